	.target	sm_90a

	.elftype	@"ET_EXEC"


//--------------------- .note.nv.tkinfo           --------------------------
	.section	.note.nv.tkinfo,"",@"SHT_NOTE"
	.sectionflags	@"SHF_NOTE_NV_TKINFO"
	.tkinfo
        /*0018*/ 	.word	0x00000002
        /*0030*/ 	.string	""
        /*0030*/ 	.string	"ptxas"
        /*0030*/ 	.string	"Cuda compilation tools, release 13.0, V13.0.88"
        /*0030*/ 	.string	"Build cuda_13.0.r13.0/compiler.36424714_0"
        /*0030*/ 	.string	"-arch sm_90a -m 64 "



//--------------------- .note.nv.cuinfo           --------------------------
	.section	.note.nv.cuinfo,"",@"SHT_NOTE"
	.sectionflags	@"SHF_NOTE_NV_CUINFO"
        /*0018*/ 	.short	0x0002
        /*001a*/ 	.short	0x005a
        /*001c*/ 	.short	0x0082
	.zero		2


//--------------------- .nv.info                  --------------------------
	.section	.nv.info,"",@"SHT_CUDA_INFO"
	.align	4


	//----- nvinfo : EIATTR_REGCOUNT
	.align		4
        /*0000*/ 	.byte	0x04, 0x2f
        /*0002*/ 	.short	(.L_12 - .L_11)
	.align		4
.L_11:
        /*0004*/ 	.word	index@(_ZN5flash16flash_fwd_kernelI23Flash_fwd_kernel_traitsILi32ELi128ELi128ELi4ELb0ELb0EN7cutlass6half_tE19Flash_kernel_traitsILi32ELi128ELi128ELi4ES3_EELb0ELb0ELb1ELb1ELb0ELb0ELb1ELb0EEEvNS_16Flash_fwd_paramsE)
        /*0008*/ 	.word	0x000000ff


	//----- nvinfo : EIATTR_FRAME_SIZE
	.align		4
.L_12:
        /*000c*/ 	.byte	0x04, 0x11
        /*000e*/ 	.short	(.L_14 - .L_13)
	.align		4
.L_13:
        /*0010*/ 	.word	index@(_ZN5flash16flash_fwd_kernelI23Flash_fwd_kernel_traitsILi32ELi128ELi128ELi4ELb0ELb0EN7cutlass6half_tE19Flash_kernel_traitsILi32ELi128ELi128ELi4ES3_EELb0ELb0ELb1ELb1ELb0ELb0ELb1ELb0EEEvNS_16Flash_fwd_paramsE)
        /*0014*/ 	.word	0x00000078


	//----- nvinfo : EIATTR_REGCOUNT
	.align		4
.L_14:
        /*0018*/ 	.byte	0x04, 0x2f
        /*001a*/ 	.short	(.L_16 - .L_15)
	.align		4
.L_15:
        /*001c*/ 	.word	index@(_ZN5flash16flash_fwd_kernelI23Flash_fwd_kernel_traitsILi32ELi128ELi128ELi4ELb0ELb0EN7cutlass6half_tE19Flash_kernel_traitsILi32ELi128ELi128ELi4ES3_EELb1ELb0ELb1ELb1ELb0ELb0ELb0ELb1EEEvNS_16Flash_fwd_paramsE)
        /*0020*/ 	.word	0x000000ff


	//----- nvinfo : EIATTR_FRAME_SIZE
	.align		4
.L_16:
        /*0024*/ 	.byte	0x04, 0x11
        /*0026*/ 	.short	(.L_18 - .L_17)
	.align		4
.L_17:
        /*0028*/ 	.word	index@($_ZN5flash16flash_fwd_kernelI23Flash_fwd_kernel_traitsILi32ELi128ELi128ELi4ELb0ELb0EN7cutlass6half_tE19Flash_kernel_traitsILi32ELi128ELi128ELi4ES3_EELb1ELb0ELb1ELb1ELb0ELb0ELb0ELb1EEEvNS_16Flash_fwd_paramsE$_ZN5flash22compute_attn_1rowblockI23Flash_fwd_kernel_traitsILi32ELi128ELi128ELi4ELb0ELb0EN7cutlass6half_tE19Flash_kernel_traitsILi32ELi128ELi128ELi4ES3_EELb1ELb0ELb1ELb1ELb0ELb0ELb0ELb1ENS_16Flash_fwd_paramsEEEvRKT8_iii)
        /*002c*/ 	.word	0x00000510


	//----- nvinfo : EIATTR_FRAME_SIZE
	.align		4
.L_18:
        /*0030*/ 	.byte	0x04, 0x11
        /*0032*/ 	.short	(.L_20 - .L_19)
	.align		4
.L_19:
        /*0034*/ 	.word	index@(_ZN5flash16flash_fwd_kernelI23Flash_fwd_kernel_traitsILi32ELi128ELi128ELi4ELb0ELb0EN7cutlass6half_tE19Flash_kernel_traitsILi32ELi128ELi128ELi4ES3_EELb1ELb0ELb1ELb1ELb0ELb0ELb0ELb1EEEvNS_16Flash_fwd_paramsE)
        /*0038*/ 	.word	0x00000510


	//----- nvinfo : EIATTR_REGCOUNT
	.align		4
.L_20:
        /*003c*/ 	.byte	0x04, 0x2f
        /*003e*/ 	.short	(.L_22 - .L_21)
	.align		4
.L_21:
        /*0040*/ 	.word	index@(_ZN5flash16flash_fwd_kernelI23Flash_fwd_kernel_traitsILi32ELi128ELi128ELi4ELb0ELb0EN7cutlass6half_tE19Flash_kernel_traitsILi32ELi128ELi128ELi4ES3_EELb0ELb0ELb1ELb0ELb0ELb0ELb1ELb0EEEvNS_16Flash_fwd_paramsE)
        /*0044*/ 	.word	0x000000ff


	//----- nvinfo : EIATTR_FRAME_SIZE
	.align		4
.L_22:
        /*0048*/ 	.byte	0x04, 0x11
        /*004a*/ 	.short	(.L_24 - .L_23)
	.align		4
.L_23:
        /*004c*/ 	.word	index@(_ZN5flash16flash_fwd_kernelI23Flash_fwd_kernel_traitsILi32ELi128ELi128ELi4ELb0ELb0EN7cutlass6half_tE19Flash_kernel_traitsILi32ELi128ELi128ELi4ES3_EELb0ELb0ELb1ELb0ELb0ELb0ELb1ELb0EEEvNS_16Flash_fwd_paramsE)
        /*0050*/ 	.word	0x00000050


	//----- nvinfo : EIATTR_REGCOUNT
	.align		4
.L_24:
        /*0054*/ 	.byte	0x04, 0x2f
        /*0056*/ 	.short	(.L_26 - .L_25)
	.align		4
.L_25:
        /*0058*/ 	.word	index@(_ZN5flash16flash_fwd_kernelI23Flash_fwd_kernel_traitsILi32ELi128ELi128ELi4ELb0ELb0EN7cutlass6half_tE19Flash_kernel_traitsILi32ELi128ELi128ELi4ES3_EELb1ELb0ELb1ELb0ELb0ELb0ELb0ELb1EEEvNS_16Flash_fwd_paramsE)
        /*005c*/ 	.word	0x000000ff


	//----- nvinfo : EIATTR_FRAME_SIZE
	.align		4
.L_26:
        /*0060*/ 	.byte	0x04, 0x11
        /*0062*/ 	.short	(.L_28 - .L_27)
	.align		4
.L_27:
        /*0064*/ 	.word	index@($_ZN5flash16flash_fwd_kernelI23Flash_fwd_kernel_traitsILi32ELi128ELi128ELi4ELb0ELb0EN7cutlass6half_tE19Flash_kernel_traitsILi32ELi128ELi128ELi4ES3_EELb1ELb0ELb1ELb0ELb0ELb0ELb0ELb1EEEvNS_16Flash_fwd_paramsE$_ZN5flash22compute_attn_1rowblockI23Flash_fwd_kernel_traitsILi32ELi128ELi128ELi4ELb0ELb0EN7cutlass6half_tE19Flash_kernel_traitsILi32ELi128ELi128ELi4ES3_EELb1ELb0ELb1ELb0ELb0ELb0ELb0ELb1ENS_16Flash_fwd_paramsEEEvRKT8_iii)
        /*0068*/ 	.word	0x00000518


	//----- nvinfo : EIATTR_FRAME_SIZE
	.align		4
.L_28:
        /*006c*/ 	.byte	0x04, 0x11
        /*006e*/ 	.short	(.L_30 - .L_29)
	.align		4
.L_29:
        /*0070*/ 	.word	index@(_ZN5flash16flash_fwd_kernelI23Flash_fwd_kernel_traitsILi32ELi128ELi128ELi4ELb0ELb0EN7cutlass6half_tE19Flash_kernel_traitsILi32ELi128ELi128ELi4ES3_EELb1ELb0ELb1ELb0ELb0ELb0ELb0ELb1EEEvNS_16Flash_fwd_paramsE)
        /*0074*/ 	.word	0x00000518


	//----- nvinfo : EIATTR_REGCOUNT
	.align		4
.L_30:
        /*0078*/ 	.byte	0x04, 0x2f
        /*007a*/ 	.short	(.L_32 - .L_31)
	.align		4
.L_31:
        /*007c*/ 	.word	index@(_ZN5flash16flash_fwd_kernelI23Flash_fwd_kernel_traitsILi32ELi128ELi128ELi4ELb0ELb0EN7cutlass6half_tE19Flash_kernel_traitsILi32ELi128ELi128ELi4ES3_EELb1ELb0ELb1ELb1ELb0ELb0ELb0ELb0EEEvNS_16Flash_fwd_paramsE)
        /*0080*/ 	.word	0x000000ff


	//----- nvinfo : EIATTR_FRAME_SIZE
	.align		4
.L_32:
        /*0084*/ 	.byte	0x04, 0x11
        /*0086*/ 	.short	(.L_34 - .L_33)
	.align		4
.L_33:
        /*0088*/ 	.word	index@(_ZN5flash16flash_fwd_kernelI23Flash_fwd_kernel_traitsILi32ELi128ELi128ELi4ELb0ELb0EN7cutlass6half_tE19Flash_kernel_traitsILi32ELi128ELi128ELi4ES3_EELb1ELb0ELb1ELb1ELb0ELb0ELb0ELb0EEEvNS_16Flash_fwd_paramsE)
        /*008c*/ 	.word	0x00000108


	//----- nvinfo : EIATTR_REGCOUNT
	.align		4
.L_34:
        /*0090*/ 	.byte	0x04, 0x2f
        /*0092*/ 	.short	(.L_36 - .L_35)
	.align		4
.L_35:
        /*0094*/ 	.word	index@(_ZN5flash16flash_fwd_kernelI23Flash_fwd_kernel_traitsILi32ELi128ELi128ELi4ELb0ELb0EN7cutlass6half_tE19Flash_kernel_traitsILi32ELi128ELi128ELi4ES3_EELb0ELb0ELb1ELb0ELb0ELb1ELb1ELb0EEEvNS_16Flash_fwd_paramsE)
        /*0098*/ 	.word	0x000000ff


	//----- nvinfo : EIATTR_FRAME_SIZE
	.align		4
.L_36:
        /*009c*/ 	.byte	0x04, 0x11
        /*009e*/ 	.short	(.L_38 - .L_37)
	.align		4
.L_37:
        /*00a0*/ 	.word	index@(_ZN5flash16flash_fwd_kernelI23Flash_fwd_kernel_traitsILi32ELi128ELi128ELi4ELb0ELb0EN7cutlass6half_tE19Flash_kernel_traitsILi32ELi128ELi128ELi4ES3_EELb0ELb0ELb1ELb0ELb0ELb1ELb1ELb0EEEvNS_16Flash_fwd_paramsE)
        /*00a4*/ 	.word	0x00000058


	//----- nvinfo : EIATTR_REGCOUNT
	.align		4
.L_38:
        /*00a8*/ 	.byte	0x04, 0x2f
        /*00aa*/ 	.short	(.L_40 - .L_39)
	.align		4
.L_39:
        /*00ac*/ 	.word	index@(_ZN5flash16flash_fwd_kernelI23Flash_fwd_kernel_traitsILi32ELi128ELi128ELi4ELb0ELb0EN7cutlass6half_tE19Flash_kernel_traitsILi32ELi128ELi128ELi4ES3_EELb1ELb0ELb1ELb0ELb0ELb1ELb0ELb0EEEvNS_16Flash_fwd_paramsE)
        /*00b0*/ 	.word	0x000000ff


	//----- nvinfo : EIATTR_FRAME_SIZE
	.align		4
.L_40:
        /*00b4*/ 	.byte	0x04, 0x11
        /*00b6*/ 	.short	(.L_42 - .L_41)
	.align		4
.L_41:
        /*00b8*/ 	.word	index@(_ZN5flash16flash_fwd_kernelI23Flash_fwd_kernel_traitsILi32ELi128ELi128ELi4ELb0ELb0EN7cutlass6half_tE19Flash_kernel_traitsILi32ELi128ELi128ELi4ES3_EELb1ELb0ELb1ELb0ELb0ELb1ELb0ELb0EEEvNS_16Flash_fwd_paramsE)
        /*00bc*/ 	.word	0x000000b0


	//----- nvinfo : EIATTR_REGCOUNT
	.align		4
.L_42:
        /*00c0*/ 	.byte	0x04, 0x2f
        /*00c2*/ 	.short	(.L_44 - .L_43)
	.align		4
.L_43:
        /*00c4*/ 	.word	index@(_ZN5flash16flash_fwd_kernelI23Flash_fwd_kernel_traitsILi32ELi128ELi128ELi4ELb0ELb0EN7cutlass6half_tE19Flash_kernel_traitsILi32ELi128ELi128ELi4ES3_EELb0ELb0ELb0ELb1ELb0ELb0ELb1ELb0EEEvNS_16Flash_fwd_paramsE)
        /*00c8*/ 	.word	0x000000ff


	//----- nvinfo : EIATTR_FRAME_SIZE
	.align		4
.L_44:
        /*00cc*/ 	.byte	0x04, 0x11
        /*00ce*/ 	.short	(.L_46 - .L_45)
	.align		4
.L_45:
        /*00d0*/ 	.word	index@(_ZN5flash16flash_fwd_kernelI23Flash_fwd_kernel_traitsILi32ELi128ELi128ELi4ELb0ELb0EN7cutlass6half_tE19Flash_kernel_traitsILi32ELi128ELi128ELi4ES3_EELb0ELb0ELb0ELb1ELb0ELb0ELb1ELb0EEEvNS_16Flash_fwd_paramsE)
        /*00d4*/ 	.word	0x00000098


	//----- nvinfo : EIATTR_REGCOUNT
	.align		4
.L_46:
        /*00d8*/ 	.byte	0x04, 0x2f
        /*00da*/ 	.short	(.L_48 - .L_47)
	.align		4
.L_47:
        /*00dc*/ 	.word	index@(_ZN5flash16flash_fwd_kernelI23Flash_fwd_kernel_traitsILi32ELi128ELi128ELi4ELb0ELb0EN7cutlass6half_tE19Flash_kernel_traitsILi32ELi128ELi128ELi4ES3_EELb1ELb0ELb0ELb1ELb0ELb0ELb0ELb1EEEvNS_16Flash_fwd_paramsE)
        /*00e0*/ 	.word	0x000000ff


	//----- nvinfo : EIATTR_FRAME_SIZE
	.align		4
.L_48:
        /*00e4*/ 	.byte	0x04, 0x11
        /*00e6*/ 	.short	(.L_50 - .L_49)
	.align		4
.L_49:
        /*00e8*/ 	.word	index@(_ZN5flash16flash_fwd_kernelI23Flash_fwd_kernel_traitsILi32ELi128ELi128ELi4ELb0ELb0EN7cutlass6half_tE19Flash_kernel_traitsILi32ELi128ELi128ELi4ES3_EELb1ELb0ELb0ELb1ELb0ELb0ELb0ELb1EEEvNS_16Flash_fwd_paramsE)
        /*00ec*/ 	.word	0x00000470


	//----- nvinfo : EIATTR_REGCOUNT
	.align		4
.L_50:
        /*00f0*/ 	.byte	0x04, 0x2f
        /*00f2*/ 	.short	(.L_52 - .L_51)
	.align		4
.L_51:
        /*00f4*/ 	.word	index@(_ZN5flash16flash_fwd_kernelI23Flash_fwd_kernel_traitsILi32ELi128ELi128ELi4ELb0ELb0EN7cutlass6half_tE19Flash_kernel_traitsILi32ELi128ELi128ELi4ES3_EELb0ELb0ELb0ELb0ELb0ELb0ELb1ELb0EEEvNS_16Flash_fwd_paramsE)
        /*00f8*/ 	.word	0x000000ff


	//----- nvinfo : EIATTR_FRAME_SIZE
	.align		4
.L_52:
        /*00fc*/ 	.byte	0x04, 0x11
        /*00fe*/ 	.short	(.L_54 - .L_53)
	.align		4
.L_53:
        /*0100*/ 	.word	index@(_ZN5flash16flash_fwd_kernelI23Flash_fwd_kernel_traitsILi32ELi128ELi128ELi4ELb0ELb0EN7cutlass6half_tE19Flash_kernel_traitsILi32ELi128ELi128ELi4ES3_EELb0ELb0ELb0ELb0ELb0ELb0ELb1ELb0EEEvNS_16Flash_fwd_paramsE)
        /*0104*/ 	.word	0x00000088


	//----- nvinfo : EIATTR_REGCOUNT
	.align		4
.L_54:
        /*0108*/ 	.byte	0x04, 0x2f
        /*010a*/ 	.short	(.L_56 - .L_55)
	.align		4
.L_55:
        /*010c*/ 	.word	index@(_ZN5flash16flash_fwd_kernelI23Flash_fwd_kernel_traitsILi32ELi128ELi128ELi4ELb0ELb0EN7cutlass6half_tE19Flash_kernel_traitsILi32ELi128ELi128ELi4ES3_EELb1ELb0ELb0ELb0ELb0ELb0ELb0ELb1EEEvNS_16Flash_fwd_paramsE)
        /*0110*/ 	.word	0x000000ff


	//----- nvinfo : EIATTR_FRAME_SIZE
	.align		4
.L_56:
        /*0114*/ 	.byte	0x04, 0x11
        /*0116*/ 	.short	(.L_58 - .L_57)
	.align		4
.L_57:
        /*0118*/ 	.word	index@(_ZN5flash16flash_fwd_kernelI23Flash_fwd_kernel_traitsILi32ELi128ELi128ELi4ELb0ELb0EN7cutlass6half_tE19Flash_kernel_traitsILi32ELi128ELi128ELi4ES3_EELb1ELb0ELb0ELb0ELb0ELb0ELb0ELb1EEEvNS_16Flash_fwd_paramsE)
        /*011c*/ 	.word	0x00000470


	//----- nvinfo : EIATTR_REGCOUNT
	.align		4
.L_58:
        /*0120*/ 	.byte	0x04, 0x2f
        /*0122*/ 	.short	(.L_60 - .L_59)
	.align		4
.L_59:
        /*0124*/ 	.word	index@(_ZN5flash16flash_fwd_kernelI23Flash_fwd_kernel_traitsILi32ELi128ELi128ELi4ELb0ELb0EN7cutlass6half_tE19Flash_kernel_traitsILi32ELi128ELi128ELi4ES3_EELb1ELb0ELb0ELb1ELb0ELb0ELb0ELb0EEEvNS_16Flash_fwd_paramsE)
        /*0128*/ 	.word	0x000000ff


	//----- nvinfo : EIATTR_FRAME_SIZE
	.align		4
.L_60:
        /*012c*/ 	.byte	0x04, 0x11
        /*012e*/ 	.short	(.L_62 - .L_61)
	.align		4
.L_61:
        /*0130*/ 	.word	index@(_ZN5flash16flash_fwd_kernelI23Flash_fwd_kernel_traitsILi32ELi128ELi128ELi4ELb0ELb0EN7cutlass6half_tE19Flash_kernel_traitsILi32ELi128ELi128ELi4ES3_EELb1ELb0ELb0ELb1ELb0ELb0ELb0ELb0EEEvNS_16Flash_fwd_paramsE)
        /*0134*/ 	.word	0x000000e0


	//----- nvinfo : EIATTR_REGCOUNT
	.align		4
.L_62:
        /*0138*/ 	.byte	0x04, 0x2f
        /*013a*/ 	.short	(.L_64 - .L_63)
	.align		4
.L_63:
        /*013c*/ 	.word	index@(_ZN5flash16flash_fwd_kernelI23Flash_fwd_kernel_traitsILi32ELi128ELi128ELi4ELb0ELb0EN7cutlass6half_tE19Flash_kernel_traitsILi32ELi128ELi128ELi4ES3_EELb0ELb0ELb0ELb0ELb1ELb1ELb1ELb0EEEvNS_16Flash_fwd_paramsE)
        /*0140*/ 	.word	0x000000ff


	//----- nvinfo : EIATTR_FRAME_SIZE
	.align		4
.L_64:
        /*0144*/ 	.byte	0x04, 0x11
        /*0146*/ 	.short	(.L_66 - .L_65)
	.align		4
.L_65:
        /*0148*/ 	.word	index@(_ZN5flash16flash_fwd_kernelI23Flash_fwd_kernel_traitsILi32ELi128ELi128ELi4ELb0ELb0EN7cutlass6half_tE19Flash_kernel_traitsILi32ELi128ELi128ELi4ES3_EELb0ELb0ELb0ELb0ELb1ELb1ELb1ELb0EEEvNS_16Flash_fwd_paramsE)
        /*014c*/ 	.word	0x00000038


	//----- nvinfo : EIATTR_REGCOUNT
	.align		4
.L_66:
        /*0150*/ 	.byte	0x04, 0x2f
        /*0152*/ 	.short	(.L_68 - .L_67)
	.align		4
.L_67:
        /*0154*/ 	.word	index@(_ZN5flash16flash_fwd_kernelI23Flash_fwd_kernel_traitsILi32ELi128ELi128ELi4ELb0ELb0EN7cutlass6half_tE19Flash_kernel_traitsILi32ELi128ELi128ELi4ES3_EELb1ELb0ELb0ELb0ELb1ELb1ELb0ELb0EEEvNS_16Flash_fwd_paramsE)
        /*0158*/ 	.word	0x000000ff


	//----- nvinfo : EIATTR_FRAME_SIZE
	.align		4
.L_68:
        /*015c*/ 	.byte	0x04, 0x11
        /*015e*/ 	.short	(.L_70 - .L_69)
	.align		4
.L_69:
        /*0160*/ 	.word	index@(_ZN5flash16flash_fwd_kernelI23Flash_fwd_kernel_traitsILi32ELi128ELi128ELi4ELb0ELb0EN7cutlass6half_tE19Flash_kernel_traitsILi32ELi128ELi128ELi4ES3_EELb1ELb0ELb0ELb0ELb1ELb1ELb0ELb0EEEvNS_16Flash_fwd_paramsE)
        /*0164*/ 	.word	0x00000090


	//----- nvinfo : EIATTR_REGCOUNT
	.align		4
.L_70:
        /*0168*/ 	.byte	0x04, 0x2f
        /*016a*/ 	.short	(.L_72 - .L_71)
	.align		4
.L_71:
        /*016c*/ 	.word	index@(_ZN5flash16flash_fwd_kernelI23Flash_fwd_kernel_traitsILi32ELi128ELi128ELi4ELb0ELb0EN7cutlass6half_tE19Flash_kernel_traitsILi32ELi128ELi128ELi4ES3_EELb1ELb0ELb1ELb0ELb0ELb0ELb0ELb0EEEvNS_16Flash_fwd_paramsE)
        /*0170*/ 	.word	0x000000ff


	//----- nvinfo : EIATTR_FRAME_SIZE
	.align		4
.L_72:
        /*0174*/ 	.byte	0x04, 0x11
        /*0176*/ 	.short	(.L_74 - .L_73)
	.align		4
.L_73:
        /*0178*/ 	.word	index@(_ZN5flash16flash_fwd_kernelI23Flash_fwd_kernel_traitsILi32ELi128ELi128ELi4ELb0ELb0EN7cutlass6half_tE19Flash_kernel_traitsILi32ELi128ELi128ELi4ES3_EELb1ELb0ELb1ELb0ELb0ELb0ELb0ELb0EEEvNS_16Flash_fwd_paramsE)
        /*017c*/ 	.word	0x000000d8


	//----- nvinfo : EIATTR_REGCOUNT
	.align		4
.L_74:
        /*0180*/ 	.byte	0x04, 0x2f
        /*0182*/ 	.short	(.L_76 - .L_75)
	.align		4
.L_75:
        /*0184*/ 	.word	index@(_ZN5flash16flash_fwd_kernelI23Flash_fwd_kernel_traitsILi32ELi128ELi128ELi4ELb0ELb0EN7cutlass6half_tE19Flash_kernel_traitsILi32ELi128ELi128ELi4ES3_EELb1ELb0ELb0ELb0ELb0ELb0ELb0ELb0EEEvNS_16Flash_fwd_paramsE)
        /*0188*/ 	.word	0x000000ff


	//----- nvinfo : EIATTR_FRAME_SIZE
	.align		4
.L_76:
        /*018c*/ 	.byte	0x04, 0x11
        /*018e*/ 	.short	(.L_78 - .L_77)
	.align		4
.L_77:
        /*0190*/ 	.word	index@(_ZN5flash16flash_fwd_kernelI23Flash_fwd_kernel_traitsILi32ELi128ELi128ELi4ELb0ELb0EN7cutlass6half_tE19Flash_kernel_traitsILi32ELi128ELi128ELi4ES3_EELb1ELb0ELb0ELb0ELb0ELb0ELb0ELb0EEEvNS_16Flash_fwd_paramsE)
        /*0194*/ 	.word	0x000000a8


	//----- nvinfo : EIATTR_REGCOUNT
	.align		4
.L_78:
        /*0198*/ 	.byte	0x04, 0x2f
        /*019a*/ 	.short	(.L_80 - .L_79)
	.align		4
.L_79:
        /*019c*/ 	.word	index@(_ZN5flash16flash_fwd_kernelI23Flash_fwd_kernel_traitsILi32ELi128ELi128ELi4ELb0ELb0EN7cutlass6half_tE19Flash_kernel_traitsILi32ELi128ELi128ELi4ES3_EELb0ELb0ELb0ELb0ELb0ELb1ELb1ELb0EEEvNS_16Flash_fwd_paramsE)
        /*01a0*/ 	.word	0x000000ff


	//----- nvinfo : EIATTR_FRAME_SIZE
	.align		4
.L_80:
        /*01a4*/ 	.byte	0x04, 0x11
        /*01a6*/ 	.short	(.L_82 - .L_81)
	.align		4
.L_81:
        /*01a8*/ 	.word	index@(_ZN5flash16flash_fwd_kernelI23Flash_fwd_kernel_traitsILi32ELi128ELi128ELi4ELb0ELb0EN7cutlass6half_tE19Flash_kernel_traitsILi32ELi128ELi128ELi4ES3_EELb0ELb0ELb0ELb0ELb0ELb1ELb1ELb0EEEvNS_16Flash_fwd_paramsE)
        /*01ac*/ 	.word	0x00000060


	//----- nvinfo : EIATTR_REGCOUNT
	.align		4
.L_82:
        /*01b0*/ 	.byte	0x04, 0x2f
        /*01b2*/ 	.short	(.L_84 - .L_83)
	.align		4
.L_83:
        /*01b4*/ 	.word	index@(_ZN5flash16flash_fwd_kernelI23Flash_fwd_kernel_traitsILi32ELi128ELi128ELi4ELb0ELb0EN7cutlass6half_tE19Flash_kernel_traitsILi32ELi128ELi128ELi4ES3_EELb1ELb0ELb0ELb0ELb0ELb1ELb0ELb0EEEvNS_16Flash_fwd_paramsE)
        /*01b8*/ 	.word	0x000000ff


	//----- nvinfo : EIATTR_FRAME_SIZE
	.align		4
.L_84:
        /*01bc*/ 	.byte	0x04, 0x11
        /*01be*/ 	.short	(.L_86 - .L_85)
	.align		4
.L_85:
        /*01c0*/ 	.word	index@(_ZN5flash16flash_fwd_kernelI23Flash_fwd_kernel_traitsILi32ELi128ELi128ELi4ELb0ELb0EN7cutlass6half_tE19Flash_kernel_traitsILi32ELi128ELi128ELi4ES3_EELb1ELb0ELb0ELb0ELb0ELb1ELb0ELb0EEEvNS_16Flash_fwd_paramsE)
        /*01c4*/ 	.word	0x00000088


	//----- nvinfo : EIATTR_REGCOUNT
	.align		4
.L_86:
        /*01c8*/ 	.byte	0x04, 0x2f
        /*01ca*/ 	.short	(.L_88 - .L_87)
	.align		4
.L_87:
        /*01cc*/ 	.word	index@(_ZN5flash16flash_fwd_kernelI23Flash_fwd_kernel_traitsILi32ELi128ELi128ELi4ELb0ELb0EN7cutlass6half_tE19Flash_kernel_traitsILi32ELi128ELi128ELi4ES3_EELb0ELb0ELb1ELb1ELb0ELb0ELb0ELb0EEEvNS_16Flash_fwd_paramsE)
        /*01d0*/ 	.word	0x000000ff


	//----- nvinfo : EIATTR_FRAME_SIZE
	.align		4
.L_88:
        /*01d4*/ 	.byte	0x04, 0x11
        /*01d6*/ 	.short	(.L_90 - .L_89)
	.align		4
.L_89:
        /*01d8*/ 	.word	index@(_ZN5flash16flash_fwd_kernelI23Flash_fwd_kernel_traitsILi32ELi128ELi128ELi4ELb0ELb0EN7cutlass6half_tE19Flash_kernel_traitsILi32ELi128ELi128ELi4ES3_EELb0ELb0ELb1ELb1ELb0ELb0ELb0ELb0EEEvNS_16Flash_fwd_paramsE)
        /*01dc*/ 	.word	0x00000050


	//----- nvinfo : EIATTR_REGCOUNT
	.align		4
.L_90:
        /*01e0*/ 	.byte	0x04, 0x2f
        /*01e2*/ 	.short	(.L_92 - .L_91)
	.align		4
.L_91:
        /*01e4*/ 	.word	index@(_ZN5flash16flash_fwd_kernelI23Flash_fwd_kernel_traitsILi32ELi128ELi128ELi4ELb0ELb0EN7cutlass6half_tE19Flash_kernel_traitsILi32ELi128ELi128ELi4ES3_EELb0ELb0ELb1ELb0ELb0ELb0ELb0ELb0EEEvNS_16Flash_fwd_paramsE)
        /*01e8*/ 	.word	0x000000ff


	//----- nvinfo : EIATTR_FRAME_SIZE
	.align		4
.L_92:
        /*01ec*/ 	.byte	0x04, 0x11
        /*01ee*/ 	.short	(.L_94 - .L_93)
	.align		4
.L_93:
        /*01f0*/ 	.word	index@(_ZN5flash16flash_fwd_kernelI23Flash_fwd_kernel_traitsILi32ELi128ELi128ELi4ELb0ELb0EN7cutlass6half_tE19Flash_kernel_traitsILi32ELi128ELi128ELi4ES3_EELb0ELb0ELb1ELb0ELb0ELb0ELb0ELb0EEEvNS_16Flash_fwd_paramsE)
        /*01f4*/ 	.word	0x00000050


	//----- nvinfo : EIATTR_REGCOUNT
	.align		4
.L_94:
        /*01f8*/ 	.byte	0x04, 0x2f
        /*01fa*/ 	.short	(.L_96 - .L_95)
	.align		4
.L_95:
        /*01fc*/ 	.word	index@(_ZN5flash16flash_fwd_kernelI23Flash_fwd_kernel_traitsILi32ELi128ELi128ELi4ELb0ELb0EN7cutlass6half_tE19Flash_kernel_traitsILi32ELi128ELi128ELi4ES3_EELb0ELb0ELb1ELb0ELb0ELb1ELb0ELb0EEEvNS_16Flash_fwd_paramsE)
        /*0200*/ 	.word	0x000000ff


	//----- nvinfo : EIATTR_FRAME_SIZE
	.align		4
.L_96:
        /*0204*/ 	.byte	0x04, 0x11
        /*0206*/ 	.short	(.L_98 - .L_97)
	.align		4
.L_97:
        /*0208*/ 	.word	index@(_ZN5flash16flash_fwd_kernelI23Flash_fwd_kernel_traitsILi32ELi128ELi128ELi4ELb0ELb0EN7cutlass6half_tE19Flash_kernel_traitsILi32ELi128ELi128ELi4ES3_EELb0ELb0ELb1ELb0ELb0ELb1ELb0ELb0EEEvNS_16Flash_fwd_paramsE)
        /*020c*/ 	.word	0x000000c8


	//----- nvinfo : EIATTR_REGCOUNT
	.align		4
.L_98:
        /*0210*/ 	.byte	0x04, 0x2f
        /*0212*/ 	.short	(.L_100 - .L_99)
	.align		4
.L_99:
        /*0214*/ 	.word	index@(_ZN5flash16flash_fwd_kernelI23Flash_fwd_kernel_traitsILi32ELi128ELi128ELi4ELb0ELb0EN7cutlass6half_tE19Flash_kernel_traitsILi32ELi128ELi128ELi4ES3_EELb0ELb0ELb0ELb1ELb0ELb0ELb0ELb0EEEvNS_16Flash_fwd_paramsE)
        /*0218*/ 	.word	0x000000ff


	//----- nvinfo : EIATTR_FRAME_SIZE
	.align		4
.L_100:
        /*021c*/ 	.byte	0x04, 0x11
        /*021e*/ 	.short	(.L_102 - .L_101)
	.align		4
.L_101:
        /*0220*/ 	.word	index@(_ZN5flash16flash_fwd_kernelI23Flash_fwd_kernel_traitsILi32ELi128ELi128ELi4ELb0ELb0EN7cutlass6half_tE19Flash_kernel_traitsILi32ELi128ELi128ELi4ES3_EELb0ELb0ELb0ELb1ELb0ELb0ELb0ELb0EEEvNS_16Flash_fwd_paramsE)
        /*0224*/ 	.word	0x00000078


	//----- nvinfo : EIATTR_REGCOUNT
	.align		4
.L_102:
        /*0228*/ 	.byte	0x04, 0x2f
        /*022a*/ 	.short	(.L_104 - .L_103)
	.align		4
.L_103:
        /*022c*/ 	.word	index@(_ZN5flash16flash_fwd_kernelI23Flash_fwd_kernel_traitsILi32ELi128ELi128ELi4ELb0ELb0EN7cutlass6half_tE19Flash_kernel_traitsILi32ELi128ELi128ELi4ES3_EELb0ELb0ELb0ELb0ELb0ELb0ELb0ELb0EEEvNS_16Flash_fwd_paramsE)
        /*0230*/ 	.word	0x000000ff


	//----- nvinfo : EIATTR_FRAME_SIZE
	.align		4
.L_104:
        /*0234*/ 	.byte	0x04, 0x11
        /*0236*/ 	.short	(.L_106 - .L_105)
	.align		4
.L_105:
        /*0238*/ 	.word	index@(_ZN5flash16flash_fwd_kernelI23Flash_fwd_kernel_traitsILi32ELi128ELi128ELi4ELb0ELb0EN7cutlass6half_tE19Flash_kernel_traitsILi32ELi128ELi128ELi4ES3_EELb0ELb0ELb0ELb0ELb0ELb0ELb0ELb0EEEvNS_16Flash_fwd_paramsE)
        /*023c*/ 	.word	0x00000068


	//----- nvinfo : EIATTR_REGCOUNT
	.align		4
.L_106:
        /*0240*/ 	.byte	0x04, 0x2f
        /*0242*/ 	.short	(.L_108 - .L_107)
	.align		4
.L_107:
        /*0244*/ 	.word	index@(_ZN5flash16flash_fwd_kernelI23Flash_fwd_kernel_traitsILi32ELi128ELi128ELi4ELb0ELb0EN7cutlass6half_tE19Flash_kernel_traitsILi32ELi128ELi128ELi4ES3_EELb0ELb0ELb0ELb0ELb1ELb1ELb0ELb0EEEvNS_16Flash_fwd_paramsE)
        /*0248*/ 	.word	0x000000ff


	//----- nvinfo : EIATTR_FRAME_SIZE
	.align		4
.L_108:
        /*024c*/ 	.byte	0x04, 0x11
        /*024e*/ 	.short	(.L_110 - .L_109)
	.align		4
.L_109:
        /*0250*/ 	.word	index@(_ZN5flash16flash_fwd_kernelI23Flash_fwd_kernel_traitsILi32ELi128ELi128ELi4ELb0ELb0EN7cutlass6half_tE19Flash_kernel_traitsILi32ELi128ELi128ELi4ES3_EELb0ELb0ELb0ELb0ELb1ELb1ELb0ELb0EEEvNS_16Flash_fwd_paramsE)
        /*0254*/ 	.word	0x00000008


	//----- nvinfo : EIATTR_REGCOUNT
	.align		4
.L_110:
        /*0258*/ 	.byte	0x04, 0x2f
        /*025a*/ 	.short	(.L_112 - .L_111)
	.align		4
.L_111:
        /*025c*/ 	.word	index@(_ZN5flash16flash_fwd_kernelI23Flash_fwd_kernel_traitsILi32ELi128ELi128ELi4ELb0ELb0EN7cutlass6half_tE19Flash_kernel_traitsILi32ELi128ELi128ELi4ES3_EELb0ELb0ELb0ELb0ELb0ELb1ELb0ELb0EEEvNS_16Flash_fwd_paramsE)
        /*0260*/ 	.word	0x000000ff


	//----- nvinfo : EIATTR_FRAME_SIZE
	.align		4
.L_112:
        /*0264*/ 	.byte	0x04, 0x11
        /*0266*/ 	.short	(.L_114 - .L_113)
	.align		4
.L_113:
        /*0268*/ 	.word	index@(_ZN5flash16flash_fwd_kernelI23Flash_fwd_kernel_traitsILi32ELi128ELi128ELi4ELb0ELb0EN7cutlass6half_tE19Flash_kernel_traitsILi32ELi128ELi128ELi4ES3_EELb0ELb0ELb0ELb0ELb0ELb1ELb0ELb0EEEvNS_16Flash_fwd_paramsE)
        /*026c*/ 	.word	0x00000040


	//----- nvinfo : EIATTR_MIN_STACK_SIZE
	.align		4
.L_114:
        /*0270*/ 	.byte	0x04, 0x12
        /*0272*/ 	.short	(.L_116 - .L_115)
	.align		4
.L_115:
        /*0274*/ 	.word	index@(_ZN5flash16flash_fwd_kernelI23Flash_fwd_kernel_traitsILi32ELi128ELi128ELi4ELb0ELb0EN7cutlass6half_tE19Flash_kernel_traitsILi32ELi128ELi128ELi4ES3_EELb0ELb0ELb0ELb0ELb0ELb1ELb0ELb0EEEvNS_16Flash_fwd_paramsE)
        /*0278*/ 	.word	0x00000040


	//----- nvinfo : EIATTR_MIN_STACK_SIZE
	.align		4
.L_116:
        /*027c*/ 	.byte	0x04, 0x12
        /*027e*/ 	.short	(.L_118 - .L_117)
	.align		4
.L_117:
        /*0280*/ 	.word	index@(_ZN5flash16flash_fwd_kernelI23Flash_fwd_kernel_traitsILi32ELi128ELi128ELi4ELb0ELb0EN7cutlass6half_tE19Flash_kernel_traitsILi32ELi128ELi128ELi4ES3_EELb0ELb0ELb0ELb0ELb1ELb1ELb0ELb0EEEvNS_16Flash_fwd_paramsE)
        /*0284*/ 	.word	0x00000008


	//----- nvinfo : EIATTR_MIN_STACK_SIZE
	.align		4
.L_118:
        /*0288*/ 	.byte	0x04, 0x12
        /*028a*/ 	.short	(.L_120 - .L_119)
	.align		4
.L_119:
        /*028c*/ 	.word	index@(_ZN5flash16flash_fwd_kernelI23Flash_fwd_kernel_traitsILi32ELi128ELi128ELi4ELb0ELb0EN7cutlass6half_tE19Flash_kernel_traitsILi32ELi128ELi128ELi4ES3_EELb0ELb0ELb0ELb0ELb0ELb0ELb0ELb0EEEvNS_16Flash_fwd_paramsE)
        /*0290*/ 	.word	0x00000068


	//----- nvinfo : EIATTR_MIN_STACK_SIZE
	.align		4
.L_120:
        /*0294*/ 	.byte	0x04, 0x12
        /*0296*/ 	.short	(.L_122 - .L_121)
	.align		4
.L_121:
        /*0298*/ 	.word	index@(_ZN5flash16flash_fwd_kernelI23Flash_fwd_kernel_traitsILi32ELi128ELi128ELi4ELb0ELb0EN7cutlass6half_tE19Flash_kernel_traitsILi32ELi128ELi128ELi4ES3_EELb0ELb0ELb0ELb1ELb0ELb0ELb0ELb0EEEvNS_16Flash_fwd_paramsE)
        /*029c*/ 	.word	0x00000078


	//----- nvinfo : EIATTR_MIN_STACK_SIZE
	.align		4
.L_122:
        /*02a0*/ 	.byte	0x04, 0x12
        /*02a2*/ 	.short	(.L_124 - .L_123)
	.align		4
.L_123:
        /*02a4*/ 	.word	index@(_ZN5flash16flash_fwd_kernelI23Flash_fwd_kernel_traitsILi32ELi128ELi128ELi4ELb0ELb0EN7cutlass6half_tE19Flash_kernel_traitsILi32ELi128ELi128ELi4ES3_EELb0ELb0ELb1ELb0ELb0ELb1ELb0ELb0EEEvNS_16Flash_fwd_paramsE)
        /*02a8*/ 	.word	0x000000c8


	//----- nvinfo : EIATTR_MIN_STACK_SIZE
	.align		4
.L_124:
        /*02ac*/ 	.byte	0x04, 0x12
        /*02ae*/ 	.short	(.L_126 - .L_125)
	.align		4
.L_125:
        /*02b0*/ 	.word	index@(_ZN5flash16flash_fwd_kernelI23Flash_fwd_kernel_traitsILi32ELi128ELi128ELi4ELb0ELb0EN7cutlass6half_tE19Flash_kernel_traitsILi32ELi128ELi128ELi4ES3_EELb0ELb0ELb1ELb0ELb0ELb0ELb0ELb0EEEvNS_16Flash_fwd_paramsE)
        /*02b4*/ 	.word	0x00000050


	//----- nvinfo : EIATTR_MIN_STACK_SIZE
	.align		4
.L_126:
        /*02b8*/ 	.byte	0x04, 0x12
        /*02ba*/ 	.short	(.L_128 - .L_127)
	.align		4
.L_127:
        /*02bc*/ 	.word	index@(_ZN5flash16flash_fwd_kernelI23Flash_fwd_kernel_traitsILi32ELi128ELi128ELi4ELb0ELb0EN7cutlass6half_tE19Flash_kernel_traitsILi32ELi128ELi128ELi4ES3_EELb0ELb0ELb1ELb1ELb0ELb0ELb0ELb0EEEvNS_16Flash_fwd_paramsE)
        /*02c0*/ 	.word	0x00000050


	//----- nvinfo : EIATTR_MIN_STACK_SIZE
	.align		4
.L_128:
        /*02c4*/ 	.byte	0x04, 0x12
        /*02c6*/ 	.short	(.L_130 - .L_129)
	.align		4
.L_129:
        /*02c8*/ 	.word	index@(_ZN5flash16flash_fwd_kernelI23Flash_fwd_kernel_traitsILi32ELi128ELi128ELi4ELb0ELb0EN7cutlass6half_tE19Flash_kernel_traitsILi32ELi128ELi128ELi4ES3_EELb1ELb0ELb0ELb0ELb0ELb1ELb0ELb0EEEvNS_16Flash_fwd_paramsE)
        /*02cc*/ 	.word	0x00000088


	//----- nvinfo : EIATTR_MIN_STACK_SIZE
	.align		4
.L_130:
        /*02d0*/ 	.byte	0x04, 0x12
        /*02d2*/ 	.short	(.L_132 - .L_131)
	.align		4
.L_131:
        /*02d4*/ 	.word	index@(_ZN5flash16flash_fwd_kernelI23Flash_fwd_kernel_traitsILi32ELi128ELi128ELi4ELb0ELb0EN7cutlass6half_tE19Flash_kernel_traitsILi32ELi128ELi128ELi4ES3_EELb0ELb0ELb0ELb0ELb0ELb1ELb1ELb0EEEvNS_16Flash_fwd_paramsE)
        /*02d8*/ 	.word	0x00000060


	//----- nvinfo : EIATTR_MIN_STACK_SIZE
	.align		4
.L_132:
        /*02dc*/ 	.byte	0x04, 0x12
        /*02de*/ 	.short	(.L_134 - .L_133)
	.align		4
.L_133:
        /*02e0*/ 	.word	index@(_ZN5flash16flash_fwd_kernelI23Flash_fwd_kernel_traitsILi32ELi128ELi128ELi4ELb0ELb0EN7cutlass6half_tE19Flash_kernel_traitsILi32ELi128ELi128ELi4ES3_EELb1ELb0ELb0ELb0ELb0ELb0ELb0ELb0EEEvNS_16Flash_fwd_paramsE)
        /*02e4*/ 	.word	0x000000a8


	//----- nvinfo : EIATTR_MIN_STACK_SIZE
	.align		4
.L_134:
        /*02e8*/ 	.byte	0x04, 0x12
        /*02ea*/ 	.short	(.L_136 - .L_135)
	.align		4
.L_135:
        /*02ec*/ 	.word	index@(_ZN5flash16flash_fwd_kernelI23Flash_fwd_kernel_traitsILi32ELi128ELi128ELi4ELb0ELb0EN7cutlass6half_tE19Flash_kernel_traitsILi32ELi128ELi128ELi4ES3_EELb1ELb0ELb1ELb0ELb0ELb0ELb0ELb0EEEvNS_16Flash_fwd_paramsE)
        /*02f0*/ 	.word	0x000000d8


	//----- nvinfo : EIATTR_MIN_STACK_SIZE
	.align		4
.L_136:
        /*02f4*/ 	.byte	0x04, 0x12
        /*02f6*/ 	.short	(.L_138 - .L_137)
	.align		4
.L_137:
        /*02f8*/ 	.word	index@(_ZN5flash16flash_fwd_kernelI23Flash_fwd_kernel_traitsILi32ELi128ELi128ELi4ELb0ELb0EN7cutlass6half_tE19Flash_kernel_traitsILi32ELi128ELi128ELi4ES3_EELb1ELb0ELb0ELb0ELb1ELb1ELb0ELb0EEEvNS_16Flash_fwd_paramsE)
        /*02fc*/ 	.word	0x00000090


	//----- nvinfo : EIATTR_MIN_STACK_SIZE
	.align		4
.L_138:
        /*0300*/ 	.byte	0x04, 0x12
        /*0302*/ 	.short	(.L_140 - .L_139)
	.align		4
.L_139:
        /*0304*/ 	.word	index@(_ZN5flash16flash_fwd_kernelI23Flash_fwd_kernel_traitsILi32ELi128ELi128ELi4ELb0ELb0EN7cutlass6half_tE19Flash_kernel_traitsILi32ELi128ELi128ELi4ES3_EELb0ELb0ELb0ELb0ELb1ELb1ELb1ELb0EEEvNS_16Flash_fwd_paramsE)
        /*0308*/ 	.word	0x00000038


	//----- nvinfo : EIATTR_MIN_STACK_SIZE
	.align		4
.L_140:
        /*030c*/ 	.byte	0x04, 0x12
        /*030e*/ 	.short	(.L_142 - .L_141)
	.align		4
.L_141:
        /*0310*/ 	.word	index@(_ZN5flash16flash_fwd_kernelI23Flash_fwd_kernel_traitsILi32ELi128ELi128ELi4ELb0ELb0EN7cutlass6half_tE19Flash_kernel_traitsILi32ELi128ELi128ELi4ES3_EELb1ELb0ELb0ELb1ELb0ELb0ELb0ELb0EEEvNS_16Flash_fwd_paramsE)
        /*0314*/ 	.word	0x000000e0


	//----- nvinfo : EIATTR_MIN_STACK_SIZE
	.align		4
.L_142:
        /*0318*/ 	.byte	0x04, 0x12
        /*031a*/ 	.short	(.L_144 - .L_143)
	.align		4
.L_143:
        /*031c*/ 	.word	index@(_ZN5flash16flash_fwd_kernelI23Flash_fwd_kernel_traitsILi32ELi128ELi128ELi4ELb0ELb0EN7cutlass6half_tE19Flash_kernel_traitsILi32ELi128ELi128ELi4ES3_EELb1ELb0ELb0ELb0ELb0ELb0ELb0ELb1EEEvNS_16Flash_fwd_paramsE)
        /*0320*/ 	.word	0x00000470


	//----- nvinfo : EIATTR_MIN_STACK_SIZE
	.align		4
.L_144:
        /*0324*/ 	.byte	0x04, 0x12
        /*0326*/ 	.short	(.L_146 - .L_145)
	.align		4
.L_145:
        /*0328*/ 	.word	index@(_ZN5flash16flash_fwd_kernelI23Flash_fwd_kernel_traitsILi32ELi128ELi128ELi4ELb0ELb0EN7cutlass6half_tE19Flash_kernel_traitsILi32ELi128ELi128ELi4ES3_EELb0ELb0ELb0ELb0ELb0ELb0ELb1ELb0EEEvNS_16Flash_fwd_paramsE)
        /*032c*/ 	.word	0x00000088


	//----- nvinfo : EIATTR_MIN_STACK_SIZE
	.align		4
.L_146:
        /*0330*/ 	.byte	0x04, 0x12
        /*0332*/ 	.short	(.L_148 - .L_147)
	.align		4
.L_147:
        /*0334*/ 	.word	index@(_ZN5flash16flash_fwd_kernelI23Flash_fwd_kernel_traitsILi32ELi128ELi128ELi4ELb0ELb0EN7cutlass6half_tE19Flash_kernel_traitsILi32ELi128ELi128ELi4ES3_EELb1ELb0ELb0ELb1ELb0ELb0ELb0ELb1EEEvNS_16Flash_fwd_paramsE)
        /*0338*/ 	.word	0x00000470


	//----- nvinfo : EIATTR_MIN_STACK_SIZE
	.align		4
.L_148:
        /*033c*/ 	.byte	0x04, 0x12
        /*033e*/ 	.short	(.L_150 - .L_149)
	.align		4
.L_149:
        /*0340*/ 	.word	index@(_ZN5flash16flash_fwd_kernelI23Flash_fwd_kernel_traitsILi32ELi128ELi128ELi4ELb0ELb0EN7cutlass6half_tE19Flash_kernel_traitsILi32ELi128ELi128ELi4ES3_EELb0ELb0ELb0ELb1ELb0ELb0ELb1ELb0EEEvNS_16Flash_fwd_paramsE)
        /*0344*/ 	.word	0x00000098


	//----- nvinfo : EIATTR_MIN_STACK_SIZE
	.align		4
.L_150:
        /*0348*/ 	.byte	0x04, 0x12
        /*034a*/ 	.short	(.L_152 - .L_151)
	.align		4
.L_151:
        /*034c*/ 	.word	index@(_ZN5flash16flash_fwd_kernelI23Flash_fwd_kernel_traitsILi32ELi128ELi128ELi4ELb0ELb0EN7cutlass6half_tE19Flash_kernel_traitsILi32ELi128ELi128ELi4ES3_EELb1ELb0ELb1ELb0ELb0ELb1ELb0ELb0EEEvNS_16Flash_fwd_paramsE)
        /*0350*/ 	.word	0x000000b0


	//----- nvinfo : EIATTR_MIN_STACK_SIZE
	.align		4
.L_152:
        /*0354*/ 	.byte	0x04, 0x12
        /*0356*/ 	.short	(.L_154 - .L_153)
	.align		4
.L_153:
        /*0358*/ 	.word	index@(_ZN5flash16flash_fwd_kernelI23Flash_fwd_kernel_traitsILi32ELi128ELi128ELi4ELb0ELb0EN7cutlass6half_tE19Flash_kernel_traitsILi32ELi128ELi128ELi4ES3_EELb0ELb0ELb1ELb0ELb0ELb1ELb1ELb0EEEvNS_16Flash_fwd_paramsE)
        /*035c*/ 	.word	0x00000058


	//----- nvinfo : EIATTR_MIN_STACK_SIZE
	.align		4
.L_154:
        /*0360*/ 	.byte	0x04, 0x12
        /*0362*/ 	.short	(.L_156 - .L_155)
	.align		4
.L_155:
        /*0364*/ 	.word	index@(_ZN5flash16flash_fwd_kernelI23Flash_fwd_kernel_traitsILi32ELi128ELi128ELi4ELb0ELb0EN7cutlass6half_tE19Flash_kernel_traitsILi32ELi128ELi128ELi4ES3_EELb1ELb0ELb1ELb1ELb0ELb0ELb0ELb0EEEvNS_16Flash_fwd_paramsE)
        /*0368*/ 	.word	0x00000108


	//----- nvinfo : EIATTR_MIN_STACK_SIZE
	.align		4
.L_156:
        /*036c*/ 	.byte	0x04, 0x12
        /*036e*/ 	.short	(.L_158 - .L_157)
	.align		4
.L_157:
        /*0370*/ 	.word	index@(_ZN5flash16flash_fwd_kernelI23Flash_fwd_kernel_traitsILi32ELi128ELi128ELi4ELb0ELb0EN7cutlass6half_tE19Flash_kernel_traitsILi32ELi128ELi128ELi4ES3_EELb1ELb0ELb1ELb0ELb0ELb0ELb0ELb1EEEvNS_16Flash_fwd_paramsE)
        /*0374*/ 	.word	0x00000518


	//----- nvinfo : EIATTR_MIN_STACK_SIZE
	.align		4
.L_158:
        /*0378*/ 	.byte	0x04, 0x12
        /*037a*/ 	.short	(.L_160 - .L_159)
	.align		4
.L_159:
        /*037c*/ 	.word	index@(_ZN5flash16flash_fwd_kernelI23Flash_fwd_kernel_traitsILi32ELi128ELi128ELi4ELb0ELb0EN7cutlass6half_tE19Flash_kernel_traitsILi32ELi128ELi128ELi4ES3_EELb0ELb0ELb1ELb0ELb0ELb0ELb1ELb0EEEvNS_16Flash_fwd_paramsE)
        /*0380*/ 	.word	0x00000050


	//----- nvinfo : EIATTR_MIN_STACK_SIZE
	.align		4
.L_160:
        /*0384*/ 	.byte	0x04, 0x12
        /*0386*/ 	.short	(.L_162 - .L_161)
	.align		4
.L_161:
        /*0388*/ 	.word	index@(_ZN5flash16flash_fwd_kernelI23Flash_fwd_kernel_traitsILi32ELi128ELi128ELi4ELb0ELb0EN7cutlass6half_tE19Flash_kernel_traitsILi32ELi128ELi128ELi4ES3_EELb1ELb0ELb1ELb1ELb0ELb0ELb0ELb1EEEvNS_16Flash_fwd_paramsE)
        /*038c*/ 	.word	0x00000510


	//----- nvinfo : EIATTR_MIN_STACK_SIZE
	.align		4
.L_162:
        /*0390*/ 	.byte	0x04, 0x12
        /*0392*/ 	.short	(.L_164 - .L_163)
	.align		4
.L_163:
        /*0394*/ 	.word	index@(_ZN5flash16flash_fwd_kernelI23Flash_fwd_kernel_traitsILi32ELi128ELi128ELi4ELb0ELb0EN7cutlass6half_tE19Flash_kernel_traitsILi32ELi128ELi128ELi4ES3_EELb0ELb0ELb1ELb1ELb0ELb0ELb1ELb0EEEvNS_16Flash_fwd_paramsE)
        /*0398*/ 	.word	0x00000078
.L_164:


//--------------------- .nv.compat                --------------------------
	.section	.nv.compat,"",@"SHT_CUDA_COMPAT_INFO"
	.align	4
        /*0000*/ 	.byte	0x02, 0x09, 0x01, 0x00, 0x02, 0x02, 0x01, 0x00, 0x02, 0x05, 0x05, 0x00, 0x03, 0x07, 0x01, 0x01
        /*0010*/ 	.byte	0x02, 0x03, 0x00, 0x00, 0x02, 0x06, 0x01, 0x00, 0x04, 0x0b, 0x08, 0x00, 0x00, 0x00, 0x00, 0x00
        /*0020*/ 	.byte	0x00, 0x00, 0x00, 0x00


//--------------------- .nv.info._ZN5flash16flash_fwd_kernelI23Flash_fwd_kernel_traitsILi32ELi128ELi128ELi4ELb0ELb0EN7cutlass6half_tE19Flash_kernel_traitsILi32ELi128ELi128ELi4ES3_EELb0ELb0ELb0ELb0ELb0ELb1ELb0ELb0EEEvNS_16Flash_fwd_paramsE --------------------------
	.section	.nv.info._ZN5flash16flash_fwd_kernelI23Flash_fwd_kernel_traitsILi32ELi128ELi128ELi4ELb0ELb0EN7cutlass6half_tE19Flash_kernel_traitsILi32ELi128ELi128ELi4ES3_EELb0ELb0ELb0ELb0ELb0ELb1ELb0ELb0EEEvNS_16Flash_fwd_paramsE,"",@"SHT_CUDA_INFO"
	.sectionflags	@""
	.align	4


	//----- nvinfo : EIATTR_CUDA_API_VERSION
	.align		4
        /*0000*/ 	.byte	0x04, 0x37
        /*0002*/ 	.short	(.L_166 - .L_165)
.L_165:
        /*0004*/ 	.word	0x00000082


	//----- nvinfo : EIATTR_KPARAM_INFO
	.align		4
.L_166:
        /*0008*/ 	.byte	0x04, 0x17
        /*000a*/ 	.short	(.L_168 - .L_167)
.L_167:
        /*000c*/ 	.word	0x00000000
        /*0010*/ 	.short	0x0000
        /*0012*/ 	.short	0x0000
        /*0014*/ 	.byte	0x00, 0xf0, 0x41, 0x07


	//----- nvinfo : EIATTR_SPARSE_MMA_MASK
	.align		4
.L_168:
        /*0018*/ 	.byte	0x03, 0x50
        /*001a*/ 	.short	0x0000


	//----- nvinfo : EIATTR_MAXREG_COUNT
	.align		4
        /*001c*/ 	.byte	0x03, 0x1b
        /*001e*/ 	.short	0x00ff


	//----- nvinfo : EIATTR_NUM_BARRIERS
	.align		4
        /*0020*/ 	.byte	0x02, 0x4c
        /*0022*/ 	.byte	0x01
	.zero		1


	//----- nvinfo : EIATTR_ANNOTATIONS
	.align		4
        /*0024*/ 	.byte	0x04, 0x55
        /*0026*/ 	.short	(.L_170 - .L_169)


	//   ....[0]....
.L_169:
        /*0028*/ 	.word	0x00000001
        /*002c*/ 	.byte	0x10, 0x05, 0x00, 0x00, 0x01, 0x00, 0x00, 0x00, 0x90, 0x05, 0x00, 0x00, 0x01, 0x00, 0x00, 0x00
        /* <DEDUP_REMOVED lines=8> */
        /*00bc*/ 	.byte	0xe0, 0xa3, 0x00, 0x00


	//----- nvinfo : EIATTR_MERCURY_ISA_VERSION
	.align		4
.L_170:
        /*00c0*/ 	.byte	0x03, 0x5f
        /*00c2*/ 	.short	0x0101


	//----- nvinfo : EIATTR_COOP_GROUP_MASK_REGIDS
	.align		4
        /*00c4*/ 	.byte	0x04, 0x29
        /*00c6*/ 	.short	(.L_172 - .L_171)


	//   ....[0]....
.L_171:
        /*00c8*/ 	.word	0xffffffff


	//   ....[1]....
        /*00cc*/ 	.word	0xffffffff


	//   ....[2]....
        /*00d0*/ 	.word	0xffffffff


	//   ....[3]....
        /*00d4*/ 	.word	0xffffffff


	//   ....[4]....
        /*00d8*/ 	.word	0xffffffff


	//   ....[5]....
        /*00dc*/ 	.word	0xffffffff


	//   ....[6]....
        /*00e0*/ 	.word	0xffffffff


	//   ....[7]....
        /*00e4*/ 	.word	0xffffffff


	//   ....[8]....
        /*00e8*/ 	.word	0xffffffff


	//   ....[9]....
        /*00ec*/ 	.word	0xffffffff


	//   ....[10]....
        /*00f0*/ 	.word	0xffffffff


	//   ....[11]....
        /*00f4*/ 	.word	0xffffffff


	//   ....[12]....
        /*00f8*/ 	.word	0xffffffff


	//   ....[13]....
        /*00fc*/ 	.word	0xffffffff


	//   ....[14]....
        /*0100*/ 	.word	0xffffffff


	//   ....[15]....
        /*0104*/ 	.word	0xffffffff


	//   ....[16]....
        /*0108*/ 	.word	0xffffffff


	//   ....[17]....
        /*010c*/ 	.word	0xffffffff


	//   ....[18]....
        /*0110*/ 	.word	0xffffffff


	//   ....[19]....
        /*0114*/ 	.word	0xffffffff


	//   ....[20]....
        /*0118*/ 	.word	0xffffffff


	//   ....[21]....
        /*011c*/ 	.word	0xffffffff


	//   ....[22]....
        /*0120*/ 	.word	0xffffffff


	//   ....[23]....
        /*0124*/ 	.word	0xffffffff


	//----- nvinfo : EIATTR_COOP_GROUP_INSTR_OFFSETS
	.align		4
.L_172:
        /*0128*/ 	.byte	0x04, 0x28
        /*012a*/ 	.short	(.L_174 - .L_173)


	//   ....[0]....
.L_173:
        /*012c*/ 	.word	0x00003050


	//   ....[1]....
        /*0130*/ 	.word	0x00003110


	//   ....[2]....
        /*0134*/ 	.word	0x00003350


	//   ....[3]....
        /*0138*/ 	.word	0x00003370


	//   ....[4]....
        /*013c*/ 	.word	0x00003eb0


	//   ....[5]....
        /*0140*/ 	.word	0x00003f30


	//   ....[6]....
        /*0144*/ 	.word	0x00004080


	//   ....[7]....
        /*0148*/ 	.word	0x00004110


	//   ....[8]....
        /*014c*/ 	.word	0x00006cd0


	//   ....[9]....
        /*0150*/ 	.word	0x00006d10


	//   ....[10]....
        /*0154*/ 	.word	0x00006d80


	//   ....[11]....
        /*0158*/ 	.word	0x00006d90


	//   ....[12]....
        /*015c*/ 	.word	0x00006de0


	//   ....[13]....
        /*0160*/ 	.word	0x00006df0


	//   ....[14]....
        /*0164*/ 	.word	0x00006e00


	//   ....[15]....
        /*0168*/ 	.word	0x00006e10


	//   ....[16]....
        /*016c*/ 	.word	0x00009390


	//   ....[17]....
        /*0170*/ 	.word	0x000093a0


	//   ....[18]....
        /*0174*/ 	.word	0x000093b0


	//   ....[19]....
        /*0178*/ 	.word	0x000093d0


	//   ....[20]....
        /*017c*/ 	.word	0x00009410


	//   ....[21]....
        /*0180*/ 	.word	0x00009450


	//   ....[22]....
        /*0184*/ 	.word	0x000094e0


	//   ....[23]....
        /*0188*/ 	.word	0x000095e0


	//----- nvinfo : EIATTR_EXIT_INSTR_OFFSETS
	.align		4
.L_174:
        /*018c*/ 	.byte	0x04, 0x1c
        /*018e*/ 	.short	(.L_176 - .L_175)


	//   ....[0]....
.L_175:
        /*0190*/ 	.word	0x00000380


	//   ....[1]....
        /*0194*/ 	.word	0x0000a790


	//   ....[2]....
        /*0198*/ 	.word	0x0000a870


	//   ....[3]....
        /*019c*/ 	.word	0x0000b300


	//   ....[4]....
        /*01a0*/ 	.word	0x0000b390


	//----- nvinfo : EIATTR_CRS_STACK_SIZE
	.align		4
.L_176:
        /*01a4*/ 	.byte	0x04, 0x1e
        /*01a6*/ 	.short	(.L_178 - .L_177)
.L_177:
        /*01a8*/ 	.word	0x00000000


	//----- nvinfo : EIATTR_CBANK_PARAM_SIZE
	.align		4
.L_178:
        /*01ac*/ 	.byte	0x03, 0x19
        /*01ae*/ 	.short	0x01d0


	//----- nvinfo : EIATTR_PARAM_CBANK
	.align		4
        /*01b0*/ 	.byte	0x04, 0x0a
        /*01b2*/ 	.short	(.L_180 - .L_179)
	.align		4
.L_179:
        /*01b4*/ 	.word	index@(.nv.constant0._ZN5flash16flash_fwd_kernelI23Flash_fwd_kernel_traitsILi32ELi128ELi128ELi4ELb0ELb0EN7cutlass6half_tE19Flash_kernel_traitsILi32ELi128ELi128ELi4ES3_EELb0ELb0ELb0ELb0ELb0ELb1ELb0ELb0EEEvNS_16Flash_fwd_paramsE)
        /*01b8*/ 	.short	0x0210
        /*01ba*/ 	.short	0x01d0


	//----- nvinfo : EIATTR_SW_WAR
	.align		4
.L_180:
        /*01bc*/ 	.byte	0x04, 0x36
        /*01be*/ 	.short	(.L_182 - .L_181)
.L_181:
        /*01c0*/ 	.word	0x00000008
.L_182:


//--------------------- .nv.info._ZN5flash16flash_fwd_kernelI23Flash_fwd_kernel_traitsILi32ELi128ELi128ELi4ELb0ELb0EN7cutlass6half_tE19Flash_kernel_traitsILi32ELi128ELi128ELi4ES3_EELb0ELb0ELb0ELb0ELb1ELb1ELb0ELb0EEEvNS_16Flash_fwd_paramsE --------------------------
	.section	.nv.info._ZN5flash16flash_fwd_kernelI23Flash_fwd_kernel_traitsILi32ELi128ELi128ELi4ELb0ELb0EN7cutlass6half_tE19Flash_kernel_traitsILi32ELi128ELi128ELi4ES3_EELb0ELb0ELb0ELb0ELb1ELb1ELb0ELb0EEEvNS_16Flash_fwd_paramsE,"",@"SHT_CUDA_INFO"
	.sectionflags	@""
	.align	4


	//----- nvinfo : EIATTR_CUDA_API_VERSION
	.align		4
        /*0000*/ 	.byte	0x04, 0x37
        /*0002*/ 	.short	(.L_184 - .L_183)
.L_183:
        /*0004*/ 	.word	0x00000082


	//----- nvinfo : EIATTR_KPARAM_INFO
	.align		4
.L_184:
        /*0008*/ 	.byte	0x04, 0x17
        /*000a*/ 	.short	(.L_186 - .L_185)
.L_185:
        /*000c*/ 	.word	0x00000000
        /*0010*/ 	.short	0x0000
        /*0012*/ 	.short	0x0000
        /*0014*/ 	.byte	0x00, 0xf0, 0x41, 0x07


	//----- nvinfo : EIATTR_SPARSE_MMA_MASK
	.align		4
.L_186:
        /*0018*/ 	.byte	0x03, 0x50
        /*001a*/ 	.short	0x0000


	//----- nvinfo : EIATTR_MAXREG_COUNT
	.align		4
        /*001c*/ 	.byte	0x03, 0x1b
        /*001e*/ 	.short	0x00ff


	//----- nvinfo : EIATTR_NUM_BARRIERS
	.align		4
        /*0020*/ 	.byte	0x02, 0x4c
        /*0022*/ 	.byte	0x01
	.zero		1


	//----- nvinfo : EIATTR_ANNOTATIONS
	.align		4
        /*0024*/ 	.byte	0x04, 0x55
        /*0026*/ 	.short	(.L_188 - .L_187)


	//   ....[0]....
.L_187:
        /*0028*/ 	.word	0x00000001
        /*002c*/ 	.byte	0x50, 0x0b, 0x00, 0x00, 0x01, 0x00, 0x00, 0x00, 0x30, 0x43, 0x00, 0x00


	//----- nvinfo : EIATTR_MERCURY_ISA_VERSION
	.align		4
.L_188:
        /*0038*/ 	.byte	0x03, 0x5f
        /*003a*/ 	.short	0x0101


	//----- nvinfo : EIATTR_COOP_GROUP_MASK_REGIDS
	.align		4
        /*003c*/ 	.byte	0x04, 0x29
        /*003e*/ 	.short	(.L_190 - .L_189)


	//   ....[0]....
.L_189:
        /*0040*/ 	.word	0xffffffff


	//   ....[1]....
        /*0044*/ 	.word	0xffffffff


	//   ....[2]....
        /*0048*/ 	.word	0xffffffff


	//   ....[3]....
        /*004c*/ 	.word	0xffffffff


	//   ....[4]....
        /*0050*/ 	.word	0xffffffff


	//   ....[5]....
        /*0054*/ 	.word	0xffffffff


	//   ....[6]....
        /*0058*/ 	.word	0xffffffff


	//   ....[7]....
        /*005c*/ 	.word	0xffffffff


	//   ....[8]....
        /*0060*/ 	.word	0xffffffff


	//   ....[9]....
        /*0064*/ 	.word	0xffffffff


	//   ....[10]....
        /*0068*/ 	.word	0xffffffff


	//   ....[11]....
        /*006c*/ 	.word	0xffffffff


	//   ....[12]....
        /*0070*/ 	.word	0xffffffff


	//   ....[13]....
        /*0074*/ 	.word	0xffffffff


	//   ....[14]....
        /*0078*/ 	.word	0xffffffff


	//   ....[15]....
        /*007c*/ 	.word	0xffffffff


	//   ....[16]....
        /*0080*/ 	.word	0xffffffff


	//   ....[17]....
        /*0084*/ 	.word	0xffffffff


	//   ....[18]....
        /*0088*/ 	.word	0xffffffff


	//   ....[19]....
        /*008c*/ 	.word	0xffffffff


	//   ....[20]....
        /*0090*/ 	.word	0xffffffff


	//   ....[21]....
        /*0094*/ 	.word	0xffffffff


	//   ....[22]....
        /*0098*/ 	.word	0xffffffff


	//   ....[23]....
        /*009c*/ 	.word	0xffffffff


	//----- nvinfo : EIATTR_COOP_GROUP_INSTR_OFFSETS
	.align		4
.L_190:
        /*00a0*/ 	.byte	0x04, 0x28
        /*00a2*/ 	.short	(.L_192 - .L_191)


	//   ....[0]....
.L_191:
        /*00a4*/ 	.word	0x00001930


	//   ....[1]....
        /*00a8*/ 	.word	0x00001970


	//   ....[2]....
        /*00ac*/ 	.word	0x00001ce0


	//   ....[3]....
        /*00b0*/ 	.word	0x00001d30


	//   ....[4]....
        /*00b4*/ 	.word	0x00002450


	//   ....[5]....
        /*00b8*/ 	.word	0x000024d0


	//   ....[6]....
        /*00bc*/ 	.word	0x00002900


	//   ....[7]....
        /*00c0*/ 	.word	0x00002960


	//   ....[8]....
        /*00c4*/ 	.word	0x00005360


	//   ....[9]....
        /*00c8*/ 	.word	0x000053a0


	//   ....[10]....
        /*00cc*/ 	.word	0x00005410


	//   ....[11]....
        /*00d0*/ 	.word	0x00005420


	//   ....[12]....
        /*00d4*/ 	.word	0x00005470


	//   ....[13]....
        /*00d8*/ 	.word	0x00005480


	//   ....[14]....
        /*00dc*/ 	.word	0x00005490


	//   ....[15]....
        /*00e0*/ 	.word	0x000054a0


	//   ....[16]....
        /*00e4*/ 	.word	0x000079f0


	//   ....[17]....
        /*00e8*/ 	.word	0x00007a30


	//   ....[18]....
        /*00ec*/ 	.word	0x00007a60


	//   ....[19]....
        /*00f0*/ 	.word	0x00007a70


	//   ....[20]....
        /*00f4*/ 	.word	0x00007b00


	//   ....[21]....
        /*00f8*/ 	.word	0x00007b20


	//   ....[22]....
        /*00fc*/ 	.word	0x00007b40


	//   ....[23]....
        /*0100*/ 	.word	0x00007bb0


	//----- nvinfo : EIATTR_EXIT_INSTR_OFFSETS
	.align		4
.L_192:
        /*0104*/ 	.byte	0x04, 0x1c
        /*0106*/ 	.short	(.L_194 - .L_193)


	//   ....[0]....
.L_193:
        /*0108*/ 	.word	0x00000150


	//   ....[1]....
        /*010c*/ 	.word	0x00008ab0


	//----- nvinfo : EIATTR_CRS_STACK_SIZE
	.align		4
.L_194:
        /*0110*/ 	.byte	0x04, 0x1e
        /*0112*/ 	.short	(.L_196 - .L_195)
.L_195:
        /*0114*/ 	.word	0x00000000


	//----- nvinfo : EIATTR_CBANK_PARAM_SIZE
	.align		4
.L_196:
        /*0118*/ 	.byte	0x03, 0x19
        /*011a*/ 	.short	0x01d0


	//----- nvinfo : EIATTR_PARAM_CBANK
	.align		4
        /*011c*/ 	.byte	0x04, 0x0a
        /*011e*/ 	.short	(.L_198 - .L_197)
	.align		4
.L_197:
        /*0120*/ 	.word	index@(.nv.constant0._ZN5flash16flash_fwd_kernelI23Flash_fwd_kernel_traitsILi32ELi128ELi128ELi4ELb0ELb0EN7cutlass6half_tE19Flash_kernel_traitsILi32ELi128ELi128ELi4ES3_EELb0ELb0ELb0ELb0ELb1ELb1ELb0ELb0EEEvNS_16Flash_fwd_paramsE)
        /*0124*/ 	.short	0x0210
        /*0126*/ 	.short	0x01d0


	//----- nvinfo : EIATTR_SW_WAR
	.align		4
.L_198:
        /*0128*/ 	.byte	0x04, 0x36
        /*012a*/ 	.short	(.L_200 - .L_199)
.L_199:
        /*012c*/ 	.word	0x00000008
.L_200:


//--------------------- .nv.info._ZN5flash16flash_fwd_kernelI23Flash_fwd_kernel_traitsILi32ELi128ELi128ELi4ELb0ELb0EN7cutlass6half_tE19Flash_kernel_traitsILi32ELi128ELi128ELi4ES3_EELb0ELb0ELb0ELb0ELb0ELb0ELb0ELb0EEEvNS_16Flash_fwd_paramsE --------------------------
	.section	.nv.info._ZN5flash16flash_fwd_kernelI23Flash_fwd_kernel_traitsILi32ELi128ELi128ELi4ELb0ELb0EN7cutlass6half_tE19Flash_kernel_traitsILi32ELi128ELi128ELi4ES3_EELb0ELb0ELb0ELb0ELb0ELb0ELb0ELb0EEEvNS_16Flash_fwd_paramsE,"",@"SHT_CUDA_INFO"
	.sectionflags	@""
	.align	4


	//----- nvinfo : EIATTR_CUDA_API_VERSION
	.align		4
        /*0000*/ 	.byte	0x04, 0x37
        /*0002*/ 	.short	(.L_202 - .L_201)
.L_201:
        /*0004*/ 	.word	0x00000082


	//----- nvinfo : EIATTR_KPARAM_INFO
	.align		4
.L_202:
        /*0008*/ 	.byte	0x04, 0x17
        /*000a*/ 	.short	(.L_204 - .L_203)
.L_203:
        /*000c*/ 	.word	0x00000000
        /*0010*/ 	.short	0x0000
        /*0012*/ 	.short	0x0000
        /*0014*/ 	.byte	0x00, 0xf0, 0x41, 0x07


	//----- nvinfo : EIATTR_SPARSE_MMA_MASK
	.align		4
.L_204:
        /*0018*/ 	.byte	0x03, 0x50
        /*001a*/ 	.short	0x0000


	//----- nvinfo : EIATTR_MAXREG_COUNT
	.align		4
        /*001c*/ 	.byte	0x03, 0x1b
        /*001e*/ 	.short	0x00ff


	//----- nvinfo : EIATTR_NUM_BARRIERS
	.align		4
        /*0020*/ 	.byte	0x02, 0x4c
        /*0022*/ 	.byte	0x01
	.zero		1


	//----- nvinfo : EIATTR_ANNOTATIONS
	.align		4
        /*0024*/ 	.byte	0x04, 0x55
        /*0026*/ 	.short	(.L_206 - .L_205)


	//   ....[0]....
.L_205:
        /* <DEDUP_REMOVED lines=23> */


	//----- nvinfo : EIATTR_MERCURY_ISA_VERSION
	.align		4
.L_206:
        /*0180*/ 	.byte	0x03, 0x5f
        /*0182*/ 	.short	0x0101


	//----- nvinfo : EIATTR_COOP_GROUP_MASK_REGIDS
	.align		4
        /*0184*/ 	.byte	0x04, 0x29
        /*0186*/ 	.short	(.L_208 - .L_207)


	//   ....[0]....
.L_207:
        /*0188*/ 	.word	0xffffffff


	//   ....[1]....
        /*018c*/ 	.word	0xffffffff


	//   ....[2]....
        /*0190*/ 	.word	0xffffffff


	//   ....[3]....
        /*0194*/ 	.word	0xffffffff


	//   ....[4]....
        /*0198*/ 	.word	0xffffffff


	//   ....[5]....
        /*019c*/ 	.word	0xffffffff


	//   ....[6]....
        /*01a0*/ 	.word	0xffffffff


	//   ....[7]....
        /*01a4*/ 	.word	0xffffffff


	//   ....[8]....
        /*01a8*/ 	.word	0xffffffff


	//   ....[9]....
        /*01ac*/ 	.word	0xffffffff


	//   ....[10]....
        /*01b0*/ 	.word	0xffffffff


	//   ....[11]....
        /*01b4*/ 	.word	0xffffffff


	//   ....[12]....
        /*01b8*/ 	.word	0xffffffff


	//   ....[13]....
        /*01bc*/ 	.word	0xffffffff


	//   ....[14]....
        /*01c0*/ 	.word	0xffffffff


	//   ....[15]....
        /*01c4*/ 	.word	0xffffffff


	//   ....[16]....
        /*01c8*/ 	.word	0xffffffff


	//   ....[17]....
        /*01cc*/ 	.word	0xffffffff


	//   ....[18]....
        /*01d0*/ 	.word	0xffffffff


	//   ....[19]....
        /*01d4*/ 	.word	0xffffffff


	//   ....[20]....
        /*01d8*/ 	.word	0xffffffff


	//   ....[21]....
        /*01dc*/ 	.word	0xffffffff


	//   ....[22]....
        /*01e0*/ 	.word	0xffffffff


	//   ....[23]....
        /*01e4*/ 	.word	0xffffffff


	//----- nvinfo : EIATTR_COOP_GROUP_INSTR_OFFSETS
	.align		4
.L_208:
        /*01e8*/ 	.byte	0x04, 0x28
        /*01ea*/ 	.short	(.L_210 - .L_209)


	//   ....[0]....
.L_209:
        /*01ec*/ 	.word	0x00003b60


	//   ....[1]....
        /*01f0*/ 	.word	0x00003b80


	//   ....[2]....
        /*01f4*/ 	.word	0x00003bd0


	//   ....[3]....
        /*01f8*/ 	.word	0x00003be0


	//   ....[4]....
        /*01fc*/ 	.word	0x000046d0


	//   ....[5]....
        /*0200*/ 	.word	0x00004740


	//   ....[6]....
        /*0204*/ 	.word	0x00004870


	//   ....[7]....
        /*0208*/ 	.word	0x00004900


	//   ....[8]....
        /*020c*/ 	.word	0x00007810


	//   ....[9]....
        /*0210*/ 	.word	0x00007840


	//   ....[10]....
        /*0214*/ 	.word	0x000078b0


	//   ....[11]....
        /*0218*/ 	.word	0x000078c0


	//   ....[12]....
        /*021c*/ 	.word	0x00007910


	//   ....[13]....
        /*0220*/ 	.word	0x00007920


	//   ....[14]....
        /*0224*/ 	.word	0x00007930


	//   ....[15]....
        /*0228*/ 	.word	0x00007940


	//   ....[16]....
        /*022c*/ 	.word	0x00009ed0


	//   ....[17]....
        /*0230*/ 	.word	0x00009ee0


	//   ....[18]....
        /*0234*/ 	.word	0x00009ef0


	//   ....[19]....
        /*0238*/ 	.word	0x00009f00


	//   ....[20]....
        /*023c*/ 	.word	0x00009f40


	//   ....[21]....
        /*0240*/ 	.word	0x00009f80


	//   ....[22]....
        /*0244*/ 	.word	0x0000a010


	//   ....[23]....
        /*0248*/ 	.word	0x0000a100


	//----- nvinfo : EIATTR_EXIT_INSTR_OFFSETS
	.align		4
.L_210:
        /*024c*/ 	.byte	0x04, 0x1c
        /*024e*/ 	.short	(.L_212 - .L_211)


	//   ....[0]....
.L_211:
        /*0250*/ 	.word	0x00000390


	//   ....[1]....
        /*0254*/ 	.word	0x0000b2b0


	//   ....[2]....
        /*0258*/ 	.word	0x0000b390


	//   ....[3]....
        /*025c*/ 	.word	0x0000be90


	//   ....[4]....
        /*0260*/ 	.word	0x0000bf20


	//----- nvinfo : EIATTR_CRS_STACK_SIZE
	.align		4
.L_212:
        /*0264*/ 	.byte	0x04, 0x1e
        /*0266*/ 	.short	(.L_214 - .L_213)
.L_213:
        /*0268*/ 	.word	0x00000000


	//----- nvinfo : EIATTR_CBANK_PARAM_SIZE
	.align		4
.L_214:
        /*026c*/ 	.byte	0x03, 0x19
        /*026e*/ 	.short	0x01d0


	//----- nvinfo : EIATTR_PARAM_CBANK
	.align		4
        /*0270*/ 	.byte	0x04, 0x0a
        /*0272*/ 	.short	(.L_216 - .L_215)
	.align		4
.L_215:
        /*0274*/ 	.word	index@(.nv.constant0._ZN5flash16flash_fwd_kernelI23Flash_fwd_kernel_traitsILi32ELi128ELi128ELi4ELb0ELb0EN7cutlass6half_tE19Flash_kernel_traitsILi32ELi128ELi128ELi4ES3_EELb0ELb0ELb0ELb0ELb0ELb0ELb0ELb0EEEvNS_16Flash_fwd_paramsE)
        /*0278*/ 	.short	0x0210
        /*027a*/ 	.short	0x01d0


	//----- nvinfo : EIATTR_SW_WAR
	.align		4
.L_216:
        /*027c*/ 	.byte	0x04, 0x36
        /*027e*/ 	.short	(.L_218 - .L_217)
.L_217:
        /*0280*/ 	.word	0x00000008
.L_218:


//--------------------- .nv.info._ZN5flash16flash_fwd_kernelI23Flash_fwd_kernel_traitsILi32ELi128ELi128ELi4ELb0ELb0EN7cutlass6half_tE19Flash_kernel_traitsILi32ELi128ELi128ELi4ES3_EELb0ELb0ELb0ELb1ELb0ELb0ELb0ELb0EEEvNS_16Flash_fwd_paramsE --------------------------
	.section	.nv.info._ZN5flash16flash_fwd_kernelI23Flash_fwd_kernel_traitsILi32ELi128ELi128ELi4ELb0ELb0EN7cutlass6half_tE19Flash_kernel_traitsILi32ELi128ELi128ELi4ES3_EELb0ELb0ELb0ELb1ELb0ELb0ELb0ELb0EEEvNS_16Flash_fwd_paramsE,"",@"SHT_CUDA_INFO"
	.sectionflags	@""
	.align	4


	//----- nvinfo : EIATTR_CUDA_API_VERSION
	.align		4
        /*0000*/ 	.byte	0x04, 0x37
        /*0002*/ 	.short	(.L_220 - .L_219)
.L_219:
        /*0004*/ 	.word	0x00000082


	//----- nvinfo : EIATTR_KPARAM_INFO
	.align		4
.L_220:
        /*0008*/ 	.byte	0x04, 0x17
        /*000a*/ 	.short	(.L_222 - .L_221)
.L_221:
        /*000c*/ 	.word	0x00000000
        /*0010*/ 	.short	0x0000
        /*0012*/ 	.short	0x0000
        /*0014*/ 	.byte	0x00, 0xf0, 0x41, 0x07


	//----- nvinfo : EIATTR_SPARSE_MMA_MASK
	.align		4
.L_222:
        /*0018*/ 	.byte	0x03, 0x50
        /*001a*/ 	.short	0x0000


	//----- nvinfo : EIATTR_MAXREG_COUNT
	.align		4
        /*001c*/ 	.byte	0x03, 0x1b
        /*001e*/ 	.short	0x00ff


	//----- nvinfo : EIATTR_NUM_BARRIERS
	.align		4
        /*0020*/ 	.byte	0x02, 0x4c
        /*0022*/ 	.byte	0x01
	.zero		1


	//----- nvinfo : EIATTR_ANNOTATIONS
	.align		4
        /*0024*/ 	.byte	0x04, 0x55
        /*0026*/ 	.short	(.L_224 - .L_223)


	//   ....[0]....
.L_223:
        /* <DEDUP_REMOVED lines=27> */


	//----- nvinfo : EIATTR_MERCURY_ISA_VERSION
	.align		4
.L_224:
        /*01c0*/ 	.byte	0x03, 0x5f
        /*01c2*/ 	.short	0x0101


	//----- nvinfo : EIATTR_COOP_GROUP_MASK_REGIDS
	.align		4
        /*01c4*/ 	.byte	0x04, 0x29
        /*01c6*/ 	.short	(.L_226 - .L_225)


	//   ....[0]....
.L_225:
        /*01c8*/ 	.word	0xffffffff


	//   ....[1]....
        /*01cc*/ 	.word	0xffffffff


	//   ....[2]....
        /*01d0*/ 	.word	0xffffffff


	//   ....[3]....
        /*01d4*/ 	.word	0xffffffff


	//   ....[4]....
        /*01d8*/ 	.word	0xffffffff


	//   ....[5]....
        /*01dc*/ 	.word	0xffffffff


	//   ....[6]....
        /*01e0*/ 	.word	0xffffffff


	//   ....[7]....
        /*01e4*/ 	.word	0xffffffff


	//   ....[8]....
        /*01e8*/ 	.word	0xffffffff


	//   ....[9]....
        /*01ec*/ 	.word	0xffffffff


	//   ....[10]....
        /*01f0*/ 	.word	0xffffffff


	//   ....[11]....
        /*01f4*/ 	.word	0xffffffff


	//   ....[12]....
        /*01f8*/ 	.word	0xffffffff


	//   ....[13]....
        /*01fc*/ 	.word	0xffffffff


	//   ....[14]....
        /*0200*/ 	.word	0xffffffff


	//   ....[15]....
        /*0204*/ 	.word	0xffffffff


	//   ....[16]....
        /*0208*/ 	.word	0xffffffff


	//   ....[17]....
        /*020c*/ 	.word	0xffffffff


	//   ....[18]....
        /*0210*/ 	.word	0xffffffff


	//   ....[19]....
        /*0214*/ 	.word	0xffffffff


	//   ....[20]....
        /*0218*/ 	.word	0xffffffff


	//   ....[21]....
        /*021c*/ 	.word	0xffffffff


	//   ....[22]....
        /*0220*/ 	.word	0xffffffff


	//   ....[23]....
        /*0224*/ 	.word	0xffffffff


	//----- nvinfo : EIATTR_COOP_GROUP_INSTR_OFFSETS
	.align		4
.L_226:
        /*0228*/ 	.byte	0x04, 0x28
        /*022a*/ 	.short	(.L_228 - .L_227)


	//   ....[0]....
.L_227:
        /*022c*/ 	.word	0x00006520


	//   ....[1]....
        /*0230*/ 	.word	0x00006540


	//   ....[2]....
        /*0234*/ 	.word	0x00006580


	//   ....[3]....
        /*0238*/ 	.word	0x00006590


	//   ....[4]....
        /*023c*/ 	.word	0x00006fb0


	//   ....[5]....
        /*0240*/ 	.word	0x00007030


	//   ....[6]....
        /*0244*/ 	.word	0x000072c0


	//   ....[7]....
        /*0248*/ 	.word	0x00007360


	//   ....[8]....
        /*024c*/ 	.word	0x0000b7a0


	//   ....[9]....
        /*0250*/ 	.word	0x0000b7d0


	//   ....[10]....
        /*0254*/ 	.word	0x0000b810


	//   ....[11]....
        /*0258*/ 	.word	0x0000b820


	//   ....[12]....
        /*025c*/ 	.word	0x0000b860


	//   ....[13]....
        /*0260*/ 	.word	0x0000b880


	//   ....[14]....
        /*0264*/ 	.word	0x0000b890


	//   ....[15]....
        /*0268*/ 	.word	0x0000b8a0


	//   ....[16]....
        /*026c*/ 	.word	0x0000de50


	//   ....[17]....
        /*0270*/ 	.word	0x0000de60


	//   ....[18]....
        /*0274*/ 	.word	0x0000de70


	//   ....[19]....
        /*0278*/ 	.word	0x0000de80


	//   ....[20]....
        /*027c*/ 	.word	0x0000dec0


	//   ....[21]....
        /*0280*/ 	.word	0x0000df00


	//   ....[22]....
        /*0284*/ 	.word	0x0000dfb0


	//   ....[23]....
        /*0288*/ 	.word	0x0000dfe0


	//----- nvinfo : EIATTR_EXIT_INSTR_OFFSETS
	.align		4
.L_228:
        /*028c*/ 	.byte	0x04, 0x1c
        /*028e*/ 	.short	(.L_230 - .L_229)


	//   ....[0]....
.L_229:
        /*0290*/ 	.word	0x00000390


	//   ....[1]....
        /*0294*/ 	.word	0x0000f1f0


	//   ....[2]....
        /*0298*/ 	.word	0x0000f2d0


	//   ....[3]....
        /*029c*/ 	.word	0x0000fdd0


	//   ....[4]....
        /*02a0*/ 	.word	0x0000fe60


	//----- nvinfo : EIATTR_CRS_STACK_SIZE
	.align		4
.L_230:
        /*02a4*/ 	.byte	0x04, 0x1e
        /*02a6*/ 	.short	(.L_232 - .L_231)
.L_231:
        /*02a8*/ 	.word	0x00000000


	//----- nvinfo : EIATTR_CBANK_PARAM_SIZE
	.align		4
.L_232:
        /*02ac*/ 	.byte	0x03, 0x19
        /*02ae*/ 	.short	0x01d0


	//----- nvinfo : EIATTR_PARAM_CBANK
	.align		4
        /*02b0*/ 	.byte	0x04, 0x0a
        /*02b2*/ 	.short	(.L_234 - .L_233)
	.align		4
.L_233:
        /*02b4*/ 	.word	index@(.nv.constant0._ZN5flash16flash_fwd_kernelI23Flash_fwd_kernel_traitsILi32ELi128ELi128ELi4ELb0ELb0EN7cutlass6half_tE19Flash_kernel_traitsILi32ELi128ELi128ELi4ES3_EELb0ELb0ELb0ELb1ELb0ELb0ELb0ELb0EEEvNS_16Flash_fwd_paramsE)
        /*02b8*/ 	.short	0x0210
        /*02ba*/ 	.short	0x01d0


	//----- nvinfo : EIATTR_SW_WAR
	.align		4
.L_234:
        /*02bc*/ 	.byte	0x04, 0x36
        /*02be*/ 	.short	(.L_236 - .L_235)
.L_235:
        /*02c0*/ 	.word	0x00000008
.L_236:


//--------------------- .nv.info._ZN5flash16flash_fwd_kernelI23Flash_fwd_kernel_traitsILi32ELi128ELi128ELi4ELb0ELb0EN7cutlass6half_tE19Flash_kernel_traitsILi32ELi128ELi128ELi4ES3_EELb0ELb0ELb1ELb0ELb0ELb1ELb0ELb0EEEvNS_16Flash_fwd_paramsE --------------------------
	.section	.nv.info._ZN5flash16flash_fwd_kernelI23Flash_fwd_kernel_traitsILi32ELi128ELi128ELi4ELb0ELb0EN7cutlass6half_tE19Flash_kernel_traitsILi32ELi128ELi128ELi4ES3_EELb0ELb0ELb1ELb0ELb0ELb1ELb0ELb0EEEvNS_16Flash_fwd_paramsE,"",@"SHT_CUDA_INFO"
	.sectionflags	@""
	.align	4


	//----- nvinfo : EIATTR_CUDA_API_VERSION
	.align		4
        /*0000*/ 	.byte	0x04, 0x37
        /*0002*/ 	.short	(.L_238 - .L_237)
.L_237:
        /*0004*/ 	.word	0x00000082


	//----- nvinfo : EIATTR_KPARAM_INFO
	.align		4
.L_238:
        /*0008*/ 	.byte	0x04, 0x17
        /*000a*/ 	.short	(.L_240 - .L_239)
.L_239:
        /*000c*/ 	.word	0x00000000
        /*0010*/ 	.short	0x0000
        /*0012*/ 	.short	0x0000
        /*0014*/ 	.byte	0x00, 0xf0, 0x41, 0x07


	//----- nvinfo : EIATTR_SPARSE_MMA_MASK
	.align		4
.L_240:
        /*0018*/ 	.byte	0x03, 0x50
        /*001a*/ 	.short	0x0000


	//----- nvinfo : EIATTR_MAXREG_COUNT
	.align		4
        /*001c*/ 	.byte	0x03, 0x1b
        /*001e*/ 	.short	0x00ff


	//----- nvinfo : EIATTR_NUM_BARRIERS
	.align		4
        /*0020*/ 	.byte	0x02, 0x4c
        /*0022*/ 	.byte	0x01
	.zero		1


	//----- nvinfo : EIATTR_ANNOTATIONS
	.align		4
        /*0024*/ 	.byte	0x04, 0x55
        /*0026*/ 	.short	(.L_242 - .L_241)


	//   ....[0]....
.L_241:
        /* <DEDUP_REMOVED lines=52> */
        /*035c*/ 	.byte	0x60, 0x30, 0x01, 0x00, 0x01, 0x00, 0x00, 0x00, 0x40, 0x39, 0x01, 0x00


	//----- nvinfo : EIATTR_MERCURY_ISA_VERSION
	.align		4
.L_242:
        /*0368*/ 	.byte	0x03, 0x5f
        /*036a*/ 	.short	0x0101


	//----- nvinfo : EIATTR_COOP_GROUP_MASK_REGIDS
	.align		4
        /*036c*/ 	.byte	0x04, 0x29
        /*036e*/ 	.short	(.L_244 - .L_243)


	//   ....[0]....
.L_243:
        /*0370*/ 	.word	0xffffffff


	//   ....[1]....
        /*0374*/ 	.word	0xffffffff


	//   ....[2]....
        /*0378*/ 	.word	0xffffffff


	//   ....[3]....
        /*037c*/ 	.word	0xffffffff


	//   ....[4]....
        /*0380*/ 	.word	0xffffffff


	//   ....[5]....
        /*0384*/ 	.word	0xffffffff


	//   ....[6]....
        /*0388*/ 	.word	0xffffffff


	//   ....[7]....
        /*038c*/ 	.word	0xffffffff


	//   ....[8]....
        /*0390*/ 	.word	0xffffffff


	//   ....[9]....
        /*0394*/ 	.word	0xffffffff


	//   ....[10]....
        /*0398*/ 	.word	0xffffffff


	//   ....[11]....
        /*039c*/ 	.word	0xffffffff


	//   ....[12]....
        /*03a0*/ 	.word	0xffffffff


	//   ....[13]....
        /*03a4*/ 	.word	0xffffffff


	//   ....[14]....
        /*03a8*/ 	.word	0xffffffff


	//   ....[15]....
        /*03ac*/ 	.word	0xffffffff


	//   ....[16]....
        /*03b0*/ 	.word	0xffffffff


	//   ....[17]....
        /*03b4*/ 	.word	0xffffffff


	//   ....[18]....
        /*03b8*/ 	.word	0xffffffff


	//   ....[19]....
        /*03bc*/ 	.word	0xffffffff


	//   ....[20]....
        /*03c0*/ 	.word	0xffffffff


	//   ....[21]....
        /*03c4*/ 	.word	0xffffffff


	//   ....[22]....
        /*03c8*/ 	.word	0xffffffff


	//   ....[23]....
        /*03cc*/ 	.word	0xffffffff


	//   ....[24]....
        /*03d0*/ 	.word	0xffffffff


	//   ....[25]....
        /*03d4*/ 	.word	0xffffffff


	//   ....[26]....
        /*03d8*/ 	.word	0xffffffff


	//   ....[27]....
        /*03dc*/ 	.word	0xffffffff


	//   ....[28]....
        /*03e0*/ 	.word	0xffffffff


	//   ....[29]....
        /*03e4*/ 	.word	0xffffffff


	//   ....[30]....
        /*03e8*/ 	.word	0xffffffff


	//   ....[31]....
        /*03ec*/ 	.word	0xffffffff


	//----- nvinfo : EIATTR_COOP_GROUP_INSTR_OFFSETS
	.align		4
.L_244:
        /*03f0*/ 	.byte	0x04, 0x28
        /*03f2*/ 	.short	(.L_246 - .L_245)


	//   ....[0]....
.L_245:
        /*03f4*/ 	.word	0x000039b0


	//   ....[1]....
        /*03f8*/ 	.word	0x00003a70


	//   ....[2]....
        /*03fc*/ 	.word	0x000048e0


	//   ....[3]....
        /*0400*/ 	.word	0x000049a0


	//   ....[4]....
        /*0404*/ 	.word	0x00005a50


	//   ....[5]....
        /*0408*/ 	.word	0x00005af0


	//   ....[6]....
        /*040c*/ 	.word	0x00005d50


	//   ....[7]....
        /*0410*/ 	.word	0x00005dc0


	//   ....[8]....
        /*0414*/ 	.word	0x00008e90


	//   ....[9]....
        /*0418*/ 	.word	0x00008f90


	//   ....[10]....
        /*041c*/ 	.word	0x00009e00


	//   ....[11]....
        /*0420*/ 	.word	0x00009f10


	//   ....[12]....
        /*0424*/ 	.word	0x0000b000


	//   ....[13]....
        /*0428*/ 	.word	0x0000b0d0


	//   ....[14]....
        /*042c*/ 	.word	0x0000b440


	//   ....[15]....
        /*0430*/ 	.word	0x0000b480


	//   ....[16]....
        /*0434*/ 	.word	0x0000fe10


	//   ....[17]....
        /*0438*/ 	.word	0x0000fee0


	//   ....[18]....
        /*043c*/ 	.word	0x0000ffe0


	//   ....[19]....
        /*0440*/ 	.word	0x00010040


	//   ....[20]....
        /*0444*/ 	.word	0x00010240


	//   ....[21]....
        /*0448*/ 	.word	0x00010270


	//   ....[22]....
        /*044c*/ 	.word	0x00010350


	//   ....[23]....
        /*0450*/ 	.word	0x00010370


	//   ....[24]....
        /*0454*/ 	.word	0x00012c60


	//   ....[25]....
        /*0458*/ 	.word	0x00012c70


	//   ....[26]....
        /*045c*/ 	.word	0x00012c80


	//   ....[27]....
        /*0460*/ 	.word	0x00012c90


	//   ....[28]....
        /*0464*/ 	.word	0x00012cd0


	//   ....[29]....
        /*0468*/ 	.word	0x00012d00


	//   ....[30]....
        /*046c*/ 	.word	0x00012da0


	//   ....[31]....
        /*0470*/ 	.word	0x00012dd0


	//----- nvinfo : EIATTR_EXIT_INSTR_OFFSETS
	.align		4
.L_246:
        /*0474*/ 	.byte	0x04, 0x1c
        /*0476*/ 	.short	(.L_248 - .L_247)


	//   ....[0]....
.L_247:
        /*0478*/ 	.word	0x00000330


	//   ....[1]....
        /*047c*/ 	.word	0x00000f30


	//   ....[2]....
        /*0480*/ 	.word	0x00000fc0


	//   ....[3]....
        /*0484*/ 	.word	0x00014010


	//   ....[4]....
        /*0488*/ 	.word	0x000140f0


	//----- nvinfo : EIATTR_CRS_STACK_SIZE
	.align		4
.L_248:
        /*048c*/ 	.byte	0x04, 0x1e
        /*048e*/ 	.short	(.L_250 - .L_249)
.L_249:
        /*0490*/ 	.word	0x00000000


	//----- nvinfo : EIATTR_CBANK_PARAM_SIZE
	.align		4
.L_250:
        /*0494*/ 	.byte	0x03, 0x19
        /*0496*/ 	.short	0x01d0


	//----- nvinfo : EIATTR_PARAM_CBANK
	.align		4
        /*0498*/ 	.byte	0x04, 0x0a
        /*049a*/ 	.short	(.L_252 - .L_251)
	.align		4
.L_251:
        /*049c*/ 	.word	index@(.nv.constant0._ZN5flash16flash_fwd_kernelI23Flash_fwd_kernel_traitsILi32ELi128ELi128ELi4ELb0ELb0EN7cutlass6half_tE19Flash_kernel_traitsILi32ELi128ELi128ELi4ES3_EELb0ELb0ELb1ELb0ELb0ELb1ELb0ELb0EEEvNS_16Flash_fwd_paramsE)
        /*04a0*/ 	.short	0x0210
        /*04a2*/ 	.short	0x01d0


	//----- nvinfo : EIATTR_SW_WAR
	.align		4
.L_252:
        /*04a4*/ 	.byte	0x04, 0x36
        /*04a6*/ 	.short	(.L_254 - .L_253)
.L_253:
        /*04a8*/ 	.word	0x00000008
.L_254:


//--------------------- .nv.info._ZN5flash16flash_fwd_kernelI23Flash_fwd_kernel_traitsILi32ELi128ELi128ELi4ELb0ELb0EN7cutlass6half_tE19Flash_kernel_traitsILi32ELi128ELi128ELi4ES3_EELb0ELb0ELb1ELb0ELb0ELb0ELb0ELb0EEEvNS_16Flash_fwd_paramsE --------------------------
	.section	.nv.info._ZN5flash16flash_fwd_kernelI23Flash_fwd_kernel_traitsILi32ELi128ELi128ELi4ELb0ELb0EN7cutlass6half_tE19Flash_kernel_traitsILi32ELi128ELi128ELi4ES3_EELb0ELb0ELb1ELb0ELb0ELb0ELb0ELb0EEEvNS_16Flash_fwd_paramsE,"",@"SHT_CUDA_INFO"
	.sectionflags	@""
	.align	4


	//----- nvinfo : EIATTR_CUDA_API_VERSION
	.align		4
        /*0000*/ 	.byte	0x04, 0x37
        /*0002*/ 	.short	(.L_256 - .L_255)
.L_255:
        /*0004*/ 	.word	0x00000082


	//----- nvinfo : EIATTR_KPARAM_INFO
	.align		4
.L_256:
        /*0008*/ 	.byte	0x04, 0x17
        /*000a*/ 	.short	(.L_258 - .L_257)
.L_257:
        /*000c*/ 	.word	0x00000000
        /*0010*/ 	.short	0x0000
        /*0012*/ 	.short	0x0000
        /*0014*/ 	.byte	0x00, 0xf0, 0x41, 0x07


	//----- nvinfo : EIATTR_SPARSE_MMA_MASK
	.align		4
.L_258:
        /*0018*/ 	.byte	0x03, 0x50
        /*001a*/ 	.short	0x0000


	//----- nvinfo : EIATTR_MAXREG_COUNT
	.align		4
        /*001c*/ 	.byte	0x03, 0x1b
        /*001e*/ 	.short	0x00ff


	//----- nvinfo : EIATTR_NUM_BARRIERS
	.align		4
        /*0020*/ 	.byte	0x02, 0x4c
        /*0022*/ 	.byte	0x01
	.zero		1


	//----- nvinfo : EIATTR_ANNOTATIONS
	.align		4
        /*0024*/ 	.byte	0x04, 0x55
        /*0026*/ 	.short	(.L_260 - .L_259)


	//   ....[0]....
.L_259:
        /* <DEDUP_REMOVED lines=22> */


	//----- nvinfo : EIATTR_MERCURY_ISA_VERSION
	.align		4
.L_260:
        /*0178*/ 	.byte	0x03, 0x5f
        /*017a*/ 	.short	0x0101


	//----- nvinfo : EIATTR_INT_WARP_WIDE_INSTR_OFFSETS
	.align		4
        /*017c*/ 	.byte	0x04, 0x31
        /*017e*/ 	.short	(.L_262 - .L_261)


	//   ....[0]....
.L_261:
        /*0180*/ 	.word	0x00008150


	//----- nvinfo : EIATTR_COOP_GROUP_MASK_REGIDS
	.align		4
.L_262:
        /*0184*/ 	.byte	0x04, 0x29
        /*0186*/ 	.short	(.L_264 - .L_263)


	//   ....[0]....
.L_263:
        /*0188*/ 	.word	0xffffffff


	//   ....[1]....
        /*018c*/ 	.word	0xffffffff


	//   ....[2]....
        /*0190*/ 	.word	0xffffffff


	//   ....[3]....
        /*0194*/ 	.word	0xffffffff


	//   ....[4]....
        /*0198*/ 	.word	0xffffffff


	//   ....[5]....
        /*019c*/ 	.word	0xffffffff


	//   ....[6]....
        /*01a0*/ 	.word	0xffffffff


	//   ....[7]....
        /*01a4*/ 	.word	0xffffffff


	//   ....[8]....
        /*01a8*/ 	.word	0xffffffff


	//   ....[9]....
        /*01ac*/ 	.word	0xffffffff


	//   ....[10]....
        /*01b0*/ 	.word	0xffffffff


	//   ....[11]....
        /*01b4*/ 	.word	0xffffffff


	//   ....[12]....
        /*01b8*/ 	.word	0xffffffff


	//   ....[13]....
        /*01bc*/ 	.word	0xffffffff


	//   ....[14]....
        /*01c0*/ 	.word	0xffffffff


	//   ....[15]....
        /*01c4*/ 	.word	0xffffffff


	//   ....[16]....
        /*01c8*/ 	.word	0xffffffff


	//   ....[17]....
        /*01cc*/ 	.word	0xffffffff


	//   ....[18]....
        /*01d0*/ 	.word	0xffffffff


	//   ....[19]....
        /*01d4*/ 	.word	0xffffffff


	//   ....[20]....
        /*01d8*/ 	.word	0xffffffff


	//   ....[21]....
        /*01dc*/ 	.word	0xffffffff


	//   ....[22]....
        /*01e0*/ 	.word	0xffffffff


	//   ....[23]....
        /*01e4*/ 	.word	0xffffffff


	//   ....[24]....
        /*01e8*/ 	.word	0xffffffff


	//   ....[25]....
        /*01ec*/ 	.word	0xffffffff


	//   ....[26]....
        /*01f0*/ 	.word	0xffffffff


	//   ....[27]....
        /*01f4*/ 	.word	0xffffffff


	//   ....[28]....
        /*01f8*/ 	.word	0xffffffff


	//   ....[29]....
        /*01fc*/ 	.word	0xffffffff


	//   ....[30]....
        /*0200*/ 	.word	0xffffffff


	//   ....[31]....
        /*0204*/ 	.word	0xffffffff


	//----- nvinfo : EIATTR_COOP_GROUP_INSTR_OFFSETS
	.align		4
.L_264:
        /*0208*/ 	.byte	0x04, 0x28
        /*020a*/ 	.short	(.L_266 - .L_265)


	//   ....[0]....
.L_265:
        /*020c*/ 	.word	0x000058e0


	//   ....[1]....
        /*0210*/ 	.word	0x00005900


	//   ....[2]....
        /*0214*/ 	.word	0x00005940


	//   ....[3]....
        /*0218*/ 	.word	0x00005950


	//   ....[4]....
        /*021c*/ 	.word	0x00006370


	//   ....[5]....
        /*0220*/ 	.word	0x000063f0


	//   ....[6]....
        /*0224*/ 	.word	0x00006630


	//   ....[7]....
        /*0228*/ 	.word	0x000066a0


	//   ....[8]....
        /*022c*/ 	.word	0x0000aa20


	//   ....[9]....
        /*0230*/ 	.word	0x0000aa40


	//   ....[10]....
        /*0234*/ 	.word	0x0000ae10


	//   ....[11]....
        /*0238*/ 	.word	0x0000ae60


	//   ....[12]....
        /*023c*/ 	.word	0x0000b7b0


	//   ....[13]....
        /*0240*/ 	.word	0x0000b8a0


	//   ....[14]....
        /*0244*/ 	.word	0x0000baf0


	//   ....[15]....
        /*0248*/ 	.word	0x0000bb50


	//   ....[16]....
        /*024c*/ 	.word	0x00010c80


	//   ....[17]....
        /*0250*/ 	.word	0x00010d40


	//   ....[18]....
        /*0254*/ 	.word	0x00010e40


	//   ....[19]....
        /*0258*/ 	.word	0x00010ef0


	//   ....[20]....
        /*025c*/ 	.word	0x00011060


	//   ....[21]....
        /*0260*/ 	.word	0x00011090


	//   ....[22]....
        /*0264*/ 	.word	0x00011170


	//   ....[23]....
        /*0268*/ 	.word	0x000111b0


	//   ....[24]....
        /*026c*/ 	.word	0x000138f0


	//   ....[25]....
        /*0270*/ 	.word	0x00013900


	//   ....[26]....
        /*0274*/ 	.word	0x00013910


	//   ....[27]....
        /*0278*/ 	.word	0x00013930


	//   ....[28]....
        /*027c*/ 	.word	0x00013960


	//   ....[29]....
        /*0280*/ 	.word	0x00013980


	//   ....[30]....
        /*0284*/ 	.word	0x000139b0


	//   ....[31]....
        /*0288*/ 	.word	0x00013a10


	//----- nvinfo : EIATTR_EXIT_INSTR_OFFSETS
	.align		4
.L_266:
        /*028c*/ 	.byte	0x04, 0x1c
        /*028e*/ 	.short	(.L_268 - .L_267)


	//   ....[0]....
.L_267:
        /*0290*/ 	.word	0x000004b0


	//   ....[1]....
        /*0294*/ 	.word	0x00001110


	//   ....[2]....
        /*0298*/ 	.word	0x000011a0


	//   ....[3]....
        /*029c*/ 	.word	0x00014cd0


	//   ....[4]....
        /*02a0*/ 	.word	0x00014db0


	//----- nvinfo : EIATTR_CRS_STACK_SIZE
	.align		4
.L_268:
        /*02a4*/ 	.byte	0x04, 0x1e
        /*02a6*/ 	.short	(.L_270 - .L_269)
.L_269:
        /*02a8*/ 	.word	0x00000000


	//----- nvinfo : EIATTR_CBANK_PARAM_SIZE
	.align		4
.L_270:
        /*02ac*/ 	.byte	0x03, 0x19
        /*02ae*/ 	.short	0x01d0


	//----- nvinfo : EIATTR_PARAM_CBANK
	.align		4
        /*02b0*/ 	.byte	0x04, 0x0a
        /*02b2*/ 	.short	(.L_272 - .L_271)
	.align		4
.L_271:
        /*02b4*/ 	.word	index@(.nv.constant0._ZN5flash16flash_fwd_kernelI23Flash_fwd_kernel_traitsILi32ELi128ELi128ELi4ELb0ELb0EN7cutlass6half_tE19Flash_kernel_traitsILi32ELi128ELi128ELi4ES3_EELb0ELb0ELb1ELb0ELb0ELb0ELb0ELb0EEEvNS_16Flash_fwd_paramsE)
        /*02b8*/ 	.short	0x0210
        /*02ba*/ 	.short	0x01d0


	//----- nvinfo : EIATTR_SW_WAR
	.align		4
.L_272:
        /*02bc*/ 	.byte	0x04, 0x36
        /*02be*/ 	.short	(.L_274 - .L_273)
.L_273:
        /*02c0*/ 	.word	0x00000008
.L_274:


//--------------------- .nv.info._ZN5flash16flash_fwd_kernelI23Flash_fwd_kernel_traitsILi32ELi128ELi128ELi4ELb0ELb0EN7cutlass6half_tE19Flash_kernel_traitsILi32ELi128ELi128ELi4ES3_EELb0ELb0ELb1ELb1ELb0ELb0ELb0ELb0EEEvNS_16Flash_fwd_paramsE --------------------------
	.section	.nv.info._ZN5flash16flash_fwd_kernelI23Flash_fwd_kernel_traitsILi32ELi128ELi128ELi4ELb0ELb0EN7cutlass6half_tE19Flash_kernel_traitsILi32ELi128ELi128ELi4ES3_EELb0ELb0ELb1ELb1ELb0ELb0ELb0ELb0EEEvNS_16Flash_fwd_paramsE,"",@"SHT_CUDA_INFO"
	.sectionflags	@""
	.align	4


	//----- nvinfo : EIATTR_CUDA_API_VERSION
	.align		4
        /*0000*/ 	.byte	0x04, 0x37
        /*0002*/ 	.short	(.L_276 - .L_275)
.L_275:
        /*0004*/ 	.word	0x00000082


	//----- nvinfo : EIATTR_KPARAM_INFO
	.align		4
.L_276:
        /*0008*/ 	.byte	0x04, 0x17
        /*000a*/ 	.short	(.L_278 - .L_277)
.L_277:
        /*000c*/ 	.word	0x00000000
        /*0010*/ 	.short	0x0000
        /*0012*/ 	.short	0x0000
        /*0014*/ 	.byte	0x00, 0xf0, 0x41, 0x07


	//----- nvinfo : EIATTR_SPARSE_MMA_MASK
	.align		4
.L_278:
        /*0018*/ 	.byte	0x03, 0x50
        /*001a*/ 	.short	0x0000


	//----- nvinfo : EIATTR_MAXREG_COUNT
	.align		4
        /*001c*/ 	.byte	0x03, 0x1b
        /*001e*/ 	.short	0x00ff


	//----- nvinfo : EIATTR_NUM_BARRIERS
	.align		4
        /*0020*/ 	.byte	0x02, 0x4c
        /*0022*/ 	.byte	0x01
	.zero		1


	//----- nvinfo : EIATTR_ANNOTATIONS
	.align		4
        /*0024*/ 	.byte	0x04, 0x55
        /*0026*/ 	.short	(.L_280 - .L_279)


	//   ....[0]....
.L_279:
        /* <DEDUP_REMOVED lines=26> */


	//----- nvinfo : EIATTR_MERCURY_ISA_VERSION
	.align		4
.L_280:
        /*01b0*/ 	.byte	0x03, 0x5f
        /*01b2*/ 	.short	0x0101


	//----- nvinfo : EIATTR_INT_WARP_WIDE_INSTR_OFFSETS
	.align		4
        /*01b4*/ 	.byte	0x04, 0x31
        /*01b6*/ 	.short	(.L_282 - .L_281)


	//   ....[0]....
.L_281:
        /*01b8*/ 	.word	0x0000a920


	//----- nvinfo : EIATTR_COOP_GROUP_MASK_REGIDS
	.align		4
.L_282:
        /*01bc*/ 	.byte	0x04, 0x29
        /*01be*/ 	.short	(.L_284 - .L_283)


	//   ....[0]....
.L_283:
        /*01c0*/ 	.word	0xffffffff


	//   ....[1]....
        /*01c4*/ 	.word	0xffffffff


	//   ....[2]....
        /*01c8*/ 	.word	0xffffffff


	//   ....[3]....
        /*01cc*/ 	.word	0xffffffff


	//   ....[4]....
        /*01d0*/ 	.word	0xffffffff


	//   ....[5]....
        /*01d4*/ 	.word	0xffffffff


	//   ....[6]....
        /*01d8*/ 	.word	0xffffffff


	//   ....[7]....
        /*01dc*/ 	.word	0xffffffff


	//   ....[8]....
        /*01e0*/ 	.word	0xffffffff


	//   ....[9]....
        /*01e4*/ 	.word	0xffffffff


	//   ....[10]....
        /*01e8*/ 	.word	0xffffffff


	//   ....[11]....
        /*01ec*/ 	.word	0xffffffff


	//   ....[12]....
        /*01f0*/ 	.word	0xffffffff


	//   ....[13]....
        /*01f4*/ 	.word	0xffffffff


	//   ....[14]....
        /*01f8*/ 	.word	0xffffffff


	//   ....[15]....
        /*01fc*/ 	.word	0xffffffff


	//   ....[16]....
        /*0200*/ 	.word	0xffffffff


	//   ....[17]....
        /*0204*/ 	.word	0xffffffff


	//   ....[18]....
        /*0208*/ 	.word	0xffffffff


	//   ....[19]....
        /*020c*/ 	.word	0xffffffff


	//   ....[20]....
        /*0210*/ 	.word	0xffffffff


	//   ....[21]....
        /*0214*/ 	.word	0xffffffff


	//   ....[22]....
        /*0218*/ 	.word	0xffffffff


	//   ....[23]....
        /*021c*/ 	.word	0xffffffff


	//   ....[24]....
        /*0220*/ 	.word	0xffffffff


	//   ....[25]....
        /*0224*/ 	.word	0xffffffff


	//   ....[26]....
        /*0228*/ 	.word	0xffffffff


	//   ....[27]....
        /*022c*/ 	.word	0xffffffff


	//   ....[28]....
        /*0230*/ 	.word	0xffffffff


	//   ....[29]....
        /*0234*/ 	.word	0xffffffff


	//   ....[30]....
        /*0238*/ 	.word	0xffffffff


	//   ....[31]....
        /*023c*/ 	.word	0xffffffff


	//----- nvinfo : EIATTR_COOP_GROUP_INSTR_OFFSETS
	.align		4
.L_284:
        /*0240*/ 	.byte	0x04, 0x28
        /*0242*/ 	.short	(.L_286 - .L_285)


	//   ....[0]....
.L_285:
        /*0244*/ 	.word	0x00008110


	//   ....[1]....
        /*0248*/ 	.word	0x00008130


	//   ....[2]....
        /*024c*/ 	.word	0x00008170


	//   ....[3]....
        /*0250*/ 	.word	0x00008180


	//   ....[4]....
        /*0254*/ 	.word	0x00008d50


	//   ....[5]....
        /*0258*/ 	.word	0x00008e10


	//   ....[6]....
        /*025c*/ 	.word	0x00008ea0


	//   ....[7]....
        /*0260*/ 	.word	0x00008f10


	//   ....[8]....
        /*0264*/ 	.word	0x0000fa90


	//   ....[9]....
        /*0268*/ 	.word	0x0000fab0


	//   ....[10]....
        /*026c*/ 	.word	0x0000fe80


	//   ....[11]....
        /*0270*/ 	.word	0x0000fed0


	//   ....[12]....
        /*0274*/ 	.word	0x00010850


	//   ....[13]....
        /*0278*/ 	.word	0x00010920


	//   ....[14]....
        /*027c*/ 	.word	0x00010b20


	//   ....[15]....
        /*0280*/ 	.word	0x00010b80


	//   ....[16]....
        /*0284*/ 	.word	0x00017ac0


	//   ....[17]....
        /*0288*/ 	.word	0x00017b50


	//   ....[18]....
        /*028c*/ 	.word	0x00017c70


	//   ....[19]....
        /*0290*/ 	.word	0x00017cb0


	//   ....[20]....
        /*0294*/ 	.word	0x000180e0


	//   ....[21]....
        /*0298*/ 	.word	0x00018100


	//   ....[22]....
        /*029c*/ 	.word	0x00018180


	//   ....[23]....
        /*02a0*/ 	.word	0x000181a0


	//   ....[24]....
        /*02a4*/ 	.word	0x0001a980


	//   ....[25]....
        /*02a8*/ 	.word	0x0001a990


	//   ....[26]....
        /*02ac*/ 	.word	0x0001a9a0


	//   ....[27]....
        /*02b0*/ 	.word	0x0001a9c0


	//   ....[28]....
        /*02b4*/ 	.word	0x0001a9f0


	//   ....[29]....
        /*02b8*/ 	.word	0x0001aa10


	//   ....[30]....
        /*02bc*/ 	.word	0x0001aa40


	//   ....[31]....
        /*02c0*/ 	.word	0x0001aab0


	//----- nvinfo : EIATTR_EXIT_INSTR_OFFSETS
	.align		4
.L_286:
        /*02c4*/ 	.byte	0x04, 0x1c
        /*02c6*/ 	.short	(.L_288 - .L_287)


	//   ....[0]....
.L_287:
        /*02c8*/ 	.word	0x000004c0


	//   ....[1]....
        /*02cc*/ 	.word	0x00001110


	//   ....[2]....
        /*02d0*/ 	.word	0x000011a0


	//   ....[3]....
        /*02d4*/ 	.word	0x0001bd90


	//   ....[4]....
        /*02d8*/ 	.word	0x0001be70


	//----- nvinfo : EIATTR_CRS_STACK_SIZE
	.align		4
.L_288:
        /*02dc*/ 	.byte	0x04, 0x1e
        /*02de*/ 	.short	(.L_290 - .L_289)
.L_289:
        /*02e0*/ 	.word	0x00000000


	//----- nvinfo : EIATTR_CBANK_PARAM_SIZE
	.align		4
.L_290:
        /*02e4*/ 	.byte	0x03, 0x19
        /*02e6*/ 	.short	0x01d0


	//----- nvinfo : EIATTR_PARAM_CBANK
	.align		4
        /*02e8*/ 	.byte	0x04, 0x0a
        /*02ea*/ 	.short	(.L_292 - .L_291)
	.align		4
.L_291:
        /*02ec*/ 	.word	index@(.nv.constant0._ZN5flash16flash_fwd_kernelI23Flash_fwd_kernel_traitsILi32ELi128ELi128ELi4ELb0ELb0EN7cutlass6half_tE19Flash_kernel_traitsILi32ELi128ELi128ELi4ES3_EELb0ELb0ELb1ELb1ELb0ELb0ELb0ELb0EEEvNS_16Flash_fwd_paramsE)
        /*02f0*/ 	.short	0x0210
        /*02f2*/ 	.short	0x01d0


	//----- nvinfo : EIATTR_SW_WAR
	.align		4
.L_292:
        /*02f4*/ 	.byte	0x04, 0x36
        /*02f6*/ 	.short	(.L_294 - .L_293)
.L_293:
        /*02f8*/ 	.word	0x00000008
.L_294:


//--------------------- .nv.info._ZN5flash16flash_fwd_kernelI23Flash_fwd_kernel_traitsILi32ELi128ELi128ELi4ELb0ELb0EN7cutlass6half_tE19Flash_kernel_traitsILi32ELi128ELi128ELi4ES3_EELb1ELb0ELb0ELb0ELb0ELb1ELb0ELb0EEEvNS_16Flash_fwd_paramsE --------------------------
	.section	.nv.info._ZN5flash16flash_fwd_kernelI23Flash_fwd_kernel_traitsILi32ELi128ELi128ELi4ELb0ELb0EN7cutlass6half_tE19Flash_kernel_traitsILi32ELi128ELi128ELi4ES3_EELb1ELb0ELb0ELb0ELb0ELb1ELb0ELb0EEEvNS_16Flash_fwd_paramsE,"",@"SHT_CUDA_INFO"
	.sectionflags	@""
	.align	4


	//----- nvinfo : EIATTR_CUDA_API_VERSION
	.align		4
        /*0000*/ 	.byte	0x04, 0x37
        /*0002*/ 	.short	(.L_296 - .L_295)
.L_295:
        /*0004*/ 	.word	0x00000082


	//----- nvinfo : EIATTR_KPARAM_INFO
	.align		4
.L_296:
        /*0008*/ 	.byte	0x04, 0x17
        /*000a*/ 	.short	(.L_298 - .L_297)
.L_297:
        /*000c*/ 	.word	0x00000000
        /*0010*/ 	.short	0x0000
        /*0012*/ 	.short	0x0000
        /*0014*/ 	.byte	0x00, 0xf0, 0x41, 0x07


	//----- nvinfo : EIATTR_SPARSE_MMA_MASK
	.align		4
.L_298:
        /*0018*/ 	.byte	0x03, 0x50
        /*001a*/ 	.short	0x0000


	//----- nvinfo : EIATTR_MAXREG_COUNT
	.align		4
        /*001c*/ 	.byte	0x03, 0x1b
        /*001e*/ 	.short	0x00ff


	//----- nvinfo : EIATTR_NUM_BARRIERS
	.align		4
        /*0020*/ 	.byte	0x02, 0x4c
        /*0022*/ 	.byte	0x01
	.zero		1


	//----- nvinfo : EIATTR_ANNOTATIONS
	.align		4
        /*0024*/ 	.byte	0x04, 0x55
        /*0026*/ 	.short	(.L_300 - .L_299)


	//   ....[0]....
.L_299:
        /* <DEDUP_REMOVED lines=46> */


	//----- nvinfo : EIATTR_MERCURY_ISA_VERSION
	.align		4
.L_300:
        /*02f0*/ 	.byte	0x03, 0x5f
        /*02f2*/ 	.short	0x0101


	//----- nvinfo : EIATTR_COOP_GROUP_MASK_REGIDS
	.align		4
        /*02f4*/ 	.byte	0x04, 0x29
        /*02f6*/ 	.short	(.L_302 - .L_301)


	//   ....[0]....
.L_301:
        /*02f8*/ 	.word	0xffffffff


	//   ....[1]....
        /*02fc*/ 	.word	0xffffffff


	//   ....[2]....
        /*0300*/ 	.word	0xffffffff


	//   ....[3]....
        /*0304*/ 	.word	0xffffffff


	//   ....[4]....
        /*0308*/ 	.word	0xffffffff


	//   ....[5]....
        /*030c*/ 	.word	0xffffffff


	//   ....[6]....
        /*0310*/ 	.word	0xffffffff


	//   ....[7]....
        /*0314*/ 	.word	0xffffffff


	//   ....[8]....
        /*0318*/ 	.word	0xffffffff


	//   ....[9]....
        /*031c*/ 	.word	0xffffffff


	//   ....[10]....
        /*0320*/ 	.word	0xffffffff


	//   ....[11]....
        /*0324*/ 	.word	0xffffffff


	//   ....[12]....
        /*0328*/ 	.word	0xffffffff


	//   ....[13]....
        /*032c*/ 	.word	0xffffffff


	//   ....[14]....
        /*0330*/ 	.word	0xffffffff


	//   ....[15]....
        /*0334*/ 	.word	0xffffffff


	//   ....[16]....
        /*0338*/ 	.word	0xffffffff


	//   ....[17]....
        /*033c*/ 	.word	0xffffffff


	//   ....[18]....
        /*0340*/ 	.word	0xffffffff


	//   ....[19]....
        /*0344*/ 	.word	0xffffffff


	//   ....[20]....
        /*0348*/ 	.word	0xffffffff


	//   ....[21]....
        /*034c*/ 	.word	0xffffffff


	//   ....[22]....
        /*0350*/ 	.word	0xffffffff


	//   ....[23]....
        /*0354*/ 	.word	0xffffffff


	//----- nvinfo : EIATTR_COOP_GROUP_INSTR_OFFSETS
	.align		4
.L_302:
        /*0358*/ 	.byte	0x04, 0x28
        /*035a*/ 	.short	(.L_304 - .L_303)


	//   ....[0]....
.L_303:
        /*035c*/ 	.word	0x00003220


	//   ....[1]....
        /*0360*/ 	.word	0x00003400


	//   ....[2]....
        /*0364*/ 	.word	0x00003c90


	//   ....[3]....
        /*0368*/ 	.word	0x00003da0


	//   ....[4]....
        /*036c*/ 	.word	0x00003e00


	//   ....[5]....
        /*0370*/ 	.word	0x00003f30


	//   ....[6]....
        /*0374*/ 	.word	0x000041e0


	//   ....[7]....
        /*0378*/ 	.word	0x000042d0


	//   ....[8]....
        /*037c*/ 	.word	0x0000a350


	//   ....[9]....
        /*0380*/ 	.word	0x0000a380


	//   ....[10]....
        /*0384*/ 	.word	0x0000a4e0


	//   ....[11]....
        /*0388*/ 	.word	0x0000a570


	//   ....[12]....
        /*038c*/ 	.word	0x0000a640


	//   ....[13]....
        /*0390*/ 	.word	0x0000a710


	//   ....[14]....
        /*0394*/ 	.word	0x0000aa90


	//   ....[15]....
        /*0398*/ 	.word	0x0000ace0


	//   ....[16]....
        /*039c*/ 	.word	0x0000f880


	//   ....[17]....
        /*03a0*/ 	.word	0x0000f890


	//   ....[18]....
        /*03a4*/ 	.word	0x0000f8a0


	//   ....[19]....
        /*03a8*/ 	.word	0x0000f8b0


	//   ....[20]....
        /*03ac*/ 	.word	0x0000f8e0


	//   ....[21]....
        /*03b0*/ 	.word	0x0000f900


	//   ....[22]....
        /*03b4*/ 	.word	0x0000f920


	//   ....[23]....
        /*03b8*/ 	.word	0x0000f930


	//----- nvinfo : EIATTR_EXIT_INSTR_OFFSETS
	.align		4
.L_304:
        /*03bc*/ 	.byte	0x04, 0x1c
        /*03be*/ 	.short	(.L_306 - .L_305)


	//   ....[0]....
.L_305:
        /*03c0*/ 	.word	0x000005d0


	//   ....[1]....
        /*03c4*/ 	.word	0x00010cf0


	//   ....[2]....
        /*03c8*/ 	.word	0x00010dd0


	//   ....[3]....
        /*03cc*/ 	.word	0x00011860


	//   ....[4]....
        /*03d0*/ 	.word	0x000118f0


	//----- nvinfo : EIATTR_CRS_STACK_SIZE
	.align		4
.L_306:
        /*03d4*/ 	.byte	0x04, 0x1e
        /*03d6*/ 	.short	(.L_308 - .L_307)
.L_307:
        /*03d8*/ 	.word	0x00000000


	//----- nvinfo : EIATTR_CBANK_PARAM_SIZE
	.align		4
.L_308:
        /*03dc*/ 	.byte	0x03, 0x19
        /*03de*/ 	.short	0x01d0


	//----- nvinfo : EIATTR_PARAM_CBANK
	.align		4
        /*03e0*/ 	.byte	0x04, 0x0a
        /*03e2*/ 	.short	(.L_310 - .L_309)
	.align		4
.L_309:
        /*03e4*/ 	.word	index@(.nv.constant0._ZN5flash16flash_fwd_kernelI23Flash_fwd_kernel_traitsILi32ELi128ELi128ELi4ELb0ELb0EN7cutlass6half_tE19Flash_kernel_traitsILi32ELi128ELi128ELi4ES3_EELb1ELb0ELb0ELb0ELb0ELb1ELb0ELb0EEEvNS_16Flash_fwd_paramsE)
        /*03e8*/ 	.short	0x0210
        /*03ea*/ 	.short	0x01d0


	//----- nvinfo : EIATTR_SW_WAR
	.align		4
.L_310:
        /*03ec*/ 	.byte	0x04, 0x36
        /*03ee*/ 	.short	(.L_312 - .L_311)
.L_311:
        /*03f0*/ 	.word	0x00000008
.L_312:


//--------------------- .nv.info._ZN5flash16flash_fwd_kernelI23Flash_fwd_kernel_traitsILi32ELi128ELi128ELi4ELb0ELb0EN7cutlass6half_tE19Flash_kernel_traitsILi32ELi128ELi128ELi4ES3_EELb0ELb0ELb0ELb0ELb0ELb1ELb1ELb0EEEvNS_16Flash_fwd_paramsE --------------------------
	.section	.nv.info._ZN5flash16flash_fwd_kernelI23Flash_fwd_kernel_traitsILi32ELi128ELi128ELi4ELb0ELb0EN7cutlass6half_tE19Flash_kernel_traitsILi32ELi128ELi128ELi4ES3_EELb0ELb0ELb0ELb0ELb0ELb1ELb1ELb0EEEvNS_16Flash_fwd_paramsE,"",@"SHT_CUDA_INFO"
	.sectionflags	@""
	.align	4


	//----- nvinfo : EIATTR_CUDA_API_VERSION
	.align		4
        /*0000*/ 	.byte	0x04, 0x37
        /*0002*/ 	.short	(.L_314 - .L_313)
.L_313:
        /*0004*/ 	.word	0x00000082


	//----- nvinfo : EIATTR_KPARAM_INFO
	.align		4
.L_314:
        /*0008*/ 	.byte	0x04, 0x17
        /*000a*/ 	.short	(.L_316 - .L_315)
.L_315:
        /*000c*/ 	.word	0x00000000
        /*0010*/ 	.short	0x0000
        /*0012*/ 	.short	0x0000
        /*0014*/ 	.byte	0x00, 0xf0, 0x41, 0x07


	//----- nvinfo : EIATTR_SPARSE_MMA_MASK
	.align		4
.L_316:
        /*0018*/ 	.byte	0x03, 0x50
        /*001a*/ 	.short	0x0000


	//----- nvinfo : EIATTR_MAXREG_COUNT
	.align		4
        /*001c*/ 	.byte	0x03, 0x1b
        /*001e*/ 	.short	0x00ff


	//----- nvinfo : EIATTR_NUM_BARRIERS
	.align		4
        /*0020*/ 	.byte	0x02, 0x4c
        /*0022*/ 	.byte	0x01
	.zero		1


	//----- nvinfo : EIATTR_ANNOTATIONS
	.align		4
        /*0024*/ 	.byte	0x04, 0x55
        /*0026*/ 	.short	(.L_318 - .L_317)


	//   ....[0]....
.L_317:
        /* <DEDUP_REMOVED lines=24> */


	//----- nvinfo : EIATTR_MERCURY_ISA_VERSION
	.align		4
.L_318:
        /*0190*/ 	.byte	0x03, 0x5f
        /*0192*/ 	.short	0x0101


	//----- nvinfo : EIATTR_COOP_GROUP_MASK_REGIDS
	.align		4
        /*0194*/ 	.byte	0x04, 0x29
        /*0196*/ 	.short	(.L_320 - .L_319)


	//   ....[0]....
.L_319:
        /*0198*/ 	.word	0xffffffff


	//   ....[1]....
        /*019c*/ 	.word	0xffffffff


	//   ....[2]....
        /*01a0*/ 	.word	0xffffffff


	//   ....[3]....
        /*01a4*/ 	.word	0xffffffff


	//   ....[4]....
        /*01a8*/ 	.word	0xffffffff


	//   ....[5]....
        /*01ac*/ 	.word	0xffffffff


	//   ....[6]....
        /*01b0*/ 	.word	0xffffffff


	//   ....[7]....
        /*01b4*/ 	.word	0xffffffff


	//   ....[8]....
        /*01b8*/ 	.word	0xffffffff


	//   ....[9]....
        /*01bc*/ 	.word	0xffffffff


	//   ....[10]....
        /*01c0*/ 	.word	0xffffffff


	//   ....[11]....
        /*01c4*/ 	.word	0xffffffff


	//   ....[12]....
        /*01c8*/ 	.word	0xffffffff


	//   ....[13]....
        /*01cc*/ 	.word	0xffffffff


	//   ....[14]....
        /*01d0*/ 	.word	0xffffffff


	//   ....[15]....
        /*01d4*/ 	.word	0xffffffff


	//   ....[16]....
        /*01d8*/ 	.word	0xffffffff


	//   ....[17]....
        /*01dc*/ 	.word	0xffffffff


	//   ....[18]....
        /*01e0*/ 	.word	0xffffffff


	//   ....[19]....
        /*01e4*/ 	.word	0xffffffff


	//   ....[20]....
        /*01e8*/ 	.word	0xffffffff


	//   ....[21]....
        /*01ec*/ 	.word	0xffffffff


	//   ....[22]....
        /*01f0*/ 	.word	0xffffffff


	//   ....[23]....
        /*01f4*/ 	.word	0xffffffff


	//----- nvinfo : EIATTR_COOP_GROUP_INSTR_OFFSETS
	.align		4
.L_320:
        /*01f8*/ 	.byte	0x04, 0x28
        /*01fa*/ 	.short	(.L_322 - .L_321)


	//   ....[0]....
.L_321:
        /*01fc*/ 	.word	0x00003ee0


	//   ....[1]....
        /*0200*/ 	.word	0x00003f70


	//   ....[2]....
        /*0204*/ 	.word	0x00004260


	//   ....[3]....
        /*0208*/ 	.word	0x00004280


	//   ....[4]....
        /*020c*/ 	.word	0x00004f80


	//   ....[5]....
        /*0210*/ 	.word	0x00004ff0


	//   ....[6]....
        /*0214*/ 	.word	0x00005170


	//   ....[7]....
        /*0218*/ 	.word	0x000051c0


	//   ....[8]....
        /*021c*/ 	.word	0x00008d40


	//   ....[9]....
        /*0220*/ 	.word	0x00008d90


	//   ....[10]....
        /*0224*/ 	.word	0x00008df0


	//   ....[11]....
        /*0228*/ 	.word	0x00008e00


	//   ....[12]....
        /*022c*/ 	.word	0x00008e50


	//   ....[13]....
        /*0230*/ 	.word	0x00008e60


	//   ....[14]....
        /*0234*/ 	.word	0x00008e70


	//   ....[15]....
        /*0238*/ 	.word	0x00008e80


	//   ....[16]....
        /*023c*/ 	.word	0x0000b600


	//   ....[17]....
        /*0240*/ 	.word	0x0000b610


	//   ....[18]....
        /*0244*/ 	.word	0x0000b620


	//   ....[19]....
        /*0248*/ 	.word	0x0000b650


	//   ....[20]....
        /*024c*/ 	.word	0x0000b680


	//   ....[21]....
        /*0250*/ 	.word	0x0000b6b0


	//   ....[22]....
        /*0254*/ 	.word	0x0000b760


	//   ....[23]....
        /*0258*/ 	.word	0x0000b7a0


	//----- nvinfo : EIATTR_EXIT_INSTR_OFFSETS
	.align		4
.L_322:
        /*025c*/ 	.byte	0x04, 0x1c
        /*025e*/ 	.short	(.L_324 - .L_323)


	//   ....[0]....
.L_323:
        /*0260*/ 	.word	0x00000390


	//   ....[1]....
        /*0264*/ 	.word	0x0000c910


	//   ....[2]....
        /*0268*/ 	.word	0x0000c9f0


	//   ....[3]....
        /*026c*/ 	.word	0x0000d490


	//   ....[4]....
        /*0270*/ 	.word	0x0000d520


	//----- nvinfo : EIATTR_CRS_STACK_SIZE
	.align		4
.L_324:
        /*0274*/ 	.byte	0x04, 0x1e
        /*0276*/ 	.short	(.L_326 - .L_325)
.L_325:
        /*0278*/ 	.word	0x00000000


	//----- nvinfo : EIATTR_CBANK_PARAM_SIZE
	.align		4
.L_326:
        /*027c*/ 	.byte	0x03, 0x19
        /*027e*/ 	.short	0x01d0


	//----- nvinfo : EIATTR_PARAM_CBANK
	.align		4
        /*0280*/ 	.byte	0x04, 0x0a
        /*0282*/ 	.short	(.L_328 - .L_327)
	.align		4
.L_327:
        /*0284*/ 	.word	index@(.nv.constant0._ZN5flash16flash_fwd_kernelI23Flash_fwd_kernel_traitsILi32ELi128ELi128ELi4ELb0ELb0EN7cutlass6half_tE19Flash_kernel_traitsILi32ELi128ELi128ELi4ES3_EELb0ELb0ELb0ELb0ELb0ELb1ELb1ELb0EEEvNS_16Flash_fwd_paramsE)
        /*0288*/ 	.short	0x0210
        /*028a*/ 	.short	0x01d0


	//----- nvinfo : EIATTR_SW_WAR
	.align		4
.L_328:
        /*028c*/ 	.byte	0x04, 0x36
        /*028e*/ 	.short	(.L_330 - .L_329)
.L_329:
        /*0290*/ 	.word	0x00000008
.L_330:


//--------------------- .nv.info._ZN5flash16flash_fwd_kernelI23Flash_fwd_kernel_traitsILi32ELi128ELi128ELi4ELb0ELb0EN7cutlass6half_tE19Flash_kernel_traitsILi32ELi128ELi128ELi4ES3_EELb1ELb0ELb0ELb0ELb0ELb0ELb0ELb0EEEvNS_16Flash_fwd_paramsE --------------------------
	.section	.nv.info._ZN5flash16flash_fwd_kernelI23Flash_fwd_kernel_traitsILi32ELi128ELi128ELi4ELb0ELb0EN7cutlass6half_tE19Flash_kernel_traitsILi32ELi128ELi128ELi4ES3_EELb1ELb0ELb0ELb0ELb0ELb0ELb0ELb0EEEvNS_16Flash_fwd_paramsE,"",@"SHT_CUDA_INFO"
	.sectionflags	@""
	.align	4


	//----- nvinfo : EIATTR_CUDA_API_VERSION
	.align		4
        /*0000*/ 	.byte	0x04, 0x37
        /*0002*/ 	.short	(.L_332 - .L_331)
.L_331:
        /*0004*/ 	.word	0x00000082


	//----- nvinfo : EIATTR_KPARAM_INFO
	.align		4
.L_332:
        /*0008*/ 	.byte	0x04, 0x17
        /*000a*/ 	.short	(.L_334 - .L_333)
.L_333:
        /*000c*/ 	.word	0x00000000
        /*0010*/ 	.short	0x0000
        /*0012*/ 	.short	0x0000
        /*0014*/ 	.byte	0x00, 0xf0, 0x41, 0x07


	//----- nvinfo : EIATTR_SPARSE_MMA_MASK
	.align		4
.L_334:
        /*0018*/ 	.byte	0x03, 0x50
        /*001a*/ 	.short	0x0000


	//----- nvinfo : EIATTR_MAXREG_COUNT
	.align		4
        /*001c*/ 	.byte	0x03, 0x1b
        /*001e*/ 	.short	0x00ff


	//----- nvinfo : EIATTR_NUM_BARRIERS
	.align		4
        /*0020*/ 	.byte	0x02, 0x4c
        /*0022*/ 	.byte	0x01
	.zero		1


	//----- nvinfo : EIATTR_ANNOTATIONS
	.align		4
        /*0024*/ 	.byte	0x04, 0x55
        /*0026*/ 	.short	(.L_336 - .L_335)


	//   ....[0]....
.L_335:
        /* <DEDUP_REMOVED lines=51> */


	//----- nvinfo : EIATTR_MERCURY_ISA_VERSION
	.align		4
.L_336:
        /*0348*/ 	.byte	0x03, 0x5f
        /*034a*/ 	.short	0x0101


	//----- nvinfo : EIATTR_COOP_GROUP_MASK_REGIDS
	.align		4
        /*034c*/ 	.byte	0x04, 0x29
        /*034e*/ 	.short	(.L_338 - .L_337)


	//   ....[0]....
.L_337:
        /*0350*/ 	.word	0xffffffff


	//   ....[1]....
        /*0354*/ 	.word	0xffffffff


	//   ....[2]....
        /*0358*/ 	.word	0xffffffff


	//   ....[3]....
        /*035c*/ 	.word	0xffffffff


	//   ....[4]....
        /*0360*/ 	.word	0xffffffff


	//   ....[5]....
        /*0364*/ 	.word	0xffffffff


	//   ....[6]....
        /*0368*/ 	.word	0xffffffff


	//   ....[7]....
        /*036c*/ 	.word	0xffffffff


	//   ....[8]....
        /*0370*/ 	.word	0xffffffff


	//   ....[9]....
        /*0374*/ 	.word	0xffffffff


	//   ....[10]....
        /*0378*/ 	.word	0xffffffff


	//   ....[11]....
        /*037c*/ 	.word	0xffffffff


	//   ....[12]....
        /*0380*/ 	.word	0xffffffff


	//   ....[13]....
        /*0384*/ 	.word	0xffffffff


	//   ....[14]....
        /*0388*/ 	.word	0xffffffff


	//   ....[15]....
        /*038c*/ 	.word	0xffffffff


	//   ....[16]....
        /*0390*/ 	.word	0xffffffff


	//   ....[17]....
        /*0394*/ 	.word	0xffffffff


	//   ....[18]....
        /*0398*/ 	.word	0xffffffff


	//   ....[19]....
        /*039c*/ 	.word	0xffffffff


	//   ....[20]....
        /*03a0*/ 	.word	0xffffffff


	//   ....[21]....
        /*03a4*/ 	.word	0xffffffff


	//   ....[22]....
        /*03a8*/ 	.word	0xffffffff


	//   ....[23]....
        /*03ac*/ 	.word	0xffffffff


	//----- nvinfo : EIATTR_COOP_GROUP_INSTR_OFFSETS
	.align		4
.L_338:
        /*03b0*/ 	.byte	0x04, 0x28
        /*03b2*/ 	.short	(.L_340 - .L_339)


	//   ....[0]....
.L_339:
        /*03b4*/ 	.word	0x00003f40


	//   ....[1]....
        /*03b8*/ 	.word	0x000041f0


	//   ....[2]....
        /*03bc*/ 	.word	0x000042d0


	//   ....[3]....
        /*03c0*/ 	.word	0x00004490


	//   ....[4]....
        /*03c4*/ 	.word	0x000047e0


	//   ....[5]....
        /*03c8*/ 	.word	0x00004860


	//   ....[6]....
        /*03cc*/ 	.word	0x00004a60


	//   ....[7]....
        /*03d0*/ 	.word	0x00004ba0


	//   ....[8]....
        /*03d4*/ 	.word	0x0000b010


	//   ....[9]....
        /*03d8*/ 	.word	0x0000b040


	//   ....[10]....
        /*03dc*/ 	.word	0x0000b070


	//   ....[11]....
        /*03e0*/ 	.word	0x0000b120


	//   ....[12]....
        /*03e4*/ 	.word	0x0000b230


	//   ....[13]....
        /*03e8*/ 	.word	0x0000b280


	//   ....[14]....
        /*03ec*/ 	.word	0x0000b320


	//   ....[15]....
        /*03f0*/ 	.word	0x0000b360


	//   ....[16]....
        /*03f4*/ 	.word	0x000104f0


	//   ....[17]....
        /*03f8*/ 	.word	0x00010500


	//   ....[18]....
        /*03fc*/ 	.word	0x00010510


	//   ....[19]....
        /*0400*/ 	.word	0x00010520


	//   ....[20]....
        /*0404*/ 	.word	0x00010550


	//   ....[21]....
        /*0408*/ 	.word	0x00010570


	//   ....[22]....
        /*040c*/ 	.word	0x00010590


	//   ....[23]....
        /*0410*/ 	.word	0x000105a0


	//----- nvinfo : EIATTR_EXIT_INSTR_OFFSETS
	.align		4
.L_340:
        /*0414*/ 	.byte	0x04, 0x1c
        /*0416*/ 	.short	(.L_342 - .L_341)


	//   ....[0]....
.L_341:
        /*0418*/ 	.word	0x000005d0


	//   ....[1]....
        /*041c*/ 	.word	0x00011980


	//   ....[2]....
        /*0420*/ 	.word	0x00011a60


	//   ....[3]....
        /*0424*/ 	.word	0x00012570


	//   ....[4]....
        /*0428*/ 	.word	0x00012600


	//----- nvinfo : EIATTR_CRS_STACK_SIZE
	.align		4
.L_342:
        /*042c*/ 	.byte	0x04, 0x1e
        /*042e*/ 	.short	(.L_344 - .L_343)
.L_343:
        /*0430*/ 	.word	0x00000000


	//----- nvinfo : EIATTR_CBANK_PARAM_SIZE
	.align		4
.L_344:
        /*0434*/ 	.byte	0x03, 0x19
        /*0436*/ 	.short	0x01d0


	//----- nvinfo : EIATTR_PARAM_CBANK
	.align		4
        /*0438*/ 	.byte	0x04, 0x0a
        /*043a*/ 	.short	(.L_346 - .L_345)
	.align		4
.L_345:
        /*043c*/ 	.word	index@(.nv.constant0._ZN5flash16flash_fwd_kernelI23Flash_fwd_kernel_traitsILi32ELi128ELi128ELi4ELb0ELb0EN7cutlass6half_tE19Flash_kernel_traitsILi32ELi128ELi128ELi4ES3_EELb1ELb0ELb0ELb0ELb0ELb0ELb0ELb0EEEvNS_16Flash_fwd_paramsE)
        /*0440*/ 	.short	0x0210
        /*0442*/ 	.short	0x01d0


	//----- nvinfo : EIATTR_SW_WAR
	.align		4
.L_346:
        /*0444*/ 	.byte	0x04, 0x36
        /*0446*/ 	.short	(.L_348 - .L_347)
.L_347:
        /*0448*/ 	.word	0x00000008
.L_348:


//--------------------- .nv.info._ZN5flash16flash_fwd_kernelI23Flash_fwd_kernel_traitsILi32ELi128ELi128ELi4ELb0ELb0EN7cutlass6half_tE19Flash_kernel_traitsILi32ELi128ELi128ELi4ES3_EELb1ELb0ELb1ELb0ELb0ELb0ELb0ELb0EEEvNS_16Flash_fwd_paramsE --------------------------
	.section	.nv.info._ZN5flash16flash_fwd_kernelI23Flash_fwd_kernel_traitsILi32ELi128ELi128ELi4ELb0ELb0EN7cutlass6half_tE19Flash_kernel_traitsILi32ELi128ELi128ELi4ES3_EELb1ELb0ELb1ELb0ELb0ELb0ELb0ELb0EEEvNS_16Flash_fwd_paramsE,"",@"SHT_CUDA_INFO"
	.sectionflags	@""
	.align	4


	//----- nvinfo : EIATTR_CUDA_API_VERSION
	.align		4
        /*0000*/ 	.byte	0x04, 0x37
        /*0002*/ 	.short	(.L_350 - .L_349)
.L_349:
        /*0004*/ 	.word	0x00000082


	//----- nvinfo : EIATTR_KPARAM_INFO
	.align		4
.L_350:
        /*0008*/ 	.byte	0x04, 0x17
        /*000a*/ 	.short	(.L_352 - .L_351)
.L_351:
        /*000c*/ 	.word	0x00000000
        /*0010*/ 	.short	0x0000
        /*0012*/ 	.short	0x0000
        /*0014*/ 	.byte	0x00, 0xf0, 0x41, 0x07


	//----- nvinfo : EIATTR_SPARSE_MMA_MASK
	.align		4
.L_352:
        /*0018*/ 	.byte	0x03, 0x50
        /*001a*/ 	.short	0x0000


	//----- nvinfo : EIATTR_MAXREG_COUNT
	.align		4
        /*001c*/ 	.byte	0x03, 0x1b
        /*001e*/ 	.short	0x00ff


	//----- nvinfo : EIATTR_NUM_BARRIERS
	.align		4
        /*0020*/ 	.byte	0x02, 0x4c
        /*0022*/ 	.byte	0x01
	.zero		1


	//----- nvinfo : EIATTR_ANNOTATIONS
	.align		4
        /*0024*/ 	.byte	0x04, 0x55
        /*0026*/ 	.short	(.L_354 - .L_353)


	//   ....[0]....
.L_353:
        /* <DEDUP_REMOVED lines=65> */


	//----- nvinfo : EIATTR_MERCURY_ISA_VERSION
	.align		4
.L_354:
        /*0420*/ 	.byte	0x03, 0x5f
        /*0422*/ 	.short	0x0101


	//----- nvinfo : EIATTR_INT_WARP_WIDE_INSTR_OFFSETS
	.align		4
        /*0424*/ 	.byte	0x04, 0x31
        /*0426*/ 	.short	(.L_356 - .L_355)


	//   ....[0]....
.L_355:
        /*0428*/ 	.word	0x0000b260


	//----- nvinfo : EIATTR_COOP_GROUP_MASK_REGIDS
	.align		4
.L_356:
        /*042c*/ 	.byte	0x04, 0x29
        /*042e*/ 	.short	(.L_358 - .L_357)


	//   ....[0]....
.L_357:
        /*0430*/ 	.word	0xffffffff


	//   ....[1]....
        /*0434*/ 	.word	0xffffffff


	//   ....[2]....
        /*0438*/ 	.word	0xffffffff


	//   ....[3]....
        /*043c*/ 	.word	0xffffffff


	//   ....[4]....
        /*0440*/ 	.word	0xffffffff


	//   ....[5]....
        /*0444*/ 	.word	0xffffffff


	//   ....[6]....
        /*0448*/ 	.word	0xffffffff


	//   ....[7]....
        /*044c*/ 	.word	0xffffffff


	//   ....[8]....
        /*0450*/ 	.word	0xffffffff


	//   ....[9]....
        /*0454*/ 	.word	0xffffffff


	//   ....[10]....
        /*0458*/ 	.word	0xffffffff


	//   ....[11]....
        /*045c*/ 	.word	0xffffffff


	//   ....[12]....
        /*0460*/ 	.word	0xffffffff


	//   ....[13]....
        /*0464*/ 	.word	0xffffffff


	//   ....[14]....
        /*0468*/ 	.word	0xffffffff


	//   ....[15]....
        /*046c*/ 	.word	0xffffffff


	//   ....[16]....
        /*0470*/ 	.word	0xffffffff


	//   ....[17]....
        /*0474*/ 	.word	0xffffffff


	//   ....[18]....
        /*0478*/ 	.word	0xffffffff


	//   ....[19]....
        /*047c*/ 	.word	0xffffffff


	//   ....[20]....
        /*0480*/ 	.word	0xffffffff


	//   ....[21]....
        /*0484*/ 	.word	0xffffffff


	//   ....[22]....
        /*0488*/ 	.word	0xffffffff


	//   ....[23]....
        /*048c*/ 	.word	0xffffffff


	//   ....[24]....
        /*0490*/ 	.word	0xffffffff


	//   ....[25]....
        /*0494*/ 	.word	0xffffffff


	//   ....[26]....
        /*0498*/ 	.word	0xffffffff


	//   ....[27]....
        /*049c*/ 	.word	0xffffffff


	//   ....[28]....
        /*04a0*/ 	.word	0xffffffff


	//   ....[29]....
        /*04a4*/ 	.word	0xffffffff


	//   ....[30]....
        /*04a8*/ 	.word	0xffffffff


	//   ....[31]....
        /*04ac*/ 	.word	0xffffffff


	//----- nvinfo : EIATTR_COOP_GROUP_INSTR_OFFSETS
	.align		4
.L_358:
        /*04b0*/ 	.byte	0x04, 0x28
        /*04b2*/ 	.short	(.L_360 - .L_359)


	//   ....[0]....
.L_359:
        /*04b4*/ 	.word	0x00005d80


	//   ....[1]....
        /*04b8*/ 	.word	0x00005db0


	//   ....[2]....
        /*04bc*/ 	.word	0x00005ea0


	//   ....[3]....
        /*04c0*/ 	.word	0x00005ef0


	//   ....[4]....
        /*04c4*/ 	.word	0x000062a0


	//   ....[5]....
        /*04c8*/ 	.word	0x000063c0


	//   ....[6]....
        /*04cc*/ 	.word	0x00006640


	//   ....[7]....
        /*04d0*/ 	.word	0x000068b0


	//   ....[8]....
        /*04d4*/ 	.word	0x0000e4c0


	//   ....[9]....
        /*04d8*/ 	.word	0x0000e4f0


	//   ....[10]....
        /*04dc*/ 	.word	0x0000e620


	//   ....[11]....
        /*04e0*/ 	.word	0x0000e6b0


	//   ....[12]....
        /*04e4*/ 	.word	0x0000e700


	//   ....[13]....
        /*04e8*/ 	.word	0x0000e750


	//   ....[14]....
        /*04ec*/ 	.word	0x0000e7c0


	//   ....[15]....
        /*04f0*/ 	.word	0x0000e8c0


	//   ....[16]....
        /*04f4*/ 	.word	0x00017770


	//   ....[17]....
        /*04f8*/ 	.word	0x000177e0


	//   ....[18]....
        /*04fc*/ 	.word	0x000178a0


	//   ....[19]....
        /*0500*/ 	.word	0x00017950


	//   ....[20]....
        /*0504*/ 	.word	0x00017b30


	//   ....[21]....
        /*0508*/ 	.word	0x00017b70


	//   ....[22]....
        /*050c*/ 	.word	0x00017d40


	//   ....[23]....
        /*0510*/ 	.word	0x00017d90


	//   ....[24]....
        /*0514*/ 	.word	0x0001c940


	//   ....[25]....
        /*0518*/ 	.word	0x0001c950


	//   ....[26]....
        /*051c*/ 	.word	0x0001c960


	//   ....[27]....
        /*0520*/ 	.word	0x0001c970


	//   ....[28]....
        /*0524*/ 	.word	0x0001c9a0


	//   ....[29]....
        /*0528*/ 	.word	0x0001c9c0


	//   ....[30]....
        /*052c*/ 	.word	0x0001c9e0


	//   ....[31]....
        /*0530*/ 	.word	0x0001ca10


	//----- nvinfo : EIATTR_EXIT_INSTR_OFFSETS
	.align		4
.L_360:
        /*0534*/ 	.byte	0x04, 0x1c
        /*0536*/ 	.short	(.L_362 - .L_361)


	//   ....[0]....
.L_361:
        /*0538*/ 	.word	0x00000710


	//   ....[1]....
        /*053c*/ 	.word	0x00001340


	//   ....[2]....
        /*0540*/ 	.word	0x000013d0


	//   ....[3]....
        /*0544*/ 	.word	0x0001dde0


	//   ....[4]....
        /*0548*/ 	.word	0x0001dec0


	//----- nvinfo : EIATTR_CRS_STACK_SIZE
	.align		4
.L_362:
        /*054c*/ 	.byte	0x04, 0x1e
        /*054e*/ 	.short	(.L_364 - .L_363)
.L_363:
        /*0550*/ 	.word	0x00000000


	//----- nvinfo : EIATTR_CBANK_PARAM_SIZE
	.align		4
.L_364:
        /*0554*/ 	.byte	0x03, 0x19
        /*0556*/ 	.short	0x01d0


	//----- nvinfo : EIATTR_PARAM_CBANK
	.align		4
        /*0558*/ 	.byte	0x04, 0x0a
        /*055a*/ 	.short	(.L_366 - .L_365)
	.align		4
.L_365:
        /*055c*/ 	.word	index@(.nv.constant0._ZN5flash16flash_fwd_kernelI23Flash_fwd_kernel_traitsILi32ELi128ELi128ELi4ELb0ELb0EN7cutlass6half_tE19Flash_kernel_traitsILi32ELi128ELi128ELi4ES3_EELb1ELb0ELb1ELb0ELb0ELb0ELb0ELb0EEEvNS_16Flash_fwd_paramsE)
        /*0560*/ 	.short	0x0210
        /*0562*/ 	.short	0x01d0


	//----- nvinfo : EIATTR_SW_WAR
	.align		4
.L_366:
        /*0564*/ 	.byte	0x04, 0x36
        /*0566*/ 	.short	(.L_368 - .L_367)
.L_367:
        /*0568*/ 	.word	0x00000008
.L_368:


//--------------------- .nv.info._ZN5flash16flash_fwd_kernelI23Flash_fwd_kernel_traitsILi32ELi128ELi128ELi4ELb0ELb0EN7cutlass6half_tE19Flash_kernel_traitsILi32ELi128ELi128ELi4ES3_EELb1ELb0ELb0ELb0ELb1ELb1ELb0ELb0EEEvNS_16Flash_fwd_paramsE --------------------------
	.section	.nv.info._ZN5flash16flash_fwd_kernelI23Flash_fwd_kernel_traitsILi32ELi128ELi128ELi4ELb0ELb0EN7cutlass6half_tE19Flash_kernel_traitsILi32ELi128ELi128ELi4ES3_EELb1ELb0ELb0ELb0ELb1ELb1ELb0ELb0EEEvNS_16Flash_fwd_paramsE,"",@"SHT_CUDA_INFO"
	.sectionflags	@""
	.align	4


	//----- nvinfo : EIATTR_CUDA_API_VERSION
	.align		4
        /*0000*/ 	.byte	0x04, 0x37
        /*0002*/ 	.short	(.L_370 - .L_369)
.L_369:
        /*0004*/ 	.word	0x00000082


	//----- nvinfo : EIATTR_KPARAM_INFO
	.align		4
.L_370:
        /*0008*/ 	.byte	0x04, 0x17
        /*000a*/ 	.short	(.L_372 - .L_371)
.L_371:
        /*000c*/ 	.word	0x00000000
        /*0010*/ 	.short	0x0000
        /*0012*/ 	.short	0x0000
        /*0014*/ 	.byte	0x00, 0xf0, 0x41, 0x07


	//----- nvinfo : EIATTR_SPARSE_MMA_MASK
	.align		4
.L_372:
        /*0018*/ 	.byte	0x03, 0x50
        /*001a*/ 	.short	0x0000


	//----- nvinfo : EIATTR_MAXREG_COUNT
	.align		4
        /*001c*/ 	.byte	0x03, 0x1b
        /*001e*/ 	.short	0x00ff


	//----- nvinfo : EIATTR_NUM_BARRIERS
	.align		4
        /*0020*/ 	.byte	0x02, 0x4c
        /*0022*/ 	.byte	0x01
	.zero		1


	//----- nvinfo : EIATTR_ANNOTATIONS
	.align		4
        /*0024*/ 	.byte	0x04, 0x55
        /*0026*/ 	.short	(.L_374 - .L_373)


	//   ....[0]....
.L_373:
        /* <DEDUP_REMOVED lines=31> */


	//----- nvinfo : EIATTR_MERCURY_ISA_VERSION
	.align		4
.L_374:
        /*0208*/ 	.byte	0x03, 0x5f
        /*020a*/ 	.short	0x0101


	//----- nvinfo : EIATTR_COOP_GROUP_MASK_REGIDS
	.align		4
        /*020c*/ 	.byte	0x04, 0x29
        /*020e*/ 	.short	(.L_376 - .L_375)


	//   ....[0]....
.L_375:
        /*0210*/ 	.word	0xffffffff


	//   ....[1]....
        /*0214*/ 	.word	0xffffffff


	//   ....[2]....
        /*0218*/ 	.word	0xffffffff


	//   ....[3]....
        /*021c*/ 	.word	0xffffffff


	//   ....[4]....
        /*0220*/ 	.word	0xffffffff


	//   ....[5]....
        /*0224*/ 	.word	0xffffffff


	//   ....[6]....
        /*0228*/ 	.word	0xffffffff


	//   ....[7]....
        /*022c*/ 	.word	0xffffffff


	//   ....[8]....
        /*0230*/ 	.word	0xffffffff


	//   ....[9]....
        /*0234*/ 	.word	0xffffffff


	//   ....[10]....
        /*0238*/ 	.word	0xffffffff


	//   ....[11]....
        /*023c*/ 	.word	0xffffffff


	//   ....[12]....
        /*0240*/ 	.word	0xffffffff


	//   ....[13]....
        /*0244*/ 	.word	0xffffffff


	//   ....[14]....
        /*0248*/ 	.word	0xffffffff


	//   ....[15]....
        /*024c*/ 	.word	0xffffffff


	//   ....[16]....
        /*0250*/ 	.word	0xffffffff


	//   ....[17]....
        /*0254*/ 	.word	0xffffffff


	//   ....[18]....
        /*0258*/ 	.word	0xffffffff


	//   ....[19]....
        /*025c*/ 	.word	0xffffffff


	//   ....[20]....
        /*0260*/ 	.word	0xffffffff


	//   ....[21]....
        /*0264*/ 	.word	0xffffffff


	//   ....[22]....
        /*0268*/ 	.word	0xffffffff


	//   ....[23]....
        /*026c*/ 	.word	0xffffffff


	//----- nvinfo : EIATTR_COOP_GROUP_INSTR_OFFSETS
	.align		4
.L_376:
        /*0270*/ 	.byte	0x04, 0x28
        /*0272*/ 	.short	(.L_378 - .L_377)


	//   ....[0]....
.L_377:
        /*0274*/ 	.word	0x000023f0


	//   ....[1]....
        /*0278*/ 	.word	0x00002510


	//   ....[2]....
        /*027c*/ 	.word	0x000026f0


	//   ....[3]....
        /*0280*/ 	.word	0x00002720


	//   ....[4]....
        /*0284*/ 	.word	0x000028c0


	//   ....[5]....
        /*0288*/ 	.word	0x00002a80


	//   ....[6]....
        /*028c*/ 	.word	0x00002af0


	//   ....[7]....
        /*0290*/ 	.word	0x00002bc0


	//   ....[8]....
        /*0294*/ 	.word	0x00008a60


	//   ....[9]....
        /*0298*/ 	.word	0x00008b00


	//   ....[10]....
        /*029c*/ 	.word	0x00008c60


	//   ....[11]....
        /*02a0*/ 	.word	0x00008dc0


	//   ....[12]....
        /*02a4*/ 	.word	0x00008e00


	//   ....[13]....
        /*02a8*/ 	.word	0x00008f50


	//   ....[14]....
        /*02ac*/ 	.word	0x00008f90


	//   ....[15]....
        /*02b0*/ 	.word	0x00009110


	//   ....[16]....
        /*02b4*/ 	.word	0x0000e2d0


	//   ....[17]....
        /*02b8*/ 	.word	0x0000e310


	//   ....[18]....
        /*02bc*/ 	.word	0x0000e350


	//   ....[19]....
        /*02c0*/ 	.word	0x0000e360


	//   ....[20]....
        /*02c4*/ 	.word	0x0000e3e0


	//   ....[21]....
        /*02c8*/ 	.word	0x0000e400


	//   ....[22]....
        /*02cc*/ 	.word	0x0000e420


	//   ....[23]....
        /*02d0*/ 	.word	0x0000e430


	//----- nvinfo : EIATTR_EXIT_INSTR_OFFSETS
	.align		4
.L_378:
        /*02d4*/ 	.byte	0x04, 0x1c
        /*02d6*/ 	.short	(.L_380 - .L_379)


	//   ....[0]....
.L_379:
        /*02d8*/ 	.word	0x00000300


	//   ....[1]....
        /*02dc*/ 	.word	0x0000f430


	//----- nvinfo : EIATTR_CRS_STACK_SIZE
	.align		4
.L_380:
        /*02e0*/ 	.byte	0x04, 0x1e
        /*02e2*/ 	.short	(.L_382 - .L_381)
.L_381:
        /*02e4*/ 	.word	0x00000000


	//----- nvinfo : EIATTR_CBANK_PARAM_SIZE
	.align		4
.L_382:
        /*02e8*/ 	.byte	0x03, 0x19
        /*02ea*/ 	.short	0x01d0


	//----- nvinfo : EIATTR_PARAM_CBANK
	.align		4
        /*02ec*/ 	.byte	0x04, 0x0a
        /*02ee*/ 	.short	(.L_384 - .L_383)
	.align		4
.L_383:
        /*02f0*/ 	.word	index@(.nv.constant0._ZN5flash16flash_fwd_kernelI23Flash_fwd_kernel_traitsILi32ELi128ELi128ELi4ELb0ELb0EN7cutlass6half_tE19Flash_kernel_traitsILi32ELi128ELi128ELi4ES3_EELb1ELb0ELb0ELb0ELb1ELb1ELb0ELb0EEEvNS_16Flash_fwd_paramsE)
        /*02f4*/ 	.short	0x0210
        /*02f6*/ 	.short	0x01d0


	//----- nvinfo : EIATTR_SW_WAR
	.align		4
.L_384:
        /*02f8*/ 	.byte	0x04, 0x36
        /*02fa*/ 	.short	(.L_386 - .L_385)
.L_385:
        /*02fc*/ 	.word	0x00000008
.L_386:


//--------------------- .nv.info._ZN5flash16flash_fwd_kernelI23Flash_fwd_kernel_traitsILi32ELi128ELi128ELi4ELb0ELb0EN7cutlass6half_tE19Flash_kernel_traitsILi32ELi128ELi128ELi4ES3_EELb0ELb0ELb0ELb0ELb1ELb1ELb1ELb0EEEvNS_16Flash_fwd_paramsE --------------------------
	.section	.nv.info._ZN5flash16flash_fwd_kernelI23Flash_fwd_kernel_traitsILi32ELi128ELi128ELi4ELb0ELb0EN7cutlass6half_tE19Flash_kernel_traitsILi32ELi128ELi128ELi4ES3_EELb0ELb0ELb0ELb0ELb1ELb1ELb1ELb0EEEvNS_16Flash_fwd_paramsE,"",@"SHT_CUDA_INFO"
	.sectionflags	@""
	.align	4


	//----- nvinfo : EIATTR_CUDA_API_VERSION
	.align		4
        /*0000*/ 	.byte	0x04, 0x37
        /*0002*/ 	.short	(.L_388 - .L_387)
.L_387:
        /*0004*/ 	.word	0x00000082


	//----- nvinfo : EIATTR_KPARAM_INFO
	.align		4
.L_388:
        /*0008*/ 	.byte	0x04, 0x17
        /*000a*/ 	.short	(.L_390 - .L_389)
.L_389:
        /*000c*/ 	.word	0x00000000
        /*0010*/ 	.short	0x0000
        /*0012*/ 	.short	0x0000
        /*0014*/ 	.byte	0x00, 0xf0, 0x41, 0x07


	//----- nvinfo : EIATTR_SPARSE_MMA_MASK
	.align		4
.L_390:
        /*0018*/ 	.byte	0x03, 0x50
        /*001a*/ 	.short	0x0000


	//----- nvinfo : EIATTR_MAXREG_COUNT
	.align		4
        /*001c*/ 	.byte	0x03, 0x1b
        /*001e*/ 	.short	0x00ff


	//----- nvinfo : EIATTR_NUM_BARRIERS
	.align		4
        /*0020*/ 	.byte	0x02, 0x4c
        /*0022*/ 	.byte	0x01
	.zero		1


	//----- nvinfo : EIATTR_ANNOTATIONS
	.align		4
        /*0024*/ 	.byte	0x04, 0x55
        /*0026*/ 	.short	(.L_392 - .L_391)


	//   ....[0]....
.L_391:
        /* <DEDUP_REMOVED lines=14> */


	//----- nvinfo : EIATTR_MERCURY_ISA_VERSION
	.align		4
.L_392:
        /*00f8*/ 	.byte	0x03, 0x5f
        /*00fa*/ 	.short	0x0101


	//----- nvinfo : EIATTR_COOP_GROUP_MASK_REGIDS
	.align		4
        /*00fc*/ 	.byte	0x04, 0x29
        /*00fe*/ 	.short	(.L_394 - .L_393)


	//   ....[0]....
.L_393:
        /*0100*/ 	.word	0xffffffff


	//   ....[1]....
        /*0104*/ 	.word	0xffffffff


	//   ....[2]....
        /*0108*/ 	.word	0xffffffff


	//   ....[3]....
        /*010c*/ 	.word	0xffffffff


	//   ....[4]....
        /*0110*/ 	.word	0xffffffff


	//   ....[5]....
        /*0114*/ 	.word	0xffffffff


	//   ....[6]....
        /*0118*/ 	.word	0xffffffff


	//   ....[7]....
        /*011c*/ 	.word	0xffffffff


	//   ....[8]....
        /*0120*/ 	.word	0xffffffff


	//   ....[9]....
        /*0124*/ 	.word	0xffffffff


	//   ....[10]....
        /*0128*/ 	.word	0xffffffff


	//   ....[11]....
        /*012c*/ 	.word	0xffffffff


	//   ....[12]....
        /*0130*/ 	.word	0xffffffff


	//   ....[13]....
        /*0134*/ 	.word	0xffffffff


	//   ....[14]....
        /*0138*/ 	.word	0xffffffff


	//   ....[15]....
        /*013c*/ 	.word	0xffffffff


	//   ....[16]....
        /*0140*/ 	.word	0xffffffff


	//   ....[17]....
        /*0144*/ 	.word	0xffffffff


	//   ....[18]....
        /*0148*/ 	.word	0xffffffff


	//   ....[19]....
        /*014c*/ 	.word	0xffffffff


	//   ....[20]....
        /*0150*/ 	.word	0xffffffff


	//   ....[21]....
        /*0154*/ 	.word	0xffffffff


	//   ....[22]....
        /*0158*/ 	.word	0xffffffff


	//   ....[23]....
        /*015c*/ 	.word	0xffffffff


	//----- nvinfo : EIATTR_COOP_GROUP_INSTR_OFFSETS
	.align		4
.L_394:
        /*0160*/ 	.byte	0x04, 0x28
        /*0162*/ 	.short	(.L_396 - .L_395)


	//   ....[0]....
.L_395:
        /*0164*/ 	.word	0x00002820


	//   ....[1]....
        /*0168*/ 	.word	0x000028a0


	//   ....[2]....
        /*016c*/ 	.word	0x00002e60


	//   ....[3]....
        /*0170*/ 	.word	0x00002ea0


	//   ....[4]....
        /*0174*/ 	.word	0x000036c0


	//   ....[5]....
        /*0178*/ 	.word	0x00003770


	//   ....[6]....
        /*017c*/ 	.word	0x000037c0


	//   ....[7]....
        /*0180*/ 	.word	0x00003890


	//   ....[8]....
        /*0184*/ 	.word	0x00007450


	//   ....[9]....
        /*0188*/ 	.word	0x000074a0


	//   ....[10]....
        /*018c*/ 	.word	0x00007500


	//   ....[11]....
        /*0190*/ 	.word	0x00007510


	//   ....[12]....
        /*0194*/ 	.word	0x00007560


	//   ....[13]....
        /*0198*/ 	.word	0x00007570


	//   ....[14]....
        /*019c*/ 	.word	0x00007580


	//   ....[15]....
        /*01a0*/ 	.word	0x00007590


	//   ....[16]....
        /*01a4*/ 	.word	0x00009d00


	//   ....[17]....
        /*01a8*/ 	.word	0x00009d10


	//   ....[18]....
        /*01ac*/ 	.word	0x00009d20


	//   ....[19]....
        /*01b0*/ 	.word	0x00009d40


	//   ....[20]....
        /*01b4*/ 	.word	0x00009d60


	//   ....[21]....
        /*01b8*/ 	.word	0x00009d80


	//   ....[22]....
        /*01bc*/ 	.word	0x00009d90


	//   ....[23]....
        /*01c0*/ 	.word	0x00009dc0


	//----- nvinfo : EIATTR_EXIT_INSTR_OFFSETS
	.align		4
.L_396:
        /*01c4*/ 	.byte	0x04, 0x1c
        /*01c6*/ 	.short	(.L_398 - .L_397)


	//   ....[0]....
.L_397:
        /*01c8*/ 	.word	0x00000150


	//   ....[1]....
        /*01cc*/ 	.word	0x0000acc0


	//----- nvinfo : EIATTR_CRS_STACK_SIZE
	.align		4
.L_398:
        /*01d0*/ 	.byte	0x04, 0x1e
        /*01d2*/ 	.short	(.L_400 - .L_399)
.L_399:
        /*01d4*/ 	.word	0x00000000


	//----- nvinfo : EIATTR_CBANK_PARAM_SIZE
	.align		4
.L_400:
        /*01d8*/ 	.byte	0x03, 0x19
        /*01da*/ 	.short	0x01d0


	//----- nvinfo : EIATTR_PARAM_CBANK
	.align		4
        /*01dc*/ 	.byte	0x04, 0x0a
        /*01de*/ 	.short	(.L_402 - .L_401)
	.align		4
.L_401:
        /*01e0*/ 	.word	index@(.nv.constant0._ZN5flash16flash_fwd_kernelI23Flash_fwd_kernel_traitsILi32ELi128ELi128ELi4ELb0ELb0EN7cutlass6half_tE19Flash_kernel_traitsILi32ELi128ELi128ELi4ES3_EELb0ELb0ELb0ELb0ELb1ELb1ELb1ELb0EEEvNS_16Flash_fwd_paramsE)
        /*01e4*/ 	.short	0x0210
        /*01e6*/ 	.short	0x01d0


	//----- nvinfo : EIATTR_SW_WAR
	.align		4
.L_402:
        /*01e8*/ 	.byte	0x04, 0x36
        /*01ea*/ 	.short	(.L_404 - .L_403)
.L_403:
        /*01ec*/ 	.word	0x00000008
.L_404:


//--------------------- .nv.info._ZN5flash16flash_fwd_kernelI23Flash_fwd_kernel_traitsILi32ELi128ELi128ELi4ELb0ELb0EN7cutlass6half_tE19Flash_kernel_traitsILi32ELi128ELi128ELi4ES3_EELb1ELb0ELb0ELb1ELb0ELb0ELb0ELb0EEEvNS_16Flash_fwd_paramsE --------------------------
	.section	.nv.info._ZN5flash16flash_fwd_kernelI23Flash_fwd_kernel_traitsILi32ELi128ELi128ELi4ELb0ELb0EN7cutlass6half_tE19Flash_kernel_traitsILi32ELi128ELi128ELi4ES3_EELb1ELb0ELb0ELb1ELb0ELb0ELb0ELb0EEEvNS_16Flash_fwd_paramsE,"",@"SHT_CUDA_INFO"
	.sectionflags	@""
	.align	4


	//----- nvinfo : EIATTR_CUDA_API_VERSION
	.align		4
        /*0000*/ 	.byte	0x04, 0x37
        /*0002*/ 	.short	(.L_406 - .L_405)
.L_405:
        /*0004*/ 	.word	0x00000082


	//----- nvinfo : EIATTR_KPARAM_INFO
	.align		4
.L_406:
        /*0008*/ 	.byte	0x04, 0x17
        /*000a*/ 	.short	(.L_408 - .L_407)
.L_407:
        /*000c*/ 	.word	0x00000000
        /*0010*/ 	.short	0x0000
        /*0012*/ 	.short	0x0000
        /*0014*/ 	.byte	0x00, 0xf0, 0x41, 0x07


	//----- nvinfo : EIATTR_SPARSE_MMA_MASK
	.align		4
.L_408:
        /*0018*/ 	.byte	0x03, 0x50
        /*001a*/ 	.short	0x0000


	//----- nvinfo : EIATTR_MAXREG_COUNT
	.align		4
        /*001c*/ 	.byte	0x03, 0x1b
        /*001e*/ 	.short	0x00ff


	//----- nvinfo : EIATTR_NUM_BARRIERS
	.align		4
        /*0020*/ 	.byte	0x02, 0x4c
        /*0022*/ 	.byte	0x01
	.zero		1


	//----- nvinfo : EIATTR_ANNOTATIONS
	.align		4
        /*0024*/ 	.byte	0x04, 0x55
        /*0026*/ 	.short	(.L_410 - .L_409)


	//   ....[0]....
.L_409:
        /* <DEDUP_REMOVED lines=68> */


	//----- nvinfo : EIATTR_MERCURY_ISA_VERSION
	.align		4
.L_410:
        /*0458*/ 	.byte	0x03, 0x5f
        /*045a*/ 	.short	0x0101


	//----- nvinfo : EIATTR_COOP_GROUP_MASK_REGIDS
	.align		4
        /*045c*/ 	.byte	0x04, 0x29
        /*045e*/ 	.short	(.L_412 - .L_411)


	//   ....[0]....
.L_411:
        /*0460*/ 	.word	0xffffffff


	//   ....[1]....
        /*0464*/ 	.word	0xffffffff


	//   ....[2]....
        /*0468*/ 	.word	0xffffffff


	//   ....[3]....
        /*046c*/ 	.word	0xffffffff


	//   ....[4]....
        /*0470*/ 	.word	0xffffffff


	//   ....[5]....
        /*0474*/ 	.word	0xffffffff


	//   ....[6]....
        /*0478*/ 	.word	0xffffffff


	//   ....[7]....
        /*047c*/ 	.word	0xffffffff


	//   ....[8]....
        /*0480*/ 	.word	0xffffffff


	//   ....[9]....
        /*0484*/ 	.word	0xffffffff


	//   ....[10]....
        /*0488*/ 	.word	0xffffffff


	//   ....[11]....
        /*048c*/ 	.word	0xffffffff


	//   ....[12]....
        /*0490*/ 	.word	0xffffffff


	//   ....[13]....
        /*0494*/ 	.word	0xffffffff


	//   ....[14]....
        /*0498*/ 	.word	0xffffffff


	//   ....[15]....
        /*049c*/ 	.word	0xffffffff


	//   ....[16]....
        /*04a0*/ 	.word	0xffffffff


	//   ....[17]....
        /*04a4*/ 	.word	0xffffffff


	//   ....[18]....
        /*04a8*/ 	.word	0xffffffff


	//   ....[19]....
        /*04ac*/ 	.word	0xffffffff


	//   ....[20]....
        /*04b0*/ 	.word	0xffffffff


	//   ....[21]....
        /*04b4*/ 	.word	0xffffffff


	//   ....[22]....
        /*04b8*/ 	.word	0xffffffff


	//   ....[23]....
        /*04bc*/ 	.word	0xffffffff


	//----- nvinfo : EIATTR_COOP_GROUP_INSTR_OFFSETS
	.align		4
.L_412:
        /*04c0*/ 	.byte	0x04, 0x28
        /*04c2*/ 	.short	(.L_414 - .L_413)


	//   ....[0]....
.L_413:
        /*04c4*/ 	.word	0x000068b0


	//   ....[1]....
        /*04c8*/ 	.word	0x00006940


	//   ....[2]....
        /*04cc*/ 	.word	0x000069f0


	//   ....[3]....
        /*04d0*/ 	.word	0x00006aa0


	//   ....[4]....
        /*04d4*/ 	.word	0x00006c10


	//   ....[5]....
        /*04d8*/ 	.word	0x00006f90


	//   ....[6]....
        /*04dc*/ 	.word	0x000071d0


	//   ....[7]....
        /*04e0*/ 	.word	0x000073d0


	//   ....[8]....
        /*04e4*/ 	.word	0x0000ede0


	//   ....[9]....
        /*04e8*/ 	.word	0x0000eeb0


	//   ....[10]....
        /*04ec*/ 	.word	0x0000ef50


	//   ....[11]....
        /*04f0*/ 	.word	0x0000ef80


	//   ....[12]....
        /*04f4*/ 	.word	0x0000efb0


	//   ....[13]....
        /*04f8*/ 	.word	0x0000f020


	//   ....[14]....
        /*04fc*/ 	.word	0x0000f080


	//   ....[15]....
        /*0500*/ 	.word	0x0000f1a0


	//   ....[16]....
        /*0504*/ 	.word	0x000145c0


	//   ....[17]....
        /*0508*/ 	.word	0x000145d0


	//   ....[18]....
        /*050c*/ 	.word	0x000145e0


	//   ....[19]....
        /*0510*/ 	.word	0x000145f0


	//   ....[20]....
        /*0514*/ 	.word	0x00014620


	//   ....[21]....
        /*0518*/ 	.word	0x00014640


	//   ....[22]....
        /*051c*/ 	.word	0x00014660


	//   ....[23]....
        /*0520*/ 	.word	0x00014670


	//----- nvinfo : EIATTR_EXIT_INSTR_OFFSETS
	.align		4
.L_414:
        /*0524*/ 	.byte	0x04, 0x1c
        /*0526*/ 	.short	(.L_416 - .L_415)


	//   ....[0]....
.L_415:
        /*0528*/ 	.word	0x000005e0


	//   ....[1]....
        /*052c*/ 	.word	0x00015ab0


	//   ....[2]....
        /*0530*/ 	.word	0x00015b90


	//   ....[3]....
        /*0534*/ 	.word	0x000166a0


	//   ....[4]....
        /*0538*/ 	.word	0x00016730


	//----- nvinfo : EIATTR_CRS_STACK_SIZE
	.align		4
.L_416:
        /*053c*/ 	.byte	0x04, 0x1e
        /*053e*/ 	.short	(.L_418 - .L_417)
.L_417:
        /*0540*/ 	.word	0x00000000


	//----- nvinfo : EIATTR_CBANK_PARAM_SIZE
	.align		4
.L_418:
        /*0544*/ 	.byte	0x03, 0x19
        /*0546*/ 	.short	0x01d0


	//----- nvinfo : EIATTR_PARAM_CBANK
	.align		4
        /*0548*/ 	.byte	0x04, 0x0a
        /*054a*/ 	.short	(.L_420 - .L_419)
	.align		4
.L_419:
        /*054c*/ 	.word	index@(.nv.constant0._ZN5flash16flash_fwd_kernelI23Flash_fwd_kernel_traitsILi32ELi128ELi128ELi4ELb0ELb0EN7cutlass6half_tE19Flash_kernel_traitsILi32ELi128ELi128ELi4ES3_EELb1ELb0ELb0ELb1ELb0ELb0ELb0ELb0EEEvNS_16Flash_fwd_paramsE)
        /*0550*/ 	.short	0x0210
        /*0552*/ 	.short	0x01d0


	//----- nvinfo : EIATTR_SW_WAR
	.align		4
.L_420:
        /*0554*/ 	.byte	0x04, 0x36
        /*0556*/ 	.short	(.L_422 - .L_421)
.L_421:
        /*0558*/ 	.word	0x00000008
.L_422:


//--------------------- .nv.info._ZN5flash16flash_fwd_kernelI23Flash_fwd_kernel_traitsILi32ELi128ELi128ELi4ELb0ELb0EN7cutlass6half_tE19Flash_kernel_traitsILi32ELi128ELi128ELi4ES3_EELb1ELb0ELb0ELb0ELb0ELb0ELb0ELb1EEEvNS_16Flash_fwd_paramsE --------------------------
	.section	.nv.info._ZN5flash16flash_fwd_kernelI23Flash_fwd_kernel_traitsILi32ELi128ELi128ELi4ELb0ELb0EN7cutlass6half_tE19Flash_kernel_traitsILi32ELi128ELi128ELi4ES3_EELb1ELb0ELb0ELb0ELb0ELb0ELb0ELb1EEEvNS_16Flash_fwd_paramsE,"",@"SHT_CUDA_INFO"
	.sectionflags	@""
	.align	4


	//----- nvinfo : EIATTR_CUDA_API_VERSION
	.align		4
        /*0000*/ 	.byte	0x04, 0x37
        /*0002*/ 	.short	(.L_424 - .L_423)
.L_423:
        /*0004*/ 	.word	0x00000082


	//----- nvinfo : EIATTR_KPARAM_INFO
	.align		4
.L_424:
        /*0008*/ 	.byte	0x04, 0x17
        /*000a*/ 	.short	(.L_426 - .L_425)
.L_425:
        /*000c*/ 	.word	0x00000000
        /*0010*/ 	.short	0x0000
        /*0012*/ 	.short	0x0000
        /*0014*/ 	.byte	0x00, 0xf0, 0x41, 0x07


	//----- nvinfo : EIATTR_SPARSE_MMA_MASK
	.align		4
.L_426:
        /*0018*/ 	.byte	0x03, 0x50
        /*001a*/ 	.short	0x0000


	//----- nvinfo : EIATTR_MAXREG_COUNT
	.align		4
        /*001c*/ 	.byte	0x03, 0x1b
        /*001e*/ 	.short	0x00ff


	//----- nvinfo : EIATTR_NUM_BARRIERS
	.align		4
        /*0020*/ 	.byte	0x02, 0x4c
        /*0022*/ 	.byte	0x01
	.zero		1


	//----- nvinfo : EIATTR_ANNOTATIONS
	.align		4
        /*0024*/ 	.byte	0x04, 0x55
        /*0026*/ 	.short	(.L_428 - .L_427)


	//   ....[0]....
.L_427:
        /* <DEDUP_REMOVED lines=323> */


	//----- nvinfo : EIATTR_MERCURY_ISA_VERSION
	.align		4
.L_428:
        /*1440*/ 	.byte	0x03, 0x5f
        /*1442*/ 	.short	0x0101


	//----- nvinfo : EIATTR_COOP_GROUP_MASK_REGIDS
	.align		4
        /*1444*/ 	.byte	0x04, 0x29
        /*1446*/ 	.short	(.L_430 - .L_429)


	//   ....[0]....
.L_429:
        /*1448*/ 	.word	0xffffffff


	//   ....[1]....
        /*144c*/ 	.word	0xffffffff


	//   ....[2]....
        /*1450*/ 	.word	0xffffffff


	//   ....[3]....
        /*1454*/ 	.word	0xffffffff


	//   ....[4]....
        /*1458*/ 	.word	0xffffffff


	//   ....[5]....
        /*145c*/ 	.word	0xffffffff


	//   ....[6]....
        /*1460*/ 	.word	0xffffffff


	//   ....[7]....
        /*1464*/ 	.word	0xffffffff


	//   ....[8]....
        /*1468*/ 	.word	0xffffffff


	//   ....[9]....
        /*146c*/ 	.word	0xffffffff


	//   ....[10]....
        /*1470*/ 	.word	0xffffffff


	//   ....[11]....
        /*1474*/ 	.word	0xffffffff


	//   ....[12]....
        /*1478*/ 	.word	0xffffffff


	//   ....[13]....
        /*147c*/ 	.word	0xffffffff


	//   ....[14]....
        /*1480*/ 	.word	0xffffffff


	//   ....[15]....
        /*1484*/ 	.word	0xffffffff


	//   ....[16]....
        /*1488*/ 	.word	0xffffffff


	//   ....[17]....
        /*148c*/ 	.word	0xffffffff


	//   ....[18]....
        /*1490*/ 	.word	0xffffffff


	//   ....[19]....
        /*1494*/ 	.word	0xffffffff


	//   ....[20]....
        /*1498*/ 	.word	0xffffffff


	//   ....[21]....
        /*149c*/ 	.word	0xffffffff


	//   ....[22]....
        /*14a0*/ 	.word	0xffffffff


	//   ....[23]....
        /*14a4*/ 	.word	0xffffffff


	//----- nvinfo : EIATTR_COOP_GROUP_INSTR_OFFSETS
	.align		4
.L_430:
        /*14a8*/ 	.byte	0x04, 0x28
        /*14aa*/ 	.short	(.L_432 - .L_431)


	//   ....[0]....
.L_431:
        /*14ac*/ 	.word	0x00004700


	//   ....[1]....
        /*14b0*/ 	.word	0x00004760


	//   ....[2]....
        /*14b4*/ 	.word	0x00004790


	//   ....[3]....
        /*14b8*/ 	.word	0x00004840


	//   ....[4]....
        /*14bc*/ 	.word	0x00004890


	//   ....[5]....
        /*14c0*/ 	.word	0x000048d0


	//   ....[6]....
        /*14c4*/ 	.word	0x00004c50


	//   ....[7]....
        /*14c8*/ 	.word	0x000050a0


	//   ....[8]....
        /*14cc*/ 	.word	0x00011440


	//   ....[9]....
        /*14d0*/ 	.word	0x00011450


	//   ....[10]....
        /*14d4*/ 	.word	0x00011460


	//   ....[11]....
        /*14d8*/ 	.word	0x00011470


	//   ....[12]....
        /*14dc*/ 	.word	0x000114d0


	//   ....[13]....
        /*14e0*/ 	.word	0x00011510


	//   ....[14]....
        /*14e4*/ 	.word	0x000115c0


	//   ....[15]....
        /*14e8*/ 	.word	0x00011600


	//   ....[16]....
        /*14ec*/ 	.word	0x0001be90


	//   ....[17]....
        /*14f0*/ 	.word	0x0001beb0


	//   ....[18]....
        /*14f4*/ 	.word	0x0001bf50


	//   ....[19]....
        /*14f8*/ 	.word	0x0001bfe0


	//   ....[20]....
        /*14fc*/ 	.word	0x0001bff0


	//   ....[21]....
        /*1500*/ 	.word	0x0001c020


	//   ....[22]....
        /*1504*/ 	.word	0x0001c030


	//   ....[23]....
        /*1508*/ 	.word	0x0001c040


	//----- nvinfo : EIATTR_EXIT_INSTR_OFFSETS
	.align		4
.L_432:
        /*150c*/ 	.byte	0x04, 0x1c
        /*150e*/ 	.short	(.L_434 - .L_433)


	//   ....[0]....
.L_433:
        /*1510*/ 	.word	0x000006b0


	//   ....[1]....
        /*1514*/ 	.word	0x0001d2f0


	//   ....[2]....
        /*1518*/ 	.word	0x0001d3d0


	//   ....[3]....
        /*151c*/ 	.word	0x0001dea0


	//   ....[4]....
        /*1520*/ 	.word	0x0001df30


	//----- nvinfo : EIATTR_CRS_STACK_SIZE
	.align		4
.L_434:
        /*1524*/ 	.byte	0x04, 0x1e
        /*1526*/ 	.short	(.L_436 - .L_435)
.L_435:
        /*1528*/ 	.word	0x00000000


	//----- nvinfo : EIATTR_CBANK_PARAM_SIZE
	.align		4
.L_436:
        /*152c*/ 	.byte	0x03, 0x19
        /*152e*/ 	.short	0x01d0


	//----- nvinfo : EIATTR_PARAM_CBANK
	.align		4
        /*1530*/ 	.byte	0x04, 0x0a
        /*1532*/ 	.short	(.L_438 - .L_437)
	.align		4
.L_437:
        /*1534*/ 	.word	index@(.nv.constant0._ZN5flash16flash_fwd_kernelI23Flash_fwd_kernel_traitsILi32ELi128ELi128ELi4ELb0ELb0EN7cutlass6half_tE19Flash_kernel_traitsILi32ELi128ELi128ELi4ES3_EELb1ELb0ELb0ELb0ELb0ELb0ELb0ELb1EEEvNS_16Flash_fwd_paramsE)
        /*1538*/ 	.short	0x0210
        /*153a*/ 	.short	0x01d0


	//----- nvinfo : EIATTR_SW_WAR
	.align		4
.L_438:
        /*153c*/ 	.byte	0x04, 0x36
        /*153e*/ 	.short	(.L_440 - .L_439)
.L_439:
        /*1540*/ 	.word	0x00000008
.L_440:


//--------------------- .nv.info._ZN5flash16flash_fwd_kernelI23Flash_fwd_kernel_traitsILi32ELi128ELi128ELi4ELb0ELb0EN7cutlass6half_tE19Flash_kernel_traitsILi32ELi128ELi128ELi4ES3_EELb0ELb0ELb0ELb0ELb0ELb0ELb1ELb0EEEvNS_16Flash_fwd_paramsE --------------------------
	.section	.nv.info._ZN5flash16flash_fwd_kernelI23Flash_fwd_kernel_traitsILi32ELi128ELi128ELi4ELb0ELb0EN7cutlass6half_tE19Flash_kernel_traitsILi32ELi128ELi128ELi4ES3_EELb0ELb0ELb0ELb0ELb0ELb0ELb1ELb0EEEvNS_16Flash_fwd_paramsE,"",@"SHT_CUDA_INFO"
	.sectionflags	@""
	.align	4


	//----- nvinfo : EIATTR_CUDA_API_VERSION
	.align		4
        /*0000*/ 	.byte	0x04, 0x37
        /*0002*/ 	.short	(.L_442 - .L_441)
.L_441:
        /*0004*/ 	.word	0x00000082


	//----- nvinfo : EIATTR_KPARAM_INFO
	.align		4
.L_442:
        /*0008*/ 	.byte	0x04, 0x17
        /*000a*/ 	.short	(.L_444 - .L_443)
.L_443:
        /*000c*/ 	.word	0x00000000
        /*0010*/ 	.short	0x0000
        /*0012*/ 	.short	0x0000
        /*0014*/ 	.byte	0x00, 0xf0, 0x41, 0x07


	//----- nvinfo : EIATTR_SPARSE_MMA_MASK
	.align		4
.L_444:
        /*0018*/ 	.byte	0x03, 0x50
        /*001a*/ 	.short	0x0000


	//----- nvinfo : EIATTR_MAXREG_COUNT
	.align		4
        /*001c*/ 	.byte	0x03, 0x1b
        /*001e*/ 	.short	0x00ff


	//----- nvinfo : EIATTR_NUM_BARRIERS
	.align		4
        /*0020*/ 	.byte	0x02, 0x4c
        /*0022*/ 	.byte	0x01
	.zero		1


	//----- nvinfo : EIATTR_ANNOTATIONS
	.align		4
        /*0024*/ 	.byte	0x04, 0x55
        /*0026*/ 	.short	(.L_446 - .L_445)


	//   ....[0]....
.L_445:
        /* <DEDUP_REMOVED lines=34> */


	//----- nvinfo : EIATTR_MERCURY_ISA_VERSION
	.align		4
.L_446:
        /*0238*/ 	.byte	0x03, 0x5f
        /*023a*/ 	.short	0x0101


	//----- nvinfo : EIATTR_COOP_GROUP_MASK_REGIDS
	.align		4
        /*023c*/ 	.byte	0x04, 0x29
        /*023e*/ 	.short	(.L_448 - .L_447)


	//   ....[0]....
.L_447:
        /*0240*/ 	.word	0xffffffff


	//   ....[1]....
        /*0244*/ 	.word	0xffffffff


	//   ....[2]....
        /*0248*/ 	.word	0xffffffff


	//   ....[3]....
        /*024c*/ 	.word	0xffffffff


	//   ....[4]....
        /*0250*/ 	.word	0xffffffff


	//   ....[5]....
        /*0254*/ 	.word	0xffffffff


	//   ....[6]....
        /*0258*/ 	.word	0xffffffff


	//   ....[7]....
        /*025c*/ 	.word	0xffffffff


	//   ....[8]....
        /*0260*/ 	.word	0xffffffff


	//   ....[9]....
        /*0264*/ 	.word	0xffffffff


	//   ....[10]....
        /*0268*/ 	.word	0xffffffff


	//   ....[11]....
        /*026c*/ 	.word	0xffffffff


	//   ....[12]....
        /*0270*/ 	.word	0xffffffff


	//   ....[13]....
        /*0274*/ 	.word	0xffffffff


	//   ....[14]....
        /*0278*/ 	.word	0xffffffff


	//   ....[15]....
        /*027c*/ 	.word	0xffffffff


	//   ....[16]....
        /*0280*/ 	.word	0xffffffff


	//   ....[17]....
        /*0284*/ 	.word	0xffffffff


	//   ....[18]....
        /*0288*/ 	.word	0xffffffff


	//   ....[19]....
        /*028c*/ 	.word	0xffffffff


	//   ....[20]....
        /*0290*/ 	.word	0xffffffff


	//   ....[21]....
        /*0294*/ 	.word	0xffffffff


	//   ....[22]....
        /*0298*/ 	.word	0xffffffff


	//   ....[23]....
        /*029c*/ 	.word	0xffffffff


	//----- nvinfo : EIATTR_COOP_GROUP_INSTR_OFFSETS
	.align		4
.L_448:
        /*02a0*/ 	.byte	0x04, 0x28
        /*02a2*/ 	.short	(.L_450 - .L_449)


	//   ....[0]....
.L_449:
        /*02a4*/ 	.word	0x00004a50


	//   ....[1]....
        /*02a8*/ 	.word	0x00004a70


	//   ....[2]....
        /*02ac*/ 	.word	0x00004e00


	//   ....[3]....
        /*02b0*/ 	.word	0x00004e50


	//   ....[4]....
        /*02b4*/ 	.word	0x00005810


	//   ....[5]....
        /*02b8*/ 	.word	0x00005880


	//   ....[6]....
        /*02bc*/ 	.word	0x000059b0


	//   ....[7]....
        /*02c0*/ 	.word	0x00005a20


	//   ....[8]....
        /*02c4*/ 	.word	0x000098c0


	//   ....[9]....
        /*02c8*/ 	.word	0x00009900


	//   ....[10]....
        /*02cc*/ 	.word	0x00009970


	//   ....[11]....
        /*02d0*/ 	.word	0x00009980


	//   ....[12]....
        /*02d4*/ 	.word	0x000099d0


	//   ....[13]....
        /*02d8*/ 	.word	0x000099e0


	//   ....[14]....
        /*02dc*/ 	.word	0x000099f0


	//   ....[15]....
        /*02e0*/ 	.word	0x00009a00


	//   ....[16]....
        /*02e4*/ 	.word	0x0000c1a0


	//   ....[17]....
        /*02e8*/ 	.word	0x0000c1b0


	//   ....[18]....
        /*02ec*/ 	.word	0x0000c1c0


	//   ....[19]....
        /*02f0*/ 	.word	0x0000c1d0


	//   ....[20]....
        /*02f4*/ 	.word	0x0000c220


	//   ....[21]....
        /*02f8*/ 	.word	0x0000c260


	//   ....[22]....
        /*02fc*/ 	.word	0x0000c290


	//   ....[23]....
        /*0300*/ 	.word	0x0000c300


	//----- nvinfo : EIATTR_EXIT_INSTR_OFFSETS
	.align		4
.L_450:
        /*0304*/ 	.byte	0x04, 0x1c
        /*0306*/ 	.short	(.L_452 - .L_451)


	//   ....[0]....
.L_451:
        /*0308*/ 	.word	0x00000390


	//   ....[1]....
        /*030c*/ 	.word	0x0000d4c0


	//   ....[2]....
        /*0310*/ 	.word	0x0000d5a0


	//   ....[3]....
        /*0314*/ 	.word	0x0000e0a0


	//   ....[4]....
        /*0318*/ 	.word	0x0000e130


	//----- nvinfo : EIATTR_CRS_STACK_SIZE
	.align		4
.L_452:
        /*031c*/ 	.byte	0x04, 0x1e
        /*031e*/ 	.short	(.L_454 - .L_453)
.L_453:
        /*0320*/ 	.word	0x00000000


	//----- nvinfo : EIATTR_CBANK_PARAM_SIZE
	.align		4
.L_454:
        /*0324*/ 	.byte	0x03, 0x19
        /*0326*/ 	.short	0x01d0


	//----- nvinfo : EIATTR_PARAM_CBANK
	.align		4
        /*0328*/ 	.byte	0x04, 0x0a
        /*032a*/ 	.short	(.L_456 - .L_455)
	.align		4
.L_455:
        /*032c*/ 	.word	index@(.nv.constant0._ZN5flash16flash_fwd_kernelI23Flash_fwd_kernel_traitsILi32ELi128ELi128ELi4ELb0ELb0EN7cutlass6half_tE19Flash_kernel_traitsILi32ELi128ELi128ELi4ES3_EELb0ELb0ELb0ELb0ELb0ELb0ELb1ELb0EEEvNS_16Flash_fwd_paramsE)
        /*0330*/ 	.short	0x0210
        /*0332*/ 	.short	0x01d0


	//----- nvinfo : EIATTR_SW_WAR
	.align		4
.L_456:
        /*0334*/ 	.byte	0x04, 0x36
        /*0336*/ 	.short	(.L_458 - .L_457)
.L_457:
        /*0338*/ 	.word	0x00000008
.L_458:


//--------------------- .nv.info._ZN5flash16flash_fwd_kernelI23Flash_fwd_kernel_traitsILi32ELi128ELi128ELi4ELb0ELb0EN7cutlass6half_tE19Flash_kernel_traitsILi32ELi128ELi128ELi4ES3_EELb1ELb0ELb0ELb1ELb0ELb0ELb0ELb1EEEvNS_16Flash_fwd_paramsE --------------------------
	.section	.nv.info._ZN5flash16flash_fwd_kernelI23Flash_fwd_kernel_traitsILi32ELi128ELi128ELi4ELb0ELb0EN7cutlass6half_tE19Flash_kernel_traitsILi32ELi128ELi128ELi4ES3_EELb1ELb0ELb0ELb1ELb0ELb0ELb0ELb1EEEvNS_16Flash_fwd_paramsE,"",@"SHT_CUDA_INFO"
	.sectionflags	@""
	.align	4


	//----- nvinfo : EIATTR_CUDA_API_VERSION
	.align		4
        /*0000*/ 	.byte	0x04, 0x37
        /*0002*/ 	.short	(.L_460 - .L_459)
.L_459:
        /*0004*/ 	.word	0x00000082


	//----- nvinfo : EIATTR_KPARAM_INFO
	.align		4
.L_460:
        /*0008*/ 	.byte	0x04, 0x17
        /*000a*/ 	.short	(.L_462 - .L_461)
.L_461:
        /*000c*/ 	.word	0x00000000
        /*0010*/ 	.short	0x0000
        /*0012*/ 	.short	0x0000
        /*0014*/ 	.byte	0x00, 0xf0, 0x41, 0x07


	//----- nvinfo : EIATTR_SPARSE_MMA_MASK
	.align		4
.L_462:
        /*0018*/ 	.byte	0x03, 0x50
        /*001a*/ 	.short	0x0000


	//----- nvinfo : EIATTR_MAXREG_COUNT
	.align		4
        /*001c*/ 	.byte	0x03, 0x1b
        /*001e*/ 	.short	0x00ff


	//----- nvinfo : EIATTR_NUM_BARRIERS
	.align		4
        /*0020*/ 	.byte	0x02, 0x4c
        /*0022*/ 	.byte	0x01
	.zero		1


	//----- nvinfo : EIATTR_ANNOTATIONS
	.align		4
        /*0024*/ 	.byte	0x04, 0x55
        /*0026*/ 	.short	(.L_464 - .L_463)


	//   ....[0]....
.L_463:
        /* <DEDUP_REMOVED lines=328> */


	//----- nvinfo : EIATTR_MERCURY_ISA_VERSION
	.align		4
.L_464:
        /*1490*/ 	.byte	0x03, 0x5f
        /*1492*/ 	.short	0x0101


	//----- nvinfo : EIATTR_COOP_GROUP_MASK_REGIDS
	.align		4
        /*1494*/ 	.byte	0x04, 0x29
        /*1496*/ 	.short	(.L_466 - .L_465)


	//   ....[0]....
.L_465:
        /*1498*/ 	.word	0xffffffff


	//   ....[1]....
        /*149c*/ 	.word	0xffffffff


	//   ....[2]....
        /*14a0*/ 	.word	0xffffffff


	//   ....[3]....
        /*14a4*/ 	.word	0xffffffff


	//   ....[4]....
        /*14a8*/ 	.word	0xffffffff


	//   ....[5]....
        /*14ac*/ 	.word	0xffffffff


	//   ....[6]....
        /*14b0*/ 	.word	0xffffffff


	//   ....[7]....
        /*14b4*/ 	.word	0xffffffff


	//   ....[8]....
        /*14b8*/ 	.word	0xffffffff


	//   ....[9]....
        /*14bc*/ 	.word	0xffffffff


	//   ....[10]....
        /*14c0*/ 	.word	0xffffffff


	//   ....[11]....
        /*14c4*/ 	.word	0xffffffff


	//   ....[12]....
        /*14c8*/ 	.word	0xffffffff


	//   ....[13]....
        /*14cc*/ 	.word	0xffffffff


	//   ....[14]....
        /*14d0*/ 	.word	0xffffffff


	//   ....[15]....
        /*14d4*/ 	.word	0xffffffff


	//   ....[16]....
        /*14d8*/ 	.word	0xffffffff


	//   ....[17]....
        /*14dc*/ 	.word	0xffffffff


	//   ....[18]....
        /*14e0*/ 	.word	0xffffffff


	//   ....[19]....
        /*14e4*/ 	.word	0xffffffff


	//   ....[20]....
        /*14e8*/ 	.word	0xffffffff


	//   ....[21]....
        /*14ec*/ 	.word	0xffffffff


	//   ....[22]....
        /*14f0*/ 	.word	0xffffffff


	//   ....[23]....
        /*14f4*/ 	.word	0xffffffff


	//----- nvinfo : EIATTR_COOP_GROUP_INSTR_OFFSETS
	.align		4
.L_466:
        /*14f8*/ 	.byte	0x04, 0x28
        /*14fa*/ 	.short	(.L_468 - .L_467)


	//   ....[0]....
.L_467:
        /*14fc*/ 	.word	0x00006930


	//   ....[1]....
        /*1500*/ 	.word	0x00007060


	//   ....[2]....
        /*1504*/ 	.word	0x000070a0


	//   ....[3]....
        /*1508*/ 	.word	0x000070d0


	//   ....[4]....
        /*150c*/ 	.word	0x00007100


	//   ....[5]....
        /*1510*/ 	.word	0x00007180


	//   ....[6]....
        /*1514*/ 	.word	0x000071c0


	//   ....[7]....
        /*1518*/ 	.word	0x00007240


	//   ....[8]....
        /*151c*/ 	.word	0x00014e20


	//   ....[9]....
        /*1520*/ 	.word	0x00014f60


	//   ....[10]....
        /*1524*/ 	.word	0x00014ff0


	//   ....[11]....
        /*1528*/ 	.word	0x00015020


	//   ....[12]....
        /*152c*/ 	.word	0x00015190


	//   ....[13]....
        /*1530*/ 	.word	0x00015330


	//   ....[14]....
        /*1534*/ 	.word	0x000153b0


	//   ....[15]....
        /*1538*/ 	.word	0x000155f0


	//   ....[16]....
        /*153c*/ 	.word	0x0001fd10


	//   ....[17]....
        /*1540*/ 	.word	0x0001fd30


	//   ....[18]....
        /*1544*/ 	.word	0x0001fe00


	//   ....[19]....
        /*1548*/ 	.word	0x0001fe10


	//   ....[20]....
        /*154c*/ 	.word	0x0001fe30


	//   ....[21]....
        /*1550*/ 	.word	0x0001fe50


	//   ....[22]....
        /*1554*/ 	.word	0x0001fe60


	//   ....[23]....
        /*1558*/ 	.word	0x0001fe70


	//----- nvinfo : EIATTR_EXIT_INSTR_OFFSETS
	.align		4
.L_468:
        /*155c*/ 	.byte	0x04, 0x1c
        /*155e*/ 	.short	(.L_470 - .L_469)


	//   ....[0]....
.L_469:
        /*1560*/ 	.word	0x00000690


	//   ....[1]....
        /*1564*/ 	.word	0x00021180


	//   ....[2]....
        /*1568*/ 	.word	0x00021260


	//   ....[3]....
        /*156c*/ 	.word	0x00021d40


	//   ....[4]....
        /*1570*/ 	.word	0x00021dd0


	//----- nvinfo : EIATTR_CRS_STACK_SIZE
	.align		4
.L_470:
        /*1574*/ 	.byte	0x04, 0x1e
        /*1576*/ 	.short	(.L_472 - .L_471)
.L_471:
        /*1578*/ 	.word	0x00000000


	//----- nvinfo : EIATTR_CBANK_PARAM_SIZE
	.align		4
.L_472:
        /*157c*/ 	.byte	0x03, 0x19
        /*157e*/ 	.short	0x01d0


	//----- nvinfo : EIATTR_PARAM_CBANK
	.align		4
        /*1580*/ 	.byte	0x04, 0x0a
        /*1582*/ 	.short	(.L_474 - .L_473)
	.align		4
.L_473:
        /*1584*/ 	.word	index@(.nv.constant0._ZN5flash16flash_fwd_kernelI23Flash_fwd_kernel_traitsILi32ELi128ELi128ELi4ELb0ELb0EN7cutlass6half_tE19Flash_kernel_traitsILi32ELi128ELi128ELi4ES3_EELb1ELb0ELb0ELb1ELb0ELb0ELb0ELb1EEEvNS_16Flash_fwd_paramsE)
        /*1588*/ 	.short	0x0210
        /*158a*/ 	.short	0x01d0


	//----- nvinfo : EIATTR_SW_WAR
	.align		4
.L_474:
        /*158c*/ 	.byte	0x04, 0x36
        /*158e*/ 	.short	(.L_476 - .L_475)
.L_475:
        /*1590*/ 	.word	0x00000008
.L_476:


//--------------------- .nv.info._ZN5flash16flash_fwd_kernelI23Flash_fwd_kernel_traitsILi32ELi128ELi128ELi4ELb0ELb0EN7cutlass6half_tE19Flash_kernel_traitsILi32ELi128ELi128ELi4ES3_EELb0ELb0ELb0ELb1ELb0ELb0ELb1ELb0EEEvNS_16Flash_fwd_paramsE --------------------------
	.section	.nv.info._ZN5flash16flash_fwd_kernelI23Flash_fwd_kernel_traitsILi32ELi128ELi128ELi4ELb0ELb0EN7cutlass6half_tE19Flash_kernel_traitsILi32ELi128ELi128ELi4ES3_EELb0ELb0ELb0ELb1ELb0ELb0ELb1ELb0EEEvNS_16Flash_fwd_paramsE,"",@"SHT_CUDA_INFO"
	.sectionflags	@""
	.align	4


	//----- nvinfo : EIATTR_CUDA_API_VERSION
	.align		4
        /*0000*/ 	.byte	0x04, 0x37
        /*0002*/ 	.short	(.L_478 - .L_477)
.L_477:
        /*0004*/ 	.word	0x00000082


	//----- nvinfo : EIATTR_KPARAM_INFO
	.align		4
.L_478:
        /*0008*/ 	.byte	0x04, 0x17
        /*000a*/ 	.short	(.L_480 - .L_479)
.L_479:
        /*000c*/ 	.word	0x00000000
        /*0010*/ 	.short	0x0000
        /*0012*/ 	.short	0x0000
        /*0014*/ 	.byte	0x00, 0xf0, 0x41, 0x07


	//----- nvinfo : EIATTR_SPARSE_MMA_MASK
	.align		4
.L_480:
        /*0018*/ 	.byte	0x03, 0x50
        /*001a*/ 	.short	0x0000


	//----- nvinfo : EIATTR_MAXREG_COUNT
	.align		4
        /*001c*/ 	.byte	0x03, 0x1b
        /*001e*/ 	.short	0x00ff


	//----- nvinfo : EIATTR_NUM_BARRIERS
	.align		4
        /*0020*/ 	.byte	0x02, 0x4c
        /*0022*/ 	.byte	0x01
	.zero		1


	//----- nvinfo : EIATTR_ANNOTATIONS
	.align		4
        /*0024*/ 	.byte	0x04, 0x55
        /*0026*/ 	.short	(.L_482 - .L_481)


	//   ....[0]....
.L_481:
        /* <DEDUP_REMOVED lines=36> */


	//----- nvinfo : EIATTR_MERCURY_ISA_VERSION
	.align		4
.L_482:
        /*0258*/ 	.byte	0x03, 0x5f
        /*025a*/ 	.short	0x0101


	//----- nvinfo : EIATTR_COOP_GROUP_MASK_REGIDS
	.align		4
        /*025c*/ 	.byte	0x04, 0x29
        /*025e*/ 	.short	(.L_484 - .L_483)


	//   ....[0]....
.L_483:
        /*0260*/ 	.word	0xffffffff


	//   ....[1]....
        /*0264*/ 	.word	0xffffffff


	//   ....[2]....
        /*0268*/ 	.word	0xffffffff


	//   ....[3]....
        /*026c*/ 	.word	0xffffffff


	//   ....[4]....
        /*0270*/ 	.word	0xffffffff


	//   ....[5]....
        /*0274*/ 	.word	0xffffffff


	//   ....[6]....
        /*0278*/ 	.word	0xffffffff


	//   ....[7]....
        /*027c*/ 	.word	0xffffffff


	//   ....[8]....
        /*0280*/ 	.word	0xffffffff


	//   ....[9]....
        /*0284*/ 	.word	0xffffffff


	//   ....[10]....
        /*0288*/ 	.word	0xffffffff


	//   ....[11]....
        /*028c*/ 	.word	0xffffffff


	//   ....[12]....
        /*0290*/ 	.word	0xffffffff


	//   ....[13]....
        /*0294*/ 	.word	0xffffffff


	//   ....[14]....
        /*0298*/ 	.word	0xffffffff


	//   ....[15]....
        /*029c*/ 	.word	0xffffffff


	//   ....[16]....
        /*02a0*/ 	.word	0xffffffff


	//   ....[17]....
        /*02a4*/ 	.word	0xffffffff


	//   ....[18]....
        /*02a8*/ 	.word	0xffffffff


	//   ....[19]....
        /*02ac*/ 	.word	0xffffffff


	//   ....[20]....
        /*02b0*/ 	.word	0xffffffff


	//   ....[21]....
        /*02b4*/ 	.word	0xffffffff


	//   ....[22]....
        /*02b8*/ 	.word	0xffffffff


	//   ....[23]....
        /*02bc*/ 	.word	0xffffffff


	//----- nvinfo : EIATTR_COOP_GROUP_INSTR_OFFSETS
	.align		4
.L_484:
        /*02c0*/ 	.byte	0x04, 0x28
        /*02c2*/ 	.short	(.L_486 - .L_485)


	//   ....[0]....
.L_485:
        /*02c4*/ 	.word	0x00007300


	//   ....[1]....
        /*02c8*/ 	.word	0x00007310


	//   ....[2]....
        /*02cc*/ 	.word	0x00007340


	//   ....[3]....
        /*02d0*/ 	.word	0x00007350


	//   ....[4]....
        /*02d4*/ 	.word	0x00007da0


	//   ....[5]....
        /*02d8*/ 	.word	0x00007e20


	//   ....[6]....
        /*02dc*/ 	.word	0x00008060


	//   ....[7]....
        /*02e0*/ 	.word	0x000080e0


	//   ....[8]....
        /*02e4*/ 	.word	0x0000d590


	//   ....[9]....
        /*02e8*/ 	.word	0x0000d5f0


	//   ....[10]....
        /*02ec*/ 	.word	0x0000d620


	//   ....[11]....
        /*02f0*/ 	.word	0x0000d630


	//   ....[12]....
        /*02f4*/ 	.word	0x0000d670


	//   ....[13]....
        /*02f8*/ 	.word	0x0000d690


	//   ....[14]....
        /*02fc*/ 	.word	0x0000d6a0


	//   ....[15]....
        /*0300*/ 	.word	0x0000d6b0


	//   ....[16]....
        /*0304*/ 	.word	0x0000fe70


	//   ....[17]....
        /*0308*/ 	.word	0x0000fe80


	//   ....[18]....
        /*030c*/ 	.word	0x0000fe90


	//   ....[19]....
        /*0310*/ 	.word	0x0000fea0


	//   ....[20]....
        /*0314*/ 	.word	0x0000fef0


	//   ....[21]....
        /*0318*/ 	.word	0x0000ff30


	//   ....[22]....
        /*031c*/ 	.word	0x0000ff70


	//   ....[23]....
        /*0320*/ 	.word	0x0000ffb0


	//----- nvinfo : EIATTR_EXIT_INSTR_OFFSETS
	.align		4
.L_486:
        /*0324*/ 	.byte	0x04, 0x1c
        /*0326*/ 	.short	(.L_488 - .L_487)


	//   ....[0]....
.L_487:
        /*0328*/ 	.word	0x00000390


	//   ....[1]....
        /*032c*/ 	.word	0x00011140


	//   ....[2]....
        /*0330*/ 	.word	0x00011220


	//   ....[3]....
        /*0334*/ 	.word	0x00011d20


	//   ....[4]....
        /*0338*/ 	.word	0x00011db0


	//----- nvinfo : EIATTR_CRS_STACK_SIZE
	.align		4
.L_488:
        /*033c*/ 	.byte	0x04, 0x1e
        /*033e*/ 	.short	(.L_490 - .L_489)
.L_489:
        /*0340*/ 	.word	0x00000000


	//----- nvinfo : EIATTR_CBANK_PARAM_SIZE
	.align		4
.L_490:
        /*0344*/ 	.byte	0x03, 0x19
        /*0346*/ 	.short	0x01d0


	//----- nvinfo : EIATTR_PARAM_CBANK
	.align		4
        /*0348*/ 	.byte	0x04, 0x0a
        /*034a*/ 	.short	(.L_492 - .L_491)
	.align		4
.L_491:
        /*034c*/ 	.word	index@(.nv.constant0._ZN5flash16flash_fwd_kernelI23Flash_fwd_kernel_traitsILi32ELi128ELi128ELi4ELb0ELb0EN7cutlass6half_tE19Flash_kernel_traitsILi32ELi128ELi128ELi4ES3_EELb0ELb0ELb0ELb1ELb0ELb0ELb1ELb0EEEvNS_16Flash_fwd_paramsE)
        /*0350*/ 	.short	0x0210
        /*0352*/ 	.short	0x01d0


	//----- nvinfo : EIATTR_SW_WAR
	.align		4
.L_492:
        /*0354*/ 	.byte	0x04, 0x36
        /*0356*/ 	.short	(.L_494 - .L_493)
.L_493:
        /*0358*/ 	.word	0x00000008
.L_494:


//--------------------- .nv.info._ZN5flash16flash_fwd_kernelI23Flash_fwd_kernel_traitsILi32ELi128ELi128ELi4ELb0ELb0EN7cutlass6half_tE19Flash_kernel_traitsILi32ELi128ELi128ELi4ES3_EELb1ELb0ELb1ELb0ELb0ELb1ELb0ELb0EEEvNS_16Flash_fwd_paramsE --------------------------
	.section	.nv.info._ZN5flash16flash_fwd_kernelI23Flash_fwd_kernel_traitsILi32ELi128ELi128ELi4ELb0ELb0EN7cutlass6half_tE19Flash_kernel_traitsILi32ELi128ELi128ELi4ES3_EELb1ELb0ELb1ELb0ELb0ELb1ELb0ELb0EEEvNS_16Flash_fwd_paramsE,"",@"SHT_CUDA_INFO"
	.sectionflags	@""
	.align	4


	//----- nvinfo : EIATTR_CUDA_API_VERSION
	.align		4
        /*0000*/ 	.byte	0x04, 0x37
        /*0002*/ 	.short	(.L_496 - .L_495)
.L_495:
        /*0004*/ 	.word	0x00000082


	//----- nvinfo : EIATTR_KPARAM_INFO
	.align		4
.L_496:
        /*0008*/ 	.byte	0x04, 0x17
        /*000a*/ 	.short	(.L_498 - .L_497)
.L_497:
        /*000c*/ 	.word	0x00000000
        /*0010*/ 	.short	0x0000
        /*0012*/ 	.short	0x0000
        /*0014*/ 	.byte	0x00, 0xf0, 0x41, 0x07


	//----- nvinfo : EIATTR_SPARSE_MMA_MASK
	.align		4
.L_498:
        /*0018*/ 	.byte	0x03, 0x50
        /*001a*/ 	.short	0x0000


	//----- nvinfo : EIATTR_MAXREG_COUNT
	.align		4
        /*001c*/ 	.byte	0x03, 0x1b
        /*001e*/ 	.short	0x00ff


	//----- nvinfo : EIATTR_NUM_BARRIERS
	.align		4
        /*0020*/ 	.byte	0x02, 0x4c
        /*0022*/ 	.byte	0x01
	.zero		1


	//----- nvinfo : EIATTR_ANNOTATIONS
	.align		4
        /*0024*/ 	.byte	0x04, 0x55
        /*0026*/ 	.short	(.L_500 - .L_499)


	//   ....[0]....
.L_499:
        /* <DEDUP_REMOVED lines=56> */


	//----- nvinfo : EIATTR_MERCURY_ISA_VERSION
	.align		4
.L_500:
        /*0398*/ 	.byte	0x03, 0x5f
        /*039a*/ 	.short	0x0101


	//----- nvinfo : EIATTR_INT_WARP_WIDE_INSTR_OFFSETS
	.align		4
        /*039c*/ 	.byte	0x04, 0x31
        /*039e*/ 	.short	(.L_502 - .L_501)


	//   ....[0]....
.L_501:
        /*03a0*/ 	.word	0x00002030


	//   ....[1]....
        /*03a4*/ 	.word	0x000025d0


	//----- nvinfo : EIATTR_COOP_GROUP_MASK_REGIDS
	.align		4
.L_502:
        /*03a8*/ 	.byte	0x04, 0x29
        /*03aa*/ 	.short	(.L_504 - .L_503)


	//   ....[0]....
.L_503:
        /*03ac*/ 	.word	0xffffffff


	//   ....[1]....
        /*03b0*/ 	.word	0xffffffff


	//   ....[2]....
        /*03b4*/ 	.word	0xffffffff


	//   ....[3]....
        /*03b8*/ 	.word	0xffffffff


	//   ....[4]....
        /*03bc*/ 	.word	0xffffffff


	//   ....[5]....
        /*03c0*/ 	.word	0xffffffff


	//   ....[6]....
        /*03c4*/ 	.word	0xffffffff


	//   ....[7]....
        /*03c8*/ 	.word	0xffffffff


	//   ....[8]....
        /*03cc*/ 	.word	0xffffffff


	//   ....[9]....
        /*03d0*/ 	.word	0xffffffff


	//   ....[10]....
        /*03d4*/ 	.word	0xffffffff


	//   ....[11]....
        /*03d8*/ 	.word	0xffffffff


	//   ....[12]....
        /*03dc*/ 	.word	0xffffffff


	//   ....[13]....
        /*03e0*/ 	.word	0xffffffff


	//   ....[14]....
        /*03e4*/ 	.word	0xffffffff


	//   ....[15]....
        /*03e8*/ 	.word	0xffffffff


	//   ....[16]....
        /*03ec*/ 	.word	0xffffffff


	//   ....[17]....
        /*03f0*/ 	.word	0xffffffff


	//   ....[18]....
        /*03f4*/ 	.word	0xffffffff


	//   ....[19]....
        /*03f8*/ 	.word	0xffffffff


	//   ....[20]....
        /*03fc*/ 	.word	0xffffffff


	//   ....[21]....
        /*0400*/ 	.word	0xffffffff


	//   ....[22]....
        /*0404*/ 	.word	0xffffffff


	//   ....[23]....
        /*0408*/ 	.word	0xffffffff


	//   ....[24]....
        /*040c*/ 	.word	0xffffffff


	//   ....[25]....
        /*0410*/ 	.word	0xffffffff


	//   ....[26]....
        /*0414*/ 	.word	0xffffffff


	//   ....[27]....
        /*0418*/ 	.word	0xffffffff


	//   ....[28]....
        /*041c*/ 	.word	0xffffffff


	//   ....[29]....
        /*0420*/ 	.word	0xffffffff


	//   ....[30]....
        /*0424*/ 	.word	0xffffffff


	//   ....[31]....
        /*0428*/ 	.word	0xffffffff


	//----- nvinfo : EIATTR_COOP_GROUP_INSTR_OFFSETS
	.align		4
.L_504:
        /*042c*/ 	.byte	0x04, 0x28
        /*042e*/ 	.short	(.L_506 - .L_505)


	//   ....[0]....
.L_505:
        /*0430*/ 	.word	0x00005210


	//   ....[1]....
        /*0434*/ 	.word	0x000056c0


	//   ....[2]....
        /*0438*/ 	.word	0x00005760


	//   ....[3]....
        /*043c*/ 	.word	0x000057a0


	//   ....[4]....
        /*0440*/ 	.word	0x00005910


	//   ....[5]....
        /*0444*/ 	.word	0x000059f0


	//   ....[6]....
        /*0448*/ 	.word	0x00005b90


	//   ....[7]....
        /*044c*/ 	.word	0x00005d20


	//   ....[8]....
        /*0450*/ 	.word	0x0000d3f0


	//   ....[9]....
        /*0454*/ 	.word	0x0000d4f0


	//   ....[10]....
        /*0458*/ 	.word	0x0000d990


	//   ....[11]....
        /*045c*/ 	.word	0x0000da40


	//   ....[12]....
        /*0460*/ 	.word	0x0000dc20


	//   ....[13]....
        /*0464*/ 	.word	0x0000dc50


	//   ....[14]....
        /*0468*/ 	.word	0x0000dd00


	//   ....[15]....
        /*046c*/ 	.word	0x0000dd30


	//   ....[16]....
        /*0470*/ 	.word	0x00016620


	//   ....[17]....
        /*0474*/ 	.word	0x00016720


	//   ....[18]....
        /*0478*/ 	.word	0x00016830


	//   ....[19]....
        /*047c*/ 	.word	0x000168b0


	//   ....[20]....
        /*0480*/ 	.word	0x000168f0


	//   ....[21]....
        /*0484*/ 	.word	0x00016c60


	//   ....[22]....
        /*0488*/ 	.word	0x00016cb0


	//   ....[23]....
        /*048c*/ 	.word	0x00016e50


	//   ....[24]....
        /*0490*/ 	.word	0x0001ba00


	//   ....[25]....
        /*0494*/ 	.word	0x0001ba10


	//   ....[26]....
        /*0498*/ 	.word	0x0001ba20


	//   ....[27]....
        /*049c*/ 	.word	0x0001ba30


	//   ....[28]....
        /*04a0*/ 	.word	0x0001ba60


	//   ....[29]....
        /*04a4*/ 	.word	0x0001ba80


	//   ....[30]....
        /*04a8*/ 	.word	0x0001baa0


	//   ....[31]....
        /*04ac*/ 	.word	0x0001bab0


	//----- nvinfo : EIATTR_EXIT_INSTR_OFFSETS
	.align		4
.L_506:
        /*04b0*/ 	.byte	0x04, 0x1c
        /*04b2*/ 	.short	(.L_508 - .L_507)


	//   ....[0]....
.L_507:
        /*04b4*/ 	.word	0x00000710


	//   ....[1]....
        /*04b8*/ 	.word	0x000012e0


	//   ....[2]....
        /*04bc*/ 	.word	0x00001370


	//   ....[3]....
        /*04c0*/ 	.word	0x0001ce70


	//   ....[4]....
        /*04c4*/ 	.word	0x0001cf50


	//----- nvinfo : EIATTR_CRS_STACK_SIZE
	.align		4
.L_508:
        /*04c8*/ 	.byte	0x04, 0x1e
        /*04ca*/ 	.short	(.L_510 - .L_509)
.L_509:
        /*04cc*/ 	.word	0x00000000


	//----- nvinfo : EIATTR_CBANK_PARAM_SIZE
	.align		4
.L_510:
        /*04d0*/ 	.byte	0x03, 0x19
        /*04d2*/ 	.short	0x01d0


	//----- nvinfo : EIATTR_PARAM_CBANK
	.align		4
        /*04d4*/ 	.byte	0x04, 0x0a
        /*04d6*/ 	.short	(.L_512 - .L_511)
	.align		4
.L_511:
        /*04d8*/ 	.word	index@(.nv.constant0._ZN5flash16flash_fwd_kernelI23Flash_fwd_kernel_traitsILi32ELi128ELi128ELi4ELb0ELb0EN7cutlass6half_tE19Flash_kernel_traitsILi32ELi128ELi128ELi4ES3_EELb1ELb0ELb1ELb0ELb0ELb1ELb0ELb0EEEvNS_16Flash_fwd_paramsE)
        /*04dc*/ 	.short	0x0210
        /*04de*/ 	.short	0x01d0


	//----- nvinfo : EIATTR_SW_WAR
	.align		4
.L_512:
        /*04e0*/ 	.byte	0x04, 0x36
        /*04e2*/ 	.short	(.L_514 - .L_513)
.L_513:
        /*04e4*/ 	.word	0x00000008
.L_514:


//--------------------- .nv.info._ZN5flash16flash_fwd_kernelI23Flash_fwd_kernel_traitsILi32ELi128ELi128ELi4ELb0ELb0EN7cutlass6half_tE19Flash_kernel_traitsILi32ELi128ELi128ELi4ES3_EELb0ELb0ELb1ELb0ELb0ELb1ELb1ELb0EEEvNS_16Flash_fwd_paramsE --------------------------
	.section	.nv.info._ZN5flash16flash_fwd_kernelI23Flash_fwd_kernel_traitsILi32ELi128ELi128ELi4ELb0ELb0EN7cutlass6half_tE19Flash_kernel_traitsILi32ELi128ELi128ELi4ES3_EELb0ELb0ELb1ELb0ELb0ELb1ELb1ELb0EEEvNS_16Flash_fwd_paramsE,"",@"SHT_CUDA_INFO"
	.sectionflags	@""
	.align	4


	//----- nvinfo : EIATTR_CUDA_API_VERSION
	.align		4
        /*0000*/ 	.byte	0x04, 0x37
        /*0002*/ 	.short	(.L_516 - .L_515)
.L_515:
        /*0004*/ 	.word	0x00000082


	//----- nvinfo : EIATTR_KPARAM_INFO
	.align		4
.L_516:
        /*0008*/ 	.byte	0x04, 0x17
        /*000a*/ 	.short	(.L_518 - .L_517)
.L_517:
        /*000c*/ 	.word	0x00000000
        /*0010*/ 	.short	0x0000
        /*0012*/ 	.short	0x0000
        /*0014*/ 	.byte	0x00, 0xf0, 0x41, 0x07


	//----- nvinfo : EIATTR_SPARSE_MMA_MASK
	.align		4
.L_518:
        /*0018*/ 	.byte	0x03, 0x50
        /*001a*/ 	.short	0x0000


	//----- nvinfo : EIATTR_MAXREG_COUNT
	.align		4
        /*001c*/ 	.byte	0x03, 0x1b
        /*001e*/ 	.short	0x00ff


	//----- nvinfo : EIATTR_NUM_BARRIERS
	.align		4
        /*0020*/ 	.byte	0x02, 0x4c
        /*0022*/ 	.byte	0x01
	.zero		1


	//----- nvinfo : EIATTR_ANNOTATIONS
	.align		4
        /*0024*/ 	.byte	0x04, 0x55
        /*0026*/ 	.short	(.L_520 - .L_519)


	//   ....[0]....
.L_519:
        /* <DEDUP_REMOVED lines=31> */


	//----- nvinfo : EIATTR_MERCURY_ISA_VERSION
	.align		4
.L_520:
        /*0208*/ 	.byte	0x03, 0x5f
        /*020a*/ 	.short	0x0101


	//----- nvinfo : EIATTR_COOP_GROUP_MASK_REGIDS
	.align		4
        /*020c*/ 	.byte	0x04, 0x29
        /*020e*/ 	.short	(.L_522 - .L_521)


	//   ....[0]....
.L_521:
        /*0210*/ 	.word	0xffffffff


	//   ....[1]....
        /*0214*/ 	.word	0xffffffff


	//   ....[2]....
        /*0218*/ 	.word	0xffffffff


	//   ....[3]....
        /*021c*/ 	.word	0xffffffff


	//   ....[4]....
        /*0220*/ 	.word	0xffffffff


	//   ....[5]....
        /*0224*/ 	.word	0xffffffff


	//   ....[6]....
        /*0228*/ 	.word	0xffffffff


	//   ....[7]....
        /*022c*/ 	.word	0xffffffff


	//   ....[8]....
        /*0230*/ 	.word	0xffffffff


	//   ....[9]....
        /*0234*/ 	.word	0xffffffff


	//   ....[10]....
        /*0238*/ 	.word	0xffffffff


	//   ....[11]....
        /*023c*/ 	.word	0xffffffff


	//   ....[12]....
        /*0240*/ 	.word	0xffffffff


	//   ....[13]....
        /*0244*/ 	.word	0xffffffff


	//   ....[14]....
        /*0248*/ 	.word	0xffffffff


	//   ....[15]....
        /*024c*/ 	.word	0xffffffff


	//   ....[16]....
        /*0250*/ 	.word	0xffffffff


	//   ....[17]....
        /*0254*/ 	.word	0xffffffff


	//   ....[18]....
        /*0258*/ 	.word	0xffffffff


	//   ....[19]....
        /*025c*/ 	.word	0xffffffff


	//   ....[20]....
        /*0260*/ 	.word	0xffffffff


	//   ....[21]....
        /*0264*/ 	.word	0xffffffff


	//   ....[22]....
        /*0268*/ 	.word	0xffffffff


	//   ....[23]....
        /*026c*/ 	.word	0xffffffff


	//   ....[24]....
        /*0270*/ 	.word	0xffffffff


	//   ....[25]....
        /*0274*/ 	.word	0xffffffff


	//   ....[26]....
        /*0278*/ 	.word	0xffffffff


	//   ....[27]....
        /*027c*/ 	.word	0xffffffff


	//   ....[28]....
        /*0280*/ 	.word	0xffffffff


	//   ....[29]....
        /*0284*/ 	.word	0xffffffff


	//   ....[30]....
        /*0288*/ 	.word	0xffffffff


	//   ....[31]....
        /*028c*/ 	.word	0xffffffff


	//----- nvinfo : EIATTR_COOP_GROUP_INSTR_OFFSETS
	.align		4
.L_522:
        /*0290*/ 	.byte	0x04, 0x28
        /*0292*/ 	.short	(.L_524 - .L_523)


	//   ....[0]....
.L_523:
        /*0294*/ 	.word	0x00004860


	//   ....[1]....
        /*0298*/ 	.word	0x00004ac0


	//   ....[2]....
        /*029c*/ 	.word	0x00005860


	//   ....[3]....
        /*02a0*/ 	.word	0x00005970


	//   ....[4]....
        /*02a4*/ 	.word	0x000068c0


	//   ....[5]....
        /*02a8*/ 	.word	0x00006a80


	//   ....[6]....
        /*02ac*/ 	.word	0x00006b00


	//   ....[7]....
        /*02b0*/ 	.word	0x00006c90


	//   ....[8]....
        /*02b4*/ 	.word	0x0000a890


	//   ....[9]....
        /*02b8*/ 	.word	0x0000ab60


	//   ....[10]....
        /*02bc*/ 	.word	0x0000b6c0


	//   ....[11]....
        /*02c0*/ 	.word	0x0000b860


	//   ....[12]....
        /*02c4*/ 	.word	0x0000c7e0


	//   ....[13]....
        /*02c8*/ 	.word	0x0000c8f0


	//   ....[14]....
        /*02cc*/ 	.word	0x0000cee0


	//   ....[15]....
        /*02d0*/ 	.word	0x0000cf30


	//   ....[16]....
        /*02d4*/ 	.word	0x00012950


	//   ....[17]....
        /*02d8*/ 	.word	0x00012980


	//   ....[18]....
        /*02dc*/ 	.word	0x00012af0


	//   ....[19]....
        /*02e0*/ 	.word	0x00012b90


	//   ....[20]....
        /*02e4*/ 	.word	0x00012bc0


	//   ....[21]....
        /*02e8*/ 	.word	0x00012d50


	//   ....[22]....
        /*02ec*/ 	.word	0x00012e90


	//   ....[23]....
        /*02f0*/ 	.word	0x00012ff0


	//   ....[24]....
        /*02f4*/ 	.word	0x000156c0


	//   ....[25]....
        /*02f8*/ 	.word	0x000156d0


	//   ....[26]....
        /*02fc*/ 	.word	0x000156e0


	//   ....[27]....
        /*0300*/ 	.word	0x000156f0


	//   ....[28]....
        /*0304*/ 	.word	0x00015730


	//   ....[29]....
        /*0308*/ 	.word	0x00015760


	//   ....[30]....
        /*030c*/ 	.word	0x00015800


	//   ....[31]....
        /*0310*/ 	.word	0x00015830


	//----- nvinfo : EIATTR_EXIT_INSTR_OFFSETS
	.align		4
.L_524:
        /*0314*/ 	.byte	0x04, 0x1c
        /*0316*/ 	.short	(.L_526 - .L_525)


	//   ....[0]....
.L_525:
        /*0318*/ 	.word	0x00000330


	//   ....[1]....
        /*031c*/ 	.word	0x00000f20


	//   ....[2]....
        /*0320*/ 	.word	0x00000fb0


	//   ....[3]....
        /*0324*/ 	.word	0x00016ae0


	//   ....[4]....
        /*0328*/ 	.word	0x00016bc0


	//----- nvinfo : EIATTR_CRS_STACK_SIZE
	.align		4
.L_526:
        /*032c*/ 	.byte	0x04, 0x1e
        /*032e*/ 	.short	(.L_528 - .L_527)
.L_527:
        /*0330*/ 	.word	0x00000000


	//----- nvinfo : EIATTR_CBANK_PARAM_SIZE
	.align		4
.L_528:
        /*0334*/ 	.byte	0x03, 0x19
        /*0336*/ 	.short	0x01d0


	//----- nvinfo : EIATTR_PARAM_CBANK
	.align		4
        /*0338*/ 	.byte	0x04, 0x0a
        /*033a*/ 	.short	(.L_530 - .L_529)
	.align		4
.L_529:
        /*033c*/ 	.word	index@(.nv.constant0._ZN5flash16flash_fwd_kernelI23Flash_fwd_kernel_traitsILi32ELi128ELi128ELi4ELb0ELb0EN7cutlass6half_tE19Flash_kernel_traitsILi32ELi128ELi128ELi4ES3_EELb0ELb0ELb1ELb0ELb0ELb1ELb1ELb0EEEvNS_16Flash_fwd_paramsE)
        /*0340*/ 	.short	0x0210
        /*0342*/ 	.short	0x01d0


	//----- nvinfo : EIATTR_SW_WAR
	.align		4
.L_530:
        /*0344*/ 	.byte	0x04, 0x36
        /*0346*/ 	.short	(.L_532 - .L_531)
.L_531:
        /*0348*/ 	.word	0x00000008
.L_532:


//--------------------- .nv.info._ZN5flash16flash_fwd_kernelI23Flash_fwd_kernel_traitsILi32ELi128ELi128ELi4ELb0ELb0EN7cutlass6half_tE19Flash_kernel_traitsILi32ELi128ELi128ELi4ES3_EELb1ELb0ELb1ELb1ELb0ELb0ELb0ELb0EEEvNS_16Flash_fwd_paramsE --------------------------
	.section	.nv.info._ZN5flash16flash_fwd_kernelI23Flash_fwd_kernel_traitsILi32ELi128ELi128ELi4ELb0ELb0EN7cutlass6half_tE19Flash_kernel_traitsILi32ELi128ELi128ELi4ES3_EELb1ELb0ELb1ELb1ELb0ELb0ELb0ELb0EEEvNS_16Flash_fwd_paramsE,"",@"SHT_CUDA_INFO"
	.sectionflags	@""
	.align	4


	//----- nvinfo : EIATTR_CUDA_API_VERSION
	.align		4
        /*0000*/ 	.byte	0x04, 0x37
        /*0002*/ 	.short	(.L_534 - .L_533)
.L_533:
        /*0004*/ 	.word	0x00000082


	//----- nvinfo : EIATTR_KPARAM_INFO
	.align		4
.L_534:
        /*0008*/ 	.byte	0x04, 0x17
        /*000a*/ 	.short	(.L_536 - .L_535)
.L_535:
        /*000c*/ 	.word	0x00000000
        /*0010*/ 	.short	0x0000
        /*0012*/ 	.short	0x0000
        /*0014*/ 	.byte	0x00, 0xf0, 0x41, 0x07


	//----- nvinfo : EIATTR_SPARSE_MMA_MASK
	.align		4
.L_536:
        /*0018*/ 	.byte	0x03, 0x50
        /*001a*/ 	.short	0x0000


	//----- nvinfo : EIATTR_MAXREG_COUNT
	.align		4
        /*001c*/ 	.byte	0x03, 0x1b
        /*001e*/ 	.short	0x00ff


	//----- nvinfo : EIATTR_NUM_BARRIERS
	.align		4
        /*0020*/ 	.byte	0x02, 0x4c
        /*0022*/ 	.byte	0x01
	.zero		1


	//----- nvinfo : EIATTR_ANNOTATIONS
	.align		4
        /*0024*/ 	.byte	0x04, 0x55
        /*0026*/ 	.short	(.L_538 - .L_537)


	//   ....[0]....
.L_537:
        /* <DEDUP_REMOVED lines=99> */


	//----- nvinfo : EIATTR_MERCURY_ISA_VERSION
	.align		4
.L_538:
        /*0640*/ 	.byte	0x03, 0x5f
        /*0642*/ 	.short	0x0101


	//----- nvinfo : EIATTR_INT_WARP_WIDE_INSTR_OFFSETS
	.align		4
        /*0644*/ 	.byte	0x04, 0x31
        /*0646*/ 	.short	(.L_540 - .L_539)


	//   ....[0]....
.L_539:
        /*0648*/ 	.word	0x0000dc30


	//----- nvinfo : EIATTR_COOP_GROUP_MASK_REGIDS
	.align		4
.L_540:
        /*064c*/ 	.byte	0x04, 0x29
        /*064e*/ 	.short	(.L_542 - .L_541)


	//   ....[0]....
.L_541:
        /*0650*/ 	.word	0xffffffff


	//   ....[1]....
        /*0654*/ 	.word	0xffffffff


	//   ....[2]....
        /*0658*/ 	.word	0xffffffff


	//   ....[3]....
        /*065c*/ 	.word	0xffffffff


	//   ....[4]....
        /*0660*/ 	.word	0xffffffff


	//   ....[5]....
        /*0664*/ 	.word	0xffffffff


	//   ....[6]....
        /*0668*/ 	.word	0xffffffff


	//   ....[7]....
        /*066c*/ 	.word	0xffffffff


	//   ....[8]....
        /*0670*/ 	.word	0xffffffff


	//   ....[9]....
        /*0674*/ 	.word	0xffffffff


	//   ....[10]....
        /*0678*/ 	.word	0xffffffff


	//   ....[11]....
        /*067c*/ 	.word	0xffffffff


	//   ....[12]....
        /*0680*/ 	.word	0xffffffff


	//   ....[13]....
        /*0684*/ 	.word	0xffffffff


	//   ....[14]....
        /*0688*/ 	.word	0xffffffff


	//   ....[15]....
        /*068c*/ 	.word	0xffffffff


	//   ....[16]....
        /*0690*/ 	.word	0xffffffff


	//   ....[17]....
        /*0694*/ 	.word	0xffffffff


	//   ....[18]....
        /*0698*/ 	.word	0xffffffff


	//   ....[19]....
        /*069c*/ 	.word	0xffffffff


	//   ....[20]....
        /*06a0*/ 	.word	0xffffffff


	//   ....[21]....
        /*06a4*/ 	.word	0xffffffff


	//   ....[22]....
        /*06a8*/ 	.word	0xffffffff


	//   ....[23]....
        /*06ac*/ 	.word	0xffffffff


	//   ....[24]....
        /*06b0*/ 	.word	0xffffffff


	//   ....[25]....
        /*06b4*/ 	.word	0xffffffff


	//   ....[26]....
        /*06b8*/ 	.word	0xffffffff


	//   ....[27]....
        /*06bc*/ 	.word	0xffffffff


	//   ....[28]....
        /*06c0*/ 	.word	0xffffffff


	//   ....[29]....
        /*06c4*/ 	.word	0xffffffff


	//   ....[30]....
        /*06c8*/ 	.word	0xffffffff


	//   ....[31]....
        /*06cc*/ 	.word	0xffffffff


	//----- nvinfo : EIATTR_COOP_GROUP_INSTR_OFFSETS
	.align		4
.L_542:
        /*06d0*/ 	.byte	0x04, 0x28
        /*06d2*/ 	.short	(.L_544 - .L_543)


	//   ....[0]....
.L_543:
        /*06d4*/ 	.word	0x00008590


	//   ....[1]....
        /*06d8*/ 	.word	0x000086f0


	//   ....[2]....
        /*06dc*/ 	.word	0x00008910


	//   ....[3]....
        /*06e0*/ 	.word	0x00008a90


	//   ....[4]....
        /*06e4*/ 	.word	0x00008f60


	//   ....[5]....
        /*06e8*/ 	.word	0x00009060


	//   ....[6]....
        /*06ec*/ 	.word	0x00009190


	//   ....[7]....
        /*06f0*/ 	.word	0x00009340


	//   ....[8]....
        /*06f4*/ 	.word	0x00012f40


	//   ....[9]....
        /*06f8*/ 	.word	0x000130d0


	//   ....[10]....
        /*06fc*/ 	.word	0x00013840


	//   ....[11]....
        /*0700*/ 	.word	0x00013880


	//   ....[12]....
        /*0704*/ 	.word	0x000138b0


	//   ....[13]....
        /*0708*/ 	.word	0x000139a0


	//   ....[14]....
        /*070c*/ 	.word	0x000139d0


	//   ....[15]....
        /*0710*/ 	.word	0x000139e0


	//   ....[16]....
        /*0714*/ 	.word	0x0001ecf0


	//   ....[17]....
        /*0718*/ 	.word	0x0001ed20


	//   ....[18]....
        /*071c*/ 	.word	0x0001ee20


	//   ....[19]....
        /*0720*/ 	.word	0x0001ee50


	//   ....[20]....
        /*0724*/ 	.word	0x0001f2f0


	//   ....[21]....
        /*0728*/ 	.word	0x0001f360


	//   ....[22]....
        /*072c*/ 	.word	0x0001f450


	//   ....[23]....
        /*0730*/ 	.word	0x0001f4b0


	//   ....[24]....
        /*0734*/ 	.word	0x00024730


	//   ....[25]....
        /*0738*/ 	.word	0x00024740


	//   ....[26]....
        /*073c*/ 	.word	0x00024750


	//   ....[27]....
        /*0740*/ 	.word	0x00024760


	//   ....[28]....
        /*0744*/ 	.word	0x00024790


	//   ....[29]....
        /*0748*/ 	.word	0x000247b0


	//   ....[30]....
        /*074c*/ 	.word	0x000247d0


	//   ....[31]....
        /*0750*/ 	.word	0x000247e0


	//----- nvinfo : EIATTR_EXIT_INSTR_OFFSETS
	.align		4
.L_544:
        /*0754*/ 	.byte	0x04, 0x1c
        /*0756*/ 	.short	(.L_546 - .L_545)


	//   ....[0]....
.L_545:
        /*0758*/ 	.word	0x00000710


	//   ....[1]....
        /*075c*/ 	.word	0x00001340


	//   ....[2]....
        /*0760*/ 	.word	0x000013d0


	//   ....[3]....
        /*0764*/ 	.word	0x00025be0


	//   ....[4]....
        /*0768*/ 	.word	0x00025cc0


	//----- nvinfo : EIATTR_CRS_STACK_SIZE
	.align		4
.L_546:
        /*076c*/ 	.byte	0x04, 0x1e
        /*076e*/ 	.short	(.L_548 - .L_547)
.L_547:
        /*0770*/ 	.word	0x00000000


	//----- nvinfo : EIATTR_CBANK_PARAM_SIZE
	.align		4
.L_548:
        /*0774*/ 	.byte	0x03, 0x19
        /*0776*/ 	.short	0x01d0


	//----- nvinfo : EIATTR_PARAM_CBANK
	.align		4
        /*0778*/ 	.byte	0x04, 0x0a
        /*077a*/ 	.short	(.L_550 - .L_549)
	.align		4
.L_549:
        /*077c*/ 	.word	index@(.nv.constant0._ZN5flash16flash_fwd_kernelI23Flash_fwd_kernel_traitsILi32ELi128ELi128ELi4ELb0ELb0EN7cutlass6half_tE19Flash_kernel_traitsILi32ELi128ELi128ELi4ES3_EELb1ELb0ELb1ELb1ELb0ELb0ELb0ELb0EEEvNS_16Flash_fwd_paramsE)
        /*0780*/ 	.short	0x0210
        /*0782*/ 	.short	0x01d0


	//----- nvinfo : EIATTR_SW_WAR
	.align		4
.L_550:
        /*0784*/ 	.byte	0x04, 0x36
        /*0786*/ 	.short	(.L_552 - .L_551)
.L_551:
        /*0788*/ 	.word	0x00000008
.L_552:


//--------------------- .nv.info._ZN5flash16flash_fwd_kernelI23Flash_fwd_kernel_traitsILi32ELi128ELi128ELi4ELb0ELb0EN7cutlass6half_tE19Flash_kernel_traitsILi32ELi128ELi128ELi4ES3_EELb1ELb0ELb1ELb0ELb0ELb0ELb0ELb1EEEvNS_16Flash_fwd_paramsE --------------------------
	.section	.nv.info._ZN5flash16flash_fwd_kernelI23Flash_fwd_kernel_traitsILi32ELi128ELi128ELi4ELb0ELb0EN7cutlass6half_tE19Flash_kernel_traitsILi32ELi128ELi128ELi4ES3_EELb1ELb0ELb1ELb0ELb0ELb0ELb0ELb1EEEvNS_16Flash_fwd_paramsE,"",@"SHT_CUDA_INFO"
	.sectionflags	@""
	.align	4


	//----- nvinfo : EIATTR_CUDA_API_VERSION
	.align		4
        /*0000*/ 	.byte	0x04, 0x37
        /*0002*/ 	.short	(.L_554 - .L_553)
.L_553:
        /*0004*/ 	.word	0x00000082


	//----- nvinfo : EIATTR_KPARAM_INFO
	.align		4
.L_554:
        /*0008*/ 	.byte	0x04, 0x17
        /*000a*/ 	.short	(.L_556 - .L_555)
.L_555:
        /*000c*/ 	.word	0x00000000
        /*0010*/ 	.short	0x0000
        /*0012*/ 	.short	0x0000
        /*0014*/ 	.byte	0x00, 0xf0, 0x41, 0x07


	//----- nvinfo : EIATTR_SPARSE_MMA_MASK
	.align		4
.L_556:
        /*0018*/ 	.byte	0x03, 0x50
        /*001a*/ 	.short	0x0000


	//----- nvinfo : EIATTR_MAXREG_COUNT
	.align		4
        /*001c*/ 	.byte	0x03, 0x1b
        /*001e*/ 	.short	0x00ff


	//----- nvinfo : EIATTR_NUM_BARRIERS
	.align		4
        /*0020*/ 	.byte	0x02, 0x4c
        /*0022*/ 	.byte	0x01
	.zero		1


	//----- nvinfo : EIATTR_ANNOTATIONS
	.align		4
        /*0024*/ 	.byte	0x04, 0x55
        /*0026*/ 	.short	(.L_558 - .L_557)


	//   ....[0]....
.L_557:
        /* <DEDUP_REMOVED lines=478> */


	//----- nvinfo : EIATTR_MERCURY_ISA_VERSION
	.align		4
.L_558:
        /*1df0*/ 	.byte	0x03, 0x5f
        /*1df2*/ 	.short	0x0101


	//----- nvinfo : EIATTR_COOP_GROUP_MASK_REGIDS
	.align		4
        /*1df4*/ 	.byte	0x04, 0x29
        /*1df6*/ 	.short	(.L_560 - .L_559)


	//   ....[0]....
.L_559:
        /*1df8*/ 	.word	0xffffffff


	//   ....[1]....
        /*1dfc*/ 	.word	0xffffffff


	//   ....[2]....
        /*1e00*/ 	.word	0xffffffff


	//   ....[3]....
        /*1e04*/ 	.word	0xffffffff


	//   ....[4]....
        /*1e08*/ 	.word	0xffffffff


	//   ....[5]....
        /*1e0c*/ 	.word	0xffffffff


	//   ....[6]....
        /*1e10*/ 	.word	0xffffffff


	//   ....[7]....
        /*1e14*/ 	.word	0xffffffff


	//   ....[8]....
        /*1e18*/ 	.word	0xffffffff


	//   ....[9]....
        /*1e1c*/ 	.word	0xffffffff


	//   ....[10]....
        /*1e20*/ 	.word	0xffffffff


	//   ....[11]....
        /*1e24*/ 	.word	0xffffffff


	//   ....[12]....
        /*1e28*/ 	.word	0xffffffff


	//   ....[13]....
        /*1e2c*/ 	.word	0xffffffff


	//   ....[14]....
        /*1e30*/ 	.word	0xffffffff


	//   ....[15]....
        /*1e34*/ 	.word	0xffffffff


	//   ....[16]....
        /*1e38*/ 	.word	0xffffffff


	//   ....[17]....
        /*1e3c*/ 	.word	0xffffffff


	//   ....[18]....
        /*1e40*/ 	.word	0xffffffff


	//   ....[19]....
        /*1e44*/ 	.word	0xffffffff


	//   ....[20]....
        /*1e48*/ 	.word	0xffffffff


	//   ....[21]....
        /*1e4c*/ 	.word	0xffffffff


	//   ....[22]....
        /*1e50*/ 	.word	0xffffffff


	//   ....[23]....
        /*1e54*/ 	.word	0xffffffff


	//   ....[24]....
        /*1e58*/ 	.word	0xffffffff


	//   ....[25]....
        /*1e5c*/ 	.word	0xffffffff


	//   ....[26]....
        /*1e60*/ 	.word	0xffffffff


	//   ....[27]....
        /*1e64*/ 	.word	0xffffffff


	//   ....[28]....
        /*1e68*/ 	.word	0xffffffff


	//   ....[29]....
        /*1e6c*/ 	.word	0xffffffff


	//   ....[30]....
        /*1e70*/ 	.word	0xffffffff


	//   ....[31]....
        /*1e74*/ 	.word	0xffffffff


	//   ....[32]....
        /*1e78*/ 	.word	0x05000004


	//   ....[33]....
        /*1e7c*/ 	.word	0x05000004


	//   ....[34]....
        /*1e80*/ 	.word	0x05000004


	//   ....[35]....
        /*1e84*/ 	.word	0x05000004


	//   ....[36]....
        /*1e88*/ 	.word	0x05000004


	//   ....[37]....
        /*1e8c*/ 	.word	0x05000004


	//   ....[38]....
        /*1e90*/ 	.word	0x05000004


	//   ....[39]....
        /*1e94*/ 	.word	0x05000004


	//----- nvinfo : EIATTR_COOP_GROUP_INSTR_OFFSETS
	.align		4
.L_560:
        /*1e98*/ 	.byte	0x04, 0x28
        /*1e9a*/ 	.short	(.L_562 - .L_561)


	//   ....[0]....
.L_561:
        /*1e9c*/ 	.word	0x00005ee0


	//   ....[1]....
        /*1ea0*/ 	.word	0x00005f20


	//   ....[2]....
        /*1ea4*/ 	.word	0x00005f80


	//   ....[3]....
        /*1ea8*/ 	.word	0x00005ff0


	//   ....[4]....
        /*1eac*/ 	.word	0x00006000


	//   ....[5]....
        /*1eb0*/ 	.word	0x00006020


	//   ....[6]....
        /*1eb4*/ 	.word	0x00006030


	//   ....[7]....
        /*1eb8*/ 	.word	0x00006080


	//   ....[8]....
        /*1ebc*/ 	.word	0x00013c40


	//   ....[9]....
        /*1ec0*/ 	.word	0x00013cc0


	//   ....[10]....
        /*1ec4*/ 	.word	0x000144c0


	//   ....[11]....
        /*1ec8*/ 	.word	0x000144e0


	//   ....[12]....
        /*1ecc*/ 	.word	0x00014b30


	//   ....[13]....
        /*1ed0*/ 	.word	0x00014b50


	//   ....[14]....
        /*1ed4*/ 	.word	0x00015120


	//   ....[15]....
        /*1ed8*/ 	.word	0x00015140


	//   ....[16]....
        /*1edc*/ 	.word	0x00022e30


	//   ....[17]....
        /*1ee0*/ 	.word	0x00022f10


	//   ....[18]....
        /*1ee4*/ 	.word	0x00022f60


	//   ....[19]....
        /*1ee8*/ 	.word	0x00022f80


	//   ....[20]....
        /*1eec*/ 	.word	0x00022fe0


	//   ....[21]....
        /*1ef0*/ 	.word	0x000231a0


	//   ....[22]....
        /*1ef4*/ 	.word	0x00023210


	//   ....[23]....
        /*1ef8*/ 	.word	0x00023240


	//   ....[24]....
        /*1efc*/ 	.word	0x0002e650


	//   ....[25]....
        /*1f00*/ 	.word	0x0002e660


	//   ....[26]....
        /*1f04*/ 	.word	0x0002e670


	//   ....[27]....
        /*1f08*/ 	.word	0x0002e680


	//   ....[28]....
        /*1f0c*/ 	.word	0x0002e6b0


	//   ....[29]....
        /*1f10*/ 	.word	0x0002e6d0


	//   ....[30]....
        /*1f14*/ 	.word	0x0002e6f0


	//   ....[31]....
        /*1f18*/ 	.word	0x0002e700


	//   ....[32]....
        /*1f1c*/ 	.word	0x0002fbc0


	//   ....[33]....
        /*1f20*/ 	.word	0x0002fc30


	//   ....[34]....
        /*1f24*/ 	.word	0x0002fca0


	//   ....[35]....
        /*1f28*/ 	.word	0x0002fd10


	//   ....[36]....
        /*1f2c*/ 	.word	0x0002fd80


	//   ....[37]....
        /*1f30*/ 	.word	0x0002fdf0


	//   ....[38]....
        /*1f34*/ 	.word	0x0002fe60


	//   ....[39]....
        /*1f38*/ 	.word	0x0002fec0


	//----- nvinfo : EIATTR_EXIT_INSTR_OFFSETS
	.align		4
.L_562:
        /*1f3c*/ 	.byte	0x04, 0x1c
        /*1f3e*/ 	.short	(.L_564 - .L_563)


	//   ....[0]....
.L_563:
        /*1f40*/ 	.word	0x00000060


	//----- nvinfo : EIATTR_CRS_STACK_SIZE
	.align		4
.L_564:
        /*1f44*/ 	.byte	0x04, 0x1e
        /*1f46*/ 	.short	(.L_566 - .L_565)
.L_565:
        /*1f48*/ 	.word	0x00000000


	//----- nvinfo : EIATTR_CBANK_PARAM_SIZE
	.align		4
.L_566:
        /*1f4c*/ 	.byte	0x03, 0x19
        /*1f4e*/ 	.short	0x01d0


	//----- nvinfo : EIATTR_PARAM_CBANK
	.align		4
        /*1f50*/ 	.byte	0x04, 0x0a
        /*1f52*/ 	.short	(.L_568 - .L_567)
	.align		4
.L_567:
        /*1f54*/ 	.word	index@(.nv.constant0._ZN5flash16flash_fwd_kernelI23Flash_fwd_kernel_traitsILi32ELi128ELi128ELi4ELb0ELb0EN7cutlass6half_tE19Flash_kernel_traitsILi32ELi128ELi128ELi4ES3_EELb1ELb0ELb1ELb0ELb0ELb0ELb0ELb1EEEvNS_16Flash_fwd_paramsE)
        /*1f58*/ 	.short	0x0210
        /*1f5a*/ 	.short	0x01d0


	//----- nvinfo : EIATTR_SW_WAR
	.align		4
.L_568:
        /*1f5c*/ 	.byte	0x04, 0x36
        /*1f5e*/ 	.short	(.L_570 - .L_569)
.L_569:
        /*1f60*/ 	.word	0x00000008
.L_570:


//--------------------- .nv.info._ZN5flash16flash_fwd_kernelI23Flash_fwd_kernel_traitsILi32ELi128ELi128ELi4ELb0ELb0EN7cutlass6half_tE19Flash_kernel_traitsILi32ELi128ELi128ELi4ES3_EELb0ELb0ELb1ELb0ELb0ELb0ELb1ELb0EEEvNS_16Flash_fwd_paramsE --------------------------
	.section	.nv.info._ZN5flash16flash_fwd_kernelI23Flash_fwd_kernel_traitsILi32ELi128ELi128ELi4ELb0ELb0EN7cutlass6half_tE19Flash_kernel_traitsILi32ELi128ELi128ELi4ES3_EELb0ELb0ELb1ELb0ELb0ELb0ELb1ELb0EEEvNS_16Flash_fwd_paramsE,"",@"SHT_CUDA_INFO"
	.sectionflags	@""
	.align	4


	//----- nvinfo : EIATTR_CUDA_API_VERSION
	.align		4
        /*0000*/ 	.byte	0x04, 0x37
        /*0002*/ 	.short	(.L_572 - .L_571)
.L_571:
        /*0004*/ 	.word	0x00000082


	//----- nvinfo : EIATTR_KPARAM_INFO
	.align		4
.L_572:
        /*0008*/ 	.byte	0x04, 0x17
        /*000a*/ 	.short	(.L_574 - .L_573)
.L_573:
        /*000c*/ 	.word	0x00000000
        /*0010*/ 	.short	0x0000
        /*0012*/ 	.short	0x0000
        /*0014*/ 	.byte	0x00, 0xf0, 0x41, 0x07


	//----- nvinfo : EIATTR_SPARSE_MMA_MASK
	.align		4
.L_574:
        /*0018*/ 	.byte	0x03, 0x50
        /*001a*/ 	.short	0x0000


	//----- nvinfo : EIATTR_MAXREG_COUNT
	.align		4
        /*001c*/ 	.byte	0x03, 0x1b
        /*001e*/ 	.short	0x00ff


	//----- nvinfo : EIATTR_NUM_BARRIERS
	.align		4
        /*0020*/ 	.byte	0x02, 0x4c
        /*0022*/ 	.byte	0x01
	.zero		1


	//----- nvinfo : EIATTR_ANNOTATIONS
	.align		4
        /*0024*/ 	.byte	0x04, 0x55
        /*0026*/ 	.short	(.L_576 - .L_575)


	//   ....[0]....
.L_575:
        /* <DEDUP_REMOVED lines=22> */


	//----- nvinfo : EIATTR_MERCURY_ISA_VERSION
	.align		4
.L_576:
        /*0178*/ 	.byte	0x03, 0x5f
        /*017a*/ 	.short	0x0101


	//----- nvinfo : EIATTR_INT_WARP_WIDE_INSTR_OFFSETS
	.align		4
        /*017c*/ 	.byte	0x04, 0x31
        /*017e*/ 	.short	(.L_578 - .L_577)


	//   ....[0]....
.L_577:
        /*0180*/ 	.word	0x000091e0


	//----- nvinfo : EIATTR_COOP_GROUP_MASK_REGIDS
	.align		4
.L_578:
        /*0184*/ 	.byte	0x04, 0x29
        /*0186*/ 	.short	(.L_580 - .L_579)


	//   ....[0]....
.L_579:
        /*0188*/ 	.word	0xffffffff


	//   ....[1]....
        /*018c*/ 	.word	0xffffffff


	//   ....[2]....
        /*0190*/ 	.word	0xffffffff


	//   ....[3]....
        /*0194*/ 	.word	0xffffffff


	//   ....[4]....
        /*0198*/ 	.word	0xffffffff


	//   ....[5]....
        /*019c*/ 	.word	0xffffffff


	//   ....[6]....
        /*01a0*/ 	.word	0xffffffff


	//   ....[7]....
        /*01a4*/ 	.word	0xffffffff


	//   ....[8]....
        /*01a8*/ 	.word	0xffffffff


	//   ....[9]....
        /*01ac*/ 	.word	0xffffffff


	//   ....[10]....
        /*01b0*/ 	.word	0xffffffff


	//   ....[11]....
        /*01b4*/ 	.word	0xffffffff


	//   ....[12]....
        /*01b8*/ 	.word	0xffffffff


	//   ....[13]....
        /*01bc*/ 	.word	0xffffffff


	//   ....[14]....
        /*01c0*/ 	.word	0xffffffff


	//   ....[15]....
        /*01c4*/ 	.word	0xffffffff


	//   ....[16]....
        /*01c8*/ 	.word	0xffffffff


	//   ....[17]....
        /*01cc*/ 	.word	0xffffffff


	//   ....[18]....
        /*01d0*/ 	.word	0xffffffff


	//   ....[19]....
        /*01d4*/ 	.word	0xffffffff


	//   ....[20]....
        /*01d8*/ 	.word	0xffffffff


	//   ....[21]....
        /*01dc*/ 	.word	0xffffffff


	//   ....[22]....
        /*01e0*/ 	.word	0xffffffff


	//   ....[23]....
        /*01e4*/ 	.word	0xffffffff


	//   ....[24]....
        /*01e8*/ 	.word	0xffffffff


	//   ....[25]....
        /*01ec*/ 	.word	0xffffffff


	//   ....[26]....
        /*01f0*/ 	.word	0xffffffff


	//   ....[27]....
        /*01f4*/ 	.word	0xffffffff


	//   ....[28]....
        /*01f8*/ 	.word	0xffffffff


	//   ....[29]....
        /*01fc*/ 	.word	0xffffffff


	//   ....[30]....
        /*0200*/ 	.word	0xffffffff


	//   ....[31]....
        /*0204*/ 	.word	0xffffffff


	//----- nvinfo : EIATTR_COOP_GROUP_INSTR_OFFSETS
	.align		4
.L_580:
        /*0208*/ 	.byte	0x04, 0x28
        /*020a*/ 	.short	(.L_582 - .L_581)


	//   ....[0]....
.L_581:
        /*020c*/ 	.word	0x000068f0


	//   ....[1]....
        /*0210*/ 	.word	0x00006910


	//   ....[2]....
        /*0214*/ 	.word	0x00006940


	//   ....[3]....
        /*0218*/ 	.word	0x00006950


	//   ....[4]....
        /*021c*/ 	.word	0x000073b0


	//   ....[5]....
        /*0220*/ 	.word	0x00007440


	//   ....[6]....
        /*0224*/ 	.word	0x00007690


	//   ....[7]....
        /*0228*/ 	.word	0x00007710


	//   ....[8]....
        /*022c*/ 	.word	0x0000ca70


	//   ....[9]....
        /*0230*/ 	.word	0x0000ca90


	//   ....[10]....
        /*0234*/ 	.word	0x0000ce70


	//   ....[11]....
        /*0238*/ 	.word	0x0000cec0


	//   ....[12]....
        /*023c*/ 	.word	0x0000d880


	//   ....[13]....
        /*0240*/ 	.word	0x0000d940


	//   ....[14]....
        /*0244*/ 	.word	0x0000db40


	//   ....[15]....
        /*0248*/ 	.word	0x0000dbb0


	//   ....[16]....
        /*024c*/ 	.word	0x00013b70


	//   ....[17]....
        /*0250*/ 	.word	0x00013d70


	//   ....[18]....
        /*0254*/ 	.word	0x00013e50


	//   ....[19]....
        /*0258*/ 	.word	0x00013e80


	//   ....[20]....
        /*025c*/ 	.word	0x00013fa0


	//   ....[21]....
        /*0260*/ 	.word	0x00013fe0


	//   ....[22]....
        /*0264*/ 	.word	0x00014030


	//   ....[23]....
        /*0268*/ 	.word	0x000141c0


	//   ....[24]....
        /*026c*/ 	.word	0x00016860


	//   ....[25]....
        /*0270*/ 	.word	0x00016870


	//   ....[26]....
        /*0274*/ 	.word	0x00016880


	//   ....[27]....
        /*0278*/ 	.word	0x000168a0


	//   ....[28]....
        /*027c*/ 	.word	0x000168d0


	//   ....[29]....
        /*0280*/ 	.word	0x000168f0


	//   ....[30]....
        /*0284*/ 	.word	0x00016920


	//   ....[31]....
        /*0288*/ 	.word	0x00016980


	//----- nvinfo : EIATTR_EXIT_INSTR_OFFSETS
	.align		4
.L_582:
        /*028c*/ 	.byte	0x04, 0x1c
        /*028e*/ 	.short	(.L_584 - .L_583)


	//   ....[0]....
.L_583:
        /*0290*/ 	.word	0x000004b0


	//   ....[1]....
        /*0294*/ 	.word	0x00001110


	//   ....[2]....
        /*0298*/ 	.word	0x000011a0


	//   ....[3]....
        /*029c*/ 	.word	0x00017c40


	//   ....[4]....
        /*02a0*/ 	.word	0x00017d20


	//----- nvinfo : EIATTR_CRS_STACK_SIZE
	.align		4
.L_584:
        /*02a4*/ 	.byte	0x04, 0x1e
        /*02a6*/ 	.short	(.L_586 - .L_585)
.L_585:
        /*02a8*/ 	.word	0x00000000


	//----- nvinfo : EIATTR_CBANK_PARAM_SIZE
	.align		4
.L_586:
        /*02ac*/ 	.byte	0x03, 0x19
        /*02ae*/ 	.short	0x01d0


	//----- nvinfo : EIATTR_PARAM_CBANK
	.align		4
        /*02b0*/ 	.byte	0x04, 0x0a
        /*02b2*/ 	.short	(.L_588 - .L_587)
	.align		4
.L_587:
        /*02b4*/ 	.word	index@(.nv.constant0._ZN5flash16flash_fwd_kernelI23Flash_fwd_kernel_traitsILi32ELi128ELi128ELi4ELb0ELb0EN7cutlass6half_tE19Flash_kernel_traitsILi32ELi128ELi128ELi4ES3_EELb0ELb0ELb1ELb0ELb0ELb0ELb1ELb0EEEvNS_16Flash_fwd_paramsE)
        /*02b8*/ 	.short	0x0210
        /*02ba*/ 	.short	0x01d0


	//----- nvinfo : EIATTR_SW_WAR
	.align		4
.L_588:
        /*02bc*/ 	.byte	0x04, 0x36
        /*02be*/ 	.short	(.L_590 - .L_589)
.L_589:
        /*02c0*/ 	.word	0x00000008
.L_590:


//--------------------- .nv.info._ZN5flash16flash_fwd_kernelI23Flash_fwd_kernel_traitsILi32ELi128ELi128ELi4ELb0ELb0EN7cutlass6half_tE19Flash_kernel_traitsILi32ELi128ELi128ELi4ES3_EELb1ELb0ELb1ELb1ELb0ELb0ELb0ELb1EEEvNS_16Flash_fwd_paramsE --------------------------
	.section	.nv.info._ZN5flash16flash_fwd_kernelI23Flash_fwd_kernel_traitsILi32ELi128ELi128ELi4ELb0ELb0EN7cutlass6half_tE19Flash_kernel_traitsILi32ELi128ELi128ELi4ES3_EELb1ELb0ELb1ELb1ELb0ELb0ELb0ELb1EEEvNS_16Flash_fwd_paramsE,"",@"SHT_CUDA_INFO"
	.sectionflags	@""
	.align	4


	//----- nvinfo : EIATTR_CUDA_API_VERSION
	.align		4
        /*0000*/ 	.byte	0x04, 0x37
        /*0002*/ 	.short	(.L_592 - .L_591)
.L_591:
        /*0004*/ 	.word	0x00000082


	//----- nvinfo : EIATTR_KPARAM_INFO
	.align		4
.L_592:
        /*0008*/ 	.byte	0x04, 0x17
        /*000a*/ 	.short	(.L_594 - .L_593)
.L_593:
        /*000c*/ 	.word	0x00000000
        /*0010*/ 	.short	0x0000
        /*0012*/ 	.short	0x0000
        /*0014*/ 	.byte	0x00, 0xf0, 0x41, 0x07


	//----- nvinfo : EIATTR_SPARSE_MMA_MASK
	.align		4
.L_594:
        /*0018*/ 	.byte	0x03, 0x50
        /*001a*/ 	.short	0x0000


	//----- nvinfo : EIATTR_MAXREG_COUNT
	.align		4
        /*001c*/ 	.byte	0x03, 0x1b
        /*001e*/ 	.short	0x00ff


	//----- nvinfo : EIATTR_NUM_BARRIERS
	.align		4
        /*0020*/ 	.byte	0x02, 0x4c
        /*0022*/ 	.byte	0x01
	.zero		1


	//----- nvinfo : EIATTR_ANNOTATIONS
	.align		4
        /*0024*/ 	.byte	0x04, 0x55
        /*0026*/ 	.short	(.L_596 - .L_595)


	//   ....[0]....
.L_595:
        /* <DEDUP_REMOVED lines=524> */


	//----- nvinfo : EIATTR_MERCURY_ISA_VERSION
	.align		4
.L_596:
        /*20d8*/ 	.byte	0x03, 0x5f
        /*20da*/ 	.short	0x0101


	//----- nvinfo : EIATTR_COOP_GROUP_MASK_REGIDS
	.align		4
        /*20dc*/ 	.byte	0x04, 0x29
        /*20de*/ 	.short	(.L_598 - .L_597)


	//   ....[0]....
.L_597:
        /*20e0*/ 	.word	0xffffffff


	//   ....[1]....
        /*20e4*/ 	.word	0xffffffff


	//   ....[2]....
        /*20e8*/ 	.word	0xffffffff


	//   ....[3]....
        /*20ec*/ 	.word	0xffffffff


	//   ....[4]....
        /*20f0*/ 	.word	0xffffffff


	//   ....[5]....
        /*20f4*/ 	.word	0xffffffff


	//   ....[6]....
        /*20f8*/ 	.word	0xffffffff


	//   ....[7]....
        /*20fc*/ 	.word	0xffffffff


	//   ....[8]....
        /*2100*/ 	.word	0xffffffff


	//   ....[9]....
        /*2104*/ 	.word	0xffffffff


	//   ....[10]....
        /*2108*/ 	.word	0xffffffff


	//   ....[11]....
        /*210c*/ 	.word	0xffffffff


	//   ....[12]....
        /*2110*/ 	.word	0xffffffff


	//   ....[13]....
        /*2114*/ 	.word	0xffffffff


	//   ....[14]....
        /*2118*/ 	.word	0xffffffff


	//   ....[15]....
        /*211c*/ 	.word	0xffffffff


	//   ....[16]....
        /*2120*/ 	.word	0xffffffff


	//   ....[17]....
        /*2124*/ 	.word	0xffffffff


	//   ....[18]....
        /*2128*/ 	.word	0xffffffff


	//   ....[19]....
        /*212c*/ 	.word	0xffffffff


	//   ....[20]....
        /*2130*/ 	.word	0xffffffff


	//   ....[21]....
        /*2134*/ 	.word	0xffffffff


	//   ....[22]....
        /*2138*/ 	.word	0xffffffff


	//   ....[23]....
        /*213c*/ 	.word	0xffffffff


	//   ....[24]....
        /*2140*/ 	.word	0xffffffff


	//   ....[25]....
        /*2144*/ 	.word	0xffffffff


	//   ....[26]....
        /*2148*/ 	.word	0xffffffff


	//   ....[27]....
        /*214c*/ 	.word	0xffffffff


	//   ....[28]....
        /*2150*/ 	.word	0xffffffff


	//   ....[29]....
        /*2154*/ 	.word	0xffffffff


	//   ....[30]....
        /*2158*/ 	.word	0xffffffff


	//   ....[31]....
        /*215c*/ 	.word	0xffffffff


	//   ....[32]....
        /*2160*/ 	.word	0x05000004


	//   ....[33]....
        /*2164*/ 	.word	0x05000004


	//   ....[34]....
        /*2168*/ 	.word	0x05000004


	//   ....[35]....
        /*216c*/ 	.word	0x05000004


	//   ....[36]....
        /*2170*/ 	.word	0x05000004


	//   ....[37]....
        /*2174*/ 	.word	0x05000004


	//   ....[38]....
        /*2178*/ 	.word	0x05000004


	//   ....[39]....
        /*217c*/ 	.word	0x05000004


	//----- nvinfo : EIATTR_COOP_GROUP_INSTR_OFFSETS
	.align		4
.L_598:
        /*2180*/ 	.byte	0x04, 0x28
        /*2182*/ 	.short	(.L_600 - .L_599)


	//   ....[0]....
.L_599:
        /*2184*/ 	.word	0x000087d0


	//   ....[1]....
        /*2188*/ 	.word	0x000087e0


	//   ....[2]....
        /*218c*/ 	.word	0x00008800


	//   ....[3]....
        /*2190*/ 	.word	0x00008820


	//   ....[4]....
        /*2194*/ 	.word	0x00008850


	//   ....[5]....
        /*2198*/ 	.word	0x00008860


	//   ....[6]....
        /*219c*/ 	.word	0x00008890


	//   ....[7]....
        /*21a0*/ 	.word	0x000088a0


	//   ....[8]....
        /*21a4*/ 	.word	0x00018000


	//   ....[9]....
        /*21a8*/ 	.word	0x00018080


	//   ....[10]....
        /*21ac*/ 	.word	0x00018910


	//   ....[11]....
        /*21b0*/ 	.word	0x00018940


	//   ....[12]....
        /*21b4*/ 	.word	0x00019050


	//   ....[13]....
        /*21b8*/ 	.word	0x00019070


	//   ....[14]....
        /*21bc*/ 	.word	0x00019620


	//   ....[15]....
        /*21c0*/ 	.word	0x00019640


	//   ....[16]....
        /*21c4*/ 	.word	0x000292c0


	//   ....[17]....
        /*21c8*/ 	.word	0x000292d0


	//   ....[18]....
        /*21cc*/ 	.word	0x000292e0


	//   ....[19]....
        /*21d0*/ 	.word	0x000292f0


	//   ....[20]....
        /*21d4*/ 	.word	0x00029340


	//   ....[21]....
        /*21d8*/ 	.word	0x000293f0


	//   ....[22]....
        /*21dc*/ 	.word	0x00029510


	//   ....[23]....
        /*21e0*/ 	.word	0x00029550


	//   ....[24]....
        /*21e4*/ 	.word	0x00034e00


	//   ....[25]....
        /*21e8*/ 	.word	0x00034e10


	//   ....[26]....
        /*21ec*/ 	.word	0x00034e20


	//   ....[27]....
        /*21f0*/ 	.word	0x00034e30


	//   ....[28]....
        /*21f4*/ 	.word	0x00034e60


	//   ....[29]....
        /*21f8*/ 	.word	0x00034e80


	//   ....[30]....
        /*21fc*/ 	.word	0x00034ea0


	//   ....[31]....
        /*2200*/ 	.word	0x00034eb0


	//   ....[32]....
        /*2204*/ 	.word	0x00036370


	//   ....[33]....
        /*2208*/ 	.word	0x000363e0


	//   ....[34]....
        /*220c*/ 	.word	0x00036450


	//   ....[35]....
        /*2210*/ 	.word	0x000364c0


	//   ....[36]....
        /*2214*/ 	.word	0x00036530


	//   ....[37]....
        /*2218*/ 	.word	0x000365a0


	//   ....[38]....
        /*221c*/ 	.word	0x00036610


	//   ....[39]....
        /*2220*/ 	.word	0x00036670


	//----- nvinfo : EIATTR_EXIT_INSTR_OFFSETS
	.align		4
.L_600:
        /*2224*/ 	.byte	0x04, 0x1c
        /*2226*/ 	.short	(.L_602 - .L_601)


	//   ....[0]....
.L_601:
        /*2228*/ 	.word	0x00000070


	//----- nvinfo : EIATTR_CRS_STACK_SIZE
	.align		4
.L_602:
        /*222c*/ 	.byte	0x04, 0x1e
        /*222e*/ 	.short	(.L_604 - .L_603)
.L_603:
        /*2230*/ 	.word	0x00000000


	//----- nvinfo : EIATTR_CBANK_PARAM_SIZE
	.align		4
.L_604:
        /*2234*/ 	.byte	0x03, 0x19
        /*2236*/ 	.short	0x01d0


	//----- nvinfo : EIATTR_PARAM_CBANK
	.align		4
        /*2238*/ 	.byte	0x04, 0x0a
        /*223a*/ 	.short	(.L_606 - .L_605)
	.align		4
.L_605:
        /*223c*/ 	.word	index@(.nv.constant0._ZN5flash16flash_fwd_kernelI23Flash_fwd_kernel_traitsILi32ELi128ELi128ELi4ELb0ELb0EN7cutlass6half_tE19Flash_kernel_traitsILi32ELi128ELi128ELi4ES3_EELb1ELb0ELb1ELb1ELb0ELb0ELb0ELb1EEEvNS_16Flash_fwd_paramsE)
        /*2240*/ 	.short	0x0210
        /*2242*/ 	.short	0x01d0


	//----- nvinfo : EIATTR_SW_WAR
	.align		4
.L_606:
        /*2244*/ 	.byte	0x04, 0x36
        /*2246*/ 	.short	(.L_608 - .L_607)
.L_607:
        /*2248*/ 	.word	0x00000008
.L_608:


//--------------------- .nv.info._ZN5flash16flash_fwd_kernelI23Flash_fwd_kernel_traitsILi32ELi128ELi128ELi4ELb0ELb0EN7cutlass6half_tE19Flash_kernel_traitsILi32ELi128ELi128ELi4ES3_EELb0ELb0ELb1ELb1ELb0ELb0ELb1ELb0EEEvNS_16Flash_fwd_paramsE --------------------------
	.section	.nv.info._ZN5flash16flash_fwd_kernelI23Flash_fwd_kernel_traitsILi32ELi128ELi128ELi4ELb0ELb0EN7cutlass6half_tE19Flash_kernel_traitsILi32ELi128ELi128ELi4ES3_EELb0ELb0ELb1ELb1ELb0ELb0ELb1ELb0EEEvNS_16Flash_fwd_paramsE,"",@"SHT_CUDA_INFO"
	.sectionflags	@""
	.align	4


	//----- nvinfo : EIATTR_CUDA_API_VERSION
	.align		4
        /*0000*/ 	.byte	0x04, 0x37
        /*0002*/ 	.short	(.L_610 - .L_609)
.L_609:
        /*0004*/ 	.word	0x00000082


	//----- nvinfo : EIATTR_KPARAM_INFO
	.align		4
.L_610:
        /*0008*/ 	.byte	0x04, 0x17
        /*000a*/ 	.short	(.L_612 - .L_611)
.L_611:
        /*000c*/ 	.word	0x00000000
        /*0010*/ 	.short	0x0000
        /*0012*/ 	.short	0x0000
        /*0014*/ 	.byte	0x00, 0xf0, 0x41, 0x07


	//----- nvinfo : EIATTR_SPARSE_MMA_MASK
	.align		4
.L_612:
        /*0018*/ 	.byte	0x03, 0x50
        /*001a*/ 	.short	0x0000


	//----- nvinfo : EIATTR_MAXREG_COUNT
	.align		4
        /*001c*/ 	.byte	0x03, 0x1b
        /*001e*/ 	.short	0x00ff


	//----- nvinfo : EIATTR_NUM_BARRIERS
	.align		4
        /*0020*/ 	.byte	0x02, 0x4c
        /*0022*/ 	.byte	0x01
	.zero		1


	//----- nvinfo : EIATTR_ANNOTATIONS
	.align		4
        /*0024*/ 	.byte	0x04, 0x55
        /*0026*/ 	.short	(.L_614 - .L_613)


	//   ....[0]....
.L_613:
        /* <DEDUP_REMOVED lines=33> */


	//----- nvinfo : EIATTR_MERCURY_ISA_VERSION
	.align		4
.L_614:
        /*0220*/ 	.byte	0x03, 0x5f
        /*0222*/ 	.short	0x0101


	//----- nvinfo : EIATTR_INT_WARP_WIDE_INSTR_OFFSETS
	.align		4
        /*0224*/ 	.byte	0x04, 0x31
        /*0226*/ 	.short	(.L_616 - .L_615)


	//   ....[0]....
.L_615:
        /*0228*/ 	.word	0x0000b940


	//----- nvinfo : EIATTR_COOP_GROUP_MASK_REGIDS
	.align		4
.L_616:
        /*022c*/ 	.byte	0x04, 0x29
        /*022e*/ 	.short	(.L_618 - .L_617)


	//   ....[0]....
.L_617:
        /*0230*/ 	.word	0xffffffff


	//   ....[1]....
        /*0234*/ 	.word	0xffffffff


	//   ....[2]....
        /*0238*/ 	.word	0xffffffff


	//   ....[3]....
        /*023c*/ 	.word	0xffffffff


	//   ....[4]....
        /*0240*/ 	.word	0xffffffff


	//   ....[5]....
        /*0244*/ 	.word	0xffffffff


	//   ....[6]....
        /*0248*/ 	.word	0xffffffff


	//   ....[7]....
        /*024c*/ 	.word	0xffffffff


	//   ....[8]....
        /*0250*/ 	.word	0xffffffff


	//   ....[9]....
        /*0254*/ 	.word	0xffffffff


	//   ....[10]....
        /*0258*/ 	.word	0xffffffff


	//   ....[11]....
        /*025c*/ 	.word	0xffffffff


	//   ....[12]....
        /*0260*/ 	.word	0xffffffff


	//   ....[13]....
        /*0264*/ 	.word	0xffffffff


	//   ....[14]....
        /*0268*/ 	.word	0xffffffff


	//   ....[15]....
        /*026c*/ 	.word	0xffffffff


	//   ....[16]....
        /*0270*/ 	.word	0xffffffff


	//   ....[17]....
        /*0274*/ 	.word	0xffffffff


	//   ....[18]....
        /*0278*/ 	.word	0xffffffff


	//   ....[19]....
        /*027c*/ 	.word	0xffffffff


	//   ....[20]....
        /*0280*/ 	.word	0xffffffff


	//   ....[21]....
        /*0284*/ 	.word	0xffffffff


	//   ....[22]....
        /*0288*/ 	.word	0xffffffff


	//   ....[23]....
        /*028c*/ 	.word	0xffffffff


	//   ....[24]....
        /*0290*/ 	.word	0xffffffff


	//   ....[25]....
        /*0294*/ 	.word	0xffffffff


	//   ....[26]....
        /*0298*/ 	.word	0xffffffff


	//   ....[27]....
        /*029c*/ 	.word	0xffffffff


	//   ....[28]....
        /*02a0*/ 	.word	0xffffffff


	//   ....[29]....
        /*02a4*/ 	.word	0xffffffff


	//   ....[30]....
        /*02a8*/ 	.word	0xffffffff


	//   ....[31]....
        /*02ac*/ 	.word	0xffffffff


	//----- nvinfo : EIATTR_COOP_GROUP_INSTR_OFFSETS
	.align		4
.L_618:
        /*02b0*/ 	.byte	0x04, 0x28
        /*02b2*/ 	.short	(.L_620 - .L_619)


	//   ....[0]....
.L_619:
        /*02b4*/ 	.word	0x00009100


	//   ....[1]....
        /*02b8*/ 	.word	0x00009120


	//   ....[2]....
        /*02bc*/ 	.word	0x00009160


	//   ....[3]....
        /*02c0*/ 	.word	0x00009170


	//   ....[4]....
        /*02c4*/ 	.word	0x00009cd0


	//   ....[5]....
        /*02c8*/ 	.word	0x00009d90


	//   ....[6]....
        /*02cc*/ 	.word	0x00009e20


	//   ....[7]....
        /*02d0*/ 	.word	0x00009e80


	//   ....[8]....
        /*02d4*/ 	.word	0x00011790


	//   ....[9]....
        /*02d8*/ 	.word	0x000117b0


	//   ....[10]....
        /*02dc*/ 	.word	0x00011b80


	//   ....[11]....
        /*02e0*/ 	.word	0x00011bd0


	//   ....[12]....
        /*02e4*/ 	.word	0x00012530


	//   ....[13]....
        /*02e8*/ 	.word	0x00012610


	//   ....[14]....
        /*02ec*/ 	.word	0x00012810


	//   ....[15]....
        /*02f0*/ 	.word	0x00012870


	//   ....[16]....
        /*02f4*/ 	.word	0x0001a850


	//   ....[17]....
        /*02f8*/ 	.word	0x0001a890


	//   ....[18]....
        /*02fc*/ 	.word	0x0001a980


	//   ....[19]....
        /*0300*/ 	.word	0x0001a9d0


	//   ....[20]....
        /*0304*/ 	.word	0x0001ae30


	//   ....[21]....
        /*0308*/ 	.word	0x0001afb0


	//   ....[22]....
        /*030c*/ 	.word	0x0001b040


	//   ....[23]....
        /*0310*/ 	.word	0x0001b160


	//   ....[24]....
        /*0314*/ 	.word	0x0001d700


	//   ....[25]....
        /*0318*/ 	.word	0x0001d710


	//   ....[26]....
        /*031c*/ 	.word	0x0001d720


	//   ....[27]....
        /*0320*/ 	.word	0x0001d740


	//   ....[28]....
        /*0324*/ 	.word	0x0001d770


	//   ....[29]....
        /*0328*/ 	.word	0x0001d790


	//   ....[30]....
        /*032c*/ 	.word	0x0001d7c0


	//   ....[31]....
        /*0330*/ 	.word	0x0001d830


	//----- nvinfo : EIATTR_EXIT_INSTR_OFFSETS
	.align		4
.L_620:
        /*0334*/ 	.byte	0x04, 0x1c
        /*0336*/ 	.short	(.L_622 - .L_621)


	//   ....[0]....
.L_621:
        /*0338*/ 	.word	0x000004c0


	//   ....[1]....
        /*033c*/ 	.word	0x00001110


	//   ....[2]....
        /*0340*/ 	.word	0x000011a0


	//   ....[3]....
        /*0344*/ 	.word	0x0001eb10


	//   ....[4]....
        /*0348*/ 	.word	0x0001ebf0


	//----- nvinfo : EIATTR_CRS_STACK_SIZE
	.align		4
.L_622:
        /*034c*/ 	.byte	0x04, 0x1e
        /*034e*/ 	.short	(.L_624 - .L_623)
.L_623:
        /*0350*/ 	.word	0x00000000


	//----- nvinfo : EIATTR_CBANK_PARAM_SIZE
	.align		4
.L_624:
        /*0354*/ 	.byte	0x03, 0x19
        /*0356*/ 	.short	0x01d0


	//----- nvinfo : EIATTR_PARAM_CBANK
	.align		4
        /*0358*/ 	.byte	0x04, 0x0a
        /*035a*/ 	.short	(.L_626 - .L_625)
	.align		4
.L_625:
        /*035c*/ 	.word	index@(.nv.constant0._ZN5flash16flash_fwd_kernelI23Flash_fwd_kernel_traitsILi32ELi128ELi128ELi4ELb0ELb0EN7cutlass6half_tE19Flash_kernel_traitsILi32ELi128ELi128ELi4ES3_EELb0ELb0ELb1ELb1ELb0ELb0ELb1ELb0EEEvNS_16Flash_fwd_paramsE)
        /*0360*/ 	.short	0x0210
        /*0362*/ 	.short	0x01d0


	//----- nvinfo : EIATTR_SW_WAR
	.align		4
.L_626:
        /*0364*/ 	.byte	0x04, 0x36
        /*0366*/ 	.short	(.L_628 - .L_627)
.L_627:
        /*0368*/ 	.word	0x00000008
.L_628:


//--------------------- .nv.callgraph             --------------------------
	.section	.nv.callgraph,"",@"SHT_CUDA_CALLGRAPH"
	.align	4
	.sectionentsize	8
	.align		4
        /*0000*/ 	.word	0x00000000
	.align		4
        /*0004*/ 	.word	0xffffffff
	.align		4
        /*0008*/ 	.word	0x00000000
	.align		4
        /*000c*/ 	.word	0xfffffffe
	.align		4
        /*0010*/ 	.word	0x00000000
	.align		4
        /*0014*/ 	.word	0xfffffffd
	.align		4
        /*0018*/ 	.word	0x00000000
	.align		4
        /*001c*/ 	.word	0xfffffffc


//--------------------- .nv.constant4             --------------------------
	.section	.nv.constant4,"a",@progbits
	.align	8
	.align		8
.nv.constant4:
        /*0000*/ 	.dword	_ZN65_INTERNAL_adb80482_29_flash_fwd_hdim32_fp16_sm80_cu_0106449f_28624cuda3std3__45__cpo5beginE
	.align		8
        /*0008*/ 	.dword	_ZN65_INTERNAL_adb80482_29_flash_fwd_hdim32_fp16_sm80_cu_0106449f_28624cuda3std3__45__cpo3endE
	.align		8
        /*0010*/ 	.dword	_ZN65_INTERNAL_adb80482_29_flash_fwd_hdim32_fp16_sm80_cu_0106449f_28624cuda3std3__45__cpo6cbeginE
	.align		8
        /*0018*/ 	.dword	_ZN65_INTERNAL_adb80482_29_flash_fwd_hdim32_fp16_sm80_cu_0106449f_28624cuda3std3__45__cpo4cendE
	.align		8
        /*0020*/ 	.dword	_ZN65_INTERNAL_adb80482_29_flash_fwd_hdim32_fp16_sm80_cu_0106449f_28624cuda3std3__467_GLOBAL__N__adb80482_29_flash_fwd_hdim32_fp16_sm80_cu_0106449f_28626ignoreE
	.align		8
        /*0028*/ 	.dword	_ZN65_INTERNAL_adb80482_29_flash_fwd_hdim32_fp16_sm80_cu_0106449f_28624cuda3std3__419piecewise_constructE
	.align		8
        /*0030*/ 	.dword	_ZN65_INTERNAL_adb80482_29_flash_fwd_hdim32_fp16_sm80_cu_0106449f_28624cuda3std3__48in_placeE
	.align		8
        /*0038*/ 	.dword	_ZN65_INTERNAL_adb80482_29_flash_fwd_hdim32_fp16_sm80_cu_0106449f_28624cuda3std6ranges3__45__cpo4swapE
	.align		8
        /*0040*/ 	.dword	_ZN65_INTERNAL_adb80482_29_flash_fwd_hdim32_fp16_sm80_cu_0106449f_28624cuda3std6ranges3__45__cpo9iter_moveE
	.align		8
        /*0048*/ 	.dword	_ZN65_INTERNAL_adb80482_29_flash_fwd_hdim32_fp16_sm80_cu_0106449f_28624cute7productE
	.align		8
        /*0050*/ 	.dword	_ZN65_INTERNAL_adb80482_29_flash_fwd_hdim32_fp16_sm80_cu_0106449f_28624cute1_E


//--------------------- .text._ZN5flash16flash_fwd_kernelI23Flash_fwd_kernel_traitsILi32ELi128ELi128ELi4ELb0ELb0EN7cutlass6half_tE19Flash_kernel_traitsILi32ELi128ELi128ELi4ES3_EELb0ELb0ELb0ELb0ELb0ELb1ELb0ELb0EEEvNS_16Flash_fwd_paramsE --------------------------
	.section	.text._ZN5flash16flash_fwd_kernelI23Flash_fwd_kernel_traitsILi32ELi128ELi128ELi4ELb0ELb0EN7cutlass6half_tE19Flash_kernel_traitsILi32ELi128ELi128ELi4ES3_EELb0ELb0ELb0ELb0ELb0ELb1ELb0ELb0EEEvNS_16Flash_fwd_paramsE,"ax",@progbits
	.align	128
        .global         _ZN5flash16flash_fwd_kernelI23Flash_fwd_kernel_traitsILi32ELi128ELi128ELi4ELb0ELb0EN7cutlass6half_tE19Flash_kernel_traitsILi32ELi128ELi128ELi4ES3_EELb0ELb0ELb0ELb0ELb0ELb1ELb0ELb0EEEvNS_16Flash_fwd_paramsE
        .type           _ZN5flash16flash_fwd_kernelI23Flash_fwd_kernel_traitsILi32ELi128ELi128ELi4ELb0ELb0EN7cutlass6half_tE19Flash_kernel_traitsILi32ELi128ELi128ELi4ES3_EELb0ELb0ELb0ELb0ELb0ELb1ELb0ELb0EEEvNS_16Flash_fwd_paramsE,@function
        .size           _ZN5flash16flash_fwd_kernelI23Flash_fwd_kernel_traitsILi32ELi128ELi128ELi4ELb0ELb0EN7cutlass6half_tE19Flash_kernel_traitsILi32ELi128ELi128ELi4ES3_EELb0ELb0ELb0ELb0ELb0ELb1ELb0ELb0EEEvNS_16Flash_fwd_paramsE,(.L_x_1304 - _ZN5flash16flash_fwd_kernelI23Flash_fwd_kernel_traitsILi32ELi128ELi128ELi4ELb0ELb0EN7cutlass6half_tE19Flash_kernel_traitsILi32ELi128ELi128ELi4ES3_EELb0ELb0ELb0ELb0ELb0ELb1ELb0ELb0EEEvNS_16Flash_fwd_paramsE)
        .other          _ZN5flash16flash_fwd_kernelI23Flash_fwd_kernel_traitsILi32ELi128ELi128ELi4ELb0ELb0EN7cutlass6half_tE19Flash_kernel_traitsILi32ELi128ELi128ELi4ES3_EELb0ELb0ELb0ELb0ELb0ELb1ELb0ELb0EEEvNS_16Flash_fwd_paramsE,@"STO_CUDA_ENTRY STV_DEFAULT"
_ZN5flash16flash_fwd_kernelI23Flash_fwd_kernel_traitsILi32ELi128ELi128ELi4ELb0ELb0EN7cutlass6half_tE19Flash_kernel_traitsILi32ELi128ELi128ELi4ES3_EELb0ELb0ELb0ELb0ELb0ELb1ELb0ELb0EEEvNS_16Flash_fwd_paramsE:
.text._ZN5flash16flash_fwd_kernelI23Flash_fwd_kernel_traitsILi32ELi128ELi128ELi4ELb0ELb0EN7cutlass6half_tE19Flash_kernel_traitsILi32ELi128ELi128ELi4ES3_EELb0ELb0ELb0ELb0ELb0ELb1ELb0ELb0EEEvNS_16Flash_fwd_paramsE:
[----:B------:R-:W1:Y:S08]  /*0000*/  LDC R1, c[0x0][0x28] ;  /* 0x00000a00ff017b82 */ /* 0x000e700000000800 */
[----:B------:R-:W2:Y:S01]  /*0010*/  LDC.64 R2, c[0x0][0x300] ;  /* 0x0000c000ff027b82 */ /* 0x000ea20000000a00 */
[----:B------:R-:W3:Y:S01]  /*0020*/  S2R R22, SR_CTAID.Y ;  /* 0x0000000000167919 */ /* 0x000ee20000002600 */
[----:B------:R-:W-:Y:S01]  /*0030*/  ULDC.64 UR4, c[0x0][0x2f0] ;  /* 0x0000bc0000047ab9 */ /* 0x000fe20000000a00 */
[----:B------:R-:W-:Y:S01]  /*0040*/  IMAD.MOV.U32 R252, RZ, RZ, -0x1 ;  /* 0xfffffffffffc7424 */ /* 0x000fe200078e00ff */
[----:B------:R-:W-:Y:S01]  /*0050*/  ISETP.NE.U32.AND P2, PT, RZ, UR4, PT ;  /* 0x00000004ff007c0c */ /* 0x000fe2000bf45070 */
[----:B------:R-:W-:Y:S01]  /*0060*/  ULDC.64 UR16, c[0x0][0x208] ;  /* 0x0000820000107ab9 */ /* 0x000fe20000000a00 */
[----:B-1----:R-:W-:-:S02]  /*0070*/  VIADD R1, R1, 0xffffffc0 ;  /* 0xffffffc001017836 */ /* 0x002fc40000000000 */
[----:B------:R-:W3:Y:S08]  /*0080*/  LDC.64 R4, c[0x0][0x2f0] ;  /* 0x0000bc00ff047b82 */ /* 0x000ef00000000a00 */
[----:B------:R-:W1:Y:S01]  /*0090*/  LDC.U8 R8, c[0x0][0x3c2] ;  /* 0x0000f080ff087b82 */ /* 0x000e620000000000 */
[----:B--2---:R-:W-:-:S07]  /*00a0*/  ISETP.NE.U32.AND P0, PT, R2, RZ, PT ;  /* 0x000000ff0200720c */ /* 0x004fce0003f05070 */
[----:B------:R-:W2:Y:S01]  /*00b0*/  LDC.64 R10, c[0x0][0x2f8] ;  /* 0x0000be00ff0a7b82 */ /* 0x000ea20000000a00 */
[----:B------:R-:W-:Y:S02]  /*00c0*/  ISETP.NE.AND.EX P1, PT, R3, RZ, PT, P0 ;  /* 0x000000ff0300720c */ /* 0x000fe40003f25300 */
[----:B------:R-:W-:-:S05]  /*00d0*/  ISETP.NE.AND.EX P0, PT, RZ, UR5, PT, P2 ;  /* 0x00000005ff007c0c */ /* 0x000fca000bf05320 */
[----:B------:R-:W4:Y:S01]  /*00e0*/  LDC.64 R2, c[0x0][0x2f8] ;  /* 0x0000be00ff027b82 */ /* 0x000f220000000a00 */
[----:B---3--:R-:W-:-:S07]  /*00f0*/  IMAD.WIDE R4, R22, 0x4, R4 ;  /* 0x0000000416047825 */ /* 0x008fce00078e0204 */
[----:B------:R-:W3:Y:S01]  /*0100*/  @P1 LDC.64 R6, c[0x0][0x300] ;  /* 0x0000c000ff061b82 */ /* 0x000ee20000000a00 */
[----:B------:R-:W2:Y:S04]  /*0110*/  @P0 LDG.E R252, desc[UR16][R4.64] ;  /* 0x0000001004fc0981 */ /* 0x000ea8000c1e1900 */
[----:B------:R3:W2:Y:S01]  /*0120*/  @P0 LDG.E R0, desc[UR16][R4.64+0x4] ;  /* 0x0000041004000981 */ /* 0x0006a2000c1e1900 */
[----:B-1----:R-:W-:Y:S01]  /*0130*/  ISETP.NE.AND P3, PT, R8, RZ, PT ;  /* 0x000000ff0800720c */ /* 0x002fe20003f65270 */
[----:B------:R-:W-:Y:S02]  /*0140*/  IMAD.MOV.U32 R9, RZ, RZ, RZ ;  /* 0x000000ffff097224 */ /* 0x000fe400078e00ff */
[----:B------:R-:W-:Y:S01]  /*0150*/  IMAD.MOV.U32 R14, RZ, RZ, -0x1 ;  /* 0xffffffffff0e7424 */ /* 0x000fe200078e00ff */
[----:B----4-:R-:W-:-:S04]  /*0160*/  ISETP.EQ.U32.AND P2, PT, R2, RZ, PT ;  /* 0x000000ff0200720c */ /* 0x010fc80003f42070 */
[----:B------:R-:W-:Y:S01]  /*0170*/  ISETP.EQ.OR.EX P2, PT, R3, RZ, !P3, P2 ;  /* 0x000000ff0300720c */ /* 0x000fe20005f42720 */
[----:B---3--:R-:W-:-:S04]  /*0180*/  @P1 IMAD.WIDE R4, R22, 0x4, R6 ;  /* 0x0000000416041825 */ /* 0x008fc800078e0206 */
[----:B--2---:R-:W-:Y:S01]  /*0190*/  IMAD.WIDE R6, R22, 0x4, R10 ;  /* 0x0000000416067825 */ /* 0x004fe200078e020a */
[----:B------:R1:W5:Y:S07]  /*01a0*/  @P1 LDG.E R9, desc[UR16][R4.64] ;  /* 0x0000001004091981 */ /* 0x00036e000c1e1900 */
[----:B------:R1:W5:Y:S01]  /*01b0*/  @!P2 LDG.E R14, desc[UR16][R6.64] ;  /* 0x00000010060ea981 */ /* 0x000362000c1e1900 */
[----:B------:R-:W2:Y:S01]  /*01c0*/  S2R R27, SR_CTAID.X ;  /* 0x00000000001b7919 */ /* 0x000ea20000002500 */
[----:B------:R-:W3:Y:S01]  /*01d0*/  S2R R25, SR_CTAID.Z ;  /* 0x0000000000197919 */ /* 0x000ee20000002700 */
[----:B------:R-:W4:Y:S01]  /*01e0*/  S2R R67, SR_TID.X ;  /* 0x0000000000437919 */ /* 0x000f220000002100 */
[----:B------:R-:W-:-:S06]  /*01f0*/  @P0 IMAD.IADD R11, R0, 0x1, -R252 ;  /* 0x00000001000b0824 */ /* 0x000fcc00078e0afc */
[----:B------:R-:W1:Y:S01]  /*0200*/  @!P0 LDC R11, c[0x0][0x2c4] ;  /* 0x0000b100ff0b8b82 */ /* 0x000e620000000800 */
[----:B------:R-:W-:-:S04]  /*0210*/  ISETP.NE.U32.AND P0, PT, R2, RZ, PT ;  /* 0x000000ff0200720c */ /* 0x000fc80003f05070 */
[----:B------:R-:W-:-:S13]  /*0220*/  ISETP.NE.AND.EX P0, PT, R3, RZ, PT, P0 ;  /* 0x000000ff0300720c */ /* 0x000fda0003f05300 */
[----:B--234-:R-:W-:Y:S05]  /*0230*/  @!P0 BRA `(.L_x_0) ;  /* 0x0000000000108947 */ /* 0x01cfea0003800000 */
[----:B------:R-:W1:Y:S02]  /*0240*/  @P3 LDG.E R0, desc[UR16][R6.64+0x4] ;  /* 0x0000041006003981 */ /* 0x000e64000c1e1900 */
[----:B-1---5:R-:W-:-:S06]  /*0250*/  @P3 IADD3 R4, R0, -R14, RZ ;  /* 0x8000000e00043210 */ /* 0x022fcc0007ffe0ff */
[----:B------:R2:W5:Y:S01]  /*0260*/  @!P3 LDG.E R4, desc[UR16][R6.64] ;  /* 0x000000100604b981 */ /* 0x000562000c1e1900 */
[----:B------:R-:W-:Y:S05]  /*0270*/  BRA `(.L_x_1) ;  /* 0x0000000000047947 */ /* 0x000fea0003800000 */
.L_x_0:
[----:B-1----:R-:W1:Y:S02]  /*0280*/  LDC R4, c[0x0][0x2c8] ;  /* 0x0000b200ff047b82 */ /* 0x002e640000000800 */
.L_x_1:
[----:B------:R-:W3:Y:S02]  /*0290*/  LDC.64 R2, c[0x0][0x308] ;  /* 0x0000c200ff027b82 */ /* 0x000ee40000000a00 */
[----:B---3--:R-:W-:-:S04]  /*02a0*/  ISETP.NE.U32.AND P0, PT, R2, RZ, PT ;  /* 0x000000ff0200720c */ /* 0x008fc80003f05070 */
[----:B------:R-:W-:-:S13]  /*02b0*/  ISETP.NE.AND.EX P0, PT, R3, RZ, PT, P0 ;  /* 0x000000ff0300720c */ /* 0x000fda0003f05300 */
[----:B------:R-:W3:Y:S08]  /*02c0*/  @P0 LDC.64 R2, c[0x0][0x308] ;  /* 0x0000c200ff020b82 */ /* 0x000ef00000000a00 */
[----:B------:R-:W4:Y:S01]  /*02d0*/  @!P0 LDC R5, c[0x0][0x2cc] ;  /* 0x0000b300ff058b82 */ /* 0x000f220000000800 */
[----:B---3--:R-:W-:-:S05]  /*02e0*/  @P0 IMAD.WIDE R2, R22, 0x4, R2 ;  /* 0x0000000416020825 */ /* 0x008fca00078e0202 */
[----:B------:R-:W3:Y:S01]  /*02f0*/  @P0 LDG.E R0, desc[UR16][R2.64] ;  /* 0x0000001002000981 */ /* 0x000ee2000c1e1900 */
[----:B------:R-:W-:Y:S01]  /*0300*/  IMAD.SHL.U32 R24, R27, 0x80, RZ ;  /* 0x000000801b187824 */ /* 0x000fe200078e00ff */
[----:B------:R-:W2:Y:S02]  /*0310*/  @!P0 LDC.64 R2, c[0x0][0x318] ;  /* 0x0000c600ff028b82 */ /* 0x000ea40000000a00 */
[----:B--2---:R-:W-:-:S04]  /*0320*/  @!P0 ISETP.NE.U32.AND P1, PT, R2, RZ, PT ;  /* 0x000000ff0200820c */ /* 0x004fc80003f25070 */
[----:B------:R-:W-:Y:S02]  /*0330*/  @!P0 ISETP.NE.AND.EX P2, PT, R3, RZ, PT, P1 ;  /* 0x000000ff0300820c */ /* 0x000fe40003f45310 */
[----:B------:R-:W-:Y:S01]  /*0340*/  ISETP.GT.AND P1, PT, R11, R24, PT ;  /* 0x000000180b00720c */ /* 0x000fe20003f24270 */
[----:B---3-5:R-:W-:Y:S01]  /*0350*/  @P0 IMAD.IADD R20, R0, 0x1, -R9 ;  /* 0x0000000100140824 */ /* 0x028fe200078e0a09 */
[----:B----4-:R-:W-:-:S04]  /*0360*/  @!P0 SEL R0, R5, RZ, P2 ;  /* 0x000000ff05008207 */ /* 0x010fc80001000000 */
[----:B-1----:R-:W-:-:S07]  /*0370*/  @!P0 IADD3 R20, R0, R4, -R9 ;  /* 0x0000000400148210 */ /* 0x002fce0007ffe809 */
[----:B------:R-:W-:Y:S05]  /*0380*/  @!P1 EXIT ;  /* 0x000000000000994d */ /* 0x000fea0003800000 */
[C---:B------:R-:W-:Y:S01]  /*0390*/  ISETP.GE.AND P0, PT, R20.reuse, 0x1, PT ;  /* 0x000000011400780c */ /* 0x040fe20003f06270 */
[----:B------:R-:W-:-:S05]  /*03a0*/  VIADD R0, R20, 0x7f ;  /* 0x0000007f14007836 */ /* 0x000fca0000000000 */
[----:B------:R-:W-:-:S04]  /*03b0*/  SHF.R.S32.HI R2, RZ, 0x1f, R0 ;  /* 0x0000001fff027819 */ /* 0x000fc80000011400 */
[----:B------:R-:W-:-:S03]  /*03c0*/  LEA.HI R225, R2, R0, RZ, 0x7 ;  /* 0x0000000002e17211 */ /* 0x000fc600078f38ff */
[----:B------:R-:W-:Y:S05]  /*03d0*/  @!P0 BRA `(.L_x_2) ;  /* 0x000000a400288947 */ /* 0x000fea0003800000 */
[----:B------:R-:W1:Y:S01]  /*03e0*/  LDC R23, c[0x0][0x278] ;  /* 0x00009e00ff177b82 */ /* 0x000e620000000800 */
[----:B------:R-:W-:Y:S01]  /*03f0*/  SHF.R.S32.HI R44, RZ, 0x1f, R67 ;  /* 0x0000001fff2c7819 */ /* 0x000fe20000011443 */
[----:B------:R-:W-:Y:S01]  /*0400*/  IMAD.IADD R24, R11, 0x1, -R24 ;  /* 0x000000010b187824 */ /* 0x000fe200078e0a18 */
[----:B------:R-:W-:Y:S01]  /*0410*/  LEA.HI.SX32 R66, R225, 0xffffffff, 0x19 ;  /* 0xffffffffe1427811 */ /* 0x000fe200078fcaff */
[----:B------:R-:W-:Y:S01]  /*0420*/  IMAD.MOV.U32 R31, RZ, RZ, R29 ;  /* 0x000000ffff1f7224 */ /* 0x000fe200078e001d */
[-C--:B------:R-:W-:Y:S02]  /*0430*/  LEA.HI R18, R44, R67.reuse, RZ, 0x2 ;  /* 0x000000432c127211 */ /* 0x080fe400078f10ff */
[----:B------:R-:W-:Y:S01]  /*0440*/  ISETP.NE.AND P4, PT, R252, -0x1, PT ;  /* 0xfffffffffc00780c */ /* 0x000fe20003f85270 */
[----:B------:R-:W-:Y:S01]  /*0450*/  IMAD R26, R66, -0x80, R20 ;  /* 0xffffff80421a7824 */ /* 0x000fe200078e0214 */
[----:B------:R-:W-:Y:S02]  /*0460*/  SHF.R.S32.HI R50, RZ, 0x2, R18 ;  /* 0x00000002ff327819 */ /* 0x000fe40000011412 */
[----:B------:R-:W-:-:S02]  /*0470*/  LEA.HI R45, R44, R67, RZ, 0x3 ;  /* 0x000000432c2d7211 */ /* 0x000fc400078f18ff */
[C---:B------:R-:W-:Y:S01]  /*0480*/  ISETP.GE.AND P5, PT, R50.reuse, R26, PT ;  /* 0x0000001a3200720c */ /* 0x040fe20003fa6270 */
[C---:B------:R-:W-:Y:S01]  /*0490*/  VIADD R48, R50.reuse, 0x20 ;  /* 0x0000002032307836 */ /* 0x040fe20000000000 */
[----:B------:R-:W-:Y:S01]  /*04a0*/  SHF.R.S32.HI R42, RZ, 0x3, R45 ;  /* 0x00000003ff2a7819 */ /* 0x000fe2000001142d */
[----:B------:R-:W-:Y:S01]  /*04b0*/  VIADD R46, R50, 0x60 ;  /* 0x00000060322e7836 */ /* 0x000fe20000000000 */
[----:B------:R-:W-:Y:S01]  /*04c0*/  ISETP.NE.AND P2, PT, R14, -0x1, PT ;  /* 0xffffffff0e00780c */ /* 0x000fe20003f45270 */
[----:B------:R-:W-:Y:S01]  /*04d0*/  VIADD R47, R50, 0x40 ;  /* 0x00000040322f7836 */ /* 0x000fe20000000000 */
[-C--:B------:R-:W-:Y:S01]  /*04e0*/  ISETP.GE.AND P1, PT, R48, R24.reuse, PT ;  /* 0x000000183000720c */ /* 0x080fe20003f26270 */
[----:B------:R-:W2:Y:S01]  /*04f0*/  @!P4 LDC.64 R12, c[0x0][0x228] ;  /* 0x00008a00ff0ccb82 */ /* 0x000ea20000000a00 */
[-C--:B------:R-:W-:Y:S01]  /*0500*/  ISETP.GE.AND P3, PT, R46, R24.reuse, PT ;  /* 0x000000182e00720c */ /* 0x080fe20003f66270 */
[----:B------:R3:W-:Y:S01]  /*0510*/  STL [R1+0x30], R48 ;  /* 0x0000303001007387 */ /* 0x0007e20000100800 */
[----:B------:R-:W-:-:S02]  /*0520*/  ISETP.GE.AND P0, PT, R47, R24, PT ;  /* 0x000000182f00720c */ /* 0x000fc40003f06270 */
[----:B-1----:R-:W-:Y:S01]  /*0530*/  IABS R0, R23 ;  /* 0x0000001700007213 */ /* 0x002fe20000000000 */
[----:B------:R-:W1:Y:S01]  /*0540*/  @!P5 S2R R5, SR_CgaCtaId ;  /* 0x000000000005d919 */ /* 0x000e620000008800 */
[----:B------:R-:W-:Y:S01]  /*0550*/  IABS R7, R25 ;  /* 0x0000001900077213 */ /* 0x000fe20000000000 */
[----:B------:R-:W4:Y:S01]  /*0560*/  @P4 LDC.64 R16, c[0x0][0x240] ;  /* 0x00009000ff104b82 */ /* 0x000f220000000a00 */
[----:B------:R-:W-:Y:S01]  /*0570*/  SHF.R.S32.HI R51, RZ, 0x1f, R50 ;  /* 0x0000001fff337819 */ /* 0x000fe20000011432 */
[----:B------:R-:W-:Y:S01]  /*0580*/  IMAD.MOV.U32 R19, RZ, RZ, R0 ;  /* 0x000000ffff137224 */ /* 0x000fe200078e0000 */
[----:B------:R3:W-:Y:S03]  /*0590*/  STL [R1+0x20], R24 ;  /* 0x0000201801007387 */ /* 0x0007e60000100800 */
[----:B------:R-:W5:Y:S01]  /*05a0*/  I2F.RP R2, R19 ;  /* 0x0000001300027306 */ /* 0x000f620000209400 */
[----:B------:R-:W3:Y:S01]  /*05b0*/  @!P1 S2R R6, SR_CgaCtaId ;  /* 0x0000000000069919 */ /* 0x000ee20000008800 */
[----:B------:R-:W4:Y:S01]  /*05c0*/  @P2 LDC.64 R128, c[0x0][0x250] ;  /* 0x00009400ff802b82 */ /* 0x000f220000000a00 */
[----:B------:R-:W-:Y:S01]  /*05d0*/  IMAD.WIDE R52, R27, 0x80, R50 ;  /* 0x000000801b347825 */ /* 0x000fe200078e0232 */
[----:B------:R-:W-:Y:S01]  /*05e0*/  LEA.HI R27, R44, R67, RZ, 0x5 ;  /* 0x000000432c1b7211 */ /* 0x000fe200078f28ff */
[----:B------:R-:W4:Y:S03]  /*05f0*/  @!P3 S2R R11, SR_CgaCtaId ;  /* 0x00000000000bb919 */ /* 0x000f260000008800 */
[----:B------:R-:W-:Y:S01]  /*0600*/  SHF.R.S32.HI R43, RZ, 0x5, R27 ;  /* 0x00000005ff2b7819 */ /* 0x000fe2000001141b */
[----:B------:R-:W4:Y:S01]  /*0610*/  @!P0 S2R R15, SR_CgaCtaId ;  /* 0x00000000000f8919 */ /* 0x000f220000008800 */
[----:B------:R-:W4:Y:S01]  /*0620*/  @P2 LDC.64 R64, c[0x0][0x248] ;  /* 0x00009200ff402b82 */ /* 0x000f220000000a00 */
[----:B------:R1:W-:Y:S01]  /*0630*/  STL [R1+0x38], R47 ;  /* 0x0000382f01007387 */ /* 0x0003e20000100800 */
[----:B-----5:R-:W5:Y:S03]  /*0640*/  MUFU.RCP R2, R2 ;  /* 0x0000000200027308 */ /* 0x020f660000001000 */
[----:B------:R1:W-:Y:S04]  /*0650*/  STL [R1+0x34], R46 ;  /* 0x0000342e01007387 */ /* 0x0003e80000100800 */
[----:B------:R1:W-:Y:S04]  /*0660*/  STL.64 [R1+0x10], R50 ;  /* 0x0000103201007387 */ /* 0x0003e80000100a00 */
[----:B------:R1:W-:Y:S01]  /*0670*/  STL.64 [R1+0x18], R52 ;  /* 0x0000183401007387 */ /* 0x0003e20000100a00 */
[----:B-----5:R-:W-:-:S04]  /*0680*/  VIADD R2, R2, 0xffffffe ;  /* 0x0ffffffe02027836 */ /* 0x020fc80000000000 */
[----:B------:R-:W5:Y:S02]  /*0690*/  F2I.FTZ.U32.TRUNC.NTZ R3, R2 ;  /* 0x0000000200037305 */ /* 0x000f64000021f000 */
[----:B-----5:R-:W-:Y:S01]  /*06a0*/  IMAD.MOV R0, RZ, RZ, -R3 ;  /* 0x000000ffff007224 */ /* 0x020fe200078e0a03 */
[----:B------:R-:W-:-:S03]  /*06b0*/  MOV R2, RZ ;  /* 0x000000ff00027202 */ /* 0x000fc60000000f00 */
[----:B------:R-:W-:-:S04]  /*06c0*/  IMAD R0, R0, R19, RZ ;  /* 0x0000001300007224 */ /* 0x000fc800078e02ff */
[----:B------:R-:W-:Y:S01]  /*06d0*/  IMAD.HI.U32 R4, R3, R0, R2 ;  /* 0x0000000003047227 */ /* 0x000fe200078e0002 */
[----:B------:R-:W-:Y:S02]  /*06e0*/  LOP3.LUT R0, R18, 0xfffffffc, RZ, 0xc0, !PT ;  /* 0xfffffffc12007812 */ /* 0x000fe400078ec0ff */
[----:B------:R-:W-:-:S03]  /*06f0*/  @!P5 MOV R3, 0x400 ;  /* 0x000004000003d802 */ /* 0x000fc60000000f00 */
[----:B------:R-:W-:Y:S01]  /*0700*/  IMAD.IADD R2, R67, 0x1, -R0 ;  /* 0x0000000143027824 */ /* 0x000fe200078e0a00 */
[----:B-1----:R-:W-:Y:S01]  /*0710*/  @!P5 LEA R41, R5, R3, 0x18 ;  /* 0x000000030529d211 */ /* 0x002fe200078ec0ff */
[----:B------:R-:W-:Y:S01]  /*0720*/  IMAD.SHL.U32 R0, R42, 0x40, RZ ;  /* 0x000000402a007824 */ /* 0x000fe200078e00ff */
[----:B------:R-:W-:Y:S01]  /*0730*/  @!P4 SHF.R.S32.HI R5, RZ, 0x1f, R22 ;  /* 0x0000001fff05c819 */ /* 0x000fe20000011416 */
[----:B------:R-:W-:Y:S02]  /*0740*/  IMAD.SHL.U32 R28, R2, 0x8, RZ ;  /* 0x00000008021c7824 */ /* 0x000fe400078e00ff */
[----:B------:R-:W-:Y:S01]  /*0750*/  IMAD.HI.U32 R10, R4, R7, RZ ;  /* 0x00000007040a7227 */ /* 0x000fe200078e00ff */
[----:B------:R-:W-:Y:S02]  /*0760*/  LOP3.LUT R0, R0, 0xc0, RZ, 0xc0, !PT ;  /* 0x000000c000007812 */ /* 0x000fe400078ec0ff */
[----:B------:R1:W-:Y:S01]  /*0770*/  STL [R1+0x28], R28 ;  /* 0x0000281c01007387 */ /* 0x0003e20000100800 */
[----:B------:R-:W-:Y:S01]  /*0780*/  IMAD.MOV.U32 R30, RZ, RZ, R28 ;  /* 0x000000ffff1e7224 */ /* 0x000fe200078e001c */
[----:B------:R-:W-:Y:S01]  /*0790*/  MOV R30, R28 ;  /* 0x0000001c001e7202 */ /* 0x000fe20000000f00 */
[----:B------:R-:W-:Y:S01]  /*07a0*/  IMAD.MOV R2, RZ, RZ, -R10 ;  /* 0x000000ffff027224 */ /* 0x000fe200078e0a0a */
[----:B------:R-:W-:Y:S01]  /*07b0*/  SHF.R.U32.HI R3, RZ, 0x3, R0 ;  /* 0x00000003ff037819 */ /* 0x000fe20000011600 */
[----:B--2---:R-:W-:Y:S01]  /*07c0*/  @!P4 IMAD R5, R5, R12, RZ ;  /* 0x0000000c0505c224 */ /* 0x004fe200078e02ff */
[----:B------:R-:W-:-:S02]  /*07d0*/  LOP3.LUT R4, R0, 0x18, R30, 0xf8, !PT ;  /* 0x0000001800047812 */ /* 0x000fc400078ef81e */
[----:B------:R-:W-:Y:S01]  /*07e0*/  @!P1 MOV R0, 0x400 ;  /* 0x0000040000009802 */ /* 0x000fe20000000f00 */
[----:B------:R-:W-:Y:S01]  /*07f0*/  @!P4 IMAD R8, R22, R13, R5 ;  /* 0x0000000d1608c224 */ /* 0x000fe200078e0205 */
[----:B------:R-:W-:Y:S01]  /*0800*/  LOP3.LUT R21, R4, R3, RZ, 0x3c, !PT ;  /* 0x0000000304157212 */ /* 0x000fe200078e3cff */
[----:B------:R-:W-:Y:S01]  /*0810*/  @!P4 IMAD.WIDE.U32 R4, R22, R12, RZ ;  /* 0x0000000c1604c225 */ /* 0x000fe200078e00ff */
[----:B---3--:R-:W-:Y:S02]  /*0820*/  @!P1 LEA R39, R6, R0, 0x18 ;  /* 0x0000000006279211 */ /* 0x008fe400078ec0ff */
[----:B------:R-:W-:Y:S01]  /*0830*/  @!P3 MOV R0, 0x400 ;  /* 0x000004000000b802 */ /* 0x000fe20000000f00 */
[----:B------:R-:W-:Y:S01]  /*0840*/  IMAD R6, R19, R2, R7 ;  /* 0x0000000213067224 */ /* 0x000fe200078e0207 */
[----:B------:R-:W-:Y:S01]  /*0850*/  @!P0 MOV R7, 0x400 ;  /* 0x0000040000078802 */ /* 0x000fe20000000f00 */
[----:B----4-:R-:W-:Y:S01]  /*0860*/  @P4 IMAD.WIDE.U32 R2, R252, R16, RZ ;  /* 0x00000010fc024225 */ /* 0x010fe200078e00ff */
[----:B------:R-:W-:-:S02]  /*0870*/  @!P3 LEA R40, R11, R0, 0x18 ;  /* 0x000000000b28b211 */ /* 0x000fc400078ec0ff */
[----:B------:R-:W-:Y:S01]  /*0880*/  ISETP.GT.U32.AND P6, PT, R19, R6, PT ;  /* 0x000000061300720c */ /* 0x000fe20003fc4070 */
[----:B------:R-:W-:Y:S01]  /*0890*/  @P4 IMAD.MOV.U32 R12, RZ, RZ, R2 ;  /* 0x000000ffff0c4224 */ /* 0x000fe200078e0002 */
[----:B------:R-:W-:Y:S01]  /*08a0*/  LEA.HI R2, R18, R50, RZ, 0x1 ;  /* 0x0000003212027211 */ /* 0x000fe200078f08ff */
[----:B------:R-:W-:Y:S01]  /*08b0*/  @P4 IMAD R17, R252, R17, R3 ;  /* 0x00000011fc114224 */ /* 0x000fe200078e0203 */
[----:B------:R-:W-:Y:S01]  /*08c0*/  @!P0 LEA R38, R15, R7, 0x18 ;  /* 0x000000070f268211 */ /* 0x000fe200078ec0ff */
[----:B------:R-:W-:Y:S01]  /*08d0*/  @!P4 IMAD.MOV.U32 R12, RZ, RZ, R4 ;  /* 0x000000ffff0cc224 */ /* 0x000fe200078e0004 */
[----:B------:R-:W-:Y:S01]  /*08e0*/  LOP3.LUT R2, R2, 0x7fffffe, RZ, 0xc0, !PT ;  /* 0x07fffffe02027812 */ /* 0x000fe200078ec0ff */
[----:B------:R-:W-:Y:S01]  /*08f0*/  @!P4 IMAD.IADD R17, R5, 0x1, R8 ;  /* 0x000000010511c824 */ /* 0x000fe200078e0208 */
[C---:B------:R-:W-:Y:S01]  /*0900*/  @P2 IADD3 R4, R9.reuse, R14, RZ ;  /* 0x0000000e09042210 */ /* 0x040fe20007ffe0ff */
[----:B------:R-:W-:Y:S01]  /*0910*/  @P2 IMAD.IADD R0, R9, 0x1, R14 ;  /* 0x0000000109002824 */ /* 0x000fe200078e020e */
[----:B------:R-:W-:Y:S01]  /*0920*/  LOP3.LUT R15, R25, R23, RZ, 0x3c, !PT ;  /* 0x00000017190f7212 */ /* 0x000fe200078e3cff */
[----:B------:R-:W-:Y:S01]  /*0930*/  IMAD.IADD R5, R50, 0x1, -R2 ;  /* 0x0000000132057824 */ /* 0x000fe200078e0a02 */
[----:B------:R-:W-:Y:S01]  /*0940*/  SHF.R.S32.HI R13, RZ, 0x1f, R25 ;  /* 0x0000001fff0d7819 */ /* 0x000fe20000011419 */
[----:B------:R-:W-:Y:S01]  /*0950*/  @P2 IMAD R7, R0, R129, RZ ;  /* 0x0000008100072224 */ /* 0x000fe200078e02ff */
[----:B------:R-:W-:Y:S01]  /*0960*/  ISETP.GE.AND P4, PT, R15, RZ, PT ;  /* 0x000000ff0f00720c */ /* 0x000fe20003f86270 */
[----:B------:R-:W-:-:S02]  /*0970*/  @!P6 IMAD.IADD R6, R6, 0x1, -R19 ;  /* 0x000000010606e824 */ /* 0x000fc400078e0a13 */
[----:B------:R-:W-:-:S03]  /*0980*/  @P2 IMAD.WIDE.U32 R2, R0, R128, RZ ;  /* 0x0000008000022225 */ /* 0x000fc600078e00ff */
[----:B------:R-:W-:Y:S01]  /*0990*/  ISETP.GE.U32.AND P4, PT, R6, R19, PT ;  /* 0x000000130600720c */ /* 0x000fe20003f86070 */
[----:B------:R-:W-:Y:S01]  /*09a0*/  IMAD R8, R43, 0x8, R5 ;  /* 0x000000082b087824 */ /* 0x000fe200078e0205 */
[----:B------:R-:W-:Y:S01]  /*09b0*/  @P2 IADD3 R27, R3, R7, RZ ;  /* 0x00000007031b2210 */ /* 0x000fe20007ffe0ff */
[C---:B------:R-:W-:Y:S02]  /*09c0*/  @P2 IMAD R0, R4.reuse, R65, RZ ;  /* 0x0000004104002224 */ /* 0x040fe400078e02ff */
[----:B------:R-:W-:-:S04]  /*09d0*/  @P2 IMAD.WIDE.U32 R4, R4, R64, RZ ;  /* 0x0000004004042225 */ /* 0x000fc800078e00ff */
[----:B------:R-:W-:Y:S02]  /*09e0*/  IMAD.U32 R21, R8, 0x20, R21 ;  /* 0x0000002008157824 */ /* 0x000fe400078e0015 */
[----:B------:R-:W-:Y:S02]  /*09f0*/  @!P6 VIADD R10, R10, 0x1 ;  /* 0x000000010a0ae836 */ /* 0x000fe40000000000 */
[----:B------:R-:W-:Y:S02]  /*0a00*/  @P2 IMAD.MOV.U32 R11, RZ, RZ, R2 ;  /* 0x000000ffff0b2224 */ /* 0x000fe400078e0002 */
[----:B------:R-:W-:Y:S02]  /*0a10*/  @P2 IMAD.IADD R8, R5, 0x1, R0 ;  /* 0x0000000105082824 */ /* 0x000fe400078e0200 */
[----:B------:R-:W-:Y:S01]  /*0a20*/  @P2 IMAD.MOV.U32 R6, RZ, RZ, R4 ;  /* 0x000000ffff062224 */ /* 0x000fe200078e0004 */
[----:B-1----:R-:W-:Y:S06]  /*0a30*/  @P2 BRA `(.L_x_3) ;  /* 0x0000000000342947 */ /* 0x002fec0003800000 */
[----:B------:R-:W1:Y:S01]  /*0a40*/  LDC.64 R64, c[0x0][0x248] ;  /* 0x00009200ff407b82 */ /* 0x000e620000000a00 */
[----:B------:R-:W-:Y:S02]  /*0a50*/  SHF.R.S32.HI R0, RZ, 0x1f, R9 ;  /* 0x0000001fff007819 */ /* 0x000fe40000011409 */
[----:B------:R-:W-:-:S05]  /*0a60*/  SHF.R.S32.HI R6, RZ, 0x1f, R22 ;  /* 0x0000001fff067819 */ /* 0x000fca0000011416 */
[----:B------:R-:W2:Y:S01]  /*0a70*/  LDC.64 R4, c[0x0][0x230] ;  /* 0x00008c00ff047b82 */ /* 0x000ea20000000a00 */
[-C--:B-1----:R-:W-:Y:S02]  /*0a80*/  IMAD R0, R0, R64.reuse, RZ ;  /* 0x0000004000007224 */ /* 0x082fe400078e02ff */
[----:B------:R-:W-:-:S04]  /*0a90*/  IMAD.WIDE.U32 R2, R9, R64, RZ ;  /* 0x0000004009027225 */ /* 0x000fc800078e00ff */
[----:B------:R-:W-:Y:S02]  /*0aa0*/  IMAD R0, R9, R65, R0 ;  /* 0x0000004109007224 */ /* 0x000fe400078e0200 */
[----:B--2---:R-:W-:-:S03]  /*0ab0*/  IMAD R6, R6, R4, RZ ;  /* 0x0000000406067224 */ /* 0x004fc600078e02ff */
[----:B------:R-:W-:Y:S01]  /*0ac0*/  IADD3 R3, R3, R0, RZ ;  /* 0x0000000003037210 */ /* 0x000fe20007ffe0ff */
[C---:B------:R-:W-:Y:S02]  /*0ad0*/  IMAD R5, R22.reuse, R5, R6 ;  /* 0x0000000516057224 */ /* 0x040fe400078e0206 */
[----:B------:R-:W-:-:S05]  /*0ae0*/  IMAD.WIDE.U32 R2, R22, R4, R2 ;  /* 0x0000000416027225 */ /* 0x000fca00078e0002 */
[----:B------:R-:W-:Y:S02]  /*0af0*/  IADD3 R8, R3, R5, RZ ;  /* 0x0000000503087210 */ /* 0x000fe40007ffe0ff */
[----:B------:R-:W-:Y:S02]  /*0b00*/  MOV R6, R2 ;  /* 0x0000000200067202 */ /* 0x000fe40000000f00 */
.L_x_3:
[----:B------:R-:W-:Y:S05]  /*0b10*/  @P2 BRA `(.L_x_4) ;  /* 0x0000000000342947 */ /* 0x000fea0003800000 */
        /* <DEDUP_REMOVED lines=12> */
[----:B------:R-:W-:-:S07]  /*0be0*/  MOV R11, R2 ;  /* 0x00000002000b7202 */ /* 0x000fce0000000f00 */
.L_x_4:
[----:B------:R-:W-:Y:S01]  /*0bf0*/  @P4 VIADD R10, R10, 0x1 ;  /* 0x000000010a0a4836 */ /* 0x000fe20000000000 */
[----:B------:R-:W-:Y:S01]  /*0c00*/  ISETP.GE.AND P4, PT, R15, RZ, PT ;  /* 0x000000ff0f00720c */ /* 0x000fe20003f86270 */
[----:B------:R-:W-:Y:S01]  /*0c10*/  ULDC.64 UR4, c[0x0][0x258] ;  /* 0x0000960000047ab9 */ /* 0x000fe20000000a00 */
[C---:B------:R-:W-:Y:S01]  /*0c20*/  ISETP.GE.AND P2, PT, R50.reuse, R24, PT ;  /* 0x000000183200720c */ /* 0x040fe20003f46270 */
[----:B------:R-:W-:Y:S01]  /*0c30*/  IMAD R0, R13, UR4, RZ ;  /* 0x000000040d007c24 */ /* 0x000fe2000f8e02ff */
[----:B------:R-:W-:Y:S01]  /*0c40*/  ISETP.NE.AND P6, PT, R23, RZ, PT ;  /* 0x000000ff1700720c */ /* 0x000fe20003fc5270 */
[----:B------:R-:W-:Y:S01]  /*0c50*/  IMAD.MOV.U32 R13, RZ, RZ, R10 ;  /* 0x000000ffff0d7224 */ /* 0x000fe200078e000a */
[----:B------:R-:W-:Y:S01]  /*0c60*/  SHF.R.S32.HI R31, RZ, 0x1f, R30 ;  /* 0x0000001fff1f7819 */ /* 0x000fe2000001141e */
[----:B------:R-:W1:Y:S01]  /*0c70*/  @!P1 LDC.64 R14, c[0x0][0x240] ;  /* 0x00009000ff0e9b82 */ /* 0x000e620000000a00 */
[----:B------:R-:W-:Y:S01]  /*0c80*/  IMAD R7, R25, UR5, R0 ;  /* 0x0000000519077c24 */ /* 0x000fe2000f8e0200 */
[----:B------:R-:W-:Y:S01]  /*0c90*/  UMOV UR5, 0x400 ;  /* 0x0000040000057882 */ /* 0x000fe20000000000 */
[-C--:B------:R-:W-:Y:S01]  /*0ca0*/  IMAD R0, R51, R64.reuse, RZ ;  /* 0x0000004033007224 */ /* 0x080fe200078e02ff */
[----:B------:R2:W-:Y:S01]  /*0cb0*/  STL [R1+0x2c], R31 ;  /* 0x00002c1f01007387 */ /* 0x0005e20000100800 */
[----:B------:R-:W-:Y:S01]  /*0cc0*/  IMAD.WIDE.U32 R4, R50, R64, R30 ;  /* 0x0000004032047225 */ /* 0x000fe200078e001e */
[----:B------:R-:W-:Y:S01]  /*0cd0*/  ULDC.64 UR6, c[0x0][0x260] ;  /* 0x0000980000067ab9 */ /* 0x000fe20000000a00 */
[----:B------:R-:W-:Y:S01]  /*0ce0*/  SHF.L.U64.HI R196, R64, 0x7, R65 ;  /* 0x0000000740c47819 */ /* 0x000fe20000010241 */
[----:B------:R-:W3:Y:S01]  /*0cf0*/  @!P2 LDC.64 R18, c[0x0][0x240] ;  /* 0x00009000ff12ab82 */ /* 0x000ee20000000a00 */
[----:B------:R-:W-:Y:S01]  /*0d00*/  @!P4 IMAD.MOV R13, RZ, RZ, -R13 ;  /* 0x000000ffff0dc224 */ /* 0x000fe200078e0a0d */
[----:B------:R-:W-:Y:S01]  /*0d10*/  IADD3 R2, P4, R30, R12, RZ ;  /* 0x0000000c1e027210 */ /* 0x000fe20007f9e0ff */
[----:B------:R-:W-:Y:S01]  /*0d20*/  IMAD R0, R50, R65, R0 ;  /* 0x0000004132007224 */ /* 0x000fe200078e0200 */
[----:B------:R-:W-:Y:S01]  /*0d30*/  @!P6 LOP3.LUT R13, RZ, R23, RZ, 0x33, !PT ;  /* 0x00000017ff0de212 */ /* 0x000fe200078e33ff */
[----:B------:R-:W-:-:S02]  /*0d40*/  IMAD.SHL.U32 R198, R64, 0x80, RZ ;  /* 0x0000008040c67824 */ /* 0x000fc400078e00ff */
[----:B------:R-:W-:Y:S01]  /*0d50*/  IMAD.X R3, R31, 0x1, R17, P4 ;  /* 0x000000011f037824 */ /* 0x000fe200020e0611 */
[----:B------:R-:W-:Y:S01]  /*0d60*/  IADD3 R24, P4, R6, R4, RZ ;  /* 0x0000000406187210 */ /* 0x000fe20007f9e0ff */
[----:B------:R-:W4:Y:S01]  /*0d70*/  @!P0 LDC.64 R22, c[0x0][0x240] ;  /* 0x00009000ff168b82 */ /* 0x000f220000000a00 */
[-C--:B------:R-:W-:Y:S02]  /*0d80*/  IMAD R6, R51, R128.reuse, RZ ;  /* 0x0000008033067224 */ /* 0x080fe400078e02ff */
[----:B------:R-:W-:Y:S01]  /*0d90*/  IMAD.WIDE.U32 R2, R25, UR4, R2 ;  /* 0x0000000419027c25 */ /* 0x000fe2000f8e0002 */
[----:B------:R-:W-:Y:S02]  /*0da0*/  IADD3.X R25, R8, R5, R0, P4, !PT ;  /* 0x0000000508197210 */ /* 0x000fe400027fe400 */
[----:B------:R-:W-:Y:S01]  /*0db0*/  @!P1 IADD3 R0, P4, R52, 0x20, RZ ;  /* 0x0000002034009810 */ /* 0x000fe20007f9e0ff */
[C---:B------:R-:W-:Y:S01]  /*0dc0*/  IMAD.WIDE.U32 R4, R50.reuse, R128, R30 ;  /* 0x0000008032047225 */ /* 0x040fe200078e001e */
[----:B------:R-:W5:Y:S03]  /*0dd0*/  @!P1 LDC.64 R28, c[0x0][0x210] ;  /* 0x00008400ff1c9b82 */ /* 0x000f660000000a00 */
[----:B------:R-:W-:Y:S01]  /*0de0*/  @!P1 IMAD.X R9, RZ, RZ, R53, P4 ;  /* 0x000000ffff099224 */ /* 0x000fe200020e0635 */
[----:B------:R-:W-:Y:S01]  /*0df0*/  IADD3 R36, P4, R11, R4, RZ ;  /* 0x000000040b247210 */ /* 0x000fe20007f9e0ff */
[----:B------:R-:W-:-:S02]  /*0e00*/  IMAD R8, R50, R129, R6 ;  /* 0x0000008132087224 */ /* 0x000fc400078e0206 */
[----:B------:R-:W-:Y:S01]  /*0e10*/  IMAD.IADD R3, R3, 0x1, R7 ;  /* 0x0000000103037824 */ /* 0x000fe200078e0207 */
[----:B--2---:R-:W2:Y:S01]  /*0e20*/  @!P2 LDC.64 R30, c[0x0][0x210] ;  /* 0x00008400ff1eab82 */ /* 0x004ea20000000a00 */
[----:B-1----:R-:W-:Y:S01]  /*0e30*/  @!P1 IMAD R4, R9, R14, RZ ;  /* 0x0000000e09049224 */ /* 0x002fe200078e02ff */
[----:B------:R-:W-:Y:S01]  /*0e40*/  IADD3.X R37, R27, R5, R8, P4, !PT ;  /* 0x000000051b257210 */ /* 0x000fe200027fe408 */
[--C-:B------:R-:W-:Y:S01]  /*0e50*/  @!P2 IMAD.MOV.U32 R6, RZ, RZ, R2.reuse ;  /* 0x000000ffff06a224 */ /* 0x100fe200078e0002 */
[----:B------:R-:W-:Y:S01]  /*0e60*/  @!P0 IADD3 R11, P4, R52, 0x40, RZ ;  /* 0x00000040340b8810 */ /* 0x000fe20007f9e0ff */
[--C-:B------:R-:W-:Y:S02]  /*0e70*/  @!P2 IMAD.MOV.U32 R7, RZ, RZ, R3.reuse ;  /* 0x000000ffff07a224 */ /* 0x100fe400078e0003 */
[----:B------:R-:W-:Y:S01]  /*0e80*/  @!P0 IMAD.MOV.U32 R16, RZ, RZ, R2 ;  /* 0x000000ffff108224 */ /* 0x000fe200078e0002 */
[----:B------:R-:W1:Y:S01]  /*0e90*/  S2UR UR4, SR_CgaCtaId ;  /* 0x00000000000479c3 */ /* 0x000e620000008800 */
[----:B------:R-:W-:-:S02]  /*0ea0*/  @!P0 IMAD.MOV.U32 R17, RZ, RZ, R3 ;  /* 0x000000ffff118224 */ /* 0x000fc400078e0003 */
[----:B------:R-:W-:Y:S02]  /*0eb0*/  @!P3 IMAD.MOV.U32 R32, RZ, RZ, R2 ;  /* 0x000000ffff20b224 */ /* 0x000fe400078e0002 */
[--C-:B------:R-:W-:Y:S02]  /*0ec0*/  @!P3 IMAD.MOV.U32 R33, RZ, RZ, R3.reuse ;  /* 0x000000ffff21b224 */ /* 0x100fe400078e0003 */
[----:B---3--:R-:W-:Y:S01]  /*0ed0*/  @!P2 IMAD R5, R53, R18, RZ ;  /* 0x000000123505a224 */ /* 0x008fe200078e02ff */
[----:B------:R-:W3:Y:S01]  /*0ee0*/  @!P0 LDC.64 R34, c[0x0][0x210] ;  /* 0x00008400ff228b82 */ /* 0x000ee20000000a00 */
[C---:B------:R-:W-:Y:S02]  /*0ef0*/  @!P1 IMAD R8, R0.reuse, R15, R4 ;  /* 0x0000000f00089224 */ /* 0x040fe400078e0204 */
[----:B------:R-:W-:-:S04]  /*0f00*/  @!P1 IMAD.WIDE.U32 R2, R0, R14, R2 ;  /* 0x0000000e00029225 */ /* 0x000fc800078e0002 */
[----:B------:R-:W-:Y:S01]  /*0f10*/  @!P0 IMAD.X R0, RZ, RZ, R53, P4 ;  /* 0x000000ffff008224 */ /* 0x000fe200020e0635 */
[----:B------:R-:W3:Y:S01]  /*0f20*/  @!P3 LDC.64 R14, c[0x0][0x240] ;  /* 0x00009000ff0ebb82 */ /* 0x000ee20000000a00 */
[C---:B------:R-:W-:Y:S02]  /*0f30*/  @!P2 IMAD R9, R52.reuse, R19, R5 ;  /* 0x000000133409a224 */ /* 0x040fe400078e0205 */
[----:B------:R-:W-:-:S04]  /*0f40*/  @!P2 IMAD.WIDE.U32 R4, R52, R18, R6 ;  /* 0x000000123404a225 */ /* 0x000fc800078e0006 */
[----:B----4-:R-:W-:Y:S01]  /*0f50*/  @!P0 IMAD R0, R0, R22, RZ ;  /* 0x0000001600008224 */ /* 0x010fe200078e02ff */
[----:B--2---:R-:W-:Y:S01]  /*0f60*/  @!P2 LEA R10, P6, R4, R30, 0x1 ;  /* 0x0000001e040aa211 */ /* 0x004fe200078c08ff */
[----:B------:R-:W-:Y:S01]  /*0f70*/  @!P1 IMAD.IADD R12, R3, 0x1, R8 ;  /* 0x00000001030c9824 */ /* 0x000fe200078e0208 */
[C---:B-----5:R-:W-:Y:S01]  /*0f80*/  @!P1 LEA R8, P4, R2.reuse, R28, 0x1 ;  /* 0x0000001c02089211 */ /* 0x060fe200078808ff */
[----:B------:R-:W-:Y:S01]  /*0f90*/  @!P2 IMAD.IADD R3, R5, 0x1, R9 ;  /* 0x000000010503a824 */ /* 0x000fe200078e0209 */
[----:B-1----:R-:W-:Y:S01]  /*0fa0*/  ULEA UR4, UR4, UR5, 0x18 ;  /* 0x0000000504047291 */ /* 0x002fe2000f8ec03f */
[C---:B------:R-:W-:Y:S01]  /*0fb0*/  @!P0 IMAD R0, R11.reuse, R23, R0 ;  /* 0x000000170b008224 */ /* 0x040fe200078e0200 */
[----:B------:R-:W-:Y:S01]  /*0fc0*/  @!P1 LEA.HI.X R9, R2, R29, R12, 0x1, P4 ;  /* 0x0000001d02099211 */ /* 0x000fe200020f0c0c */
[----:B------:R-:W-:Y:S01]  /*0fd0*/  @!P0 IMAD.WIDE.U32 R6, R11, R22, R16 ;  /* 0x000000160b068225 */ /* 0x000fe200078e0010 */
[----:B------:R-:W-:Y:S02]  /*0fe0*/  @!P2 LEA.HI.X R11, R4, R31, R3, 0x1, P6 ;  /* 0x0000001f040ba211 */ /* 0x000fe400030f0c03 */
[----:B------:R-:W-:Y:S01]  /*0ff0*/  LEA R226, R21, UR4, 0x1 ;  /* 0x0000000415e27c11 */ /* 0x000fe2000f8e08ff */
[----:B------:R-:W-:Y:S01]  /*1000*/  @!P0 IMAD.IADD R0, R7, 0x1, R0 ;  /* 0x0000000107008824 */ /* 0x000fe200078e0200 */
[----:B---3--:R-:W-:Y:S01]  /*1010*/  @!P0 LEA R2, P6, R6, R34, 0x1 ;  /* 0x0000002206028211 */ /* 0x008fe200078c08ff */
[C---:B------:R-:W-:Y:S01]  /*1020*/  @!P1 IMAD R5, R21.reuse, 0x2, R39 ;  /* 0x0000000215059824 */ /* 0x040fe200078e0227 */
[----:B------:R-:W-:Y:S01]  /*1030*/  @!P3 IADD3 R12, P4, R52, 0x60, RZ ;  /* 0x00000060340cb810 */ /* 0x000fe20007f9e0ff */
[----:B------:R-:W-:Y:S01]  /*1040*/  @!PT LDS RZ, [RZ] ;  /* 0x00000000fffff984 */ /* 0x000fe20000000800 */
[----:B------:R-:W-:Y:S01]  /*1050*/  @!PT LDS RZ, [RZ] ;  /* 0x00000000fffff984 */ /* 0x000fe20000000800 */
[----:B------:R-:W-:Y:S01]  /*1060*/  @!PT LDS RZ, [RZ] ;  /* 0x00000000fffff984 */ /* 0x000fe20000000800 */
[----:B------:R1:W-:Y:S01]  /*1070*/  @!P2 LDGSTS.E.BYPASS.LTC128B.128 [R226], desc[UR16][R10.64] ;  /* 0x000000000ae2afae */ /* 0x0003e2000b901d50 */
[----:B------:R-:W-:Y:S01]  /*1080*/  @!P0 LEA.HI.X R3, R6, R35, R0, 0x1, P6 ;  /* 0x0000002306038211 */ /* 0x000fe200030f0c00 */
[----:B------:R-:W-:Y:S01]  /*1090*/  @!P0 IMAD R4, R21, 0x2, R38 ;  /* 0x0000000215048824 */ /* 0x000fe200078e0226 */
[----:B------:R-:W2:Y:S01]  /*10a0*/  @!P3 LDC.64 R6, c[0x0][0x210] ;  /* 0x00008400ff06bb82 */ /* 0x000ea20000000a00 */
[-C--:B------:R-:W-:Y:S01]  /*10b0*/  ISETP.GE.AND P2, PT, R48, R26.reuse, PT ;  /* 0x0000001a3000720c */ /* 0x080fe20003f46270 */
[----:B------:R-:W-:Y:S01]  /*10c0*/  @!P3 IMAD.X R0, RZ, RZ, R53, P4 ;  /* 0x000000ffff00b224 */ /* 0x000fe200020e0635 */
[----:B------:R3:W-:Y:S01]  /*10d0*/  @!P1 LDGSTS.E.BYPASS.LTC128B.128 [R5+0x800], desc[UR16][R8.64] ;  /* 0x0080000008059fae */ /* 0x0007e2000b901d50 */
[----:B------:R-:W-:-:S02]  /*10e0*/  ISETP.GE.AND P1, PT, R47, R26, PT ;  /* 0x0000001a2f00720c */ /* 0x000fc40003f26270 */
[----:B------:R-:W-:Y:S01]  /*10f0*/  @!P3 IMAD R0, R0, R14, RZ ;  /* 0x0000000e0000b224 */ /* 0x000fe200078e02ff */
[----:B------:R-:W-:Y:S01]  /*1100*/  SHF.R.S32.HI R17, RZ, 0x1f, R13 ;  /* 0x0000001fff117819 */ /* 0x000fe2000001140d */
[----:B------:R4:W-:Y:S01]  /*1110*/  @!P0 LDGSTS.E.BYPASS.LTC128B.128 [R4+0x1000], desc[UR16][R2.64] ;  /* 0x0100000002048fae */ /* 0x0009e2000b901d50 */
[-C--:B------:R-:W-:Y:S02]  /*1120*/  ISETP.GE.AND P0, PT, R46, R26.reuse, PT ;  /* 0x0000001a2e00720c */ /* 0x080fe40003f06270 */
[----:B------:R-:W-:Y:S02]  /*1130*/  SHF.R.S32.HI R22, RZ, 0x1f, R66 ;  /* 0x0000001fff167819 */ /* 0x000fe40000011442 */
[----:B------:R-:W-:Y:S01]  /*1140*/  ISETP.GE.AND P6, PT, R50, R26, PT ;  /* 0x0000001a3200720c */ /* 0x000fe20003fc6270 */
[----:B------:R-:W5:Y:S03]  /*1150*/  @!P2 S2R R18, SR_CgaCtaId ;  /* 0x000000000012a919 */ /* 0x000f660000008800 */
[----:B------:R-:W5:Y:S05]  /*1160*/  @!P1 S2R R16, SR_CgaCtaId ;  /* 0x0000000000109919 */ /* 0x000f6a0000008800 */
[----:B------:R-:W5:Y:S01]  /*1170*/  @!P0 S2R R19, SR_CgaCtaId ;  /* 0x0000000000138919 */ /* 0x000f620000008800 */
[----:B-1----:R-:W-:-:S04]  /*1180*/  IMAD.WIDE.U32 R10, R13, UR6, R24 ;  /* 0x000000060d0a7c25 */ /* 0x002fc8000f8e0018 */
[----:B------:R-:W-:Y:S01]  /*1190*/  IMAD.MOV.U32 R250, RZ, RZ, R10 ;  /* 0x000000fffffa7224 */ /* 0x000fe200078e000a */
[----:B------:R1:W-:Y:S01]  /*11a0*/  STL.64 [R1+0x8], R10 ;  /* 0x0000080a01007387 */ /* 0x0003e20000100a00 */
[----:B---3--:R-:W3:Y:S01]  /*11b0*/  @!P5 LDC.64 R8, c[0x0][0x218] ;  /* 0x00008600ff08db82 */ /* 0x008ee20000000a00 */
[C---:B----4-:R-:W-:Y:S02]  /*11c0*/  @!P3 IMAD R2, R12.reuse, R15, R0 ;  /* 0x0000000f0c02b224 */ /* 0x050fe400078e0200 */
[----:B------:R-:W-:-:S05]  /*11d0*/  @!P3 IMAD.WIDE.U32 R4, R12, R14, R32 ;  /* 0x0000000e0c04b225 */ /* 0x000fca00078e0020 */
[----:B------:R-:W4:Y:S01]  /*11e0*/  @!P2 LDC.64 R14, c[0x0][0x218] ;  /* 0x00008600ff0eab82 */ /* 0x000f220000000a00 */
[----:B------:R-:W-:Y:S01]  /*11f0*/  IMAD R0, R17, UR6, RZ ;  /* 0x0000000611007c24 */ /* 0x000fe2000f8e02ff */
[----:B--2---:R-:W-:Y:S01]  /*1200*/  @!P3 LEA R6, P4, R4, R6, 0x1 ;  /* 0x000000060406b211 */ /* 0x004fe200078808ff */
[----:B------:R-:W-:Y:S02]  /*1210*/  @!P3 IMAD.IADD R5, R5, 0x1, R2 ;  /* 0x000000010505b824 */ /* 0x000fe400078e0202 */
[----:B------:R-:W-:Y:S01]  /*1220*/  IMAD R0, R13, UR7, R0 ;  /* 0x000000070d007c24 */ /* 0x000fe2000f8e0200 */
[----:B------:R-:W-:Y:S01]  /*1230*/  ULDC.64 UR6, c[0x0][0x268] ;  /* 0x00009a0000067ab9 */ /* 0x000fe20000000a00 */
[----:B------:R-:W-:Y:S01]  /*1240*/  IMAD R3, R196, R66, RZ ;  /* 0x00000042c4037224 */ /* 0x000fe200078e02ff */
[----:B------:R-:W-:Y:S01]  /*1250*/  @!P3 LEA.HI.X R7, R4, R7, R5, 0x1, P4 ;  /* 0x000000070407b211 */ /* 0x000fe200020f0c05 */
[----:B------:R-:W-:Y:S02]  /*1260*/  IMAD.IADD R251, R11, 0x1, R0 ;  /* 0x000000010bfb7824 */ /* 0x000fe400078e0200 */
[----:B------:R-:W-:-:S02]  /*1270*/  IMAD R0, R22, R198, R3 ;  /* 0x000000c616007224 */ /* 0x000fc400078e0203 */
[----:B------:R-:W-:Y:S02]  /*1280*/  @!P3 IMAD R5, R21, 0x2, R40 ;  /* 0x000000021505b824 */ /* 0x000fe400078e0228 */
[----:B------:R-:W-:Y:S01]  /*1290*/  IMAD.WIDE.U32 R2, R66, R198, R250 ;  /* 0x000000c642027225 */ /* 0x000fe200078e00fa */
[----:B-1----:R-:W-:Y:S02]  /*12a0*/  LEA.HI R11, R44, R67, RZ, 0x4 ;  /* 0x000000432c0b7211 */ /* 0x002fe400078f20ff */
[----:B------:R1:W-:Y:S01]  /*12b0*/  @!P3 LDGSTS.E.BYPASS.LTC128B.128 [R5+0x1800], desc[UR16][R6.64] ;  /* 0x018000000605bfae */ /* 0x0003e2000b901d50 */
[----:B------:R-:W-:Y:S01]  /*12c0*/  IMAD.IADD R3, R3, 0x1, R0 ;  /* 0x0000000103037824 */ /* 0x000fe200078e0200 */
[----:B------:R-:W-:Y:S01]  /*12d0*/  @!P2 LEA R0, P3, R64, R2, 0x5 ;  /* 0x000000024000a211 */ /* 0x000fe200078628ff */
[----:B------:R-:W-:Y:S01]  /*12e0*/  IMAD.WIDE.U32 R28, R13, UR6, R36 ;  /* 0x000000060d1c7c25 */ /* 0x000fe2000f8e0024 */
[----:B------:R-:W-:Y:S02]  /*12f0*/  SHF.R.S32.HI R10, RZ, 0x4, R11 ;  /* 0x00000004ff0a7819 */ /* 0x000fe4000001140b */
[----:B---3--:R-:W-:-:S02]  /*1300*/  @!P5 LEA R4, P4, R2, R8, 0x1 ;  /* 0x000000080204d211 */ /* 0x008fc400078808ff */
[----:B------:R-:W-:Y:S01]  /*1310*/  LEA.HI R12, R11, R10, RZ, 0x1 ;  /* 0x0000000a0b0c7211 */ /* 0x000fe200078f08ff */
[----:B------:R-:W-:Y:S01]  /*1320*/  STL.64 [R1], R28 ;  /* 0x0000001c01007387 */ /* 0x000fe20000100a00 */
[----:B-1----:R-:W-:Y:S01]  /*1330*/  @!P2 LEA.HI.X R7, R64, R3, R65, 0x5, P3 ;  /* 0x000000034007a211 */ /* 0x002fe200018f2c41 */
[----:B------:R-:W-:Y:S01]  /*1340*/  @!P5 IMAD R6, R21, 0x2, R41 ;  /* 0x000000021506d824 */ /* 0x000fe200078e0229 */
[----:B----4-:R-:W-:Y:S02]  /*1350*/  @!P2 LEA R8, P3, R0, R14, 0x1 ;  /* 0x0000000e0008a211 */ /* 0x010fe400078608ff */
[----:B------:R-:W-:Y:S02]  /*1360*/  @!P5 LEA.HI.X R5, R2, R9, R3, 0x1, P4 ;  /* 0x000000090205d211 */ /* 0x000fe400020f0c03 */
[----:B------:R-:W-:Y:S02]  /*1370*/  @!P2 LEA.HI.X R9, R0, R15, R7, 0x1, P3 ;  /* 0x0000000f0009a211 */ /* 0x000fe400018f0c07 */
[----:B------:R-:W-:Y:S01]  /*1380*/  LOP3.LUT R0, R12, 0xfffffffe, RZ, 0xc0, !PT ;  /* 0xfffffffe0c007812 */ /* 0x000fe200078ec0ff */
[----:B------:R1:W-:Y:S01]  /*1390*/  @!P5 LDGSTS.E.BYPASS.LTC128B.128 [R6+0x2000], desc[UR16][R4.64] ;  /* 0x020000000406dfae */ /* 0x0003e2000b901d50 */
[----:B------:R-:W2:Y:S01]  /*13a0*/  @!P1 LDC.64 R14, c[0x0][0x218] ;  /* 0x00008600ff0e9b82 */ /* 0x000ea20000000a00 */
[----:B------:R-:W-:-:S02]  /*13b0*/  ISETP.GE.AND P5, PT, R48, R26, PT ;  /* 0x0000001a3000720c */ /* 0x000fc40003fa6270 */
[----:B------:R-:W-:Y:S01]  /*13c0*/  IMAD.IADD R24, R10, 0x1, -R0 ;  /* 0x000000010a187824 */ /* 0x000fe200078e0a00 */
[----:B------:R-:W-:Y:S02]  /*13d0*/  LOP3.LUT R0, R11, 0xfffffff0, RZ, 0xc0, !PT ;  /* 0xfffffff00b007812 */ /* 0x000fe400078ec0ff */
[-C--:B------:R-:W-:Y:S02]  /*13e0*/  ISETP.GE.AND P4, PT, R47, R26.reuse, PT ;  /* 0x0000001a2f00720c */ /* 0x080fe40003f86270 */
[----:B------:R-:W-:Y:S01]  /*13f0*/  ISETP.GE.AND P3, PT, R46, R26, PT ;  /* 0x0000001a2e00720c */ /* 0x000fe20003f66270 */
[----:B------:R-:W-:Y:S01]  /*1400*/  IMAD.IADD R0, R67, 0x1, -R0 ;  /* 0x0000000143007824 */ /* 0x000fe200078e0a00 */
[----:B-1----:R-:W-:Y:S02]  /*1410*/  @!P1 MOV R4, 0x400 ;  /* 0x0000040000049802 */ /* 0x002fe40000000f00 */
[----:B------:R-:W-:Y:S02]  /*1420*/  LOP3.LUT R6, R45, 0xfffffff8, RZ, 0xc0, !PT ;  /* 0xfffffff82d067812 */ /* 0x000fe400078ec0ff */
[----:B------:R-:W-:-:S02]  /*1430*/  @!P2 MOV R5, 0x400 ;  /* 0x000004000005a802 */ /* 0x000fc40000000f00 */
[----:B-----5:R-:W-:Y:S01]  /*1440*/  @!P1 LEA R16, R16, R4, 0x18 ;  /* 0x0000000410109211 */ /* 0x020fe200078ec0ff */
[----:B------:R-:W-:Y:S01]  /*1450*/  IMAD.IADD R4, R67, 0x1, -R6 ;  /* 0x0000000143047824 */ /* 0x000fe200078e0a06 */
[----:B------:R-:W-:Y:S02]  /*1460*/  @!P2 LEA R11, R18, R5, 0x18 ;  /* 0x00000005120ba211 */ /* 0x000fe400078ec0ff */
[----:B------:R-:W-:Y:S01]  /*1470*/  @!P0 MOV R5, 0x400 ;  /* 0x0000040000058802 */ /* 0x000fe20000000f00 */
[C---:B------:R-:W-:Y:S01]  /*1480*/  @!P1 IMAD R16, R21.reuse, 0x2, R16 ;  /* 0x0000000215109824 */ /* 0x040fe200078e0210 */
[----:B------:R-:W-:Y:S01]  /*1490*/  LEA.HI R10, R4, R4, RZ, 0x1 ;  /* 0x00000004040a7211 */ /* 0x000fe200078f08ff */
[----:B------:R-:W-:Y:S01]  /*14a0*/  @!P2 IMAD R11, R21, 0x2, R11 ;  /* 0x00000002150ba824 */ /* 0x000fe200078e020b */
[----:B------:R-:W-:Y:S02]  /*14b0*/  SHF.R.S32.HI R18, RZ, 0x1f, R0 ;  /* 0x0000001fff127819 */ /* 0x000fe40000011400 */
[----:B------:R-:W-:-:S02]  /*14c0*/  @!P0 LEA R12, R19, R5, 0x18 ;  /* 0x00000005130c8211 */ /* 0x000fc400078ec0ff */
[-C--:B------:R-:W-:Y:S01]  /*14d0*/  LEA.HI R6, R0, R0.reuse, RZ, 0x1 ;  /* 0x0000000000067211 */ /* 0x080fe200078f08ff */
[----:B------:R1:W-:Y:S01]  /*14e0*/  @!P2 LDGSTS.E.BYPASS.LTC128B.128 [R11+0x2800], desc[UR16][R8.64] ;  /* 0x02800000080bafae */ /* 0x0003e2000b901d50 */
[----:B------:R-:W-:Y:S01]  /*14f0*/  LOP3.LUT R5, R10, 0x3fffffe, RZ, 0xc0, !PT ;  /* 0x03fffffe0a057812 */ /* 0x000fe200078ec0ff */
[----:B------:R-:W-:Y:S01]  /*1500*/  @!P0 IMAD R21, R21, 0x2, R12 ;  /* 0x0000000215158824 */ /* 0x000fe200078e020c */
[----:B------:R-:W-:Y:S02]  /*1510*/  LEA.HI R26, R18, R0, RZ, 0x3 ;  /* 0x00000000121a7211 */ /* 0x000fe400078f18ff */
[----:B------:R-:W3:Y:S01]  /*1520*/  @!P0 LDC.64 R18, c[0x0][0x218] ;  /* 0x00008600ff128b82 */ /* 0x000ee20000000a00 */
[----:B------:R-:W-:Y:S01]  /*1530*/  LOP3.LUT R7, R6, 0x7fffffe, RZ, 0xc0, !PT ;  /* 0x07fffffe06077812 */ /* 0x000fe200078ec0ff */
[----:B------:R-:W-:Y:S01]  /*1540*/  IMAD.IADD R25, R4, 0x1, -R5 ;  /* 0x0000000104197824 */ /* 0x000fe200078e0a05 */
[----:B------:R-:W-:Y:S01]  /*1550*/  SHF.R.S32.HI R53, RZ, 0x1, R10 ;  /* 0x00000001ff357819 */ /* 0x000fe2000001140a */
[----:B------:R-:W-:-:S04]  /*1560*/  IMAD.WIDE.U32 R4, R64, 0x40, RZ ;  /* 0x0000004040047825 */ /* 0x000fc800078e00ff */
[----:B------:R-:W-:Y:S01]  /*1570*/  IMAD.IADD R214, R0, 0x1, -R7 ;  /* 0x0000000100d67824 */ /* 0x000fe200078e0a07 */
[----:B------:R-:W-:Y:S01]  /*1580*/  @!P1 IADD3 R0, P2, R2, R4, RZ ;  /* 0x0000000402009210 */ /* 0x000fe20007f5e0ff */
[----:B------:R-:W-:-:S05]  /*1590*/  IMAD.SHL.U32 R7, R65, 0x40, RZ ;  /* 0x0000004041077824 */ /* 0x000fca00078e00ff */
[----:B------:R-:W-:Y:S01]  /*15a0*/  @!P1 IADD3.X R4, R3, R5, R7, P2, !PT ;  /* 0x0000000503049210 */ /* 0x000fe200017fe407 */
[----:B------:R-:W-:Y:S01]  /*15b0*/  @!P0 IMAD.WIDE.U32 R2, R64, 0x60, R2 ;  /* 0x0000006040028825 */ /* 0x000fe200078e0002 */
[----:B--2---:R-:W-:-:S03]  /*15c0*/  @!P1 LEA R12, P2, R0, R14, 0x1 ;  /* 0x0000000e000c9211 */ /* 0x004fc600078408ff */
[----:B------:R-:W-:Y:S02]  /*15d0*/  IMAD R7, R22, R128, RZ ;  /* 0x0000008016077224 */ /* 0x000fe400078e02ff */
[----:B-1----:R-:W-:Y:S01]  /*15e0*/  IMAD R8, R17, UR6, RZ ;  /* 0x0000000611087c24 */ /* 0x002fe2000f8e02ff */
[--C-:B------:R-:W-:Y:S01]  /*15f0*/  SHF.R.S32.HI R11, RZ, 0x1, R6.reuse ;  /* 0x00000001ff0b7819 */ /* 0x100fe20000011406 */
[----:B------:R-:W-:Y:S01]  /*1600*/  IMAD.SHL.U32 R9, R42, 0x8, RZ ;  /* 0x000000082a097824 */ /* 0x000fe200078e00ff */
[----:B------:R-:W-:Y:S01]  /*1610*/  SHF.R.S32.HI R6, RZ, 0x1f, R6 ;  /* 0x0000001fff067819 */ /* 0x000fe20000011406 */
[----:B------:R-:W-:Y:S01]  /*1620*/  IMAD R14, R13, UR7, R8 ;  /* 0x000000070d0e7c24 */ /* 0x000fe2000f8e0208 */
[----:B------:R-:W-:Y:S01]  /*1630*/  @!P1 LEA.HI.X R13, R0, R15, R4, 0x1, P2 ;  /* 0x0000000f000d9211 */ /* 0x000fe200010f0c04 */
[----:B------:R-:W-:Y:S01]  /*1640*/  @!P0 IMAD R4, R65, 0x60, RZ ;  /* 0x0000006041048824 */ /* 0x000fe200078e02ff */
[----:B------:R-:W-:Y:S01]  /*1650*/  LEA.HI R10, R6, R11, RZ, 0x2 ;  /* 0x0000000b060a7211 */ /* 0x000fe200078f10ff */
[----:B------:R-:W-:Y:S01]  /*1660*/  IMAD.SHL.U32 R0, R53, 0x40, RZ ;  /* 0x0000004035007824 */ /* 0x000fe200078e00ff */
[----:B---3--:R-:W-:Y:S01]  /*1670*/  @!P0 LEA R6, P2, R2, R18, 0x1 ;  /* 0x0000001202068211 */ /* 0x008fe200078408ff */
[----:B------:R-:W-:Y:S01]  /*1680*/  @!P0 IMAD.IADD R8, R3, 0x1, R4 ;  /* 0x0000000103088824 */ /* 0x000fe200078e0204 */
[----:B------:R1:W-:Y:S01]  /*1690*/  @!P1 LDGSTS.E.BYPASS.LTC128B.128 [R16+0x3000], desc[UR16][R12.64] ;  /* 0x030000000c109fae */ /* 0x0003e2000b901d50 */
[----:B------:R-:W-:Y:S01]  /*16a0*/  IMAD R3, R66, R129, R7 ;  /* 0x0000008142037224 */ /* 0x000fe200078e0207 */
[----:B------:R-:W-:Y:S01]  /*16b0*/  LOP3.LUT R0, R0, 0xc0, RZ, 0xc0, !PT ;  /* 0x000000c000007812 */ /* 0x000fe200078ec0ff */
[----:B------:R-:W-:Y:S01]  /*16c0*/  IMAD.WIDE.U32 R4, R66, R128, RZ ;  /* 0x0000008042047225 */ /* 0x000fe200078e00ff */
[----:B------:R-:W-:Y:S01]  /*16d0*/  @!P0 LEA.HI.X R7, R2, R19, R8, 0x1, P2 ;  /* 0x0000001302078211 */ /* 0x000fe200010f0c08 */
[----:B------:R-:W2:Y:S01]  /*16e0*/  @!P4 LDC.64 R22, c[0x0][0x220] ;  /* 0x00008800ff16cb82 */ /* 0x000ea20000000a00 */
[----:B------:R-:W-:Y:S01]  /*16f0*/  LOP3.LUT R10, R10, 0xfffffffc, RZ, 0xc0, !PT ;  /* 0xfffffffc0a0a7812 */ /* 0x000fe200078ec0ff */
[----:B------:R-:W-:Y:S01]  /*1700*/  IMAD.IADD R249, R29, 0x1, R14 ;  /* 0x000000011df97824 */ /* 0x000fe200078e020e */
[----:B------:R-:W-:Y:S01]  /*1710*/  LOP3.LUT R9, R0, 0x8, R9, 0xf8, !PT ;  /* 0x0000000800097812 */ /* 0x000fe200078ef809 */
[----:B------:R3:W-:Y:S01]  /*1720*/  @!P0 LDGSTS.E.BYPASS.LTC128B.128 [R21+0x3800], desc[UR16][R6.64] ;  /* 0x0380000006158fae */ /* 0x0007e2000b901d50 */
[----:B------:R-:W-:Y:S01]  /*1730*/  SHF.R.U32.HI R8, RZ, 0x3, R0 ;  /* 0x00000003ff087819 */ /* 0x000fe20000011600 */
[----:B------:R-:W-:Y:S01]  /*1740*/  IMAD.IADD R0, R5, 0x1, R3 ;  /* 0x0000000105007824 */ /* 0x000fe200078e0203 */
[C---:B------:R-:W-:Y:S01]  /*1750*/  LEA R2, P2, R4.reuse, R28, 0x7 ;  /* 0x0000001c04027211 */ /* 0x040fe200078438ff */
[----:B------:R-:W0:Y:S01]  /*1760*/  LDGDEPBAR ;  /* 0x00000000000079af */ /* 0x000e220000000000 */
[----:B------:R-:W4:Y:S01]  /*1770*/  @!P6 LDC.64 R18, c[0x0][0x220] ;  /* 0x00008800ff12eb82 */ /* 0x000f220000000a00 */
[----:B------:R-:W-:Y:S01]  /*1780*/  IMAD.IADD R52, R11, 0x1, -R10 ;  /* 0x000000010b347824 */ /* 0x000fe200078e0a0a */
[----:B------:R-:W-:Y:S01]  /*1790*/  LEA.HI.X R3, R4, R249, R0, 0x7, P2 ;  /* 0x000000f904037211 */ /* 0x000fe200010f3c00 */
[----:B------:R-:W-:Y:S01]  /*17a0*/  IMAD.WIDE.U32 R4, R128, 0x40, RZ ;  /* 0x0000004080047825 */ /* 0x000fe200078e00ff */
[----:B------:R-:W-:-:S03]  /*17b0*/  LOP3.LUT R11, R9, R8, RZ, 0x3c, !PT ;  /* 0x00000008090b7212 */ /* 0x000fc600078e3cff */
[----:B------:R-:W-:Y:S01]  /*17c0*/  IMAD.SHL.U32 R0, R52, 0x40, RZ ;  /* 0x0000004034007824 */ /* 0x000fe200078e00ff */
[----:B------:R-:W5:Y:S01]  /*17d0*/  @!P3 LDC.64 R14, c[0x0][0x220] ;  /* 0x00008800ff0ebb82 */ /* 0x000f620000000a00 */
[----:B------:R-:W-:Y:S01]  /*17e0*/  IMAD.SHL.U32 R9, R129, 0x40, RZ ;  /* 0x0000004081097824 */ /* 0x000fe200078e00ff */
[----:B------:R-:W-:Y:S01]  /*17f0*/  @!P4 IADD3 R10, P0, R2, R4, RZ ;  /* 0x00000004020ac210 */ /* 0x000fe20007f1e0ff */
[----:B------:R-:W-:Y:S01]  /*1800*/  IMAD.SHL.U32 R4, R26, 0x20, RZ ;  /* 0x000000201a047824 */ /* 0x000fe200078e00ff */
[----:B------:R-:W-:Y:S01]  /*1810*/  LOP3.LUT R0, R0, 0xc0, RZ, 0xc0, !PT ;  /* 0x000000c000007812 */ /* 0x000fe200078ec0ff */
[----:B------:R-:W-:Y:S01]  /*1820*/  IMAD R8, R24, 0x8, R25 ;  /* 0x0000000818087824 */ /* 0x000fe200078e0219 */
[----:B-1----:R-:W-:Y:S01]  /*1830*/  @!P4 IADD3.X R13, R3, R5, R9, P0, !PT ;  /* 0x00000005030dc210 */ /* 0x002fe200007fe409 */
[----:B------:R-:W-:Y:S01]  /*1840*/  @!P3 IMAD R12, R129, 0x60, RZ ;  /* 0x00000060810cb824 */ /* 0x000fe200078e02ff */
[----:B------:R-:W1:Y:S01]  /*1850*/  @!P5 LDC.64 R16, c[0x0][0x220] ;  /* 0x00008800ff10db82 */ /* 0x000e620000000a00 */
[----:B------:R-:W-:-:S02]  /*1860*/  @!P5 LEA R5, P2, R128, R2, 0x5 ;  /* 0x000000028005d211 */ /* 0x000fc400078428ff */
[----:B------:R-:W-:Y:S02]  /*1870*/  LOP3.LUT R199, R4, 0xffffff00, RZ, 0xc0, !PT ;  /* 0xffffff0004c77812 */ /* 0x000fe400078ec0ff */
[----:B------:R-:W-:Y:S01]  /*1880*/  @!P5 LEA.HI.X R9, R128, R3, R129, 0x5, P2 ;  /* 0x000000038009d211 */ /* 0x000fe200010f2c81 */
[----:B---3--:R-:W-:Y:S01]  /*1890*/  IMAD.SHL.U32 R6, R24, 0x8, RZ ;  /* 0x0000000818067824 */ /* 0x008fe200078e00ff */
[----:B------:R-:W-:-:S04]  /*18a0*/  DEPBAR.LE SB0, 0x0 ;  /* 0x000080000000791a */ /* 0x000fc80000000000 */
[----:B------:R-:W-:Y:S01]  /*18b0*/  BAR.SYNC.DEFER_BLOCKING 0x0 ;  /* 0x0000000000007b1d */ /* 0x000fe20000010000 */
[----:B------:R-:W-:Y:S02]  /*18c0*/  LOP3.LUT R7, R0, 0x8, R6, 0xf8, !PT ;  /* 0x0000000800077812 */ /* 0x000fe400078ef806 */
[----:B------:R-:W-:Y:S01]  /*18d0*/  SHF.R.U32.HI R6, RZ, 0x3, R0 ;  /* 0x00000003ff067819 */ /* 0x000fe20000011600 */
[----:B------:R-:W-:Y:S02]  /*18e0*/  IMAD.U32 R0, R8, 0x20, R11 ;  /* 0x0000002008007824 */ /* 0x000fe400078e000b */
[----:B------:R-:W-:Y:S01]  /*18f0*/  IMAD R11, R43, 0x200, R199 ;  /* 0x000002002b0b7824 */ /* 0x000fe200078e02c7 */
[----:B------:R-:W-:Y:S02]  /*1900*/  LOP3.LUT R213, R7, R6, RZ, 0x3c, !PT ;  /* 0x0000000607d57212 */ /* 0x000fe400078e3cff */
[----:B----4-:R-:W-:Y:S02]  /*1910*/  @!P6 LEA R6, P0, R2, R18, 0x1 ;  /* 0x000000120206e211 */ /* 0x010fe400078008ff */
[----:B------:R-:W-:Y:S01]  /*1920*/  LEA R212, R0, UR4, 0x1 ;  /* 0x0000000400d47c11 */ /* 0x000fe2000f8e08ff */
[----:B------:R-:W-:Y:S01]  /*1930*/  IMAD.MOV.U32 R0, RZ, RZ, 0x10 ;  /* 0x00000010ff007424 */ /* 0x000fe200078e00ff */
[--C-:B------:R-:W-:Y:S01]  /*1940*/  @!P6 LEA.HI.X R7, R2, R19, R3.reuse, 0x1, P0 ;  /* 0x000000130207e211 */ /* 0x100fe200000f0c03 */
[----:B------:R-:W-:Y:S01]  /*1950*/  @!P3 IMAD.WIDE.U32 R2, R128, 0x60, R2 ;  /* 0x000000608002b825 */ /* 0x000fe200078e0002 */
[----:B-1----:R-:W-:-:S02]  /*1960*/  @!P5 LEA R4, P1, R5, R16, 0x1 ;  /* 0x000000100504d211 */ /* 0x002fc400078208ff */
[----:B--2---:R-:W-:Y:S01]  /*1970*/  @!P4 LEA R8, P0, R10, R22, 0x1 ;  /* 0x000000160a08c211 */ /* 0x004fe200078008ff */
[----:B------:R-:W-:Y:S01]  /*1980*/  @!P3 IMAD.IADD R3, R3, 0x1, R12 ;  /* 0x000000010303b824 */ /* 0x000fe200078e020c */
[----:B------:R-:W-:Y:S01]  /*1990*/  @!P5 LEA.HI.X R5, R5, R17, R9, 0x1, P1 ;  /* 0x000000110505d211 */ /* 0x000fe200008f0c09 */
[----:B------:R-:W-:Y:S01]  /*19a0*/  VIADD R217, R212, 0x2020 ;  /* 0x00002020d4d97836 */ /* 0x000fe20000000000 */
[----:B------:R-:W-:Y:S01]  /*19b0*/  @!P4 LEA.HI.X R9, R10, R23, R13, 0x1, P0 ;  /* 0x000000170a09c211 */ /* 0x000fe200000f0c0d */
[----:B------:R-:W-:Y:S01]  /*19c0*/  IMAD R10, R214, 0x20, R11 ;  /* 0x00000020d60a7824 */ /* 0x000fe200078e020b */
[----:B------:R-:W-:Y:S01]  /*19d0*/  LOP3.LUT P1, RZ, R52, 0x2, RZ, 0xc0, !PT ;  /* 0x0000000234ff7812 */ /* 0x000fe2000782c0ff */
[----:B------:R-:W-:Y:S03]  /*19e0*/  @P6 STS [R226+0x4000], RZ ;  /* 0x004000ffe2006388 */ /* 0x000fe60000000800 */
[----:B------:R-:W-:Y:S01]  /*19f0*/  SEL R0, R0, 0xfffffff0, !P1 ;  /* 0xfffffff000007807 */ /* 0x000fe20004800000 */
[----:B------:R-:W-:Y:S04]  /*1a00*/  @P6 STS [R226+0x4004], RZ ;  /* 0x004004ffe2006388 */ /* 0x000fe80000000800 */
[----:B------:R-:W-:Y:S04]  /*1a10*/  @P6 STS.64 [R226+0x4008], RZ ;  /* 0x004008ffe2006388 */ /* 0x000fe80000000a00 */
[----:B------:R-:W-:Y:S01]  /*1a20*/  @!PT LDS RZ, [RZ] ;  /* 0x00000000fffff984 */ /* 0x000fe20000000800 */
[----:B------:R-:W-:Y:S01]  /*1a30*/  @!PT LDS RZ, [RZ] ;  /* 0x00000000fffff984 */ /* 0x000fe20000000800 */
[----:B------:R-:W-:Y:S01]  /*1a40*/  @!PT LDS RZ, [RZ] ;  /* 0x00000000fffff984 */ /* 0x000fe20000000800 */
[----:B------:R5:W-:Y:S04]  /*1a50*/  @!P6 LDGSTS.E.BYPASS.LTC128B.128 [R226+0x4000], desc[UR16][R6.64] ;  /* 0x0400000006e2efae */ /* 0x000be8000b901d50 */
[----:B------:R-:W-:Y:S04]  /*1a60*/  @P5 STS.128 [R226+0x4800], RZ ;  /* 0x004800ffe2005388 */ /* 0x000fe80000000c00 */
[----:B------:R-:W-:Y:S01]  /*1a70*/  @!PT LDS RZ, [RZ] ;  /* 0x00000000fffff984 */ /* 0x000fe20000000800 */
[----:B------:R-:W-:Y:S01]  /*1a80*/  @!PT LDS RZ, [RZ] ;  /* 0x00000000fffff984 */ /* 0x000fe20000000800 */
[----:B------:R-:W-:Y:S01]  /*1a90*/  @!PT LDS RZ, [RZ] ;  /* 0x00000000fffff984 */ /* 0x000fe20000000800 */
[----:B------:R-:W-:Y:S04]  /*1aa0*/  @!P5 LDGSTS.E.BYPASS.LTC128B.128 [R226+0x4800], desc[UR16][R4.64] ;  /* 0x0480000004e2dfae */ /* 0x000fe8000b901d50 */
[----:B------:R-:W-:Y:S04]  /*1ab0*/  @P4 STS.128 [R226+0x5000], RZ ;  /* 0x005000ffe2004388 */ /* 0x000fe80000000c00 */
[----:B------:R-:W-:Y:S01]  /*1ac0*/  @!PT LDS RZ, [RZ] ;  /* 0x00000000fffff984 */ /* 0x000fe20000000800 */
[----:B------:R-:W-:Y:S01]  /*1ad0*/  @!PT LDS RZ, [RZ] ;  /* 0x00000000fffff984 */ /* 0x000fe20000000800 */
[----:B------:R-:W-:Y:S01]  /*1ae0*/  @!PT LDS RZ, [RZ] ;  /* 0x00000000fffff984 */ /* 0x000fe20000000800 */
[----:B------:R1:W-:Y:S04]  /*1af0*/  @!P4 LDGSTS.E.BYPASS.LTC128B.128 [R226+0x5000], desc[UR16][R8.64] ;  /* 0x0500000008e2cfae */ /* 0x0003e8000b901d50 */
[----:B------:R-:W-:Y:S01]  /*1b00*/  @P3 STS.128 [R226+0x5800], RZ ;  /* 0x005800ffe2003388 */ /* 0x000fe20000000c00 */
[----:B-----5:R-:W-:-:S04]  /*1b10*/  @!P3 LEA R6, P0, R2, R14, 0x1 ;  /* 0x0000000e0206b211 */ /* 0x020fc800078008ff */
[----:B------:R-:W-:Y:S01]  /*1b20*/  @!P3 LEA.HI.X R7, R2, R15, R3, 0x1, P0 ;  /* 0x0000000f0207b211 */ /* 0x000fe200000f0c03 */
[----:B------:R-:W-:Y:S01]  /*1b30*/  IMAD.IADD R2, R213, 0x1, R10 ;  /* 0x00000001d5027824 */ /* 0x000fe200078e020a */
[----:B------:R-:W-:-:S03]  /*1b40*/  LOP3.LUT P0, RZ, R53, 0x2, RZ, 0xc0, !PT ;  /* 0x0000000235ff7812 */ /* 0x000fc6000780c0ff */
[----:B------:R-:W-:Y:S01]  /*1b50*/  @!PT LDS RZ, [RZ] ;  /* 0x00000000fffff984 */ /* 0x000fe20000000800 */
[----:B------:R-:W-:Y:S01]  /*1b60*/  @!PT LDS RZ, [RZ] ;  /* 0x00000000fffff984 */ /* 0x000fe20000000800 */
[----:B------:R-:W-:Y:S01]  /*1b70*/  @!PT LDS RZ, [RZ] ;  /* 0x00000000fffff984 */ /* 0x000fe20000000800 */
[----:B------:R2:W-:Y:S01]  /*1b80*/  @!P3 LDGSTS.E.BYPASS.LTC128B.128 [R226+0x5800], desc[UR16][R6.64] ;  /* 0x0580000006e2bfae */ /* 0x0005e2000b901d50 */
[----:B------:R-:W-:Y:S01]  /*1b90*/  LEA R215, R2, UR4, 0x1 ;  /* 0x0000000402d77c11 */ /* 0x000fe2000f8e08ff */
[----:B------:R-:W-:Y:S02]  /*1ba0*/  VIADD R2, R212, 0x2000 ;  /* 0x00002000d4027836 */ /* 0x000fe40000000000 */
[----:B------:R-:W-:Y:S02]  /*1bb0*/  LDSM.16.M88.4 R12, [R212+0x2000] ;  /* 0x00200000d40c783b */ /* 0x000fe40000000200 */
[----:B------:R-:W-:Y:S02]  /*1bc0*/  IMAD R216, R0, 0x2, R215 ;  /* 0x0000000200d87824 */ /* 0x000fe400078e02d7 */
[----:B-1----:R-:W1:Y:S02]  /*1bd0*/  LDSM.16.M88.4 R8, [R215] ;  /* 0x00000000d708783b */ /* 0x002e640000000200 */
[----:B------:R-:W-:-:S02]  /*1be0*/  @P0 VIADD R217, R2, 0xffffffe0 ;  /* 0xffffffe002d90836 */ /* 0x000fc40000000000 */
[----:B------:R-:W3:Y:S01]  /*1bf0*/  LDSM.16.M88.4 R40, [R212+0x2400] ;  /* 0x00240000d428783b */ /* 0x000ee20000000200 */
[----:B------:R-:W-:-:S03]  /*1c00*/  IMAD.SHL.U32 R2, R67, 0x2, RZ ;  /* 0x0000000243027824 */ /* 0x000fc600078e00ff */
[----:B------:R-:W-:Y:S02]  /*1c10*/  LDSM.16.M88.4 R36, [R212+0x2800] ;  /* 0x00280000d424783b */ /* 0x000fe40000000200 */
[----:B------:R-:W-:Y:S02]  /*1c20*/  LOP3.LUT R2, R2, 0x6, RZ, 0xc0, !PT ;  /* 0x0000000602027812 */ /* 0x000fe400078ec0ff */
[----:B------:R-:W-:Y:S03]  /*1c30*/  LDSM.16.M88.4 R32, [R212+0x2c00] ;  /* 0x002c0000d420783b */ /* 0x000fe60000000200 */
[----:B------:R-:W-:Y:S01]  /*1c40*/  IMAD R2, R66, 0x80, R2 ;  /* 0x0000008042027824 */ /* 0x000fe200078e0202 */
[----:B------:R-:W-:Y:S03]  /*1c50*/  LDSM.16.M88.4 R28, [R212+0x3000] ;  /* 0x00300000d41c783b */ /* 0x000fe60000000200 */
[C---:B------:R-:W-:Y:S01]  /*1c60*/  VIADD R3, R2.reuse, 0x1 ;  /* 0x0000000102037836 */ /* 0x040fe20000000000 */
[----:B--2---:R-:W2:Y:S01]  /*1c70*/  LDSM.16.M88.4 R4, [R215+0x1000] ;  /* 0x00100000d704783b */ /* 0x004ea20000000200 */
[C---:B------:R-:W-:Y:S01]  /*1c80*/  ISETP.GE.AND P2, PT, R2.reuse, R20, PT ;  /* 0x000000140200720c */ /* 0x040fe20003f46270 */
[----:B------:R-:W-:-:S02]  /*1c90*/  VIADD R21, R2, 0x18 ;  /* 0x0000001802157836 */ /* 0x000fc40000000000 */
[----:B------:R-:W4:Y:S01]  /*1ca0*/  LDSM.16.M88.4 R24, [R212+0x3400] ;  /* 0x00340000d418783b */ /* 0x000f220000000200 */
[-C--:B------:R-:W-:Y:S01]  /*1cb0*/  ISETP.GE.AND P1, PT, R3, R20.reuse, PT ;  /* 0x000000140300720c */ /* 0x080fe20003f26270 */
[C---:B------:R-:W-:Y:S02]  /*1cc0*/  VIADD R3, R2.reuse, 0x9 ;  /* 0x0000000902037836 */ /* 0x040fe40000000000 */
[----:B------:R-:W5:Y:S01]  /*1cd0*/  LDSM.16.M88.4 R44, [R212+0x3800] ;  /* 0x00380000d42c783b */ /* 0x000f620000000200 */
[C---:B------:R-:W-:Y:S02]  /*1ce0*/  VIADD R23, R2.reuse, 0x19 ;  /* 0x0000001902177836 */ /* 0x040fe40000000000 */
[-C--:B------:R-:W-:Y:S01]  /*1cf0*/  ISETP.GE.AND P4, PT, R3, R20.reuse, PT ;  /* 0x000000140300720c */ /* 0x080fe20003f86270 */
[----:B------:R-:W5:Y:S01]  /*1d00*/  LDSM.16.M88.4 R48, [R212+0x3c00] ;  /* 0x003c0000d430783b */ /* 0x000f620000000200 */
[C---:B------:R-:W-:Y:S02]  /*1d10*/  VIADD R3, R2.reuse, 0x10 ;  /* 0x0000001002037836 */ /* 0x040fe40000000000 */
[C---:B------:R-:W-:Y:S01]  /*1d20*/  VIADD R22, R2.reuse, 0x11 ;  /* 0x0000001102167836 */ /* 0x040fe20000000000 */
[----:B------:R-:W-:Y:S01]  /*1d30*/  LDSM.16.M88.4 R52, [R217] ;  /* 0x00000000d934783b */ /* 0x000fe20000000200 */
[C---:B------:R-:W-:Y:S01]  /*1d40*/  VIADD R66, R2.reuse, 0x41 ;  /* 0x0000004102427836 */ /* 0x040fe20000000000 */
[----:B------:R-:W-:Y:S01]  /*1d50*/  ISETP.GE.AND P6, PT, R3, R20, PT ;  /* 0x000000140300720c */ /* 0x000fe20003fc6270 */
[C---:B------:R-:W-:Y:S01]  /*1d60*/  VIADD R3, R2.reuse, 0x20 ;  /* 0x0000002002037836 */ /* 0x040fe20000000000 */
[----:B-1----:R-:W-:Y:S01]  /*1d70*/  HMMA.16816.F32 R68, R8, R12, RZ ;  /* 0x0000000c0844723c */ /* 0x002fe200000018ff */
[----:B------:R-:W-:Y:S01]  /*1d80*/  LDSM.16.M88.4 R16, [R216] ;  /* 0x00000000d810783b */ /* 0x000fe20000000200 */
[----:B------:R-:W-:-:S02]  /*1d90*/  VIADD R67, R2, 0x48 ;  /* 0x0000004802437836 */ /* 0x000fc40000000000 */
[-C--:B------:R-:W-:Y:S01]  /*1da0*/  ISETP.GE.AND P5, PT, R3, R20.reuse, PT ;  /* 0x000000140300720c */ /* 0x080fe20003fa6270 */
[----:B------:R-:W-:Y:S01]  /*1db0*/  LDSM.16.M88.4 R56, [R217+0x400] ;  /* 0x00040000d938783b */ /* 0x000fe20000000200 */
[C---:B------:R-:W-:Y:S01]  /*1dc0*/  HMMA.16816.F32 R88, R8.reuse, R14, RZ ;  /* 0x0000000e0858723c */ /* 0x040fe200000018ff */
[C---:B------:R-:W-:Y:S02]  /*1dd0*/  VIADD R3, R2.reuse, 0x21 ;  /* 0x0000002102037836 */ /* 0x040fe40000000000 */
[----:B------:R-:W0:Y:S03]  /*1de0*/  LDGDEPBAR ;  /* 0x00000000000079af */ /* 0x000e260000000000 */
[----:B---3--:R-:W-:Y:S01]  /*1df0*/  HMMA.16816.F32 R60, R8, R40, RZ ;  /* 0x00000028083c723c */ /* 0x008fe200000018ff */
[----:B------:R-:W-:Y:S01]  /*1e00*/  ISETP.GE.AND P3, PT, R3, R20, PT ;  /* 0x000000140300720c */ /* 0x000fe20003f66270 */
[----:B------:R-:W-:-:S04]  /*1e10*/  VIADD R3, R2, 0x28 ;  /* 0x0000002802037836 */ /* 0x000fc80000000000 */
[----:B------:R-:W-:Y:S06]  /*1e20*/  HMMA.16816.F32 R100, R8, R42, RZ ;  /* 0x0000002a0864723c */ /* 0x000fec00000018ff */
[C---:B--2---:R-:W-:Y:S06]  /*1e30*/  HMMA.16816.F32 R72, R4.reuse, R12, RZ ;  /* 0x0000000c0448723c */ /* 0x044fec00000018ff */
[C---:B------:R-:W-:Y:S01]  /*1e40*/  HMMA.16816.F32 R84, R4.reuse, R14, RZ ;  /* 0x0000000e0454723c */ /* 0x040fe200000018ff */
[----:B------:R-:W1:Y:S05]  /*1e50*/  LDSM.16.M88.4 R12, [R216+0x1000] ;  /* 0x00100000d80c783b */ /* 0x000e6a0000000200 */
[----:B------:R-:W-:Y:S06]  /*1e60*/  HMMA.16816.F32 R104, R4, R42, RZ ;  /* 0x0000002a0468723c */ /* 0x000fec00000018ff */
[C---:B------:R-:W-:Y:S06]  /*1e70*/  HMMA.16816.F32 R80, R8.reuse, R36, RZ ;  /* 0x000000240850723c */ /* 0x040fec00000018ff */
[C---:B------:R-:W-:Y:S06]  /*1e80*/  HMMA.16816.F32 R112, R8.reuse, R38, RZ ;  /* 0x000000260870723c */ /* 0x040fec00000018ff */
[C---:B------:R-:W-:Y:S06]  /*1e90*/  HMMA.16816.F32 R96, R8.reuse, R32, RZ ;  /* 0x000000200860723c */ /* 0x040fec00000018ff */
[C---:B------:R-:W-:Y:S06]  /*1ea0*/  HMMA.16816.F32 R124, R8.reuse, R34, RZ ;  /* 0x00000022087c723c */ /* 0x040fec00000018ff */
[C---:B------:R-:W-:Y:S06]  /*1eb0*/  HMMA.16816.F32 R116, R8.reuse, R28, RZ ;  /* 0x0000001c0874723c */ /* 0x040fec00000018ff */
[C---:B------:R-:W-:Y:S06]  /*1ec0*/  HMMA.16816.F32 R148, R8.reuse, R30, RZ ;  /* 0x0000001e0894723c */ /* 0x040fec00000018ff */
[C---:B----4-:R-:W-:Y:S06]  /*1ed0*/  HMMA.16816.F32 R136, R8.reuse, R24, RZ ;  /* 0x000000180888723c */ /* 0x050fec00000018ff */
[C---:B------:R-:W-:Y:S06]  /*1ee0*/  HMMA.16816.F32 R164, R8.reuse, R26, RZ ;  /* 0x0000001a08a4723c */ /* 0x040fec00000018ff */
[C---:B-----5:R-:W-:Y:S06]  /*1ef0*/  HMMA.16816.F32 R156, R8.reuse, R44, RZ ;  /* 0x0000002c089c723c */ /* 0x060fec00000018ff */
[C---:B------:R-:W-:Y:S06]  /*1f00*/  HMMA.16816.F32 R188, R8.reuse, R46, RZ ;  /* 0x0000002e08bc723c */ /* 0x040fec00000018ff */
[C---:B------:R-:W-:Y:S06]  /*1f10*/  HMMA.16816.F32 R172, R8.reuse, R48, RZ ;  /* 0x0000003008ac723c */ /* 0x040fec00000018ff */
[----:B------:R-:W-:Y:S06]  /*1f20*/  HMMA.16816.F32 R204, R8, R50, RZ ;  /* 0x0000003208cc723c */ /* 0x000fec00000018ff */
[----:B------:R-:W-:Y:S01]  /*1f30*/  HMMA.16816.F32 R152, R4, R24, RZ ;  /* 0x000000180498723c */ /* 0x000fe200000018ff */
[----:B------:R-:W-:-:S05]  /*1f40*/  VIADD R8, R2, 0x8 ;  /* 0x0000000802087836 */ /* 0x000fca0000000000 */
[----:B------:R-:W-:Y:S01]  /*1f50*/  HMMA.16816.F32 R180, R4, R26, RZ ;  /* 0x0000001a04b4723c */ /* 0x000fe200000018ff */
[----:B------:R-:W2:Y:S01]  /*1f60*/  LDSM.16.M88.4 R24, [R217+0x800] ;  /* 0x00080000d918783b */ /* 0x000ea20000000200 */
[----:B------:R-:W-:-:S03]  /*1f70*/  ISETP.GE.AND P0, PT, R8, R20, PT ;  /* 0x000000140800720c */ /* 0x000fc60003f06270 */
[----:B------:R-:W3:Y:S01]  /*1f80*/  LDSM.16.M88.4 R8, [R217+0xc00] ;  /* 0x000c0000d908783b */ /* 0x000ee20000000200 */
[C---:B------:R-:W-:Y:S06]  /*1f90*/  HMMA.16816.F32 R76, R4.reuse, R40, RZ ;  /* 0x00000028044c723c */ /* 0x040fec00000018ff */
        /* <DEDUP_REMOVED lines=9> */
[----:B------:R-:W-:Y:S06]  /*2030*/  HMMA.16816.F32 R220, R4, R50, RZ ;  /* 0x0000003204dc723c */ /* 0x000fec00000018ff */
[-C--:B-1----:R-:W-:Y:S06]  /*2040*/  HMMA.16816.F32 R4, R12, R52.reuse, R72 ;  /* 0x000000340c04723c */ /* 0x082fec0000001848 */
[----:B------:R-:W-:Y:S06]  /*2050*/  HMMA.16816.F32 R28, R16, R52, R68 ;  /* 0x00000034101c723c */ /* 0x000fec0000001844 */
[-C--:B------:R-:W-:Y:S06]  /*2060*/  HMMA.16816.F32 R40, R12, R54.reuse, R84 ;  /* 0x000000360c28723c */ /* 0x080fec0000001854 */
[----:B------:R-:W-:Y:S06]  /*2070*/  HMMA.16816.F32 R32, R16, R54, R88 ;  /* 0x000000361020723c */ /* 0x000fec0000001858 */
[----:B------:R-:W-:Y:S01]  /*2080*/  HMMA.16816.F32 R44, R12, R58, R104 ;  /* 0x0000003a0c2c723c */ /* 0x000fe20000001868 */
[----:B------:R-:W-:-:S02]  /*2090*/  FSEL R194, R6, -INF , !P2 ;  /* 0xff80000006c27808 */ /* 0x000fc40005000000 */
[----:B------:R-:W-:Y:S02]  /*20a0*/  FSEL R178, R4, -INF , !P2 ;  /* 0xff80000004b27808 */ /* 0x000fe40005000000 */
[----:B------:R-:W-:Y:S01]  /*20b0*/  FSEL R193, R7, -INF , !P1 ;  /* 0xff80000007c17808 */ /* 0x000fe20004800000 */
[C---:B------:R-:W-:Y:S01]  /*20c0*/  HMMA.16816.F32 R36, R16.reuse, R58, R100 ;  /* 0x0000003a1024723c */ /* 0x040fe20000001864 */
[----:B------:R-:W-:Y:S02]  /*20d0*/  FSEL R177, R5, -INF , !P1 ;  /* 0xff80000005b17808 */ /* 0x000fe40004800000 */
[----:B------:R-:W1:Y:S01]  /*20e0*/  LDSM.16.M88.4 R4, [R217+0x1000] ;  /* 0x00100000d904783b */ /* 0x000e620000000200 */
[----:B------:R-:W-:Y:S02]  /*20f0*/  FSEL R145, R30, -INF , !P2 ;  /* 0xff8000001e917808 */ /* 0x000fe40005000000 */
[----:B------:R-:W-:Y:S01]  /*2100*/  HMMA.16816.F32 R68, R16, R56, R60 ;  /* 0x000000381044723c */ /* 0x000fe2000000183c */
[----:B------:R-:W-:-:S02]  /*2110*/  FSEL R131, R28, -INF , !P2 ;  /* 0xff8000001c837808 */ /* 0x000fc40005000000 */
[----:B------:R-:W-:Y:S02]  /*2120*/  FSEL R192, R43, -INF , !P4 ;  /* 0xff8000002bc07808 */ /* 0x000fe40006000000 */
[----:B------:R-:W-:Y:S01]  /*2130*/  FSEL R176, R41, -INF , !P4 ;  /* 0xff80000029b07808 */ /* 0x000fe20006000000 */
[----:B------:R-:W-:Y:S01]  /*2140*/  HMMA.16816.F32 R60, R12, R56, R76 ;  /* 0x000000380c3c723c */ /* 0x000fe2000000184c */
[----:B------:R-:W-:Y:S02]  /*2150*/  FSEL R101, R35, -INF , !P4 ;  /* 0xff80000023657808 */ /* 0x000fe40006000000 */
[----:B------:R-:W-:Y:S02]  /*2160*/  FSEL R100, R33, -INF , !P4 ;  /* 0xff80000021647808 */ /* 0x000fe40006000000 */
[-C--:B------:R-:W-:Y:S01]  /*2170*/  ISETP.GE.AND P2, PT, R3, R20.reuse, PT ;  /* 0x000000140300720c */ /* 0x080fe20003f46270 */
[----:B--2---:R-:W-:Y:S01]  /*2180*/  HMMA.16816.F32 R76, R16, R24, R80 ;  /* 0x00000018104c723c */ /* 0x004fe20000001850 */
[C---:B------:R-:W-:Y:S01]  /*2190*/  VIADD R3, R2.reuse, 0x29 ;  /* 0x0000002902037836 */ /* 0x040fe20000000000 */
[----:B------:R-:W-:Y:S01]  /*21a0*/  ISETP.GE.AND P4, PT, R21, R20, PT ;  /* 0x000000141500720c */ /* 0x000fe20003f86270 */
[----:B------:R-:W-:Y:S01]  /*21b0*/  VIADD R21, R2, 0x39 ;  /* 0x0000003902157836 */ /* 0x000fe20000000000 */
[----:B------:R-:W-:-:S02]  /*21c0*/  FSEL R195, R42, -INF , !P0 ;  /* 0xff8000002ac37808 */ /* 0x000fc40004000000 */
[----:B------:R-:W-:Y:S01]  /*21d0*/  HMMA.16816.F32 R72, R12, R24, R92 ;  /* 0x000000180c48723c */ /* 0x000fe2000000185c */
[----:B------:R-:W-:Y:S02]  /*21e0*/  FSEL R179, R40, -INF , !P0 ;  /* 0xff80000028b37808 */ /* 0x000fe40004000000 */
[----:B------:R-:W-:Y:S02]  /*21f0*/  FSEL R144, R31, -INF , !P1 ;  /* 0xff8000001f907808 */ /* 0x000fe40004800000 */
[----:B------:R-:W-:Y:S01]  /*2200*/  FSEL R130, R29, -INF , !P1 ;  /* 0xff8000001d827808 */ /* 0x000fe20004800000 */
[----:B---3--:R-:W-:Y:S01]  /*2210*/  HMMA.16816.F32 R52, R16, R8, R96 ;  /* 0x000000081034723c */ /* 0x008fe20000001860 */
[----:B------:R-:W-:Y:S01]  /*2220*/  FSEL R184, R46, -INF , !P4 ;  /* 0xff8000002eb87808 */ /* 0x000fe20006000000 */
[----:B------:R-:W2:Y:S01]  /*2230*/  LDSM.16.M88.4 R28, [R217+0x1400] ;  /* 0x00140000d91c783b */ /* 0x000ea20000000200 */
[----:B------:R-:W-:Y:S02]  /*2240*/  FSEL R84, R36, -INF , !P4 ;  /* 0xff80000024547808 */ /* 0x000fe40006000000 */
[----:B------:R-:W-:Y:S01]  /*2250*/  FSEL R105, R34, -INF , !P0 ;  /* 0xff80000022697808 */ /* 0x000fe20004000000 */
[----:B------:R-:W-:Y:S01]  /*2260*/  HMMA.16816.F32 R40, R12, R26, R120 ;  /* 0x0000001a0c28723c */ /* 0x000fe20000001878 */
[----:B------:R-:W-:-:S02]  /*2270*/  FSEL R96, R38, -INF , !P4 ;  /* 0xff80000026607808 */ /* 0x000fc40006000000 */
[----:B------:R-:W-:Y:S02]  /*2280*/  FSEL R104, R32, -INF , !P0 ;  /* 0xff80000020687808 */ /* 0x000fe40004000000 */
[-C--:B------:R-:W-:Y:S01]  /*2290*/  ISETP.GE.AND P1, PT, R3, R20.reuse, PT ;  /* 0x000000140300720c */ /* 0x080fe20003f26270 */
[----:B------:R-:W-:Y:S01]  /*22a0*/  HMMA.16816.F32 R48, R12, R8, R108 ;  /* 0x000000080c30723c */ /* 0x000fe2000000186c */
[----:B------:R-:W-:Y:S01]  /*22b0*/  FSEL R121, R44, -INF , !P4 ;  /* 0xff8000002c797808 */ /* 0x000fe20006000000 */
[C---:B------:R-:W-:Y:S01]  /*22c0*/  VIADD R3, R2.reuse, 0x30 ;  /* 0x0000003002037836 */ /* 0x040fe20000000000 */
[-C--:B------:R-:W-:Y:S01]  /*22d0*/  ISETP.GE.AND P4, PT, R23, R20.reuse, PT ;  /* 0x000000141700720c */ /* 0x080fe20003f86270 */
[----:B------:R-:W-:Y:S01]  /*22e0*/  VIADD R23, R2, 0x40 ;  /* 0x0000004002177836 */ /* 0x000fe20000000000 */
[----:B------:R-:W-:Y:S01]  /*22f0*/  ISETP.GE.AND P0, PT, R22, R20, PT ;  /* 0x000000141600720c */ /* 0x000fe20003f06270 */
[----:B------:R-:W-:Y:S01]  /*2300*/  HMMA.16816.F32 R32, R16, R26, R112 ;  /* 0x0000001a1020723c */ /* 0x000fe20000001870 */
[----:B------:R-:W-:Y:S01]  /*2310*/  FSEL R95, R39, -INF , !P4 ;  /* 0xff800000275f7808 */ /* 0x000fe20006000000 */
[----:B------:R-:W-:Y:S01]  /*2320*/  VIADD R22, R2, 0x31 ;  /* 0x0000003102167836 */ /* 0x000fe20000000000 */
[----:B------:R-:W-:-:S02]  /*2330*/  FSEL R83, R37, -INF , !P4 ;  /* 0xff80000025537808 */ /* 0x000fc40006000000 */
[----:B------:R-:W-:Y:S01]  /*2340*/  FSEL R185, R63, -INF , !P0 ;  /* 0xff8000003fb97808 */ /* 0x000fe20004000000 */
[-C--:B------:R-:W-:Y:S01]  /*2350*/  HMMA.16816.F32 R36, R12, R10.reuse, R140 ;  /* 0x0000000a0c24723c */ /* 0x080fe2000000188c */
[----:B------:R-:W-:Y:S02]  /*2360*/  FSEL R146, R61, -INF , !P0 ;  /* 0xff8000003d927808 */ /* 0x000fe40004000000 */
[----:B------:R-:W-:Y:S02]  /*2370*/  FSEL R97, R71, -INF , !P0 ;  /* 0xff80000047617808 */ /* 0x000fe40004000000 */
[----:B------:R-:W-:Y:S01]  /*2380*/  FSEL R88, R69, -INF , !P0 ;  /* 0xff80000045587808 */ /* 0x000fe20004000000 */
[----:B------:R-:W-:Y:S01]  /*2390*/  HMMA.16816.F32 R24, R16, R10, R124 ;  /* 0x0000000a1018723c */ /* 0x000fe2000000187c */
[-C--:B------:R-:W-:Y:S01]  /*23a0*/  ISETP.GE.AND P0, PT, R3, R20.reuse, PT ;  /* 0x000000140300720c */ /* 0x080fe20003f06270 */
[C---:B------:R-:W-:Y:S01]  /*23b0*/  VIADD R3, R2.reuse, 0x38 ;  /* 0x0000003802037836 */ /* 0x040fe20000000000 */
[----:B------:R-:W-:Y:S01]  /*23c0*/  FSEL R186, R47, -INF , !P4 ;  /* 0xff8000002fba7808 */ /* 0x000fe20006000000 */
[----:B------:R-:W3:Y:S01]  /*23d0*/  LDSM.16.M88.4 R8, [R217+0x1800] ;  /* 0x00180000d908783b */ /* 0x000ee20000000200 */
[----:B------:R-:W-:Y:S01]  /*23e0*/  FSEL R120, R45, -INF , !P4 ;  /* 0xff8000002d787808 */ /* 0x000fe20006000000 */
[----:B-1----:R-:W-:Y:S01]  /*23f0*/  HMMA.16816.F32 R56, R12, R4, R132 ;  /* 0x000000040c38723c */ /* 0x002fe20000001884 */
[----:B------:R-:W-:Y:S01]  /*2400*/  ISETP.GE.AND P4, PT, R3, R20, PT ;  /* 0x000000140300720c */ /* 0x000fe20003f86270 */
[----:B------:R-:W-:Y:S01]  /*2410*/  VIADD R3, R2, 0x49 ;  /* 0x0000004902037836 */ /* 0x000fe20000000000 */
[----:B------:R-:W-:-:S02]  /*2420*/  FSEL R98, R70, -INF , !P6 ;  /* 0xff80000046627808 */ /* 0x000fc40007000000 */
[----:B------:R-:W-:Y:S02]  /*2430*/  FSEL R187, R62, -INF , !P6 ;  /* 0xff8000003ebb7808 */ /* 0x000fe40007000000 */
[----:B------:R-:W-:Y:S02]  /*2440*/  FSEL R147, R60, -INF , !P6 ;  /* 0xff8000003c937808 */ /* 0x000fe40007000000 */
[----:B------:R-:W-:Y:S01]  /*2450*/  FSEL R93, R68, -INF , !P6 ;  /* 0xff800000445d7808 */ /* 0x000fe20007000000 */
[----:B--2---:R-:W-:Y:S01]  /*2460*/  HMMA.16816.F32 R60, R12, R28, R152 ;  /* 0x0000001c0c3c723c */ /* 0x004fe20000001898 */
[----:B------:R-:W-:Y:S02]  /*2470*/  FSEL R94, R78, -INF , !P5 ;  /* 0xff8000004e5e7808 */ /* 0x000fe40006800000 */
[----:B------:R-:W-:Y:S02]  /*2480*/  FSEL R197, R74, -INF , !P5 ;  /* 0xff8000004ac57808 */ /* 0x000fe40006800000 */
[----:B------:R-:W-:Y:S01]  /*2490*/  FSEL R111, R72, -INF , !P5 ;  /* 0xff800000486f7808 */ /* 0x000fe20006800000 */
[----:B------:R-:W-:Y:S01]  /*24a0*/  HMMA.16816.F32 R68, R16, R4, R116 ;  /* 0x000000041044723c */ /* 0x000fe20000001874 */
[----:B------:R-:W-:-:S02]  /*24b0*/  FSEL R82, R76, -INF , !P5 ;  /* 0xff8000004c527808 */ /* 0x000fc40006800000 */
[-C--:B------:R-:W-:Y:S01]  /*24c0*/  ISETP.GE.AND P6, PT, R3, R20.reuse, PT ;  /* 0x000000140300720c */ /* 0x080fe20003fc6270 */
[----:B------:R-:W-:Y:S01]  /*24d0*/  VIADD R3, R2, 0x50 ;  /* 0x0000005002037836 */ /* 0x000fe20000000000 */
[----:B------:R-:W-:Y:S02]  /*24e0*/  ISETP.GE.AND P5, PT, R22, R20, PT ;  /* 0x000000141600720c */ /* 0x000fe40003fa6270 */
[----:B------:R-:W-:Y:S01]  /*24f0*/  FSEL R81, R77, -INF , !P3 ;  /* 0xff8000004d517808 */ /* 0x000fe20005800000 */
[----:B------:R-:W-:Y:S01]  /*2500*/  VIADD R4, R2, 0x58 ;  /* 0x0000005802047836 */ /* 0x000fe20000000000 */
[----:B------:R-:W-:Y:S02]  /*2510*/  FSEL R134, R51, -INF , !P5 ;  /* 0xff80000033867808 */ /* 0x000fe40006800000 */
[----:B------:R-:W-:Y:S02]  /*2520*/  FSEL R102, R49, -INF , !P5 ;  /* 0xff80000031667808 */ /* 0x000fe40006800000 */
[----:B------:R-:W-:-:S02]  /*2530*/  FSEL R87, R55, -INF , !P5 ;  /* 0xff80000037577808 */ /* 0x000fc40006800000 */
[----:B------:R-:W-:Y:S02]  /*2540*/  FSEL R77, R53, -INF , !P5 ;  /* 0xff800000354d7808 */ /* 0x000fe40006800000 */
[----:B------:R-:W-:Y:S01]  /*2550*/  ISETP.GE.AND P5, PT, R3, R20, PT ;  /* 0x000000140300720c */ /* 0x000fe20003fa6270 */
[----:B------:R-:W-:Y:S01]  /*2560*/  VIADD R3, R2, 0x51 ;  /* 0x0000005102037836 */ /* 0x000fe20000000000 */
[----:B------:R-:W-:Y:S02]  /*2570*/  FSEL R127, R38, -INF , !P4 ;  /* 0xff800000267f7808 */ /* 0x000fe40006000000 */
[----:B------:R-:W-:Y:S01]  /*2580*/  FSEL R99, R36, -INF , !P4 ;  /* 0xff80000024637808 */ /* 0x000fe20006000000 */
[----:B---3--:R-:W-:Y:S01]  /*2590*/  HMMA.16816.F32 R44, R16, R8, R156 ;  /* 0x00000008102c723c */ /* 0x008fe2000000189c */
[----:B------:R-:W-:Y:S02]  /*25a0*/  FSEL R86, R26, -INF , !P4 ;  /* 0xff8000001a567808 */ /* 0x000fe40006000000 */
[----:B------:R-:W-:-:S02]  /*25b0*/  FSEL R76, R24, -INF , !P4 ;  /* 0xff800000184c7808 */ /* 0x000fc40006000000 */
[----:B------:R-:W-:Y:S02]  /*25c0*/  ISETP.GE.AND P4, PT, R3, R20, PT ;  /* 0x000000140300720c */ /* 0x000fe40003f86270 */
[----:B------:R-:W-:Y:S02]  /*25d0*/  FMNMX.FTZ R3, R131, R130, !PT ;  /* 0x0000008283037209 */ /* 0x000fe40007810000 */
[----:B------:R-:W-:Y:S02]  /*25e0*/  FSEL R80, R32, -INF , !P2 ;  /* 0xff80000020507808 */ /* 0x000fe40005000000 */
[----:B------:R-:W-:Y:S02]  /*25f0*/  FMNMX.FTZ R3, R104, R3, !PT ;  /* 0x0000000368037209 */ /* 0x000fe40007810000 */
[----:B------:R-:W-:Y:S02]  /*2600*/  FSEL R132, R75, -INF , !P3 ;  /* 0xff8000004b847808 */ /* 0x000fe40005800000 */
[----:B------:R-:W-:-:S02]  /*2610*/  FMNMX.FTZ R3, R100, R3, !PT ;  /* 0x0000000364037209 */ /* 0x000fc40007810000 */
[----:B------:R-:W-:Y:S02]  /*2620*/  FSEL R110, R73, -INF , !P3 ;  /* 0xff800000496e7808 */ /* 0x000fe40005800000 */
[----:B------:R-:W-:Y:S01]  /*2630*/  FMNMX.FTZ R3, R93, R3, !PT ;  /* 0x000000035d037209 */ /* 0x000fe20007810000 */
[----:B------:R-:W-:Y:S01]  /*2640*/  HMMA.16816.F32 R72, R16, R28, R136 ;  /* 0x0000001c1048723c */ /* 0x000fe20000001888 */
[----:B------:R-:W-:Y:S02]  /*2650*/  FSEL R92, R79, -INF , !P3 ;  /* 0xff8000004f5c7808 */ /* 0x000fe40005800000 */
[----:B------:R-:W-:Y:S02]  /*2660*/  FMNMX.FTZ R3, R88, R3, !PT ;  /* 0x0000000358037209 */ /* 0x000fe40007810000 */
[----:B------:R-:W-:Y:S01]  /*2670*/  ISETP.GE.AND P3, PT, R21, R20, PT ;  /* 0x000000141500720c */ /* 0x000fe20003f66270 */
[----:B------:R-:W-:Y:S01]  /*2680*/  VIADD R21, R2, 0x59 ;  /* 0x0000005902157836 */ /* 0x000fe20000000000 */
[----:B------:R-:W-:-:S02]  /*2690*/  FMNMX.FTZ R3, R84, R3, !PT ;  /* 0x0000000354037209 */ /* 0x000fc40007810000 */
[----:B------:R-:W-:Y:S02]  /*26a0*/  FSEL R79, R33, -INF , !P1 ;  /* 0xff800000214f7808 */ /* 0x000fe40004800000 */
[----:B------:R-:W-:Y:S02]  /*26b0*/  FMNMX.FTZ R3, R83, R3, !PT ;  /* 0x0000000353037209 */ /* 0x000fe40007810000 */
[----:B------:R-:W-:Y:S02]  /*26c0*/  FSEL R133, R42, -INF , !P2 ;  /* 0xff8000002a857808 */ /* 0x000fe40005000000 */
[----:B------:R-:W-:Y:S02]  /*26d0*/  FMNMX.FTZ R3, R82, R3, !PT ;  /* 0x0000000352037209 */ /* 0x000fe40007810000 */
[----:B------:R-:W-:Y:S02]  /*26e0*/  FSEL R109, R40, -INF , !P2 ;  /* 0xff800000286d7808 */ /* 0x000fe40005000000 */
[----:B------:R-:W-:-:S02]  /*26f0*/  FMNMX.FTZ R3, R81, R3, !PT ;  /* 0x0000000351037209 */ /* 0x000fc40007810000 */
[----:B------:R-:W-:Y:S02]  /*2700*/  FSEL R91, R34, -INF , !P2 ;  /* 0xff800000225b7808 */ /* 0x000fe40005000000 */
[----:B------:R-:W-:Y:S02]  /*2710*/  FMNMX.FTZ R3, R80, R3, !PT ;  /* 0x0000000350037209 */ /* 0x000fe40007810000 */
[----:B------:R-:W-:Y:S02]  /*2720*/  FSEL R125, R43, -INF , !P1 ;  /* 0xff8000002b7d7808 */ /* 0x000fe40004800000 */
[----:B------:R-:W-:Y:S02]  /*2730*/  FSEL R107, R41, -INF , !P1 ;  /* 0xff800000296b7808 */ /* 0x000fe40004800000 */
[----:B------:R-:W-:Y:S01]  /*2740*/  FSEL R89, R35, -INF , !P1 ;  /* 0xff80000023597808 */ /* 0x000fe20004800000 */
[----:B------:R-:W-:Y:S01]  /*2750*/  HMMA.16816.F32 R40, R12, R6, R160 ;  /* 0x000000060c28723c */ /* 0x000fe200000018a0 */
[----:B------:R-:W-:-:S02]  /*2760*/  FSEL R135, R39, -INF , !P3 ;  /* 0xff80000027877808 */ /* 0x000fc40005800000 */
[----:B------:R-:W-:Y:S02]  /*2770*/  FSEL R103, R37, -INF , !P3 ;  /* 0xff80000025677808 */ /* 0x000fe40005800000 */
[----:B------:R-:W-:Y:S01]  /*2780*/  FSEL R85, R27, -INF , !P3 ;  /* 0xff8000001b557808 */ /* 0x000fe20005800000 */
[----:B------:R-:W-:Y:S01]  /*2790*/  HMMA.16816.F32 R32, R16, R6, R148 ;  /* 0x000000061020723c */ /* 0x000fe20000001894 */
[----:B------:R-:W-:Y:S02]  /*27a0*/  FSEL R55, R25, -INF , !P3 ;  /* 0xff80000019377808 */ /* 0x000fe40005800000 */
[-C--:B------:R-:W-:Y:S02]  /*27b0*/  ISETP.GE.AND P3, PT, R4, R20.reuse, PT ;  /* 0x000000140400720c */ /* 0x080fe40003f66270 */
[----:B------:R-:W-:Y:S01]  /*27c0*/  FSEL R78, R52, -INF , !P0 ;  /* 0xff800000344e7808 */ /* 0x000fe20004000000 */
[----:B------:R-:W1:Y:S01]  /*27d0*/  LDSM.16.M88.4 R4, [R217+0x1c00] ;  /* 0x001c0000d904783b */ /* 0x000e620000000200 */
[----:B------:R-:W-:Y:S01]  /*27e0*/  FMNMX.FTZ R3, R79, R3, !PT ;  /* 0x000000034f037209 */ /* 0x000fe20007810000 */
[----:B------:R-:W-:Y:S01]  /*27f0*/  HMMA.16816.F32 R24, R12, R30, R180 ;  /* 0x0000001e0c18723c */ /* 0x000fe200000018b4 */
[----:B------:R-:W-:Y:S01]  /*2800*/  ISETP.GE.AND P2, PT, R23, R20, PT ;  /* 0x000000141700720c */ /* 0x000fe20003f46270 */
[----:B------:R-:W-:-:S04]  /*2810*/  DEPBAR.LE SB0, 0x0 ;  /* 0x000080000000791a */ /* 0x000fc80000000000 */
[----:B------:R-:W-:Y:S01]  /*2820*/  FMNMX.FTZ R3, R78, R3, !PT ;  /* 0x000000034e037209 */ /* 0x000fe20007810000 */
[----:B------:R-:W-:Y:S01]  /*2830*/  HMMA.16816.F32 R28, R16, R30, R164 ;  /* 0x0000001e101c723c */ /* 0x000fe200000018a4 */
[----:B------:R-:W-:Y:S02]  /*2840*/  FSEL R90, R54, -INF , !P0 ;  /* 0xff800000365a7808 */ /* 0x000fe40004000000 */
[----:B------:R-:W-:Y:S02]  /*2850*/  FMNMX.FTZ R3, R77, R3, !PT ;  /* 0x000000034d037209 */ /* 0x000fe40007810000 */
[----:B------:R-:W-:Y:S01]  /*2860*/  FSEL R54, R68, -INF , !P2 ;  /* 0xff80000044367808 */ /* 0x000fe20005000000 */
[----:B------:R-:W-:Y:S01]  /*2870*/  HMMA.16816.F32 R36, R12, R8, R168 ;  /* 0x000000080c24723c */ /* 0x000fe200000018a8 */
[----:B------:R-:W-:Y:S02]  /*2880*/  FMNMX.FTZ R3, R76, R3, !PT ;  /* 0x000000034c037209 */ /* 0x000fe40007810000 */
[----:B------:R-:W-:-:S02]  /*2890*/  ISETP.GE.AND P1, PT, R66, R20, PT ;  /* 0x000000144200720c */ /* 0x000fc40003f26270 */
[----:B------:R-:W-:Y:S02]  /*28a0*/  FMNMX.FTZ R3, R55, R3, !PT ;  /* 0x0000000337037209 */ /* 0x000fe40007810000 */
[----:B------:R-:W-:Y:S01]  /*28b0*/  FSEL R141, R50, -INF , !P0 ;  /* 0xff800000328d7808 */ /* 0x000fe20004000000 */
[----:B------:R-:W-:Y:S01]  /*28c0*/  VIADD R8, R2, 0x60 ;  /* 0x0000006002087836 */ /* 0x000fe20000000000 */
[----:B------:R-:W-:Y:S02]  /*28d0*/  FSEL R106, R48, -INF , !P0 ;  /* 0xff800000306a7808 */ /* 0x000fe40004000000 */
[----:B------:R-:W-:Y:S02]  /*28e0*/  FSEL R53, R69, -INF , !P1 ;  /* 0xff80000045357808 */ /* 0x000fe40004800000 */
[----:B------:R-:W-:Y:S02]  /*28f0*/  ISETP.GE.AND P0, PT, R67, R20, PT ;  /* 0x000000144300720c */ /* 0x000fe40003f06270 */
[----:B------:R-:W-:-:S02]  /*2900*/  FMNMX.FTZ R3, R54, R3, !PT ;  /* 0x0000000336037209 */ /* 0x000fc40007810000 */
[----:B------:R-:W-:Y:S02]  /*2910*/  FSEL R52, R32, -INF , !P0 ;  /* 0xff80000020347808 */ /* 0x000fe40004000000 */
[----:B------:R-:W-:Y:S02]  /*2920*/  FMNMX.FTZ R3, R53, R3, !PT ;  /* 0x0000000335037209 */ /* 0x000fe40007810000 */
[----:B------:R-:W-:Y:S02]  /*2930*/  FSEL R140, R42, -INF , !P0 ;  /* 0xff8000002a8c7808 */ /* 0x000fe40004000000 */
[----:B------:R-:W-:Y:S02]  /*2940*/  FSEL R42, R33, -INF , !P6 ;  /* 0xff800000212a7808 */ /* 0x000fe40007000000 */
[----:B------:R-:W-:Y:S01]  /*2950*/  FMNMX.FTZ R3, R52, R3, !PT ;  /* 0x0000000334037209 */ /* 0x000fe20007810000 */
[----:B-1----:R-:W-:Y:S01]  /*2960*/  HMMA.16816.F32 R48, R16, R4, R172 ;  /* 0x000000041030723c */ /* 0x002fe200000018ac */
[----:B------:R-:W-:-:S02]  /*2970*/  FSEL R143, R58, -INF , !P2 ;  /* 0xff8000003a8f7808 */ /* 0x000fc40005000000 */
[----:B------:R-:W-:Y:S02]  /*2980*/  FSEL R142, R59, -INF , !P1 ;  /* 0xff8000003b8e7808 */ /* 0x000fe40004800000 */
[----:B------:R-:W-:Y:S01]  /*2990*/  FSEL R59, R34, -INF , !P0 ;  /* 0xff800000223b7808 */ /* 0x000fe20004000000 */
[----:B------:R-:W-:Y:S01]  /*29a0*/  HMMA.16816.F32 R112, R12, R4, R200 ;  /* 0x000000040c70723c */ /* 0x000fe200000018c8 */
[----:B------:R-:W-:Y:S02]  /*29b0*/  FSEL R118, R41, -INF , !P6 ;  /* 0xff80000029767808 */ /* 0x000fe40007000000 */
[----:B------:R-:W-:Y:S02]  /*29c0*/  FSEL R58, R35, -INF , !P6 ;  /* 0xff800000233a7808 */ /* 0x000fe40007000000 */
[----:B------:R-:W-:Y:S01]  /*29d0*/  FSEL R41, R72, -INF , !P5 ;  /* 0xff80000048297808 */ /* 0x000fe20006800000 */
[----:B------:R-:W-:Y:S01]  /*29e0*/  HMMA.16816.F32 R32, R16, R10, R188 ;  /* 0x0000000a1020723c */ /* 0x000fe200000018bc */
[----:B------:R-:W-:Y:S01]  /*29f0*/  FMNMX.FTZ R3, R42, R3, !PT ;  /* 0x000000032a037209 */ /* 0x000fe20007810000 */
[----:B------:R-:W-:Y:S01]  /*2a00*/  VIADD R4, R2, 0x68 ;  /* 0x0000006802047836 */ /* 0x000fe20000000000 */
[----:B------:R-:W-:-:S02]  /*2a10*/  FSEL R67, R40, -INF , !P0 ;  /* 0xff80000028437808 */ /* 0x000fc40004000000 */
[----:B------:R-:W-:Y:S01]  /*2a20*/  FSEL R40, R73, -INF , !P4 ;  /* 0xff80000049287808 */ /* 0x000fe20006000000 */
[----:B------:R-:W-:Y:S01]  /*2a30*/  HMMA.16816.F32 R16, R16, R6, R204 ;  /* 0x000000061010723c */ /* 0x000fe200000018cc */
[----:B------:R-:W-:Y:S02]  /*2a40*/  FMNMX.FTZ R3, R41, R3, !PT ;  /* 0x0000000329037209 */ /* 0x000fe40007810000 */
[----:B------:R-:W-:Y:S02]  /*2a50*/  FSEL R70, R70, -INF , !P2 ;  /* 0xff80000046467808 */ /* 0x000fe40005000000 */
[----:B------:R-:W-:Y:S02]  /*2a60*/  FSEL R108, R56, -INF , !P2 ;  /* 0xff800000386c7808 */ /* 0x000fe40005000000 */
[----:B------:R-:W-:Y:S02]  /*2a70*/  FSEL R68, R57, -INF , !P1 ;  /* 0xff80000039447808 */ /* 0x000fe40004800000 */
[----:B------:R-:W-:-:S02]  /*2a80*/  FSEL R66, R71, -INF , !P1 ;  /* 0xff80000047427808 */ /* 0x000fc40004800000 */
[----:B------:R-:W-:Y:S02]  /*2a90*/  FSEL R148, R26, -INF , !P3 ;  /* 0xff8000001a947808 */ /* 0x000fe40005800000 */
[-C--:B------:R-:W-:Y:S02]  /*2aa0*/  ISETP.GE.AND P2, PT, R21, R20.reuse, PT ;  /* 0x000000141500720c */ /* 0x080fe40003f46270 */
[----:B------:R-:W-:Y:S01]  /*2ab0*/  ISETP.GE.AND P1, PT, R8, R20, PT ;  /* 0x000000140800720c */ /* 0x000fe20003f26270 */
[----:B------:R-:W-:Y:S01]  /*2ac0*/  VIADD R8, R2, 0x61 ;  /* 0x0000006102087836 */ /* 0x000fe20000000000 */
[----:B------:R-:W-:Y:S02]  /*2ad0*/  FSEL R26, R28, -INF , !P3 ;  /* 0xff8000001c1a7808 */ /* 0x000fe40005800000 */
[----:B------:R-:W-:Y:S02]  /*2ae0*/  FMNMX.FTZ R3, R40, R3, !PT ;  /* 0x0000000328037209 */ /* 0x000fe40007810000 */
[----:B------:R-:W-:-:S02]  /*2af0*/  FSEL R23, R29, -INF , !P2 ;  /* 0xff8000001d177808 */ /* 0x000fc40005000000 */
[----:B------:R-:W-:Y:S02]  /*2b00*/  FMNMX.FTZ R3, R26, R3, !PT ;  /* 0x000000031a037209 */ /* 0x000fe40007810000 */
[----:B------:R-:W-:Y:S01]  /*2b10*/  ISETP.GE.AND P0, PT, R8, R20, PT ;  /* 0x000000140800720c */ /* 0x000fe20003f06270 */
[----:B------:R-:W-:Y:S01]  /*2b20*/  VIADD R8, R2, 0x70 ;  /* 0x0000007002087836 */ /* 0x000fe20000000000 */
[----:B------:R-:W-:Y:S02]  /*2b30*/  FSEL R122, R24, -INF , !P3 ;  /* 0xff800000187a7808 */ /* 0x000fe40005800000 */
[----:B------:R-:W-:Y:S02]  /*2b40*/  FSEL R24, R44, -INF , !P1 ;  /* 0xff8000002c187808 */ /* 0x000fe40004800000 */
[----:B------:R-:W-:Y:S02]  /*2b50*/  FMNMX.FTZ R3, R23, R3, !PT ;  /* 0x0000000317037209 */ /* 0x000fe40007810000 */
[----:B------:R-:W-:-:S02]  /*2b60*/  FSEL R57, R74, -INF , !P5 ;  /* 0xff8000004a397808 */ /* 0x000fc40006800000 */
[----:B------:R-:W-:Y:S02]  /*2b70*/  FSEL R150, R62, -INF , !P5 ;  /* 0xff8000003e967808 */ /* 0x000fe40006800000 */
[----:B------:R-:W-:Y:S02]  /*2b80*/  FSEL R116, R60, -INF , !P5 ;  /* 0xff8000003c747808 */ /* 0x000fe40006800000 */
[-C--:B------:R-:W-:Y:S01]  /*2b90*/  ISETP.GE.AND P5, PT, R4, R20.reuse, PT ;  /* 0x000000140400720c */ /* 0x080fe20003fa6270 */
[----:B------:R-:W-:Y:S01]  /*2ba0*/  VIADD R4, R2, 0x69 ;  /* 0x0000006902047836 */ /* 0x000fe20000000000 */
[----:B------:R-:W-:Y:S02]  /*2bb0*/  FSEL R136, R43, -INF , !P6 ;  /* 0xff8000002b887808 */ /* 0x000fe40007000000 */
[----:B------:R-:W-:Y:S02]  /*2bc0*/  FSEL R117, R25, -INF , !P2 ;  /* 0xff80000019757808 */ /* 0x000fe40005000000 */
[----:B------:R-:W-:Y:S01]  /*2bd0*/  ISETP.GE.AND P6, PT, R8, R20, PT ;  /* 0x000000140800720c */ /* 0x000fe20003fc6270 */
[----:B------:R-:W-:Y:S01]  /*2be0*/  VIADD R8, R2, 0x71 ;  /* 0x0000007102087836 */ /* 0x000fe20000000000 */
[----:B------:R-:W-:-:S02]  /*2bf0*/  FSEL R22, R45, -INF , !P0 ;  /* 0xff8000002d167808 */ /* 0x000fc40004000000 */
[----:B------:R-:W-:Y:S02]  /*2c00*/  FMNMX.FTZ R3, R24, R3, !PT ;  /* 0x0000000318037209 */ /* 0x000fe40007810000 */
[----:B------:R-:W-:Y:S02]  /*2c10*/  FSEL R126, R27, -INF , !P2 ;  /* 0xff8000001b7e7808 */ /* 0x000fe40005000000 */
[----:B------:R-:W-:Y:S02]  /*2c20*/  FSEL R25, R31, -INF , !P2 ;  /* 0xff8000001f197808 */ /* 0x000fe40005000000 */
[----:B------:R-:W-:Y:S02]  /*2c30*/  ISETP.GE.AND P2, PT, R20, 0x81, PT ;  /* 0x000000811400780c */ /* 0x000fe40003f46270 */
[----:B------:R-:W-:Y:S02]  /*2c40*/  FSEL R149, R63, -INF , !P4 ;  /* 0xff8000003f957808 */ /* 0x000fe40006000000 */
[----:B------:R-:W-:-:S02]  /*2c50*/  FSEL R119, R61, -INF , !P4 ;  /* 0xff8000003d777808 */ /* 0x000fc40006000000 */
[----:B------:R-:W-:Y:S01]  /*2c60*/  FSEL R56, R75, -INF , !P4 ;  /* 0xff8000004b387808 */ /* 0x000fe20006000000 */
[C---:B------:R-:W-:Y:S01]  /*2c70*/  HMMA.16816.F32 R60, R12.reuse, R10, R208 ;  /* 0x0000000a0c3c723c */ /* 0x040fe200000018d0 */
[----:B------:R-:W-:Y:S02]  /*2c80*/  P2R R21, PR, RZ, 0x40 ;  /* 0x00000040ff157803 */ /* 0x000fe40000000000 */
[----:B------:R-:W-:Y:S01]  /*2c90*/  ISETP.GE.AND P4, PT, R4, R20, PT ;  /* 0x000000140400720c */ /* 0x000fe20003f86270 */
[----:B------:R-:W-:Y:S01]  /*2ca0*/  VIADD R4, R2, 0x78 ;  /* 0x0000007802047836 */ /* 0x000fe20000000000 */
[----:B------:R-:W-:Y:S01]  /*2cb0*/  FMNMX.FTZ R3, R22, R3, !PT ;  /* 0x0000000316037209 */ /* 0x000fe20007810000 */
[----:B------:R-:W-:Y:S01]  /*2cc0*/  HMMA.16816.F32 R72, R12, R6, R220 ;  /* 0x000000060c48723c */ /* 0x000fe200000018dc */
[----:B------:R-:W-:Y:S01]  /*2cd0*/  FSEL R43, R46, -INF , !P1 ;  /* 0xff8000002e2b7808 */ /* 0x000fe20004800000 */
[----:B------:R-:W-:Y:S01]  /*2ce0*/  VIADD R11, R2, 0x79 ;  /* 0x00000079020b7836 */ /* 0x000fe20000000000 */
[----:B------:R-:W-:-:S02]  /*2cf0*/  FSEL R152, R38, -INF , !P1 ;  /* 0xff80000026987808 */ /* 0x000fc40004800000 */
[----:B------:R-:W-:Y:S02]  /*2d00*/  FSEL R123, R36, -INF , !P1 ;  /* 0xff800000247b7808 */ /* 0x000fe40004800000 */
[----:B------:R-:W-:Y:S02]  /*2d10*/  FSEL R15, R32, -INF , !P5 ;  /* 0xff800000200f7808 */ /* 0x000fe40006800000 */
[----:B------:R-:W-:Y:S02]  /*2d20*/  ISETP.NE.AND P1, PT, R21, RZ, PT ;  /* 0x000000ff1500720c */ /* 0x000fe40003f25270 */
[----:B------:R-:W-:Y:S02]  /*2d30*/  FSEL R14, R33, -INF , !P4 ;  /* 0xff800000210e7808 */ /* 0x000fe40006000000 */
[----:B------:R-:W-:Y:S01]  /*2d40*/  FMNMX.FTZ R3, R15, R3, !PT ;  /* 0x000000030f037209 */ /* 0x000fe20007810000 */
[----:B------:R-:W-:Y:S01]  /*2d50*/  BAR.SYNC.DEFER_BLOCKING 0x0 ;  /* 0x0000000000007b1d */ /* 0x000fe20000010000 */
[----:B------:R-:W-:-:S02]  /*2d60*/  ISETP.GE.AND P6, PT, R8, R20, PT ;  /* 0x000000140800720c */ /* 0x000fc40003fc6270 */
[----:B------:R-:W-:Y:S02]  /*2d70*/  FSEL R13, R48, -INF , !P1 ;  /* 0xff800000300d7808 */ /* 0x000fe40004800000 */
[----:B------:R-:W-:Y:S02]  /*2d80*/  FMNMX.FTZ R2, R14, R3, !PT ;  /* 0x000000030e027209 */ /* 0x000fe40007810000 */
[----:B------:R-:W-:Y:S02]  /*2d90*/  FSEL R30, R30, -INF , !P3 ;  /* 0xff8000001e1e7808 */ /* 0x000fe40005800000 */
[----:B------:R-:W-:Y:S02]  /*2da0*/  ISETP.GE.AND P3, PT, R4, R20, PT ;  /* 0x000000140400720c */ /* 0x000fe40003f66270 */
[----:B------:R-:W-:Y:S02]  /*2db0*/  FSEL R151, R39, -INF , !P0 ;  /* 0xff80000027977808 */ /* 0x000fe40004000000 */
[----:B------:R-:W-:-:S02]  /*2dc0*/  FSEL R124, R37, -INF , !P0 ;  /* 0xff800000257c7808 */ /* 0x000fc40004000000 */
[----:B------:R-:W-:Y:S02]  /*2dd0*/  FSEL R28, R47, -INF , !P0 ;  /* 0xff8000002f1c7808 */ /* 0x000fe40004000000 */
[----:B------:R-:W-:Y:S02]  /*2de0*/  FSEL R12, R49, -INF , !P6 ;  /* 0xff800000310c7808 */ /* 0x000fe40007000000 */
[----:B------:R-:W-:Y:S01]  /*2df0*/  FMNMX.FTZ R10, R13, R2, !PT ;  /* 0x000000020d0a7209 */ /* 0x000fe20007810000 */
[----:B------:R-:W-:Y:S06]  /*2e00*/  @!P2 BRA `(.L_x_5) ;  /* 0x000000000064a947 */ /* 0x000fec0003800000 */
[----:B------:R-:W-:Y:S01]  /*2e10*/  LEA.HI.SX32 R2, R225, 0xfffffffe, 0x19 ;  /* 0xfffffffee1027811 */ /* 0x000fe200078fcaff */
[----:B------:R-:W-:Y:S01]  /*2e20*/  ULDC.64 UR6, c[0x0][0x218] ;  /* 0x0000860000067ab9 */ /* 0x000fe20000000a00 */
[C---:B------:R-:W-:Y:S01]  /*2e30*/  IMAD.SHL.U32 R8, R64.reuse, 0x40, RZ ;  /* 0x0000004040087824 */ /* 0x040fe200078e00ff */
[----:B------:R-:W-:Y:S02]  /*2e40*/  SHF.L.U64.HI R9, R64, 0x6, R65 ;  /* 0x0000000640097819 */ /* 0x000fe40000010241 */
[----:B------:R-:W-:Y:S01]  /*2e50*/  SHF.R.S32.HI R5, RZ, 0x1f, R2 ;  /* 0x0000001fff057819 */ /* 0x000fe20000011402 */
[----:B------:R-:W-:Y:S02]  /*2e60*/  IMAD R4, R196, R2, RZ ;  /* 0x00000002c4047224 */ /* 0x000fe400078e02ff */
[----:B------:R-:W-:-:S04]  /*2e70*/  IMAD.WIDE.U32 R2, R2, R198, R250 ;  /* 0x000000c602027225 */ /* 0x000fc800078e00fa */
[----:B------:R-:W-:Y:S01]  /*2e80*/  IMAD R4, R5, R198, R4 ;  /* 0x000000c605047224 */ /* 0x000fe200078e0204 */
[----:B------:R-:W-:-:S03]  /*2e90*/  LEA R6, P0, R2, UR6, 0x1 ;  /* 0x0000000602067c11 */ /* 0x000fc6000f8008ff */
[----:B------:R-:W-:-:S05]  /*2ea0*/  IMAD.IADD R3, R3, 0x1, R4 ;  /* 0x0000000103037824 */ /* 0x000fca00078e0204 */
[----:B------:R-:W-:Y:S02]  /*2eb0*/  LEA.HI.X R7, R2, UR7, R3, 0x1, P0 ;  /* 0x0000000702077c11 */ /* 0x000fe400080f0c03 */
[----:B------:R-:W-:-:S03]  /*2ec0*/  IADD3 R4, P0, R8, R6, RZ ;  /* 0x0000000608047210 */ /* 0x000fc60007f1e0ff */
[----:B------:R-:W-:Y:S01]  /*2ed0*/  @!PT LDS RZ, [RZ] ;  /* 0x00000000fffff984 */ /* 0x000fe20000000800 */
[----:B------:R-:W-:Y:S01]  /*2ee0*/  @!PT LDS RZ, [RZ] ;  /* 0x00000000fffff984 */ /* 0x000fe20000000800 */
[----:B------:R-:W-:Y:S01]  /*2ef0*/  @!PT LDS RZ, [RZ] ;  /* 0x00000000fffff984 */ /* 0x000fe20000000800 */
[----:B------:R1:W-:Y:S02]  /*2f00*/  LDGSTS.E.BYPASS.LTC128B.128 [R226+0x2000], desc[UR16][R6.64] ;  /* 0x0200000006e27fae */ /* 0x0003e4000b901d50 */
[----:B------:R-:W-:Y:S01]  /*2f10*/  IMAD.X R5, R9, 0x1, R7, P0 ;  /* 0x0000000109057824 */ /* 0x000fe200000e0607 */
[----:B------:R-:W-:-:S04]  /*2f20*/  IADD3 R2, P0, R4, R8, RZ ;  /* 0x0000000804027210 */ /* 0x000fc80007f1e0ff */
[----:B------:R1:W-:Y:S01]  /*2f30*/  LDGSTS.E.BYPASS.LTC128B.128 [R226+0x2800], desc[UR16][R4.64] ;  /* 0x0280000004e27fae */ /* 0x0003e2000b901d50 */
[----:B------:R-:W-:Y:S01]  /*2f40*/  IMAD.X R3, R5, 0x1, R9, P0 ;  /* 0x0000000105037824 */ /* 0x000fe200000e0609 */
[----:B------:R-:W-:-:S04]  /*2f50*/  IADD3 R8, P0, R2, R8, RZ ;  /* 0x0000000802087210 */ /* 0x000fc80007f1e0ff */
[----:B------:R1:W-:Y:S01]  /*2f60*/  LDGSTS.E.BYPASS.LTC128B.128 [R226+0x3000], desc[UR16][R2.64] ;  /* 0x0300000002e27fae */ /* 0x0003e2000b901d50 */
[----:B------:R-:W-:-:S05]  /*2f70*/  IMAD.X R9, R3, 0x1, R9, P0 ;  /* 0x0000000103097824 */ /* 0x000fca00000e0609 */
[----:B------:R1:W-:Y:S04]  /*2f80*/  LDGSTS.E.BYPASS.LTC128B.128 [R226+0x3800], desc[UR16][R8.64] ;  /* 0x0380000008e27fae */ /* 0x0003e8000b901d50 */
[----:B------:R-:W0:Y:S02]  /*2f90*/  LDGDEPBAR ;  /* 0x00000000000079af */ /* 0x000e240000000000 */
.L_x_5:
[----:B------:R-:W-:Y:S01]  /*2fa0*/  ISETP.GE.AND P1, PT, R11, R20, PT ;  /* 0x000000140b00720c */ /* 0x000fe20003f26270 */
[----:B------:R-:W-:Y:S01]  /*2fb0*/  ULDC UR5, c[0x0][0x2ec] ;  /* 0x0000bb0000057ab9 */ /* 0x000fe20000000800 */
[----:B-1----:R-:W-:Y:S01]  /*2fc0*/  FSEL R6, R16, -INF , !P3 ;  /* 0xff80000010067808 */ /* 0x002fe20005800000 */
[----:B------:R-:W1:Y:S01]  /*2fd0*/  S2R R169, SR_TID.X ;  /* 0x0000000000a97919 */ /* 0x000e620000002100 */
[----:B------:R-:W-:Y:S02]  /*2fe0*/  FMNMX.FTZ R2, R12, R10, !PT ;  /* 0x0000000a0c027209 */ /* 0x000fe40007810000 */
[----:B------:R-:W-:Y:S02]  /*2ff0*/  FSEL R5, R17, -INF , !P1 ;  /* 0xff80000011057808 */ /* 0x000fe40004800000 */
[----:B------:R-:W-:Y:S02]  /*3000*/  FMNMX.FTZ R2, R6, R2, !PT ;  /* 0x0000000206027209 */ /* 0x000fe40007810000 */
[----:B------:R-:W-:-:S02]  /*3010*/  FSEL R7, R34, -INF , !P5 ;  /* 0xff80000022077808 */ /* 0x000fc40006800000 */
[----:B------:R-:W-:Y:S02]  /*3020*/  FMNMX.FTZ R2, R5, R2, !PT ;  /* 0x0000000205027209 */ /* 0x000fe40007810000 */
[----:B------:R-:W-:Y:S02]  /*3030*/  P2R R27, PR, RZ, 0x4 ;  /* 0x00000004ff1b7803 */ /* 0x000fe40000000000 */
[----:B------:R-:W-:Y:S01]  /*3040*/  ISETP.NE.AND P2, PT, R21, RZ, PT ;  /* 0x000000ff1500720c */ /* 0x000fe20003f45270 */
[----:B------:R-:W2:Y:S01]  /*3050*/  SHFL.BFLY PT, R3, R2, 0x2, 0x1f ;  /* 0x0c401f0002037f89 */ /* 0x000ea200000e0000 */
[----:B------:R-:W-:Y:S02]  /*3060*/  FSEL R8, R35, -INF , !P4 ;  /* 0xff80000023087808 */ /* 0x000fe40006000000 */
[----:B------:R-:W-:Y:S02]  /*3070*/  FSEL R9, R50, -INF , !P2 ;  /* 0xff80000032097808 */ /* 0x000fe40005000000 */
[----:B------:R-:W-:-:S02]  /*3080*/  FSEL R160, R51, -INF , !P6 ;  /* 0xff80000033a07808 */ /* 0x000fc40007000000 */
[----:B------:R-:W-:Y:S02]  /*3090*/  FSEL R161, R18, -INF , !P3 ;  /* 0xff80000012a17808 */ /* 0x000fe40005800000 */
[----:B------:R-:W-:Y:S02]  /*30a0*/  FSEL R162, R19, -INF , !P1 ;  /* 0xff80000013a27808 */ /* 0x000fe40004800000 */
[----:B------:R-:W-:Y:S02]  /*30b0*/  FSEL R17, R60, -INF , !P5 ;  /* 0xff8000003c117808 */ /* 0x000fe40006800000 */
[----:B------:R-:W-:Y:S02]  /*30c0*/  FSEL R18, R61, -INF , !P4 ;  /* 0xff8000003d127808 */ /* 0x000fe40006000000 */
[----:B------:R-:W-:Y:S02]  /*30d0*/  FSEL R19, R112, -INF , !P2 ;  /* 0xff80000070137808 */ /* 0x000fe40005000000 */
[----:B-1----:R-:W-:-:S04]  /*30e0*/  SHF.R.S32.HI R168, RZ, 0x1f, R169 ;  /* 0x0000001fffa87819 */ /* 0x002fc800000114a9 */
[----:B------:R-:W-:Y:S02]  /*30f0*/  LEA.HI R168, R168, R169, RZ, 0x5 ;  /* 0x000000a9a8a87211 */ /* 0x000fe400078f28ff */
[----:B--2---:R-:W-:-:S05]  /*3100*/  FMNMX.FTZ R2, R2, R3, !PT ;  /* 0x0000000302027209 */ /* 0x004fca0007810000 */
[----:B------:R-:W1:Y:S02]  /*3110*/  SHFL.BFLY PT, R3, R2, 0x1, 0x1f ;  /* 0x0c201f0002037f89 */ /* 0x000e6400000e0000 */
[----:B-1----:R-:W-:Y:S02]  /*3120*/  FMNMX.FTZ R139, R2, R3, !PT ;  /* 0x00000003028b7209 */ /* 0x002fe40007810000 */
[----:B------:R-:W-:Y:S02]  /*3130*/  FMNMX.FTZ R3, R145, R144, !PT ;  /* 0x0000009091037209 */ /* 0x000fe40007810000 */
[C---:B------:R-:W-:Y:S01]  /*3140*/  FSETP.NEU.FTZ.AND P0, PT, R139.reuse, -INF , PT ;  /* 0xff8000008b00780b */ /* 0x040fe20003f1d000 */
[----:B------:R-:W-:Y:S01]  /*3150*/  FMUL.FTZ R2, R139, UR5 ;  /* 0x000000058b027c20 */ /* 0x000fe20008410000 */
[----:B------:R-:W-:-:S04]  /*3160*/  FMNMX.FTZ R3, R105, R3, !PT ;  /* 0x0000000369037209 */ /* 0x000fc80007810000 */
[----:B------:R-:W-:Y:S02]  /*3170*/  FMNMX.FTZ R3, R101, R3, !PT ;  /* 0x0000000365037209 */ /* 0x000fe40007810000 */
[----:B------:R-:W-:Y:S02]  /*3180*/  FSEL R2, R2, RZ, P0 ;  /* 0x000000ff02027208 */ /* 0x000fe40000000000 */
[----:B------:R-:W-:-:S04]  /*3190*/  FMNMX.FTZ R3, R98, R3, !PT ;  /* 0x0000000362037209 */ /* 0x000fc80007810000 */
        /* <DEDUP_REMOVED lines=26> */
[----:B------:R-:W-:-:S05]  /*3340*/  FMNMX.FTZ R3, R162, R3, !PT ;  /* 0x00000003a2037209 */ /* 0x000fca0007810000 */
[----:B------:R-:W1:Y:S02]  /*3350*/  SHFL.BFLY PT, R4, R3, 0x2, 0x1f ;  /* 0x0c401f0003047f89 */ /* 0x000e6400000e0000 */
[----:B-1----:R-:W-:-:S05]  /*3360*/  FMNMX.FTZ R3, R3, R4, !PT ;  /* 0x0000000403037209 */ /* 0x002fca0007810000 */
[----:B------:R-:W1:Y:S02]  /*3370*/  SHFL.BFLY PT, R4, R3, 0x1, 0x1f ;  /* 0x0c201f0003047f89 */ /* 0x000e6400000e0000 */
[----:B-1----:R-:W-:Y:S02]  /*3380*/  FMNMX.FTZ R138, R3, R4, !PT ;  /* 0x00000004038a7209 */ /* 0x002fe40007810000 */
[----:B------:R-:W-:Y:S02]  /*3390*/  FMNMX.FTZ R4, R194, R193, !PT ;  /* 0x000000c1c2047209 */ /* 0x000fe40007810000 */
[C---:B------:R-:W-:Y:S01]  /*33a0*/  FSETP.NEU.FTZ.AND P0, PT, R138.reuse, -INF , PT ;  /* 0xff8000008a00780b */ /* 0x040fe20003f1d000 */
[----:B------:R-:W-:-:S05]  /*33b0*/  FMUL.FTZ R3, R138, UR5 ;  /* 0x000000058a037c20 */ /* 0x000fca0008410000 */
[----:B------:R-:W-:Y:S01]  /*33c0*/  FSEL R16, R3, RZ, P0 ;  /* 0x000000ff03107208 */ /* 0x000fe20000000000 */
[----:B------:R-:W-:-:S04]  /*33d0*/  FFMA.FTZ R3, R131, UR5, -R2 ;  /* 0x0000000583037c23 */ /* 0x000fc80008010802 */
[----:B------:R1:W-:Y:S02]  /*33e0*/  MUFU.EX2 R230, R3 ;  /* 0x0000000300e67308 */ /* 0x0003e40000000800 */
[----:B-1----:R-:W-:-:S06]  /*33f0*/  FFMA.FTZ R3, R130, UR5, -R2 ;  /* 0x0000000582037c23 */ /* 0x002fcc0008010802 */
[----:B------:R1:W-:Y:S02]  /*3400*/  MUFU.EX2 R228, R3 ;  /* 0x0000000300e47308 */ /* 0x0003e40000000800 */
[----:B-1----:R-:W-:-:S06]  /*3410*/  FFMA.FTZ R3, R104, UR5, -R2 ;  /* 0x0000000568037c23 */ /* 0x002fcc0008010802 */
[----:B------:R1:W-:Y:S02]  /*3420*/  MUFU.EX2 R233, R3 ;  /* 0x0000000300e97308 */ /* 0x0003e40000000800 */
[----:B-1----:R-:W-:-:S06]  /*3430*/  FFMA.FTZ R3, R100, UR5, -R2 ;  /* 0x0000000564037c23 */ /* 0x002fcc0008010802 */
[----:B------:R1:W2:Y:S02]  /*3440*/  MUFU.EX2 R234, R3 ;  /* 0x0000000300ea7308 */ /* 0x0002a40000000800 */
[----:B-1----:R-:W-:-:S06]  /*3450*/  FFMA.FTZ R3, R93, UR5, -R2 ;  /* 0x000000055d037c23 */ /* 0x002fcc0008010802 */
[----:B------:R1:W-:Y:S02]  /*3460*/  MUFU.EX2 R235, R3 ;  /* 0x0000000300eb7308 */ /* 0x0003e40000000800 */
[----:B-1----:R-:W-:Y:S01]  /*3470*/  FFMA.FTZ R3, R88, UR5, -R2 ;  /* 0x0000000558037c23 */ /* 0x002fe20008010802 */
[----:B------:R-:W-:-:S05]  /*3480*/  FSEL R88, R75, -INF , !P1 ;  /* 0xff8000004b587808 */ /* 0x000fca0004800000 */
[----:B------:R1:W-:Y:S02]  /*3490*/  MUFU.EX2 R236, R3 ;  /* 0x0000000300ec7308 */ /* 0x0003e40000000800 */
[----:B-1----:R-:W-:Y:S01]  /*34a0*/  FFMA.FTZ R3, R84, UR5, -R2 ;  /* 0x0000000554037c23 */ /* 0x002fe20008010802 */
[----:B------:R-:W-:Y:S02]  /*34b0*/  FSEL R84, R114, -INF , !P2 ;  /* 0xff80000072547808 */ /* 0x000fe40005000000 */
[----:B------:R-:W-:-:S03]  /*34c0*/  ISETP.NE.AND P2, PT, R27, RZ, PT ;  /* 0x000000ff1b00720c */ /* 0x000fc60003f45270 */
[----:B------:R1:W-:Y:S02]  /*34d0*/  MUFU.EX2 R237, R3 ;  /* 0x0000000300ed7308 */ /* 0x0003e40000000800 */
[----:B-1----:R-:W-:-:S06]  /*34e0*/  FFMA.FTZ R3, R83, UR5, -R2 ;  /* 0x0000000553037c23 */ /* 0x002fcc0008010802 */
        /* <DEDUP_REMOVED lines=29> */
[----:B-1----:R-:W-:Y:S01]  /*36c0*/  FFMA.FTZ R3, R26, UR5, -R2 ;  /* 0x000000051a037c23 */ /* 0x002fe20008010802 */
[----:B------:R-:W-:-:S05]  /*36d0*/  FSEL R26, R113, -INF , !P6 ;  /* 0xff800000711a7808 */ /* 0x000fca0007000000 */
        /* <DEDUP_REMOVED lines=10> */
[----:B--2---:R-:W-:-:S05]  /*3780*/  F2FP.F16.F32.PACK_AB R14, R234, R233 ;  /* 0x000000e9ea0e723e */ /* 0x004fca00000000ff */
[----:B------:R1:W-:Y:S02]  /*3790*/  MUFU.EX2 R29, R3 ;  /* 0x00000003001d7308 */ /* 0x0003e40000000800 */
[----:B-1----:R-:W-:-:S06]  /*37a0*/  FFMA.FTZ R3, R13, UR5, -R2 ;  /* 0x000000050d037c23 */ /* 0x002fcc0008010802 */
[----:B------:R1:W-:Y:S02]  /*37b0*/  MUFU.EX2 R31, R3 ;  /* 0x00000003001f7308 */ /* 0x0003e40000000800 */
[----:B-1----:R-:W-:Y:S01]  /*37c0*/  FFMA.FTZ R3, R12, UR5, -R2 ;  /* 0x000000050c037c23 */ /* 0x002fe20008010802 */
[----:B------:R-:W-:-:S05]  /*37d0*/  F2FP.F16.F32.PACK_AB R12, R228, R230 ;  /* 0x000000e6e40c723e */ /* 0x000fca00000000ff */
[----:B------:R1:W-:Y:S02]  /*37e0*/  MUFU.EX2 R39, R3 ;  /* 0x0000000300277308 */ /* 0x0003e40000000800 */
[--C-:B-1----:R-:W-:Y:S01]  /*37f0*/  FFMA.FTZ R3, R6, UR5, -R2.reuse ;  /* 0x0000000506037c23 */ /* 0x102fe20008010802 */
[----:B------:R-:W-:-:S05]  /*3800*/  FFMA.FTZ R2, R5, UR5, -R2 ;  /* 0x0000000505027c23 */ /* 0x000fca0008010802 */
[----:B------:R1:W-:Y:S08]  /*3810*/  MUFU.EX2 R93, R3 ;  /* 0x00000003005d7308 */ /* 0x0003f00000000800 */
[----:B------:R2:W-:Y:S01]  /*3820*/  MUFU.EX2 R229, R2 ;  /* 0x0000000200e57308 */ /* 0x0005e20000000800 */
[----:B-1----:R-:W-:-:S07]  /*3830*/  FFMA.FTZ R3, R97, UR5, -R16 ;  /* 0x0000000561037c23 */ /* 0x002fce0008010810 */
[----:B------:R1:W-:Y:S01]  /*3840*/  MUFU.EX2 R207, R3 ;  /* 0x0000000300cf7308 */ /* 0x0003e20000000800 */
[----:B--2---:R-:W-:-:S07]  /*3850*/  FFMA.FTZ R2, R145, UR5, -R16 ;  /* 0x0000000591027c23 */ /* 0x004fce0008010810 */
[----:B------:R2:W-:Y:S01]  /*3860*/  MUFU.EX2 R167, R2 ;  /* 0x0000000200a77308 */ /* 0x0005e20000000800 */
[----:B-1----:R-:W-:-:S07]  /*3870*/  FFMA.FTZ R3, R96, UR5, -R16 ;  /* 0x0000000560037c23 */ /* 0x002fce0008010810 */
[----:B------:R1:W-:Y:S01]  /*3880*/  MUFU.EX2 R206, R3 ;  /* 0x0000000300ce7308 */ /* 0x0003e20000000800 */
[----:B--2---:R-:W-:-:S07]  /*3890*/  FFMA.FTZ R2, R144, UR5, -R16 ;  /* 0x0000000590027c23 */ /* 0x004fce0008010810 */
[----:B------:R2:W3:Y:S01]  /*38a0*/  MUFU.EX2 R165, R2 ;  /* 0x0000000200a57308 */ /* 0x0004e20000000800 */
[----:B-1----:R-:W-:-:S07]  /*38b0*/  FFMA.FTZ R3, R95, UR5, -R16 ;  /* 0x000000055f037c23 */ /* 0x002fce0008010810 */
[----:B------:R1:W-:Y:S01]  /*38c0*/  MUFU.EX2 R209, R3 ;  /* 0x0000000300d17308 */ /* 0x0003e20000000800 */
[----:B--2---:R-:W-:Y:S01]  /*38d0*/  FFMA.FTZ R2, R105, UR5, -R16 ;  /* 0x0000000569027c23 */ /* 0x004fe20008010810 */
[----:B---3--:R-:W-:-:S06]  /*38e0*/  F2FP.F16.F32.PACK_AB R13, R165, R167 ;  /* 0x000000a7a50d723e */ /* 0x008fcc00000000ff */
        /* <DEDUP_REMOVED lines=12> */
[----:B--2---:R-:W-:-:S04]  /*39b0*/  FMNMX.FTZ R2, R178, R177, !PT ;  /* 0x000000b1b2027209 */ /* 0x004fc80007810000 */
[----:B------:R-:W-:-:S04]  /*39c0*/  FMNMX.FTZ R2, R179, R2, !PT ;  /* 0x00000002b3027209 */ /* 0x000fc80007810000 */
[----:B------:R-:W-:-:S04]  /*39d0*/  FMNMX.FTZ R2, R176, R2, !PT ;  /* 0x00000002b0027209 */ /* 0x000fc80007810000 */
[----:B------:R-:W-:Y:S01]  /*39e0*/  FMNMX.FTZ R2, R147, R2, !PT ;  /* 0x0000000293027209 */ /* 0x000fe20007810000 */
[----:B-1----:R-:W-:Y:S01]  /*39f0*/  FFMA.FTZ R3, R89, UR5, -R16 ;  /* 0x0000000559037c23 */ /* 0x002fe20008010810 */
[----:B------:R-:W-:Y:S02]  /*3a00*/  FSEL R89, R73, -INF , !P1 ;  /* 0xff80000049597808 */ /* 0x000fe40004800000 */
[----:B------:R-:W-:Y:S01]  /*3a10*/  FMNMX.FTZ R2, R146, R2, !PT ;  /* 0x0000000292027209 */ /* 0x000fe20007810000 */
[----:B------:R1:W-:Y:S03]  /*3a20*/  MUFU.EX2 R223, R3 ;  /* 0x0000000300df7308 */ /* 0x0003e60000000800 */
[----:B------:R-:W-:-:S04]  /*3a30*/  FMNMX.FTZ R2, R121, R2, !PT ;  /* 0x0000000279027209 */ /* 0x000fc80007810000 */
[----:B------:R-:W-:-:S04]  /*3a40*/  FMNMX.FTZ R2, R120, R2, !PT ;  /* 0x0000000278027209 */ /* 0x000fc80007810000 */
[----:B------:R-:W-:-:S04]  /*3a50*/  FMNMX.FTZ R2, R111, R2, !PT ;  /* 0x000000026f027209 */ /* 0x000fc80007810000 */
[----:B------:R-:W-:Y:S01]  /*3a60*/  FMNMX.FTZ R2, R110, R2, !PT ;  /* 0x000000026e027209 */ /* 0x000fe20007810000 */
[----:B-1----:R-:W-:-:S03]  /*3a70*/  FFMA.FTZ R3, R90, UR5, -R16 ;  /* 0x000000055a037c23 */ /* 0x002fc60008010810 */
[----:B------:R-:W-:Y:S01]  /*3a80*/  FMNMX.FTZ R2, R109, R2, !PT ;  /* 0x000000026d027209 */ /* 0x000fe20007810000 */
[----:B------:R1:W-:Y:S03]  /*3a90*/  MUFU.EX2 R222, R3 ;  /* 0x0000000300de7308 */ /* 0x0003e60000000800 */
[----:B------:R-:W-:-:S04]  /*3aa0*/  FMNMX.FTZ R2, R107, R2, !PT ;  /* 0x000000026b027209 */ /* 0x000fc80007810000 */
[----:B------:R-:W-:-:S04]  /*3ab0*/  FMNMX.FTZ R2, R106, R2, !PT ;  /* 0x000000026a027209 */ /* 0x000fc80007810000 */
[----:B------:R-:W-:-:S04]  /*3ac0*/  FMNMX.FTZ R2, R102, R2, !PT ;  /* 0x0000000266027209 */ /* 0x000fc80007810000 */
[----:B------:R-:W-:Y:S01]  /*3ad0*/  FMNMX.FTZ R2, R99, R2, !PT ;  /* 0x0000000263027209 */ /* 0x000fe20007810000 */
[----:B-1----:R-:W-:-:S03]  /*3ae0*/  FFMA.FTZ R3, R87, UR5, -R16 ;  /* 0x0000000557037c23 */ /* 0x002fc60008010810 */
[----:B------:R-:W-:Y:S02]  /*3af0*/  FMNMX.FTZ R2, R103, R2, !PT ;  /* 0x0000000267027209 */ /* 0x000fe40007810000 */
[----:B------:R-:W-:Y:S01]  /*3b00*/  FSEL R87, R74, -INF , !P3 ;  /* 0xff8000004a577808 */ /* 0x000fe20005800000 */
[----:B------:R1:W-:Y:S01]  /*3b10*/  MUFU.EX2 R221, R3 ;  /* 0x0000000300dd7308 */ /* 0x0003e20000000800 */
[----:B------:R-:W-:-:S04]  /*3b20*/  FMNMX.FTZ R2, R108, R2, !PT ;  /* 0x000000026c027209 */ /* 0x000fc80007810000 */
[----:B------:R-:W-:-:S04]  /*3b30*/  FMNMX.FTZ R2, R68, R2, !PT ;  /* 0x0000000244027209 */ /* 0x000fc80007810000 */
[----:B------:R-:W-:-:S04]  /*3b40*/  FMNMX.FTZ R2, R67, R2, !PT ;  /* 0x0000000243027209 */ /* 0x000fc80007810000 */
[----:B------:R-:W-:-:S04]  /*3b50*/  FMNMX.FTZ R2, R118, R2, !PT ;  /* 0x0000000276027209 */ /* 0x000fc80007810000 */
[----:B------:R-:W-:Y:S01]  /*3b60*/  FMNMX.FTZ R2, R116, R2, !PT ;  /* 0x0000000274027209 */ /* 0x000fe20007810000 */
[--C-:B-1----:R-:W-:Y:S01]  /*3b70*/  FFMA.FTZ R3, R86, UR5, -R16.reuse ;  /* 0x0000000556037c23 */ /* 0x102fe20008010810 */
[----:B------:R-:W-:Y:S02]  /*3b80*/  FSEL R86, R115, -INF , !P6 ;  /* 0xff80000073567808 */ /* 0x000fe40007000000 */
[----:B------:R-:W-:Y:S01]  /*3b90*/  FMNMX.FTZ R2, R119, R2, !PT ;  /* 0x0000000277027209 */ /* 0x000fe20007810000 */
[----:B------:R1:W-:Y:S03]  /*3ba0*/  MUFU.EX2 R220, R3 ;  /* 0x0000000300dc7308 */ /* 0x0003e60000000800 */
[----:B------:R-:W-:Y:S01]  /*3bb0*/  FMNMX.FTZ R2, R122, R2, !PT ;  /* 0x000000027a027209 */ /* 0x000fe20007810000 */
[----:B-1----:R-:W-:Y:S01]  /*3bc0*/  FFMA.FTZ R3, R85, UR5, -R16 ;  /* 0x0000000555037c23 */ /* 0x002fe20008010810 */
[----:B------:R-:W-:-:S03]  /*3bd0*/  FSEL R85, R72, -INF , !P3 ;  /* 0xff80000048557808 */ /* 0x000fc60005800000 */
[----:B------:R1:W-:Y:S02]  /*3be0*/  MUFU.EX2 R219, R3 ;  /* 0x0000000300db7308 */ /* 0x0003e40000000800 */
[----:B-1----:R-:W-:Y:S02]  /*3bf0*/  FMNMX.FTZ R3, R117, R2, !PT ;  /* 0x0000000275037209 */ /* 0x002fe40007810000 */
[----:B------:R-:W-:Y:S01]  /*3c00*/  FMNMX.FTZ R2, R195, R4, !PT ;  /* 0x00000004c3027209 */ /* 0x000fe20007810000 */
[----:B------:R-:W-:Y:S01]  /*3c10*/  FFMA.FTZ R4, R70, UR5, -R16 ;  /* 0x0000000546047c23 */ /* 0x000fe20008010810 */
[----:B------:R-:W-:Y:S02]  /*3c20*/  FMNMX.FTZ R3, R123, R3, !PT ;  /* 0x000000037b037209 */ /* 0x000fe40007810000 */
[----:B------:R-:W-:Y:S01]  /*3c30*/  FMNMX.FTZ R2, R192, R2, !PT ;  /* 0x00000002c0027209 */ /* 0x000fe20007810000 */
[----:B------:R1:W-:Y:S01]  /*3c40*/  MUFU.EX2 R218, R4 ;  /* 0x0000000400da7308 */ /* 0x0003e20000000800 */
[----:B------:R-:W-:-:S02]  /*3c50*/  FMNMX.FTZ R3, R124, R3, !PT ;  /* 0x000000037c037209 */ /* 0x000fc40007810000 */
[----:B------:R-:W-:Y:S02]  /*3c60*/  FMNMX.FTZ R2, R187, R2, !PT ;  /* 0x00000002bb027209 */ /* 0x000fe40007810000 */
[----:B------:R-:W-:Y:S02]  /*3c70*/  FMNMX.FTZ R3, R17, R3, !PT ;  /* 0x0000000311037209 */ /* 0x000fe40007810000 */
[----:B------:R-:W-:Y:S02]  /*3c80*/  FMNMX.FTZ R2, R185, R2, !PT ;  /* 0x00000002b9027209 */ /* 0x000fe40007810000 */
[----:B------:R-:W-:Y:S02]  /*3c90*/  FMNMX.FTZ R3, R18, R3, !PT ;  /* 0x0000000312037209 */ /* 0x000fe40007810000 */
[----:B------:R-:W-:Y:S02]  /*3ca0*/  FMNMX.FTZ R2, R184, R2, !PT ;  /* 0x00000002b8027209 */ /* 0x000fe40007810000 */
[----:B------:R-:W-:-:S02]  /*3cb0*/  FMNMX.FTZ R3, R19, R3, !PT ;  /* 0x0000000313037209 */ /* 0x000fc40007810000 */
[----:B------:R-:W-:Y:S01]  /*3cc0*/  FMNMX.FTZ R2, R186, R2, !PT ;  /* 0x00000002ba027209 */ /* 0x000fe20007810000 */
[--C-:B-1----:R-:W-:Y:S01]  /*3cd0*/  FFMA.FTZ R4, R66, UR5, -R16.reuse ;  /* 0x0000000542047c23 */ /* 0x102fe20008010810 */
[----:B------:R-:W-:Y:S02]  /*3ce0*/  FMNMX.FTZ R3, R26, R3, !PT ;  /* 0x000000031a037209 */ /* 0x000fe40007810000 */
[----:B------:R-:W-:Y:S01]  /*3cf0*/  FMNMX.FTZ R2, R197, R2, !PT ;  /* 0x00000002c5027209 */ /* 0x000fe20007810000 */
[----:B------:R1:W-:Y:S01]  /*3d00*/  MUFU.EX2 R210, R4 ;  /* 0x0000000400d27308 */ /* 0x0003e20000000800 */
[----:B------:R-:W-:Y:S02]  /*3d10*/  FMNMX.FTZ R3, R85, R3, !PT ;  /* 0x0000000355037209 */ /* 0x000fe40007810000 */
[----:B------:R-:W-:Y:S02]  /*3d20*/  FMNMX.FTZ R2, R132, R2, !PT ;  /* 0x0000000284027209 */ /* 0x000fe40007810000 */
[----:B------:R-:W-:Y:S01]  /*3d30*/  FMNMX.FTZ R137, R89, R3, !PT ;  /* 0x0000000359897209 */ /* 0x000fe20007810000 */
[----:B------:R-:W-:Y:S01]  /*3d40*/  FFMA.FTZ R3, R57, UR5, -R16 ;  /* 0x0000000539037c23 */ /* 0x000fe20008010810 */
[----:B------:R-:W-:-:S03]  /*3d50*/  FMNMX.FTZ R2, R133, R2, !PT ;  /* 0x0000000285027209 */ /* 0x000fc60007810000 */
[----:B------:R2:W-:Y:S01]  /*3d60*/  MUFU.EX2 R204, R3 ;  /* 0x0000000300cc7308 */ /* 0x0005e20000000800 */
[----:B------:R-:W-:-:S04]  /*3d70*/  FMNMX.FTZ R2, R125, R2, !PT ;  /* 0x000000027d027209 */ /* 0x000fc80007810000 */
[----:B------:R-:W-:Y:S01]  /*3d80*/  FMNMX.FTZ R2, R141, R2, !PT ;  /* 0x000000028d027209 */ /* 0x000fe20007810000 */
[----:B-1----:R-:W-:-:S03]  /*3d90*/  FFMA.FTZ R4, R59, UR5, -R16 ;  /* 0x000000053b047c23 */ /* 0x002fc60008010810 */
[----:B------:R-:W-:Y:S01]  /*3da0*/  FMNMX.FTZ R2, R134, R2, !PT ;  /* 0x0000000286027209 */ /* 0x000fe20007810000 */
[----:B------:R1:W-:Y:S03]  /*3db0*/  MUFU.EX2 R208, R4 ;  /* 0x0000000400d07308 */ /* 0x0003e60000000800 */
[----:B------:R-:W-:-:S04]  /*3dc0*/  FMNMX.FTZ R2, R127, R2, !PT ;  /* 0x000000027f027209 */ /* 0x000fc80007810000 */
[----:B------:R-:W-:Y:S01]  /*3dd0*/  FMNMX.FTZ R2, R135, R2, !PT ;  /* 0x0000000287027209 */ /* 0x000fe20007810000 */
[----:B--2---:R-:W-:-:S03]  /*3de0*/  FFMA.FTZ R3, R56, UR5, -R16 ;  /* 0x0000000538037c23 */ /* 0x004fc60008010810 */
[----:B------:R-:W-:Y:S01]  /*3df0*/  FMNMX.FTZ R2, R143, R2, !PT ;  /* 0x000000028f027209 */ /* 0x000fe20007810000 */
[----:B------:R2:W-:Y:S03]  /*3e00*/  MUFU.EX2 R203, R3 ;  /* 0x0000000300cb7308 */ /* 0x0005e60000000800 */
        /* <DEDUP_REMOVED lines=10> */
[----:B-1----:R-:W1:Y:S03]  /*3eb0*/  SHFL.BFLY PT, R4, R137, 0x2, 0x1f ;  /* 0x0c401f0089047f89 */ /* 0x002e6600000e0000 */
[----:B------:R-:W-:-:S04]  /*3ec0*/  FMNMX.FTZ R2, R126, R2, !PT ;  /* 0x000000027e027209 */ /* 0x000fc80007810000 */
[----:B------:R-:W-:-:S04]  /*3ed0*/  FMNMX.FTZ R2, R152, R2, !PT ;  /* 0x0000000298027209 */ /* 0x000fc80007810000 */
[----:B------:R-:W-:Y:S01]  /*3ee0*/  FMNMX.FTZ R2, R151, R2, !PT ;  /* 0x0000000297027209 */ /* 0x000fe20007810000 */
[----:B--2---:R-:W-:Y:S01]  /*3ef0*/  FFMA.FTZ R3, R25, UR5, -R16 ;  /* 0x0000000519037c23 */ /* 0x004fe20008010810 */
[----:B------:R-:W-:-:S03]  /*3f00*/  FSEL R25, R63, -INF , !P4 ;  /* 0xff8000003f197808 */ /* 0x000fc60006000000 */
[----:B------:R2:W-:Y:S01]  /*3f10*/  MUFU.EX2 R201, R3 ;  /* 0x0000000300c97308 */ /* 0x0005e20000000800 */
[----:B-1----:R-:W-:-:S05]  /*3f20*/  FMNMX.FTZ R137, R137, R4, !PT ;  /* 0x0000000489897209 */ /* 0x002fca0007810000 */
[----:B------:R-:W1:Y:S01]  /*3f30*/  SHFL.BFLY PT, R4, R137, 0x1, 0x1f ;  /* 0x0c201f0089047f89 */ /* 0x000e6200000e0000 */
[----:B--2---:R-:W-:-:S04]  /*3f40*/  FFMA.FTZ R3, R43, UR5, -R16 ;  /* 0x000000052b037c23 */ /* 0x004fc80008010810 */
[----:B------:R2:W-:Y:S02]  /*3f50*/  MUFU.EX2 R200, R3 ;  /* 0x0000000300c87308 */ /* 0x0005e40000000800 */
[----:B--2---:R-:W-:Y:S01]  /*3f60*/  FFMA.FTZ R3, R28, UR5, -R16 ;  /* 0x000000051c037c23 */ /* 0x004fe20008010810 */
[----:B-1----:R-:W-:-:S05]  /*3f70*/  FMNMX.FTZ R137, R137, R4, !PT ;  /* 0x0000000489897209 */ /* 0x002fca0007810000 */
[----:B------:R1:W-:Y:S01]  /*3f80*/  MUFU.EX2 R198, R3 ;  /* 0x0000000300c67308 */ /* 0x0003e20000000800 */
[C---:B------:R-:W-:Y:S01]  /*3f90*/  FSETP.NEU.FTZ.AND P0, PT, R137.reuse, -INF , PT ;  /* 0xff8000008900780b */ /* 0x040fe20003f1d000 */
[----:B------:R-:W-:-:S05]  /*3fa0*/  FMUL.FTZ R4, R137, UR5 ;  /* 0x0000000589047c20 */ /* 0x000fca0008410000 */
[----:B------:R-:W-:-:S05]  /*3fb0*/  FSEL R4, R4, RZ, P0 ;  /* 0x000000ff04047208 */ /* 0x000fca0000000000 */
[----:B------:R-:W-:Y:S01]  /*3fc0*/  FFMA.FTZ R5, R120, UR5, -R4 ;  /* 0x0000000578057c23 */ /* 0x000fe20008010804 */
[----:B-1----:R-:W-:Y:S01]  /*3fd0*/  FFMA.FTZ R3, R7, UR5, -R16 ;  /* 0x0000000507037c23 */ /* 0x002fe20008010810 */
[----:B------:R-:W-:-:S03]  /*3fe0*/  FSEL R7, R62, -INF , !P5 ;  /* 0xff8000003e077808 */ /* 0x000fc60006800000 */
[----:B------:R1:W-:Y:S01]  /*3ff0*/  MUFU.EX2 R92, R3 ;  /* 0x00000003005c7308 */ /* 0x0003e20000000800 */
[----:B------:R-:W-:-:S04]  /*4000*/  FMNMX.FTZ R2, R7, R2, !PT ;  /* 0x0000000207027209 */ /* 0x000fc80007810000 */
[----:B------:R-:W-:-:S04]  /*4010*/  FMNMX.FTZ R2, R25, R2, !PT ;  /* 0x0000000219027209 */ /* 0x000fc80007810000 */
[----:B------:R-:W-:-:S04]  /*4020*/  FMNMX.FTZ R2, R84, R2, !PT ;  /* 0x0000000254027209 */ /* 0x000fc80007810000 */
[----:B------:R-:W-:-:S04]  /*4030*/  FMNMX.FTZ R2, R86, R2, !PT ;  /* 0x0000000256027209 */ /* 0x000fc80007810000 */
[----:B------:R-:W-:Y:S01]  /*4040*/  FMNMX.FTZ R2, R87, R2, !PT ;  /* 0x0000000257027209 */ /* 0x000fe20007810000 */
[----:B-1----:R-:W-:-:S03]  /*4050*/  FFMA.FTZ R3, R8, UR5, -R16 ;  /* 0x0000000508037c23 */ /* 0x002fc60008010810 */
[----:B------:R-:W-:Y:S01]  /*4060*/  FMNMX.FTZ R2, R88, R2, !PT ;  /* 0x0000000258027209 */ /* 0x000fe20007810000 */
[----:B------:R1:W-:Y:S04]  /*4070*/  MUFU.EX2 R91, R3 ;  /* 0x00000003005b7308 */ /* 0x0003e80000000800 */
[----:B------:R-:W2:Y:S01]  /*4080*/  SHFL.BFLY PT, R6, R2, 0x2, 0x1f ;  /* 0x0c401f0002067f89 */ /* 0x000ea200000e0000 */
[----:B-1----:R-:W-:-:S04]  /*4090*/  FFMA.FTZ R3, R9, UR5, -R16 ;  /* 0x0000000509037c23 */ /* 0x002fc80008010810 */
[----:B------:R1:W-:Y:S01]  /*40a0*/  MUFU.EX2 R90, R3 ;  /* 0x00000003005a7308 */ /* 0x0003e20000000800 */
[----:B--2---:R-:W-:Y:S01]  /*40b0*/  FMNMX.FTZ R2, R2, R6, !PT ;  /* 0x0000000602027209 */ /* 0x004fe20007810000 */
[----:B-1----:R-:W-:-:S06]  /*40c0*/  FFMA.FTZ R3, R178, UR5, -R4 ;  /* 0x00000005b2037c23 */ /* 0x002fcc0008010804 */
[----:B------:R1:W-:Y:S02]  /*40d0*/  MUFU.EX2 R163, R3 ;  /* 0x0000000300a37308 */ /* 0x0003e40000000800 */
[----:B-1----:R-:W-:-:S06]  /*40e0*/  FFMA.FTZ R3, R177, UR5, -R4 ;  /* 0x00000005b1037c23 */ /* 0x002fcc0008010804 */
[----:B------:R1:W-:Y:S08]  /*40f0*/  MUFU.EX2 R177, R5 ;  /* 0x0000000500b17308 */ /* 0x0003f00000000800 */
[----:B------:R2:W3:Y:S01]  /*4100*/  MUFU.EX2 R144, R3 ;  /* 0x0000000300907308 */ /* 0x0004e20000000800 */
[----:B-1----:R-:W1:Y:S01]  /*4110*/  SHFL.BFLY PT, R5, R2, 0x1, 0x1f ;  /* 0x0c201f0002057f89 */ /* 0x002e6200000e0000 */
[----:B--2---:R-:W-:Y:S01]  /*4120*/  FFMA.FTZ R3, R179, UR5, -R4 ;  /* 0x00000005b3037c23 */ /* 0x004fe20008010804 */
[----:B---3--:R-:W-:-:S05]  /*4130*/  F2FP.F16.F32.PACK_AB R8, R144, R163 ;  /* 0x000000a39008723e */ /* 0x008fca00000000ff */
[----:B------:R2:W-:Y:S01]  /*4140*/  MUFU.EX2 R145, R3 ;  /* 0x0000000300917308 */ /* 0x0005e20000000800 */
[----:B-1----:R-:W-:Y:S01]  /*4150*/  FMNMX.FTZ R24, R2, R5, !PT ;  /* 0x0000000502187209 */ /* 0x002fe20007810000 */
[--C-:B------:R-:W-:Y:S01]  /*4160*/  FFMA.FTZ R2, R102, UR5, -R4.reuse ;  /* 0x0000000566027c23 */ /* 0x100fe20008010804 */
[----:B------:R-:W-:Y:S02]  /*4170*/  LEA R5, R214, R199, 0x5 ;  /* 0x000000c7d6057211 */ /* 0x000fe400078e28ff */
[----:B------:R-:W-:Y:S01]  /*4180*/  FSETP.NEU.FTZ.AND P0, PT, R24, -INF , PT ;  /* 0xff8000001800780b */ /* 0x000fe20003f1d000 */
[----:B--2---:R-:W-:Y:S02]  /*4190*/  FFMA.FTZ R3, R176, UR5, -R4 ;  /* 0x00000005b0037c23 */ /* 0x004fe40008010804 */
[----:B------:R1:W-:Y:S01]  /*41a0*/  MUFU.EX2 R189, R2 ;  /* 0x0000000200bd7308 */ /* 0x0003e20000000800 */
[----:B------:R-:W-:-:S07]  /*41b0*/  MOV R199, R39 ;  /* 0x0000002700c77202 */ /* 0x000fce0000000f00 */
[----:B------:R2:W3:Y:S01]  /*41c0*/  MUFU.EX2 R164, R3 ;  /* 0x0000000300a47308 */ /* 0x0004e20000000800 */
[----:B-1----:R-:W-:-:S07]  /*41d0*/  FFMA.FTZ R2, R99, UR5, -R4 ;  /* 0x0000000563027c23 */ /* 0x002fce0008010804 */
[----:B------:R1:W-:Y:S01]  /*41e0*/  MUFU.EX2 R188, R2 ;  /* 0x0000000200bc7308 */ /* 0x0003e20000000800 */
[----:B--2---:R-:W-:Y:S01]  /*41f0*/  FFMA.FTZ R3, R147, UR5, -R4 ;  /* 0x0000000593037c23 */ /* 0x004fe20008010804 */
[----:B---3--:R-:W-:-:S06]  /*4200*/  F2FP.F16.F32.PACK_AB R10, R164, R145 ;  /* 0x00000091a40a723e */ /* 0x008fcc00000000ff */
[----:B------:R2:W-:Y:S01]  /*4210*/  MUFU.EX2 R147, R3 ;  /* 0x0000000300937308 */ /* 0x0005e20000000800 */
[----:B-1----:R-:W-:-:S04]  /*4220*/  IADD3 R2, R213, R5, RZ ;  /* 0x00000005d5027210 */ /* 0x002fc80007ffe0ff */
[----:B------:R-:W-:Y:S02]  /*4230*/  LEA R213, R2, UR4, 0x1 ;  /* 0x0000000402d57c11 */ /* 0x000fe4000f8e08ff */
[----:B------:R-:W-:Y:S01]  /*4240*/  LOP3.LUT R2, R168, 0xffffffe0, RZ, 0xc0, !PT ;  /* 0xffffffe0a8027812 */ /* 0x000fe200078ec0ff */
[--C-:B--2---:R-:W-:Y:S01]  /*4250*/  FFMA.FTZ R3, R146, UR5, -R4.reuse ;  /* 0x0000000592037c23 */ /* 0x104fe20008010804 */
[----:B------:R-:W-:Y:S01]  /*4260*/  LEA R214, R0, R213, 0x1 ;  /* 0x000000d500d67211 */ /* 0x000fe200078e08ff */
[----:B------:R-:W1:Y:S02]  /*4270*/  LDSM.16.MT88.4 R20, [R213+0x4000] ;  /* 0x00400000d514783b */ /* 0x000e640000004200 */
[----:B------:R2:W-:Y:S01]  /*4280*/  MUFU.EX2 R175, R3 ;  /* 0x0000000300af7308 */ /* 0x0005e20000000800 */
[----:B------:R-:W3:Y:S01]  /*4290*/  S2R R146, SR_TID.X ;  /* 0x0000000000927919 */ /* 0x000ee20000002100 */
[----:B--2---:R-:W-:-:S06]  /*42a0*/  FFMA.FTZ R3, R121, UR5, -R4 ;  /* 0x0000000579037c23 */ /* 0x004fcc0008010804 */
[----:B------:R2:W-:Y:S02]  /*42b0*/  MUFU.EX2 R178, R3 ;  /* 0x0000000300b27308 */ /* 0x0005e40000000800 */
[--C-:B--2---:R-:W-:Y:S01]  /*42c0*/  FFMA.FTZ R3, R111, UR5, -R4.reuse ;  /* 0x000000056f037c23 */ /* 0x104fe20008010804 */
[C---:B-1----:R-:W-:Y:S05]  /*42d0*/  HMMA.16816.F32 R76, R12.reuse, R20, RZ ;  /* 0x000000140c4c723c */ /* 0x042fea00000018ff */
[----:B------:R1:W-:Y:S01]  /*42e0*/  MUFU.EX2 R179, R3 ;  /* 0x0000000300b37308 */ /* 0x0003e20000000800 */
[----:B------:R-:W-:Y:S01]  /*42f0*/  HMMA.16816.F32 R72, R12, R22, RZ ;  /* 0x000000160c48723c */ /* 0x000fe200000018ff */
        /* <DEDUP_REMOVED lines=8> */
[----:B-1----:R-:W-:-:S05]  /*4380*/  FMUL.FTZ R3, R24, UR5 ;  /* 0x0000000518037c20 */ /* 0x002fca0008410000 */
[----:B------:R-:W-:-:S05]  /*4390*/  FSEL R3, R3, RZ, P0 ;  /* 0x000000ff03037208 */ /* 0x000fca0000000000 */
[--C-:B------:R-:W-:Y:S01]  /*43a0*/  FFMA.FTZ R0, R193, UR5, -R3.reuse ;  /* 0x00000005c1007c23 */ /* 0x100fe20008010803 */
[--C-:B------:R-:W-:Y:S01]  /*43b0*/  FFMA.FTZ R5, R194, UR5, -R3.reuse ;  /* 0x00000005c2057c23 */ /* 0x100fe20008010803 */
[----:B------:R-:W-:Y:S02]  /*43c0*/  MOV R194, R31 ;  /* 0x0000001f00c27202 */ /* 0x000fe40000000f00 */
[----:B------:R1:W-:Y:S01]  /*43d0*/  MUFU.EX2 R109, R0 ;  /* 0x00000000006d7308 */ /* 0x0003e20000000800 */
[----:B------:R-:W-:Y:S02]  /*43e0*/  MOV R193, R29 ;  /* 0x0000001d00c17202 */ /* 0x000fe40000000f00 */
[----:B------:R-:W2:Y:S05]  /*43f0*/  LDSM.16.MT88.4 R28, [R214+0x4000] ;  /* 0x00400000d61c783b */ /* 0x000eaa0000004200 */
[----:B------:R-:W4:Y:S01]  /*4400*/  MUFU.EX2 R110, R5 ;  /* 0x00000005006e7308 */ /* 0x000f220000000800 */
[----:B-1----:R-:W-:Y:S01]  /*4410*/  FFMA.FTZ R0, R195, UR5, -R3 ;  /* 0x00000005c3007c23 */ /* 0x002fe20008010803 */
[----:B------:R-:W-:-:S06]  /*4420*/  MOV R195, R38 ;  /* 0x0000002600c37202 */ /* 0x000fcc0000000f00 */
[----:B------:R1:W-:Y:S01]  /*4430*/  MUFU.EX2 R111, R0 ;  /* 0x00000000006f7308 */ /* 0x0003e20000000800 */
[----:B------:R-:W-:Y:S02]  /*4440*/  F2FP.F16.F32.PACK_AB R6, R193, R195 ;  /* 0x000000c3c106723e */ /* 0x000fe400000000ff */
[----:B----4-:R-:W-:Y:S02]  /*4450*/  F2FP.F16.F32.PACK_AB R9, R109, R110 ;  /* 0x0000006e6d09723e */ /* 0x010fe400000000ff */
[----:B------:R-:W-:Y:S01]  /*4460*/  F2FP.F16.F32.PACK_AB R5, R198, R200 ;  /* 0x000000c8c605723e */ /* 0x000fe200000000ff */
[----:B-1----:R-:W-:Y:S01]  /*4470*/  FFMA.FTZ R0, R192, UR5, -R3 ;  /* 0x00000005c0007c23 */ /* 0x002fe20008010803 */
[----:B------:R-:W-:-:S03]  /*4480*/  MOV R192, R37 ;  /* 0x0000002500c07202 */ /* 0x000fc60000000f00 */
[----:B------:R1:W4:Y:S01]  /*4490*/  MUFU.EX2 R113, R0 ;  /* 0x0000000000717308 */ /* 0x0003220000000800 */
[----:B--2---:R-:W-:Y:S01]  /*44a0*/  HMMA.16816.F32 R56, R12, R28, RZ ;  /* 0x0000001c0c38723c */ /* 0x004fe200000018ff */
[----:B-1----:R-:W-:Y:S01]  /*44b0*/  FFMA.FTZ R0, R103, UR5, -R4 ;  /* 0x0000000567007c23 */ /* 0x002fe20008010804 */
[----:B----4-:R-:W-:-:S05]  /*44c0*/  F2FP.F16.F32.PACK_AB R11, R113, R111 ;  /* 0x0000006f710b723e */ /* 0x010fca00000000ff */
[----:B------:R1:W-:Y:S02]  /*44d0*/  MUFU.EX2 R180, R0 ;  /* 0x0000000000b47308 */ /* 0x0003e40000000800 */
[C---:B------:R-:W-:Y:S06]  /*44e0*/  HMMA.16816.F32 R40, R8.reuse, R20, RZ ;  /* 0x000000140828723c */ /* 0x040fec00000018ff */
[C---:B------:R-:W-:Y:S06]  /*44f0*/  HMMA.16816.F32 R44, R8.reuse, R28, RZ ;  /* 0x0000001c082c723c */ /* 0x040fec00000018ff */
[C---:B------:R-:W-:Y:S01]  /*4500*/  HMMA.16816.F32 R48, R8.reuse, R22, RZ ;  /* 0x000000160830723c */ /* 0x040fe200000018ff */
[----:B-1----:R-:W-:Y:S01]  /*4510*/  FFMA.FTZ R0, R187, UR5, -R3 ;  /* 0x00000005bb007c23 */ /* 0x002fe20008010803 */
[----:B------:R-:W-:Y:S01]  /*4520*/  MOV R187, R33 ;  /* 0x0000002100bb7202 */ /* 0x000fe20000000f00 */
[----:B------:R-:W-:Y:S02]  /*4530*/  LDSM.16.MT88.4 R20, [R214+0x4800] ;  /* 0x00480000d614783b */ /* 0x000fe40000004200 */
[----:B------:R1:W-:Y:S01]  /*4540*/  MUFU.EX2 R121, R0 ;  /* 0x0000000000797308 */ /* 0x0003e20000000800 */
[----:B------:R-:W-:Y:S07]  /*4550*/  HMMA.16816.F32 R52, R8, R30, RZ ;  /* 0x0000001e0834723c */ /* 0x000fee00000018ff */
[----:B------:R-:W-:-:S02]  /*4560*/  F2FP.F16.F32.PACK_AB R8, R175, R147 ;  /* 0x00000093af08723e */ /* 0x000fc400000000ff */
[----:B------:R-:W-:Y:S01]  /*4570*/  F2FP.F16.F32.PACK_AB R10, R177, R178 ;  /* 0x000000b2b10a723e */ /* 0x000fe200000000ff */
[--C-:B-1----:R-:W-:Y:S01]  /*4580*/  FFMA.FTZ R0, R185, UR5, -R3.reuse ;  /* 0x00000005b9007c23 */ /* 0x102fe20008010803 */
[----:B------:R-:W-:Y:S02]  /*4590*/  MOV R185, R32 ;  /* 0x0000002000b97202 */ /* 0x000fe40000000f00 */
[----:B------:R-:W-:Y:S01]  /*45a0*/  LDSM.16.MT88.4 R32, [R213+0x4400] ;  /* 0x00440000d520783b */ /* 0x000fe20000004200 */
[----:B------:R1:W2:Y:S02]  /*45b0*/  MUFU.EX2 R130, R0 ;  /* 0x0000000000827308 */ /* 0x0002a40000000800 */
[--C-:B-1----:R-:W-:Y:S01]  /*45c0*/  FFMA.FTZ R0, R184, UR5, -R3.reuse ;  /* 0x00000005b8007c23 */ /* 0x102fe20008010803 */
[----:B------:R-:W-:Y:S02]  /*45d0*/  MOV R184, R36 ;  /* 0x0000002400b87202 */ /* 0x000fe40000000f00 */
[----:B------:R-:W1:Y:S03]  /*45e0*/  LDSM.16.MT88.4 R36, [R214+0x4400] ;  /* 0x00440000d624783b */ /* 0x000e660000004200 */
[----:B------:R4:W-:Y:S01]  /*45f0*/  MUFU.EX2 R131, R0 ;  /* 0x0000000000837308 */ /* 0x0009e20000000800 */
[----:B--2---:R-:W-:Y:S01]  /*4600*/  F2FP.F16.F32.PACK_AB R9, R130, R121 ;  /* 0x000000798209723e */ /* 0x004fe200000000ff */
[----:B----4-:R-:W-:Y:S01]  /*4610*/  FFMA.FTZ R0, R186, UR5, -R3 ;  /* 0x00000005ba007c23 */ /* 0x010fe20008010803 */
[----:B------:R-:W-:-:S05]  /*4620*/  MOV R186, R64 ;  /* 0x0000004000ba7202 */ /* 0x000fca0000000f00 */
[----:B------:R2:W4:Y:S02]  /*4630*/  MUFU.EX2 R172, R0 ;  /* 0x0000000000ac7308 */ /* 0x0005240000000800 */
[----:B--2---:R-:W-:Y:S01]  /*4640*/  FFMA.FTZ R0, R108, UR5, -R4 ;  /* 0x000000056c007c23 */ /* 0x004fe20008010804 */
[----:B----4-:R-:W-:-:S05]  /*4650*/  F2FP.F16.F32.PACK_AB R11, R172, R131 ;  /* 0x00000083ac0b723e */ /* 0x010fca00000000ff */
[----:B------:R2:W-:Y:S02]  /*4660*/  MUFU.EX2 R176, R0 ;  /* 0x0000000000b07308 */ /* 0x0005e40000000800 */
[C---:B-1----:R-:W-:Y:S06]  /*4670*/  HMMA.16816.F32 R60, R8.reuse, R36, R44 ;  /* 0x00000024083c723c */ /* 0x042fec000000182c */
[C---:B------:R-:W-:Y:S06]  /*4680*/  HMMA.16816.F32 R44, R8.reuse, R34, R48 ;  /* 0x00000022082c723c */ /* 0x040fec0000001830 */
[----:B------:R-:W-:Y:S01]  /*4690*/  HMMA.16816.F32 R48, R8, R38, R52 ;  /* 0x000000260830723c */ /* 0x000fe20000001834 */
[----:B--2---:R-:W-:-:S04]  /*46a0*/  FFMA.FTZ R0, R68, UR5, -R4 ;  /* 0x0000000544007c23 */ /* 0x004fc80008010804 */
[----:B------:R1:W-:Y:S01]  /*46b0*/  MUFU.EX2 R174, R0 ;  /* 0x0000000000ae7308 */ /* 0x0003e20000000800 */
[----:B------:R-:W-:Y:S01]  /*46c0*/  HMMA.16816.F32 R68, R12, R30, RZ ;  /* 0x0000001e0c44723c */ /* 0x000fe200000018ff */
[----:B------:R-:W2:Y:S06]  /*46d0*/  LDSM.16.MT88.4 R28, [R213+0x4800] ;  /* 0x00480000d51c783b */ /* 0x000eac0000004200 */
[----:B------:R-:W-:Y:S02]  /*46e0*/  F2FP.F16.F32.PACK_AB R12, R236, R235 ;  /* 0x000000ebec0c723e */ /* 0x000fe400000000ff */
[----:B------:R-:W-:-:S02]  /*46f0*/  F2FP.F16.F32.PACK_AB R13, R207, R196 ;  /* 0x000000c4cf0d723e */ /* 0x000fc400000000ff */
[----:B------:R-:W-:Y:S02]  /*4700*/  F2FP.F16.F32.PACK_AB R14, R238, R237 ;  /* 0x000000edee0e723e */ /* 0x000fe400000000ff */
[----:B------:R-:W-:Y:S01]  /*4710*/  F2FP.F16.F32.PACK_AB R15, R209, R206 ;  /* 0x000000ced10f723e */ /* 0x000fe200000000ff */
[----:B-1----:R-:W-:Y:S02]  /*4720*/  FFMA.FTZ R0, R67, UR5, -R4 ;  /* 0x0000000543007c23 */ /* 0x002fe40008010804 */
[-C--:B------:R-:W-:Y:S02]  /*4730*/  HMMA.16816.F32 R64, R8, R32.reuse, R40 ;  /* 0x000000200840723c */ /* 0x080fe40000001828 */
[----:B------:R1:W-:Y:S04]  /*4740*/  MUFU.EX2 R173, R0 ;  /* 0x0000000000ad7308 */ /* 0x0003e80000000800 */
[----:B------:R-:W-:Y:S01]  /*4750*/  HMMA.16816.F32 R76, R12, R32, R76 ;  /* 0x000000200c4c723c */ /* 0x000fe2000000184c */
[----:B------:R-:W-:-:S02]  /*4760*/  F2FP.F16.F32.PACK_AB R8, R181, R179 ;  /* 0x000000b3b508723e */ /* 0x000fc400000000ff */
[----:B------:R-:W-:-:S03]  /*4770*/  F2FP.F16.F32.PACK_AB R10, R183, R182 ;  /* 0x000000b6b70a723e */ /* 0x000fc600000000ff */
[C---:B------:R-:W-:Y:S01]  /*4780*/  HMMA.16816.F32 R52, R12.reuse, R34, R72 ;  /* 0x000000220c34723c */ /* 0x040fe20000001848 */
[----:B------:R-:W-:Y:S05]  /*4790*/  LDSM.16.MT88.4 R32, [R214+0x4c00] ;  /* 0x004c0000d620783b */ /* 0x000fea0000004200 */
[----:B------:R-:W-:Y:S01]  /*47a0*/  HMMA.16816.F32 R80, R12, R36, R56 ;  /* 0x000000240c50723c */ /* 0x000fe20000001838 */
[----:B-1----:R-:W-:Y:S01]  /*47b0*/  FFMA.FTZ R0, R197, UR5, -R3 ;  /* 0x00000005c5007c23 */ /* 0x002fe20008010803 */
[----:B------:R-:W-:-:S03]  /*47c0*/  MOV R197, R155 ;  /* 0x0000009b00c57202 */ /* 0x000fc60000000f00 */
[----:B------:R1:W-:Y:S01]  /*47d0*/  MUFU.EX2 R115, R0 ;  /* 0x0000000000737308 */ /* 0x0003e20000000800 */
[----:B------:R-:W-:Y:S01]  /*47e0*/  HMMA.16816.F32 R40, R12, R38, R68 ;  /* 0x000000260c28723c */ /* 0x000fe20000001844 */
[----:B------:R-:W4:Y:S06]  /*47f0*/  LDSM.16.MT88.4 R36, [R213+0x4c00] ;  /* 0x004c0000d524783b */ /* 0x000f2c0000004200 */
[----:B------:R-:W-:Y:S02]  /*4800*/  F2FP.F16.F32.PACK_AB R12, R240, R239 ;  /* 0x000000eff00c723e */ /* 0x000fe400000000ff */
[----:B------:R-:W-:-:S02]  /*4810*/  F2FP.F16.F32.PACK_AB R13, R227, R211 ;  /* 0x000000d3e30d723e */ /* 0x000fc400000000ff */
[----:B------:R-:W-:Y:S02]  /*4820*/  F2FP.F16.F32.PACK_AB R14, R242, R241 ;  /* 0x000000f1f20e723e */ /* 0x000fe400000000ff */
[----:B------:R-:W-:Y:S01]  /*4830*/  F2FP.F16.F32.PACK_AB R15, R223, R224 ;  /* 0x000000e0df0f723e */ /* 0x000fe200000000ff */
[----:B-1----:R-:W-:Y:S01]  /*4840*/  FFMA.FTZ R0, R132, UR5, -R3 ;  /* 0x0000000584007c23 */ /* 0x002fe20008010803 */
[----:B------:R-:W-:-:S03]  /*4850*/  MOV R132, R154 ;  /* 0x0000009a00847202 */ /* 0x000fc60000000f00 */
[----:B------:R1:W5:Y:S02]  /*4860*/  MUFU.EX2 R120, R0 ;  /* 0x0000000000787308 */ /* 0x0003640000000800 */
[C---:B--2---:R-:W-:Y:S06]  /*4870*/  HMMA.16816.F32 R76, R12.reuse, R28, R76 ;  /* 0x0000001c0c4c723c */ /* 0x044fec000000184c */
[C---:B------:R-:W-:Y:S06]  /*4880*/  HMMA.16816.F32 R68, R12.reuse, R30, R52 ;  /* 0x0000001e0c44723c */ /* 0x040fec0000001834 */
[----:B------:R-:W-:Y:S01]  /*4890*/  HMMA.16816.F32 R52, R12, R22, R40 ;  /* 0x000000160c34723c */ /* 0x000fe20000001828 */
[----:B-1----:R-:W-:Y:S01]  /*48a0*/  FFMA.FTZ R0, R133, UR5, -R3 ;  /* 0x0000000585007c23 */ /* 0x002fe20008010803 */
[----:B-----5:R-:W-:-:S02]  /*48b0*/  F2FP.F16.F32.PACK_AB R9, R120, R115 ;  /* 0x000000737809723e */ /* 0x020fc400000000ff */
[----:B------:R-:W-:Y:S01]  /*48c0*/  MOV R133, R153 ;  /* 0x0000009900857202 */ /* 0x000fe20000000f00 */
[----:B------:R1:W-:Y:S02]  /*48d0*/  MUFU.EX2 R108, R0 ;  /* 0x00000000006c7308 */ /* 0x0003e40000000800 */
[----:B-1----:R-:W-:-:S06]  /*48e0*/  FFMA.FTZ R0, R125, UR5, -R3 ;  /* 0x000000057d007c23 */ /* 0x002fcc0008010803 */
[----:B------:R1:W2:Y:S02]  /*48f0*/  MUFU.EX2 R112, R0 ;  /* 0x0000000000707308 */ /* 0x0002a40000000800 */
[----:B-1----:R-:W-:Y:S01]  /*4900*/  FFMA.FTZ R0, R118, UR5, -R4 ;  /* 0x0000000576007c23 */ /* 0x002fe20008010804 */
[----:B--2---:R-:W-:-:S05]  /*4910*/  F2FP.F16.F32.PACK_AB R11, R112, R108 ;  /* 0x0000006c700b723e */ /* 0x004fca00000000ff */
[----:B------:R1:W-:Y:S02]  /*4920*/  MUFU.EX2 R118, R0 ;  /* 0x0000000000767308 */ /* 0x0003e40000000800 */
[C---:B------:R-:W-:Y:S06]  /*4930*/  HMMA.16816.F32 R56, R8.reuse, R28, R64 ;  /* 0x0000001c0838723c */ /* 0x040fec0000001840 */
[-C--:B------:R-:W-:Y:S06]  /*4940*/  HMMA.16816.F32 R72, R8, R20.reuse, R60 ;  /* 0x000000140848723c */ /* 0x080fec000000183c */
[----:B------:R-:W-:Y:S01]  /*4950*/  HMMA.16816.F32 R64, R12, R20, R80 ;  /* 0x000000140c40723c */ /* 0x000fe20000001850 */
[----:B-1----:R-:W-:-:S04]  /*4960*/  FFMA.FTZ R0, R116, UR5, -R4 ;  /* 0x0000000574007c23 */ /* 0x002fc80008010804 */
[----:B------:R1:W-:Y:S01]  /*4970*/  MUFU.EX2 R116, R0 ;  /* 0x0000000000747308 */ /* 0x0003e20000000800 */
[C---:B------:R-:W-:Y:S01]  /*4980*/  HMMA.16816.F32 R44, R8.reuse, R30, R44 ;  /* 0x0000001e082c723c */ /* 0x040fe2000000182c */
[----:B------:R-:W-:Y:S01]  /*4990*/  LDSM.16.MT88.4 R28, [R213+0x5000] ;  /* 0x00500000d51c783b */ /* 0x000fe20000004200 */
[----:B------:R-:W-:Y:S02]  /*49a0*/  F2FP.F16.F32.PACK_AB R12, R244, R243 ;  /* 0x000000f3f40c723e */ /* 0x000fe400000000ff */
[----:B------:R-:W-:Y:S02]  /*49b0*/  F2FP.F16.F32.PACK_AB R13, R221, R222 ;  /* 0x000000dedd0d723e */ /* 0x000fe400000000ff */
[----:B------:R-:W-:Y:S01]  /*49c0*/  HMMA.16816.F32 R60, R8, R22, R48 ;  /* 0x00000016083c723c */ /* 0x000fe20000001830 */
[----:B------:R-:W2:Y:S01]  /*49d0*/  LDSM.16.MT88.4 R20, [R214+0x5000] ;  /* 0x00500000d614783b */ /* 0x000ea20000004200 */
[----:B------:R-:W-:Y:S02]  /*49e0*/  F2FP.F16.F32.PACK_AB R14, R246, R245 ;  /* 0x000000f5f60e723e */ /* 0x000fe400000000ff */
[----:B------:R-:W-:-:S03]  /*49f0*/  F2FP.F16.F32.PACK_AB R15, R219, R220 ;  /* 0x000000dcdb0f723e */ /* 0x000fc600000000ff */
[----:B------:R-:W-:Y:S02]  /*4a00*/  F2FP.F16.F32.PACK_AB R8, R189, R190 ;  /* 0x000000bebd08723e */ /* 0x000fe400000000ff */
[----:B------:R-:W-:Y:S01]  /*4a10*/  F2FP.F16.F32.PACK_AB R10, R180, R188 ;  /* 0x000000bcb40a723e */ /* 0x000fe200000000ff */
[----:B-1----:R-:W-:Y:S01]  /*4a20*/  FFMA.FTZ R0, R119, UR5, -R4 ;  /* 0x0000000577007c23 */ /* 0x002fe20008010804 */
[----:B----4-:R-:W-:Y:S03]  /*4a30*/  HMMA.16816.F32 R76, R12, R36, R76 ;  /* 0x000000240c4c723c */ /* 0x010fe6000000184c */
[----:B------:R1:W-:Y:S02]  /*4a40*/  MUFU.EX2 R114, R0 ;  /* 0x0000000000727308 */ /* 0x0003e40000000800 */
[----:B-1----:R-:W-:-:S06]  /*4a50*/  FFMA.FTZ R0, R141, UR5, -R3 ;  /* 0x000000058d007c23 */ /* 0x002fcc0008010803 */
[----:B------:R1:W-:Y:S02]  /*4a60*/  MUFU.EX2 R106, R0 ;  /* 0x00000000006a7308 */ /* 0x0003e40000000800 */
[----:B-1----:R-:W-:-:S06]  /*4a70*/  FFMA.FTZ R0, R134, UR5, -R3 ;  /* 0x0000000586007c23 */ /* 0x002fcc0008010803 */
[----:B------:R1:W4:Y:S02]  /*4a80*/  MUFU.EX2 R104, R0 ;  /* 0x0000000000687308 */ /* 0x0003240000000800 */
[----:B-1----:R-:W-:Y:S01]  /*4a90*/  FFMA.FTZ R0, R127, UR5, -R3 ;  /* 0x000000057f007c23 */ /* 0x002fe20008010803 */
[----:B----4-:R-:W-:-:S05]  /*4aa0*/  F2FP.F16.F32.PACK_AB R9, R104, R106 ;  /* 0x0000006a6809723e */ /* 0x010fca00000000ff */
[----:B------:R1:W-:Y:S02]  /*4ab0*/  MUFU.EX2 R101, R0 ;  /* 0x0000000000657308 */ /* 0x0003e40000000800 */
[----:B-1----:R-:W-:-:S06]  /*4ac0*/  FFMA.FTZ R0, R135, UR5, -R3 ;  /* 0x0000000587007c23 */ /* 0x002fcc0008010803 */
[----:B------:R1:W4:Y:S02]  /*4ad0*/  MUFU.EX2 R102, R0 ;  /* 0x0000000000667308 */ /* 0x0003240000000800 */
[----:B-1----:R-:W-:Y:S01]  /*4ae0*/  FFMA.FTZ R0, R122, UR5, -R4 ;  /* 0x000000057a007c23 */ /* 0x002fe20008010804 */
[----:B----4-:R-:W-:-:S05]  /*4af0*/  F2FP.F16.F32.PACK_AB R11, R102, R101 ;  /* 0x00000065660b723e */ /* 0x010fca00000000ff */
[----:B------:R1:W-:Y:S02]  /*4b00*/  MUFU.EX2 R107, R0 ;  /* 0x00000000006b7308 */ /* 0x0003e40000000800 */
[C---:B------:R-:W-:Y:S06]  /*4b10*/  HMMA.16816.F32 R48, R8.reuse, R36, R56 ;  /* 0x000000240830723c */ /* 0x040fec0000001838 */
[----:B------:R-:W-:Y:S06]  /*4b20*/  HMMA.16816.F32 R40, R8, R32, R72 ;  /* 0x000000200828723c */ /* 0x000fec0000001848 */
[----:B------:R-:W-:Y:S01]  /*4b30*/  HMMA.16816.F32 R72, R12, R38, R68 ;  /* 0x000000260c48723c */ /* 0x000fe20000001844 */
[----:B-1----:R-:W-:-:S04]  /*4b40*/  FFMA.FTZ R0, R117, UR5, -R4 ;  /* 0x0000000575007c23 */ /* 0x002fc80008010804 */
[----:B------:R1:W-:Y:S01]  /*4b50*/  MUFU.EX2 R105, R0 ;  /* 0x0000000000697308 */ /* 0x0003e20000000800 */
[----:B------:R-:W-:Y:S06]  /*4b60*/  HMMA.16816.F32 R68, R12, R32, R64 ;  /* 0x000000200c44723c */ /* 0x000fec0000001840 */
[C---:B------:R-:W-:Y:S01]  /*4b70*/  HMMA.16816.F32 R44, R8.reuse, R38, R44 ;  /* 0x00000026082c723c */ /* 0x040fe2000000182c */
[----:B------:R-:W4:Y:S05]  /*4b80*/  LDSM.16.MT88.4 R36, [R213+0x5400] ;  /* 0x00540000d524783b */ /* 0x000f2a0000004200 */
[----:B------:R-:W-:Y:S01]  /*4b90*/  HMMA.16816.F32 R56, R8, R34, R60 ;  /* 0x000000220838723c */ /* 0x000fe2000000183c */
[----:B-1----:R-:W-:-:S05]  /*4ba0*/  FFMA.FTZ R0, R123, UR5, -R4 ;  /* 0x000000057b007c23 */ /* 0x002fca0008010804 */
[----:B------:R-:W-:Y:S01]  /*4bb0*/  HMMA.16816.F32 R64, R12, R34, R52 ;  /* 0x000000220c40723c */ /* 0x000fe20000001834 */
[----:B------:R-:W1:Y:S01]  /*4bc0*/  LDSM.16.MT88.4 R32, [R214+0x5400] ;  /* 0x00540000d620783b */ /* 0x000e620000004200 */
[----:B------:R5:W-:Y:S01]  /*4bd0*/  MUFU.EX2 R103, R0 ;  /* 0x0000000000677308 */ /* 0x000be20000000800 */
[----:B------:R-:W-:Y:S02]  /*4be0*/  F2FP.F16.F32.PACK_AB R8, R174, R176 ;  /* 0x000000b0ae08723e */ /* 0x000fe400000000ff */
[----:B------:R-:W-:Y:S02]  /*4bf0*/  F2FP.F16.F32.PACK_AB R10, R118, R173 ;  /* 0x000000ad760a723e */ /* 0x000fe400000000ff */
[----:B------:R-:W-:Y:S02]  /*4c00*/  F2FP.F16.F32.PACK_AB R12, R248, R247 ;  /* 0x000000f7f80c723e */ /* 0x000fe400000000ff */
[----:B------:R-:W-:Y:S02]  /*4c10*/  F2FP.F16.F32.PACK_AB R13, R210, R218 ;  /* 0x000000dad20d723e */ /* 0x000fe400000000ff */
[----:B------:R-:W-:-:S02]  /*4c20*/  F2FP.F16.F32.PACK_AB R14, R132, R133 ;  /* 0x00000085840e723e */ /* 0x000fc400000000ff */
[----:B------:R-:W-:Y:S01]  /*4c30*/  F2FP.F16.F32.PACK_AB R15, R205, R208 ;  /* 0x000000d0cd0f723e */ /* 0x000fe200000000ff */
[----:B-----5:R-:W-:-:S06]  /*4c40*/  FFMA.FTZ R0, R143, UR5, -R3 ;  /* 0x000000058f007c23 */ /* 0x020fcc0008010803 */
[C---:B--2---:R-:W-:Y:S01]  /*4c50*/  HMMA.16816.F32 R52, R12.reuse, R20, R68 ;  /* 0x000000140c34723c */ /* 0x044fe20000001844 */
[----:B------:R2:W-:Y:S05]  /*4c60*/  MUFU.EX2 R99, R0 ;  /* 0x0000000000637308 */ /* 0x0005ea0000000800 */
[----:B------:R-:W-:Y:S01]  /*4c70*/  HMMA.16816.F32 R72, R12, R30, R72 ;  /* 0x0000001e0c48723c */ /* 0x000fe20000001848 */
[----:B--2---:R-:W-:-:S04]  /*4c80*/  FFMA.FTZ R0, R142, UR5, -R3 ;  /* 0x000000058e007c23 */ /* 0x004fc80008010803 */
[----:B------:R2:W5:Y:S02]  /*4c90*/  MUFU.EX2 R98, R0 ;  /* 0x0000000000627308 */ /* 0x0005640000000800 */
[----:B--2---:R-:W-:Y:S01]  /*4ca0*/  FFMA.FTZ R0, R140, UR5, -R3 ;  /* 0x000000058c007c23 */ /* 0x004fe20008010803 */
[----:B-----5:R-:W-:-:S05]  /*4cb0*/  F2FP.F16.F32.PACK_AB R9, R98, R99 ;  /* 0x000000636209723e */ /* 0x020fca00000000ff */
[----:B------:R2:W-:Y:S02]  /*4cc0*/  MUFU.EX2 R96, R0 ;  /* 0x0000000000607308 */ /* 0x0005e40000000800 */
[----:B--2---:R-:W-:-:S06]  /*4cd0*/  FFMA.FTZ R0, R136, UR5, -R3 ;  /* 0x0000000588007c23 */ /* 0x004fcc0008010803 */
[----:B------:R2:W5:Y:S02]  /*4ce0*/  MUFU.EX2 R97, R0 ;  /* 0x0000000000617308 */ /* 0x0005640000000800 */
[----:B--2---:R-:W-:Y:S01]  /*4cf0*/  FFMA.FTZ R0, R124, UR5, -R4 ;  /* 0x000000057c007c23 */ /* 0x004fe20008010804 */
[----:B-----5:R-:W-:-:S05]  /*4d00*/  F2FP.F16.F32.PACK_AB R11, R97, R96 ;  /* 0x00000060610b723e */ /* 0x020fca00000000ff */
[----:B------:R2:W5:Y:S02]  /*4d10*/  MUFU.EX2 R100, R0 ;  /* 0x0000000000647308 */ /* 0x0005640000000800 */
[-C--:B------:R-:W-:Y:S06]  /*4d20*/  HMMA.16816.F32 R140, R8, R28.reuse, R48 ;  /* 0x0000001c088c723c */ /* 0x080fec0000001830 */
[----:B------:R-:W-:Y:S06]  /*4d30*/  HMMA.16816.F32 R48, R12, R28, R76 ;  /* 0x0000001c0c30723c */ /* 0x000fec000000184c */
[C---:B------:R-:W-:Y:S01]  /*4d40*/  HMMA.16816.F32 R60, R8.reuse, R30, R44 ;  /* 0x0000001e083c723c */ /* 0x040fe2000000182c */
[--C-:B--2---:R-:W-:Y:S01]  /*4d50*/  FFMA.FTZ R0, R17, UR5, -R4.reuse ;  /* 0x0000000511007c23 */ /* 0x104fe20008010804 */
[----:B------:R-:W2:Y:S03]  /*4d60*/  LDSM.16.MT88.4 R28, [R213+0x5800] ;  /* 0x00580000d51c783b */ /* 0x000ea60000004200 */
[----:B------:R3:W-:Y:S01]  /*4d70*/  MUFU.EX2 R81, R0 ;  /* 0x0000000000517308 */ /* 0x0007e20000000800 */
[C---:B------:R-:W-:Y:S06]  /*4d80*/  HMMA.16816.F32 R40, R8.reuse, R20, R40 ;  /* 0x000000140828723c */ /* 0x040fec0000001828 */
[-C--:B------:R-:W-:Y:S06]  /*4d90*/  HMMA.16816.F32 R44, R8, R22.reuse, R56 ;  /* 0x00000016082c723c */ /* 0x080fec0000001838 */
[----:B------:R-:W-:Y:S01]  /*4da0*/  HMMA.16816.F32 R56, R12, R22, R64 ;  /* 0x000000160c38723c */ /* 0x000fe20000001840 */
[----:B------:R-:W-:Y:S01]  /*4db0*/  F2FP.F16.F32.PACK_AB R8, R114, R116 ;  /* 0x000000747208723e */ /* 0x000fe200000000ff */
[----:B------:R-:W2:Y:S01]  /*4dc0*/  LDSM.16.MT88.4 R20, [R214+0x5800] ;  /* 0x00580000d614783b */ /* 0x000ea20000004200 */
[----:B------:R-:W-:Y:S01]  /*4dd0*/  F2FP.F16.F32.PACK_AB R10, R105, R107 ;  /* 0x0000006b690a723e */ /* 0x000fe200000000ff */
[----:B---3--:R-:W-:-:S03]  /*4de0*/  FFMA.FTZ R0, R18, UR5, -R4 ;  /* 0x0000000512007c23 */ /* 0x008fc60008010804 */
[----:B-----5:R-:W-:Y:S01]  /*4df0*/  F2FP.F16.F32.PACK_AB R12, R100, R103 ;  /* 0x00000067640c723e */ /* 0x020fe200000000ff */
[----:B------:R3:W5:Y:S02]  /*4e00*/  MUFU.EX2 R80, R0 ;  /* 0x0000000000507308 */ /* 0x0007640000000800 */
[----:B---3--:R-:W-:Y:S01]  /*4e10*/  FFMA.FTZ R0, R150, UR5, -R3 ;  /* 0x0000000596007c23 */ /* 0x008fe20008010803 */
[----:B-----5:R-:W-:-:S05]  /*4e20*/  F2FP.F16.F32.PACK_AB R14, R80, R81 ;  /* 0x00000051500e723e */ /* 0x020fca00000000ff */
[----:B------:R3:W-:Y:S02]  /*4e30*/  MUFU.EX2 R95, R0 ;  /* 0x00000000005f7308 */ /* 0x0007e40000000800 */
[----:B---3--:R-:W-:-:S06]  /*4e40*/  FFMA.FTZ R0, R149, UR5, -R3 ;  /* 0x0000000595007c23 */ /* 0x008fcc0008010803 */
        /* <DEDUP_REMOVED lines=9> */
[C---:B----4-:R-:W-:Y:S06]  /*4ee0*/  HMMA.16816.F32 R140, R8.reuse, R36, R140 ;  /* 0x00000024088c723c */ /* 0x050fec000000188c */
[C---:B------:R-:W-:Y:S06]  /*4ef0*/  HMMA.16816.F32 R60, R8.reuse, R38, R60 ;  /* 0x00000026083c723c */ /* 0x040fec000000183c */
[----:B-1----:R-:W-:Y:S01]  /*4f00*/  HMMA.16816.F32 R156, R8, R32, R40 ;  /* 0x00000020089c723c */ /* 0x002fe20000001828 */
[----:B---3--:R-:W-:-:S04]  /*4f10*/  FFMA.FTZ R0, R26, UR5, -R4 ;  /* 0x000000051a007c23 */ /* 0x008fc80008010804 */
[----:B------:R1:W3:Y:S01]  /*4f20*/  MUFU.EX2 R68, R0 ;  /* 0x0000000000447308 */ /* 0x0002e20000000800 */
[----:B------:R-:W-:Y:S07]  /*4f30*/  HMMA.16816.F32 R44, R8, R34, R44 ;  /* 0x00000022082c723c */ /* 0x000fee000000182c */
[----:B------:R-:W-:Y:S02]  /*4f40*/  F2FP.F16.F32.PACK_AB R8, R186, R197 ;  /* 0x000000c5ba08723e */ /* 0x000fe400000000ff */
[----:B------:R-:W-:-:S02]  /*4f50*/  F2FP.F16.F32.PACK_AB R9, R203, R204 ;  /* 0x000000cccb09723e */ /* 0x000fc400000000ff */
[----:B------:R-:W-:Y:S02]  /*4f60*/  F2FP.F16.F32.PACK_AB R10, R185, R184 ;  /* 0x000000b8b90a723e */ /* 0x000fe400000000ff */
[----:B------:R-:W-:Y:S01]  /*4f70*/  F2FP.F16.F32.PACK_AB R11, R201, R202 ;  /* 0x000000cac90b723e */ /* 0x000fe200000000ff */
[----:B-1----:R-:W-:Y:S01]  /*4f80*/  FFMA.FTZ R0, R85, UR5, -R4 ;  /* 0x0000000555007c23 */ /* 0x002fe20008010804 */
[----:B---3--:R-:W-:-:S03]  /*4f90*/  F2FP.F16.F32.PACK_AB R168, R68, R76 ;  /* 0x0000004c44a8723e */ /* 0x008fc600000000ff */
[----:B------:R1:W-:Y:S02]  /*4fa0*/  MUFU.EX2 R64, R0 ;  /* 0x0000000000407308 */ /* 0x0003e40000000800 */
[C---:B------:R-:W-:Y:S06]  /*4fb0*/  HMMA.16816.F32 R48, R8.reuse, R36, R48 ;  /* 0x000000240830723c */ /* 0x040fec0000001830 */
[C---:B------:R-:W-:Y:S06]  /*4fc0*/  HMMA.16816.F32 R40, R8.reuse, R38, R72 ;  /* 0x000000260828723c */ /* 0x040fec0000001848 */
[----:B------:R-:W-:Y:S01]  /*4fd0*/  HMMA.16816.F32 R36, R8, R32, R52 ;  /* 0x000000200824723c */ /* 0x000fe20000001834 */
[----:B-1----:R-:W-:-:S05]  /*4fe0*/  FFMA.FTZ R0, R152, UR5, -R3 ;  /* 0x0000000598007c23 */ /* 0x002fca0008010803 */
[----:B------:R-:W-:Y:S01]  /*4ff0*/  HMMA.16816.F32 R8, R8, R34, R56 ;  /* 0x000000220808723c */ /* 0x000fe20000001838 */
[----:B------:R-:W-:Y:S01]  /*5000*/  LDSM.16.MT88.4 R32, [R214+0x5c00] ;  /* 0x005c0000d620783b */ /* 0x000fe20000004200 */
[----:B------:R1:W-:Y:S02]  /*5010*/  MUFU.EX2 R66, R0 ;  /* 0x0000000000427308 */ /* 0x0003e40000000800 */
[--C-:B-1----:R-:W-:Y:S02]  /*5020*/  FFMA.FTZ R0, R151, UR5, -R3.reuse ;  /* 0x0000000597007c23 */ /* 0x102fe40008010803 */
[----:B------:R-:W1:Y:S04]  /*5030*/  LDSM.16.MT88.4 R148, [R213+0x5c00] ;  /* 0x005c0000d594783b */ /* 0x000e680000004200 */
[----:B------:R3:W4:Y:S02]  /*5040*/  MUFU.EX2 R65, R0 ;  /* 0x0000000000417308 */ /* 0x0007240000000800 */
[----:B---3--:R-:W-:Y:S01]  /*5050*/  FFMA.FTZ R0, R7, UR5, -R3 ;  /* 0x0000000507007c23 */ /* 0x008fe20008010803 */
[----:B------:R-:W-:-:S02]  /*5060*/  F2FP.F16.F32.PACK_AB R7, R91, R92 ;  /* 0x0000005c5b07723e */ /* 0x000fc400000000ff */
[----:B----4-:R-:W-:-:S03]  /*5070*/  F2FP.F16.F32.PACK_AB R13, R65, R66 ;  /* 0x00000042410d723e */ /* 0x010fc600000000ff */
[----:B------:R3:W-:Y:S02]  /*5080*/  MUFU.EX2 R26, R0 ;  /* 0x00000000001a7308 */ /* 0x0007e40000000800 */
[----:B---3--:R-:W-:-:S06]  /*5090*/  FFMA.FTZ R0, R25, UR5, -R3 ;  /* 0x0000000519007c23 */ /* 0x008fcc0008010803 */
[----:B------:R3:W4:Y:S02]  /*50a0*/  MUFU.EX2 R27, R0 ;  /* 0x00000000001b7308 */ /* 0x0007240000000800 */
[----:B---3--:R-:W-:Y:S01]  /*50b0*/  FFMA.FTZ R0, R89, UR5, -R4 ;  /* 0x0000000559007c23 */ /* 0x008fe20008010804 */
[----:B------:R-:W-:Y:S02]  /*50c0*/  F2FP.F16.F32.PACK_AB R4, R192, R187 ;  /* 0x000000bbc004723e */ /* 0x000fe400000000ff */
[----:B----4-:R-:W-:-:S03]  /*50d0*/  F2FP.F16.F32.PACK_AB R15, R27, R26 ;  /* 0x0000001a1b0f723e */ /* 0x010fc600000000ff */
[----:B------:R3:W4:Y:S02]  /*50e0*/  MUFU.EX2 R231, R0 ;  /* 0x0000000000e77308 */ /* 0x0007240000000800 */
[C---:B--2---:R-:W-:Y:S06]  /*50f0*/  HMMA.16816.F32 R48, R4.reuse, R28, R48 ;  /* 0x0000001c0430723c */ /* 0x044fec0000001830 */
[C---:B------:R-:W-:Y:S06]  /*5100*/  HMMA.16816.F32 R40, R4.reuse, R30, R40 ;  /* 0x0000001e0428723c */ /* 0x040fec0000001828 */
[----:B------:R-:W-:Y:S01]  /*5110*/  HMMA.16816.F32 R36, R4, R20, R36 ;  /* 0x000000140424723c */ /* 0x000fe20000001824 */
[----:B---3--:R-:W-:Y:S01]  /*5120*/  FFMA.FTZ R0, R84, UR5, -R3 ;  /* 0x0000000554007c23 */ /* 0x008fe20008010803 */
[----:B----4-:R-:W-:-:S03]  /*5130*/  F2FP.F16.F32.PACK_AB R170, R231, R64 ;  /* 0x00000040e7aa723e */ /* 0x010fc600000000ff */
[----:B------:R2:W-:Y:S01]  /*5140*/  MUFU.EX2 R52, R0 ;  /* 0x0000000000347308 */ /* 0x0005e20000000800 */
[----:B------:R-:W-:Y:S06]  /*5150*/  HMMA.16816.F32 R8, R4, R22, R8 ;  /* 0x000000160408723c */ /* 0x000fec0000001808 */
[----:B------:R-:W-:Y:S01]  /*5160*/  HMMA.16816.F32 R140, R12, R28, R140 ;  /* 0x0000001c0c8c723c */ /* 0x000fe2000000188c */
[----:B------:R-:W-:Y:S01]  /*5170*/  FADD.FTZ R4, R163, R144 ;  /* 0x00000090a3047221 */ /* 0x000fe20000010000 */
[----:B------:R-:W-:-:S04]  /*5180*/  FADD.FTZ R5, R110, R109 ;  /* 0x0000006d6e057221 */ /* 0x000fc80000010000 */
[----:B------:R-:W-:Y:S01]  /*5190*/  HMMA.16816.F32 R152, R12, R30, R60 ;  /* 0x0000001e0c98723c */ /* 0x000fe2000000183c */
[----:B--2---:R-:W-:-:S05]  /*51a0*/  FFMA.FTZ R0, R86, UR5, -R3 ;  /* 0x0000000556007c23 */ /* 0x004fca0008010803 */
[C---:B------:R-:W-:Y:S01]  /*51b0*/  HMMA.16816.F32 R156, R12.reuse, R20, R156 ;  /* 0x000000140c9c723c */ /* 0x040fe2000000189c */
[----:B------:R2:W3:Y:S05]  /*51c0*/  MUFU.EX2 R25, R0 ;  /* 0x0000000000197308 */ /* 0x0004ea0000000800 */
[----:B------:R-:W-:Y:S01]  /*51d0*/  HMMA.16816.F32 R12, R12, R22, R44 ;  /* 0x000000160c0c723c */ /* 0x000fe2000000182c */
[--C-:B--2---:R-:W-:Y:S01]  /*51e0*/  FFMA.FTZ R0, R87, UR5, -R3.reuse ;  /* 0x0000000557007c23 */ /* 0x104fe20008010803 */
[----:B------:R-:W-:Y:S01]  /*51f0*/  FFMA.FTZ R3, R88, UR5, -R3 ;  /* 0x0000000558037c23 */ /* 0x000fe20008010803 */
[----:B---3--:R-:W-:Y:S02]  /*5200*/  F2FP.F16.F32.PACK_AB R169, R25, R52 ;  /* 0x0000003419a9723e */ /* 0x008fe400000000ff */
[----:B------:R2:W-:Y:S08]  /*5210*/  MUFU.EX2 R19, R0 ;  /* 0x0000000000137308 */ /* 0x0005f00000000800 */
[----:B------:R3:W4:Y:S01]  /*5220*/  MUFU.EX2 R232, R3 ;  /* 0x0000000300e87308 */ /* 0x0007220000000800 */
[----:B--2---:R-:W-:-:S07]  /*5230*/  FFMA.FTZ R0, R160, UR5, -R16 ;  /* 0x00000005a0007c23 */ /* 0x004fce0008010810 */
[----:B------:R2:W5:Y:S01]  /*5240*/  MUFU.EX2 R18, R0 ;  /* 0x0000000000127308 */ /* 0x0005620000000800 */
[----:B---3--:R-:W-:Y:S01]  /*5250*/  IADD3 R3, -R2, R146, RZ ;  /* 0x0000009202037210 */ /* 0x008fe20007ffe1ff */
[----:B------:R-:W-:Y:S01]  /*5260*/  FADD.FTZ R2, R230, R228 ;  /* 0x000000e4e6027221 */ /* 0x000fe20000010000 */
[----:B----4-:R-:W-:-:S03]  /*5270*/  F2FP.F16.F32.PACK_AB R171, R232, R19 ;  /* 0x00000013e8ab723e */ /* 0x010fc600000000ff */
[----:B------:R-:W-:-:S04]  /*5280*/  FADD.FTZ R3, R233, R2 ;  /* 0x00000002e9037221 */ /* 0x000fc80000010000 */
[----:B------:R-:W-:Y:S01]  /*5290*/  FADD.FTZ R6, R234, R3 ;  /* 0x00000003ea067221 */ /* 0x000fe20000010000 */
[----:B-1----:R-:W-:Y:S01]  /*52a0*/  HMMA.16816.F32 R140, R168, R148, R140 ;  /* 0x00000094a88c723c */ /* 0x002fe2000000188c */
[----:B--2---:R-:W-:-:S05]  /*52b0*/  FFMA.FTZ R0, R161, UR5, -R16 ;  /* 0x00000005a1007c23 */ /* 0x004fca0008010810 */
[C---:B------:R-:W-:Y:S01]  /*52c0*/  HMMA.16816.F32 R152, R168.reuse, R150, R152 ;  /* 0x00000096a898723c */ /* 0x040fe20000001898 */
[----:B------:R1:W-:Y:S05]  /*52d0*/  MUFU.EX2 R17, R0 ;  /* 0x0000000000117308 */ /* 0x0003ea0000000800 */
[C---:B------:R-:W-:Y:S06]  /*52e0*/  HMMA.16816.F32 R156, R168.reuse, R32, R156 ;  /* 0x00000020a89c723c */ /* 0x040fec000000189c */
[----:B------:R-:W-:Y:S01]  /*52f0*/  HMMA.16816.F32 R168, R168, R34, R12 ;  /* 0x00000022a8a8723c */ /* 0x000fe2000000180c */
[----:B-1----:R-:W-:-:S04]  /*5300*/  FFMA.FTZ R0, R162, UR5, -R16 ;  /* 0x00000005a2007c23 */ /* 0x002fc80008010810 */
[----:B------:R1:W2:Y:S02]  /*5310*/  MUFU.EX2 R230, R0 ;  /* 0x0000000000e67308 */ /* 0x0002a40000000800 */
[----:B-1----:R-:W-:Y:S01]  /*5320*/  FADD.FTZ R0, R167, R165 ;  /* 0x000000a5a7007221 */ /* 0x002fe20000010000 */
[----:B-----5:R-:W-:Y:S02]  /*5330*/  F2FP.F16.F32.PACK_AB R165, R18, R90 ;  /* 0x0000005a12a5723e */ /* 0x020fe400000000ff */
[----:B--2---:R-:W-:Y:S01]  /*5340*/  F2FP.F16.F32.PACK_AB R167, R230, R17 ;  /* 0x00000011e6a7723e */ /* 0x004fe200000000ff */
[----:B------:R-:W-:Y:S01]  /*5350*/  FADD.FTZ R2, R166, R0 ;  /* 0x00000000a6027221 */ /* 0x000fe20000010000 */
[----:B------:R-:W-:Y:S01]  /*5360*/  FADD.FTZ R0, R145, R4 ;  /* 0x0000000491007221 */ /* 0x000fe20000010000 */
[----:B------:R-:W-:Y:S01]  /*5370*/  FADD.FTZ R4, R111, R5 ;  /* 0x000000056f047221 */ /* 0x000fe20000010000 */
[----:B------:R-:W-:Y:S01]  /*5380*/  F2FP.F16.F32.PACK_AB R166, R229, R93 ;  /* 0x0000005de5a6723e */ /* 0x000fe200000000ff */
[----:B------:R-:W-:Y:S01]  /*5390*/  FADD.FTZ R3, R191, R2 ;  /* 0x00000002bf037221 */ /* 0x000fe20000010000 */
        /* <DEDUP_REMOVED lines=98> */
[C---:B------:R-:W-:Y:S01]  /*59c0*/  F2FP.F16.F32.PACK_AB R164, R199.reuse, R194 ;  /* 0x000000c2c7a4723e */ /* 0x040fe200000000ff */
        /* <DEDUP_REMOVED lines=8> */
[C---:B------:R-:W-:Y:S01]  /*5a50*/  HMMA.16816.F32 R144, R164.reuse, R148, R48 ;  /* 0x00000094a490723c */ /* 0x040fe20000001830 */
[----:B------:R-:W-:Y:S01]  /*5a60*/  FADD.FTZ R4, R93, R4 ;  /* 0x000000045d047221 */ /* 0x000fe20000010000 */
[----:B------:R-:W-:Y:S01]  /*5a70*/  FADD.FTZ R3, R17, R3 ;  /* 0x0000000311037221 */ /* 0x000fe20000010000 */
[----:B------:R-:W-:Y:S01]  /*5a80*/  FADD.FTZ R2, R64, R2 ;  /* 0x0000000240027221 */ /* 0x000fe20000010000 */
[----:B------:R-:W-:Y:S01]  /*5a90*/  FADD.FTZ R0, R19, R0 ;  /* 0x0000000013007221 */ /* 0x000fe20000010000 */
[----:B------:R-:W-:Y:S01]  /*5aa0*/  FADD.FTZ R229, R229, R4 ;  /* 0x00000004e5e57221 */ /* 0x000fe20000010000 */
[----:B------:R-:W-:Y:S01]  /*5ab0*/  HMMA.16816.F32 R148, R164, R150, R40 ;  /* 0x00000096a494723c */ /* 0x000fe20000001828 */
[----:B------:R-:W-:Y:S01]  /*5ac0*/  FADD.FTZ R230, R230, R3 ;  /* 0x00000003e6e67221 */ /* 0x000fe20000010000 */
[----:B------:R-:W-:Y:S01]  /*5ad0*/  FADD.FTZ R231, R231, R2 ;  /* 0x00000002e7e77221 */ /* 0x000fe20000010000 */
[----:B------:R-:W-:Y:S01]  /*5ae0*/  FADD.FTZ R232, R232, R0 ;  /* 0x00000000e8e87221 */ /* 0x000fe20000010000 */
[----:B------:R-:W-:-:S02]  /*5af0*/  IADD3 R224, R217, 0x400, RZ ;  /* 0x00000400d9e07810 */ /* 0x000fc40007ffe0ff */
[C---:B------:R-:W-:Y:S01]  /*5b00*/  HMMA.16816.F32 R160, R164.reuse, R32, R36 ;  /* 0x00000020a4a0723c */ /* 0x040fe20000001824 */
[C---:B------:R-:W-:Y:S02]  /*5b10*/  IADD3 R223, R217.reuse, 0x800, RZ ;  /* 0x00000800d9df7810 */ /* 0x040fe40007ffe0ff */
[C---:B------:R-:W-:Y:S02]  /*5b20*/  IADD3 R222, R217.reuse, 0xc00, RZ ;  /* 0x00000c00d9de7810 */ /* 0x040fe40007ffe0ff */
[C---:B------:R-:W-:Y:S01]  /*5b30*/  IADD3 R221, R217.reuse, 0x1000, RZ ;  /* 0x00001000d9dd7810 */ /* 0x040fe20007ffe0ff */
[----:B------:R-:W-:Y:S01]  /*5b40*/  HMMA.16816.F32 R164, R164, R34, R8 ;  /* 0x00000022a4a4723c */ /* 0x000fe20000001808 */
[C---:B------:R-:W-:Y:S02]  /*5b50*/  IADD3 R220, R217.reuse, 0x1400, RZ ;  /* 0x00001400d9dc7810 */ /* 0x040fe40007ffe0ff */
[C---:B------:R-:W-:Y:S02]  /*5b60*/  IADD3 R219, R217.reuse, 0x1800, RZ ;  /* 0x00001800d9db7810 */ /* 0x040fe40007ffe0ff */
[----:B------:R-:W-:Y:S01]  /*5b70*/  IADD3 R218, R217, 0x1c00, RZ ;  /* 0x00001c00d9da7810 */ /* 0x000fe20007ffe0ff */
[----:B------:R-:W-:-:S03]  /*5b80*/  NOP ;  /* 0x0000000000007918 */ /* 0x000fc60000000000 */
[----:B------:R-:W-:-:S15]  /*5b90*/  @!P2 BRA `(.L_x_6) ;  /* 0x0000003400eca947 */ /* 0x000fde0003800000 */
[C---:B------:R-:W-:Y:S01]  /*5ba0*/  SHF.L.U64.HI R227, R128.reuse, 0x6, R129 ;  /* 0x0000000680e37819 */ /* 0x040fe20000010281 */
[----:B------:R-:W-:Y:S01]  /*5bb0*/  IMAD.SHL.U32 R228, R128, 0x40, RZ ;  /* 0x0000004080e47824 */ /* 0x000fe200078e00ff */
[----:B------:R-:W-:Y:S01]  /*5bc0*/  LEA.HI.SX32 R225, R225, 0xfffffffe, 0x19 ;  /* 0xfffffffee1e17811 */ /* 0x000fe200078fcaff */
[----:B------:R-:W-:Y:S01]  /*5bd0*/  IMAD.MOV.U32 R3, RZ, RZ, R139 ;  /* 0x000000ffff037224 */ /* 0x000fe200078e008b */
[----:B------:R-:W-:Y:S01]  /*5be0*/  MOV R133, R138 ;  /* 0x0000008a00857202 */ /* 0x000fe20000000f00 */
[----:B------:R-:W-:Y:S01]  /*5bf0*/  IMAD.MOV.U32 R134, RZ, RZ, R137 ;  /* 0x000000ffff867224 */ /* 0x000fe200078e0089 */
[----:B------:R-:W-:Y:S01]  /*5c00*/  MOV R135, R24 ;  /* 0x0000001800877202 */ /* 0x000fe20000000f00 */
[----:B------:R-:W-:Y:S01]  /*5c10*/  ULDC.64 UR8, c[0x0][0x248] ;  /* 0x0000920000087ab9 */ /* 0x000fe20000000a00 */
[----:B------:R-:W-:Y:S01]  /*5c20*/  ULDC UR4, c[0x0][0x2ec] ;  /* 0x0000bb0000047ab9 */ /* 0x000fe20000000800 */
[----:B------:R-:W-:Y:S02]  /*5c30*/  USHF.L.U64.HI UR14, UR8, 0x6, UR9 ;  /* 0x00000006080e7899 */ /* 0x000fe40008010209 */
[----:B------:R-:W-:Y:S01]  /*5c40*/  USHF.L.U32 UR5, UR8, 0x6, URZ ;  /* 0x0000000608057899 */ /* 0x000fe2000800063f */
[----:B------:R-:W-:Y:S01]  /*5c50*/  ULDC.64 UR12, c[0x0][0x250] ;  /* 0x00009400000c7ab9 */ /* 0x000fe20000000a00 */
[----:B------:R-:W-:Y:S01]  /*5c60*/  ULDC.64 UR6, c[0x0][0x218] ;  /* 0x0000860000067ab9 */ /* 0x000fe20000000a00 */
[----:B------:R-:W-:Y:S01]  /*5c70*/  ULDC.64 UR10, c[0x0][0x220] ;  /* 0x00008800000a7ab9 */ /* 0x000fe20000000a00 */
[----:B------:R-:W-:Y:S08]  /*5c80*/  BRA `(.L_x_7) ;  /* 0x0000000000687947 */ /* 0x000ff00003800000 */
.L_x_9:
[----:B------:R-:W2:Y:S01]  /*5c90*/  LDL.64 R234, [R1+0x8] ;  /* 0x0000080001ea7983 */ /* 0x000ea20000100a00 */
[----:B------:R-:W-:Y:S04]  /*5ca0*/  VIADD R0, R225, 0xffffffff ;  /* 0xffffffffe1007836 */ /* 0x000fe80000000000 */
[----:B------:R-:W-:Y:S01]  /*5cb0*/  IMAD.WIDE.U32 R136, R0, UR8, RZ ;  /* 0x0000000800887c25 */ /* 0x000fe2000f8e00ff */
[----:B------:R-:W-:Y:S05]  /*5cc0*/  SHF.R.S32.HI R2, RZ, 0x1f, R0 ;  /* 0x0000001fff027819 */ /* 0x000fea0000011400 */
[----:B------:R-:W-:Y:S04]  /*5cd0*/  IMAD R2, R2, UR8, RZ ;  /* 0x0000000802027c24 */ /* 0x000fe8000f8e02ff */
[----:B------:R-:W-:Y:S04]  /*5ce0*/  IMAD R2, R0, UR9, R2 ;  /* 0x0000000900027c24 */ /* 0x000fe8000f8e0202 */
[----:B------:R-:W-:Y:S01]  /*5cf0*/  IMAD.IADD R2, R137, 0x1, R2 ;  /* 0x0000000189027824 */ /* 0x000fe200078e0202 */
[----:B--2---:R-:W-:Y:S04]  /*5d00*/  LEA R0, P0, R136, R234, 0x7 ;  /* 0x000000ea88007211 */ /* 0x004fe800078038ff */
[----:B------:R-:W-:Y:S02]  /*5d10*/  LEA R172, P1, R0, UR6, 0x1 ;  /* 0x0000000600ac7c11 */ /* 0x000fe4000f8208ff */
[----:B------:R-:W-:Y:S02]  /*5d20*/  LEA.HI.X R2, R136, R251, R2, 0x7, P0 ;  /* 0x000000fb88027211 */ /* 0x000fe400000f3c02 */
[----:B------:R-:W-:Y:S02]  /*5d30*/  IADD3 R138, P0, R172, UR5, RZ ;  /* 0x00000005ac8a7c10 */ /* 0x000fe4000ff1e0ff */
[----:B------:R-:W-:Y:S02]  /*5d40*/  LEA.HI.X R173, R0, UR7, R2, 0x1, P1 ;  /* 0x0000000700ad7c11 */ /* 0x000fe400088f0c02 */
[----:B------:R-:W-:Y:S02]  /*5d50*/  IADD3 R136, P1, R138, UR5, RZ ;  /* 0x000000058a887c10 */ /* 0x000fe4000ff3e0ff */
[----:B------:R-:W-:Y:S01]  /*5d60*/  IADD3.X R139, R173, UR14, RZ, P0, !PT ;  /* 0x0000000ead8b7c10 */ /* 0x000fe200087fe4ff */
[----:B------:R-:W-:Y:S01]  /*5d70*/  @!PT LDS RZ, [RZ] ;  /* 0x00000000fffff984 */ /* 0x000fe20000000800 */
[----:B------:R-:W-:Y:S01]  /*5d80*/  @!PT LDS RZ, [RZ] ;  /* 0x00000000fffff984 */ /* 0x000fe20000000800 */
[----:B------:R-:W-:Y:S01]  /*5d90*/  @!PT LDS RZ, [RZ] ;  /* 0x00000000fffff984 */ /* 0x000fe20000000800 */
[----:B------:R1:W-:Y:S01]  /*5da0*/  LDGSTS.E.BYPASS.LTC128B.128 [R226+0x2000], desc[UR16][R172.64] ;  /* 0x02000000ace27fae */ /* 0x0003e2000b901d50 */
[----:B------:R-:W-:Y:S02]  /*5db0*/  IADD3 R174, P0, R136, UR5, RZ ;  /* 0x0000000588ae7c10 */ /* 0x000fe4000ff1e0ff */
[----:B------:R-:W-:Y:S01]  /*5dc0*/  IADD3.X R137, R139, UR14, RZ, P1, !PT ;  /* 0x0000000e8b897c10 */ /* 0x000fe20008ffe4ff */
[----:B------:R1:W-:Y:S03]  /*5dd0*/  LDGSTS.E.BYPASS.LTC128B.128 [R226+0x2800], desc[UR16][R138.64] ;  /* 0x028000008ae27fae */ /* 0x0003e6000b901d50 */
[----:B------:R-:W-:Y:S01]  /*5de0*/  IADD3.X R175, R137, UR14, RZ, P0, !PT ;  /* 0x0000000e89af7c10 */ /* 0x000fe200087fe4ff */
[----:B------:R1:W-:Y:S04]  /*5df0*/  LDGSTS.E.BYPASS.LTC128B.128 [R226+0x3000], desc[UR16][R136.64] ;  /* 0x0300000088e27fae */ /* 0x0003e8000b901d50 */
[----:B------:R1:W-:Y:S04]  /*5e00*/  LDGSTS.E.BYPASS.LTC128B.128 [R226+0x3800], desc[UR16][R174.64] ;  /* 0x03800000aee27fae */ /* 0x0003e8000b901d50 */
[----:B------:R-:W0:Y:S01]  /*5e10*/  LDGDEPBAR ;  /* 0x00000000000079af */ /* 0x000e220000000000 */
[----:B------:R-:W-:Y:S05]  /*5e20*/  BRA `(.L_x_8) ;  /* 0x0000000c00a87947 */ /* 0x000fea0003800000 */
.L_x_7:
[----:B------:R-:W2:Y:S01]  /*5e30*/  LDL.64 R10, [R1] ;  /* 0x00000000010a7983 */ /* 0x000ea20000100a00 */
[----:B------:R-:W-:Y:S01]  /*5e40*/  SHF.R.S32.HI R0, RZ, 0x1f, R225 ;  /* 0x0000001fff007819 */ /* 0x000fe200000114e1 */
[----:B------:R-:W-:Y:S04]  /*5e50*/  DEPBAR.LE SB0, 0x0 ;  /* 0x000080000000791a */ /* 0x000fe80000000000 */
[----:B------:R-:W-:Y:S01]  /*5e60*/  BAR.SYNC.DEFER_BLOCKING 0x0 ;  /* 0x0000000000007b1d */ /* 0x000fe20000010000 */
[----:B------:R-:W-:Y:S01]  /*5e70*/  IMAD R0, R0, UR12, RZ ;  /* 0x0000000c00007c24 */ /* 0x000fe2000f8e02ff */
[C---:B------:R-:W-:Y:S01]  /*5e80*/  ISETP.GT.AND P2, PT, R225.reuse, RZ, PT ;  /* 0x000000ffe100720c */ /* 0x040fe20003f44270 */
[C---:B------:R-:W-:Y:S04]  /*5e90*/  IMAD.WIDE.U32 R4, R225.reuse, UR12, RZ ;  /* 0x0000000ce1047c25 */ /* 0x040fe8000f8e00ff */
[----:B------:R-:W-:Y:S04]  /*5ea0*/  IMAD R2, R225, UR13, R0 ;  /* 0x0000000de1027c24 */ /* 0x000fe8000f8e0200 */
[----:B------:R-:W-:Y:S01]  /*5eb0*/  IMAD.IADD R2, R5, 0x1, R2 ;  /* 0x0000000105027824 */ /* 0x000fe200078e0202 */
[----:B--2---:R-:W-:Y:S04]  /*5ec0*/  LEA R0, P0, R4, R10, 0x7 ;  /* 0x0000000a04007211 */ /* 0x004fe800078038ff */
[----:B------:R-:W-:Y:S02]  /*5ed0*/  LEA R8, P1, R0, UR10, 0x1 ;  /* 0x0000000a00087c11 */ /* 0x000fe4000f8208ff */
[----:B------:R-:W-:Y:S02]  /*5ee0*/  LEA.HI.X R4, R4, R249, R2, 0x7, P0 ;  /* 0x000000f904047211 */ /* 0x000fe400000f3c02 */
[-C--:B------:R-:W-:Y:S02]  /*5ef0*/  IADD3 R6, P0, R8, R228.reuse, RZ ;  /* 0x000000e408067210 */ /* 0x080fe40007f1e0ff */
[----:B------:R-:W-:Y:S02]  /*5f00*/  LEA.HI.X R9, R0, UR11, R4, 0x1, P1 ;  /* 0x0000000b00097c11 */ /* 0x000fe400088f0c04 */
[-C--:B------:R-:W-:Y:S03]  /*5f10*/  IADD3 R4, P1, R6, R228.reuse, RZ ;  /* 0x000000e406047210 */ /* 0x080fe60007f3e0ff */
[----:B------:R-:W-:Y:S01]  /*5f20*/  @!PT LDS RZ, [RZ] ;  /* 0x00000000fffff984 */ /* 0x000fe20000000800 */
[----:B------:R-:W-:Y:S01]  /*5f30*/  @!PT LDS RZ, [RZ] ;  /* 0x00000000fffff984 */ /* 0x000fe20000000800 */
[----:B------:R-:W-:Y:S01]  /*5f40*/  @!PT LDS RZ, [RZ] ;  /* 0x00000000fffff984 */ /* 0x000fe20000000800 */
[----:B------:R-:W-:Y:S01]  /*5f50*/  LDGSTS.E.BYPASS.LTC128B.128 [R226+0x4000], desc[UR16][R8.64] ;  /* 0x0400000008e27fae */ /* 0x000fe2000b901d50 */
[--C-:B------:R-:W-:Y:S01]  /*5f60*/  IMAD.X R7, R9, 0x1, R227.reuse, P0 ;  /* 0x0000000109077824 */ /* 0x100fe200000e06e3 */
[----:B------:R-:W-:Y:S03]  /*5f70*/  IADD3 R10, P0, R4, R228, RZ ;  /* 0x000000e4040a7210 */ /* 0x000fe60007f1e0ff */
[--C-:B------:R-:W-:Y:S03]  /*5f80*/  IMAD.X R5, R7, 0x1, R227.reuse, P1 ;  /* 0x0000000107057824 */ /* 0x100fe600008e06e3 */
[----:B------:R-:W-:Y:S01]  /*5f90*/  LDGSTS.E.BYPASS.LTC128B.128 [R226+0x4800], desc[UR16][R6.64] ;  /* 0x0480000006e27fae */ /* 0x000fe2000b901d50 */
[----:B------:R-:W-:Y:S07]  /*5fa0*/  IMAD.X R11, R5, 0x1, R227, P0 ;  /* 0x00000001050b7824 */ /* 0x000fee00000e06e3 */
[----:B------:R1:W-:Y:S08]  /*5fb0*/  LDGSTS.E.BYPASS.LTC128B.128 [R226+0x5000], desc[UR16][R4.64] ;  /* 0x0500000004e27fae */ /* 0x0003f0000b901d50 */
[----:B------:R2:W-:Y:S08]  /*5fc0*/  LDGSTS.E.BYPASS.LTC128B.128 [R226+0x5800], desc[UR16][R10.64] ;  /* 0x058000000ae27fae */ /* 0x0005f0000b901d50 */
[----:B------:R-:W-:Y:S08]  /*5fd0*/  LDSM.16.M88.4 R128, [R215] ;  /* 0x00000000d780783b */ /* 0x000ff00000000200 */
[----:B------:R-:W1:Y:S08]  /*5fe0*/  LDSM.16.M88.4 R16, [R212+0x2000] ;  /* 0x00200000d410783b */ /* 0x000e700000000200 */
[----:B------:R-:W2:Y:S08]  /*5ff0*/  LDSM.16.M88.4 R124, [R215+0x1000] ;  /* 0x00100000d77c783b */ /* 0x000eb00000000200 */
[----:B------:R-:W3:Y:S08]  /*6000*/  LDSM.16.M88.4 R32, [R212+0x2400] ;  /* 0x00240000d420783b */ /* 0x000ef00000000200 */
[----:B------:R-:W0:Y:S08]  /*6010*/  LDGDEPBAR ;  /* 0x00000000000079af */ /* 0x000e300000000000 */
[----:B------:R-:W4:Y:S08]  /*6020*/  LDSM.16.M88.4 R48, [R212+0x2800] ;  /* 0x00280000d430783b */ /* 0x000f300000000200 */
[----:B------:R-:W5:Y:S01]  /*6030*/  LDSM.16.M88.4 R64, [R212+0x2c00] ;  /* 0x002c0000d440783b */ /* 0x000f620000000200 */
[-C--:B-1----:R-:W-:Y:S07]  /*6040*/  HMMA.16816.F32 R4, R128, R16.reuse, RZ ;  /* 0x000000108004723c */ /* 0x082fee00000018ff */
[----:B------:R-:W1:Y:S01]  /*6050*/  LDSM.16.M88.4 R80, [R212+0x3000] ;  /* 0x00300000d450783b */ /* 0x000e620000000200 */
[C---:B--2---:R-:W-:Y:S07]  /*6060*/  HMMA.16816.F32 R8, R124.reuse, R16, RZ ;  /* 0x000000107c08723c */ /* 0x044fee00000018ff */
[----:B------:R-:W2:Y:S01]  /*6070*/  LDSM.16.M88.4 R96, [R212+0x3400] ;  /* 0x00340000d460783b */ /* 0x000ea20000000200 */
[-C--:B------:R-:W-:Y:S06]  /*6080*/  HMMA.16816.F32 R12, R124, R18.reuse, RZ ;  /* 0x000000127c0c723c */ /* 0x080fec00000018ff */
[C---:B------:R-:W-:Y:S01]  /*6090*/  HMMA.16816.F32 R16, R128.reuse, R18, RZ ;  /* 0x000000128010723c */ /* 0x040fe200000018ff */
[----:B------:R-:W2:Y:S05]  /*60a0*/  LDSM.16.M88.4 R112, [R212+0x3800] ;  /* 0x00380000d470783b */ /* 0x000eaa0000000200 */
[-C--:B---3--:R-:W-:Y:S03]  /*60b0*/  HMMA.16816.F32 R20, R128, R32.reuse, RZ ;  /* 0x000000208014723c */ /* 0x088fe600000018ff */
[----:B------:R-:W3:Y:S03]  /*60c0*/  LDSM.16.M88.4 R136, [R212+0x3c00] ;  /* 0x003c0000d488783b */ /* 0x000ee60000000200 */
[C---:B------:R-:W-:Y:S05]  /*60d0*/  HMMA.16816.F32 R24, R124.reuse, R32, RZ ;  /* 0x000000207c18723c */ /* 0x040fea00000018ff */
[----:B------:R-:W-:Y:S01]  /*60e0*/  LDSM.16.M88.4 R172, [R216] ;  /* 0x00000000d8ac783b */ /* 0x000fe20000000200 */
[-C--:B------:R-:W-:Y:S06]  /*60f0*/  HMMA.16816.F32 R28, R124, R34.reuse, RZ ;  /* 0x000000227c1c723c */ /* 0x080fec00000018ff */
[C---:B------:R-:W-:Y:S01]  /*6100*/  HMMA.16816.F32 R32, R128.reuse, R34, RZ ;  /* 0x000000228020723c */ /* 0x040fe200000018ff */
[----:B------:R-:W3:Y:S05]  /*6110*/  LDSM.16.M88.4 R176, [R217] ;  /* 0x00000000d9b0783b */ /* 0x000eea0000000200 */
[-C--:B----4-:R-:W-:Y:S03]  /*6120*/  HMMA.16816.F32 R36, R128, R48.reuse, RZ ;  /* 0x000000308024723c */ /* 0x090fe600000018ff */
[----:B------:R-:W4:Y:S03]  /*6130*/  LDSM.16.M88.4 R180, [R216+0x1000] ;  /* 0x00100000d8b4783b */ /* 0x000f260000000200 */
[C---:B------:R-:W-:Y:S05]  /*6140*/  HMMA.16816.F32 R40, R124.reuse, R48, RZ ;  /* 0x000000307c28723c */ /* 0x040fea00000018ff */
[----:B------:R-:W4:Y:S01]  /*6150*/  LDSM.16.M88.4 R184, [R224] ;  /* 0x00000000e0b8783b */ /* 0x000f220000000200 */
[-C--:B------:R-:W-:Y:S06]  /*6160*/  HMMA.16816.F32 R44, R124, R50.reuse, RZ ;  /* 0x000000327c2c723c */ /* 0x080fec00000018ff */
[C---:B------:R-:W-:Y:S01]  /*6170*/  HMMA.16816.F32 R48, R128.reuse, R50, RZ ;  /* 0x000000328030723c */ /* 0x040fe200000018ff */
[----:B------:R-:W4:Y:S05]  /*6180*/  LDSM.16.M88.4 R188, [R223] ;  /* 0x00000000dfbc783b */ /* 0x000f2a0000000200 */
[-C--:B-----5:R-:W-:Y:S03]  /*6190*/  HMMA.16816.F32 R52, R128, R64.reuse, RZ ;  /* 0x000000408034723c */ /* 0x0a0fe600000018ff */
[----:B------:R-:W5:Y:S03]  /*61a0*/  LDSM.16.M88.4 R192, [R222] ;  /* 0x00000000dec0783b */ /* 0x000f660000000200 */
[C---:B------:R-:W-:Y:S05]  /*61b0*/  HMMA.16816.F32 R56, R124.reuse, R64, RZ ;  /* 0x000000407c38723c */ /* 0x040fea00000018ff */
[----:B------:R-:W5:Y:S01]  /*61c0*/  LDSM.16.M88.4 R196, [R221] ;  /* 0x00000000ddc4783b */ /* 0x000f620000000200 */
[-C--:B------:R-:W-:Y:S06]  /*61d0*/  HMMA.16816.F32 R60, R124, R66.reuse, RZ ;  /* 0x000000427c3c723c */ /* 0x080fec00000018ff */
[C---:B------:R-:W-:Y:S01]  /*61e0*/  HMMA.16816.F32 R64, R128.reuse, R66, RZ ;  /* 0x000000428040723c */ /* 0x040fe200000018ff */
[----:B------:R-:W5:Y:S05]  /*61f0*/  LDSM.16.M88.4 R200, [R220] ;  /* 0x00000000dcc8783b */ /* 0x000f6a0000000200 */
[-C--:B-1----:R-:W-:Y:S03]  /*6200*/  HMMA.16816.F32 R68, R128, R80.reuse, RZ ;  /* 0x000000508044723c */ /* 0x082fe600000018ff */
[----:B------:R-:W1:Y:S03]  /*6210*/  LDSM.16.M88.4 R204, [R219] ;  /* 0x00000000dbcc783b */ /* 0x000e660000000200 */
[C---:B------:R-:W-:Y:S05]  /*6220*/  HMMA.16816.F32 R72, R124.reuse, R80, RZ ;  /* 0x000000507c48723c */ /* 0x040fea00000018ff */
[----:B------:R-:W1:Y:S01]  /*6230*/  LDSM.16.M88.4 R208, [R218] ;  /* 0x00000000dad0783b */ /* 0x000e620000000200 */
[-C--:B------:R-:W-:Y:S01]  /*6240*/  HMMA.16816.F32 R76, R124, R82.reuse, RZ ;  /* 0x000000527c4c723c */ /* 0x080fe200000018ff */
[----:B------:R-:W-:Y:S05]  /*6250*/  DEPBAR.LE SB0, 0x0 ;  /* 0x000080000000791a */ /* 0x000fea0000000000 */
[C---:B------:R-:W-:Y:S01]  /*6260*/  HMMA.16816.F32 R80, R128.reuse, R82, RZ ;  /* 0x000000528050723c */ /* 0x040fe200000018ff */
[----:B------:R-:W-:Y:S05]  /*6270*/  BAR.SYNC.DEFER_BLOCKING 0x0 ;  /* 0x0000000000007b1d */ /* 0x000fea0000010000 */
[-C--:B--2---:R-:W-:Y:S06]  /*6280*/  HMMA.16816.F32 R84, R128, R96.reuse, RZ ;  /* 0x000000608054723c */ /* 0x084fec00000018ff */
[C---:B------:R-:W-:Y:S06]  /*6290*/  HMMA.16816.F32 R88, R124.reuse, R96, RZ ;  /* 0x000000607c58723c */ /* 0x040fec00000018ff */
[-C--:B------:R-:W-:Y:S06]  /*62a0*/  HMMA.16816.F32 R92, R124, R98.reuse, RZ ;  /* 0x000000627c5c723c */ /* 0x080fec00000018ff */
[C---:B------:R-:W-:Y:S06]  /*62b0*/  HMMA.16816.F32 R96, R128.reuse, R98, RZ ;  /* 0x000000628060723c */ /* 0x040fec00000018ff */
[-C--:B------:R-:W-:Y:S06]  /*62c0*/  HMMA.16816.F32 R100, R128, R112.reuse, RZ ;  /* 0x000000708064723c */ /* 0x080fec00000018ff */
[C---:B------:R-:W-:Y:S06]  /*62d0*/  HMMA.16816.F32 R104, R124.reuse, R112, RZ ;  /* 0x000000707c68723c */ /* 0x040fec00000018ff */
[-C--:B------:R-:W-:Y:S06]  /*62e0*/  HMMA.16816.F32 R108, R124, R114.reuse, RZ ;  /* 0x000000727c6c723c */ /* 0x080fec00000018ff */
[C---:B------:R-:W-:Y:S06]  /*62f0*/  HMMA.16816.F32 R112, R128.reuse, R114, RZ ;  /* 0x000000728070723c */ /* 0x040fec00000018ff */
[-C--:B---3--:R-:W-:Y:S06]  /*6300*/  HMMA.16816.F32 R116, R128, R136.reuse, RZ ;  /* 0x000000888074723c */ /* 0x088fec00000018ff */
[C---:B------:R-:W-:Y:S06]  /*6310*/  HMMA.16816.F32 R120, R124.reuse, R136, RZ ;  /* 0x000000887c78723c */ /* 0x040fec00000018ff */
[-C--:B------:R-:W-:Y:S06]  /*6320*/  HMMA.16816.F32 R124, R124, R138.reuse, RZ ;  /* 0x0000008a7c7c723c */ /* 0x080fec00000018ff */
[----:B------:R-:W-:Y:S06]  /*6330*/  HMMA.16816.F32 R128, R128, R138, RZ ;  /* 0x0000008a8080723c */ /* 0x000fec00000018ff */
[-C--:B------:R-:W-:Y:S06]  /*6340*/  HMMA.16816.F32 R4, R172, R176.reuse, R4 ;  /* 0x000000b0ac04723c */ /* 0x080fec0000001804 */
[C---:B----4-:R-:W-:Y:S06]  /*6350*/  HMMA.16816.F32 R8, R180.reuse, R176, R8 ;  /* 0x000000b0b408723c */ /* 0x050fec0000001808 */
[-C--:B------:R-:W-:Y:S06]  /*6360*/  HMMA.16816.F32 R12, R180, R178.reuse, R12 ;  /* 0x000000b2b40c723c */ /* 0x080fec000000180c */
[C---:B------:R-:W-:Y:S06]  /*6370*/  HMMA.16816.F32 R16, R172.reuse, R178, R16 ;  /* 0x000000b2ac10723c */ /* 0x040fec0000001810 */
[----:B------:R-:W-:Y:S01]  /*6380*/  FMNMX.FTZ R0, R4, R3, !PT ;  /* 0x0000000304007209 */ /* 0x000fe20007810000 */
[-C--:B------:R-:W-:Y:S04]  /*6390*/  HMMA.16816.F32 R20, R172, R184.reuse, R20 ;  /* 0x000000b8ac14723c */ /* 0x080fe80000001814 */
[----:B------:R-:W-:Y:S02]  /*63a0*/  FMNMX.FTZ R2, R6, R133, !PT ;  /* 0x0000008506027209 */ /* 0x000fe40007810000 */
[----:B------:R-:W-:Y:S01]  /*63b0*/  FMNMX.FTZ R132, R5, R0, !PT ;  /* 0x0000000005847209 */ /* 0x000fe20007810000 */
[C---:B------:R-:W-:Y:S04]  /*63c0*/  HMMA.16816.F32 R24, R180.reuse, R184, R24 ;  /* 0x000000b8b418723c */ /* 0x040fe80000001818 */
[----:B------:R-:W-:Y:S02]  /*63d0*/  FMNMX.FTZ R0, R7, R2, !PT ;  /* 0x0000000207007209 */ /* 0x000fe40007810000 */
[-C--:B------:R-:W-:Y:S05]  /*63e0*/  HMMA.16816.F32 R28, R180, R186.reuse, R28 ;  /* 0x000000bab41c723c */ /* 0x080fea000000181c */
[----:B------:R-:W-:Y:S01]  /*63f0*/  FMNMX.FTZ R2, R16, R132, !PT ;  /* 0x0000008410027209 */ /* 0x000fe20007810000 */
[C---:B------:R-:W-:Y:S05]  /*6400*/  HMMA.16816.F32 R32, R172.reuse, R186, R32 ;  /* 0x000000baac20723c */ /* 0x040fea0000001820 */
[----:B------:R-:W-:Y:S01]  /*6410*/  FMNMX.FTZ R132, R8, R134, !PT ;  /* 0x0000008608847209 */ /* 0x000fe20007810000 */
        /* <DEDUP_REMOVED lines=8> */
[-C--:B-----5:R-:W-:Y:S05]  /*64a0*/  HMMA.16816.F32 R52, R172, R192.reuse, R52 ;  /* 0x000000c0ac34723c */ /* 0x0a0fea0000001834 */
        /* <DEDUP_REMOVED lines=23> */
[-C--:B-1----:R-:W-:Y:S05]  /*6620*/  HMMA.16816.F32 R100, R172, R204.reuse, R100 ;  /* 0x000000ccac64723c */ /* 0x082fea0000001864 */
        /* <DEDUP_REMOVED lines=13> */
[----:B------:R-:W-:Y:S05]  /*6700*/  HMMA.16816.F32 R128, R172, R210, R128 ;  /* 0x000000d2ac80723c */ /* 0x000fea0000001880 */
[----:B------:R-:W-:Y:S02]  /*6710*/  FMNMX.FTZ R2, R28, R2, !PT ;  /* 0x000000021c027209 */ /* 0x000fe40007810000 */
[----:B------:R-:W-:Y:S04]  /*6720*/  FMNMX.FTZ R132, R38, R132, !PT ;  /* 0x0000008426847209 */ /* 0x000fe80007810000 */
[----:B------:R-:W-:Y:S02]  /*6730*/  FMNMX.FTZ R176, R37, R176, !PT ;  /* 0x000000b025b07209 */ /* 0x000fe40007810000 */
        /* <DEDUP_REMOVED lines=87> */
[----:B------:R-:W-:Y:S01]  /*6cb0*/  FMNMX.FTZ R176, R129, R176, !PT ;  /* 0x000000b081b07209 */ /* 0x000fe20007810000 */
[----:B------:R-:W-:Y:S06]  /*6cc0*/  @P2 BRA `(.L_x_9) ;  /* 0xffffffec00f02947 */ /* 0x000fec000383ffff */
.L_x_8:
[----:B-1----:R-:W-:Y:S01]  /*6cd0*/  SHFL.BFLY PT, R139, R176, 0x2, 0x1f ;  /* 0x0c401f00b08b7f89 */ /* 0x002fe200000e0000 */
[----:B------:R-:W-:Y:S02]  /*6ce0*/  FMNMX.FTZ R136, R131, R177, !PT ;  /* 0x000000b183887209 */ /* 0x000fe40007810000 */
[----:B------:R-:W-:Y:S02]  /*6cf0*/  FMNMX.FTZ R0, R122, R178, !PT ;  /* 0x000000b27a007209 */ /* 0x000fe40007810000 */
[----:B------:R-:W-:Y:S03]  /*6d00*/  FMNMX.FTZ R2, R121, R132, !PT ;  /* 0x0000008479027209 */ /* 0x000fe60007810000 */
[----:B------:R-:W-:Y:S01]  /*6d10*/  SHFL.BFLY PT, R172, R136, 0x2, 0x1f ;  /* 0x0c401f0088ac7f89 */ /* 0x000fe200000e0000 */
[----:B------:R-:W-:Y:S02]  /*6d20*/  FMNMX.FTZ R0, R123, R0, !PT ;  /* 0x000000007b007209 */ /* 0x000fe40007810000 */
[----:B------:R-:W-:Y:S02]  /*6d30*/  FMNMX.FTZ R2, R124, R2, !PT ;  /* 0x000000027c027209 */ /* 0x000fe40007810000 */
[----:B------:R-:W-:Y:S02]  /*6d40*/  FMNMX.FTZ R0, R126, R0, !PT ;  /* 0x000000007e007209 */ /* 0x000fe40007810000 */
[----:B------:R-:W-:Y:S02]  /*6d50*/  FMNMX.FTZ R132, R125, R2, !PT ;  /* 0x000000027d847209 */ /* 0x000fe40007810000 */
[----:B------:R-:W-:Y:S02]  /*6d60*/  FMNMX.FTZ R0, R127, R0, !PT ;  /* 0x000000007f007209 */ /* 0x000fe40007810000 */
[----:B------:R-:W-:Y:S01]  /*6d70*/  IADD3 R225, R225, -0x1, RZ ;  /* 0xffffffffe1e17810 */ /* 0x000fe20007ffe0ff */
[----:B------:R-:W-:Y:S08]  /*6d80*/  SHFL.BFLY PT, R137, R132, 0x2, 0x1f ;  /* 0x0c401f0084897f89 */ /* 0x000ff000000e0000 */
[----:B------:R-:W1:Y:S02]  /*6d90*/  SHFL.BFLY PT, R2, R0, 0x2, 0x1f ;  /* 0x0c401f0000027f89 */ /* 0x000e6400000e0000 */
[----:B-1----:R-:W-:Y:S02]  /*6da0*/  FMNMX.FTZ R2, R0, R2, !PT ;  /* 0x0000000200027209 */ /* 0x002fe40007810000 */
[----:B------:R-:W-:Y:S02]  /*6db0*/  FMNMX.FTZ R136, R136, R172, !PT ;  /* 0x000000ac88887209 */ /* 0x000fe40007810000 */
[----:B------:R-:W-:Y:S02]  /*6dc0*/  FMNMX.FTZ R139, R176, R139, !PT ;  /* 0x0000008bb08b7209 */ /* 0x000fe40007810000 */
[----:B------:R-:W-:Y:S01]  /*6dd0*/  FMNMX.FTZ R137, R132, R137, !PT ;  /* 0x0000008984897209 */ /* 0x000fe20007810000 */
[----:B------:R-:W-:Y:S08]  /*6de0*/  SHFL.BFLY PT, R172, R136, 0x1, 0x1f ;  /* 0x0c201f0088ac7f89 */ /* 0x000ff000000e0000 */
[----:B------:R-:W1:Y:S08]  /*6df0*/  SHFL.BFLY PT, R138, R139, 0x1, 0x1f ;  /* 0x0c201f008b8a7f89 */ /* 0x000e7000000e0000 */
[----:B------:R-:W2:Y:S08]  /*6e00*/  SHFL.BFLY PT, R173, R137, 0x1, 0x1f ;  /* 0x0c201f0089ad7f89 */ /* 0x000eb000000e0000 */
[----:B------:R-:W3:Y:S01]  /*6e10*/  SHFL.BFLY PT, R132, R2, 0x1, 0x1f ;  /* 0x0c201f0002847f89 */ /* 0x000ee200000e0000 */
[----:B-1----:R-:W-:Y:S02]  /*6e20*/  FMNMX.FTZ R139, R139, R138, !PT ;  /* 0x0000008a8b8b7209 */ /* 0x002fe40007810000 */
[----:B------:R-:W-:Y:S02]  /*6e30*/  FMNMX.FTZ R138, R136, R172, !PT ;  /* 0x000000ac888a7209 */ /* 0x000fe40007810000 */
[C---:B------:R-:W-:Y:S01]  /*6e40*/  FSETP.NEU.FTZ.AND P0, PT, R139.reuse, -INF , PT ;  /* 0xff8000008b00780b */ /* 0x040fe20003f1d000 */
[----:B------:R-:W-:Y:S01]  /*6e50*/  FADD.FTZ R0, -R139, R3 ;  /* 0x000000038b007221 */ /* 0x000fe20000010100 */
[----:B--2---:R-:W-:Y:S03]  /*6e60*/  FMNMX.FTZ R137, R137, R173, !PT ;  /* 0x000000ad89897209 */ /* 0x004fe60007810000 */
[----:B------:R-:W-:Y:S01]  /*6e70*/  FMUL.FTZ R3, R0, UR4 ;  /* 0x0000000400037c20 */ /* 0x000fe20008410000 */
[----:B------:R-:W-:Y:S03]  /*6e80*/  FADD.FTZ R0, -R138, R133 ;  /* 0x000000858a007221 */ /* 0x000fe60000010100 */
[----:B------:R1:W2:Y:S02]  /*6e90*/  MUFU.EX2 R136, R3 ;  /* 0x0000000300887308 */ /* 0x0002a40000000800 */
[----:B-1----:R-:W-:Y:S01]  /*6ea0*/  FMUL.FTZ R3, R0, UR4 ;  /* 0x0000000400037c20 */ /* 0x002fe20008410000 */
[----:B------:R-:W-:Y:S01]  /*6eb0*/  FADD.FTZ R0, -R137, R134 ;  /* 0x0000008689007221 */ /* 0x000fe20000010100 */
[----:B------:R-:W-:Y:S06]  /*6ec0*/  FMUL.FTZ R134, R138, UR4 ;  /* 0x000000048a867c20 */ /* 0x000fec0008410000 */
[----:B------:R3:W1:Y:S02]  /*6ed0*/  MUFU.EX2 R133, R3 ;  /* 0x0000000300857308 */ /* 0x0006640000000800 */
[----:B---3--:R-:W-:Y:S01]  /*6ee0*/  FMNMX.FTZ R3, R2, R132, !PT ;  /* 0x0000008402037209 */ /* 0x008fe20007810000 */
[----:B------:R-:W-:Y:S01]  /*6ef0*/  FMUL.FTZ R132, R139, UR4 ;  /* 0x000000048b847c20 */ /* 0x000fe20008410000 */
[----:B------:R-:W-:Y:S03]  /*6f00*/  FMUL.FTZ R2, R0, UR4 ;  /* 0x0000000400027c20 */ /* 0x000fe60008410000 */
[C---:B------:R-:W-:Y:S01]  /*6f10*/  FMUL.FTZ R172, R3.reuse, UR4 ;  /* 0x0000000403ac7c20 */ /* 0x040fe20008410000 */
[----:B------:R-:W-:Y:S01]  /*6f20*/  FSEL R132, R132, RZ, P0 ;  /* 0x000000ff84847208 */ /* 0x000fe20000000000 */
[----:B------:R-:W-:Y:S01]  /*6f30*/  FADD.FTZ R0, -R3, R135 ;  /* 0x0000008703007221 */ /* 0x000fe20000010100 */
[----:B------:R-:W-:Y:S01]  /*6f40*/  MUFU.EX2 R2, R2 ;  /* 0x0000000200027308 */ /* 0x000fe20000000800 */
[----:B------:R-:W-:Y:S01]  /*6f50*/  FSETP.NEU.FTZ.AND P0, PT, R138, -INF , PT ;  /* 0xff8000008a00780b */ /* 0x000fe20003f1d000 */
[----:B------:R-:W-:Y:S01]  /*6f60*/  FMUL.FTZ R135, R137, UR4 ;  /* 0x0000000489877c20 */ /* 0x000fe20008410000 */
[--C-:B------:R-:W-:Y:S01]  /*6f70*/  FFMA.FTZ R20, R20, UR4, -R132.reuse ;  /* 0x0000000414147c23 */ /* 0x100fe20008010884 */
[--C-:B------:R-:W-:Y:S01]  /*6f80*/  FFMA.FTZ R21, R21, UR4, -R132.reuse ;  /* 0x0000000415157c23 */ /* 0x100fe20008010884 */
[--C-:B------:R-:W-:Y:S01]  /*6f90*/  FFMA.FTZ R48, R48, UR4, -R132.reuse ;  /* 0x0000000430307c23 */ /* 0x100fe20008010884 */
[--C-:B------:R-:W-:Y:S01]  /*6fa0*/  FFMA.FTZ R49, R49, UR4, -R132.reuse ;  /* 0x0000000431317c23 */ /* 0x100fe20008010884 */
[--C-:B------:R-:W-:Y:S03]  /*6fb0*/  FFMA.FTZ R52, R52, UR4, -R132.reuse ;  /* 0x0000000434347c23 */ /* 0x100fe60008010884 */
[----:B------:R-:W-:Y:S01]  /*6fc0*/  MUFU.EX2 R190, R20 ;  /* 0x0000001400be7308 */ /* 0x000fe20000000800 */
[--C-:B------:R-:W-:Y:S01]  /*6fd0*/  FFMA.FTZ R53, R53, UR4, -R132.reuse ;  /* 0x0000000435357c23 */ /* 0x100fe20008010884 */
[----:B------:R-:W-:Y:S01]  /*6fe0*/  FSEL R134, R134, RZ, P0 ;  /* 0x000000ff86867208 */ /* 0x000fe20000000000 */
[--C-:B------:R-:W-:Y:S01]  /*6ff0*/  FFMA.FTZ R16, R16, UR4, -R132.reuse ;  /* 0x0000000410107c23 */ /* 0x100fe20008010884 */
[--C-:B------:R-:W-:Y:S01]  /*7000*/  FFMA.FTZ R17, R17, UR4, -R132.reuse ;  /* 0x0000000411117c23 */ /* 0x100fe20008010884 */
[----:B------:R-:W-:Y:S01]  /*7010*/  FSETP.NEU.FTZ.AND P0, PT, R137, -INF , PT ;  /* 0xff8000008900780b */ /* 0x000fe20003f1d000 */
[----:B------:R-:W-:Y:S01]  /*7020*/  FFMA.FTZ R36, R36, UR4, -R132 ;  /* 0x0000000424247c23 */ /* 0x000fe20008010884 */
[--C-:B------:R-:W-:Y:S03]  /*7030*/  FFMA.FTZ R22, R22, UR4, -R134.reuse ;  /* 0x0000000416167c23 */ /* 0x100fe60008010886 */
[----:B------:R-:W-:Y:S01]  /*7040*/  MUFU.EX2 R197, R21 ;  /* 0x0000001500c57308 */ /* 0x000fe20000000800 */
[--C-:B------:R-:W-:Y:S01]  /*7050*/  FFMA.FTZ R23, R23, UR4, -R134.reuse ;  /* 0x0000000417177c23 */ /* 0x100fe20008010886 */
[--C-:B------:R-:W-:Y:S01]  /*7060*/  FFMA.FTZ R50, R50, UR4, -R134.reuse ;  /* 0x0000000432327c23 */ /* 0x100fe20008010886 */
[--C-:B------:R-:W-:Y:S01]  /*7070*/  FFMA.FTZ R51, R51, UR4, -R134.reuse ;  /* 0x0000000433337c23 */ /* 0x100fe20008010886 */
[--C-:B------:R-:W-:Y:S01]  /*7080*/  FFMA.FTZ R54, R54, UR4, -R134.reuse ;  /* 0x0000000436367c23 */ /* 0x100fe20008010886 */
[--C-:B------:R-:W-:Y:S01]  /*7090*/  FFMA.FTZ R55, R55, UR4, -R134.reuse ;  /* 0x0000000437377c23 */ /* 0x100fe20008010886 */
[----:B------:R-:W-:Y:S01]  /*70a0*/  FSEL R135, R135, RZ, P0 ;  /* 0x000000ff87877208 */ /* 0x000fe20000000000 */
[--C-:B------:R-:W-:Y:S03]  /*70b0*/  FFMA.FTZ R18, R18, UR4, -R134.reuse ;  /* 0x0000000412127c23 */ /* 0x100fe60008010886 */
[----:B------:R-:W-:Y:S01]  /*70c0*/  MUFU.EX2 R189, R22 ;  /* 0x0000001600bd7308 */ /* 0x000fe20000000800 */
[----:B------:R-:W-:Y:S01]  /*70d0*/  FFMA.FTZ R19, R19, UR4, -R134 ;  /* 0x0000000413137c23 */ /* 0x000fe20008010886 */
[----:B------:R-:W-:Y:S01]  /*70e0*/  FSETP.NEU.FTZ.AND P0, PT, R3, -INF , PT ;  /* 0xff8000000300780b */ /* 0x000fe20003f1d000 */
[--C-:B------:R-:W-:Y:S01]  /*70f0*/  FFMA.FTZ R44, R44, UR4, -R135.reuse ;  /* 0x000000042c2c7c23 */ /* 0x100fe20008010887 */
[--C-:B------:R-:W-:Y:S01]  /*7100*/  FFMA.FTZ R45, R45, UR4, -R135.reuse ;  /* 0x000000042d2d7c23 */ /* 0x100fe20008010887 */
[----:B------:R-:W-:Y:S01]  /*7110*/  FFMA.FTZ R37, R37, UR4, -R132 ;  /* 0x0000000425257c23 */ /* 0x000fe20008010884 */
[----:B------:R-:W-:Y:S01]  /*7120*/  FSEL R172, R172, RZ, P0 ;  /* 0x000000ffacac7208 */ /* 0x000fe20000000000 */
[--C-:B------:R-:W-:Y:S03]  /*7130*/  FFMA.FTZ R38, R38, UR4, -R134.reuse ;  /* 0x0000000426267c23 */ /* 0x100fe60008010886 */
[----:B------:R3:W-:Y:S01]  /*7140*/  MUFU.EX2 R194, R23 ;  /* 0x0000001700c27308 */ /* 0x0007e20000000800 */
[----:B------:R-:W-:Y:S01]  /*7150*/  FFMA.FTZ R39, R39, UR4, -R134 ;  /* 0x0000000427277c23 */ /* 0x000fe20008010886 */
[--C-:B------:R-:W-:Y:S01]  /*7160*/  FFMA.FTZ R40, R40, UR4, -R135.reuse ;  /* 0x0000000428287c23 */ /* 0x100fe20008010887 */
[--C-:B------:R-:W-:Y:S01]  /*7170*/  FFMA.FTZ R46, R46, UR4, -R172.reuse ;  /* 0x000000042e2e7c23 */ /* 0x100fe200080108ac */
[--C-:B------:R-:W-:Y:S01]  /*7180*/  FFMA.FTZ R47, R47, UR4, -R172.reuse ;  /* 0x000000042f2f7c23 */ /* 0x100fe200080108ac */
[--C-:B------:R-:W-:Y:S01]  /*7190*/  FFMA.FTZ R41, R41, UR4, -R135.reuse ;  /* 0x0000000429297c23 */ /* 0x100fe20008010887 */
[--C-:B------:R-:W-:Y:S01]  /*71a0*/  FFMA.FTZ R42, R42, UR4, -R172.reuse ;  /* 0x000000042a2a7c23 */ /* 0x100fe200080108ac */
[--C-:B------:R-:W-:Y:S03]  /*71b0*/  FFMA.FTZ R43, R43, UR4, -R172.reuse ;  /* 0x000000042b2b7c23 */ /* 0x100fe600080108ac */
[----:B------:R-:W-:Y:S01]  /*71c0*/  MUFU.EX2 R208, R44 ;  /* 0x0000002c00d07308 */ /* 0x000fe20000000800 */
[--C-:B------:R-:W-:Y:S01]  /*71d0*/  FFMA.FTZ R24, R24, UR4, -R135.reuse ;  /* 0x0000000418187c23 */ /* 0x100fe20008010887 */
[--C-:B------:R-:W-:Y:S01]  /*71e0*/  FFMA.FTZ R25, R25, UR4, -R135.reuse ;  /* 0x0000000419197c23 */ /* 0x100fe20008010887 */
[--C-:B------:R-:W-:Y:S01]  /*71f0*/  FFMA.FTZ R26, R26, UR4, -R172.reuse ;  /* 0x000000041a1a7c23 */ /* 0x100fe200080108ac */
[--C-:B------:R-:W-:Y:S01]  /*7200*/  FFMA.FTZ R27, R27, UR4, -R172.reuse ;  /* 0x000000041b1b7c23 */ /* 0x100fe200080108ac */
[--C-:B------:R-:W-:Y:S01]  /*7210*/  FFMA.FTZ R28, R28, UR4, -R135.reuse ;  /* 0x000000041c1c7c23 */ /* 0x100fe20008010887 */
[--C-:B------:R-:W-:Y:S01]  /*7220*/  FFMA.FTZ R29, R29, UR4, -R135.reuse ;  /* 0x000000041d1d7c23 */ /* 0x100fe20008010887 */
[--C-:B------:R-:W-:Y:S03]  /*7230*/  FFMA.FTZ R30, R30, UR4, -R172.reuse ;  /* 0x000000041e1e7c23 */ /* 0x100fe600080108ac */
[----:B------:R-:W-:Y:S01]  /*7240*/  MUFU.EX2 R235, R45 ;  /* 0x0000002d00eb7308 */ /* 0x000fe20000000800 */
[----:B---3--:R-:W3:Y:S01]  /*7250*/  LDSM.16.MT88.4 R20, [R213+0x4000] ;  /* 0x00400000d514783b */ /* 0x008ee20000004200 */
[----:B------:R-:W-:Y:S01]  /*7260*/  FFMA.FTZ R31, R31, UR4, -R172 ;  /* 0x000000041f1f7c23 */ /* 0x000fe200080108ac */
[--C-:B------:R-:W-:Y:S01]  /*7270*/  FFMA.FTZ R32, R32, UR4, -R132.reuse ;  /* 0x0000000420207c23 */ /* 0x100fe20008010884 */
[----:B------:R-:W-:Y:S01]  /*7280*/  FFMA.FTZ R33, R33, UR4, -R132 ;  /* 0x0000000421217c23 */ /* 0x000fe20008010884 */
[--C-:B------:R-:W-:Y:S01]  /*7290*/  FFMA.FTZ R34, R34, UR4, -R134.reuse ;  /* 0x0000000422227c23 */ /* 0x100fe20008010886 */
[--C-:B------:R-:W-:Y:S01]  /*72a0*/  FFMA.FTZ R35, R35, UR4, -R134.reuse ;  /* 0x0000000423237c23 */ /* 0x100fe20008010886 */
[--C-:B------:R-:W-:Y:S03]  /*72b0*/  FFMA.FTZ R71, R71, UR4, -R134.reuse ;  /* 0x0000000447477c23 */ /* 0x100fe60008010886 */
[----:B------:R-:W-:Y:S01]  /*72c0*/  MUFU.EX2 R211, R46 ;  /* 0x0000002e00d37308 */ /* 0x000fe20000000800 */
[----:B------:R-:W-:Y:S01]  /*72d0*/  FFMA.FTZ R82, R82, UR4, -R134 ;  /* 0x0000000452527c23 */ /* 0x000fe20008010886 */
[--C-:B------:R-:W-:Y:S01]  /*72e0*/  FFMA.FTZ R73, R73, UR4, -R135.reuse ;  /* 0x0000000449497c23 */ /* 0x100fe20008010887 */
[--C-:B------:R-:W-:Y:S01]  /*72f0*/  FFMA.FTZ R76, R76, UR4, -R135.reuse ;  /* 0x000000044c4c7c23 */ /* 0x100fe20008010887 */
[--C-:B------:R-:W-:Y:S01]  /*7300*/  FFMA.FTZ R4, R4, UR4, -R132.reuse ;  /* 0x0000000404047c23 */ /* 0x100fe20008010884 */
[----:B------:R-:W-:Y:S01]  /*7310*/  FFMA.FTZ R5, R5, UR4, -R132 ;  /* 0x0000000405057c23 */ /* 0x000fe20008010884 */
[--C-:B------:R-:W-:Y:S01]  /*7320*/  FFMA.FTZ R6, R6, UR4, -R134.reuse ;  /* 0x0000000406067c23 */ /* 0x100fe20008010886 */
[----:B------:R-:W-:Y:S03]  /*7330*/  FFMA.FTZ R7, R7, UR4, -R134 ;  /* 0x0000000407077c23 */ /* 0x000fe60008010886 */
[----:B------:R4:W-:Y:S01]  /*7340*/  MUFU.EX2 R237, R47 ;  /* 0x0000002f00ed7308 */ /* 0x0009e20000000800 */
[----:B------:R-:W-:Y:S01]  /*7350*/  FMUL.FTZ R0, R0, UR4 ;  /* 0x0000000400007c20 */ /* 0x000fe20008410000 */
[--C-:B------:R-:W-:Y:S01]  /*7360*/  FFMA.FTZ R8, R8, UR4, -R135.reuse ;  /* 0x0000000408087c23 */ /* 0x100fe20008010887 */
[--C-:B------:R-:W-:Y:S01]  /*7370*/  FFMA.FTZ R9, R9, UR4, -R135.reuse ;  /* 0x0000000409097c23 */ /* 0x100fe20008010887 */
[--C-:B------:R-:W-:Y:S01]  /*7380*/  FFMA.FTZ R10, R10, UR4, -R172.reuse ;  /* 0x000000040a0a7c23 */ /* 0x100fe200080108ac */
[--C-:B------:R-:W-:Y:S01]  /*7390*/  FFMA.FTZ R11, R11, UR4, -R172.reuse ;  /* 0x000000040b0b7c23 */ /* 0x100fe200080108ac */
[--C-:B------:R-:W-:Y:S01]  /*73a0*/  FFMA.FTZ R12, R12, UR4, -R135.reuse ;  /* 0x000000040c0c7c23 */ /* 0x100fe20008010887 */
[--C-:B------:R-:W-:Y:S03]  /*73b0*/  FFMA.FTZ R13, R13, UR4, -R135.reuse ;  /* 0x000000040d0d7c23 */ /* 0x100fe60008010887 */
[----:B------:R2:W-:Y:S01]  /*73c0*/  MUFU.EX2 R177, R4 ;  /* 0x0000000400b17308 */ /* 0x0005e20000000800 */
[--C-:B------:R-:W-:Y:S01]  /*73d0*/  FFMA.FTZ R14, R14, UR4, -R172.reuse ;  /* 0x000000040e0e7c23 */ /* 0x100fe200080108ac */
[----:B------:R-:W-:Y:S01]  /*73e0*/  FFMA.FTZ R15, R15, UR4, -R172 ;  /* 0x000000040f0f7c23 */ /* 0x000fe200080108ac */
[----:B------:R-:W-:Y:S01]  /*73f0*/  FFMA.FTZ R67, R67, UR4, -R134 ;  /* 0x0000000443437c23 */ /* 0x000fe20008010886 */
[--C-:B------:R-:W-:Y:S01]  /*7400*/  FFMA.FTZ R64, R64, UR4, -R132.reuse ;  /* 0x0000000440407c23 */ /* 0x100fe20008010884 */
[----:B------:R-:W-:Y:S01]  /*7410*/  FFMA.FTZ R65, R65, UR4, -R132 ;  /* 0x0000000441417c23 */ /* 0x000fe20008010884 */
[----:B------:R-:W-:Y:S01]  /*7420*/  FFMA.FTZ R66, R66, UR4, -R134 ;  /* 0x0000000442427c23 */ /* 0x000fe20008010886 */
[--C-:B------:R-:W-:Y:S03]  /*7430*/  FFMA.FTZ R59, R59, UR4, -R172.reuse ;  /* 0x000000043b3b7c23 */ /* 0x100fe600080108ac */
[----:B------:R5:W3:Y:S01]  /*7440*/  MUFU.EX2 R179, R5 ;  /* 0x0000000500b37308 */ /* 0x000ae20000000800 */
[----:B----4-:R-:W4:Y:S01]  /*7450*/  LDSM.16.MT88.4 R44, [R214+0x4000] ;  /* 0x00400000d62c783b */ /* 0x010f220000004200 */
[--C-:B------:R-:W-:Y:S01]  /*7460*/  FFMA.FTZ R60, R60, UR4, -R135.reuse ;  /* 0x000000043c3c7c23 */ /* 0x100fe20008010887 */
[--C-:B------:R-:W-:Y:S01]  /*7470*/  FFMA.FTZ R61, R61, UR4, -R135.reuse ;  /* 0x000000043d3d7c23 */ /* 0x100fe20008010887 */
[--C-:B------:R-:W-:Y:S01]  /*7480*/  FFMA.FTZ R62, R62, UR4, -R172.reuse ;  /* 0x000000043e3e7c23 */ /* 0x100fe200080108ac */
[--C-:B------:R-:W-:Y:S01]  /*7490*/  FFMA.FTZ R63, R63, UR4, -R172.reuse ;  /* 0x000000043f3f7c23 */ /* 0x100fe200080108ac */
[--C-:B------:R-:W-:Y:S01]  /*74a0*/  FFMA.FTZ R56, R56, UR4, -R135.reuse ;  /* 0x0000000438387c23 */ /* 0x100fe20008010887 */
[--C-:B------:R-:W-:Y:S03]  /*74b0*/  FFMA.FTZ R57, R57, UR4, -R135.reuse ;  /* 0x0000000439397c23 */ /* 0x100fe60008010887 */
[----:B------:R1:W-:Y:S01]  /*74c0*/  MUFU.EX2 R175, R6 ;  /* 0x0000000600af7308 */ /* 0x0003e20000000800 */
[----:B--2---:R-:W-:Y:S01]  /*74d0*/  FMUL.FTZ R4, R136, R144 ;  /* 0x0000009088047220 */ /* 0x004fe20000410000 */
[----:B------:R-:W-:Y:S01]  /*74e0*/  FFMA.FTZ R58, R58, UR4, -R172 ;  /* 0x000000043a3a7c23 */ /* 0x000fe200080108ac */
[--C-:B------:R-:W-:Y:S01]  /*74f0*/  FFMA.FTZ R68, R68, UR4, -R132.reuse ;  /* 0x0000000444447c23 */ /* 0x100fe20008010884 */
[----:B------:R-:W-:Y:S01]  /*7500*/  FFMA.FTZ R69, R69, UR4, -R132 ;  /* 0x0000000445457c23 */ /* 0x000fe20008010884 */
[----:B------:R-:W-:Y:S01]  /*7510*/  FFMA.FTZ R70, R70, UR4, -R134 ;  /* 0x0000000446467c23 */ /* 0x000fe20008010886 */
[--C-:B------:R-:W-:Y:S01]  /*7520*/  FFMA.FTZ R80, R80, UR4, -R132.reuse ;  /* 0x0000000450507c23 */ /* 0x100fe20008010884 */
[----:B------:R-:W-:Y:S03]  /*7530*/  FFMA.FTZ R81, R81, UR4, -R132 ;  /* 0x0000000451517c23 */ /* 0x000fe60008010884 */
[----:B------:R2:W4:Y:S01]  /*7540*/  MUFU.EX2 R178, R7 ;  /* 0x0000000700b27308 */ /* 0x0005220000000800 */
[----:B-----5:R-:W-:Y:S01]  /*7550*/  FMUL.FTZ R5, R136, R145 ;  /* 0x0000009188057220 */ /* 0x020fe20000410000 */
[----:B------:R-:W-:Y:S01]  /*7560*/  FFMA.FTZ R83, R83, UR4, -R134 ;  /* 0x0000000453537c23 */ /* 0x000fe20008010886 */
[--C-:B------:R-:W-:Y:S01]  /*7570*/  FFMA.FTZ R72, R72, UR4, -R135.reuse ;  /* 0x0000000448487c23 */ /* 0x100fe20008010887 */
[--C-:B------:R-:W-:Y:S01]  /*7580*/  FFMA.FTZ R74, R74, UR4, -R172.reuse ;  /* 0x000000044a4a7c23 */ /* 0x100fe200080108ac */
[--C-:B------:R-:W-:Y:S01]  /*7590*/  FFMA.FTZ R75, R75, UR4, -R172.reuse ;  /* 0x000000044b4b7c23 */ /* 0x100fe200080108ac */
[--C-:B------:R-:W-:Y:S01]  /*75a0*/  FFMA.FTZ R77, R77, UR4, -R135.reuse ;  /* 0x000000044d4d7c23 */ /* 0x100fe20008010887 */
[--C-:B------:R-:W-:Y:S03]  /*75b0*/  FFMA.FTZ R78, R78, UR4, -R172.reuse ;  /* 0x000000044e4e7c23 */ /* 0x100fe600080108ac */
[----:B------:R5:W-:Y:S01]  /*75c0*/  MUFU.EX2 R195, R16 ;  /* 0x0000001000c37308 */ /* 0x000be20000000800 */
[----:B-1----:R-:W-:Y:S01]  /*75d0*/  FMUL.FTZ R6, R133, R146 ;  /* 0x0000009285067220 */ /* 0x002fe20000410000 */
[----:B------:R-:W-:Y:S01]  /*75e0*/  FFMA.FTZ R79, R79, UR4, -R172 ;  /* 0x000000044f4f7c23 */ /* 0x000fe200080108ac */
[--C-:B------:R-:W-:Y:S01]  /*75f0*/  FFMA.FTZ R84, R84, UR4, -R132.reuse ;  /* 0x0000000454547c23 */ /* 0x100fe20008010884 */
[----:B------:R-:W-:Y:S01]  /*7600*/  FFMA.FTZ R85, R85, UR4, -R132 ;  /* 0x0000000455557c23 */ /* 0x000fe20008010884 */
[--C-:B------:R-:W-:Y:S01]  /*7610*/  FFMA.FTZ R86, R86, UR4, -R134.reuse ;  /* 0x0000000456567c23 */ /* 0x100fe20008010886 */
[----:B------:R-:W-:Y:S01]  /*7620*/  FFMA.FTZ R87, R87, UR4, -R134 ;  /* 0x0000000457577c23 */ /* 0x000fe20008010886 */
[--C-:B------:R-:W-:Y:S03]  /*7630*/  FFMA.FTZ R96, R96, UR4, -R132.reuse ;  /* 0x0000000460607c23 */ /* 0x100fe60008010884 */
[----:B------:R1:W4:Y:S01]  /*7640*/  MUFU.EX2 R203, R17 ;  /* 0x0000001100cb7308 */ /* 0x0003220000000800 */
[----:B--2---:R-:W-:Y:S01]  /*7650*/  FMUL.FTZ R7, R133, R147 ;  /* 0x0000009385077220 */ /* 0x004fe20000410000 */
[----:B------:R-:W-:Y:S01]  /*7660*/  FFMA.FTZ R97, R97, UR4, -R132 ;  /* 0x0000000461617c23 */ /* 0x000fe20008010884 */
[--C-:B------:R-:W-:Y:S01]  /*7670*/  FFMA.FTZ R98, R98, UR4, -R134.reuse ;  /* 0x0000000462627c23 */ /* 0x100fe20008010886 */
[----:B------:R-:W-:Y:S01]  /*7680*/  FFMA.FTZ R99, R99, UR4, -R134 ;  /* 0x0000000463637c23 */ /* 0x000fe20008010886 */
[--C-:B------:R-:W-:Y:S01]  /*7690*/  FFMA.FTZ R88, R88, UR4, -R135.reuse ;  /* 0x0000000458587c23 */ /* 0x100fe20008010887 */
[--C-:B------:R-:W-:Y:S01]  /*76a0*/  FFMA.FTZ R89, R89, UR4, -R135.reuse ;  /* 0x0000000459597c23 */ /* 0x100fe20008010887 */
[--C-:B------:R-:W-:Y:S03]  /*76b0*/  FFMA.FTZ R90, R90, UR4, -R172.reuse ;  /* 0x000000045a5a7c23 */ /* 0x100fe600080108ac */
[----:B------:R2:W-:Y:S01]  /*76c0*/  MUFU.EX2 R192, R18 ;  /* 0x0000001200c07308 */ /* 0x0005e20000000800 */
[----:B-----5:R-:W-:Y:S01]  /*76d0*/  FMUL.FTZ R16, R136, R148 ;  /* 0x0000009488107220 */ /* 0x020fe20000410000 */
[--C-:B------:R-:W-:Y:S01]  /*76e0*/  FFMA.FTZ R91, R91, UR4, -R172.reuse ;  /* 0x000000045b5b7c23 */ /* 0x100fe200080108ac */
[--C-:B------:R-:W-:Y:S01]  /*76f0*/  FFMA.FTZ R92, R92, UR4, -R135.reuse ;  /* 0x000000045c5c7c23 */ /* 0x100fe20008010887 */
[--C-:B------:R-:W-:Y:S01]  /*7700*/  FFMA.FTZ R93, R93, UR4, -R135.reuse ;  /* 0x000000045d5d7c23 */ /* 0x100fe20008010887 */
[--C-:B------:R-:W-:Y:S01]  /*7710*/  FFMA.FTZ R94, R94, UR4, -R172.reuse ;  /* 0x000000045e5e7c23 */ /* 0x100fe200080108ac */
[----:B------:R-:W-:Y:S01]  /*7720*/  FFMA.FTZ R95, R95, UR4, -R172 ;  /* 0x000000045f5f7c23 */ /* 0x000fe200080108ac */
[--C-:B------:R-:W-:Y:S03]  /*7730*/  FFMA.FTZ R100, R100, UR4, -R132.reuse ;  /* 0x0000000464647c23 */ /* 0x100fe60008010884 */
[----:B------:R5:W4:Y:S01]  /*7740*/  MUFU.EX2 R201, R19 ;  /* 0x0000001300c97308 */ /* 0x000b220000000800 */
[----:B-1----:R-:W-:Y:S01]  /*7750*/  FMUL.FTZ R17, R136, R149 ;  /* 0x0000009588117220 */ /* 0x002fe20000410000 */
[----:B------:R-:W-:Y:S01]  /*7760*/  FFMA.FTZ R101, R101, UR4, -R132 ;  /* 0x0000000465657c23 */ /* 0x000fe20008010884 */
[--C-:B------:R-:W-:Y:S01]  /*7770*/  FFMA.FTZ R102, R102, UR4, -R134.reuse ;  /* 0x0000000466667c23 */ /* 0x100fe20008010886 */
[----:B------:R-:W-:Y:S01]  /*7780*/  FFMA.FTZ R103, R103, UR4, -R134 ;  /* 0x0000000467677c23 */ /* 0x000fe20008010886 */
[--C-:B------:R-:W-:Y:S01]  /*7790*/  FFMA.FTZ R112, R112, UR4, -R132.reuse ;  /* 0x0000000470707c23 */ /* 0x100fe20008010884 */
[----:B------:R-:W-:Y:S01]  /*77a0*/  FFMA.FTZ R113, R113, UR4, -R132 ;  /* 0x0000000471717c23 */ /* 0x000fe20008010884 */
[--C-:B------:R-:W-:Y:S03]  /*77b0*/  FFMA.FTZ R114, R114, UR4, -R134.reuse ;  /* 0x0000000472727c23 */ /* 0x100fe60008010886 */
[----:B------:R3:W-:Y:S01]  /*77c0*/  MUFU.EX2 R209, R36 ;  /* 0x0000002400d17308 */ /* 0x0007e20000000800 */
[----:B--2---:R-:W-:Y:S01]  /*77d0*/  FMUL.FTZ R18, R133, R150 ;  /* 0x0000009685127220 */ /* 0x004fe20000410000 */
[----:B------:R-:W-:Y:S01]  /*77e0*/  FFMA.FTZ R115, R115, UR4, -R134 ;  /* 0x0000000473737c23 */ /* 0x000fe20008010886 */
[--C-:B------:R-:W-:Y:S01]  /*77f0*/  FFMA.FTZ R104, R104, UR4, -R135.reuse ;  /* 0x0000000468687c23 */ /* 0x100fe20008010887 */
[--C-:B------:R-:W-:Y:S01]  /*7800*/  FFMA.FTZ R105, R105, UR4, -R135.reuse ;  /* 0x0000000469697c23 */ /* 0x100fe20008010887 */
[--C-:B------:R-:W-:Y:S01]  /*7810*/  FFMA.FTZ R106, R106, UR4, -R172.reuse ;  /* 0x000000046a6a7c23 */ /* 0x100fe200080108ac */
[--C-:B------:R-:W-:Y:S01]  /*7820*/  FFMA.FTZ R107, R107, UR4, -R172.reuse ;  /* 0x000000046b6b7c23 */ /* 0x100fe200080108ac */
[--C-:B------:R-:W-:Y:S03]  /*7830*/  FFMA.FTZ R108, R108, UR4, -R135.reuse ;  /* 0x000000046c6c7c23 */ /* 0x100fe60008010887 */
[----:B------:R4:W-:Y:S01]  /*7840*/  MUFU.EX2 R240, R37 ;  /* 0x0000002500f07308 */ /* 0x0009e20000000800 */
[----:B-----5:R-:W-:Y:S01]  /*7850*/  FMUL.FTZ R19, R133, R151 ;  /* 0x0000009785137220 */ /* 0x020fe20000410000 */
[--C-:B------:R-:W-:Y:S01]  /*7860*/  FFMA.FTZ R109, R109, UR4, -R135.reuse ;  /* 0x000000046d6d7c23 */ /* 0x100fe20008010887 */
[----:B------:R-:W-:Y:S01]  /*7870*/  LDSM.16.MT88.4 R148, [R213+0x5c00] ;  /* 0x005c0000d594783b */ /* 0x000fe20000004200 */
[--C-:B------:R-:W-:Y:S01]  /*7880*/  FFMA.FTZ R110, R110, UR4, -R172.reuse ;  /* 0x000000046e6e7c23 */ /* 0x100fe200080108ac */
[----:B------:R-:W-:Y:S01]  /*7890*/  FFMA.FTZ R111, R111, UR4, -R172 ;  /* 0x000000046f6f7c23 */ /* 0x000fe200080108ac */
[--C-:B------:R-:W-:Y:S01]  /*78a0*/  FFMA.FTZ R116, R116, UR4, -R132.reuse ;  /* 0x0000000474747c23 */ /* 0x100fe20008010884 */
[--C-:B------:R-:W-:Y:S03]  /*78b0*/  FFMA.FTZ R117, R117, UR4, -R132.reuse ;  /* 0x0000000475757c23 */ /* 0x100fe60008010884 */
[----:B------:R1:W-:Y:S01]  /*78c0*/  MUFU.EX2 R206, R38 ;  /* 0x0000002600ce7308 */ /* 0x0003e20000000800 */
[----:B---3--:R-:W-:Y:S01]  /*78d0*/  F2FP.F16.F32.PACK_AB R36, R179, R177 ;  /* 0x000000b1b324723e */ /* 0x008fe200000000ff */
[----:B------:R-:W-:Y:S01]  /*78e0*/  FFMA.FTZ R128, R128, UR4, -R132 ;  /* 0x0000000480807c23 */ /* 0x000fe20008010884 */
[--C-:B------:R-:W-:Y:S01]  /*78f0*/  FFMA.FTZ R118, R118, UR4, -R134.reuse ;  /* 0x0000000476767c23 */ /* 0x100fe20008010886 */
[--C-:B------:R-:W-:Y:S01]  /*7900*/  FFMA.FTZ R119, R119, UR4, -R134.reuse ;  /* 0x0000000477777c23 */ /* 0x100fe20008010886 */
[----:B------:R-:W-:Y:S01]  /*7910*/  FFMA.FTZ R130, R130, UR4, -R134 ;  /* 0x0000000482827c23 */ /* 0x000fe20008010886 */
[----:B------:R-:W-:Y:S01]  /*7920*/  FFMA.FTZ R132, R129, UR4, -R132 ;  /* 0x0000000481847c23 */ /* 0x000fe20008010884 */
[----:B------:R-:W-:Y:S03]  /*7930*/  FFMA.FTZ R134, R131, UR4, -R134 ;  /* 0x0000000483867c23 */ /* 0x000fe60008010886 */
[----:B------:R2:W-:Y:S01]  /*7940*/  MUFU.EX2 R238, R39 ;  /* 0x0000002700ee7308 */ /* 0x0005e20000000800 */
[----:B----4-:R-:W-:Y:S01]  /*7950*/  F2FP.F16.F32.PACK_AB R37, R178, R175 ;  /* 0x000000afb225723e */ /* 0x010fe200000000ff */
[--C-:B------:R-:W-:Y:S01]  /*7960*/  FFMA.FTZ R120, R120, UR4, -R135.reuse ;  /* 0x0000000478787c23 */ /* 0x100fe20008010887 */
[--C-:B------:R-:W-:Y:S01]  /*7970*/  FFMA.FTZ R121, R121, UR4, -R135.reuse ;  /* 0x0000000479797c23 */ /* 0x100fe20008010887 */
[--C-:B------:R-:W-:Y:S01]  /*7980*/  FFMA.FTZ R124, R124, UR4, -R135.reuse ;  /* 0x000000047c7c7c23 */ /* 0x100fe20008010887 */
[--C-:B------:R-:W-:Y:S01]  /*7990*/  FFMA.FTZ R122, R122, UR4, -R172.reuse ;  /* 0x000000047a7a7c23 */ /* 0x100fe200080108ac */
[--C-:B------:R-:W-:Y:S01]  /*79a0*/  FFMA.FTZ R123, R123, UR4, -R172.reuse ;  /* 0x000000047b7b7c23 */ /* 0x100fe200080108ac */
[--C-:B------:R-:W-:Y:S03]  /*79b0*/  FFMA.FTZ R126, R126, UR4, -R172.reuse ;  /* 0x000000047e7e7c23 */ /* 0x100fe600080108ac */
[----:B------:R-:W3:Y:S01]  /*79c0*/  MUFU.EX2 R0, R0 ;  /* 0x0000000000007308 */ /* 0x000ee20000000800 */
[----:B-1----:R-:W-:Y:S01]  /*79d0*/  F2FP.F16.F32.PACK_AB R38, R203, R195 ;  /* 0x000000c3cb26723e */ /* 0x002fe200000000ff */
[----:B------:R-:W-:Y:S01]  /*79e0*/  FFMA.FTZ R135, R125, UR4, -R135 ;  /* 0x000000047d877c23 */ /* 0x000fe20008010887 */
[----:B------:R-:W-:Y:S07]  /*79f0*/  FFMA.FTZ R172, R127, UR4, -R172 ;  /* 0x000000047fac7c23 */ /* 0x000fee00080108ac */
[----:B------:R1:W-:Y:S01]  /*7a00*/  MUFU.EX2 R174, R8 ;  /* 0x0000000800ae7308 */ /* 0x0003e20000000800 */
[----:B--2---:R-:W-:Y:S09]  /*7a10*/  F2FP.F16.F32.PACK_AB R39, R201, R192 ;  /* 0x000000c0c927723e */ /* 0x004ff200000000ff */
[----:B------:R2:W4:Y:S01]  /*7a20*/  MUFU.EX2 R176, R9 ;  /* 0x0000000900b07308 */ /* 0x0005220000000800 */
[-C--:B------:R-:W-:Y:S09]  /*7a30*/  HMMA.16816.F32 R4, R36, R20.reuse, R4 ;  /* 0x000000142404723c */ /* 0x080ff20000001804 */
[----:B------:R3:W-:Y:S02]  /*7a40*/  MUFU.EX2 R173, R10 ;  /* 0x0000000a00ad7308 */ /* 0x0007e40000000800 */
[C---:B-1----:R-:W-:Y:S08]  /*7a50*/  FMUL.FTZ R8, R2.reuse, R140 ;  /* 0x0000008c02087220 */ /* 0x042ff00000410000 */
[----:B------:R1:W5:Y:S01]  /*7a60*/  MUFU.EX2 R181, R11 ;  /* 0x0000000b00b57308 */ /* 0x0003620000000800 */
[----:B--2---:R-:W-:Y:S09]  /*7a70*/  FMUL.FTZ R9, R2, R141 ;  /* 0x0000008d02097220 */ /* 0x004ff20000410000 */
[----:B------:R2:W-:Y:S01]  /*7a80*/  MUFU.EX2 R183, R12 ;  /* 0x0000000c00b77308 */ /* 0x0005e20000000800 */
[C---:B---3--:R-:W-:Y:S09]  /*7a90*/  FMUL.FTZ R10, R0.reuse, R142 ;  /* 0x0000008e000a7220 */ /* 0x048ff20000410000 */
[----:B------:R3:W5:Y:S01]  /*7aa0*/  MUFU.EX2 R193, R13 ;  /* 0x0000000d00c17308 */ /* 0x0007620000000800 */
[----:B-1----:R-:W-:Y:S09]  /*7ab0*/  FMUL.FTZ R11, R0, R143 ;  /* 0x0000008f000b7220 */ /* 0x002ff20000410000 */
[----:B------:R1:W-:Y:S01]  /*7ac0*/  MUFU.EX2 R184, R14 ;  /* 0x0000000e00b87308 */ /* 0x0003e20000000800 */
[C---:B--2---:R-:W-:Y:S09]  /*7ad0*/  FMUL.FTZ R12, R2.reuse, R152 ;  /* 0x00000098020c7220 */ /* 0x044ff20000410000 */
[----:B------:R2:W5:Y:S01]  /*7ae0*/  MUFU.EX2 R191, R15 ;  /* 0x0000000f00bf7308 */ /* 0x0005620000000800 */
[----:B---3--:R-:W-:Y:S09]  /*7af0*/  FMUL.FTZ R13, R2, R153 ;  /* 0x00000099020d7220 */ /* 0x008ff20000410000 */
[----:B------:R4:W-:Y:S01]  /*7b00*/  MUFU.EX2 R199, R40 ;  /* 0x0000002800c77308 */ /* 0x0009e20000000800 */
[C---:B-1----:R-:W-:Y:S09]  /*7b10*/  FMUL.FTZ R14, R0.reuse, R154 ;  /* 0x0000009a000e7220 */ /* 0x042ff20000410000 */
[----:B------:R5:W-:Y:S01]  /*7b20*/  MUFU.EX2 R233, R41 ;  /* 0x0000002900e97308 */ /* 0x000be20000000800 */
[----:B--2---:R-:W-:Y:S09]  /*7b30*/  FMUL.FTZ R15, R0, R155 ;  /* 0x0000009b000f7220 */ /* 0x004ff20000410000 */
[----:B------:R1:W-:Y:S01]  /*7b40*/  MUFU.EX2 R202, R42 ;  /* 0x0000002a00ca7308 */ /* 0x0003e20000000800 */
[----:B----4-:R-:W-:Y:S09]  /*7b50*/  F2FP.F16.F32.PACK_AB R40, R176, R174 ;  /* 0x000000aeb028723e */ /* 0x010ff200000000ff */
[----:B------:R2:W-:Y:S01]  /*7b60*/  MUFU.EX2 R207, R43 ;  /* 0x0000002b00cf7308 */ /* 0x0005e20000000800 */
[----:B-----5:R-:W-:Y:S09]  /*7b70*/  F2FP.F16.F32.PACK_AB R41, R181, R173 ;  /* 0x000000adb529723e */ /* 0x020ff200000000ff */
[----:B------:R-:W-:Y:S01]  /*7b80*/  MUFU.EX2 R241, R48 ;  /* 0x0000003000f17308 */ /* 0x000fe20000000800 */
[----:B-1----:R-:W-:Y:S09]  /*7b90*/  F2FP.F16.F32.PACK_AB R42, R193, R183 ;  /* 0x000000b7c12a723e */ /* 0x002ff200000000ff */
[----:B------:R-:W-:Y:S01]  /*7ba0*/  MUFU.EX2 R245, R49 ;  /* 0x0000003100f57308 */ /* 0x000fe20000000800 */
[----:B--2---:R-:W-:Y:S09]  /*7bb0*/  F2FP.F16.F32.PACK_AB R43, R191, R184 ;  /* 0x000000b8bf2b723e */ /* 0x004ff200000000ff */
[----:B------:R-:W-:Y:S01]  /*7bc0*/  MUFU.EX2 R239, R50 ;  /* 0x0000003200ef7308 */ /* 0x000fe20000000800 */
[C---:B------:R-:W-:Y:S06]  /*7bd0*/  HMMA.16816.F32 R8, R40.reuse, R20, R8 ;  /* 0x000000142808723c */ /* 0x040fec0000001808 */
[-C--:B------:R-:W-:Y:S03]  /*7be0*/  HMMA.16816.F32 R12, R40, R22.reuse, R12 ;  /* 0x00000016280c723c */ /* 0x080fe6000000180c */
[----:B------:R1:W-:Y:S02]  /*7bf0*/  MUFU.EX2 R243, R51 ;  /* 0x0000003300f37308 */ /* 0x0003e40000000800 */
[C---:B------:R-:W-:Y:S01]  /*7c00*/  FMUL.FTZ R20, R136.reuse, R160 ;  /* 0x000000a088147220 */ /* 0x040fe20000410000 */
[C---:B------:R-:W-:Y:S07]  /*7c10*/  HMMA.16816.F32 R16, R36.reuse, R22, R16 ;  /* 0x000000162410723c */ /* 0x040fee0000001810 */
[----:B------:R2:W-:Y:S01]  /*7c20*/  MUFU.EX2 R180, R24 ;  /* 0x0000001800b47308 */ /* 0x0005e20000000800 */
[----:B------:R-:W-:Y:S03]  /*7c30*/  FMUL.FTZ R21, R136, R161 ;  /* 0x000000a188157220 */ /* 0x000fe60000410000 */
[C---:B------:R-:W-:Y:S01]  /*7c40*/  FMUL.FTZ R22, R133.reuse, R162 ;  /* 0x000000a285167220 */ /* 0x040fe20000410000 */
[----:B------:R-:W-:Y:S05]  /*7c50*/  FMUL.FTZ R23, R133, R163 ;  /* 0x000000a385177220 */ /* 0x000fea0000410000 */
[----:B------:R3:W-:Y:S01]  /*7c60*/  MUFU.EX2 R185, R25 ;  /* 0x0000001900b97308 */ /* 0x0007e20000000800 */
[----:B-1----:R-:W1:Y:S01]  /*7c70*/  LDSM.16.MT88.4 R48, [R213+0x4400] ;  /* 0x00440000d530783b */ /* 0x002e620000004200 */
[-C--:B------:R-:W-:Y:S08]  /*7c80*/  HMMA.16816.F32 R20, R36, R44.reuse, R20 ;  /* 0x0000002c2414723c */ /* 0x080ff00000001814 */
[----:B------:R4:W-:Y:S03]  /*7c90*/  MUFU.EX2 R182, R26 ;  /* 0x0000001a00b67308 */ /* 0x0009e60000000800 */
[C---:B--2---:R-:W-:Y:S07]  /*7ca0*/  FMUL.FTZ R24, R2.reuse, R156 ;  /* 0x0000009c02187220 */ /* 0x044fee0000410000 */
[----:B------:R2:W-:Y:S01]  /*7cb0*/  MUFU.EX2 R186, R27 ;  /* 0x0000001b00ba7308 */ /* 0x0005e20000000800 */
[----:B---3--:R-:W-:Y:S09]  /*7cc0*/  FMUL.FTZ R25, R2, R157 ;  /* 0x0000009d02197220 */ /* 0x008ff20000410000 */
[----:B------:R3:W-:Y:S01]  /*7cd0*/  MUFU.EX2 R187, R28 ;  /* 0x0000001c00bb7308 */ /* 0x0007e20000000800 */
[C---:B----4-:R-:W-:Y:S09]  /*7ce0*/  FMUL.FTZ R26, R0.reuse, R158 ;  /* 0x0000009e001a7220 */ /* 0x050ff20000410000 */
[----:B------:R4:W-:Y:S01]  /*7cf0*/  MUFU.EX2 R200, R29 ;  /* 0x0000001d00c87308 */ /* 0x0009e20000000800 */
[----:B--2---:R-:W-:Y:S09]  /*7d00*/  FMUL.FTZ R27, R0, R159 ;  /* 0x0000009f001b7220 */ /* 0x004ff20000410000 */
[----:B------:R2:W-:Y:S01]  /*7d10*/  MUFU.EX2 R188, R30 ;  /* 0x0000001e00bc7308 */ /* 0x0005e20000000800 */
[C---:B------:R-:W-:Y:S04]  /*7d20*/  HMMA.16816.F32 R24, R40.reuse, R44, R24 ;  /* 0x0000002c2818723c */ /* 0x040fe80000001818 */
[C---:B---3--:R-:W-:Y:S05]  /*7d30*/  FMUL.FTZ R28, R2.reuse, R168 ;  /* 0x000000a8021c7220 */ /* 0x048fea0000410000 */
[----:B------:R3:W-:Y:S02]  /*7d40*/  MUFU.EX2 R210, R31 ;  /* 0x0000001f00d27308 */ /* 0x0007e40000000800 */
[C---:B----4-:R-:W-:Y:S01]  /*7d50*/  FMUL.FTZ R29, R2.reuse, R169 ;  /* 0x000000a9021d7220 */ /* 0x050fe20000410000 */
[----:B------:R-:W-:Y:S07]  /*7d60*/  FFMA.FTZ R2, R2, R231, R174 ;  /* 0x000000e702027223 */ /* 0x000fee00000100ae */
[----:B------:R-:W-:Y:S01]  /*7d70*/  MUFU.EX2 R236, R52 ;  /* 0x0000003400ec7308 */ /* 0x000fe20000000800 */
[----:B--2---:R-:W-:Y:S01]  /*7d80*/  FMUL.FTZ R30, R0, R170 ;  /* 0x000000aa001e7220 */ /* 0x004fe20000410000 */
[----:B------:R-:W-:Y:S08]  /*7d90*/  FADD.FTZ R2, R176, R2 ;  /* 0x00000002b0027221 */ /* 0x000ff00000010000 */
[----:B------:R-:W-:Y:S01]  /*7da0*/  MUFU.EX2 R244, R53 ;  /* 0x0000003500f47308 */ /* 0x000fe20000000800 */
[C---:B---3--:R-:W-:Y:S01]  /*7db0*/  FMUL.FTZ R31, R0.reuse, R171 ;  /* 0x000000ab001f7220 */ /* 0x048fe20000410000 */
[----:B------:R-:W-:Y:S04]  /*7dc0*/  FFMA.FTZ R0, R0, R232, R173 ;  /* 0x000000e800007223 */ /* 0x000fe800000100ad */
[----:B------:R-:W-:Y:S04]  /*7dd0*/  FADD.FTZ R0, R181, R0 ;  /* 0x00000000b5007221 */ /* 0x000fe80000010000 */
[----:B------:R-:W-:Y:S01]  /*7de0*/  MUFU.EX2 R234, R54 ;  /* 0x0000003600ea7308 */ /* 0x000fe20000000800 */
[-C--:B------:R-:W-:Y:S09]  /*7df0*/  HMMA.16816.F32 R28, R40, R46.reuse, R28 ;  /* 0x0000002e281c723c */ /* 0x080ff2000000181c */
[----:B------:R2:W-:Y:S02]  /*7e00*/  MUFU.EX2 R242, R55 ;  /* 0x0000003700f27308 */ /* 0x0005e40000000800 */
[----:B------:R-:W-:Y:S02]  /*7e10*/  F2FP.F16.F32.PACK_AB R40, R197, R190 ;  /* 0x000000bec528723e */ /* 0x000fe400000000ff */
[----:B------:R-:W-:Y:S06]  /*7e20*/  F2FP.F16.F32.PACK_AB R41, R194, R189 ;  /* 0x000000bdc229723e */ /* 0x000fec00000000ff */
[----:B------:R3:W-:Y:S10]  /*7e30*/  MUFU.EX2 R198, R32 ;  /* 0x0000002000c67308 */ /* 0x0007f40000000800 */
[----:B------:R4:W5:Y:S01]  /*7e40*/  MUFU.EX2 R205, R33 ;  /* 0x0000002100cd7308 */ /* 0x0009620000000800 */
[----:B--2---:R-:W2:Y:S09]  /*7e50*/  LDSM.16.MT88.4 R52, [R214+0x4400] ;  /* 0x00440000d634783b */ /* 0x004eb20000004200 */
[----:B------:R1:W-:Y:S01]  /*7e60*/  MUFU.EX2 R196, R34 ;  /* 0x0000002200c47308 */ /* 0x0003e20000000800 */
[C---:B---3--:R-:W-:Y:S09]  /*7e70*/  FMUL.FTZ R32, R136.reuse, R164 ;  /* 0x000000a488207220 */ /* 0x048ff20000410000 */
[----:B------:R3:W3:Y:S01]  /*7e80*/  MUFU.EX2 R204, R35 ;  /* 0x0000002300cc7308 */ /* 0x0006e20000000800 */
[C---:B----4-:R-:W-:Y:S01]  /*7e90*/  FMUL.FTZ R33, R136.reuse, R165 ;  /* 0x000000a588217220 */ /* 0x050fe20000410000 */
[----:B-----5:R-:W-:Y:S01]  /*7ea0*/  F2FP.F16.F32.PACK_AB R42, R205, R198 ;  /* 0x000000c6cd2a723e */ /* 0x020fe200000000ff */
[----:B------:R-:W-:Y:S07]  /*7eb0*/  FFMA.FTZ R136, R136, R229, R177 ;  /* 0x000000e588887223 */ /* 0x000fee00000100b1 */
[----:B------:R-:W-:Y:S01]  /*7ec0*/  MUFU.EX2 R247, R64 ;  /* 0x0000004000f77308 */ /* 0x000fe20000000800 */
[C---:B-1----:R-:W-:Y:S09]  /*7ed0*/  FMUL.FTZ R34, R133.reuse, R166 ;  /* 0x000000a685227220 */ /* 0x042ff20000410000 */
[----:B------:R-:W-:Y:S01]  /*7ee0*/  MUFU.EX2 R248, R65 ;  /* 0x0000004100f87308 */ /* 0x000fe20000000800 */
[C---:B---3--:R-:W-:Y:S01]  /*7ef0*/  FMUL.FTZ R35, R133.reuse, R167 ;  /* 0x000000a785237220 */ /* 0x048fe20000410000 */
[----:B------:R-:W-:Y:S01]  /*7f00*/  F2FP.F16.F32.PACK_AB R43, R204, R196 ;  /* 0x000000c4cc2b723e */ /* 0x000fe200000000ff */
[----:B------:R-:W-:Y:S07]  /*7f10*/  FFMA.FTZ R133, R133, R230, R175 ;  /* 0x000000e685857223 */ /* 0x000fee00000100af */
[----:B------:R-:W-:Y:S01]  /*7f20*/  MUFU.EX2 R246, R66 ;  /* 0x0000004200f67308 */ /* 0x000fe20000000800 */
[----:B------:R-:W-:Y:S01]  /*7f30*/  HMMA.16816.F32 R32, R36, R46, R32 ;  /* 0x0000002e2420723c */ /* 0x000fe20000001820 */
[----:B------:R-:W1:Y:S05]  /*7f40*/  LDSM.16.MT88.4 R44, [R213+0x4800] ;  /* 0x00480000d52c783b */ /* 0x000e6a0000004200 */
[-C--:B------:R-:W-:Y:S03]  /*7f50*/  HMMA.16816.F32 R4, R40, R48.reuse, R4 ;  /* 0x000000302804723c */ /* 0x080fe60000001804 */
[----:B------:R-:W-:Y:S02]  /*7f60*/  MUFU.EX2 R67, R67 ;  /* 0x0000004300437308 */ /* 0x000fe40000000800 */
[----:B------:R-:W-:Y:S02]  /*7f70*/  F2FP.F16.F32.PACK_AB R36, R185, R180 ;  /* 0x000000b4b924723e */ /* 0x000fe400000000ff */
[----:B------:R-:W-:Y:S06]  /*7f80*/  F2FP.F16.F32.PACK_AB R37, R186, R182 ;  /* 0x000000b6ba25723e */ /* 0x000fec00000000ff */
[----:B------:R3:W-:Y:S01]  /*7f90*/  MUFU.EX2 R64, R56 ;  /* 0x0000003800407308 */ /* 0x0007e20000000800 */
[----:B------:R-:W-:Y:S02]  /*7fa0*/  F2FP.F16.F32.PACK_AB R38, R200, R187 ;  /* 0x000000bbc826723e */ /* 0x000fe400000000ff */
[----:B------:R-:W-:Y:S07]  /*7fb0*/  F2FP.F16.F32.PACK_AB R39, R210, R188 ;  /* 0x000000bcd227723e */ /* 0x000fee00000000ff */
[----:B------:R4:W5:Y:S01]  /*7fc0*/  MUFU.EX2 R66, R57 ;  /* 0x0000003900427308 */ /* 0x0009620000000800 */
[C---:B------:R-:W-:Y:S09]  /*7fd0*/  HMMA.16816.F32 R8, R36.reuse, R48, R8 ;  /* 0x000000302408723c */ /* 0x040ff20000001808 */
[----:B------:R1:W-:Y:S01]  /*7fe0*/  MUFU.EX2 R65, R58 ;  /* 0x0000003a00417308 */ /* 0x0003e20000000800 */
[-C--:B------:R-:W-:Y:S03]  /*7ff0*/  HMMA.16816.F32 R12, R36, R50.reuse, R12 ;  /* 0x00000032240c723c */ /* 0x080fe6000000180c */
[----:B---3--:R-:W-:Y:S03]  /*8000*/  FADD.FTZ R56, R179, R136 ;  /* 0x00000088b3387221 */ /* 0x008fe60000010000 */
[C---:B------:R-:W-:Y:S03]  /*8010*/  HMMA.16816.F32 R16, R40.reuse, R50, R16 ;  /* 0x000000322810723c */ /* 0x040fe60000001810 */
[----:B------:R-:W3:Y:S01]  /*8020*/  MUFU.EX2 R59, R59 ;  /* 0x0000003b003b7308 */ /* 0x000ee20000000800 */
[----:B------:R-:W5:Y:S01]  /*8030*/  LDSM.16.MT88.4 R48, [R214+0x4800] ;  /* 0x00480000d630783b */ /* 0x000f620000004200 */
[----:B----4-:R-:W-:Y:S01]  /*8040*/  FADD.FTZ R57, R178, R133 ;  /* 0x00000085b2397221 */ /* 0x010fe20000010000 */
[-C--:B--2---:R-:W-:Y:S07]  /*8050*/  HMMA.16816.F32 R20, R40, R52.reuse, R20 ;  /* 0x000000342814723c */ /* 0x084fee0000001814 */
[----:B------:R-:W-:Y:S01]  /*8060*/  MUFU.EX2 R60, R60 ;  /* 0x0000003c003c7308 */ /* 0x000fe20000000800 */
[----:B------:R-:W-:Y:S01]  /*8070*/  FADD.FTZ R57, R192, R57 ;  /* 0x00000039c0397221 */ /* 0x000fe20000010000 */
[C---:B------:R-:W-:Y:S08]  /*8080*/  HMMA.16816.F32 R24, R36.reuse, R52, R24 ;  /* 0x000000342418723c */ /* 0x040ff00000001818 */
[----:B------:R-:W2:Y:S01]  /*8090*/  MUFU.EX2 R61, R61 ;  /* 0x0000003d003d7308 */ /* 0x000ea20000000800 */
[-C--:B------:R-:W-:Y:S03]  /*80a0*/  HMMA.16816.F32 R28, R36, R54.reuse, R28 ;  /* 0x00000036241c723c */ /* 0x080fe6000000181c */
[----:B------:R-:W-:Y:S03]  /*80b0*/  FADD.FTZ R56, R195, R56 ;  /* 0x00000038c3387221 */ /* 0x000fe60000010000 */
[----:B------:R-:W-:Y:S03]  /*80c0*/  HMMA.16816.F32 R32, R40, R54, R32 ;  /* 0x000000362820723c */ /* 0x000fe60000001820 */
[----:B------:R-:W-:Y:S01]  /*80d0*/  MUFU.EX2 R62, R62 ;  /* 0x0000003e003e7308 */ /* 0x000fe20000000800 */
[----:B------:R-:W-:Y:S01]  /*80e0*/  LDSM.16.MT88.4 R52, [R213+0x5000] ;  /* 0x00500000d534783b */ /* 0x000fe20000004200 */
[----:B------:R-:W-:Y:S01]  /*80f0*/  F2FP.F16.F32.PACK_AB R36, R240, R209 ;  /* 0x000000d1f024723e */ /* 0x000fe200000000ff */
[----:B-1----:R-:W-:Y:S01]  /*8100*/  FADD.FTZ R58, R183, R2 ;  /* 0x00000002b73a7221 */ /* 0x002fe20000010000 */
[----:B------:R-:W-:Y:S01]  /*8110*/  F2FP.F16.F32.PACK_AB R37, R238, R206 ;  /* 0x000000ceee25723e */ /* 0x000fe200000000ff */
[----:B------:R-:W-:Y:S05]  /*8120*/  FADD.FTZ R2, R184, R0 ;  /* 0x00000000b8027221 */ /* 0x000fea0000010000 */
[----:B------:R-:W1:Y:S01]  /*8130*/  MUFU.EX2 R63, R63 ;  /* 0x0000003f003f7308 */ /* 0x000e620000000800 */
[----:B------:R-:W-:Y:S01]  /*8140*/  F2FP.F16.F32.PACK_AB R38, R245, R241 ;  /* 0x000000f1f526723e */ /* 0x000fe200000000ff */
[----:B------:R-:W-:Y:S01]  /*8150*/  FADD.FTZ R0, R193, R58 ;  /* 0x0000003ac1007221 */ /* 0x000fe20000010000 */
[----:B------:R-:W-:Y:S01]  /*8160*/  F2FP.F16.F32.PACK_AB R39, R243, R239 ;  /* 0x000000eff327723e */ /* 0x000fe200000000ff */
[----:B------:R-:W-:Y:S01]  /*8170*/  FADD.FTZ R2, R191, R2 ;  /* 0x00000002bf027221 */ /* 0x000fe20000010000 */
[----:B------:R-:W-:Y:S05]  /*8180*/  F2FP.F16.F32.PACK_AB R40, R233, R199 ;  /* 0x000000c7e928723e */ /* 0x000fea00000000ff */
[----:B------:R-:W-:Y:S01]  /*8190*/  MUFU.EX2 R68, R68 ;  /* 0x0000004400447308 */ /* 0x000fe20000000800 */
[----:B------:R-:W-:Y:S01]  /*81a0*/  F2FP.F16.F32.PACK_AB R41, R207, R202 ;  /* 0x000000cacf29723e */ /* 0x000fe200000000ff */
[-C--:B------:R-:W-:Y:S08]  /*81b0*/  HMMA.16816.F32 R4, R36, R44.reuse, R4 ;  /* 0x0000002c2404723c */ /* 0x080ff00000001804 */
[----:B------:R-:W4:Y:S03]  /*81c0*/  MUFU.EX2 R69, R69 ;  /* 0x0000004500457308 */ /* 0x000f260000000800 */
[----:B------:R-:W-:Y:S02]  /*81d0*/  F2FP.F16.F32.PACK_AB R42, R235, R208 ;  /* 0x000000d0eb2a723e */ /* 0x000fe400000000ff */
[----:B------:R-:W-:Y:S02]  /*81e0*/  F2FP.F16.F32.PACK_AB R43, R237, R211 ;  /* 0x000000d3ed2b723e */ /* 0x000fe400000000ff */
[----:B------:R-:W-:Y:S03]  /*81f0*/  MOV R133, R138 ;  /* 0x0000008a00857202 */ /* 0x000fe60000000f00 */
[----:B------:R-:W-:Y:S02]  /*8200*/  MUFU.EX2 R70, R70 ;  /* 0x0000004600467308 */ /* 0x000fe40000000800 */
[C---:B------:R-:W-:Y:S08]  /*8210*/  HMMA.16816.F32 R8, R40.reuse, R44, R8 ;  /* 0x0000002c2808723c */ /* 0x040ff00000001808 */
[----:B------:R-:W4:Y:S01]  /*8220*/  MUFU.EX2 R71, R71 ;  /* 0x0000004700477308 */ /* 0x000f220000000800 */
[-C--:B------:R-:W-:Y:S06]  /*8230*/  HMMA.16816.F32 R12, R40, R46.reuse, R12 ;  /* 0x0000002e280c723c */ /* 0x080fec000000180c */
[C---:B------:R-:W-:Y:S03]  /*8240*/  HMMA.16816.F32 R16, R36.reuse, R46, R16 ;  /* 0x0000002e2410723c */ /* 0x040fe60000001810 */
[----:B------:R-:W-:Y:S01]  /*8250*/  MUFU.EX2 R80, R80 ;  /* 0x0000005000507308 */ /* 0x000fe20000000800 */
[----:B------:R-:W1:Y:S02]  /*8260*/  LDSM.16.MT88.4 R44, [R213+0x4c00] ;  /* 0x004c0000d52c783b */ /* 0x000e640000004200 */
[-C--:B-----5:R-:W-:Y:S07]  /*8270*/  HMMA.16816.F32 R20, R36, R48.reuse, R20 ;  /* 0x000000302414723c */ /* 0x0a0fee0000001814 */
[----:B------:R-:W5:Y:S01]  /*8280*/  MUFU.EX2 R81, R81 ;  /* 0x0000005100517308 */ /* 0x000f620000000800 */
[C---:B------:R-:W-:Y:S09]  /*8290*/  HMMA.16816.F32 R24, R40.reuse, R48, R24 ;  /* 0x000000302818723c */ /* 0x040ff20000001818 */
[----:B------:R-:W-:Y:S01]  /*82a0*/  MUFU.EX2 R82, R82 ;  /* 0x0000005200527308 */ /* 0x000fe20000000800 */
[-C--:B------:R-:W-:Y:S06]  /*82b0*/  HMMA.16816.F32 R28, R40, R50.reuse, R28 ;  /* 0x00000032281c723c */ /* 0x080fec000000181c */
[----:B------:R-:W-:Y:S03]  /*82c0*/  HMMA.16816.F32 R32, R36, R50, R32 ;  /* 0x000000322420723c */ /* 0x000fe60000001820 */
[----:B------:R-:W5:Y:S01]  /*82d0*/  MUFU.EX2 R83, R83 ;  /* 0x0000005300537308 */ /* 0x000f620000000800 */
[----:B------:R-:W4:Y:S01]  /*82e0*/  LDSM.16.MT88.4 R48, [R214+0x4c00] ;  /* 0x004c0000d630783b */ /* 0x000f220000004200 */
[----:B------:R-:W-:Y:S02]  /*82f0*/  F2FP.F16.F32.PACK_AB R40, R66, R64 ;  /* 0x000000404228723e */ /* 0x000fe400000000ff */
[----:B------:R-:W-:Y:S06]  /*8300*/  F2FP.F16.F32.PACK_AB R36, R244, R236 ;  /* 0x000000ecf424723e */ /* 0x000fec00000000ff */
[----:B------:R-:W-:Y:S01]  /*8310*/  MUFU.EX2 R72, R72 ;  /* 0x0000004800487308 */ /* 0x000fe20000000800 */
[----:B------:R-:W-:Y:S02]  /*8320*/  F2FP.F16.F32.PACK_AB R37, R242, R234 ;  /* 0x000000eaf225723e */ /* 0x000fe400000000ff */
[----:B------:R-:W-:Y:S02]  /*8330*/  F2FP.F16.F32.PACK_AB R38, R248, R247 ;  /* 0x000000f7f826723e */ /* 0x000fe400000000ff */
[----:B------:R-:W-:Y:S05]  /*8340*/  F2FP.F16.F32.PACK_AB R39, R67, R246 ;  /* 0x000000f64327723e */ /* 0x000fea00000000ff */
[----:B------:R-:W5:Y:S01]  /*8350*/  MUFU.EX2 R73, R73 ;  /* 0x0000004900497308 */ /* 0x000f620000000800 */
[----:B---3--:R-:W-:Y:S02]  /*8360*/  F2FP.F16.F32.PACK_AB R41, R59, R65 ;  /* 0x000000413b29723e */ /* 0x008fe400000000ff */
[----:B--2---:R-:W-:Y:S01]  /*8370*/  F2FP.F16.F32.PACK_AB R42, R61, R60 ;  /* 0x0000003c3d2a723e */ /* 0x004fe200000000ff */
[-C--:B-1----:R-:W-:Y:S06]  /*8380*/  HMMA.16816.F32 R4, R36, R44.reuse, R4 ;  /* 0x0000002c2404723c */ /* 0x082fec0000001804 */
[----:B------:R-:W-:Y:S01]  /*8390*/  MUFU.EX2 R74, R74 ;  /* 0x0000004a004a7308 */ /* 0x000fe20000000800 */
[----:B------:R-:W-:Y:S09]  /*83a0*/  F2FP.F16.F32.PACK_AB R43, R63, R62 ;  /* 0x0000003e3f2b723e */ /* 0x000ff200000000ff */
[----:B------:R-:W1:Y:S01]  /*83b0*/  MUFU.EX2 R75, R75 ;  /* 0x0000004b004b7308 */ /* 0x000e620000000800 */
[C---:B------:R-:W-:Y:S06]  /*83c0*/  HMMA.16816.F32 R8, R40.reuse, R44, R8 ;  /* 0x0000002c2808723c */ /* 0x040fec0000001808 */
[-C--:B------:R-:W-:Y:S03]  /*83d0*/  HMMA.16816.F32 R12, R40, R46.reuse, R12 ;  /* 0x0000002e280c723c */ /* 0x080fe6000000180c */
[----:B------:R-:W-:Y:S03]  /*83e0*/  MUFU.EX2 R76, R76 ;  /* 0x0000004c004c7308 */ /* 0x000fe60000000800 */
[C---:B------:R-:W-:Y:S01]  /*83f0*/  HMMA.16816.F32 R16, R36.reuse, R46, R16 ;  /* 0x0000002e2410723c */ /* 0x040fe20000001810 */
[----:B------:R-:W2:Y:S06]  /*8400*/  LDSM.16.MT88.4 R44, [R214+0x5000] ;  /* 0x00500000d62c783b */ /* 0x000eac0000004200 */
[----:B------:R-:W3:Y:S01]  /*8410*/  MUFU.EX2 R77, R77 ;  /* 0x0000004d004d7308 */ /* 0x000ee20000000800 */
[-C--:B----4-:R-:W-:Y:S09]  /*8420*/  HMMA.16816.F32 R20, R36, R48.reuse, R20 ;  /* 0x000000302414723c */ /* 0x090ff20000001814 */
[----:B------:R-:W-:Y:S01]  /*8430*/  MUFU.EX2 R78, R78 ;  /* 0x0000004e004e7308 */ /* 0x000fe20000000800 */
[C---:B------:R-:W-:Y:S06]  /*8440*/  HMMA.16816.F32 R24, R40.reuse, R48, R24 ;  /* 0x000000302818723c */ /* 0x040fec0000001818 */
[-C--:B------:R-:W-:Y:S03]  /*8450*/  HMMA.16816.F32 R28, R40, R50.reuse, R28 ;  /* 0x00000032281c723c */ /* 0x080fe6000000181c */
[----:B------:R-:W4:Y:S03]  /*8460*/  MUFU.EX2 R79, R79 ;  /* 0x0000004f004f7308 */ /* 0x000f260000000800 */
[----:B------:R-:W-:Y:S01]  /*8470*/  HMMA.16816.F32 R32, R36, R50, R32 ;  /* 0x000000322420723c */ /* 0x000fe20000001820 */
[----:B------:R-:W2:Y:S06]  /*8480*/  LDSM.16.MT88.4 R48, [R213+0x5400] ;  /* 0x00540000d530783b */ /* 0x000eac0000004200 */
[----:B------:R-:W-:Y:S01]  /*8490*/  MUFU.EX2 R84, R84 ;  /* 0x0000005400547308 */ /* 0x000fe20000000800 */
[----:B------:R-:W-:Y:S03]  /*84a0*/  F2FP.F16.F32.PACK_AB R40, R69, R68 ;  /* 0x000000444528723e */ /* 0x000fe600000000ff */
[----:B------:R-:W-:Y:S06]  /*84b0*/  F2FP.F16.F32.PACK_AB R41, R71, R70 ;  /* 0x000000464729723e */ /* 0x000fec00000000ff */
[----:B------:R-:W2:Y:S01]  /*84c0*/  MUFU.EX2 R85, R85 ;  /* 0x0000005500557308 */ /* 0x000ea20000000800 */
[----:B-----5:R-:W-:Y:S02]  /*84d0*/  F2FP.F16.F32.PACK_AB R42, R81, R80 ;  /* 0x00000050512a723e */ /* 0x020fe400000000ff */
[----:B------:R-:W-:Y:S02]  /*84e0*/  F2FP.F16.F32.PACK_AB R43, R83, R82 ;  /* 0x00000052532b723e */ /* 0x000fe400000000ff */
[----:B------:R-:W-:Y:S02]  /*84f0*/  F2FP.F16.F32.PACK_AB R36, R73, R72 ;  /* 0x000000484924723e */ /* 0x000fe400000000ff */
[----:B-1----:R-:W-:Y:S03]  /*8500*/  F2FP.F16.F32.PACK_AB R37, R75, R74 ;  /* 0x0000004a4b25723e */ /* 0x002fe600000000ff */
[----:B------:R-:W-:Y:S01]  /*8510*/  MUFU.EX2 R86, R86 ;  /* 0x0000005600567308 */ /* 0x000fe20000000800 */
[----:B---3--:R-:W-:Y:S01]  /*8520*/  F2FP.F16.F32.PACK_AB R38, R77, R76 ;  /* 0x0000004c4d26723e */ /* 0x008fe200000000ff */
[-C--:B------:R-:W-:Y:S05]  /*8530*/  HMMA.16816.F32 R4, R40, R52.reuse, R4 ;  /* 0x000000342804723c */ /* 0x080fea0000001804 */
[----:B----4-:R-:W-:Y:S03]  /*8540*/  F2FP.F16.F32.PACK_AB R39, R79, R78 ;  /* 0x0000004e4f27723e */ /* 0x010fe600000000ff */
[----:B------:R-:W1:Y:S04]  /*8550*/  MUFU.EX2 R87, R87 ;  /* 0x0000005700577308 */ /* 0x000e680000000800 */
[C---:B------:R-:W-:Y:S06]  /*8560*/  HMMA.16816.F32 R8, R36.reuse, R52, R8 ;  /* 0x000000342408723c */ /* 0x040fec0000001808 */
[----:B------:R-:W-:Y:S01]  /*8570*/  MUFU.EX2 R96, R96 ;  /* 0x0000006000607308 */ /* 0x000fe20000000800 */
[-C--:B------:R-:W-:Y:S09]  /*8580*/  HMMA.16816.F32 R12, R36, R54.reuse, R12 ;  /* 0x00000036240c723c */ /* 0x080ff2000000180c */
[----:B------:R-:W3:Y:S02]  /*8590*/  MUFU.EX2 R97, R97 ;  /* 0x0000006100617308 */ /* 0x000ee40000000800 */
[----:B------:R-:W-:Y:S01]  /*85a0*/  FADD.FTZ R52, R201, R57 ;  /* 0x00000039c9347221 */ /* 0x000fe20000010000 */
[C---:B------:R-:W-:Y:S04]  /*85b0*/  HMMA.16816.F32 R16, R40.reuse, R54, R16 ;  /* 0x000000362810723c */ /* 0x040fe80000001810 */
[----:B------:R-:W-:Y:S03]  /*85c0*/  FADD.FTZ R52, R189, R52 ;  /* 0x00000034bd347221 */ /* 0x000fe60000010000 */
[----:B------:R-:W-:Y:S01]  /*85d0*/  MUFU.EX2 R98, R98 ;  /* 0x0000006200627308 */ /* 0x000fe20000000800 */
[-C--:B--2---:R-:W-:Y:S03]  /*85e0*/  HMMA.16816.F32 R20, R40, R44.reuse, R20 ;  /* 0x0000002c2814723c */ /* 0x084fe60000001814 */
[----:B------:R-:W-:Y:S01]  /*85f0*/  FADD.FTZ R52, R194, R52 ;  /* 0x00000034c2347221 */ /* 0x000fe20000010000 */
[----:B------:R-:W-:Y:S02]  /*8600*/  FADD.FTZ R53, R203, R56 ;  /* 0x00000038cb357221 */ /* 0x000fe40000010000 */
[C---:B------:R-:W-:Y:S03]  /*8610*/  HMMA.16816.F32 R24, R36.reuse, R44, R24 ;  /* 0x0000002c2418723c */ /* 0x040fe60000001818 */
[----:B------:R-:W2:Y:S02]  /*8620*/  MUFU.EX2 R99, R99 ;  /* 0x0000006300637308 */ /* 0x000ea40000000800 */
[----:B------:R-:W-:Y:S01]  /*8630*/  FADD.FTZ R53, R190, R53 ;  /* 0x00000035be357221 */ /* 0x000fe20000010000 */
[-C--:B------:R-:W-:Y:S07]  /*8640*/  HMMA.16816.F32 R28, R36, R46.reuse, R28 ;  /* 0x0000002e241c723c */ /* 0x080fee000000181c */
[----:B------:R-:W-:Y:S01]  /*8650*/  MUFU.EX2 R88, R88 ;  /* 0x0000005800587308 */ /* 0x000fe20000000800 */
[----:B------:R-:W-:Y:S01]  /*8660*/  FADD.FTZ R53, R197, R53 ;  /* 0x00000035c5357221 */ /* 0x000fe20000010000 */
[----:B------:R-:W-:Y:S08]  /*8670*/  HMMA.16816.F32 R32, R40, R46, R32 ;  /* 0x0000002e2820723c */ /* 0x000ff00000001820 */
[----:B------:R-:W4:Y:S03]  /*8680*/  MUFU.EX2 R89, R89 ;  /* 0x0000005900597308 */ /* 0x000f260000000800 */
[----:B------:R-:W-:Y:S01]  /*8690*/  FADD.FTZ R57, R198, R53 ;  /* 0x00000035c6397221 */ /* 0x000fe20000010000 */
[----:B------:R-:W-:Y:S01]  /*86a0*/  FADD.FTZ R56, R180, R0 ;  /* 0x00000000b4387221 */ /* 0x000fe20000010000 */
[----:B------:R-:W-:Y:S02]  /*86b0*/  F2FP.F16.F32.PACK_AB R36, R85, R84 ;  /* 0x000000545524723e */ /* 0x000fe400000000ff */
[----:B------:R-:W-:Y:S01]  /*86c0*/  FADD.FTZ R44, R205, R57 ;  /* 0x00000039cd2c7221 */ /* 0x000fe20000010000 */
[----:B-1----:R-:W-:Y:S02]  /*86d0*/  F2FP.F16.F32.PACK_AB R37, R87, R86 ;  /* 0x000000565725723e */ /* 0x002fe400000000ff */
[----:B------:R-:W-:Y:S01]  /*86e0*/  MUFU.EX2 R90, R90 ;  /* 0x0000005a005a7308 */ /* 0x000fe20000000800 */
[----:B---3--:R-:W-:Y:S01]  /*86f0*/  F2FP.F16.F32.PACK_AB R38, R97, R96 ;  /* 0x000000606126723e */ /* 0x008fe200000000ff */
[----:B------:R-:W-:Y:S01]  /*8700*/  FADD.FTZ R0, R182, R2 ;  /* 0x00000002b6007221 */ /* 0x000fe20000010000 */
[----:B------:R-:W-:Y:S01]  /*8710*/  FADD.FTZ R2, R185, R56 ;  /* 0x00000038b9027221 */ /* 0x000fe20000010000 */
[----:B------:R-:W-:Y:S01]  /*8720*/  FADD.FTZ R56, R196, R52 ;  /* 0x00000034c4387221 */ /* 0x000fe20000010000 */
[----:B--2---:R-:W-:Y:S01]  /*8730*/  F2FP.F16.F32.PACK_AB R39, R99, R98 ;  /* 0x000000626327723e */ /* 0x004fe200000000ff */
[----:B------:R-:W1:Y:S01]  /*8740*/  LDSM.16.MT88.4 R52, [R214+0x5400] ;  /* 0x00540000d634783b */ /* 0x000e620000004200 */
[----:B------:R-:W-:Y:S03]  /*8750*/  FADD.FTZ R0, R186, R0 ;  /* 0x00000000ba007221 */ /* 0x000fe60000010000 */
[----:B------:R-:W2:Y:S01]  /*8760*/  MUFU.EX2 R91, R91 ;  /* 0x0000005b005b7308 */ /* 0x000ea20000000800 */
[----:B----4-:R-:W-:Y:S01]  /*8770*/  F2FP.F16.F32.PACK_AB R40, R89, R88 ;  /* 0x000000585928723e */ /* 0x010fe200000000ff */
[----:B------:R-:W-:Y:S01]  /*8780*/  FADD.FTZ R57, R204, R56 ;  /* 0x00000038cc397221 */ /* 0x000fe20000010000 */
[----:B------:R-:W-:Y:S01]  /*8790*/  FADD.FTZ R56, R209, R44 ;  /* 0x0000002cd1387221 */ /* 0x000fe20000010000 */
[-C--:B------:R-:W-:Y:S01]  /*87a0*/  HMMA.16816.F32 R4, R36, R48.reuse, R4 ;  /* 0x000000302404723c */ /* 0x080fe20000001804 */
[----:B------:R-:W3:Y:S05]  /*87b0*/  LDSM.16.MT88.4 R44, [R213+0x5800] ;  /* 0x00580000d52c783b */ /* 0x000eea0000004200 */
[----:B------:R-:W-:Y:S01]  /*87c0*/  MUFU.EX2 R92, R92 ;  /* 0x0000005c005c7308 */ /* 0x000fe20000000800 */
[----:B------:R-:W-:Y:S01]  /*87d0*/  FADD.FTZ R57, R206, R57 ;  /* 0x00000039ce397221 */ /* 0x000fe20000010000 */
[----:B------:R-:W-:Y:S03]  /*87e0*/  FADD.FTZ R0, R188, R0 ;  /* 0x00000000bc007221 */ /* 0x000fe60000010000 */
[----:B------:R-:W-:Y:S01]  /*87f0*/  FADD.FTZ R2, R187, R2 ;  /* 0x00000002bb027221 */ /* 0x000fe20000010000 */
[----:B------:R-:W-:Y:S04]  /*8800*/  FADD.FTZ R0, R210, R0 ;  /* 0x00000000d2007221 */ /* 0x000fe80000010000 */
[----:B------:R-:W4:Y:S01]  /*8810*/  MUFU.EX2 R93, R93 ;  /* 0x0000005d005d7308 */ /* 0x000f220000000800 */
[----:B--2---:R-:W-:Y:S01]  /*8820*/  F2FP.F16.F32.PACK_AB R41, R91, R90 ;  /* 0x0000005a5b29723e */ /* 0x004fe200000000ff */
[----:B------:R-:W-:Y:S04]  /*8830*/  FADD.FTZ R2, R200, R2 ;  /* 0x00000002c8027221 */ /* 0x000fe80000010000 */
[----:B------:R-:W-:Y:S01]  /*8840*/  FADD.FTZ R58, R199, R2 ;  /* 0x00000002c73a7221 */ /* 0x000fe20000010000 */
[----:B------:R-:W-:Y:S03]  /*8850*/  FADD.FTZ R2, R202, R0 ;  /* 0x00000000ca027221 */ /* 0x000fe60000010000 */
[----:B------:R-:W-:Y:S01]  /*8860*/  MUFU.EX2 R94, R94 ;  /* 0x0000005e005e7308 */ /* 0x000fe20000000800 */
[----:B------:R-:W-:Y:S01]  /*8870*/  FADD.FTZ R0, R233, R58 ;  /* 0x0000003ae9007221 */ /* 0x000fe20000010000 */
[----:B------:R-:W-:Y:S08]  /*8880*/  FADD.FTZ R2, R207, R2 ;  /* 0x00000002cf027221 */ /* 0x000ff00000010000 */
[----:B------:R-:W2:Y:S01]  /*8890*/  MUFU.EX2 R95, R95 ;  /* 0x0000005f005f7308 */ /* 0x000ea20000000800 */
[----:B----4-:R-:W-:Y:S09]  /*88a0*/  F2FP.F16.F32.PACK_AB R42, R93, R92 ;  /* 0x0000005c5d2a723e */ /* 0x010ff200000000ff */
[----:B------:R-:W-:Y:S10]  /*88b0*/  MUFU.EX2 R100, R100 ;  /* 0x0000006400647308 */ /* 0x000ff40000000800 */
[----:B------:R-:W4:Y:S01]  /*88c0*/  MUFU.EX2 R101, R101 ;  /* 0x0000006500657308 */ /* 0x000f220000000800 */
[----:B--2---:R-:W-:Y:S09]  /*88d0*/  F2FP.F16.F32.PACK_AB R43, R95, R94 ;  /* 0x0000005e5f2b723e */ /* 0x004ff200000000ff */
[----:B------:R-:W-:Y:S01]  /*88e0*/  MUFU.EX2 R102, R102 ;  /* 0x0000006600667308 */ /* 0x000fe20000000800 */
[C---:B------:R-:W-:Y:S06]  /*88f0*/  HMMA.16816.F32 R8, R40.reuse, R48, R8 ;  /* 0x000000302808723c */ /* 0x040fec0000001808 */
[-C--:B------:R-:W-:Y:S03]  /*8900*/  HMMA.16816.F32 R12, R40, R50.reuse, R12 ;  /* 0x00000032280c723c */ /* 0x080fe6000000180c */
[----:B------:R-:W2:Y:S02]  /*8910*/  MUFU.EX2 R103, R103 ;  /* 0x0000006700677308 */ /* 0x000ea40000000800 */
[----:B------:R-:W-:Y:S01]  /*8920*/  FADD.FTZ R48, R238, R57 ;  /* 0x00000039ee307221 */ /* 0x000fe20000010000 */
[C---:B------:R-:W-:Y:S07]  /*8930*/  HMMA.16816.F32 R16, R36.reuse, R50, R16 ;  /* 0x000000322410723c */ /* 0x040fee0000001810 */
[----:B------:R-:W-:Y:S01]  /*8940*/  MUFU.EX2 R112, R112 ;  /* 0x0000007000707308 */ /* 0x000fe20000000800 */
[----:B------:R-:W-:Y:S03]  /*8950*/  FADD.FTZ R48, R239, R48 ;  /* 0x00000030ef307221 */ /* 0x000fe60000010000 */
[----:B------:R-:W-:Y:S01]  /*8960*/  FADD.FTZ R49, R240, R56 ;  /* 0x00000038f0317221 */ /* 0x000fe20000010000 */
[----:B------:R-:W-:Y:S01]  /*8970*/  FADD.FTZ R56, R208, R0 ;  /* 0x00000000d0387221 */ /* 0x000fe20000010000 */
[-C--:B-1----:R-:W-:Y:S04]  /*8980*/  HMMA.16816.F32 R20, R36, R52.reuse, R20 ;  /* 0x000000342414723c */ /* 0x082fe80000001814 */
[----:B------:R-:W1:Y:S01]  /*8990*/  MUFU.EX2 R113, R113 ;  /* 0x0000007100717308 */ /* 0x000e620000000800 */
[----:B------:R-:W-:Y:S01]  /*89a0*/  FADD.FTZ R48, R243, R48 ;  /* 0x00000030f3307221 */ /* 0x000fe20000010000 */
[----:B------:R-:W-:Y:S01]  /*89b0*/  FADD.FTZ R49, R241, R49 ;  /* 0x00000031f1317221 */ /* 0x000fe20000010000 */
[----:B------:R-:W-:Y:S01]  /*89c0*/  FADD.FTZ R0, R211, R2 ;  /* 0x00000002d3007221 */ /* 0x000fe20000010000 */
[----:B------:R-:W-:Y:S03]  /*89d0*/  FADD.FTZ R2, R235, R56 ;  /* 0x00000038eb027221 */ /* 0x000fe60000010000 */
[----:B------:R-:W-:Y:S01]  /*89e0*/  FADD.FTZ R56, R234, R48 ;  /* 0x00000030ea387221 */ /* 0x000fe20000010000 */
[C---:B------:R-:W-:Y:S02]  /*89f0*/  HMMA.16816.F32 R24, R40.reuse, R52, R24 ;  /* 0x000000342818723c */ /* 0x040fe40000001818 */
[----:B------:R-:W-:Y:S02]  /*8a00*/  MUFU.EX2 R114, R114 ;  /* 0x0000007200727308 */ /* 0x000fe40000000800 */
[----:B------:R-:W-:Y:S01]  /*8a10*/  FADD.FTZ R49, R245, R49 ;  /* 0x00000031f5317221 */ /* 0x000fe20000010000 */
[----:B------:R-:W-:Y:S01]  /*8a20*/  FADD.FTZ R2, R64, R2 ;  /* 0x0000000240027221 */ /* 0x000fe20000010000 */
[-C--:B------:R-:W-:Y:S06]  /*8a30*/  HMMA.16816.F32 R28, R40, R54.reuse, R28 ;  /* 0x00000036281c723c */ /* 0x080fec000000181c */
[----:B------:R-:W5:Y:S01]  /*8a40*/  MUFU.EX2 R115, R115 ;  /* 0x0000007300737308 */ /* 0x000f620000000800 */
[----:B------:R-:W-:Y:S01]  /*8a50*/  FADD.FTZ R57, R236, R49 ;  /* 0x00000031ec397221 */ /* 0x000fe20000010000 */
[----:B------:R-:W-:Y:S01]  /*8a60*/  HMMA.16816.F32 R32, R36, R54, R32 ;  /* 0x000000362420723c */ /* 0x000fe20000001820 */
[----:B------:R-:W3:Y:S03]  /*8a70*/  LDSM.16.MT88.4 R48, [R214+0x5800] ;  /* 0x00580000d630783b */ /* 0x000ee60000004200 */
[----:B----4-:R-:W-:Y:S04]  /*8a80*/  F2FP.F16.F32.PACK_AB R40, R101, R100 ;  /* 0x000000646528723e */ /* 0x010fe800000000ff */
[----:B------:R-:W-:Y:S03]  /*8a90*/  MUFU.EX2 R104, R104 ;  /* 0x0000006800687308 */ /* 0x000fe60000000800 */
[----:B--2---:R-:W-:Y:S01]  /*8aa0*/  F2FP.F16.F32.PACK_AB R41, R103, R102 ;  /* 0x000000666729723e */ /* 0x004fe200000000ff */
[----:B------:R-:W-:Y:S01]  /*8ab0*/  FADD.FTZ R52, R242, R56 ;  /* 0x00000038f2347221 */ /* 0x000fe20000010000 */
[----:B-1----:R-:W-:Y:S03]  /*8ac0*/  F2FP.F16.F32.PACK_AB R42, R113, R112 ;  /* 0x00000070712a723e */ /* 0x002fe600000000ff */
[----:B------:R-:W-:Y:S01]  /*8ad0*/  FADD.FTZ R52, R246, R52 ;  /* 0x00000034f6347221 */ /* 0x000fe20000010000 */
[----:B------:R-:W-:Y:S01]  /*8ae0*/  FADD.FTZ R53, R66, R2 ;  /* 0x0000000242357221 */ /* 0x000fe20000010000 */
[----:B------:R-:W1:Y:S01]  /*8af0*/  MUFU.EX2 R105, R105 ;  /* 0x0000006900697308 */ /* 0x000e620000000800 */
[----:B-----5:R-:W-:Y:S01]  /*8b00*/  F2FP.F16.F32.PACK_AB R43, R115, R114 ;  /* 0x00000072732b723e */ /* 0x020fe200000000ff */
[----:B------:R-:W-:Y:S01]  /*8b10*/  FADD.FTZ R57, R244, R57 ;  /* 0x00000039f4397221 */ /* 0x000fe20000010000 */
[----:B------:R-:W-:Y:S01]  /*8b20*/  FADD.FTZ R53, R60, R53 ;  /* 0x000000353c357221 */ /* 0x000fe20000010000 */
[----:B------:R-:W-:Y:S02]  /*8b30*/  FADD.FTZ R0, R237, R0 ;  /* 0x00000000ed007221 */ /* 0x000fe40000010000 */
[----:B------:R-:W-:Y:S04]  /*8b40*/  FADD.FTZ R2, R247, R57 ;  /* 0x00000039f7027221 */ /* 0x000fe80000010000 */
[----:B------:R-:W-:Y:S01]  /*8b50*/  MUFU.EX2 R106, R106 ;  /* 0x0000006a006a7308 */ /* 0x000fe20000000800 */
[-C--:B---3--:R-:W-:Y:S05]  /*8b60*/  HMMA.16816.F32 R4, R40, R44.reuse, R4 ;  /* 0x0000002c2804723c */ /* 0x088fea0000001804 */
[----:B------:R-:W-:Y:S04]  /*8b70*/  FADD.FTZ R0, R65, R0 ;  /* 0x0000000041007221 */ /* 0x000fe80000010000 */
[----:B------:R-:W2:Y:S02]  /*8b80*/  MUFU.EX2 R107, R107 ;  /* 0x0000006b006b7308 */ /* 0x000ea40000000800 */
[----:B-1----:R-:W-:Y:S01]  /*8b90*/  F2FP.F16.F32.PACK_AB R36, R105, R104 ;  /* 0x000000686924723e */ /* 0x002fe200000000ff */
[----:B------:R-:W-:Y:S07]  /*8ba0*/  FADD.FTZ R0, R59, R0 ;  /* 0x000000003b007221 */ /* 0x000fee0000010000 */
[----:B------:R-:W-:Y:S01]  /*8bb0*/  MUFU.EX2 R108, R108 ;  /* 0x0000006c006c7308 */ /* 0x000fe20000000800 */
[----:B------:R-:W-:Y:S01]  /*8bc0*/  FADD.FTZ R54, R62, R0 ;  /* 0x000000003e367221 */ /* 0x000fe20000010000 */
[----:B------:R-:W-:Y:S08]  /*8bd0*/  FADD.FTZ R0, R61, R53 ;  /* 0x000000353d007221 */ /* 0x000ff00000010000 */
[----:B------:R-:W1:Y:S01]  /*8be0*/  MUFU.EX2 R109, R109 ;  /* 0x0000006d006d7308 */ /* 0x000e620000000800 */
[----:B--2---:R-:W-:Y:S09]  /*8bf0*/  F2FP.F16.F32.PACK_AB R37, R107, R106 ;  /* 0x0000006a6b25723e */ /* 0x004ff200000000ff */
[----:B------:R-:W-:Y:S10]  /*8c00*/  MUFU.EX2 R110, R110 ;  /* 0x0000006e006e7308 */ /* 0x000ff40000000800 */
[----:B------:R-:W2:Y:S01]  /*8c10*/  MUFU.EX2 R111, R111 ;  /* 0x0000006f006f7308 */ /* 0x000ea20000000800 */
[----:B-1----:R-:W-:Y:S09]  /*8c20*/  F2FP.F16.F32.PACK_AB R38, R109, R108 ;  /* 0x0000006c6d26723e */ /* 0x002ff200000000ff */
[----:B------:R-:W-:Y:S10]  /*8c30*/  MUFU.EX2 R116, R116 ;  /* 0x0000007400747308 */ /* 0x000ff40000000800 */
[----:B------:R-:W1:Y:S01]  /*8c40*/  MUFU.EX2 R117, R117 ;  /* 0x0000007500757308 */ /* 0x000e620000000800 */
        /* <DEDUP_REMOVED lines=10> */
[-C--:B------:R-:W-:Y:S05]  /*8cf0*/  HMMA.16816.F32 R20, R40, R48.reuse, R20 ;  /* 0x000000302814723c */ /* 0x080fea0000001814 */
[----:B------:R-:W3:Y:S01]  /*8d00*/  MUFU.EX2 R132, R132 ;  /* 0x0000008400847308 */ /* 0x000ee20000000800 */
[----:B------:R-:W-:Y:S01]  /*8d10*/  FADD.FTZ R53, R68, R44 ;  /* 0x0000002c44357221 */ /* 0x000fe20000010000 */
[----:B------:R-:W-:Y:S01]  /*8d20*/  FADD.FTZ R52, R70, R2 ;  /* 0x0000000246347221 */ /* 0x000fe20000010000 */
[----:B------:R-:W-:Y:S03]  /*8d30*/  FADD.FTZ R44, R72, R0 ;  /* 0x00000000482c7221 */ /* 0x000fe60000010000 */
[----:B------:R-:W-:Y:S01]  /*8d40*/  FADD.FTZ R0, R74, R45 ;  /* 0x0000002d4a007221 */ /* 0x000fe20000010000 */
[C---:B------:R-:W-:Y:S03]  /*8d50*/  HMMA.16816.F32 R24, R36.reuse, R48, R24 ;  /* 0x000000302418723c */ /* 0x040fe60000001818 */
[----:B------:R-:W-:Y:S01]  /*8d60*/  MUFU.EX2 R130, R130 ;  /* 0x0000008200827308 */ /* 0x000fe20000000800 */
[----:B------:R-:W-:Y:S01]  /*8d70*/  FADD.FTZ R45, R71, R52 ;  /* 0x00000034472d7221 */ /* 0x000fe20000010000 */
[----:B------:R-:W-:Y:S01]  /*8d80*/  FADD.FTZ R44, R73, R44 ;  /* 0x0000002c492c7221 */ /* 0x000fe20000010000 */
[----:B------:R-:W-:Y:S01]  /*8d90*/  FADD.FTZ R2, R69, R53 ;  /* 0x0000003545027221 */ /* 0x000fe20000010000 */
[----:B-1----:R-:W-:Y:S01]  /*8da0*/  F2FP.F16.F32.PACK_AB R164, R117, R116 ;  /* 0x0000007475a4723e */ /* 0x002fe200000000ff */
[----:B------:R-:W-:Y:S01]  /*8db0*/  FADD.FTZ R53, R82, R45 ;  /* 0x0000002d52357221 */ /* 0x000fe20000010000 */
[-C--:B------:R-:W-:Y:S04]  /*8dc0*/  HMMA.16816.F32 R28, R36, R50.reuse, R28 ;  /* 0x00000032241c723c */ /* 0x080fe8000000181c */
[----:B------:R-:W1:Y:S01]  /*8dd0*/  MUFU.EX2 R134, R134 ;  /* 0x0000008600867308 */ /* 0x000e620000000800 */
[----:B------:R-:W-:Y:S01]  /*8de0*/  FADD.FTZ R52, R76, R44 ;  /* 0x0000002c4c347221 */ /* 0x000fe20000010000 */
[----:B------:R-:W-:Y:S01]  /*8df0*/  FADD.FTZ R0, R75, R0 ;  /* 0x000000004b007221 */ /* 0x000fe20000010000 */
[----:B------:R-:W4:Y:S01]  /*8e00*/  LDSM.16.MT88.4 R44, [R214+0x5c00] ;  /* 0x005c0000d62c783b */ /* 0x000f220000004200 */
[----:B--2---:R-:W-:Y:S01]  /*8e10*/  F2FP.F16.F32.PACK_AB R165, R119, R118 ;  /* 0x0000007677a5723e */ /* 0x004fe200000000ff */
[----:B------:R-:W-:Y:S05]  /*8e20*/  HMMA.16816.F32 R32, R40, R50, R32 ;  /* 0x000000322820723c */ /* 0x000fea0000001820 */
[----:B------:R-:W-:Y:S01]  /*8e30*/  MUFU.EX2 R120, R120 ;  /* 0x0000007800787308 */ /* 0x000fe20000000800 */
[----:B---3--:R-:W-:Y:S01]  /*8e40*/  F2FP.F16.F32.PACK_AB R166, R132, R128 ;  /* 0x0000008084a6723e */ /* 0x008fe200000000ff */
[----:B------:R-:W-:Y:S01]  /*8e50*/  FADD.FTZ R2, R80, R2 ;  /* 0x0000000250027221 */ /* 0x000fe20000010000 */
[----:B------:R-:W-:Y:S03]  /*8e60*/  FADD.FTZ R0, R78, R0 ;  /* 0x000000004e007221 */ /* 0x000fe60000010000 */
[----:B------:R-:W-:Y:S01]  /*8e70*/  FADD.FTZ R53, R83, R53 ;  /* 0x0000003553357221 */ /* 0x000fe20000010000 */
[----:B------:R-:W-:Y:S03]  /*8e80*/  FADD.FTZ R52, R77, R52 ;  /* 0x000000344d347221 */ /* 0x000fe60000010000 */
[----:B------:R-:W2:Y:S01]  /*8e90*/  MUFU.EX2 R121, R121 ;  /* 0x0000007900797308 */ /* 0x000ea20000000800 */
[----:B-1----:R-:W-:Y:S01]  /*8ea0*/  F2FP.F16.F32.PACK_AB R167, R134, R130 ;  /* 0x0000008286a7723e */ /* 0x002fe200000000ff */
[----:B------:R-:W-:Y:S01]  /*8eb0*/  FADD.FTZ R2, R81, R2 ;  /* 0x0000000251027221 */ /* 0x000fe20000010000 */
[----:B------:R-:W-:Y:S01]  /*8ec0*/  FADD.FTZ R48, R79, R0 ;  /* 0x000000004f307221 */ /* 0x000fe20000010000 */
[----:B------:R-:W-:Y:S01]  /*8ed0*/  FADD.FTZ R36, R86, R53 ;  /* 0x0000003556247221 */ /* 0x000fe20000010000 */
[----:B------:R-:W-:Y:S01]  /*8ee0*/  FADD.FTZ R0, R88, R52 ;  /* 0x0000003458007221 */ /* 0x000fe20000010000 */
[----:B------:R-:W-:Y:S01]  /*8ef0*/  FADD.FTZ R37, R84, R2 ;  /* 0x0000000254257221 */ /* 0x000fe20000010000 */
[----:B------:R-:W-:Y:S03]  /*8f00*/  FADD.FTZ R2, R90, R48 ;  /* 0x000000305a027221 */ /* 0x000fe60000010000 */
[----:B------:R-:W-:Y:S01]  /*8f10*/  MUFU.EX2 R122, R122 ;  /* 0x0000007a007a7308 */ /* 0x000fe20000000800 */
[-C--:B------:R-:W-:Y:S09]  /*8f20*/  HMMA.16816.F32 R144, R164, R148.reuse, R4 ;  /* 0x00000094a490723c */ /* 0x080ff20000001804 */
[----:B------:R-:W1:Y:S02]  /*8f30*/  MUFU.EX2 R123, R123 ;  /* 0x0000007b007b7308 */ /* 0x000e640000000800 */
[----:B--2---:R-:W-:Y:S01]  /*8f40*/  F2FP.F16.F32.PACK_AB R168, R121, R120 ;  /* 0x0000007879a8723e */ /* 0x004fe200000000ff */
[----:B------:R-:W-:Y:S01]  /*8f50*/  FADD.FTZ R4, R85, R37 ;  /* 0x0000002555047221 */ /* 0x000fe20000010000 */
[----:B------:R-:W-:Y:S01]  /*8f60*/  FADD.FTZ R6, R87, R36 ;  /* 0x0000002457067221 */ /* 0x000fe20000010000 */
[----:B------:R-:W-:Y:S01]  /*8f70*/  FADD.FTZ R5, R89, R0 ;  /* 0x0000000059057221 */ /* 0x000fe20000010000 */
[----:B------:R-:W-:Y:S04]  /*8f80*/  FADD.FTZ R0, R91, R2 ;  /* 0x000000025b007221 */ /* 0x000fe80000010000 */
[----:B------:R-:W-:Y:S01]  /*8f90*/  MUFU.EX2 R124, R124 ;  /* 0x0000007c007c7308 */ /* 0x000fe20000000800 */
[----:B------:R-:W-:Y:S01]  /*8fa0*/  FADD.FTZ R4, R96, R4 ;  /* 0x0000000460047221 */ /* 0x000fe20000010000 */
[----:B------:R-:W-:Y:S01]  /*8fb0*/  FADD.FTZ R6, R98, R6 ;  /* 0x0000000662067221 */ /* 0x000fe20000010000 */
[----:B------:R-:W-:Y:S01]  /*8fc0*/  FADD.FTZ R5, R92, R5 ;  /* 0x000000055c057221 */ /* 0x000fe20000010000 */
[----:B------:R-:W-:Y:S01]  /*8fd0*/  FADD.FTZ R2, R94, R0 ;  /* 0x000000005e027221 */ /* 0x000fe20000010000 */
[----:B------:R-:W-:Y:S01]  /*8fe0*/  FADD.FTZ R0, R97, R4 ;  /* 0x0000000461007221 */ /* 0x000fe20000010000 */
        /* <DEDUP_REMOVED lines=18> */
[----:B------:R-:W1:Y:S01]  /*9110*/  MUFU.EX2 R172, R172 ;  /* 0x000000ac00ac7308 */ /* 0x000e620000000800 */
[----:B--2---:R-:W-:Y:S01]  /*9120*/  F2FP.F16.F32.PACK_AB R170, R135, R124 ;  /* 0x0000007c87aa723e */ /* 0x004fe200000000ff */
        /* <DEDUP_REMOVED lines=15> */
[----:B-1----:R-:W-:Y:S01]  /*9220*/  F2FP.F16.F32.PACK_AB R171, R172, R54 ;  /* 0x00000036acab723e */ /* 0x002fe200000000ff */
[----:B------:R-:W-:Y:S01]  /*9230*/  FADD.FTZ R0, R54, R4 ;  /* 0x0000000436007221 */ /* 0x000fe20000010000 */
[----:B------:R-:W-:Y:S01]  /*9240*/  FADD.FTZ R230, R134, R5 ;  /* 0x0000000586e67221 */ /* 0x000fe20000010000 */
[----:B------:R-:W-:Y:S01]  /*9250*/  FADD.FTZ R231, R135, R2 ;  /* 0x0000000287e77221 */ /* 0x000fe20000010000 */
[----:B------:R-:W-:Y:S01]  /*9260*/  MOV R135, R3 ;  /* 0x0000000300877202 */ /* 0x000fe20000000f00 */
[----:B------:R-:W-:Y:S01]  /*9270*/  FADD.FTZ R229, R132, R6 ;  /* 0x0000000684e57221 */ /* 0x000fe20000010000 */
[----:B------:R-:W-:Y:S01]  /*9280*/  FADD.FTZ R232, R172, R0 ;  /* 0x00000000ace87221 */ /* 0x000fe20000010000 */
[C---:B------:R-:W-:Y:S04]  /*9290*/  HMMA.16816.F32 R140, R168.reuse, R148, R8 ;  /* 0x00000094a88c723c */ /* 0x040fe80000001808 */
[----:B------:R-:W-:Y:S02]  /*92a0*/  MOV R134, R137 ;  /* 0x0000008900867202 */ /* 0x000fe40000000f00 */
[-C--:B------:R-:W-:Y:S06]  /*92b0*/  HMMA.16816.F32 R152, R168, R150.reuse, R12 ;  /* 0x00000096a898723c */ /* 0x080fec000000180c */
[C---:B------:R-:W-:Y:S06]  /*92c0*/  HMMA.16816.F32 R148, R164.reuse, R150, R16 ;  /* 0x00000096a494723c */ /* 0x040fec0000001810 */
[-C--:B----4-:R-:W-:Y:S06]  /*92d0*/  HMMA.16816.F32 R160, R164, R44.reuse, R20 ;  /* 0x0000002ca4a0723c */ /* 0x090fec0000001814 */
[C---:B------:R-:W-:Y:S06]  /*92e0*/  HMMA.16816.F32 R156, R168.reuse, R44, R24 ;  /* 0x0000002ca89c723c */ /* 0x040fec0000001818 */
[-C--:B------:R-:W-:Y:S05]  /*92f0*/  HMMA.16816.F32 R168, R168, R46.reuse, R28 ;  /* 0x0000002ea8a8723c */ /* 0x080fea000000181c */
[----:B------:R-:W-:Y:S01]  /*9300*/  MOV R24, R3 ;  /* 0x0000000300187202 */ /* 0x000fe20000000f00 */
[----:B------:R-:W-:Y:S05]  /*9310*/  HMMA.16816.F32 R164, R164, R46, R32 ;  /* 0x0000002ea4a4723c */ /* 0x000fea0000001820 */
[----:B------:R-:W-:Y:S01]  /*9320*/  MOV R3, R139 ;  /* 0x0000008b00037202 */ /* 0x000fe20000000f00 */
[----:B------:R-:W-:Y:S07]  /*9330*/  @!UPT UIADD3 URZ, URZ, URZ, URZ ;  /* 0x0000003f3f3ff290 */ /* 0x000fee000fffe03f */
[----:B------:R-:W-:Y:S11]  /*9340*/  @P2 BRA `(.L_x_7) ;  /* 0xffffffc800b82947 */ /* 0x000ff6000383ffff */
.L_x_6:
[----:B------:R-:W1:Y:S01]  /*9350*/  S2R R8, SR_TID.X ;  /* 0x0000000000087919 */ /* 0x000e620000002100 */
[----:B------:R-:W-:Y:S01]  /*9360*/  ISETP.NE.AND P1, PT, R252, -0x1, PT ;  /* 0xfffffffffc00780c */ /* 0x000fe20003f25270 */
[----:B------:R-:W2:Y:S01]  /*9370*/  S2UR UR4, SR_CgaCtaId ;  /* 0x00000000000479c3 */ /* 0x000ea20000008800 */
[----:B------:R-:W-:Y:S01]  /*9380*/  UMOV UR5, 0x400 ;  /* 0x0000040000057882 */ /* 0x000fe20000000000 */
[----:B------:R-:W3:Y:S04]  /*9390*/  SHFL.BFLY PT, R5, R229, 0x2, 0x1f ;  /* 0x0c401f00e5057f89 */ /* 0x000ee800000e0000 */
[----:B------:R-:W4:Y:S04]  /*93a0*/  SHFL.BFLY PT, R4, R230, 0x2, 0x1f ;  /* 0x0c401f00e6047f89 */ /* 0x000f2800000e0000 */
[----:B------:R-:W5:Y:S02]  /*93b0*/  SHFL.BFLY PT, R9, R231, 0x2, 0x1f ;  /* 0x0c401f00e7097f89 */ /* 0x000f6400000e0000 */
[----:B------:R-:W5:Y:S02]  /*93c0*/  @P1 LDC.64 R12, c[0x0][0x298] ;  /* 0x0000a600ff0c1b82 */ /* 0x000f640000000a00 */
[----:B------:R-:W-:Y:S01]  /*93d0*/  SHFL.BFLY PT, R10, R232, 0x2, 0x1f ;  /* 0x0c401f00e80a7f89 */ /* 0x000fe200000e0000 */
[----:B--2---:R-:W-:Y:S01]  /*93e0*/  ULEA UR4, UR4, UR5, 0x18 ;  /* 0x0000000504047291 */ /* 0x004fe2000f8ec03f */
[----:B---3--:R-:W-:Y:S01]  /*93f0*/  FADD.FTZ R5, R5, R229 ;  /* 0x000000e505057221 */ /* 0x008fe20000010000 */
[----:B-1----:R-:W-:-:S04]  /*9400*/  SHF.R.S32.HI R7, RZ, 0x1f, R8 ;  /* 0x0000001fff077819 */ /* 0x002fc80000011408 */
[----:B------:R-:W1:Y:S01]  /*9410*/  SHFL.BFLY PT, R29, R5, 0x1, 0x1f ;  /* 0x0c201f00051d7f89 */ /* 0x000e6200000e0000 */
[----:B----4-:R-:W-:Y:S01]  /*9420*/  FADD.FTZ R4, R4, R230 ;  /* 0x000000e604047221 */ /* 0x010fe20000010000 */
[CC--:B------:R-:W-:Y:S02]  /*9430*/  LEA.HI R6, R7.reuse, R8.reuse, RZ, 0x2 ;  /* 0x0000000807067211 */ /* 0x0c0fe400078f10ff */
[----:B------:R-:W-:Y:S02]  /*9440*/  LEA.HI R7, R7, R8, RZ, 0x5 ;  /* 0x0000000807077211 */ /* 0x000fe400078f28ff */
[----:B------:R-:W2:Y:S01]  /*9450*/  SHFL.BFLY PT, R28, R4, 0x1, 0x1f ;  /* 0x0c201f00041c7f89 */ /* 0x000ea200000e0000 */
[----:B------:R-:W-:Y:S02]  /*9460*/  SHF.R.S32.HI R0, RZ, 0x2, R6 ;  /* 0x00000002ff007819 */ /* 0x000fe40000011406 */
[----:B------:R-:W-:Y:S02]  /*9470*/  LOP3.LUT R6, R6, 0xfffffffc, RZ, 0xc0, !PT ;  /* 0xfffffffc06067812 */ /* 0x000fe400078ec0ff */
[----:B------:R-:W-:-:S02]  /*9480*/  SHF.R.S32.HI R3, RZ, 0x1f, R0 ;  /* 0x0000001fff037819 */ /* 0x000fc40000011400 */
[----:B------:R-:W-:Y:S01]  /*9490*/  SHF.R.S32.HI R30, RZ, 0x5, R7 ;  /* 0x00000005ff1e7819 */ /* 0x000fe20000011407 */
[----:B------:R-:W-:Y:S01]  /*94a0*/  IMAD.IADD R8, R8, 0x1, -R6 ;  /* 0x0000000108087824 */ /* 0x000fe200078e0a06 */
[----:B------:R-:W-:Y:S01]  /*94b0*/  LEA.HI R3, R3, R0, RZ, 0x3 ;  /* 0x0000000003037211 */ /* 0x000fe200078f18ff */
[----:B-----5:R-:W-:-:S03]  /*94c0*/  FADD.FTZ R6, R9, R231 ;  /* 0x000000e709067221 */ /* 0x020fc60000010000 */
[----:B------:R-:W-:Y:S02]  /*94d0*/  LOP3.LUT R3, R3, 0xfffffff8, RZ, 0xc0, !PT ;  /* 0xfffffff803037812 */ /* 0x000fe400078ec0ff */
[----:B------:R3:W4:Y:S03]  /*94e0*/  SHFL.BFLY PT, R21, R6, 0x1, 0x1f ;  /* 0x0c201f0006157f89 */ /* 0x00072600000e0000 */
[----:B------:R-:W-:Y:S02]  /*94f0*/  IMAD.IADD R3, R0, 0x1, -R3 ;  /* 0x0000000100037824 */ /* 0x000fe400078e0a03 */
[----:B-1----:R-:W-:-:S03]  /*9500*/  FADD.FTZ R29, R5, R29 ;  /* 0x0000001d051d7221 */ /* 0x002fc60000010000 */
[----:B------:R-:W-:Y:S01]  /*9510*/  LEA.HI R2, R3, R3, RZ, 0x1 ;  /* 0x0000000303027211 */ /* 0x000fe200078f08ff */
[----:B--2---:R-:W-:-:S03]  /*9520*/  FADD.FTZ R28, R4, R28 ;  /* 0x0000001c041c7221 */ /* 0x004fc60000010000 */
[----:B------:R-:W-:Y:S02]  /*9530*/  SHF.R.S32.HI R0, RZ, 0x1, R2 ;  /* 0x00000001ff007819 */ /* 0x000fe40000011402 */
[----:B------:R-:W-:Y:S02]  /*9540*/  LOP3.LUT R2, R2, 0x3fffffe, RZ, 0xc0, !PT ;  /* 0x03fffffe02027812 */ /* 0x000fe400078ec0ff */
[C---:B------:R-:W-:Y:S01]  /*9550*/  LOP3.LUT R9, R0.reuse, 0x1, RZ, 0xc0, !PT ;  /* 0x0000000100097812 */ /* 0x040fe200078ec0ff */
[----:B------:R-:W-:Y:S02]  /*9560*/  IMAD.SHL.U32 R7, R0, 0x40, RZ ;  /* 0x0000004000077824 */ /* 0x000fe400078e00ff */
[----:B------:R-:W-:Y:S02]  /*9570*/  IMAD.IADD R15, R3, 0x1, -R2 ;  /* 0x00000001030f7824 */ /* 0x000fe400078e0a02 */
[----:B------:R-:W-:Y:S01]  /*9580*/  IMAD R2, R30, 0x100, R8 ;  /* 0x000001001e027824 */ /* 0x000fe200078e0208 */
[----:B------:R-:W-:Y:S01]  /*9590*/  LOP3.LUT R3, R7, 0xc0, RZ, 0xc0, !PT ;  /* 0x000000c007037812 */ /* 0x000fe200078ec0ff */
[----:B------:R-:W-:-:S02]  /*95a0*/  FADD.FTZ R7, R10, R232 ;  /* 0x000000e80a077221 */ /* 0x000fc40000010000 */
[----:B------:R-:W-:Y:S01]  /*95b0*/  IMAD R15, R15, 0x10, R2 ;  /* 0x000000100f0f7824 */ /* 0x000fe200078e0202 */
[----:B------:R-:W-:Y:S01]  /*95c0*/  LEA.HI R5, R3, R3, RZ, 0x1d ;  /* 0x0000000303057211 */ /* 0x000fe200078fe8ff */
[C---:B------:R-:W-:Y:S01]  /*95d0*/  @P1 IMAD.WIDE.U32 R2, R252.reuse, R12, RZ ;  /* 0x0000000cfc021225 */ /* 0x040fe200078e00ff */
[----:B------:R3:W1:Y:S03]  /*95e0*/  SHFL.BFLY PT, R25, R7, 0x1, 0x1f ;  /* 0x0c201f0007197f89 */ /* 0x00066600000e0000 */
[----:B------:R-:W-:Y:S02]  /*95f0*/  IMAD.U32 R15, R15, 0x2, R5 ;  /* 0x000000020f0f7824 */ /* 0x000fe400078e0005 */
[----:B------:R-:W-:Y:S02]  /*9600*/  @P1 IMAD R37, R252, R13, R3 ;  /* 0x0000000dfc251224 */ /* 0x000fe400078e0203 */
[----:B------:R-:W-:Y:S01]  /*9610*/  @P1 IMAD.MOV.U32 R36, RZ, RZ, R2 ;  /* 0x000000ffff241224 */ /* 0x000fe200078e0002 */
[----:B------:R-:W-:Y:S01]  /*9620*/  LEA R15, R15, UR4, 0x1 ;  /* 0x000000040f0f7c11 */ /* 0x000fe2000f8e08ff */
[----:B----4-:R-:W-:Y:S06]  /*9630*/  @P1 BRA `(.L_x_10) ;  /* 0x0000000000201947 */ /* 0x010fec0003800000 */
[----:B------:R-:W2:Y:S01]  /*9640*/  S2R R10, SR_CTAID.Y ;  /* 0x00000000000a7919 */ /* 0x000ea20000002600 */
[----:B------:R-:W4:Y:S01]  /*9650*/  LDC.64 R4, c[0x0][0x290] ;  /* 0x0000a400ff047b82 */ /* 0x000f220000000a00 */
[----:B--2---:R-:W-:Y:S01]  /*9660*/  SHF.R.S32.HI R8, RZ, 0x1f, R10 ;  /* 0x0000001fff087819 */ /* 0x004fe2000001140a */
[----:B----4-:R-:W-:-:S04]  /*9670*/  IMAD.WIDE.U32 R2, R10, R4, RZ ;  /* 0x000000040a027225 */ /* 0x010fc800078e00ff */
[----:B------:R-:W-:Y:S01]  /*9680*/  IMAD R8, R8, R4, RZ ;  /* 0x0000000408087224 */ /* 0x000fe200078e02ff */
[----:B------:R-:W-:-:S03]  /*9690*/  MOV R36, R2 ;  /* 0x0000000200247202 */ /* 0x000fc60000000f00 */
[----:B------:R-:W-:-:S05]  /*96a0*/  IMAD R5, R10, R5, R8 ;  /* 0x000000050a057224 */ /* 0x000fca00078e0208 */
[----:B------:R-:W-:-:S07]  /*96b0*/  IADD3 R37, R3, R5, RZ ;  /* 0x0000000503257210 */ /* 0x000fce0007ffe0ff */
.L_x_10:
[----:B------:R-:W-:Y:S01]  /*96c0*/  ULDC.U8 UR4, c[0x0][0x3d8] ;  /* 0x0000f60000047ab9 */ /* 0x000fe20000000000 */
[----:B------:R-:W-:Y:S01]  /*96d0*/  LOP3.LUT P2, RZ, R0, 0x2, RZ, 0xc0, !PT ;  /* 0x0000000200ff7812 */ /* 0x000fe2000784c0ff */
[----:B------:R-:W-:Y:S01]  /*96e0*/  FADD.FTZ R21, R6, R21 ;  /* 0x0000001506157221 */ /* 0x000fe20000010000 */
[----:B------:R-:W-:Y:S01]  /*96f0*/  ISETP.NE.AND P0, PT, RZ, UR4, PT ;  /* 0x00000004ff007c0c */ /* 0x000fe2000bf05270 */
[----:B------:R-:W-:Y:S01]  /*9700*/  ULDC.U8 UR4, c[0x0][0x3d9] ;  /* 0x0000f64000047ab9 */ /* 0x000fe20000000000 */
[----:B------:R-:W-:Y:S02]  /*9710*/  ISETP.NE.U32.AND P4, PT, R9, 0x1, PT ;  /* 0x000000010900780c */ /* 0x000fe40003f85070 */
[----:B------:R-:W-:Y:S02]  /*9720*/  CS2R R26, SRZ ;  /* 0x00000000001a7805 */ /* 0x000fe4000001ff00 */
[----:B------:R-:W-:Y:S02]  /*9730*/  P2R R3, PR, RZ, 0x1 ;  /* 0x00000001ff037803 */ /* 0x000fe40000000000 */
[----:B------:R-:W-:-:S02]  /*9740*/  ISETP.NE.OR P0, PT, RZ, UR4, !P0 ;  /* 0x00000004ff007c0c */ /* 0x000fc4000c705670 */
[----:B------:R-:W-:Y:S02]  /*9750*/  FSETP.NE.FTZ.AND P3, PT, R29, RZ, PT ;  /* 0x000000ff1d00720b */ /* 0x000fe40003f75000 */
[----:B------:R-:W-:Y:S02]  /*9760*/  FSETP.NE.FTZ.AND P2, PT, R28, RZ, PT ;  /* 0x000000ff1c00720b */ /* 0x000fe40003f55000 */
[----:B------:R-:W-:-:S07]  /*9770*/  PLOP3.LUT P6, PT, PT, PT, PT, 0x8, 0x0 ;  /* 0x000000000000781c */ /* 0x000fce0003fce170 */
[----:B------:R-:W-:Y:S06]  /*9780*/  @P0 BRA `(.L_x_11) ;  /* 0x00000000001c0947 */ /* 0x000fec0003800000 */
[----:B------:R-:W2:Y:S01]  /*9790*/  S2R R2, SR_CTAID.Y ;  /* 0x0000000000027919 */ /* 0x000ea20000002600 */
[----:B------:R-:W2:Y:S01]  /*97a0*/  LDC R4, c[0x0][0x2c4] ;  /* 0x0000b100ff047b82 */ /* 0x000ea20000000800 */
[----:B------:R-:W-:Y:S01]  /*97b0*/  PLOP3.LUT P6, PT, PT, PT, PT, 0x80, 0x0 ;  /* 0x000000000000781c */ /* 0x000fe20003fcf070 */
[----:B--2---:R-:W-:-:S05]  /*97c0*/  IMAD R2, R2, R4, RZ ;  /* 0x0000000402027224 */ /* 0x004fca00078e02ff */
[----:B------:R-:W-:-:S04]  /*97d0*/  SEL R2, R2, R252, !P1 ;  /* 0x000000fc02027207 */ /* 0x000fc80004800000 */
[--C-:B------:R-:W-:Y:S01]  /*97e0*/  SHF.R.S32.HI R27, RZ, 0x1f, R2.reuse ;  /* 0x0000001fff1b7819 */ /* 0x100fe20000011402 */
[----:B------:R-:W-:-:S07]  /*97f0*/  IMAD.MOV.U32 R26, RZ, RZ, R2 ;  /* 0x000000ffff1a7224 */ /* 0x000fce00078e0002 */
.L_x_11:
[----:B------:R2:W5:Y:S01]  /*9800*/  LDL R39, [R1+0x20] ;  /* 0x0000200001277983 */ /* 0x0005620000100800 */
[----:B------:R-:W-:Y:S01]  /*9810*/  MOV R31, 0x10 ;  /* 0x00000010001f7802 */ /* 0x000fe20000000f00 */
[----:B-1----:R-:W-:Y:S01]  /*9820*/  FADD.FTZ R25, R7, R25 ;  /* 0x0000001907197221 */ /* 0x002fe20000010000 */
[----:B------:R-:W-:Y:S01]  /*9830*/  ISETP.NE.AND P5, PT, RZ, UR4, PT ;  /* 0x00000004ff007c0c */ /* 0x000fe2000bfa5270 */
[----:B------:R-:W1:Y:S01]  /*9840*/  S2R R41, SR_TID.X ;  /* 0x0000000000297919 */ /* 0x000e620000002100 */
[----:B------:R-:W-:Y:S01]  /*9850*/  SEL R31, R31, 0xfffffff0, P4 ;  /* 0xfffffff01f1f7807 */ /* 0x000fe20002000000 */
[----:B------:R-:W4:Y:S01]  /*9860*/  S2UR UR4, SR_CTAID.X ;  /* 0x00000000000479c3 */ /* 0x000f220000002500 */
[----:B------:R-:W-:Y:S01]  /*9870*/  LOP3.LUT P4, RZ, R0, 0x2, RZ, 0xc0, !PT ;  /* 0x0000000200ff7812 */ /* 0x000fe2000788c0ff */
[----:B------:R-:W2:Y:S01]  /*9880*/  S2R R38, SR_CTAID.Y ;  /* 0x0000000000267919 */ /* 0x000ea20000002600 */
[----:B------:R-:W-:Y:S01]  /*9890*/  ISETP.NE.AND P0, PT, R3, RZ, PT ;  /* 0x000000ff0300720c */ /* 0x000fe20003f05270 */
[----:B------:R-:W-:Y:S01]  /*98a0*/  BSSY B0, `(.L_x_12) ;  /* 0x00000ac000007945 */ /* 0x000fe20003800000 */
[----:B------:R-:W-:-:S02]  /*98b0*/  IADD3 R18, R15, 0x20, RZ ;  /* 0x000000200f127810 */ /* 0x000fc40007ffe0ff */
[----:B------:R-:W-:Y:S02]  /*98c0*/  FSETP.NE.FTZ.AND P1, PT, R21, RZ, PT ;  /* 0x000000ff1500720b */ /* 0x000fe40003f35000 */
[----:B------:R-:W-:Y:S01]  /*98d0*/  MOV R3, 0x3f800000 ;  /* 0x3f80000000037802 */ /* 0x000fe20000000f00 */
[----:B------:R-:W4:Y:S01]  /*98e0*/  @!P5 LDC R16, c[0x0][0x2c4] ;  /* 0x0000b100ff10db82 */ /* 0x000f220000000800 */
[----:B------:R-:W-:Y:S02]  /*98f0*/  MOV R4, 0x3f800000 ;  /* 0x3f80000000047802 */ /* 0x000fe40000000f00 */
[----:B------:R-:W-:Y:S02]  /*9900*/  MOV R0, 0x3f800000 ;  /* 0x3f80000000007802 */ /* 0x000fe40000000f00 */
[----:B------:R-:W-:Y:S01]  /*9910*/  @P4 IADD3 R18, R15, -0x20, RZ ;  /* 0xffffffe00f124810 */ /* 0x000fe20007ffe0ff */
[----:B------:R-:W3:Y:S01]  /*9920*/  @P3 MUFU.RCP R3, R29 ;  /* 0x0000001d00033308 */ /* 0x000ee20000001000 */
[----:B------:R-:W-:Y:S01]  /*9930*/  PLOP3.LUT P4, PT, PT, PT, PT, 0x8, 0x0 ;  /* 0x000000000000781c */ /* 0x000fe20003f8e170 */
[----:B------:R-:W2:Y:S01]  /*9940*/  @P5 LDC.64 R22, c[0x0][0x2c0] ;  /* 0x0000b000ff165b82 */ /* 0x000ea20000000a00 */
[----:B------:R-:W-:-:S02]  /*9950*/  @!P5 PLOP3.LUT P4, PT, P0, PT, PT, 0x80, 0x0 ;  /* 0x000000000000d81c */ /* 0x000fc4000078f070 */
[----:B------:R-:W-:Y:S02]  /*9960*/  FSETP.NE.FTZ.AND P0, PT, R25, RZ, PT ;  /* 0x000000ff1900720b */ /* 0x000fe40003f15000 */
[----:B------:R-:W-:Y:S01]  /*9970*/  MOV R2, 0x3f800000 ;  /* 0x3f80000000027802 */ /* 0x000fe20000000f00 */
[----:B------:R-:W3:Y:S01]  /*9980*/  @P2 MUFU.RCP R4, R28 ;  /* 0x0000001c00042308 */ /* 0x000ee20000001000 */
[----:B-1----:R-:W-:-:S07]  /*9990*/  SHF.R.S32.HI R40, RZ, 0x1f, R41 ;  /* 0x0000001fff287819 */ /* 0x002fce0000011429 */
[----:B------:R-:W1:Y:S01]  /*99a0*/  @P1 MUFU.RCP R0, R21 ;  /* 0x0000001500001308 */ /* 0x000e620000001000 */
[C---:B---3--:R-:W-:Y:S01]  /*99b0*/  FMUL.FTZ R144, R3.reuse, R144 ;  /* 0x0000009003907220 */ /* 0x048fe20000410000 */
[C---:B------:R-:W-:Y:S01]  /*99c0*/  FMUL.FTZ R145, R3.reuse, R145 ;  /* 0x0000009103917220 */ /* 0x040fe20000410000 */
[C---:B------:R-:W-:Y:S01]  /*99d0*/  FMUL.FTZ R148, R3.reuse, R148 ;  /* 0x0000009403947220 */ /* 0x040fe20000410000 */
[C---:B------:R-:W-:Y:S01]  /*99e0*/  FMUL.FTZ R149, R3.reuse, R149 ;  /* 0x0000009503957220 */ /* 0x040fe20000410000 */
[C---:B------:R-:W-:Y:S01]  /*99f0*/  FMUL.FTZ R160, R3.reuse, R160 ;  /* 0x000000a003a07220 */ /* 0x040fe20000410000 */
[C---:B------:R-:W-:Y:S01]  /*9a00*/  FMUL.FTZ R11, R3.reuse, R161 ;  /* 0x000000a1030b7220 */ /* 0x040fe20000410000 */
[C---:B------:R-:W-:Y:S01]  /*9a10*/  FMUL.FTZ R164, R3.reuse, R164 ;  /* 0x000000a403a47220 */ /* 0x040fe20000410000 */
[----:B------:R-:W3:Y:S01]  /*9a20*/  @P0 MUFU.RCP R2, R25 ;  /* 0x0000001900020308 */ /* 0x000ee20000001000 */
[----:B------:R-:W-:Y:S01]  /*9a30*/  FMUL.FTZ R9, R3, R165 ;  /* 0x000000a503097220 */ /* 0x000fe20000410000 */
[C---:B------:R-:W-:Y:S01]  /*9a40*/  FMUL.FTZ R146, R4.reuse, R146 ;  /* 0x0000009204927220 */ /* 0x040fe20000410000 */
[C---:B------:R-:W-:Y:S01]  /*9a50*/  FMUL.FTZ R7, R4.reuse, R147 ;  /* 0x0000009304077220 */ /* 0x040fe20000410000 */
[C---:B------:R-:W-:Y:S01]  /*9a60*/  FMUL.FTZ R150, R4.reuse, R150 ;  /* 0x0000009604967220 */ /* 0x040fe20000410000 */
[C---:B------:R-:W-:Y:S01]  /*9a70*/  FMUL.FTZ R3, R4.reuse, R151 ;  /* 0x0000009704037220 */ /* 0x040fe20000410000 */
[C---:B------:R-:W-:Y:S01]  /*9a80*/  FMUL.FTZ R162, R4.reuse, R162 ;  /* 0x000000a204a27220 */ /* 0x040fe20000410000 */
[C---:B------:R-:W-:Y:S01]  /*9a90*/  FMUL.FTZ R10, R4.reuse, R163 ;  /* 0x000000a3040a7220 */ /* 0x040fe20000410000 */
[----:B------:R-:W-:Y:S01]  /*9aa0*/  FMUL.FTZ R166, R4, R166 ;  /* 0x000000a604a67220 */ /* 0x000fe20000410000 */
[C---:B-1----:R-:W-:Y:S01]  /*9ab0*/  FMUL.FTZ R140, R0.reuse, R140 ;  /* 0x0000008c008c7220 */ /* 0x042fe20000410000 */
[C---:B------:R-:W-:Y:S01]  /*9ac0*/  FMUL.FTZ R6, R0.reuse, R141 ;  /* 0x0000008d00067220 */ /* 0x040fe20000410000 */
[C---:B------:R-:W-:Y:S01]  /*9ad0*/  FMUL.FTZ R152, R0.reuse, R152 ;  /* 0x0000009800987220 */ /* 0x040fe20000410000 */
[C---:B------:R-:W-:Y:S01]  /*9ae0*/  FMUL.FTZ R13, R0.reuse, R153 ;  /* 0x00000099000d7220 */ /* 0x040fe20000410000 */
[C---:B------:R-:W-:Y:S01]  /*9af0*/  FMUL.FTZ R156, R0.reuse, R156 ;  /* 0x0000009c009c7220 */ /* 0x040fe20000410000 */
[C---:B------:R-:W-:Y:S01]  /*9b00*/  FMUL.FTZ R14, R0.reuse, R157 ;  /* 0x0000009d000e7220 */ /* 0x040fe20000410000 */
[C---:B------:R-:W-:Y:S01]  /*9b10*/  FMUL.FTZ R168, R0.reuse, R168 ;  /* 0x000000a800a87220 */ /* 0x040fe20000410000 */
[----:B------:R-:W-:Y:S01]  /*9b20*/  FMUL.FTZ R20, R0, R169 ;  /* 0x000000a900147220 */ /* 0x000fe20000410000 */
[C---:B---3--:R-:W-:Y:S01]  /*9b30*/  FMUL.FTZ R143, R2.reuse, R143 ;  /* 0x0000008f028f7220 */ /* 0x048fe20000410000 */
[C---:B------:R-:W-:Y:S01]  /*9b40*/  FMUL.FTZ R5, R2.reuse, R142 ;  /* 0x0000008e02057220 */ /* 0x040fe20000410000 */
[C---:B------:R-:W-:Y:S01]  /*9b50*/  FMUL.FTZ R155, R2.reuse, R155 ;  /* 0x0000009b029b7220 */ /* 0x040fe20000410000 */
[----:B------:R-:W-:Y:S01]  /*9b60*/  FMUL.FTZ R12, R2, R154 ;  /* 0x0000009a020c7220 */ /* 0x000fe20000410000 */
[----:B------:R-:W-:Y:S01]  /*9b70*/  F2FP.F16.F32.PACK_AB R0, R145, R144 ;  /* 0x000000909100723e */ /* 0x000fe200000000ff */
[----:B------:R-:W-:Y:S01]  /*9b80*/  FMUL.FTZ R8, R4, R167 ;  /* 0x000000a704087220 */ /* 0x000fe20000410000 */
[C---:B------:R-:W-:Y:S01]  /*9b90*/  FMUL.FTZ R159, R2.reuse, R159 ;  /* 0x0000009f029f7220 */ /* 0x040fe20000410000 */
[C---:B------:R-:W-:Y:S01]  /*9ba0*/  FMUL.FTZ R17, R2.reuse, R158 ;  /* 0x0000009e02117220 */ /* 0x040fe20000410000 */
[C---:B------:R-:W-:Y:S01]  /*9bb0*/  FMUL.FTZ R171, R2.reuse, R171 ;  /* 0x000000ab02ab7220 */ /* 0x040fe20000410000 */
[----:B------:R-:W-:Y:S01]  /*9bc0*/  FMUL.FTZ R19, R2, R170 ;  /* 0x000000aa02137220 */ /* 0x000fe20000410000 */
[----:B------:R-:W-:Y:S01]  /*9bd0*/  F2FP.F16.F32.PACK_AB R7, R7, R146 ;  /* 0x000000920707723e */ /* 0x000fe200000000ff */
[----:B------:R1:W-:Y:S01]  /*9be0*/  STS [R15], R0 ;  /* 0x000000000f007388 */ /* 0x0003e20000000800 */
[----:B------:R-:W-:Y:S01]  /*9bf0*/  F2FP.F16.F32.PACK_AB R4, R149, R148 ;  /* 0x000000949504723e */ /* 0x000fe200000000ff */
[----:B----4-:R-:W3:Y:S01]  /*9c00*/  @P4 LDC R16, c[0x0][0x2e4] ;  /* 0x0000b900ff104b82 */ /* 0x010ee20000000800 */
[----:B------:R-:W-:Y:S01]  /*9c10*/  F2FP.F16.F32.PACK_AB R3, R3, R150 ;  /* 0x000000960303723e */ /* 0x000fe200000000ff */
[----:B------:R4:W-:Y:S01]  /*9c20*/  STS [R15+0x200], R7 ;  /* 0x000200070f007388 */ /* 0x0009e20000000800 */
[----:B------:R-:W-:-:S02]  /*9c30*/  IADD3 R2, R15, R31, RZ ;  /* 0x0000001f0f027210 */ /* 0x000fc40007ffe0ff */
[----:B------:R-:W-:Y:S02]  /*9c40*/  F2FP.F16.F32.PACK_AB R6, R6, R140 ;  /* 0x0000008c0606723e */ /* 0x000fe400000000ff */
[----:B------:R-:W-:Y:S01]  /*9c50*/  F2FP.F16.F32.PACK_AB R5, R143, R5 ;  /* 0x000000058f05723e */ /* 0x000fe200000000ff */
[----:B------:R2:W-:Y:S01]  /*9c60*/  STS [R2], R4 ;  /* 0x0000000402007388 */ /* 0x0005e20000000800 */
[----:B------:R-:W-:Y:S02]  /*9c70*/  F2FP.F16.F32.PACK_AB R13, R13, R152 ;  /* 0x000000980d0d723e */ /* 0x000fe400000000ff */
[----:B------:R-:W-:Y:S01]  /*9c80*/  F2FP.F16.F32.PACK_AB R12, R155, R12 ;  /* 0x0000000c9b0c723e */ /* 0x000fe200000000ff */
[----:B------:R2:W-:Y:S01]  /*9c90*/  STS [R2+0x200], R3 ;  /* 0x0002000302007388 */ /* 0x0005e20000000800 */
[----:B------:R-:W-:Y:S02]  /*9ca0*/  F2FP.F16.F32.PACK_AB R11, R11, R160 ;  /* 0x000000a00b0b723e */ /* 0x000fe400000000ff */
[----:B------:R-:W-:Y:S01]  /*9cb0*/  F2FP.F16.F32.PACK_AB R10, R10, R162 ;  /* 0x000000a20a0a723e */ /* 0x000fe200000000ff */
[----:B------:R3:W-:Y:S01]  /*9cc0*/  STS [R15+0x1000], R6 ;  /* 0x001000060f007388 */ /* 0x0007e20000000800 */
[----:B------:R-:W-:-:S02]  /*9cd0*/  F2FP.F16.F32.PACK_AB R9, R9, R164 ;  /* 0x000000a40909723e */ /* 0x000fc400000000ff */
[----:B------:R-:W-:Y:S01]  /*9ce0*/  F2FP.F16.F32.PACK_AB R8, R8, R166 ;  /* 0x000000a60808723e */ /* 0x000fe200000000ff */
[----:B------:R3:W-:Y:S01]  /*9cf0*/  STS [R15+0x1200], R5 ;  /* 0x001200050f007388 */ /* 0x0007e20000000800 */
[----:B------:R-:W-:Y:S01]  /*9d00*/  F2FP.F16.F32.PACK_AB R14, R14, R156 ;  /* 0x0000009c0e0e723e */ /* 0x000fe200000000ff */
[----:B-1----:R-:W-:Y:S01]  /*9d10*/  IMAD.IADD R0, R31, 0x1, R18 ;  /* 0x000000011f007824 */ /* 0x002fe200078e0212 */
[----:B------:R-:W-:Y:S01]  /*9d20*/  F2FP.F16.F32.PACK_AB R17, R159, R17 ;  /* 0x000000119f11723e */ /* 0x000fe200000000ff */
[----:B------:R-:W-:Y:S01]  /*9d30*/  STS [R2+0x1000], R13 ;  /* 0x0010000d02007388 */ /* 0x000fe20000000800 */
[----:B------:R-:W-:Y:S01]  /*9d40*/  F2FP.F16.F32.PACK_AB R20, R20, R168 ;  /* 0x000000a81414723e */ /* 0x000fe200000000ff */
[----:B----4-:R-:W1:Y:S01]  /*9d50*/  @!P5 LDC R7, c[0x0][0x270] ;  /* 0x00009c00ff07db82 */ /* 0x010e620000000800 */
[----:B------:R-:W-:Y:S01]  /*9d60*/  F2FP.F16.F32.PACK_AB R19, R171, R19 ;  /* 0x00000013ab13723e */ /* 0x000fe200000000ff */
[----:B------:R4:W-:Y:S01]  /*9d70*/  STS [R2+0x1200], R12 ;  /* 0x0012000c02007388 */ /* 0x0009e20000000800 */
[----:B------:R-:W-:-:S03]  /*9d80*/  LEA.HI R40, R40, R41, RZ, 0x5 ;  /* 0x0000002928287211 */ /* 0x000fc600078f28ff */
[----:B------:R1:W-:Y:S01]  /*9d90*/  STS [R18], R11 ;  /* 0x0000000b12007388 */ /* 0x0003e20000000800 */
[----:B------:R-:W-:Y:S01]  /*9da0*/  LOP3.LUT R40, R40, 0xffffffe0, RZ, 0xc0, !PT ;  /* 0xffffffe028287812 */ /* 0x000fe200078ec0ff */
[----:B--2---:R-:W2:Y:S02]  /*9db0*/  @P3 LDC R4, c[0x0][0x2e8] ;  /* 0x0000ba00ff043b82 */ /* 0x004ea40000000800 */
[----:B------:R-:W-:Y:S01]  /*9dc0*/  STS [R18+0x200], R10 ;  /* 0x0002000a12007388 */ /* 0x000fe20000000800 */
[----:B------:R-:W1:Y:S01]  /*9dd0*/  @P3 MUFU.LG2 R3, R29 ;  /* 0x0000001d00033308 */ /* 0x000e620000000c00 */
[----:B------:R-:W-:Y:S02]  /*9de0*/  IMAD.IADD R40, R41, 0x1, -R40 ;  /* 0x0000000129287824 */ /* 0x000fe400078e0a28 */
[----:B------:R2:W-:Y:S02]  /*9df0*/  STS [R0], R9 ;  /* 0x0000000900007388 */ /* 0x0005e40000000800 */
[----:B---3--:R-:W3:Y:S02]  /*9e00*/  @P5 LDC R6, c[0x0][0x2c0] ;  /* 0x0000b000ff065b82 */ /* 0x008ee40000000800 */
[----:B------:R2:W-:Y:S01]  /*9e10*/  STS [R0+0x200], R8 ;  /* 0x0002000800007388 */ /* 0x0005e20000000800 */
[----:B------:R-:W1:Y:S03]  /*9e20*/  @P1 MUFU.LG2 R5, R21 ;  /* 0x0000001500051308 */ /* 0x000e660000000c00 */
[----:B------:R-:W-:Y:S04]  /*9e30*/  STS [R18+0x1000], R14 ;  /* 0x0010000e12007388 */ /* 0x000fe80000000800 */
[----:B------:R-:W-:Y:S01]  /*9e40*/  STS [R18+0x1200], R17 ;  /* 0x0012001112007388 */ /* 0x000fe20000000800 */
[----:B----4-:R-:W-:Y:S01]  /*9e50*/  @P5 MOV R2, 0x1 ;  /* 0x0000000100025802 */ /* 0x010fe20000000f00 */
[----:B-1----:R-:W-:-:S02]  /*9e60*/  @!P5 IMAD R2, R16, R7, RZ ;  /* 0x000000071002d224 */ /* 0x002fc400078e02ff */
[----:B------:R-:W-:Y:S01]  /*9e70*/  @P3 FMUL.FTZ R3, R3, 0.69314718246459960938 ;  /* 0x3f31721803033820 */ /* 0x000fe20000410000 */
[----:B------:R1:W-:Y:S01]  /*9e80*/  STS [R0+0x1000], R20 ;  /* 0x0010001400007388 */ /* 0x0003e20000000800 */
[----:B------:R-:W4:Y:S01]  /*9e90*/  @P1 LDC R11, c[0x0][0x2e8] ;  /* 0x0000ba00ff0b1b82 */ /* 0x000f220000000800 */
[----:B------:R-:W-:Y:S01]  /*9ea0*/  IMAD R2, R38, R2, RZ ;  /* 0x0000000226027224 */ /* 0x000fe200078e02ff */
[----:B------:R-:W-:Y:S01]  /*9eb0*/  @P0 MUFU.LG2 R7, R25 ;  /* 0x0000001900070308 */ /* 0x000fe20000000c00 */
[----:B------:R3:W-:Y:S01]  /*9ec0*/  STS [R0+0x1200], R19 ;  /* 0x0012001300007388 */ /* 0x0007e20000000800 */
[----:B------:R-:W-:Y:S02]  /*9ed0*/  @P1 FMUL.FTZ R5, R5, 0.69314718246459960938 ;  /* 0x3f31721805051820 */ /* 0x000fe40000410000 */
[----:B------:R-:W-:Y:S02]  /*9ee0*/  SEL R2, R2, RZ, !P6 ;  /* 0x000000ff02027207 */ /* 0x000fe40007000000 */
[----:B------:R-:W-:Y:S01]  /*9ef0*/  BAR.SYNC.DEFER_BLOCKING 0x0 ;  /* 0x0000000000007b1d */ /* 0x000fe20000010000 */
[----:B------:R-:W-:-:S02]  /*9f00*/  MOV R21, 0x7f800000 ;  /* 0x7f80000000157802 */ /* 0x000fc40000000f00 */
[----:B------:R-:W-:-:S05]  /*9f10*/  @!P5 MOV R6, 0x1 ;  /* 0x000000010006d802 */ /* 0x000fca0000000f00 */
[----:B--2---:R-:W2:Y:S01]  /*9f20*/  @P2 LDC R9, c[0x0][0x2e8] ;  /* 0x0000ba00ff092b82 */ /* 0x004ea20000000800 */
[----:B------:R-:W3:Y:S01]  /*9f30*/  @P2 MUFU.LG2 R8, R28 ;  /* 0x0000001c00082308 */ /* 0x000ee20000000c00 */
[----:B------:R-:W2:Y:S06]  /*9f40*/  S2R R31, SR_CTAID.Z ;  /* 0x00000000001f7919 */ /* 0x000eac0000002700 */
[----:B------:R-:W2:Y:S01]  /*9f50*/  @P0 LDC R10, c[0x0][0x2e8] ;  /* 0x0000ba00ff0a0b82 */ /* 0x000ea20000000800 */
[----:B-1----:R-:W-:Y:S01]  /*9f60*/  MOV R20, 0x7f800000 ;  /* 0x7f80000000147802 */ /* 0x002fe20000000f00 */
[----:B----4-:R-:W-:Y:S01]  /*9f70*/  @P1 FFMA.FTZ R20, R137, R11, R5 ;  /* 0x0000000b89141223 */ /* 0x010fe20000010005 */
[----:B---3--:R-:W-:Y:S01]  /*9f80*/  @P5 IMAD R0, R23, R22, RZ ;  /* 0x0000001617005224 */ /* 0x008fe200078e02ff */
[----:B------:R-:W-:Y:S01]  /*9f90*/  @!P5 MOV R0, R16 ;  /* 0x000000100000d202 */ /* 0x000fe20000000f00 */
[----:B------:R1:W3:Y:S01]  /*9fa0*/  LDS.128 R32, [R226+0x1800] ;  /* 0x00180000e2207984 */ /* 0x0002e20000000c00 */
[----:B------:R-:W-:-:S02]  /*9fb0*/  LOP3.LUT P5, RZ, R40, 0x3, RZ, 0xc0, !PT ;  /* 0x0000000328ff7812 */ /* 0x000fc400078ac0ff */
[----:B------:R-:W-:Y:S01]  /*9fc0*/  MOV R23, 0x7f800000 ;  /* 0x7f80000000177802 */ /* 0x000fe20000000f00 */
[----:B------:R-:W-:Y:S01]  /*9fd0*/  @P3 FFMA.FTZ R23, R139, R4, R3 ;  /* 0x000000048b173223 */ /* 0x000fe20000010003 */
[----:B------:R-:W-:Y:S01]  /*9fe0*/  @P2 FMUL.FTZ R3, R8, 0.69314718246459960938 ;  /* 0x3f31721808032820 */ /* 0x000fe20000410000 */
[----:B------:R-:W-:-:S03]  /*9ff0*/  MOV R22, 0x7f800000 ;  /* 0x7f80000000167802 */ /* 0x000fc60000000f00 */
[----:B--2---:R-:W-:Y:S01]  /*a000*/  @P2 FFMA.FTZ R22, R138, R9, R3 ;  /* 0x000000098a162223 */ /* 0x004fe20000010003 */
[----:B------:R-:W-:Y:S02]  /*a010*/  IMAD R0, R31, R0, R2 ;  /* 0x000000001f007224 */ /* 0x000fe400078e0202 */
[----:B------:R-:W-:-:S05]  /*a020*/  IMAD R2, R6, UR4, RZ ;  /* 0x0000000406027c24 */ /* 0x000fca000f8e02ff */
[----:B------:R-:W-:Y:S01]  /*a030*/  SHF.L.U32 R4, R2, 0x7, RZ ;  /* 0x0000000702047819 */ /* 0x000fe200000006ff */
[----:B------:R-:W-:-:S03]  /*a040*/  @P0 FMUL.FTZ R2, R7, 0.69314718246459960938 ;  /* 0x3f31721807020820 */ /* 0x000fc60000410000 */
[----:B------:R-:W-:Y:S01]  /*a050*/  IADD3 R8, P4, P3, R4, R26, R0 ;  /* 0x0000001a04087210 */ /* 0x000fe20007b9e000 */
[----:B------:R-:W-:Y:S01]  /*a060*/  @P0 FFMA.FTZ R21, R24, R10, R2 ;  /* 0x0000000a18150223 */ /* 0x000fe20000010002 */
[----:B------:R-:W-:Y:S02]  /*a070*/  SHF.R.S32.HI R7, RZ, 0x1f, R4 ;  /* 0x0000001fff077819 */ /* 0x000fe40000011404 */
[----:B------:R-:W-:-:S04]  /*a080*/  SHF.R.S32.HI R0, RZ, 0x1f, R0 ;  /* 0x0000001fff007819 */ /* 0x000fc80000011400 */
[----:B------:R-:W-:Y:S01]  /*a090*/  IADD3.X R9, R7, R27, R0, P4, P3 ;  /* 0x0000001b07097210 */ /* 0x000fe200027e6400 */
[----:B-1----:R-:W-:Y:S06]  /*a0a0*/  @P5 BRA `(.L_x_13) ;  /* 0x0000000000ac5947 */ /* 0x002fec0003800000 */
[----:B------:R-:W-:Y:S02]  /*a0b0*/  SHF.R.S32.HI R0, RZ, 0x1f, R30 ;  /* 0x0000001fff007819 */ /* 0x000fe4000001141e */
[----:B------:R-:W-:Y:S02]  /*a0c0*/  SHF.R.S32.HI R3, RZ, 0x1f, R40 ;  /* 0x0000001fff037819 */ /* 0x000fe40000011428 */
[----:B------:R-:W-:Y:S02]  /*a0d0*/  LEA.HI R2, R0, R30, RZ, 0x2 ;  /* 0x0000001e00027211 */ /* 0x000fe400078f10ff */
[----:B------:R-:W-:Y:S02]  /*a0e0*/  LEA.HI R0, R3, R40, RZ, 0x2 ;  /* 0x0000002803007211 */ /* 0x000fe400078f10ff */
[----:B------:R-:W-:Y:S02]  /*a0f0*/  LOP3.LUT R2, R2, 0xffffffc, RZ, 0xc0, !PT ;  /* 0x0ffffffc02027812 */ /* 0x000fe400078ec0ff */
[----:B------:R-:W-:-:S03]  /*a100*/  SHF.R.S32.HI R0, RZ, 0x2, R0 ;  /* 0x00000002ff007819 */ /* 0x000fc60000011400 */
[----:B------:R-:W-:-:S04]  /*a110*/  IMAD.IADD R2, R30, 0x1, -R2 ;  /* 0x000000011e027824 */ /* 0x000fc800078e0a02 */
[----:B------:R-:W-:-:S04]  /*a120*/  IMAD R0, R2, 0x10, R0 ;  /* 0x0000001002007824 */ /* 0x000fc800078e0200 */
[C---:B------:R-:W-:Y:S01]  /*a130*/  VIADD R2, R0.reuse, 0x8 ;  /* 0x0000000800027836 */ /* 0x040fe20000000000 */
[CC--:B-----5:R-:W-:Y:S01]  /*a140*/  ISETP.GE.AND P3, PT, R0.reuse, R39.reuse, PT ;  /* 0x000000270000720c */ /* 0x0e0fe20003f66270 */
[C---:B------:R-:W-:Y:S02]  /*a150*/  VIADD R3, R0.reuse, 0x40 ;  /* 0x0000004000037836 */ /* 0x040fe40000000000 */
[----:B------:R-:W-:Y:S01]  /*a160*/  VIADD R5, R0, 0x48 ;  /* 0x0000004800057836 */ /* 0x000fe20000000000 */
[-C--:B------:R-:W-:Y:S02]  /*a170*/  ISETP.GE.AND P2, PT, R2, R39.reuse, PT ;  /* 0x000000270200720c */ /* 0x080fe40003f46270 */
[-C--:B------:R-:W-:Y:S02]  /*a180*/  ISETP.GE.AND P1, PT, R3, R39.reuse, PT ;  /* 0x000000270300720c */ /* 0x080fe40003f26270 */
[----:B------:R-:W-:-:S05]  /*a190*/  ISETP.GE.AND P0, PT, R5, R39, PT ;  /* 0x000000270500720c */ /* 0x000fca0003f06270 */
[----:B------:R-:W1:Y:S01]  /*a1a0*/  @!P3 LDC.64 R12, c[0x0][0x2b0] ;  /* 0x0000ac00ff0cbb82 */ /* 0x000e620000000a00 */
[----:B------:R-:W-:-:S03]  /*a1b0*/  @!P3 IMAD R4, R0, R6, RZ ;  /* 0x000000060004b224 */ /* 0x000fc600078e02ff */
[-C--:B------:R-:W-:Y:S02]  /*a1c0*/  @!P2 IMAD R2, R2, R6.reuse, RZ ;  /* 0x000000060202a224 */ /* 0x080fe400078e02ff */
[----:B------:R-:W-:Y:S01]  /*a1d0*/  @!P1 IMAD R0, R3, R6, RZ ;  /* 0x0000000603009224 */ /* 0x000fe200078e02ff */
[----:B------:R-:W-:Y:S01]  /*a1e0*/  @!P3 IADD3 R7, P4, R4, R8, RZ ;  /* 0x000000080407b210 */ /* 0x000fe20007f9e0ff */
[----:B------:R-:W2:Y:S01]  /*a1f0*/  @!P2 LDC.64 R14, c[0x0][0x2b0] ;  /* 0x0000ac00ff0eab82 */ /* 0x000ea20000000a00 */
[----:B------:R-:W-:Y:S01]  /*a200*/  @!P0 IMAD R5, R5, R6, RZ ;  /* 0x0000000605058224 */ /* 0x000fe200078e02ff */
[-C--:B------:R-:W-:Y:S02]  /*a210*/  @!P2 IADD3 R3, P5, R2, R8.reuse, RZ ;  /* 0x000000080203a210 */ /* 0x080fe40007fbe0ff */
[----:B------:R-:W-:Y:S02]  /*a220*/  @!P3 LEA.HI.X.SX32 R4, R4, R9, 0x1, P4 ;  /* 0x000000090404b211 */ /* 0x000fe400020f0eff */
[----:B------:R-:W-:-:S02]  /*a230*/  @!P1 IADD3 R11, P4, R0, R8, RZ ;  /* 0x00000008000b9210 */ /* 0x000fc40007f9e0ff */
[----:B------:R-:W4:Y:S01]  /*a240*/  @!P1 LDC.64 R16, c[0x0][0x2b0] ;  /* 0x0000ac00ff109b82 */ /* 0x000f220000000a00 */
[----:B------:R-:W-:Y:S02]  /*a250*/  @!P0 IADD3 R10, P6, R5, R8, RZ ;  /* 0x00000008050a8210 */ /* 0x000fe40007fde0ff */
[----:B------:R-:W-:-:S05]  /*a260*/  @!P2 LEA.HI.X.SX32 R2, R2, R9, 0x1, P5 ;  /* 0x000000090202a211 */ /* 0x000fca00028f0eff */
[----:B------:R-:W3:Y:S01]  /*a270*/  @!P0 LDC.64 R18, c[0x0][0x2b0] ;  /* 0x0000ac00ff128b82 */ /* 0x000ee20000000a00 */
[----:B-1----:R-:W-:Y:S02]  /*a280*/  @!P3 LEA R8, P5, R7, R12, 0x2 ;  /* 0x0000000c0708b211 */ /* 0x002fe400078a10ff */
[-C--:B------:R-:W-:Y:S02]  /*a290*/  @!P1 LEA.HI.X.SX32 R12, R0, R9.reuse, 0x1, P4 ;  /* 0x00000009000c9211 */ /* 0x080fe400020f0eff */
[----:B------:R-:W-:Y:S02]  /*a2a0*/  @!P0 LEA.HI.X.SX32 R0, R5, R9, 0x1, P6 ;  /* 0x0000000905008211 */ /* 0x000fe400030f0eff */
[----:B------:R-:W-:Y:S02]  /*a2b0*/  @!P3 LEA.HI.X R9, R7, R13, R4, 0x2, P5 ;  /* 0x0000000d0709b211 */ /* 0x000fe400028f1404 */
[----:B--2---:R-:W-:-:S03]  /*a2c0*/  @!P2 LEA R6, P4, R3, R14, 0x2 ;  /* 0x0000000e0306a211 */ /* 0x004fc600078810ff */
[----:B------:R1:W-:Y:S01]  /*a2d0*/  @!P3 STG.E desc[UR16][R8.64], R23 ;  /* 0x000000170800b986 */ /* 0x0003e2000c101910 */
[----:B------:R-:W-:Y:S02]  /*a2e0*/  @!P2 LEA.HI.X R7, R3, R15, R2, 0x2, P4 ;  /* 0x0000000f0307a211 */ /* 0x000fe400020f1402 */
[----:B----4-:R-:W-:-:S03]  /*a2f0*/  @!P1 LEA R4, P5, R11, R16, 0x2 ;  /* 0x000000100b049211 */ /* 0x010fc600078a10ff */
[----:B------:R1:W-:Y:S01]  /*a300*/  @!P2 STG.E desc[UR16][R6.64], R22 ;  /* 0x000000160600a986 */ /* 0x0003e2000c101910 */
[----:B------:R-:W-:Y:S02]  /*a310*/  @!P1 LEA.HI.X R5, R11, R17, R12, 0x2, P5 ;  /* 0x000000110b059211 */ /* 0x000fe400028f140c */
[----:B---3--:R-:W-:-:S03]  /*a320*/  @!P0 LEA R2, P4, R10, R18, 0x2 ;  /* 0x000000120a028211 */ /* 0x008fc600078810ff */
[----:B------:R1:W-:Y:S01]  /*a330*/  @!P1 STG.E desc[UR16][R4.64], R20 ;  /* 0x0000001404009986 */ /* 0x0003e2000c101910 */
[----:B------:R-:W-:-:S05]  /*a340*/  @!P0 LEA.HI.X R3, R10, R19, R0, 0x2, P4 ;  /* 0x000000130a038211 */ /* 0x000fca00020f1400 */
[----:B------:R1:W-:Y:S04]  /*a350*/  @!P0 STG.E desc[UR16][R2.64], R21 ;  /* 0x0000001502008986 */ /* 0x0003e8000c101910 */
.L_x_13:
[----:B------:R-:W-:Y:S05]  /*a360*/  BSYNC B0 ;  /* 0x0000000000007941 */ /* 0x000fea0003800000 */
.L_x_12:
[----:B------:R-:W2:Y:S01]  /*a370*/  LDL.LU.64 R12, [R1+0x10] ;  /* 0x00001000010c7983 */ /* 0x000ea20000300a00 */
[----:B------:R-:W-:Y:S01]  /*a380*/  SHF.R.S32.HI R0, RZ, 0x1f, R31 ;  /* 0x0000001fff007819 */ /* 0x000fe2000001141f */
[----:B------:R-:W-:Y:S02]  /*a390*/  ULDC.64 UR4, c[0x0][0x2a0] ;  /* 0x0000a80000047ab9 */ /* 0x000fe40000000a00 */
[----:B-1----:R-:W4:Y:S04]  /*a3a0*/  LDL.LU.64 R8, [R1+0x28] ;  /* 0x0000280001087983 */ /* 0x002f280000300a00 */
[----:B------:R-:W3:Y:S04]  /*a3b0*/  LDL.LU R7, [R1+0x30] ;  /* 0x0000300001077983 */ /* 0x000ee80000300800 */
[----:B------:R-:W3:Y:S04]  /*a3c0*/  LDL.LU R5, [R1+0x38] ;  /* 0x0000380001057983 */ /* 0x000ee80000300800 */
[----:B------:R-:W3:Y:S04]  /*a3d0*/  LDL.LU R4, [R1+0x34] ;  /* 0x0000340001047983 */ /* 0x000ee80000300800 */
[----:B------:R1:W5:Y:S01]  /*a3e0*/  LDL.64 R10, [R1+0x18] ;  /* 0x00001800010a7983 */ /* 0x0003620000100a00 */
[----:B------:R-:W-:Y:S01]  /*a3f0*/  IMAD R0, R0, UR4, RZ ;  /* 0x0000000400007c24 */ /* 0x000fe2000f8e02ff */
[----:B------:R-:W-:Y:S03]  /*a400*/  BSSY B0, `(.L_x_14) ;  /* 0x0000016000007945 */ /* 0x000fe60003800000 */
[----:B------:R-:W-:Y:S01]  /*a410*/  IMAD R0, R31, UR5, R0 ;  /* 0x000000051f007c24 */ /* 0x000fe2000f8e0200 */
[----:B--2--5:R-:W-:-:S02]  /*a420*/  ISETP.GE.AND P1, PT, R12, R39, PT ;  /* 0x000000270c00720c */ /* 0x024fc40003f26270 */
[----:B------:R1:W2:Y:S01]  /*a430*/  LDS.128 R12, [R226] ;  /* 0x00000000e20c7984 */ /* 0x0002a20000000c00 */
[----:B----4-:R-:W-:-:S05]  /*a440*/  IADD3 R2, P0, R8, R36, RZ ;  /* 0x0000002408027210 */ /* 0x010fca0007f1e0ff */
[----:B------:R-:W-:Y:S01]  /*a450*/  IMAD.X R3, R9, 0x1, R37, P0 ;  /* 0x0000000109037824 */ /* 0x000fe200000e0625 */
[-C--:B---3--:R-:W-:Y:S02]  /*a460*/  ISETP.GE.AND P0, PT, R7, R39.reuse, PT ;  /* 0x000000270700720c */ /* 0x088fe40003f06270 */
[-C--:B------:R-:W-:Y:S01]  /*a470*/  ISETP.GE.AND P2, PT, R5, R39.reuse, PT ;  /* 0x000000270500720c */ /* 0x080fe20003f46270 */
[----:B------:R-:W-:Y:S01]  /*a480*/  IMAD.WIDE.U32 R8, R31, UR4, R2 ;  /* 0x000000041f087c25 */ /* 0x000fe2000f8e0002 */
[----:B------:R-:W-:-:S03]  /*a490*/  ISETP.GE.AND P3, PT, R4, R39, PT ;  /* 0x000000270400720c */ /* 0x000fc60003f66270 */
[----:B------:R-:W-:Y:S01]  /*a4a0*/  IMAD.IADD R7, R9, 0x1, R0 ;  /* 0x0000000109077824 */ /* 0x000fe200078e0200 */
[----:B------:R-:W-:Y:S09]  /*a4b0*/  @P1 BRA `(.L_x_15) ;  /* 0x0000000000281947 */ /* 0x000ff20003800000 */
[----:B------:R-:W-:Y:S01]  /*a4c0*/  ULDC.64 UR4, c[0x0][0x298] ;  /* 0x0000a60000047ab9 */ /* 0x000fe20000000a00 */
[----:B------:R-:W-:Y:S01]  /*a4d0*/  MOV R6, R8 ;  /* 0x0000000800067202 */ /* 0x000fe20000000f00 */
[----:B------:R-:W-:-:S04]  /*a4e0*/  IMAD R0, R11, UR4, RZ ;  /* 0x000000040b007c24 */ /* 0x000fc8000f8e02ff */
[----:B------:R-:W-:-:S04]  /*a4f0*/  IMAD.WIDE.U32 R2, R10, UR4, R6 ;  /* 0x000000040a027c25 */ /* 0x000fc8000f8e0006 */
[----:B------:R-:W-:Y:S01]  /*a500*/  IMAD R0, R10, UR5, R0 ;  /* 0x000000050a007c24 */ /* 0x000fe2000f8e0200 */
[----:B------:R-:W-:Y:S02]  /*a510*/  ULDC.64 UR4, c[0x0][0x280] ;  /* 0x0000a00000047ab9 */ /* 0x000fe40000000a00 */
[----:B------:R-:W-:Y:S02]  /*a520*/  LEA R4, P1, R2, UR4, 0x1 ;  /* 0x0000000402047c11 */ /* 0x000fe4000f8208ff */
[----:B------:R-:W-:-:S04]  /*a530*/  IADD3 R0, R3, R0, RZ ;  /* 0x0000000003007210 */ /* 0x000fc80007ffe0ff */
[----:B------:R-:W-:-:S05]  /*a540*/  LEA.HI.X R5, R2, UR5, R0, 0x1, P1 ;  /* 0x0000000502057c11 */ /* 0x000fca00088f0c00 */
[----:B--2---:R3:W-:Y:S02]  /*a550*/  STG.E.128 desc[UR16][R4.64], R12 ;  /* 0x0000000c04007986 */ /* 0x0047e4000c101d10 */
.L_x_15:
[----:B------:R-:W-:Y:S05]  /*a560*/  BSYNC B0 ;  /* 0x0000000000007941 */ /* 0x000fea0003800000 */
.L_x_14:
[----:B--23--:R2:W3:Y:S01]  /*a570*/  LDS.128 R12, [R226+0x800] ;  /* 0x00080000e20c7984 */ /* 0x00c4e20000000c00 */
[----:B------:R-:W-:Y:S04]  /*a580*/  BSSY B0, `(.L_x_16) ;  /* 0x000000f000007945 */ /* 0x000fe80003800000 */
[----:B------:R-:W-:Y:S05]  /*a590*/  @P0 BRA `(.L_x_17) ;  /* 0x0000000000340947 */ /* 0x000fea0003800000 */
[----:B------:R-:W-:Y:S01]  /*a5a0*/  IADD3 R0, P0, R10, 0x20, RZ ;  /* 0x000000200a007810 */ /* 0x000fe20007f1e0ff */
[----:B------:R-:W-:Y:S01]  /*a5b0*/  ULDC.64 UR4, c[0x0][0x298] ;  /* 0x0000a60000047ab9 */ /* 0x000fe20000000a00 */
[----:B------:R-:W-:-:S03]  /*a5c0*/  MOV R3, R7 ;  /* 0x0000000700037202 */ /* 0x000fc60000000f00 */
[----:B------:R-:W-:-:S04]  /*a5d0*/  IMAD.X R2, RZ, RZ, R11, P0 ;  /* 0x000000ffff027224 */ /* 0x000fc800000e060b */
[----:B------:R-:W-:Y:S02]  /*a5e0*/  IMAD R4, R2, UR4, RZ ;  /* 0x0000000402047c24 */ /* 0x000fe4000f8e02ff */
[----:B------:R-:W-:-:S04]  /*a5f0*/  IMAD.MOV.U32 R2, RZ, RZ, R8 ;  /* 0x000000ffff027224 */ /* 0x000fc800078e0008 */
[----:B------:R-:W-:-:S04]  /*a600*/  IMAD.WIDE.U32 R2, R0, UR4, R2 ;  /* 0x0000000400027c25 */ /* 0x000fc8000f8e0002 */
[----:B------:R-:W-:Y:S01]  /*a610*/  IMAD R0, R0, UR5, R4 ;  /* 0x0000000500007c24 */ /* 0x000fe2000f8e0204 */
[----:B------:R-:W-:Y:S02]  /*a620*/  ULDC.64 UR4, c[0x0][0x280] ;  /* 0x0000a00000047ab9 */ /* 0x000fe40000000a00 */
[----:B------:R-:W-:Y:S02]  /*a630*/  LEA R4, P0, R2, UR4, 0x1 ;  /* 0x0000000402047c11 */ /* 0x000fe4000f8008ff */
[----:B------:R-:W-:-:S04]  /*a640*/  IADD3 R0, R3, R0, RZ ;  /* 0x0000000003007210 */ /* 0x000fc80007ffe0ff */
[----:B------:R-:W-:-:S05]  /*a650*/  LEA.HI.X R5, R2, UR5, R0, 0x1, P0 ;  /* 0x0000000502057c11 */ /* 0x000fca00080f0c00 */
[----:B---3--:R4:W-:Y:S02]  /*a660*/  STG.E.128 desc[UR16][R4.64], R12 ;  /* 0x0000000c04007986 */ /* 0x0089e4000c101d10 */
.L_x_17:
[----:B------:R-:W-:Y:S05]  /*a670*/  BSYNC B0 ;  /* 0x0000000000007941 */ /* 0x000fea0003800000 */
.L_x_16:
[----:B---34-:R3:W4:Y:S01]  /*a680*/  LDS.128 R12, [R226+0x1000] ;  /* 0x00100000e20c7984 */ /* 0x0187220000000c00 */
        /* <DEDUP_REMOVED lines=14> */
[----:B----4-:R4:W-:Y:S02]  /*a770*/  STG.E.128 desc[UR16][R4.64], R12 ;  /* 0x0000000c04007986 */ /* 0x0109e4000c101d10 */
.L_x_19:
[----:B------:R-:W-:Y:S05]  /*a780*/  BSYNC B0 ;  /* 0x0000000000007941 */ /* 0x000fea0003800000 */
.L_x_18:
[----:B------:R-:W-:Y:S05]  /*a790*/  @P3 EXIT ;  /* 0x000000000000394d */ /* 0x000fea0003800000 */
[----:B------:R-:W-:Y:S01]  /*a7a0*/  IADD3 R6, P0, R10, 0x60, RZ ;  /* 0x000000600a067810 */ /* 0x000fe20007f1e0ff */
[----:B------:R-:W-:Y:S01]  /*a7b0*/  ULDC.64 UR4, c[0x0][0x298] ;  /* 0x0000a60000047ab9 */ /* 0x000fe20000000a00 */
[----:B------:R-:W-:Y:S01]  /*a7c0*/  MOV R3, R7 ;  /* 0x0000000700037202 */ /* 0x000fe20000000f00 */
[----:B------:R-:W-:Y:S02]  /*a7d0*/  IMAD.MOV.U32 R2, RZ, RZ, R8 ;  /* 0x000000ffff027224 */ /* 0x000fe400078e0008 */
[----:B------:R-:W-:Y:S02]  /*a7e0*/  IMAD.X R0, RZ, RZ, R11, P0 ;  /* 0x000000ffff007224 */ /* 0x000fe400000e060b */
[----:B----4-:R-:W-:-:S04]  /*a7f0*/  IMAD.WIDE.U32 R4, R6, UR4, R2 ;  /* 0x0000000406047c25 */ /* 0x010fc8000f8e0002 */
[----:B------:R-:W-:-:S04]  /*a800*/  IMAD R0, R0, UR4, RZ ;  /* 0x0000000400007c24 */ /* 0x000fc8000f8e02ff */
[----:B------:R-:W-:Y:S01]  /*a810*/  IMAD R0, R6, UR5, R0 ;  /* 0x0000000506007c24 */ /* 0x000fe2000f8e0200 */
[----:B------:R-:W-:Y:S02]  /*a820*/  ULDC.64 UR4, c[0x0][0x280] ;  /* 0x0000a00000047ab9 */ /* 0x000fe40000000a00 */
[----:B------:R-:W-:Y:S02]  /*a830*/  LEA R2, P0, R4, UR4, 0x1 ;  /* 0x0000000404027c11 */ /* 0x000fe4000f8008ff */
[----:B------:R-:W-:-:S04]  /*a840*/  IADD3 R0, R5, R0, RZ ;  /* 0x0000000005007210 */ /* 0x000fc80007ffe0ff */
[----:B------:R-:W-:-:S05]  /*a850*/  LEA.HI.X R3, R4, UR5, R0, 0x1, P0 ;  /* 0x0000000504037c11 */ /* 0x000fca00080f0c00 */
[----:B------:R-:W-:Y:S01]  /*a860*/  STG.E.128 desc[UR16][R2.64], R32 ;  /* 0x0000002002007986 */ /* 0x000fe2000c101d10 */
[----:B------:R-:W-:Y:S05]  /*a870*/  EXIT ;  /* 0x000000000000794d */ /* 0x000fea0003800000 */
.L_x_2:
[----:B------:R-:W1:Y:S01]  /*a880*/  LDC.U8 R0, c[0x0][0x3d9] ;  /* 0x0000f640ff007b82 */ /* 0x000e620000000000 */
[----:B------:R-:W2:Y:S01]  /*a890*/  S2R R19, SR_TID.X ;  /* 0x0000000000137919 */ /* 0x000ea20000002100 */
[----:B------:R-:W-:Y:S01]  /*a8a0*/  ISETP.NE.AND P0, PT, R252, -0x1, PT ;  /* 0xfffffffffc00780c */ /* 0x000fe20003f05270 */
[----:B------:R-:W-:Y:S01]  /*a8b0*/  ULDC.64 UR4, c[0x0][0x2a0] ;  /* 0x0000a80000047ab9 */ /* 0x000fe20000000a00 */
[----:B------:R-:W-:Y:S01]  /*a8c0*/  CS2R R14, SRZ ;  /* 0x00000000000e7805 */ /* 0x000fe2000001ff00 */
[----:B------:R-:W-:Y:S03]  /*a8d0*/  BSSY B0, `(.L_x_20) ;  /* 0x0000048000007945 */ /* 0x000fe60003800000 */
[----:B------:R-:W3:Y:S08]  /*a8e0*/  LDC.U8 R4, c[0x0][0x3d8] ;  /* 0x0000f600ff047b82 */ /* 0x000ef00000000000 */
[----:B------:R-:W4:Y:S01]  /*a8f0*/  @!P0 LDC.64 R2, c[0x0][0x290] ;  /* 0x0000a400ff028b82 */ /* 0x000f220000000a00 */
[----:B-1----:R-:W-:-:S07]  /*a900*/  ISETP.NE.AND P2, PT, R0, RZ, PT ;  /* 0x000000ff0000720c */ /* 0x002fce0003f45270 */
[----:B------:R-:W1:Y:S01]  /*a910*/  @P0 LDC.64 R6, c[0x0][0x298] ;  /* 0x0000a600ff060b82 */ /* 0x000e620000000a00 */
[C---:B---3--:R-:W-:Y:S02]  /*a920*/  ISETP.NE.AND P1, PT, R4.reuse, RZ, PT ;  /* 0x000000ff0400720c */ /* 0x048fe40003f25270 */
[----:B------:R-:W-:Y:S02]  /*a930*/  ISETP.NE.AND P3, PT, R4, RZ, !P2 ;  /* 0x000000ff0400720c */ /* 0x000fe40005765270 */
[----:B------:R-:W-:-:S03]  /*a940*/  ISETP.NE.OR P1, PT, R0, RZ, !P1 ;  /* 0x000000ff0000720c */ /* 0x000fc60004f25670 */
[----:B------:R-:W3:Y:S01]  /*a950*/  @!P2 LDC R10, c[0x0][0x2c4] ;  /* 0x0000b100ff0aab82 */ /* 0x000ee20000000800 */
[----:B--2---:R-:W-:Y:S02]  /*a960*/  SHF.R.S32.HI R12, RZ, 0x1f, R19 ;  /* 0x0000001fff0c7819 */ /* 0x004fe40000011413 */
[----:B------:R-:W-:Y:S02]  /*a970*/  @!P0 SHF.R.S32.HI R0, RZ, 0x1f, R22 ;  /* 0x0000001fff008819 */ /* 0x000fe40000011416 */
[----:B------:R-:W-:Y:S02]  /*a980*/  LEA.HI R12, R12, R19, RZ, 0x2 ;  /* 0x000000130c0c7211 */ /* 0x000fe400078f10ff */
[----:B------:R-:W-:Y:S01]  /*a990*/  ISETP.NE.OR P4, PT, R252, -0x1, P1 ;  /* 0xfffffffffc00780c */ /* 0x000fe20000f85670 */
[----:B----4-:R-:W-:Y:S01]  /*a9a0*/  @!P0 IMAD R0, R0, R2, RZ ;  /* 0x0000000200008224 */ /* 0x010fe200078e02ff */
[----:B------:R-:W-:Y:S01]  /*a9b0*/  LOP3.LUT R8, R12, 0x1ffffffc, RZ, 0xc0, !PT ;  /* 0x1ffffffc0c087812 */ /* 0x000fe200078ec0ff */
[----:B------:R-:W2:Y:S01]  /*a9c0*/  @!P2 LDC R13, c[0x0][0x270] ;  /* 0x00009c00ff0dab82 */ /* 0x000ea20000000800 */
[----:B-1----:R-:W-:-:S04]  /*a9d0*/  @P0 IMAD.WIDE.U32 R4, R252, R6, RZ ;  /* 0x00000006fc040225 */ /* 0x002fc800078e00ff */
[----:B------:R-:W-:-:S03]  /*a9e0*/  @!P0 IMAD R6, R22, R3, R0 ;  /* 0x0000000316068224 */ /* 0x000fc600078e0200 */
[----:B------:R-:W1:Y:S01]  /*a9f0*/  @!P1 LDC R9, c[0x0][0x2c4] ;  /* 0x0000b100ff099b82 */ /* 0x000e620000000800 */
[----:B------:R-:W-:-:S04]  /*aa00*/  @!P0 IMAD.WIDE.U32 R2, R22, R2, RZ ;  /* 0x0000000216028225 */ /* 0x000fc800078e00ff */
[----:B------:R-:W-:Y:S02]  /*aa10*/  IMAD.IADD R0, R19, 0x1, -R8 ;  /* 0x0000000113007824 */ /* 0x000fe400078e0a08 */
[----:B------:R-:W-:Y:S01]  /*aa20*/  @!P0 IMAD.MOV.U32 R4, RZ, RZ, R2 ;  /* 0x000000ffff048224 */ /* 0x000fe200078e0002 */
[----:B---3--:R-:W2:Y:S01]  /*aa30*/  @P3 LDC R10, c[0x0][0x2e4] ;  /* 0x0000b900ff0a3b82 */ /* 0x008ea20000000800 */
[----:B------:R-:W-:Y:S02]  /*aa40*/  IMAD.SHL.U32 R0, R0, 0x8, RZ ;  /* 0x0000000800007824 */ /* 0x000fe400078e00ff */
[----:B------:R-:W-:Y:S02]  /*aa50*/  @P0 IMAD R7, R252, R7, R5 ;  /* 0x00000007fc070224 */ /* 0x000fe400078e0205 */
[----:B------:R-:W-:Y:S01]  /*aa60*/  @!P0 IMAD.IADD R7, R3, 0x1, R6 ;  /* 0x0000000103078824 */ /* 0x000fe200078e0206 */
[----:B------:R-:W-:Y:S01]  /*aa70*/  IADD3 R8, P0, R0, R4, RZ ;  /* 0x0000000400087210 */ /* 0x000fe20007f1e0ff */
[----:B------:R-:W-:Y:S01]  /*aa80*/  @P2 IMAD.MOV.U32 R2, RZ, RZ, 0x1 ;  /* 0x00000001ff022424 */ /* 0x000fe200078e00ff */
[----:B------:R-:W3:Y:S01]  /*aa90*/  @P2 LDC.64 R16, c[0x0][0x2c0] ;  /* 0x0000b000ff102b82 */ /* 0x000ee20000000a00 */
[----:B------:R-:W-:-:S02]  /*aaa0*/  SHF.R.S32.HI R4, RZ, 0x2, R12 ;  /* 0x00000002ff047819 */ /* 0x000fc4000001140c */
[----:B------:R-:W-:Y:S02]  /*aab0*/  SHF.R.S32.HI R6, RZ, 0x1f, R25 ;  /* 0x0000001fff067819 */ /* 0x000fe40000011419 */
[----:B------:R-:W-:Y:S01]  /*aac0*/  SHF.R.S32.HI R5, RZ, 0x1f, R4 ;  /* 0x0000001fff057819 */ /* 0x000fe20000011404 */
[----:B------:R-:W-:Y:S02]  /*aad0*/  VIADD R20, R4, 0x40 ;  /* 0x0000004004147836 */ /* 0x000fe40000000000 */
[----:B------:R-:W4:Y:S01]  /*aae0*/  @P2 LDC R18, c[0x0][0x2c0] ;  /* 0x0000b000ff122b82 */ /* 0x000f220000000800 */
[----:B-1----:R-:W-:Y:S01]  /*aaf0*/  @!P4 IMAD R252, R22, R9, RZ ;  /* 0x0000000916fcc224 */ /* 0x002fe200078e02ff */
[----:B------:R-:W-:Y:S01]  /*ab00*/  LEA.HI.X.SX32 R9, R0, R7, 0x1, P0 ;  /* 0x0000000700097211 */ /* 0x000fe200000f0eff */
[----:B------:R-:W-:Y:S01]  /*ab10*/  IMAD.IADD R0, R11, 0x1, -R24 ;  /* 0x000000010b007824 */ /* 0x000fe200078e0a18 */
[----:B------:R-:W-:Y:S01]  /*ab20*/  LOP3.LUT P4, RZ, R19, 0x3, RZ, 0xc0, !PT ;  /* 0x0000000313ff7812 */ /* 0x000fe2000788c0ff */
[----:B------:R-:W-:Y:S01]  /*ab30*/  VIADD R19, R4, 0x20 ;  /* 0x0000002004137836 */ /* 0x000fe20000000000 */
[--C-:B------:R-:W-:Y:S01]  /*ab40*/  @!P1 SHF.R.S32.HI R15, RZ, 0x1f, R252.reuse ;  /* 0x0000001fff0f9819 */ /* 0x100fe200000114fc */
[----:B------:R-:W-:Y:S01]  /*ab50*/  IMAD R6, R6, UR4, RZ ;  /* 0x0000000406067c24 */ /* 0x000fe2000f8e02ff */
[-C--:B------:R-:W-:Y:S01]  /*ab60*/  ISETP.GE.AND P0, PT, R4, R0.reuse, PT ;  /* 0x000000000400720c */ /* 0x080fe20003f06270 */
[----:B--2---:R-:W-:Y:S01]  /*ab70*/  @!P2 IMAD R2, R10, R13, RZ ;  /* 0x0000000d0a02a224 */ /* 0x004fe200078e02ff */
[----:B------:R-:W-:Y:S01]  /*ab80*/  ISETP.GE.OR P3, PT, R4, R0, P4 ;  /* 0x000000000400720c */ /* 0x000fe20002766670 */
[----:B------:R-:W-:-:S02]  /*ab90*/  @!P1 IMAD.MOV.U32 R14, RZ, RZ, R252 ;  /* 0x000000ffff0e9224 */ /* 0x000fc400078e00fc */
[----:B------:R-:W-:Y:S01]  /*aba0*/  IMAD R2, R22, R2, RZ ;  /* 0x0000000216027224 */ /* 0x000fe200078e02ff */
[----:B------:R-:W-:Y:S01]  /*abb0*/  P2R R22, PR, RZ, 0x8 ;  /* 0x00000008ff167803 */ /* 0x000fe20000000000 */
[----:B------:R-:W-:Y:S01]  /*abc0*/  VIADD R21, R4, 0x60 ;  /* 0x0000006004157836 */ /* 0x000fe20000000000 */
[----:B------:R-:W-:Y:S01]  /*abd0*/  ISETP.GE.AND P3, PT, R20, R0, PT ;  /* 0x000000001400720c */ /* 0x000fe20003f66270 */
[----:B---3--:R-:W-:Y:S01]  /*abe0*/  @P2 IMAD R16, R17, R16, RZ ;  /* 0x0000001011102224 */ /* 0x008fe200078e02ff */
[----:B------:R-:W-:Y:S01]  /*abf0*/  SEL R17, R2, RZ, P1 ;  /* 0x000000ff02117207 */ /* 0x000fe20000800000 */
[----:B------:R-:W-:Y:S01]  /*ac00*/  IMAD R6, R25, UR5, R6 ;  /* 0x0000000519067c24 */ /* 0x000fe2000f8e0206 */
[-C--:B------:R-:W-:Y:S01]  /*ac10*/  ISETP.GE.OR P1, PT, R19, R0.reuse, P4 ;  /* 0x000000001300720c */ /* 0x080fe20002726670 */
[----:B------:R-:W-:Y:S01]  /*ac20*/  IMAD.WIDE.U32 R8, R25, UR4, R8 ;  /* 0x0000000419087c25 */ /* 0x000fe2000f8e0008 */
[----:B------:R-:W-:Y:S02]  /*ac30*/  ISETP.GE.AND P5, PT, R21, R0, PT ;  /* 0x000000001500720c */ /* 0x000fe40003fa6270 */
[----:B------:R-:W-:Y:S01]  /*ac40*/  P2R R23, PR, RZ, 0x2 ;  /* 0x00000002ff177803 */ /* 0x000fe20000000000 */
[----:B------:R-:W-:-:S02]  /*ac50*/  @!P2 IMAD.MOV.U32 R16, RZ, RZ, R10 ;  /* 0x000000ffff10a224 */ /* 0x000fc400078e000a */
[----:B------:R-:W-:Y:S01]  /*ac60*/  @!P2 IMAD.MOV.U32 R18, RZ, RZ, 0x1 ;  /* 0x00000001ff12a424 */ /* 0x000fe200078e00ff */
[----:B------:R-:W-:Y:S01]  /*ac70*/  ISETP.GE.AND P2, PT, R19, R0, PT ;  /* 0x000000001300720c */ /* 0x000fe20003f46270 */
[----:B------:R-:W-:-:S04]  /*ac80*/  IMAD.WIDE R2, R27, 0x80, R4 ;  /* 0x000000801b027825 */ /* 0x000fc800078e0204 */
[----:B------:R-:W-:Y:S01]  /*ac90*/  IMAD.IADD R7, R6, 0x1, R9 ;  /* 0x0000000106077824 */ /* 0x000fe200078e0209 */
[----:B----4-:R-:W-:Y:S07]  /*aca0*/  @P0 BRA `(.L_x_21) ;  /* 0x0000000000280947 */ /* 0x010fee0003800000 */
        /* <DEDUP_REMOVED lines=9> */
[----:B------:R1:W-:Y:S02]  /*ad40*/  STG.E.128 desc[UR16][R12.64], RZ ;  /* 0x000000ff0c007986 */ /* 0x0003e4000c101d10 */
.L_x_21:
[----:B------:R-:W-:Y:S05]  /*ad50*/  BSYNC B0 ;  /* 0x0000000000007941 */ /* 0x000fea0003800000 */
.L_x_20:
[----:B------:R-:W-:Y:S01]  /*ad60*/  BSSY B0, `(.L_x_22) ;  /* 0x0000013000007945 */ /* 0x000fe20003800000 */
[----:B------:R-:W-:Y:S01]  /*ad70*/  ISETP.GE.OR P6, PT, R20, R0, P4 ;  /* 0x000000001400720c */ /* 0x000fe200027c6670 */
[----:B------:R-:W-:Y:S01]  /*ad80*/  IMAD R17, R25, R16, R17 ;  /* 0x0000001019117224 */ /* 0x000fe200078e0211 */
[----:B------:R-:W-:Y:S01]  /*ad90*/  ISETP.GE.OR P4, PT, R21, R0, P4 ;  /* 0x000000001500720c */ /* 0x000fe20002786670 */
[----:B------:R-:W-:Y:S01]  /*ada0*/  IMAD R16, R24, R18, RZ ;  /* 0x0000001218107224 */ /* 0x000fe200078e02ff */
[----:B------:R-:W-:Y:S11]  /*adb0*/  @P2 BRA `(.L_x_23) ;  /* 0x0000000000342947 */ /* 0x000ff60003800000 */
[----:B------:R-:W-:Y:S01]  /*adc0*/  IADD3 R0, P0, R2, 0x20, RZ ;  /* 0x0000002002007810 */ /* 0x000fe20007f1e0ff */
[----:B------:R-:W-:Y:S01]  /*add0*/  ULDC.64 UR4, c[0x0][0x298] ;  /* 0x0000a60000047ab9 */ /* 0x000fe20000000a00 */
[----:B------:R-:W-:-:S03]  /*ade0*/  MOV R11, R7 ;  /* 0x00000007000b7202 */ /* 0x000fc60000000f00 */
[----:B------:R-:W-:-:S04]  /*adf0*/  IMAD.X R10, RZ, RZ, R3, P0 ;  /* 0x000000ffff0a7224 */ /* 0x000fc800000e0603 */
[----:B-1----:R-:W-:Y:S02]  /*ae00*/  IMAD R12, R10, UR4, RZ ;  /* 0x000000040a0c7c24 */ /* 0x002fe4000f8e02ff */
[----:B------:R-:W-:-:S04]  /*ae10*/  IMAD.MOV.U32 R10, RZ, RZ, R8 ;  /* 0x000000ffff0a7224 */ /* 0x000fc800078e0008 */
[----:B------:R-:W-:-:S04]  /*ae20*/  IMAD.WIDE.U32 R10, R0, UR4, R10 ;  /* 0x00000004000a7c25 */ /* 0x000fc8000f8e000a */
[----:B------:R-:W-:Y:S01]  /*ae30*/  IMAD R0, R0, UR5, R12 ;  /* 0x0000000500007c24 */ /* 0x000fe2000f8e020c */
[----:B------:R-:W-:Y:S02]  /*ae40*/  ULDC.64 UR4, c[0x0][0x280] ;  /* 0x0000a00000047ab9 */ /* 0x000fe40000000a00 */
[----:B------:R-:W-:Y:S02]  /*ae50*/  LEA R12, P0, R10, UR4, 0x1 ;  /* 0x000000040a0c7c11 */ /* 0x000fe4000f8008ff */
[----:B------:R-:W-:-:S04]  /*ae60*/  IADD3 R0, R0, R11, RZ ;  /* 0x0000000b00007210 */ /* 0x000fc80007ffe0ff */
[----:B------:R-:W-:-:S05]  /*ae70*/  LEA.HI.X R13, R10, UR5, R0, 0x1, P0 ;  /* 0x000000050a0d7c11 */ /* 0x000fca00080f0c00 */
[----:B------:R2:W-:Y:S02]  /*ae80*/  STG.E.128 desc[UR16][R12.64], RZ ;  /* 0x000000ff0c007986 */ /* 0x0005e4000c101d10 */
.L_x_23:
[----:B------:R-:W-:Y:S05]  /*ae90*/  BSYNC B0 ;  /* 0x0000000000007941 */ /* 0x000fea0003800000 */
.L_x_22:
[----:B------:R-:W-:Y:S04]  /*aea0*/  BSSY B0, `(.L_x_24) ;  /* 0x000000f000007945 */ /* 0x000fe80003800000 */
[----:B------:R-:W-:Y:S05]  /*aeb0*/  @P3 BRA `(.L_x_25) ;  /* 0x0000000000343947 */ /* 0x000fea0003800000 */
[----:B------:R-:W-:Y:S01]  /*aec0*/  IADD3 R0, P0, R2, 0x40, RZ ;  /* 0x0000004002007810 */ /* 0x000fe20007f1e0ff */
[----:B------:R-:W-:Y:S01]  /*aed0*/  ULDC.64 UR4, c[0x0][0x298] ;  /* 0x0000a60000047ab9 */ /* 0x000fe20000000a00 */
[----:B------:R-:W-:-:S03]  /*aee0*/  MOV R11, R7 ;  /* 0x00000007000b7202 */ /* 0x000fc60000000f00 */
[----:B------:R-:W-:-:S04]  /*aef0*/  IMAD.X R10, RZ, RZ, R3, P0 ;  /* 0x000000ffff0a7224 */ /* 0x000fc800000e0603 */
[----:B-12---:R-:W-:Y:S02]  /*af00*/  IMAD R12, R10, UR4, RZ ;  /* 0x000000040a0c7c24 */ /* 0x006fe4000f8e02ff */
        /* <DEDUP_REMOVED lines=8> */
.L_x_25:
[----:B------:R-:W-:Y:S05]  /*af90*/  BSYNC B0 ;  /* 0x0000000000007941 */ /* 0x000fea0003800000 */
.L_x_24:
[----:B------:R-:W-:Y:S01]  /*afa0*/  BSSY B0, `(.L_x_26) ;  /* 0x0000011000007945 */ /* 0x000fe20003800000 */
[--C-:B------:R-:W-:Y:S02]  /*afb0*/  IADD3 R10, P2, P1, R16, R14, R17.reuse ;  /* 0x0000000e100a7210 */ /* 0x100fe4000795e011 */
[----:B------:R-:W-:Y:S02]  /*afc0*/  SHF.R.S32.HI R16, RZ, 0x1f, R16 ;  /* 0x0000001fff107819 */ /* 0x000fe40000011410 */
[----:B------:R-:W-:Y:S01]  /*afd0*/  SHF.R.S32.HI R17, RZ, 0x1f, R17 ;  /* 0x0000001fff117819 */ /* 0x000fe20000011411 */
[----:B------:R-:W-:Y:S05]  /*afe0*/  @P5 BRA `(.L_x_27) ;  /* 0x0000000000305947 */ /* 0x000fea0003800000 */
[----:B------:R-:W-:Y:S01]  /*aff0*/  IADD3 R0, P0, R2, 0x60, RZ ;  /* 0x0000006002007810 */ /* 0x000fe20007f1e0ff */
[----:B------:R-:W-:Y:S01]  /*b000*/  ULDC.64 UR4, c[0x0][0x298] ;  /* 0x0000a60000047ab9 */ /* 0x000fe20000000a00 */
[----:B------:R-:W-:Y:S02]  /*b010*/  MOV R6, R8 ;  /* 0x0000000800067202 */ /* 0x000fe40000000f00 */
[----:B------:R-:W-:-:S03]  /*b020*/  IADD3.X R2, RZ, R3, RZ, P0, !PT ;  /* 0x00000003ff027210 */ /* 0x000fc600007fe4ff */
[----:B------:R-:W-:-:S04]  /*b030*/  IMAD.WIDE.U32 R6, R0, UR4, R6 ;  /* 0x0000000400067c25 */ /* 0x000fc8000f8e0006 */
[----:B------:R-:W-:-:S04]  /*b040*/  IMAD R2, R2, UR4, RZ ;  /* 0x0000000402027c24 */ /* 0x000fc8000f8e02ff */
[----:B------:R-:W-:Y:S01]  /*b050*/  IMAD R0, R0, UR5, R2 ;  /* 0x0000000500007c24 */ /* 0x000fe2000f8e0202 */
[----:B------:R-:W-:Y:S02]  /*b060*/  ULDC.64 UR4, c[0x0][0x280] ;  /* 0x0000a00000047ab9 */ /* 0x000fe40000000a00 */
[----:B------:R-:W-:Y:S02]  /*b070*/  LEA R2, P0, R6, UR4, 0x1 ;  /* 0x0000000406027c11 */ /* 0x000fe4000f8008ff */
[----:B------:R-:W-:-:S04]  /*b080*/  IADD3 R0, R0, R7, RZ ;  /* 0x0000000700007210 */ /* 0x000fc80007ffe0ff */
[----:B------:R-:W-:-:S05]  /*b090*/  LEA.HI.X R3, R6, UR5, R0, 0x1, P0 ;  /* 0x0000000506037c11 */ /* 0x000fca00080f0c00 */
[----:B------:R4:W-:Y:S02]  /*b0a0*/  STG.E.128 desc[UR16][R2.64], RZ ;  /* 0x000000ff02007986 */ /* 0x0009e4000c101d10 */
.L_x_27:
[----:B------:R-:W-:Y:S05]  /*b0b0*/  BSYNC B0 ;  /* 0x0000000000007941 */ /* 0x000fea0003800000 */
.L_x_26:
[----:B------:R-:W-:Y:S01]  /*b0c0*/  ISETP.NE.AND P0, PT, R22, RZ, PT ;  /* 0x000000ff1600720c */ /* 0x000fe20003f05270 */
[----:B------:R-:W-:Y:S01]  /*b0d0*/  BSSY B0, `(.L_x_28) ;  /* 0x000000b000007945 */ /* 0x000fe20003800000 */
[----:B------:R-:W-:-:S11]  /*b0e0*/  IADD3.X R14, R16, R15, R17, P2, P1 ;  /* 0x0000000f100e7210 */ /* 0x000fd600017e2411 */
[----:B------:R-:W-:Y:S05]  /*b0f0*/  @P0 BRA `(.L_x_29) ;  /* 0x0000000000200947 */ /* 0x000fea0003800000 */
[----:B------:R-:W-:Y:S01]  /*b100*/  IMAD R4, R4, R18, RZ ;  /* 0x0000001204047224 */ /* 0x000fe200078e02ff */
[----:B------:R-:W-:-:S04]  /*b110*/  ULDC.64 UR4, c[0x0][0x2b0] ;  /* 0x0000ac0000047ab9 */ /* 0x000fc80000000a00 */
[----:B------:R-:W-:-:S04]  /*b120*/  IADD3 R0, P0, R4, R10, RZ ;  /* 0x0000000a04007210 */ /* 0x000fc80007f1e0ff */
[----:B------:R-:W-:Y:S02]  /*b130*/  LEA.HI.X.SX32 R4, R4, R14, 0x1, P0 ;  /* 0x0000000e04047211 */ /* 0x000fe400000f0eff */
[----:B----4-:R-:W-:-:S04]  /*b140*/  LEA R2, P0, R0, UR4, 0x2 ;  /* 0x0000000400027c11 */ /* 0x010fc8000f8010ff */
[----:B------:R-:W-:Y:S01]  /*b150*/  LEA.HI.X R3, R0, UR5, R4, 0x2, P0 ;  /* 0x0000000500037c11 */ /* 0x000fe200080f1404 */
[----:B------:R-:W-:-:S05]  /*b160*/  IMAD.MOV.U32 R0, RZ, RZ, 0x7f800000 ;  /* 0x7f800000ff007424 */ /* 0x000fca00078e00ff */
[----:B------:R4:W-:Y:S03]  /*b170*/  STG.E desc[UR16][R2.64], R0 ;  /* 0x0000000002007986 */ /* 0x0009e6000c101910 */
.L_x_29:
[----:B------:R-:W-:Y:S05]  /*b180*/  BSYNC B0 ;  /* 0x0000000000007941 */ /* 0x000fea0003800000 */
.L_x_28:
[----:B------:R-:W-:Y:S01]  /*b190*/  ISETP.NE.AND P0, PT, R23, RZ, PT ;  /* 0x000000ff1700720c */ /* 0x000fe20003f05270 */
[----:B------:R-:W-:-:S12]  /*b1a0*/  BSSY B0, `(.L_x_30) ;  /* 0x000000a000007945 */ /* 0x000fd80003800000 */
[----:B------:R-:W-:Y:S05]  /*b1b0*/  @P0 BRA `(.L_x_31) ;  /* 0x0000000000200947 */ /* 0x000fea0003800000 */
[----:B----4-:R-:W-:Y:S01]  /*b1c0*/  IMAD R0, R19, R18, RZ ;  /* 0x0000001213007224 */ /* 0x010fe200078e02ff */
[----:B------:R-:W-:-:S04]  /*b1d0*/  ULDC.64 UR4, c[0x0][0x2b0] ;  /* 0x0000ac0000047ab9 */ /* 0x000fc80000000a00 */
[----:B------:R-:W-:-:S04]  /*b1e0*/  IADD3 R3, P0, R0, R10, RZ ;  /* 0x0000000a00037210 */ /* 0x000fc80007f1e0ff */
[----:B------:R-:W-:Y:S02]  /*b1f0*/  LEA.HI.X.SX32 R0, R0, R14, 0x1, P0 ;  /* 0x0000000e00007211 */ /* 0x000fe400000f0eff */
[----:B------:R-:W-:-:S04]  /*b200*/  LEA R2, P0, R3, UR4, 0x2 ;  /* 0x0000000403027c11 */ /* 0x000fc8000f8010ff */
[----:B------:R-:W-:Y:S01]  /*b210*/  LEA.HI.X R3, R3, UR5, R0, 0x2, P0 ;  /* 0x0000000503037c11 */ /* 0x000fe200080f1400 */
[----:B------:R-:W-:-:S05]  /*b220*/  IMAD.MOV.U32 R0, RZ, RZ, 0x7f800000 ;  /* 0x7f800000ff007424 */ /* 0x000fca00078e00ff */
[----:B------:R4:W-:Y:S03]  /*b230*/  STG.E desc[UR16][R2.64], R0 ;  /* 0x0000000002007986 */ /* 0x0009e6000c101910 */
.L_x_31:
[----:B------:R-:W-:Y:S05]  /*b240*/  BSYNC B0 ;  /* 0x0000000000007941 */ /* 0x000fea0003800000 */
.L_x_30:
[----:B------:R-:W-:Y:S04]  /*b250*/  BSSY B0, `(.L_x_32) ;  /* 0x000000a000007945 */ /* 0x000fe80003800000 */
        /* <DEDUP_REMOVED lines=9> */
.L_x_33:
[----:B------:R-:W-:Y:S05]  /*b2f0*/  BSYNC B0 ;  /* 0x0000000000007941 */ /* 0x000fea0003800000 */
.L_x_32:
[----:B------:R-:W-:Y:S05]  /*b300*/  @P4 EXIT ;  /* 0x000000000000494d */ /* 0x000fea0003800000 */
[----:B----4-:R-:W-:Y:S01]  /*b310*/  IMAD R0, R21, R18, RZ ;  /* 0x0000001215007224 */ /* 0x010fe200078e02ff */
[----:B------:R-:W-:-:S04]  /*b320*/  ULDC.64 UR4, c[0x0][0x2b0] ;  /* 0x0000ac0000047ab9 */ /* 0x000fc80000000a00 */
[----:B------:R-:W-:-:S04]  /*b330*/  IADD3 R3, P0, R0, R10, RZ ;  /* 0x0000000a00037210 */ /* 0x000fc80007f1e0ff */
[----:B------:R-:W-:Y:S02]  /*b340*/  LEA.HI.X.SX32 R0, R0, R14, 0x1, P0 ;  /* 0x0000000e00007211 */ /* 0x000fe400000f0eff */
[----:B------:R-:W-:-:S04]  /*b350*/  LEA R2, P0, R3, UR4, 0x2 ;  /* 0x0000000403027c11 */ /* 0x000fc8000f8010ff */
[----:B------:R-:W-:Y:S01]  /*b360*/  LEA.HI.X R3, R3, UR5, R0, 0x2, P0 ;  /* 0x0000000503037c11 */ /* 0x000fe200080f1400 */
[----:B------:R-:W-:-:S05]  /*b370*/  IMAD.MOV.U32 R0, RZ, RZ, 0x7f800000 ;  /* 0x7f800000ff007424 */ /* 0x000fca00078e00ff */
[----:B------:R-:W-:Y:S01]  /*b380*/  STG.E desc[UR16][R2.64], R0 ;  /* 0x0000000002007986 */ /* 0x000fe2000c101910 */
[----:B------:R-:W-:Y:S05]  /*b390*/  EXIT ;  /* 0x000000000000794d */ /* 0x000fea0003800000 */
.L_x_34:
[----:B------:R-:W-:-:S00]  /*b3a0*/  BRA `(.L_x_34) ;  /* 0xfffffffc00fc7947 */ /* 0x000fc0000383ffff */
[----:B------:R-:W-:-:S00]  /*b3b0*/  NOP ;  /* 0x0000000000007918 */ /* 0x000fc00000000000 */
        /* <DEDUP_REMOVED lines=12> */
.L_x_1304:


//--------------------- .text._ZN5flash16flash_fwd_kernelI23Flash_fwd_kernel_traitsILi32ELi128ELi128ELi4ELb0ELb0EN7cutlass6half_tE19Flash_kernel_traitsILi32ELi128ELi128ELi4ES3_EELb0ELb0ELb0ELb0ELb1ELb1ELb0ELb0EEEvNS_16Flash_fwd_paramsE --------------------------
	.section	.text._ZN5flash16flash_fwd_kernelI23Flash_fwd_kernel_traitsILi32ELi128ELi128ELi4ELb0ELb0EN7cutlass6half_tE19Flash_kernel_traitsILi32ELi128ELi128ELi4ES3_EELb0ELb0ELb0ELb0ELb1ELb1ELb0ELb0EEEvNS_16Flash_fwd_paramsE,"ax",@progbits
	.align	128
        .global         _ZN5flash16flash_fwd_kernelI23Flash_fwd_kernel_traitsILi32ELi128ELi128ELi4ELb0ELb0EN7cutlass6half_tE19Flash_kernel_traitsILi32ELi128ELi128ELi4ES3_EELb0ELb0ELb0ELb0ELb1ELb1ELb0ELb0EEEvNS_16Flash_fwd_paramsE
        .type           _ZN5flash16flash_fwd_kernelI23Flash_fwd_kernel_traitsILi32ELi128ELi128ELi4ELb0ELb0EN7cutlass6half_tE19Flash_kernel_traitsILi32ELi128ELi128ELi4ES3_EELb0ELb0ELb0ELb0ELb1ELb1ELb0ELb0EEEvNS_16Flash_fwd_paramsE,@function
        .size           _ZN5flash16flash_fwd_kernelI23Flash_fwd_kernel_traitsILi32ELi128ELi128ELi4ELb0ELb0EN7cutlass6half_tE19Flash_kernel_traitsILi32ELi128ELi128ELi4ES3_EELb0ELb0ELb0ELb0ELb1ELb1ELb0ELb0EEEvNS_16Flash_fwd_paramsE,(.L_x_1305 - _ZN5flash16flash_fwd_kernelI23Flash_fwd_kernel_traitsILi32ELi128ELi128ELi4ELb0ELb0EN7cutlass6half_tE19Flash_kernel_traitsILi32ELi128ELi128ELi4ES3_EELb0ELb0ELb0ELb0ELb1ELb1ELb0ELb0EEEvNS_16Flash_fwd_paramsE)
        .other          _ZN5flash16flash_fwd_kernelI23Flash_fwd_kernel_traitsILi32ELi128ELi128ELi4ELb0ELb0EN7cutlass6half_tE19Flash_kernel_traitsILi32ELi128ELi128ELi4ES3_EELb0ELb0ELb0ELb0ELb1ELb1ELb0ELb0EEEvNS_16Flash_fwd_paramsE,@"STO_CUDA_ENTRY STV_DEFAULT"
_ZN5flash16flash_fwd_kernelI23Flash_fwd_kernel_traitsILi32ELi128ELi128ELi4ELb0ELb0EN7cutlass6half_tE19Flash_kernel_traitsILi32ELi128ELi128ELi4ES3_EELb0ELb0ELb0ELb0ELb1ELb1ELb0ELb0EEEvNS_16Flash_fwd_paramsE:
.text._ZN5flash16flash_fwd_kernelI23Flash_fwd_kernel_traitsILi32ELi128ELi128ELi4ELb0ELb0EN7cutlass6half_tE19Flash_kernel_traitsILi32ELi128ELi128ELi4ES3_EELb0ELb0ELb0ELb0ELb1ELb1ELb0ELb0EEEvNS_16Flash_fwd_paramsE:
[----:B------:R-:W1:Y:S08]  /*0000*/  LDC R1, c[0x0][0x28] ;  /* 0x00000a00ff017b82 */ /* 0x000e700000000800 */
[----:B------:R-:W2:Y:S01]  /*0010*/  LDC.64 R4, c[0x0][0x300] ;  /* 0x0000c000ff047b82 */ /* 0x000ea20000000a00 */
[----:B------:R-:W3:Y:S01]  /*0020*/  S2R R27, SR_CTAID.Y ;  /* 0x00000000001b7919 */ /* 0x000ee20000002600 */
[----:B------:R-:W-:Y:S01]  /*0030*/  IMAD.MOV.U32 R18, RZ, RZ, RZ ;  /* 0x000000ffff127224 */ /* 0x000fe200078e00ff */
[----:B------:R-:W-:Y:S01]  /*0040*/  ULDC.64 UR16, c[0x0][0x208] ;  /* 0x0000820000107ab9 */ /* 0x000fe20000000a00 */
[----:B------:R-:W-:Y:S01]  /*0050*/  ULDC UR4, c[0x0][0x2c4] ;  /* 0x0000b10000047ab9 */ /* 0x000fe20000000800 */
[----:B-1----:R-:W-:-:S03]  /*0060*/  VIADD R1, R1, 0xfffffff8 ;  /* 0xfffffff801017836 */ /* 0x002fc60000000000 */
[----:B------:R-:W1:Y:S01]  /*0070*/  LDC.64 R2, c[0x0][0x308] ;  /* 0x0000c200ff027b82 */ /* 0x000e620000000a00 */
[----:B--2---:R-:W-:-:S04]  /*0080*/  ISETP.NE.U32.AND P0, PT, R4, RZ, PT ;  /* 0x000000ff0400720c */ /* 0x004fc80003f05070 */
[----:B------:R-:W-:Y:S02]  /*0090*/  ISETP.NE.AND.EX P0, PT, R5, RZ, PT, P0 ;  /* 0x000000ff0500720c */ /* 0x000fe40003f05300 */
[----:B-1----:R-:W-:-:S04]  /*00a0*/  ISETP.NE.U32.AND P3, PT, R2, RZ, PT ;  /* 0x000000ff0200720c */ /* 0x002fc80003f65070 */
[----:B------:R-:W-:-:S07]  /*00b0*/  ISETP.NE.AND.EX P3, PT, R3, RZ, PT, P3 ;  /* 0x000000ff0300720c */ /* 0x000fce0003f65330 */
[----:B------:R-:W3:Y:S08]  /*00c0*/  @P0 LDC.64 R6, c[0x0][0x300] ;  /* 0x0000c000ff060b82 */ /* 0x000ef00000000a00 */
[----:B------:R-:W1:Y:S01]  /*00d0*/  @P3 LDC.64 R4, c[0x0][0x308] ;  /* 0x0000c200ff043b82 */ /* 0x000e620000000a00 */
[----:B---3--:R-:W-:-:S05]  /*00e0*/  @P0 IMAD.WIDE R2, R27, 0x4, R6 ;  /* 0x000000041b020825 */ /* 0x008fca00078e0206 */
[----:B------:R1:W5:Y:S02]  /*00f0*/  @P0 LDG.E R18, desc[UR16][R2.64] ;  /* 0x0000001002120981 */ /* 0x000364000c1e1900 */
[----:B-1----:R-:W-:-:S05]  /*0100*/  @P3 IMAD.WIDE R2, R27, 0x4, R4 ;  /* 0x000000041b023825 */ /* 0x002fca00078e0204 */
[----:B------:R1:W5:Y:S01]  /*0110*/  @P3 LDG.E R21, desc[UR16][R2.64] ;  /* 0x0000001002153981 */ /* 0x000362000c1e1900 */
[----:B------:R-:W2:Y:S02]  /*0120*/  S2R R16, SR_CTAID.X ;  /* 0x0000000000107919 */ /* 0x000ea40000002500 */
[----:B--2---:R-:W-:-:S05]  /*0130*/  IMAD.SHL.U32 R0, R16, 0x80, RZ ;  /* 0x0000008010007824 */ /* 0x004fca00078e00ff */
[----:B------:R-:W-:-:S13]  /*0140*/  ISETP.GE.AND P0, PT, R0, UR4, PT ;  /* 0x0000000400007c0c */ /* 0x000fda000bf06270 */
[----:B-1----:R-:W-:Y:S05]  /*0150*/  @P0 EXIT ;  /* 0x000000000000094d */ /* 0x002fea0003800000 */
[----:B------:R-:W1:Y:S01]  /*0160*/  S2R R252, SR_TID.X ;  /* 0x0000000000fc7919 */ /* 0x000e620000002100 */
[----:B------:R-:W2:Y:S01]  /*0170*/  LDC R28, c[0x0][0x278] ;  /* 0x00009e00ff1c7b82 */ /* 0x000ea20000000800 */
[----:B------:R-:W-:Y:S01]  /*0180*/  SHF.R.S32.HI R26, RZ, 0x1f, R27 ;  /* 0x0000001fff1a7819 */ /* 0x000fe2000001141b */
[----:B------:R-:W-:Y:S01]  /*0190*/  ULDC.64 UR4, c[0x0][0x228] ;  /* 0x00008a0000047ab9 */ /* 0x000fe20000000a00 */
[----:B------:R-:W3:Y:S01]  /*01a0*/  S2R R29, SR_CTAID.Z ;  /* 0x00000000001d7919 */ /* 0x000ee20000002700 */
[----:B------:R-:W-:Y:S01]  /*01b0*/  ULDC.64 UR6, c[0x0][0x240] ;  /* 0x0000900000067ab9 */ /* 0x000fe20000000a00 */
[----:B------:R-:W-:Y:S01]  /*01c0*/  UMOV UR8, 0x400 ;  /* 0x0000040000087882 */ /* 0x000fe20000000000 */
[----:B------:R-:W-:Y:S01]  /*01d0*/  IMAD R2, R26, UR4, RZ ;  /* 0x000000041a027c24 */ /* 0x000fe2000f8e02ff */
[----:B------:R-:W-:Y:S01]  /*01e0*/  USHF.L.U32 UR13, UR6, 0x6, URZ ;  /* 0x00000006060d7899 */ /* 0x000fe2000800063f */
[----:B-----5:R-:W-:Y:S01]  /*01f0*/  @P3 IMAD.IADD R88, R21, 0x1, -R18 ;  /* 0x0000000115583824 */ /* 0x020fe200078e0a12 */
[----:B------:R-:W-:Y:S01]  /*0200*/  ULDC.64 UR10, c[0x0][0x250] ;  /* 0x00009400000a7ab9 */ /* 0x000fe20000000a00 */
[----:B------:R-:W-:Y:S01]  /*0210*/  IMAD R14, R27, UR5, R2 ;  /* 0x000000051b0e7c24 */ /* 0x000fe2000f8e0202 */
[----:B------:R-:W-:-:S02]  /*0220*/  USHF.L.U32 UR18, UR10, 0x6, URZ ;  /* 0x000000060a127899 */ /* 0x000fc4000800063f */
[----:B------:R-:W-:Y:S01]  /*0230*/  USHF.L.U64.HI UR20, UR10, 0x6, UR11 ;  /* 0x000000060a147899 */ /* 0x000fe2000801020b */
[----:B--2---:R-:W-:-:S05]  /*0240*/  IABS R0, R28 ;  /* 0x0000001c00007213 */ /* 0x004fca0000000000 */
[----:B------:R-:W-:Y:S01]  /*0250*/  IMAD.MOV.U32 R25, RZ, RZ, R0 ;  /* 0x000000ffff197224 */ /* 0x000fe200078e0000 */
[----:B-1----:R-:W-:-:S03]  /*0260*/  SHF.R.S32.HI R15, RZ, 0x1f, R252 ;  /* 0x0000001fff0f7819 */ /* 0x002fc600000114fc */
[----:B------:R-:W1:Y:S01]  /*0270*/  I2F.RP R12, R25 ;  /* 0x00000019000c7306 */ /* 0x000e620000209400 */
[CC--:B------:R-:W-:Y:S02]  /*0280*/  LEA.HI R19, R15.reuse, R252.reuse, RZ, 0x2 ;  /* 0x000000fc0f137211 */ /* 0x0c0fe400078f10ff */
[-C--:B------:R-:W-:Y:S02]  /*0290*/  LEA.HI R10, R15, R252.reuse, RZ, 0x4 ;  /* 0x000000fc0f0a7211 */ /* 0x080fe400078f20ff */
[----:B------:R-:W-:Y:S02]  /*02a0*/  LOP3.LUT R0, R19, 0xfffffffc, RZ, 0xc0, !PT ;  /* 0xfffffffc13007812 */ /* 0x000fe400078ec0ff */
[----:B------:R-:W-:Y:S02]  /*02b0*/  LEA.HI R23, R15, R252, RZ, 0x3 ;  /* 0x000000fc0f177211 */ /* 0x000fe400078f18ff */
[----:B------:R-:W-:Y:S01]  /*02c0*/  SHF.R.S32.HI R4, RZ, 0x4, R10 ;  /* 0x00000004ff047819 */ /* 0x000fe2000001140a */
[----:B------:R-:W-:Y:S01]  /*02d0*/  IMAD.IADD R0, R252, 0x1, -R0 ;  /* 0x00000001fc007824 */ /* 0x000fe200078e0a00 */
[----:B------:R-:W-:-:S02]  /*02e0*/  SHF.R.S32.HI R5, RZ, 0x3, R23 ;  /* 0x00000003ff057819 */ /* 0x000fc40000011417 */
[----:B------:R-:W-:Y:S01]  /*02f0*/  SHF.R.S32.HI R6, RZ, 0x2, R19 ;  /* 0x00000002ff067819 */ /* 0x000fe20000011413 */
[----:B------:R-:W-:Y:S01]  /*0300*/  IMAD.SHL.U32 R8, R0, 0x8, RZ ;  /* 0x0000000800087824 */ /* 0x000fe200078e00ff */
[C---:B------:R-:W-:Y:S01]  /*0310*/  LOP3.LUT R0, R10.reuse, 0xfffffff0, RZ, 0xc0, !PT ;  /* 0xfffffff00a007812 */ /* 0x040fe200078ec0ff */
[----:B-1----:R-:W1:Y:S01]  /*0320*/  MUFU.RCP R12, R12 ;  /* 0x0000000c000c7308 */ /* 0x002e620000001000 */
[----:B------:R-:W-:Y:S01]  /*0330*/  LEA.HI R10, R10, R4, RZ, 0x1 ;  /* 0x000000040a0a7211 */ /* 0x000fe200078f08ff */
[----:B------:R-:W-:Y:S01]  /*0340*/  IMAD.SHL.U32 R5, R5, 0x40, RZ ;  /* 0x0000004005057824 */ /* 0x000fe200078e00ff */
[----:B------:R-:W-:Y:S01]  /*0350*/  LEA.HI R196, R15, R252, RZ, 0x5 ;  /* 0x000000fc0fc47211 */ /* 0x000fe200078f28ff */
[----:B------:R-:W-:Y:S01]  /*0360*/  IMAD.IADD R0, R252, 0x1, -R0 ;  /* 0x00000001fc007824 */ /* 0x000fe200078e0a00 */
[----:B------:R-:W-:Y:S02]  /*0370*/  LOP3.LUT R10, R10, 0xfffffffe, RZ, 0xc0, !PT ;  /* 0xfffffffe0a0a7812 */ /* 0x000fe400078ec0ff */
[----:B------:R-:W-:-:S02]  /*0380*/  LOP3.LUT R5, R5, 0xc0, RZ, 0xc0, !PT ;  /* 0x000000c005057812 */ /* 0x000fc400078ec0ff */
[-C--:B------:R-:W-:Y:S01]  /*0390*/  LEA.HI R13, R0, R0.reuse, RZ, 0x1 ;  /* 0x00000000000d7211 */ /* 0x080fe200078f08ff */
[----:B------:R-:W-:Y:S01]  /*03a0*/  IMAD.IADD R20, R4, 0x1, -R10 ;  /* 0x0000000104147824 */ /* 0x000fe200078e0a0a */
[----:B------:R-:W-:Y:S02]  /*03b0*/  SHF.R.S32.HI R10, RZ, 0x1f, R0 ;  /* 0x0000001fff0a7819 */ /* 0x000fe40000011400 */
[----:B------:R-:W-:Y:S02]  /*03c0*/  LOP3.LUT R4, R13, 0x7fffffe, RZ, 0xc0, !PT ;  /* 0x07fffffe0d047812 */ /* 0x000fe400078ec0ff */
[----:B------:R-:W-:Y:S02]  /*03d0*/  LOP3.LUT R11, R5, 0x18, R8, 0xf8, !PT ;  /* 0x00000018050b7812 */ /* 0x000fe400078ef808 */
[----:B------:R-:W-:Y:S01]  /*03e0*/  SHF.R.U32.HI R5, RZ, 0x3, R5 ;  /* 0x00000003ff057819 */ /* 0x000fe20000011605 */
[----:B------:R-:W-:Y:S01]  /*03f0*/  IMAD.IADD R91, R0, 0x1, -R4 ;  /* 0x00000001005b7824 */ /* 0x000fe200078e0a04 */
[----:B------:R-:W-:Y:S01]  /*0400*/  LEA.HI R24, R10, R0, RZ, 0x3 ;  /* 0x000000000a187211 */ /* 0x000fe200078f18ff */
[----:B-1----:R-:W-:Y:S01]  /*0410*/  VIADD R4, R12, 0xffffffe ;  /* 0x0ffffffe0c047836 */ /* 0x002fe20000000000 */
[----:B------:R-:W-:-:S02]  /*0420*/  LOP3.LUT R0, R23, 0xfffffff8, RZ, 0xc0, !PT ;  /* 0xfffffff817007812 */ /* 0x000fc400078ec0ff */
[----:B------:R-:W-:Y:S02]  /*0430*/  LOP3.LUT R226, R11, R5, RZ, 0x3c, !PT ;  /* 0x000000050be27212 */ /* 0x000fe400078e3cff */
[----:B------:R1:W2:Y:S01]  /*0440*/  F2I.FTZ.U32.TRUNC.NTZ R5, R4 ;  /* 0x0000000400057305 */ /* 0x0002a2000021f000 */
[----:B------:R-:W-:Y:S01]  /*0450*/  IMAD.IADD R0, R252, 0x1, -R0 ;  /* 0x00000001fc007824 */ /* 0x000fe200078e0a00 */
[----:B------:R-:W-:Y:S02]  /*0460*/  SHF.R.S32.HI R7, RZ, 0x1f, R6 ;  /* 0x0000001fff077819 */ /* 0x000fe40000011406 */
[----:B------:R-:W-:Y:S02]  /*0470*/  SHF.R.S32.HI R9, RZ, 0x1f, R8 ;  /* 0x0000001fff097819 */ /* 0x000fe40000011408 */
[----:B------:R-:W-:Y:S01]  /*0480*/  LEA.HI R44, R0, R0, RZ, 0x1 ;  /* 0x00000000002c7211 */ /* 0x000fe200078f08ff */
[----:B------:R-:W-:Y:S01]  /*0490*/  IMAD.WIDE R16, R16, 0x80, R6 ;  /* 0x0000008010107825 */ /* 0x000fe200078e0206 */
[----:B---3--:R-:W-:-:S02]  /*04a0*/  SHF.R.S32.HI R11, RZ, 0x1f, R29 ;  /* 0x0000001fff0b7819 */ /* 0x008fc4000001141d */
[----:B------:R-:W-:Y:S01]  /*04b0*/  SHF.R.S32.HI R12, RZ, 0x1, R13 ;  /* 0x00000001ff0c7819 */ /* 0x000fe2000001140d */
[----:B------:R-:W-:Y:S01]  /*04c0*/  IMAD.WIDE.U32 R2, R27, UR4, R8 ;  /* 0x000000041b027c25 */ /* 0x000fe2000f8e0008 */
[----:B------:R-:W-:Y:S01]  /*04d0*/  ULDC.64 UR4, c[0x0][0x258] ;  /* 0x0000960000047ab9 */ /* 0x000fe20000000a00 */
[----:B-1----:R-:W-:Y:S02]  /*04e0*/  LEA.HI R4, R19, R6, RZ, 0x1 ;  /* 0x0000000613047211 */ /* 0x002fe400078f08ff */
[----:B------:R-:W-:Y:S01]  /*04f0*/  IMAD R11, R11, UR4, RZ ;  /* 0x000000040b0b7c24 */ /* 0x000fe2000f8e02ff */
[----:B------:R-:W-:Y:S01]  /*0500*/  SHF.R.S32.HI R19, RZ, 0x5, R196 ;  /* 0x00000005ff137819 */ /* 0x000fe200000114c4 */
[----:B------:R-:W-:Y:S01]  /*0510*/  IMAD.IADD R3, R3, 0x1, R14 ;  /* 0x0000000103037824 */ /* 0x000fe200078e020e */
[----:B------:R-:W-:Y:S01]  /*0520*/  LOP3.LUT R10, R4, 0x7fffffe, RZ, 0xc0, !PT ;  /* 0x07fffffe040a7812 */ /* 0x000fe200078ec0ff */
[C---:B------:R-:W-:Y:S01]  /*0530*/  IMAD R11, R29.reuse, UR5, R11 ;  /* 0x000000051d0b7c24 */ /* 0x040fe2000f8e020b */
[----:B------:R-:W-:Y:S01]  /*0540*/  LOP3.LUT R4, R44, 0x3fffffe, RZ, 0xc0, !PT ;  /* 0x03fffffe2c047812 */ /* 0x000fe200078ec0ff */
[----:B------:R-:W-:Y:S01]  /*0550*/  IMAD.WIDE.U32 R2, R29, UR4, R2 ;  /* 0x000000041d027c25 */ /* 0x000fe2000f8e0002 */
[----:B------:R-:W1:Y:S01]  /*0560*/  S2UR UR5, SR_CgaCtaId ;  /* 0x00000000000579c3 */ /* 0x000e620000008800 */
[----:B------:R-:W-:Y:S01]  /*0570*/  IABS R14, R29 ;  /* 0x0000001d000e7213 */ /* 0x000fe20000000000 */
[----:B------:R-:W-:Y:S01]  /*0580*/  USHF.L.U64.HI UR4, UR6, 0x6, UR7 ;  /* 0x0000000606047899 */ /* 0x000fe20008010207 */
[----:B------:R-:W-:Y:S01]  /*0590*/  IMAD.IADD R10, R6, 0x1, -R10 ;  /* 0x00000001060a7824 */ /* 0x000fe200078e0a0a */
[----:B------:R-:W-:Y:S01]  /*05a0*/  SHF.R.S32.HI R44, RZ, 0x1, R44 ;  /* 0x00000001ff2c7819 */ /* 0x000fe2000001142c */
[----:B------:R-:W-:-:S02]  /*05b0*/  IMAD.IADD R22, R0, 0x1, -R4 ;  /* 0x0000000100167824 */ /* 0x000fc400078e0a04 */
[----:B------:R-:W-:Y:S02]  /*05c0*/  IMAD R10, R19, 0x8, R10 ;  /* 0x00000008130a7824 */ /* 0x000fe400078e020a */
[----:B------:R-:W-:Y:S02]  /*05d0*/  IMAD R4, R17, UR6, RZ ;  /* 0x0000000611047c24 */ /* 0x000fe4000f8e02ff */
[----:B--2---:R-:W-:Y:S02]  /*05e0*/  IMAD.MOV R0, RZ, RZ, -R5 ;  /* 0x000000ffff007224 */ /* 0x004fe400078e0a05 */
[----:B------:R-:W-:Y:S02]  /*05f0*/  IMAD.U32 R226, R10, 0x20, R226 ;  /* 0x000000200ae27824 */ /* 0x000fe400078e00e2 */
[----:B------:R-:W-:Y:S02]  /*0600*/  IMAD R10, R16, UR7, R4 ;  /* 0x00000007100a7c24 */ /* 0x000fe4000f8e0204 */
[----:B------:R-:W-:-:S02]  /*0610*/  IMAD R0, R0, R25, RZ ;  /* 0x0000001900007224 */ /* 0x000fc400078e02ff */
[----:B------:R-:W-:Y:S02]  /*0620*/  IMAD.MOV.U32 R4, RZ, RZ, RZ ;  /* 0x000000ffff047224 */ /* 0x000fe400078e00ff */
[----:B------:R-:W-:Y:S02]  /*0630*/  IMAD.IADD R3, R3, 0x1, R11 ;  /* 0x0000000103037824 */ /* 0x000fe400078e020b */
[----:B------:R-:W-:Y:S01]  /*0640*/  IMAD.HI.U32 R4, R5, R0, R4 ;  /* 0x0000000005047227 */ /* 0x000fe200078e0004 */
[----:B------:R-:W-:Y:S01]  /*0650*/  SHF.R.S32.HI R0, RZ, 0x1f, R13 ;  /* 0x0000001fff007819 */ /* 0x000fe2000001140d */
[----:B-1----:R-:W-:Y:S02]  /*0660*/  ULEA UR5, UR5, UR8, 0x18 ;  /* 0x0000000805057291 */ /* 0x002fe4000f8ec03f */
[----:B------:R-:W-:Y:S01]  /*0670*/  IMAD.WIDE.U32 R2, R16, UR6, R2 ;  /* 0x0000000610027c25 */ /* 0x000fe2000f8e0002 */
[----:B------:R-:W-:Y:S01]  /*0680*/  LEA.HI R5, R0, R12, RZ, 0x2 ;  /* 0x0000000c00057211 */ /* 0x000fe200078f10ff */
[----:B------:R-:W1:Y:S01]  /*0690*/  @!P3 LDC.64 R16, c[0x0][0x318] ;  /* 0x0000c600ff10bb82 */ /* 0x000e620000000a00 */
[----:B------:R-:W-:Y:S01]  /*06a0*/  ULDC.64 UR6, c[0x0][0x210] ;  /* 0x0000840000067ab9 */ /* 0x000fe20000000a00 */
[----:B------:R-:W-:Y:S01]  /*06b0*/  IMAD.HI.U32 R11, R4, R14, RZ ;  /* 0x0000000e040b7227 */ /* 0x000fe200078e00ff */
[----:B------:R-:W-:Y:S01]  /*06c0*/  LEA R4, P0, R2, UR6, 0x1 ;  /* 0x0000000602047c11 */ /* 0x000fe2000f8008ff */
[----:B------:R-:W-:Y:S01]  /*06d0*/  ULDC.64 UR8, c[0x0][0x248] ;  /* 0x0000920000087ab9 */ /* 0x000fe20000000a00 */
[----:B------:R-:W-:Y:S01]  /*06e0*/  LEA R226, R226, UR5, 0x1 ;  /* 0x00000005e2e27c11 */ /* 0x000fe2000f8e08ff */
[----:B------:R-:W-:Y:S01]  /*06f0*/  IMAD.IADD R0, R3, 0x1, R10 ;  /* 0x0000000103007824 */ /* 0x000fe200078e020a */
[----:B------:R-:W-:Y:S01]  /*0700*/  LOP3.LUT R3, R5, 0xfffffffc, RZ, 0xc0, !PT ;  /* 0xfffffffc05037812 */ /* 0x000fe200078ec0ff */
[----:B------:R-:W-:Y:S01]  /*0710*/  IMAD.MOV R10, RZ, RZ, -R11 ;  /* 0x000000ffff0a7224 */ /* 0x000fe200078e0a0b */
[----:B------:R-:W-:-:S02]  /*0720*/  USHF.L.U64.HI UR12, UR8, 0x7, UR9 ;  /* 0x00000007080c7899 */ /* 0x000fc40008010209 */
[----:B------:R-:W-:Y:S01]  /*0730*/  LEA.HI.X R5, R2, UR7, R0, 0x1, P0 ;  /* 0x0000000702057c11 */ /* 0x000fe200080f0c00 */
[C---:B------:R-:W-:Y:S01]  /*0740*/  IMAD R10, R25.reuse, R10, R14 ;  /* 0x0000000a190a7224 */ /* 0x040fe200078e020e */
[----:B------:R-:W-:Y:S01]  /*0750*/  IADD3 R2, P0, R4, UR13, RZ ;  /* 0x0000000d04027c10 */ /* 0x000fe2000ff1e0ff */
[----:B------:R-:W2:Y:S01]  /*0760*/  @!P3 LDC.64 R14, c[0x0][0x2c8] ;  /* 0x0000b200ff0ebb82 */ /* 0x000ea20000000a00 */
[----:B------:R-:W-:Y:S01]  /*0770*/  IMAD.IADD R45, R12, 0x1, -R3 ;  /* 0x000000010c2d7824 */ /* 0x000fe200078e0a03 */
[----:B------:R-:W-:Y:S01]  /*0780*/  @!PT LDS RZ, [RZ] ;  /* 0x00000000fffff984 */ /* 0x000fe20000000800 */
[----:B------:R-:W-:Y:S01]  /*0790*/  @!PT LDS RZ, [RZ] ;  /* 0x00000000fffff984 */ /* 0x000fe20000000800 */
[----:B------:R-:W-:Y:S01]  /*07a0*/  @!PT LDS RZ, [RZ] ;  /* 0x00000000fffff984 */ /* 0x000fe20000000800 */
[----:B------:R3:W-:Y:S01]  /*07b0*/  LDGSTS.E.BYPASS.LTC128B.128 [R226], desc[UR16][R4.64] ;  /* 0x0000000004e27fae */ /* 0x0007e2000b901d50 */
[----:B------:R-:W-:Y:S01]  /*07c0*/  ISETP.GT.U32.AND P1, PT, R25, R10, PT ;  /* 0x0000000a1900720c */ /* 0x000fe20003f24070 */
[----:B------:R-:W-:Y:S01]  /*07d0*/  ULDC.64 UR6, c[0x0][0x230] ;  /* 0x00008c0000067ab9 */ /* 0x000fe20000000a00 */
[----:B------:R-:W-:Y:S01]  /*07e0*/  IADD3.X R3, R5, UR4, RZ, P0, !PT ;  /* 0x0000000405037c10 */ /* 0x000fe200087fe4ff */
[----:B------:R-:W-:Y:S01]  /*07f0*/  USHF.L.U32 UR19, UR8, 0x7, URZ ;  /* 0x0000000708137899 */ /* 0x000fe2000800063f */
[----:B------:R-:W-:Y:S01]  /*0800*/  IADD3 R12, P0, R2, UR13, RZ ;  /* 0x0000000d020c7c10 */ /* 0x000fe2000ff1e0ff */
[----:B------:R-:W-:Y:S01]  /*0810*/  USHF.L.U32 UR15, UR8, 0x6, URZ ;  /* 0x00000006080f7899 */ /* 0x000fe2000800063f */
[----:B-1----:R-:W-:Y:S01]  /*0820*/  @!P3 ISETP.NE.U32.AND P2, PT, R16, RZ, PT ;  /* 0x000000ff1000b20c */ /* 0x002fe20003f45070 */
[----:B------:R1:W-:Y:S01]  /*0830*/  LDGSTS.E.BYPASS.LTC128B.128 [R226+0x800], desc[UR16][R2.64] ;  /* 0x0080000002e27fae */ /* 0x0003e2000b901d50 */
[----:B------:R-:W-:Y:S01]  /*0840*/  IADD3.X R13, R3, UR4, RZ, P0, !PT ;  /* 0x00000004030d7c10 */ /* 0x000fe200087fe4ff */
[----:B------:R-:W-:Y:S01]  /*0850*/  USHF.L.U64.HI UR14, UR8, 0x6, UR9 ;  /* 0x00000006080e7899 */ /* 0x000fe20008010209 */
[----:B------:R-:W-:-:S03]  /*0860*/  @!P3 ISETP.NE.AND.EX P2, PT, R17, RZ, PT, P2 ;  /* 0x000000ff1100b20c */ /* 0x000fc60003f45320 */
[----:B------:R-:W-:Y:S01]  /*0870*/  @!P1 IMAD.IADD R10, R10, 0x1, -R25 ;  /* 0x000000010a0a9824 */ /* 0x000fe200078e0a19 */
[----:B------:R-:W-:Y:S01]  /*0880*/  LDGSTS.E.BYPASS.LTC128B.128 [R226+0x1000], desc[UR16][R12.64] ;  /* 0x010000000ce27fae */ /* 0x000fe2000b901d50 */
[----:B------:R-:W-:Y:S01]  /*0890*/  @!P1 VIADD R11, R11, 0x1 ;  /* 0x000000010b0b9836 */ /* 0x000fe20000000000 */
[----:B------:R-:W-:Y:S02]  /*08a0*/  ISETP.NE.AND P1, PT, R28, RZ, PT ;  /* 0x000000ff1c00720c */ /* 0x000fe40003f25270 */
[----:B------:R-:W-:Y:S02]  /*08b0*/  ISETP.GE.U32.AND P4, PT, R10, R25, PT ;  /* 0x000000190a00720c */ /* 0x000fe40003f86070 */
[----:B---3--:R-:W-:-:S04]  /*08c0*/  IADD3 R4, P0, R6, R18, RZ ;  /* 0x0000001206047210 */ /* 0x008fc80007f1e0ff */
[----:B------:R-:W-:-:S07]  /*08d0*/  LEA.HI.X.SX32 R0, R18, R7, 0x1, P0 ;  /* 0x0000000712007211 */ /* 0x000fce00000f0eff */
[----:B------:R-:W-:Y:S01]  /*08e0*/  @P4 VIADD R11, R11, 0x1 ;  /* 0x000000010b0b4836 */ /* 0x000fe20000000000 */
[----:B------:R-:W-:Y:S01]  /*08f0*/  LOP3.LUT R7, R29, R28, RZ, 0x3c, !PT ;  /* 0x0000001c1d077212 */ /* 0x000fe200078e3cff */
[----:B-1----:R-:W-:-:S03]  /*0900*/  IMAD R2, R0, UR8, RZ ;  /* 0x0000000800027c24 */ /* 0x002fc6000f8e02ff */
[----:B------:R-:W-:Y:S01]  /*0910*/  ISETP.GE.AND P0, PT, R7, RZ, PT ;  /* 0x000000ff0700720c */ /* 0x000fe20003f06270 */
[----:B------:R-:W-:Y:S02]  /*0920*/  IMAD R0, R0, UR10, RZ ;  /* 0x0000000a00007c24 */ /* 0x000fe4000f8e02ff */
[C---:B------:R-:W-:Y:S02]  /*0930*/  IMAD R6, R4.reuse, UR9, R2 ;  /* 0x0000000904067c24 */ /* 0x040fe4000f8e0202 */
[C---:B------:R-:W-:Y:S01]  /*0940*/  IMAD R10, R4.reuse, UR11, R0 ;  /* 0x0000000b040a7c24 */ /* 0x040fe2000f8e0200 */
[----:B--2---:R-:W-:Y:S01]  /*0950*/  @!P3 SEL R0, R15, RZ, P2 ;  /* 0x000000ff0f00b207 */ /* 0x004fe20001000000 */
[----:B------:R-:W-:Y:S01]  /*0960*/  IMAD.WIDE.U32 R2, R4, UR8, R8 ;  /* 0x0000000804027c25 */ /* 0x000fe2000f8e0008 */
[----:B------:R-:W-:Y:S02]  /*0970*/  ULDC.64 UR8, c[0x0][0x220] ;  /* 0x0000880000087ab9 */ /* 0x000fe40000000a00 */
[----:B------:R-:W-:Y:S01]  /*0980*/  @!P3 IADD3 R88, R0, R14, -R18 ;  /* 0x0000000e0058b210 */ /* 0x000fe20007ffe812 */
[----:B------:R-:W-:-:S04]  /*0990*/  IMAD.WIDE.U32 R4, R4, UR10, R8 ;  /* 0x0000000a04047c25 */ /* 0x000fc8000f8e0008 */
[----:B------:R-:W-:Y:S02]  /*09a0*/  IMAD.IADD R3, R3, 0x1, R6 ;  /* 0x0000000103037824 */ /* 0x000fe400078e0206 */
[----:B------:R-:W-:Y:S02]  /*09b0*/  IMAD R9, R26, UR6, RZ ;  /* 0x000000061a097c24 */ /* 0x000fe4000f8e02ff */
[----:B------:R-:W-:Y:S02]  /*09c0*/  IMAD.MOV.U32 R0, RZ, RZ, R11 ;  /* 0x000000ffff007224 */ /* 0x000fe400078e000b */
[----:B------:R-:W-:Y:S02]  /*09d0*/  VIADD R8, R88, 0x7f ;  /* 0x0000007f58087836 */ /* 0x000fe40000000000 */
[C---:B------:R-:W-:Y:S02]  /*09e0*/  IMAD R9, R27.reuse, UR7, R9 ;  /* 0x000000071b097c24 */ /* 0x040fe4000f8e0209 */
[----:B------:R-:W-:Y:S01]  /*09f0*/  IMAD.WIDE.U32 R6, R27, UR6, R2 ;  /* 0x000000061b067c25 */ /* 0x000fe2000f8e0002 */
[----:B------:R-:W-:-:S03]  /*0a00*/  ULDC.64 UR6, c[0x0][0x238] ;  /* 0x00008e0000067ab9 */ /* 0x000fc60000000a00 */
[----:B------:R-:W-:Y:S01]  /*0a10*/  @!P0 IMAD.MOV R0, RZ, RZ, -R0 ;  /* 0x000000ffff008224 */ /* 0x000fe200078e0a00 */
[----:B------:R-:W-:Y:S01]  /*0a20*/  @!P1 LOP3.LUT R0, RZ, R28, RZ, 0x33, !PT ;  /* 0x0000001cff009212 */ /* 0x000fe200078e33ff */
[----:B------:R-:W-:Y:S02]  /*0a30*/  IMAD.IADD R3, R5, 0x1, R10 ;  /* 0x0000000105037824 */ /* 0x000fe400078e020a */
[----:B------:R-:W-:Y:S02]  /*0a40*/  IMAD R10, R26, UR6, RZ ;  /* 0x000000061a0a7c24 */ /* 0x000fe4000f8e02ff */
[----:B------:R-:W-:Y:S01]  /*0a50*/  IMAD.MOV.U32 R2, RZ, RZ, R4 ;  /* 0x000000ffff027224 */ /* 0x000fe200078e0004 */
[----:B------:R-:W-:Y:S01]  /*0a60*/  SHF.R.S32.HI R4, RZ, 0x1f, R8 ;  /* 0x0000001fff047819 */ /* 0x000fe20000011408 */
[----:B------:R-:W-:Y:S01]  /*0a70*/  IMAD.IADD R5, R7, 0x1, R9 ;  /* 0x0000000107057824 */ /* 0x000fe200078e0209 */
[----:B------:R-:W-:Y:S01]  /*0a80*/  SHF.R.S32.HI R7, RZ, 0x1f, R0 ;  /* 0x0000001fff077819 */ /* 0x000fe20000011400 */
[C---:B------:R-:W-:Y:S01]  /*0a90*/  IMAD R10, R27.reuse, UR7, R10 ;  /* 0x000000071b0a7c24 */ /* 0x040fe2000f8e020a */
[----:B------:R-:W-:Y:S01]  /*0aa0*/  LEA.HI R225, R4, R8, RZ, 0x7 ;  /* 0x0000000804e17211 */ /* 0x000fe200078f38ff */
[----:B------:R-:W-:Y:S01]  /*0ab0*/  IMAD.WIDE.U32 R2, R27, UR6, R2 ;  /* 0x000000061b027c25 */ /* 0x000fe2000f8e0002 */
[----:B------:R-:W-:-:S02]  /*0ac0*/  ULDC.64 UR6, c[0x0][0x260] ;  /* 0x0000980000067ab9 */ /* 0x000fc40000000a00 */
[----:B------:R-:W-:Y:S01]  /*0ad0*/  LEA.HI.SX32 R9, R225, 0xffffffff, 0x19 ;  /* 0xffffffffe1097811 */ /* 0x000fe200078fcaff */
[----:B------:R-:W-:Y:S02]  /*0ae0*/  IMAD.MOV.U32 R4, RZ, RZ, R6 ;  /* 0x000000ffff047224 */ /* 0x000fe400078e0006 */
[----:B------:R-:W-:Y:S01]  /*0af0*/  IMAD R6, R7, UR6, RZ ;  /* 0x0000000607067c24 */ /* 0x000fe2000f8e02ff */
[----:B------:R-:W-:Y:S01]  /*0b00*/  SHF.R.S32.HI R8, RZ, 0x1f, R9 ;  /* 0x0000001fff087819 */ /* 0x000fe20000011409 */
[----:B------:R-:W-:-:S04]  /*0b10*/  IMAD.WIDE.U32 R30, R0, UR6, R4 ;  /* 0x00000006001e7c25 */ /* 0x000fc8000f8e0004 */
[----:B------:R-:W-:Y:S01]  /*0b20*/  IMAD R4, R0, UR7, R6 ;  /* 0x0000000700047c24 */ /* 0x000fe2000f8e0206 */
[----:B------:R-:W-:Y:S01]  /*0b30*/  ULDC.64 UR6, c[0x0][0x268] ;  /* 0x00009a0000067ab9 */ /* 0x000fe20000000a00 */
[----:B------:R-:W-:Y:S01]  /*0b40*/  IMAD.IADD R3, R3, 0x1, R10 ;  /* 0x0000000103037824 */ /* 0x000fe200078e020a */
[----:B------:R-:W-:Y:S01]  /*0b50*/  STL.64 [R1], R30 ;  /* 0x0000001e01007387 */ /* 0x000fe20000100a00 */
[----:B------:R-:W-:Y:S02]  /*0b60*/  IMAD R6, R9, UR12, RZ ;  /* 0x0000000c09067c24 */ /* 0x000fe4000f8e02ff */
[----:B------:R-:W-:Y:S02]  /*0b70*/  IMAD.IADD R249, R31, 0x1, R4 ;  /* 0x000000011ff97824 */ /* 0x000fe400078e0204 */
[----:B------:R-:W-:Y:S02]  /*0b80*/  IMAD R7, R7, UR6, RZ ;  /* 0x0000000607077c24 */ /* 0x000fe4000f8e02ff */
[----:B------:R-:W-:-:S02]  /*0b90*/  IMAD.MOV.U32 R248, RZ, RZ, R30 ;  /* 0x000000fffff87224 */ /* 0x000fc400078e001e */
[----:B------:R-:W-:Y:S02]  /*0ba0*/  IMAD R6, R8, UR19, R6 ;  /* 0x0000001308067c24 */ /* 0x000fe4000f8e0206 */
[----:B------:R-:W-:-:S04]  /*0bb0*/  IMAD.WIDE.U32 R4, R9, UR19, R248 ;  /* 0x0000001309047c25 */ /* 0x000fc8000f8e00f8 */
[----:B------:R-:W-:Y:S01]  /*0bc0*/  IMAD.WIDE.U32 R250, R0, UR6, R2 ;  /* 0x0000000600fa7c25 */ /* 0x000fe2000f8e0002 */
[----:B------:R-:W-:-:S03]  /*0bd0*/  IADD3 R2, P1, R12, UR13, RZ ;  /* 0x0000000d0c027c10 */ /* 0x000fc6000ff3e0ff */
[----:B------:R-:W-:Y:S01]  /*0be0*/  IMAD R10, R0, UR7, R7 ;  /* 0x00000007000a7c24 */ /* 0x000fe2000f8e0207 */
[----:B------:R-:W-:Y:S01]  /*0bf0*/  ULDC.64 UR6, c[0x0][0x218] ;  /* 0x0000860000067ab9 */ /* 0x000fe20000000a00 */
[----:B------:R-:W-:Y:S02]  /*0c00*/  IMAD R0, R8, UR10, RZ ;  /* 0x0000000a08007c24 */ /* 0x000fe4000f8e02ff */
[----:B------:R-:W-:Y:S01]  /*0c10*/  IMAD.IADD R3, R5, 0x1, R6 ;  /* 0x0000000105037824 */ /* 0x000fe200078e0206 */
[C---:B------:R-:W-:Y:S01]  /*0c20*/  LEA R6, P0, R4.reuse, UR6, 0x1 ;  /* 0x0000000604067c11 */ /* 0x040fe2000f8008ff */
[C---:B------:R-:W-:Y:S02]  /*0c30*/  IMAD R0, R9.reuse, UR11, R0 ;  /* 0x0000000b09007c24 */ /* 0x040fe4000f8e0200 */
[----:B------:R-:W-:Y:S01]  /*0c40*/  IMAD.WIDE.U32 R8, R9, UR10, RZ ;  /* 0x0000000a09087c25 */ /* 0x000fe2000f8e00ff */
[----:B------:R-:W-:Y:S02]  /*0c50*/  LEA.HI.X R7, R4, UR7, R3, 0x1, P0 ;  /* 0x0000000704077c11 */ /* 0x000fe400080f0c03 */
[----:B------:R-:W-:Y:S01]  /*0c60*/  IADD3.X R3, R13, UR4, RZ, P1, !PT ;  /* 0x000000040d037c10 */ /* 0x000fe20008ffe4ff */
[----:B------:R-:W-:Y:S01]  /*0c70*/  IMAD.IADD R0, R9, 0x1, R0 ;  /* 0x0000000109007824 */ /* 0x000fe200078e0200 */
[----:B------:R-:W-:Y:S01]  /*0c80*/  LEA R9, P0, R8, R250, 0x7 ;  /* 0x000000fa08097211 */ /* 0x000fe200078038ff */
[----:B------:R-:W-:Y:S01]  /*0c90*/  IMAD.IADD R247, R251, 0x1, R10 ;  /* 0x00000001fbf77824 */ /* 0x000fe200078e020a */
[----:B------:R-:W-:Y:S01]  /*0ca0*/  IADD3 R4, P1, R6, UR15, RZ ;  /* 0x0000000f06047c10 */ /* 0x000fe2000ff3e0ff */
[----:B------:R1:W-:Y:S01]  /*0cb0*/  LDGSTS.E.BYPASS.LTC128B.128 [R226+0x1800], desc[UR16][R2.64] ;  /* 0x0180000002e27fae */ /* 0x0003e2000b901d50 */
[----:B------:R-:W-:-:S02]  /*0cc0*/  UIADD3 UR4, UR5, 0x2000, URZ ;  /* 0x0000200005047890 */ /* 0x000fc4000fffe03f */
[----:B------:R-:W-:Y:S01]  /*0cd0*/  LEA.HI.X R8, R8, R247, R0, 0x7, P0 ;  /* 0x000000f708087211 */ /* 0x000fe200000f3c00 */
[----:B------:R-:W-:Y:S01]  /*0ce0*/  LDGSTS.E.BYPASS.LTC128B.128 [R226+0x2000], desc[UR16][R6.64] ;  /* 0x0200000006e27fae */ /* 0x000fe2000b901d50 */
[----:B------:R-:W-:Y:S01]  /*0cf0*/  IADD3.X R5, R7, UR14, RZ, P1, !PT ;  /* 0x0000000e07057c10 */ /* 0x000fe20008ffe4ff */
[----:B------:R-:W-:-:S04]  /*0d00*/  IMAD.SHL.U32 R0, R44, 0x40, RZ ;  /* 0x000000402c007824 */ /* 0x000fc800078e00ff */
[----:B------:R2:W-:Y:S01]  /*0d10*/  LDGSTS.E.BYPASS.LTC128B.128 [R226+0x2800], desc[UR16][R4.64] ;  /* 0x0280000004e27fae */ /* 0x0005e2000b901d50 */
[----:B------:R-:W-:Y:S02]  /*0d20*/  LOP3.LUT R0, R0, 0xc0, RZ, 0xc0, !PT ;  /* 0x000000c000007812 */ /* 0x000fe400078ec0ff */
[----:B-1----:R-:W-:-:S04]  /*0d30*/  IADD3 R2, P0, R4, UR15, RZ ;  /* 0x0000000f04027c10 */ /* 0x002fc8000ff1e0ff */
[----:B------:R-:W-:-:S05]  /*0d40*/  IADD3.X R3, R5, UR14, RZ, P0, !PT ;  /* 0x0000000e05037c10 */ /* 0x000fca00087fe4ff */
[----:B------:R1:W-:Y:S01]  /*0d50*/  LDGSTS.E.BYPASS.LTC128B.128 [R226+0x3000], desc[UR16][R2.64] ;  /* 0x0300000002e27fae */ /* 0x0003e2000b901d50 */
[----:B--2---:R-:W-:-:S04]  /*0d60*/  IADD3 R4, P0, R2, UR15, RZ ;  /* 0x0000000f02047c10 */ /* 0x004fc8000ff1e0ff */
[----:B------:R-:W-:-:S05]  /*0d70*/  IADD3.X R5, R3, UR14, RZ, P0, !PT ;  /* 0x0000000e03057c10 */ /* 0x000fca00087fe4ff */
[----:B------:R2:W-:Y:S04]  /*0d80*/  LDGSTS.E.BYPASS.LTC128B.128 [R226+0x3800], desc[UR16][R4.64] ;  /* 0x0380000004e27fae */ /* 0x0005e8000b901d50 */
[----:B------:R-:W0:Y:S01]  /*0d90*/  LDGDEPBAR ;  /* 0x00000000000079af */ /* 0x000e220000000000 */
[----:B-1----:R-:W-:Y:S02]  /*0da0*/  LOP3.LUT R3, R0, 0x8, R23, 0xf8, !PT ;  /* 0x0000000800037812 */ /* 0x002fe400078ef817 */
[----:B------:R-:W-:Y:S02]  /*0db0*/  SHF.R.U32.HI R0, RZ, 0x3, R0 ;  /* 0x00000003ff007819 */ /* 0x000fe40000011600 */
[----:B------:R-:W-:Y:S02]  /*0dc0*/  LEA R2, P0, R9, UR8, 0x1 ;  /* 0x0000000809027c11 */ /* 0x000fe4000f8008ff */
[----:B------:R-:W-:Y:S01]  /*0dd0*/  LOP3.LUT R10, R3, R0, RZ, 0x3c, !PT ;  /* 0x00000000030a7212 */ /* 0x000fe200078e3cff */
[----:B------:R-:W-:Y:S01]  /*0de0*/  IMAD.SHL.U32 R0, R45, 0x40, RZ ;  /* 0x000000402d007824 */ /* 0x000fe200078e00ff */
[----:B------:R-:W-:Y:S01]  /*0df0*/  LEA.HI.X R3, R9, UR9, R8, 0x1, P0 ;  /* 0x0000000909037c11 */ /* 0x000fe200080f0c08 */
[----:B------:R-:W-:Y:S01]  /*0e00*/  IMAD R8, R20, 0x8, R22 ;  /* 0x0000000814087824 */ /* 0x000fe200078e0216 */
[----:B------:R-:W-:-:S04]  /*0e10*/  DEPBAR.LE SB0, 0x0 ;  /* 0x000080000000791a */ /* 0x000fc80000000000 */
[----:B------:R-:W-:Y:S01]  /*0e20*/  BAR.SYNC.DEFER_BLOCKING 0x0 ;  /* 0x0000000000007b1d */ /* 0x000fe20000010000 */
[----:B--2---:R-:W-:Y:S01]  /*0e30*/  IMAD.SHL.U32 R4, R24, 0x20, RZ ;  /* 0x0000002018047824 */ /* 0x004fe200078e00ff */
[----:B------:R-:W-:Y:S01]  /*0e40*/  LOP3.LUT R0, R0, 0xc0, RZ, 0xc0, !PT ;  /* 0x000000c000007812 */ /* 0x000fe200078ec0ff */
[----:B------:R-:W-:-:S03]  /*0e50*/  IMAD.SHL.U32 R5, R20, 0x8, RZ ;  /* 0x0000000814057824 */ /* 0x000fc600078e00ff */
[----:B------:R-:W-:Y:S02]  /*0e60*/  LOP3.LUT R90, R4, 0xffffff00, RZ, 0xc0, !PT ;  /* 0xffffff00045a7812 */ /* 0x000fe400078ec0ff */
[----:B------:R-:W-:Y:S02]  /*0e70*/  LOP3.LUT R7, R0, 0x8, R5, 0xf8, !PT ;  /* 0x0000000800077812 */ /* 0x000fe400078ef805 */
[----:B------:R-:W-:Y:S01]  /*0e80*/  SHF.R.U32.HI R6, RZ, 0x3, R0 ;  /* 0x00000003ff067819 */ /* 0x000fe20000011600 */
[----:B------:R-:W-:Y:S01]  /*0e90*/  IMAD R5, R19, 0x200, R90 ;  /* 0x0000020013057824 */ /* 0x000fe200078e025a */
[----:B------:R-:W-:Y:S01]  /*0ea0*/  IADD3 R4, P0, R2, UR18, RZ ;  /* 0x0000001202047c10 */ /* 0x000fe2000ff1e0ff */
[----:B------:R-:W-:Y:S01]  /*0eb0*/  IMAD.U32 R0, R8, 0x20, R10 ;  /* 0x0000002008007824 */ /* 0x000fe200078e000a */
[----:B------:R-:W-:Y:S01]  /*0ec0*/  LOP3.LUT R89, R7, R6, RZ, 0x3c, !PT ;  /* 0x0000000607597212 */ /* 0x000fe200078e3cff */
[----:B------:R-:W-:Y:S01]  /*0ed0*/  IMAD R9, R91, 0x20, R5 ;  /* 0x000000205b097824 */ /* 0x000fe200078e0205 */
[----:B------:R-:W-:-:S02]  /*0ee0*/  IADD3 R6, P1, R4, UR18, RZ ;  /* 0x0000001204067c10 */ /* 0x000fc4000ff3e0ff */
[----:B------:R-:W-:Y:S02]  /*0ef0*/  IADD3.X R5, R3, UR20, RZ, P0, !PT ;  /* 0x0000001403057c10 */ /* 0x000fe400087fe4ff */
[----:B------:R-:W-:Y:S02]  /*0f00*/  IADD3 R8, P0, R6, UR18, RZ ;  /* 0x0000001206087c10 */ /* 0x000fe4000ff1e0ff */
[----:B------:R-:W-:Y:S01]  /*0f10*/  IADD3.X R7, R5, UR20, RZ, P1, !PT ;  /* 0x0000001405077c10 */ /* 0x000fe20008ffe4ff */
[----:B------:R-:W-:Y:S01]  /*0f20*/  @!PT LDS RZ, [RZ] ;  /* 0x00000000fffff984 */ /* 0x000fe20000000800 */
[----:B------:R-:W-:Y:S01]  /*0f30*/  @!PT LDS RZ, [RZ] ;  /* 0x00000000fffff984 */ /* 0x000fe20000000800 */
[----:B------:R-:W-:Y:S01]  /*0f40*/  @!PT LDS RZ, [RZ] ;  /* 0x00000000fffff984 */ /* 0x000fe20000000800 */
[----:B------:R1:W-:Y:S01]  /*0f50*/  LDGSTS.E.BYPASS.LTC128B.128 [R226+0x4000], desc[UR16][R2.64] ;  /* 0x0400000002e27fae */ /* 0x0003e2000b901d50 */
[----:B------:R-:W-:Y:S02]  /*0f60*/  LOP3.LUT P1, RZ, R45, 0x2, RZ, 0xc0, !PT ;  /* 0x000000022dff7812 */ /* 0x000fe4000782c0ff */
[----:B------:R-:W-:Y:S01]  /*0f70*/  LEA R214, R0, UR4, 0x1 ;  /* 0x0000000400d67c11 */ /* 0x000fe2000f8e08ff */
[----:B------:R-:W-:Y:S04]  /*0f80*/  LDGSTS.E.BYPASS.LTC128B.128 [R226+0x4800], desc[UR16][R4.64] ;  /* 0x0480000004e27fae */ /* 0x000fe8000b901d50 */
[----:B------:R2:W-:Y:S01]  /*0f90*/  LDGSTS.E.BYPASS.LTC128B.128 [R226+0x5000], desc[UR16][R6.64] ;  /* 0x0500000006e27fae */ /* 0x0005e2000b901d50 */
[----:B------:R-:W-:-:S02]  /*0fa0*/  VIADD R217, R214, 0x20 ;  /* 0x00000020d6d97836 */ /* 0x000fc40000000000 */
[----:B-1----:R-:W-:Y:S01]  /*0fb0*/  IMAD.IADD R2, R89, 0x1, R9 ;  /* 0x0000000159027824 */ /* 0x002fe200078e0209 */
[----:B------:R-:W-:Y:S02]  /*0fc0*/  IADD3.X R9, R7, UR20, RZ, P0, !PT ;  /* 0x0000001407097c10 */ /* 0x000fe400087fe4ff */
[----:B------:R-:W-:Y:S02]  /*0fd0*/  LEA R3, R0, UR5, 0x1 ;  /* 0x0000000500037c11 */ /* 0x000fe4000f8e08ff */
[----:B------:R-:W-:Y:S01]  /*0fe0*/  LEA R215, R2, UR5, 0x1 ;  /* 0x0000000502d77c11 */ /* 0x000fe2000f8e08ff */
[----:B------:R1:W-:Y:S01]  /*0ff0*/  LDGSTS.E.BYPASS.LTC128B.128 [R226+0x5800], desc[UR16][R8.64] ;  /* 0x0580000008e27fae */ /* 0x0003e2000b901d50 */
[----:B------:R-:W-:Y:S01]  /*1000*/  LOP3.LUT P0, RZ, R44, 0x2, RZ, 0xc0, !PT ;  /* 0x000000022cff7812 */ /* 0x000fe2000780c0ff */
[----:B------:R-:W-:Y:S02]  /*1010*/  IMAD.MOV.U32 R2, RZ, RZ, 0x20 ;  /* 0x00000020ff027424 */ /* 0x000fe400078e00ff */
[----:B------:R-:W-:Y:S03]  /*1020*/  LDSM.16.M88.4 R12, [R3+0x2000] ;  /* 0x00200000030c783b */ /* 0x000fe60000000200 */
[----:B------:R-:W-:Y:S01]  /*1030*/  SEL R0, R2, 0xffffffe0, !P1 ;  /* 0xffffffe002007807 */ /* 0x000fe20004800000 */
[----:B--2---:R-:W2:Y:S04]  /*1040*/  LDSM.16.M88.4 R4, [R215+0x1000] ;  /* 0x00100000d704783b */ /* 0x004ea80000000200 */
[----:B------:R-:W3:Y:S01]  /*1050*/  LDSM.16.M88.4 R36, [R3+0x2400] ;  /* 0x002400000324783b */ /* 0x000ee20000000200 */
[----:B------:R-:W-:-:S02]  /*1060*/  IMAD.IADD R216, R215, 0x1, R0 ;  /* 0x00000001d7d87824 */ /* 0x000fc400078e0200 */
[----:B------:R-:W-:Y:S01]  /*1070*/  @P0 VIADD R217, R214, 0xffffffe0 ;  /* 0xffffffe0d6d90836 */ /* 0x000fe20000000000 */
[----:B------:R-:W4:Y:S01]  /*1080*/  LDSM.16.M88.4 R32, [R3+0x2800] ;  /* 0x002800000320783b */ /* 0x000f220000000200 */
[----:B------:R-:W-:-:S03]  /*1090*/  ISETP.GE.AND P0, PT, R88, 0x81, PT ;  /* 0x000000815800780c */ /* 0x000fc60003f06270 */
[----:B------:R-:W-:Y:S04]  /*10a0*/  LDSM.16.M88.4 R28, [R3+0x2c00] ;  /* 0x002c0000031c783b */ /* 0x000fe80000000200 */
[----:B------:R-:W-:Y:S04]  /*10b0*/  LDSM.16.M88.4 R24, [R3+0x3000] ;  /* 0x003000000318783b */ /* 0x000fe80000000200 */
[----:B-1----:R-:W1:Y:S04]  /*10c0*/  LDSM.16.M88.4 R8, [R215] ;  /* 0x00000000d708783b */ /* 0x002e680000000200 */
[----:B------:R-:W1:Y:S04]  /*10d0*/  LDSM.16.M88.4 R20, [R3+0x3400] ;  /* 0x003400000314783b */ /* 0x000e680000000200 */
[----:B------:R-:W1:Y:S04]  /*10e0*/  LDSM.16.M88.4 R16, [R3+0x3800] ;  /* 0x003800000310783b */ /* 0x000e680000000200 */
[----:B------:R-:W1:Y:S04]  /*10f0*/  LDSM.16.M88.4 R40, [R3+0x3c00] ;  /* 0x003c00000328783b */ /* 0x000e680000000200 */
[----:B------:R-:W-:Y:S01]  /*1100*/  LDSM.16.M88.4 R44, [R217] ;  /* 0x00000000d92c783b */ /* 0x000fe20000000200 */
[C---:B--2---:R-:W-:Y:S03]  /*1110*/  HMMA.16816.F32 R124, R4.reuse, R12, RZ ;  /* 0x0000000c047c723c */ /* 0x044fe600000018ff */
[----:B------:R-:W-:Y:S04]  /*1120*/  LDSM.16.M88.4 R56, [R217+0x400] ;  /* 0x00040000d938783b */ /* 0x000fe80000000200 */
[----:B------:R-:W0:Y:S01]  /*1130*/  LDGDEPBAR ;  /* 0x00000000000079af */ /* 0x000e220000000000 */
[C---:B------:R-:W-:Y:S06]  /*1140*/  HMMA.16816.F32 R160, R4.reuse, R14, RZ ;  /* 0x0000000e04a0723c */ /* 0x040fec00000018ff */
[C---:B---3--:R-:W-:Y:S06]  /*1150*/  HMMA.16816.F32 R128, R4.reuse, R36, RZ ;  /* 0x000000240480723c */ /* 0x048fec00000018ff */
[----:B----4-:R-:W-:Y:S06]  /*1160*/  HMMA.16816.F32 R132, R4, R32, RZ ;  /* 0x000000200484723c */ /* 0x010fec00000018ff */
[C---:B-1----:R-:W-:Y:S06]  /*1170*/  HMMA.16816.F32 R52, R8.reuse, R12, RZ ;  /* 0x0000000c0834723c */ /* 0x042fec00000018ff */
[----:B------:R-:W-:Y:S01]  /*1180*/  HMMA.16816.F32 R48, R8, R14, RZ ;  /* 0x0000000e0830723c */ /* 0x000fe200000018ff */
[----:B------:R-:W1:Y:S05]  /*1190*/  LDSM.16.M88.4 R12, [R216] ;  /* 0x00000000d80c783b */ /* 0x000e6a0000000200 */
        /* <DEDUP_REMOVED lines=12> */
[C---:B------:R-:W-:Y:S06]  /*1260*/  HMMA.16816.F32 R76, R8.reuse, R32, RZ ;  /* 0x00000020084c723c */ /* 0x040fec00000018ff */
[C---:B------:R-:W-:Y:S01]  /*1270*/  HMMA.16816.F32 R80, R8.reuse, R34, RZ ;  /* 0x000000220850723c */ /* 0x040fe200000018ff */
[----:B------:R-:W2:Y:S05]  /*1280*/  LDSM.16.M88.4 R32, [R217+0x800] ;  /* 0x00080000d920783b */ /* 0x000eaa0000000200 */
[C---:B------:R-:W-:Y:S06]  /*1290*/  HMMA.16816.F32 R4, R8.reuse, R36, RZ ;  /* 0x000000240804723c */ /* 0x040fec00000018ff */
[----:B------:R-:W-:Y:S06]  /*12a0*/  HMMA.16816.F32 R84, R8, R38, RZ ;  /* 0x000000260854723c */ /* 0x000fec00000018ff */
[----:B-1----:R-:W-:Y:S06]  /*12b0*/  HMMA.16816.F32 R52, R12, R44, R52 ;  /* 0x0000002c0c34723c */ /* 0x002fec0000001834 */
[C---:B------:R-:W-:Y:S06]  /*12c0*/  HMMA.16816.F32 R68, R8.reuse, R28, RZ ;  /* 0x0000001c0844723c */ /* 0x040fec00000018ff */
[----:B------:R-:W-:Y:S01]  /*12d0*/  HMMA.16816.F32 R100, R8, R30, RZ ;  /* 0x0000001e0864723c */ /* 0x000fe200000018ff */
[----:B------:R-:W1:Y:S05]  /*12e0*/  LDSM.16.M88.4 R28, [R217+0xc00] ;  /* 0x000c0000d91c783b */ /* 0x000e6a0000000200 */
[C---:B------:R-:W-:Y:S06]  /*12f0*/  HMMA.16816.F32 R96, R12.reuse, R46, R48 ;  /* 0x0000002e0c60723c */ /* 0x040fec0000001830 */
[----:B------:R-:W-:Y:S01]  /*1300*/  HMMA.16816.F32 R92, R12, R56, R4 ;  /* 0x000000380c5c723c */ /* 0x000fe20000001804 */
[----:B------:R-:W-:Y:S01]  /*1310*/  FMNMX.FTZ R2, R52, R53, !PT ;  /* 0x0000003534027209 */ /* 0x000fe20007810000 */
[----:B------:R-:W-:Y:S04]  /*1320*/  LDSM.16.M88.4 R4, [R216+0x1000] ;  /* 0x00100000d804783b */ /* 0x000fe80000000200 */
[C---:B------:R-:W-:Y:S06]  /*1330*/  HMMA.16816.F32 R60, R8.reuse, R16, RZ ;  /* 0x00000010083c723c */ /* 0x040fec00000018ff */
[----:B------:R-:W-:Y:S01]  /*1340*/  HMMA.16816.F32 R120, R8, R18, RZ ;  /* 0x000000120878723c */ /* 0x000fe200000018ff */
[----:B------:R-:W3:Y:S05]  /*1350*/  LDSM.16.M88.4 R16, [R217+0x1000] ;  /* 0x00100000d910783b */ /* 0x000eea0000000200 */
[----:B------:R-:W-:Y:S01]  /*1360*/  HMMA.16816.F32 R84, R12, R58, R84 ;  /* 0x0000003a0c54723c */ /* 0x000fe20000001854 */
[----:B------:R-:W-:-:S04]  /*1370*/  FMNMX.FTZ R2, R96, R2, !PT ;  /* 0x0000000260027209 */ /* 0x000fc80007810000 */
[----:B------:R-:W-:Y:S01]  /*1380*/  FMNMX.FTZ R2, R97, R2, !PT ;  /* 0x0000000261027209 */ /* 0x000fe20007810000 */
[----:B------:R-:W-:Y:S03]  /*1390*/  HMMA.16816.F32 R36, R8, R40, RZ ;  /* 0x000000280824723c */ /* 0x000fe600000018ff */
[----:B------:R-:W-:-:S03]  /*13a0*/  FMNMX.FTZ R2, R92, R2, !PT ;  /* 0x000000025c027209 */ /* 0x000fc60007810000 */
[----:B------:R-:W-:Y:S01]  /*13b0*/  HMMA.16816.F32 R72, R8, R24, RZ ;  /* 0x000000180848723c */ /* 0x000fe200000018ff */
[----:B------:R-:W-:-:S05]  /*13c0*/  FMNMX.FTZ R2, R93, R2, !PT ;  /* 0x000000025d027209 */ /* 0x000fca0007810000 */
[C---:B------:R-:W-:Y:S01]  /*13d0*/  HMMA.16816.F32 R104, R8.reuse, R26, RZ ;  /* 0x0000001a0868723c */ /* 0x040fe200000018ff */
[----:B------:R-:W-:Y:S05]  /*13e0*/  LDSM.16.M88.4 R24, [R217+0x1800] ;  /* 0x00180000d918783b */ /* 0x000fea0000000200 */
[----:B------:R-:W-:Y:S01]  /*13f0*/  HMMA.16816.F32 R64, R8, R20, RZ ;  /* 0x000000140840723c */ /* 0x000fe200000018ff */
[----:B------:R-:W-:-:S04]  /*1400*/  FMNMX.FTZ R2, R84, R2, !PT ;  /* 0x0000000254027209 */ /* 0x000fc80007810000 */
[----:B------:R-:W-:Y:S01]  /*1410*/  FMNMX.FTZ R2, R85, R2, !PT ;  /* 0x0000000255027209 */ /* 0x000fe20007810000 */
[C---:B------:R-:W-:Y:S01]  /*1420*/  HMMA.16816.F32 R116, R8.reuse, R22, RZ ;  /* 0x000000160874723c */ /* 0x040fe200000018ff */
[----:B------:R-:W4:Y:S05]  /*1430*/  LDSM.16.M88.4 R20, [R217+0x1400] ;  /* 0x00140000d914783b */ /* 0x000f2a0000000200 */
[----:B------:R-:W-:Y:S01]  /*1440*/  HMMA.16816.F32 R40, R8, R42, RZ ;  /* 0x0000002a0828723c */ /* 0x000fe200000018ff */
[----:B------:R-:W4:Y:S01]  /*1450*/  LDSM.16.M88.4 R8, [R217+0x1c00] ;  /* 0x001c0000d908783b */ /* 0x000f220000000200 */
[----:B------:R-:W-:-:S04]  /*1460*/  DEPBAR.LE SB0, 0x0 ;  /* 0x000080000000791a */ /* 0x000fc80000000000 */
[C---:B--2---:R-:W-:Y:S06]  /*1470*/  HMMA.16816.F32 R76, R12.reuse, R32, R76 ;  /* 0x000000200c4c723c */ /* 0x044fec000000184c */
[C---:B------:R-:W-:Y:S06]  /*1480*/  HMMA.16816.F32 R80, R12.reuse, R34, R80 ;  /* 0x000000220c50723c */ /* 0x040fec0000001850 */
[C---:B-1----:R-:W-:Y:S06]  /*1490*/  HMMA.16816.F32 R68, R12.reuse, R28, R68 ;  /* 0x0000001c0c44723c */ /* 0x042fec0000001844 */
[C---:B------:R-:W-:Y:S06]  /*14a0*/  HMMA.16816.F32 R48, R12.reuse, R30, R100 ;  /* 0x0000001e0c30723c */ /* 0x040fec0000001864 */
[----:B------:R-:W-:Y:S01]  /*14b0*/  FMNMX.FTZ R2, R76, R2, !PT ;  /* 0x000000024c027209 */ /* 0x000fe20007810000 */
[----:B---3--:R-:W-:Y:S03]  /*14c0*/  HMMA.16816.F32 R72, R12, R16, R72 ;  /* 0x000000100c48723c */ /* 0x008fe60000001848 */
[----:B------:R-:W-:-:S03]  /*14d0*/  FMNMX.FTZ R2, R77, R2, !PT ;  /* 0x000000024d027209 */ /* 0x000fc60007810000 */
[----:B----4-:R-:W-:Y:S01]  /*14e0*/  HMMA.16816.F32 R108, R12, R20, R64 ;  /* 0x000000140c6c723c */ /* 0x010fe20000001840 */
[----:B------:R-:W-:-:S04]  /*14f0*/  FMNMX.FTZ R2, R80, R2, !PT ;  /* 0x0000000250027209 */ /* 0x000fc80007810000 */
[----:B------:R-:W-:Y:S01]  /*1500*/  FMNMX.FTZ R2, R81, R2, !PT ;  /* 0x0000000251027209 */ /* 0x000fe20007810000 */
[----:B------:R-:W-:Y:S03]  /*1510*/  HMMA.16816.F32 R168, R12, R8, R36 ;  /* 0x000000080ca8723c */ /* 0x000fe60000001824 */
[----:B------:R-:W-:-:S03]  /*1520*/  FMNMX.FTZ R2, R68, R2, !PT ;  /* 0x0000000244027209 */ /* 0x000fc60007810000 */
[----:B------:R-:W-:Y:S01]  /*1530*/  HMMA.16816.F32 R36, R12, R18, R104 ;  /* 0x000000120c24723c */ /* 0x000fe20000001868 */
[----:B------:R-:W-:-:S04]  /*1540*/  FMNMX.FTZ R2, R69, R2, !PT ;  /* 0x0000000245027209 */ /* 0x000fc80007810000 */
[----:B------:R-:W-:Y:S01]  /*1550*/  FMNMX.FTZ R2, R48, R2, !PT ;  /* 0x0000000230027209 */ /* 0x000fe20007810000 */
[----:B------:R-:W-:Y:S03]  /*1560*/  HMMA.16816.F32 R112, R12, R24, R60 ;  /* 0x000000180c70723c */ /* 0x000fe6000000183c */
[----:B------:R-:W-:-:S03]  /*1570*/  FMNMX.FTZ R2, R49, R2, !PT ;  /* 0x0000000231027209 */ /* 0x000fc60007810000 */
[----:B------:R-:W-:Y:S01]  /*1580*/  HMMA.16816.F32 R60, R12, R22, R116 ;  /* 0x000000160c3c723c */ /* 0x000fe20000001874 */
[----:B------:R-:W-:-:S04]  /*1590*/  FMNMX.FTZ R2, R72, R2, !PT ;  /* 0x0000000248027209 */ /* 0x000fc80007810000 */
[----:B------:R-:W-:Y:S01]  /*15a0*/  FMNMX.FTZ R2, R73, R2, !PT ;  /* 0x0000000249027209 */ /* 0x000fe20007810000 */
[C---:B------:R-:W-:Y:S06]  /*15b0*/  HMMA.16816.F32 R64, R12.reuse, R26, R120 ;  /* 0x0000001a0c40723c */ /* 0x040fec0000001878 */
        /* <DEDUP_REMOVED lines=22> */
[C---:B------:R-:W-:Y:S06]  /*1720*/  HMMA.16816.F32 R44, R4.reuse, R46, R160 ;  /* 0x0000002e042c723c */ /* 0x040fec00000018a0 */
[C---:B------:R-:W-:Y:S06]  /*1730*/  HMMA.16816.F32 R56, R4.reuse, R58, R156 ;  /* 0x0000003a0438723c */ /* 0x040fec000000189c */
[C---:B------:R-:W-:Y:S06]  /*1740*/  HMMA.16816.F32 R100, R4.reuse, R34, R164 ;  /* 0x000000220464723c */ /* 0x040fec00000018a4 */
[C---:B------:R-:W-:Y:S06]  /*1750*/  HMMA.16816.F32 R104, R4.reuse, R30, R172 ;  /* 0x0000001e0468723c */ /* 0x040fec00000018ac */
[C---:B------:R-:W-:Y:S06]  /*1760*/  HMMA.16816.F32 R116, R4.reuse, R18, R176 ;  /* 0x000000120474723c */ /* 0x040fec00000018b0 */
[C---:B------:R-:W-:Y:S06]  /*1770*/  HMMA.16816.F32 R20, R4.reuse, R22, R180 ;  /* 0x000000160414723c */ /* 0x040fec00000018b4 */
[C---:B------:R-:W-:Y:S06]  /*1780*/  HMMA.16816.F32 R188, R4.reuse, R26, R188 ;  /* 0x0000001a04bc723c */ /* 0x040fec00000018bc */
[----:B------:R-:W-:Y:S07]  /*1790*/  HMMA.16816.F32 R184, R4, R10, R184 ;  /* 0x0000000a04b8723c */ /* 0x000fee00000018b8 */
[----:B------:R-:W-:Y:S01]  /*17a0*/  FMNMX.FTZ R10, R193, R2, !PT ;  /* 0x00000002c10a7209 */ /* 0x000fe20007810000 */
[----:B------:R-:W-:Y:S06]  /*17b0*/  BAR.SYNC.DEFER_BLOCKING 0x0 ;  /* 0x0000000000007b1d */ /* 0x000fec0000010000 */
[----:B------:R-:W-:Y:S10]  /*17c0*/  @!P0 BRA `(.L_x_35) ;  /* 0x0000000000588947 */ /* 0x000ff40003800000 */
[----:B------:R-:W-:-:S04]  /*17d0*/  LEA.HI.SX32 R2, R225, 0xfffffffe, 0x19 ;  /* 0xfffffffee1027811 */ /* 0x000fc800078fcaff */
[----:B------:R-:W-:Y:S01]  /*17e0*/  SHF.R.S32.HI R5, RZ, 0x1f, R2 ;  /* 0x0000001fff057819 */ /* 0x000fe20000011402 */
[C---:B------:R-:W-:Y:S02]  /*17f0*/  IMAD R4, R2.reuse, UR12, RZ ;  /* 0x0000000c02047c24 */ /* 0x040fe4000f8e02ff */
[----:B------:R-:W-:-:S04]  /*1800*/  IMAD.WIDE.U32 R2, R2, UR19, R248 ;  /* 0x0000001302027c25 */ /* 0x000fc8000f8e00f8 */
[----:B------:R-:W-:Y:S01]  /*1810*/  IMAD R4, R5, UR19, R4 ;  /* 0x0000001305047c24 */ /* 0x000fe2000f8e0204 */
[----:B------:R-:W-:-:S03]  /*1820*/  LEA R6, P2, R2, UR6, 0x1 ;  /* 0x0000000602067c11 */ /* 0x000fc6000f8408ff */
[----:B------:R-:W-:Y:S01]  /*1830*/  IMAD.IADD R3, R3, 0x1, R4 ;  /* 0x0000000103037824 */ /* 0x000fe200078e0204 */
[----:B------:R-:W-:-:S04]  /*1840*/  IADD3 R4, P1, R6, UR15, RZ ;  /* 0x0000000f06047c10 */ /* 0x000fc8000ff3e0ff */
        /* <DEDUP_REMOVED lines=13> */
[----:B------:R-:W0:Y:S02]  /*1920*/  LDGDEPBAR ;  /* 0x00000000000079af */ /* 0x000e240000000000 */
.L_x_35:
[----:B-1----:R-:W1:Y:S01]  /*1930*/  SHFL.BFLY PT, R2, R10, 0x2, 0x1f ;  /* 0x0c401f000a027f89 */ /* 0x002e6200000e0000 */
[----:B------:R-:W-:Y:S01]  /*1940*/  ULDC UR4, c[0x0][0x2ec] ;  /* 0x0000bb0000047ab9 */ /* 0x000fe20000000800 */
[----:B------:R-:W-:Y:S02]  /*1950*/  FMNMX.FTZ R4, R54, R55, !PT ;  /* 0x0000003736047209 */ /* 0x000fe40007810000 */
[----:B-1----:R-:W-:-:S05]  /*1960*/  FMNMX.FTZ R2, R10, R2, !PT ;  /* 0x000000020a027209 */ /* 0x002fca0007810000 */
[----:B------:R-:W1:Y:S02]  /*1970*/  SHFL.BFLY PT, R3, R2, 0x1, 0x1f ;  /* 0x0c201f0002037f89 */ /* 0x000e6400000e0000 */
[----:B-1----:R-:W-:-:S04]  /*1980*/  FMNMX.FTZ R139, R2, R3, !PT ;  /* 0x00000003028b7209 */ /* 0x002fc80007810000 */
[C---:B------:R-:W-:Y:S01]  /*1990*/  FSETP.NEU.FTZ.AND P1, PT, R139.reuse, -INF , PT ;  /* 0xff8000008b00780b */ /* 0x040fe20003f3d000 */
[----:B------:R-:W-:-:S05]  /*19a0*/  FMUL.FTZ R2, R139, UR4 ;  /* 0x000000048b027c20 */ /* 0x000fca0008410000 */
[----:B------:R-:W-:-:S05]  /*19b0*/  FSEL R2, R2, RZ, P1 ;  /* 0x000000ff02027208 */ /* 0x000fca0000800000 */
[----:B------:R-:W-:-:S04]  /*19c0*/  FFMA.FTZ R3, R52, UR4, -R2 ;  /* 0x0000000434037c23 */ /* 0x000fc80008010802 */
[----:B------:R1:W-:Y:S02]  /*19d0*/  MUFU.EX2 R165, R3 ;  /* 0x0000000300a57308 */ /* 0x0003e40000000800 */
[----:B-1----:R-:W-:-:S06]  /*19e0*/  FFMA.FTZ R3, R53, UR4, -R2 ;  /* 0x0000000435037c23 */ /* 0x002fcc0008010802 */
[----:B------:R1:W2:Y:S02]  /*19f0*/  MUFU.EX2 R164, R3 ;  /* 0x0000000300a47308 */ /* 0x0002a40000000800 */
[----:B-1----:R-:W-:-:S06]  /*1a00*/  FFMA.FTZ R3, R96, UR4, -R2 ;  /* 0x0000000460037c23 */ /* 0x002fcc0008010802 */
[----:B------:R1:W-:Y:S02]  /*1a10*/  MUFU.EX2 R166, R3 ;  /* 0x0000000300a67308 */ /* 0x0003e40000000800 */
[----:B-1----:R-:W-:-:S06]  /*1a20*/  FFMA.FTZ R3, R97, UR4, -R2 ;  /* 0x0000000461037c23 */ /* 0x002fcc0008010802 */
[----:B------:R1:W-:Y:S02]  /*1a30*/  MUFU.EX2 R167, R3 ;  /* 0x0000000300a77308 */ /* 0x0003e40000000800 */
[----:B-1----:R-:W-:Y:S01]  /*1a40*/  FMNMX.FTZ R3, R98, R4, !PT ;  /* 0x0000000462037209 */ /* 0x002fe20007810000 */
[----:B------:R-:W-:-:S03]  /*1a50*/  FFMA.FTZ R4, R92, UR4, -R2 ;  /* 0x000000045c047c23 */ /* 0x000fc60008010802 */
[----:B------:R-:W-:Y:S02]  /*1a60*/  FMNMX.FTZ R3, R99, R3, !PT ;  /* 0x0000000363037209 */ /* 0x000fe40007810000 */
[----:B------:R1:W-:Y:S02]  /*1a70*/  MUFU.EX2 R205, R4 ;  /* 0x0000000400cd7308 */ /* 0x0003e40000000800 */
        /* <DEDUP_REMOVED lines=37> */
[----:B------:R-:W-:-:S05]  /*1cd0*/  FMNMX.FTZ R3, R195, R3, !PT ;  /* 0x00000003c3037209 */ /* 0x000fca0007810000 */
[----:B------:R-:W3:Y:S01]  /*1ce0*/  SHFL.BFLY PT, R5, R3, 0x2, 0x1f ;  /* 0x0c401f0003057f89 */ /* 0x000ee200000e0000 */
[----:B-1----:R-:W-:-:S04]  /*1cf0*/  FFMA.FTZ R4, R80, UR4, -R2 ;  /* 0x0000000450047c23 */ /* 0x002fc80008010802 */
[----:B------:R1:W-:Y:S01]  /*1d00*/  MUFU.EX2 R223, R4 ;  /* 0x0000000400df7308 */ /* 0x0003e20000000800 */
[----:B---3--:R-:W-:Y:S01]  /*1d10*/  FMNMX.FTZ R3, R3, R5, !PT ;  /* 0x0000000503037209 */ /* 0x008fe20007810000 */
[----:B-1----:R-:W-:-:S04]  /*1d20*/  FFMA.FTZ R4, R81, UR4, -R2 ;  /* 0x0000000451047c23 */ /* 0x002fc80008010802 */
[----:B------:R-:W1:Y:S02]  /*1d30*/  SHFL.BFLY PT, R5, R3, 0x1, 0x1f ;  /* 0x0c201f0003057f89 */ /* 0x000e6400000e0000 */
[----:B------:R3:W-:Y:S02]  /*1d40*/  MUFU.EX2 R222, R4 ;  /* 0x0000000400de7308 */ /* 0x0007e40000000800 */
[----:B---3--:R-:W-:-:S06]  /*1d50*/  FFMA.FTZ R4, R68, UR4, -R2 ;  /* 0x0000000444047c23 */ /* 0x008fcc0008010802 */
[----:B------:R3:W-:Y:S01]  /*1d60*/  MUFU.EX2 R221, R4 ;  /* 0x0000000400dd7308 */ /* 0x0007e20000000800 */
[----:B-1----:R-:W-:Y:S01]  /*1d70*/  FMNMX.FTZ R138, R3, R5, !PT ;  /* 0x00000005038a7209 */ /* 0x002fe20007810000 */
[----:B------:R-:W-:-:S03]  /*1d80*/  FFMA.FTZ R3, R192, UR4, -R2 ;  /* 0x00000004c0037c23 */ /* 0x000fc60008010802 */
[C---:B------:R-:W-:Y:S01]  /*1d90*/  FSETP.NEU.FTZ.AND P1, PT, R138.reuse, -INF , PT ;  /* 0xff8000008a00780b */ /* 0x040fe20003f3d000 */
[----:B------:R-:W-:Y:S02]  /*1da0*/  FMUL.FTZ R5, R138, UR4 ;  /* 0x000000048a057c20 */ /* 0x000fe40008410000 */
[----:B------:R1:W-:Y:S03]  /*1db0*/  MUFU.EX2 R242, R3 ;  /* 0x0000000300f27308 */ /* 0x0003e60000000800 */
[----:B------:R-:W-:Y:S01]  /*1dc0*/  FSEL R5, R5, RZ, P1 ;  /* 0x000000ff05057208 */ /* 0x000fe20000800000 */
[----:B---3--:R-:W-:-:S04]  /*1dd0*/  FFMA.FTZ R4, R69, UR4, -R2 ;  /* 0x0000000445047c23 */ /* 0x008fc80008010802 */
[----:B------:R3:W-:Y:S01]  /*1de0*/  MUFU.EX2 R220, R4 ;  /* 0x0000000400dc7308 */ /* 0x0007e20000000800 */
[----:B-1----:R-:W-:-:S07]  /*1df0*/  FFMA.FTZ R3, R98, UR4, -R5 ;  /* 0x0000000462037c23 */ /* 0x002fce0008010805 */
[----:B------:R1:W-:Y:S01]  /*1e00*/  MUFU.EX2 R130, R3 ;  /* 0x0000000300827308 */ /* 0x0003e20000000800 */
[----:B---3--:R-:W-:-:S07]  /*1e10*/  FFMA.FTZ R4, R48, UR4, -R2 ;  /* 0x0000000430047c23 */ /* 0x008fce0008010802 */
        /* <DEDUP_REMOVED lines=50> */
[----:B------:R-:W-:Y:S01]  /*2140*/  MUFU.EX2 R174, R3 ;  /* 0x0000000300ae7308 */ /* 0x000fe20000000800 */
[----:B---3--:R-:W-:-:S07]  /*2150*/  FFMA.FTZ R4, R65, UR4, -R2 ;  /* 0x0000000441047c23 */ /* 0x008fce0008010802 */
[----:B------:R1:W-:Y:S02]  /*2160*/  MUFU.EX2 R238, R4 ;  /* 0x0000000400ee7308 */ /* 0x0003e40000000800 */
[----:B-1----:R-:W-:-:S06]  /*2170*/  FFMA.FTZ R4, R168, UR4, -R2 ;  /* 0x00000004a8047c23 */ /* 0x002fcc0008010802 */
[----:B------:R1:W-:Y:S02]  /*2180*/  MUFU.EX2 R240, R4 ;  /* 0x0000000400f07308 */ /* 0x0003e40000000800 */
[--C-:B-1----:R-:W-:Y:S01]  /*2190*/  FFMA.FTZ R4, R169, UR4, -R2.reuse ;  /* 0x00000004a9047c23 */ /* 0x102fe20008010802 */
[----:B------:R-:W-:-:S05]  /*21a0*/  FFMA.FTZ R2, R193, UR4, -R2 ;  /* 0x00000004c1027c23 */ /* 0x000fca0008010802 */
[----:B------:R-:W-:Y:S08]  /*21b0*/  MUFU.EX2 R239, R4 ;  /* 0x0000000400ef7308 */ /* 0x000ff00000000800 */
[----:B------:R1:W-:Y:S02]  /*21c0*/  MUFU.EX2 R241, R2 ;  /* 0x0000000200f17308 */ /* 0x0003e40000000800 */
[----:B-1----:R-:W-:-:S06]  /*21d0*/  FFMA.FTZ R2, R54, UR4, -R5 ;  /* 0x0000000436027c23 */ /* 0x002fcc0008010805 */
[----:B------:R1:W-:Y:S02]  /*21e0*/  MUFU.EX2 R131, R2 ;  /* 0x0000000200837308 */ /* 0x0003e40000000800 */
[----:B-1----:R-:W-:-:S06]  /*21f0*/  FFMA.FTZ R2, R55, UR4, -R5 ;  /* 0x0000000437027c23 */ /* 0x002fcc0008010805 */
[----:B------:R1:W3:Y:S02]  /*2200*/  MUFU.EX2 R129, R2 ;  /* 0x0000000200817308 */ /* 0x0002e40000000800 */
[----:B-1----:R-:W-:-:S04]  /*2210*/  FMNMX.FTZ R2, R12, R13, !PT ;  /* 0x0000000d0c027209 */ /* 0x002fc80007810000 */
        /* <DEDUP_REMOVED lines=27> */
[----:B------:R-:W-:Y:S01]  /*23d0*/  FMNMX.FTZ R3, R125, R2, !PT ;  /* 0x000000027d037209 */ /* 0x000fe20007810000 */
[----:B------:R-:W-:-:S03]  /*23e0*/  FFMA.FTZ R2, R74, UR4, -R5 ;  /* 0x000000044a027c23 */ /* 0x000fc60008010805 */
[----:B------:R-:W-:Y:S01]  /*23f0*/  FMNMX.FTZ R4, R184, R3, !PT ;  /* 0x00000003b8047209 */ /* 0x000fe20007810000 */
[----:B------:R1:W-:Y:S01]  /*2400*/  MUFU.EX2 R173, R2 ;  /* 0x0000000200ad7308 */ /* 0x0003e20000000800 */
[----:B------:R-:W-:-:S07]  /*2410*/  FFMA.FTZ R3, R75, UR4, -R5 ;  /* 0x000000044b037c23 */ /* 0x000fce0008010805 */
[----:B------:R4:W-:Y:S01]  /*2420*/  MUFU.EX2 R181, R3 ;  /* 0x0000000300b57308 */ /* 0x0009e20000000800 */
[----:B-1----:R-:W-:Y:S01]  /*2430*/  FMNMX.FTZ R2, R185, R4, !PT ;  /* 0x00000004b9027209 */ /* 0x002fe20007810000 */
[----:B------:R-:W-:-:S04]  /*2440*/  FFMA.FTZ R4, R62, UR4, -R5 ;  /* 0x000000043e047c23 */ /* 0x000fc80008010805 */
[----:B------:R-:W1:Y:S02]  /*2450*/  SHFL.BFLY PT, R6, R2, 0x2, 0x1f ;  /* 0x0c401f0002067f89 */ /* 0x000e6400000e0000 */
[----:B------:R5:W-:Y:S01]  /*2460*/  MUFU.EX2 R193, R4 ;  /* 0x0000000400c17308 */ /* 0x000be20000000800 */
[----:B----4-:R-:W-:-:S07]  /*2470*/  FFMA.FTZ R3, R38, UR4, -R5 ;  /* 0x0000000426037c23 */ /* 0x010fce0008010805 */
[----:B------:R4:W-:Y:S01]  /*2480*/  MUFU.EX2 R182, R3 ;  /* 0x0000000300b67308 */ /* 0x0009e20000000800 */
[----:B-----5:R-:W-:-:S07]  /*2490*/  FFMA.FTZ R4, R66, UR4, -R5 ;  /* 0x0000000442047c23 */ /* 0x020fce0008010805 */
[----:B------:R-:W-:Y:S01]  /*24a0*/  MUFU.EX2 R203, R4 ;  /* 0x0000000400cb7308 */ /* 0x000fe20000000800 */
[----:B-1----:R-:W-:Y:S01]  /*24b0*/  FMNMX.FTZ R2, R2, R6, !PT ;  /* 0x0000000602027209 */ /* 0x002fe20007810000 */
[----:B----4-:R-:W-:-:S04]  /*24c0*/  FFMA.FTZ R3, R39, UR4, -R5 ;  /* 0x0000000427037c23 */ /* 0x010fc80008010805 */
[----:B------:R-:W1:Y:S02]  /*24d0*/  SHFL.BFLY PT, R6, R2, 0x1, 0x1f ;  /* 0x0c201f0002067f89 */ /* 0x000e6400000e0000 */
[----:B------:R4:W-:Y:S02]  /*24e0*/  MUFU.EX2 R183, R3 ;  /* 0x0000000300b77308 */ /* 0x0009e40000000800 */
[----:B----4-:R-:W-:-:S06]  /*24f0*/  FFMA.FTZ R3, R110, UR4, -R5 ;  /* 0x000000046e037c23 */ /* 0x010fcc0008010805 */
[----:B------:R4:W-:Y:S01]  /*2500*/  MUFU.EX2 R192, R3 ;  /* 0x0000000300c07308 */ /* 0x0009e20000000800 */
[----:B-1----:R-:W-:Y:S01]  /*2510*/  FMNMX.FTZ R137, R2, R6, !PT ;  /* 0x0000000602897209 */ /* 0x002fe20007810000 */
[--C-:B------:R-:W-:Y:S01]  /*2520*/  FFMA.FTZ R2, R67, UR4, -R5.reuse ;  /* 0x0000000443027c23 */ /* 0x100fe20008010805 */
[----:B------:R-:W-:Y:S02]  /*2530*/  FFMA.FTZ R6, R170, UR4, -R5 ;  /* 0x00000004aa067c23 */ /* 0x000fe40008010805 */
[----:B------:R-:W-:-:S03]  /*2540*/  FSETP.NEU.FTZ.AND P1, PT, R137, -INF , PT ;  /* 0xff8000008900780b */ /* 0x000fc60003f3d000 */
[----:B------:R1:W-:Y:S08]  /*2550*/  MUFU.EX2 R201, R2 ;  /* 0x0000000200c97308 */ /* 0x0003f00000000800 */
[----:B------:R5:W-:Y:S01]  /*2560*/  MUFU.EX2 R199, R6 ;  /* 0x0000000600c77308 */ /* 0x000be20000000800 */
[----:B----4-:R-:W-:-:S07]  /*2570*/  FFMA.FTZ R3, R111, UR4, -R5 ;  /* 0x000000046f037c23 */ /* 0x010fce0008010805 */
[----:B------:R4:W-:Y:S01]  /*2580*/  MUFU.EX2 R197, R3 ;  /* 0x0000000300c57308 */ /* 0x0009e20000000800 */
[----:B-1----:R-:W-:-:S05]  /*2590*/  FMUL.FTZ R2, R137, UR4 ;  /* 0x0000000489027c20 */ /* 0x002fca0008410000 */
[----:B------:R-:W-:-:S05]  /*25a0*/  FSEL R4, R2, RZ, P1 ;  /* 0x000000ff02047208 */ /* 0x000fca0000800000 */
[----:B-----5:R-:W-:-:S04]  /*25b0*/  FFMA.FTZ R6, R141, UR4, -R4 ;  /* 0x000000048d067c23 */ /* 0x020fc80008010804 */
[----:B------:R-:W-:Y:S01]  /*25c0*/  MUFU.EX2 R112, R6 ;  /* 0x0000000600707308 */ /* 0x000fe20000000800 */
[----:B----4-:R-:W-:-:S07]  /*25d0*/  FFMA.FTZ R3, R63, UR4, -R5 ;  /* 0x000000043f037c23 */ /* 0x010fce0008010805 */
[----:B------:R1:W-:Y:S02]  /*25e0*/  MUFU.EX2 R198, R3 ;  /* 0x0000000300c67308 */ /* 0x0003e40000000800 */
[----:B-1----:R-:W-:-:S06]  /*25f0*/  FFMA.FTZ R3, R114, UR4, -R5 ;  /* 0x0000000472037c23 */ /* 0x002fcc0008010805 */
[----:B------:R1:W-:Y:S02]  /*2600*/  MUFU.EX2 R200, R3 ;  /* 0x0000000300c87308 */ /* 0x0003e40000000800 */
[----:B-1----:R-:W-:-:S06]  /*2610*/  FFMA.FTZ R3, R115, UR4, -R5 ;  /* 0x0000000473037c23 */ /* 0x002fcc0008010805 */
[----:B------:R1:W-:Y:S02]  /*2620*/  MUFU.EX2 R202, R3 ;  /* 0x0000000300ca7308 */ /* 0x0003e40000000800 */
[----:B-1----:R-:W-:-:S04]  /*2630*/  FMNMX.FTZ R3, R14, R15, !PT ;  /* 0x0000000f0e037209 */ /* 0x002fc80007810000 */
[----:B------:R-:W-:-:S04]  /*2640*/  FMNMX.FTZ R3, R46, R3, !PT ;  /* 0x000000032e037209 */ /* 0x000fc80007810000 */
[----:B------:R-:W-:-:S04]  /*2650*/  FMNMX.FTZ R3, R47, R3, !PT ;  /* 0x000000032f037209 */ /* 0x000fc80007810000 */
[----:B------:R-:W-:-:S04]  /*2660*/  FMNMX.FTZ R3, R42, R3, !PT ;  /* 0x000000032a037209 */ /* 0x000fc80007810000 */
[----:B------:R-:W-:-:S04]  /*2670*/  FMNMX.FTZ R3, R43, R3, !PT ;  /* 0x000000032b037209 */ /* 0x000fc80007810000 */
[----:B------:R-:W-:-:S04]  /*2680*/  FMNMX.FTZ R3, R58, R3, !PT ;  /* 0x000000033a037209 */ /* 0x000fc80007810000 */
[----:B------:R-:W-:Y:S01]  /*2690*/  FMNMX.FTZ R2, R59, R3, !PT ;  /* 0x000000033b027209 */ /* 0x000fe20007810000 */
[----:B------:R-:W-:Y:S01]  /*26a0*/  FFMA.FTZ R3, R12, UR4, -R4 ;  /* 0x000000040c037c23 */ /* 0x000fe20008010804 */
[----:B--2---:R-:W-:Y:S02]  /*26b0*/  F2FP.F16.F32.PACK_AB R12, R164, R165 ;  /* 0x000000a5a40c723e */ /* 0x004fe400000000ff */
[----:B------:R-:W-:Y:S01]  /*26c0*/  FMNMX.FTZ R2, R134, R2, !PT ;  /* 0x0000000286027209 */ /* 0x000fe20007810000 */
[----:B------:R1:W-:Y:S03]  /*26d0*/  MUFU.EX2 R95, R3 ;  /* 0x00000003005f7308 */ /* 0x0003e60000000800 */
[----:B------:R-:W-:-:S04]  /*26e0*/  FMNMX.FTZ R2, R135, R2, !PT ;  /* 0x0000000287027209 */ /* 0x000fc80007810000 */
[----:B------:R-:W-:-:S04]  /*26f0*/  FMNMX.FTZ R2, R102, R2, !PT ;  /* 0x0000000266027209 */ /* 0x000fc80007810000 */
[----:B------:R-:W-:-:S04]  /*2700*/  FMNMX.FTZ R2, R103, R2, !PT ;  /* 0x0000000267027209 */ /* 0x000fc80007810000 */
[----:B------:R-:W-:Y:S01]  /*2710*/  FMNMX.FTZ R2, R122, R2, !PT ;  /* 0x000000027a027209 */ /* 0x000fe20007810000 */
[----:B-1----:R-:W-:Y:S01]  /*2720*/  FFMA.FTZ R3, R13, UR4, -R4 ;  /* 0x000000040d037c23 */ /* 0x002fe20008010804 */
[----:B---3--:R-:W-:Y:S02]  /*2730*/  F2FP.F16.F32.PACK_AB R13, R129, R131 ;  /* 0x00000083810d723e */ /* 0x008fe400000000ff */
[----:B------:R-:W-:Y:S01]  /*2740*/  FMNMX.FTZ R2, R123, R2, !PT ;  /* 0x000000027b027209 */ /* 0x000fe20007810000 */
[----:B------:R1:W2:Y:S03]  /*2750*/  MUFU.EX2 R92, R3 ;  /* 0x00000003005c7308 */ /* 0x0002a60000000800 */
[----:B------:R-:W-:-:S04]  /*2760*/  FMNMX.FTZ R2, R106, R2, !PT ;  /* 0x000000026a027209 */ /* 0x000fc80007810000 */
[----:B------:R-:W-:-:S04]  /*2770*/  FMNMX.FTZ R2, R107, R2, !PT ;  /* 0x000000026b027209 */ /* 0x000fc80007810000 */
[----:B------:R-:W-:-:S04]  /*2780*/  FMNMX.FTZ R2, R142, R2, !PT ;  /* 0x000000028e027209 */ /* 0x000fc80007810000 */
[----:B------:R-:W-:Y:S01]  /*2790*/  FMNMX.FTZ R2, R143, R2, !PT ;  /* 0x000000028f027209 */ /* 0x000fe20007810000 */
[----:B-1----:R-:W-:Y:S01]  /*27a0*/  FFMA.FTZ R3, R44, UR4, -R4 ;  /* 0x000000042c037c23 */ /* 0x002fe20008010804 */
[----:B--2---:R-:W-:Y:S02]  /*27b0*/  F2FP.F16.F32.PACK_AB R8, R92, R95 ;  /* 0x0000005f5c08723e */ /* 0x004fe400000000ff */
        /* <DEDUP_REMOVED lines=8> */
[----:B------:R1:W2:Y:S03]  /*2840*/  MUFU.EX2 R93, R3 ;  /* 0x00000003005d7308 */ /* 0x0002a60000000800 */
[----:B------:R-:W-:-:S04]  /*2850*/  FMNMX.FTZ R2, R150, R2, !PT ;  /* 0x0000000296027209 */ /* 0x000fc80007810000 */
[----:B------:R-:W-:-:S04]  /*2860*/  FMNMX.FTZ R2, R151, R2, !PT ;  /* 0x0000000297027209 */ /* 0x000fc80007810000 */
[----:B------:R-:W-:-:S04]  /*2870*/  FMNMX.FTZ R2, R190, R2, !PT ;  /* 0x00000002be027209 */ /* 0x000fc80007810000 */
[----:B------:R-:W-:Y:S01]  /*2880*/  FMNMX.FTZ R2, R191, R2, !PT ;  /* 0x00000002bf027209 */ /* 0x000fe20007810000 */
[----:B-1----:R-:W-:-:S03]  /*2890*/  FFMA.FTZ R3, R40, UR4, -R4 ;  /* 0x0000000428037c23 */ /* 0x002fc60008010804 */
[----:B------:R-:W-:Y:S02]  /*28a0*/  FMNMX.FTZ R2, R126, R2, !PT ;  /* 0x000000027e027209 */ /* 0x000fe40007810000 */
[----:B--2---:R-:W-:Y:S01]  /*28b0*/  F2FP.F16.F32.PACK_AB R10, R93, R94 ;  /* 0x0000005e5d0a723e */ /* 0x004fe200000000ff */
[----:B------:R1:W-:Y:S01]  /*28c0*/  MUFU.EX2 R96, R3 ;  /* 0x0000000300607308 */ /* 0x0003e20000000800 */
[----:B------:R-:W-:-:S04]  /*28d0*/  FMNMX.FTZ R2, R127, R2, !PT ;  /* 0x000000027f027209 */ /* 0x000fc80007810000 */
[----:B------:R-:W-:-:S04]  /*28e0*/  FMNMX.FTZ R2, R186, R2, !PT ;  /* 0x00000002ba027209 */ /* 0x000fc80007810000 */
[----:B------:R-:W-:-:S05]  /*28f0*/  FMNMX.FTZ R2, R187, R2, !PT ;  /* 0x00000002bb027209 */ /* 0x000fca0007810000 */
[----:B------:R-:W2:Y:S01]  /*2900*/  SHFL.BFLY PT, R7, R2, 0x2, 0x1f ;  /* 0x0c401f0002077f89 */ /* 0x000ea200000e0000 */
[----:B-1----:R-:W-:-:S04]  /*2910*/  FFMA.FTZ R3, R41, UR4, -R4 ;  /* 0x0000000429037c23 */ /* 0x002fc80008010804 */
[----:B------:R1:W-:Y:S02]  /*2920*/  MUFU.EX2 R97, R3 ;  /* 0x0000000300617308 */ /* 0x0003e40000000800 */
[----:B-1----:R-:W-:Y:S01]  /*2930*/  FFMA.FTZ R3, R56, UR4, -R4 ;  /* 0x0000000438037c23 */ /* 0x002fe20008010804 */
[----:B--2---:R-:W-:-:S05]  /*2940*/  FMNMX.FTZ R2, R2, R7, !PT ;  /* 0x0000000702027209 */ /* 0x004fca0007810000 */
[----:B------:R1:W-:Y:S01]  /*2950*/  MUFU.EX2 R99, R3 ;  /* 0x0000000300637308 */ /* 0x0003e20000000800 */
[----:B------:R-:W2:Y:S01]  /*2960*/  SHFL.BFLY PT, R6, R2, 0x1, 0x1f ;  /* 0x0c201f0002067f89 */ /* 0x000ea200000e0000 */
        /* <DEDUP_REMOVED lines=28> */
[--C-:B-1----:R-:W-:Y:S01]  /*2b30*/  FFMA.FTZ R3, R20, UR4, -R4.reuse ;  /* 0x0000000414037c23 */ /* 0x102fe20008010804 */
[----:B--2---:R-:W-:Y:S01]  /*2b40*/  FMNMX.FTZ R20, R2, R6, !PT ;  /* 0x0000000602147209 */ /* 0x004fe20007810000 */
[----:B------:R-:W-:Y:S01]  /*2b50*/  FFMA.FTZ R2, R21, UR4, -R4 ;  /* 0x0000000415027c23 */ /* 0x000fe20008010804 */
[----:B------:R-:W-:-:S03]  /*2b60*/  LEA R6, R91, R90, 0x5 ;  /* 0x0000005a5b067211 */ /* 0x000fc600078e28ff */
[----:B------:R1:W-:Y:S01]  /*2b70*/  MUFU.EX2 R128, R3 ;  /* 0x0000000300807308 */ /* 0x0003e20000000800 */
[----:B------:R-:W-:-:S07]  /*2b80*/  FSETP.NEU.FTZ.AND P1, PT, R20, -INF , PT ;  /* 0xff8000001400780b */ /* 0x000fce0003f3d000 */
[----:B------:R2:W-:Y:S01]  /*2b90*/  MUFU.EX2 R121, R2 ;  /* 0x0000000200797308 */ /* 0x0005e20000000800 */
[----:B-1----:R-:W-:-:S05]  /*2ba0*/  FMUL.FTZ R3, R20, UR4 ;  /* 0x0000000414037c20 */ /* 0x002fca0008410000 */
[----:B------:R-:W-:Y:S01]  /*2bb0*/  FSEL R3, R3, RZ, P1 ;  /* 0x000000ff03037208 */ /* 0x000fe20000800000 */
[----:B--2---:R-:W-:-:S04]  /*2bc0*/  FFMA.FTZ R2, R148, UR4, -R4 ;  /* 0x0000000494027c23 */ /* 0x004fc80008010804 */
[----:B------:R1:W-:Y:S02]  /*2bd0*/  MUFU.EX2 R120, R2 ;  /* 0x0000000200787308 */ /* 0x0003e40000000800 */
[----:B-1----:R-:W-:Y:S01]  /*2be0*/  IADD3 R2, R89, R6, RZ ;  /* 0x0000000659027210 */ /* 0x002fe20007ffe0ff */
[--C-:B------:R-:W-:Y:S01]  /*2bf0*/  FFMA.FTZ R6, R14, UR4, -R3.reuse ;  /* 0x000000040e067c23 */ /* 0x100fe20008010803 */
[----:B------:R-:W-:Y:S02]  /*2c00*/  F2FP.F16.F32.PACK_AB R14, R167, R166 ;  /* 0x000000a6a70e723e */ /* 0x000fe400000000ff */
[----:B------:R-:W-:Y:S01]  /*2c10*/  LEA R212, R2, UR5, 0x1 ;  /* 0x0000000502d47c11 */ /* 0x000fe2000f8e08ff */
[--C-:B------:R-:W-:Y:S01]  /*2c20*/  FFMA.FTZ R2, R15, UR4, -R3.reuse ;  /* 0x000000040f027c23 */ /* 0x100fe20008010803 */
[----:B------:R-:W-:Y:S01]  /*2c30*/  MUFU.EX2 R7, R6 ;  /* 0x0000000600077308 */ /* 0x000fe20000000800 */
[----:B------:R-:W-:Y:S02]  /*2c40*/  F2FP.F16.F32.PACK_AB R15, R136, R130 ;  /* 0x00000082880f723e */ /* 0x000fe400000000ff */
[----:B------:R-:W1:Y:S01]  /*2c50*/  LDSM.16.MT88.4 R16, [R212+0x4000] ;  /* 0x00400000d410783b */ /* 0x000e620000004200 */
[----:B------:R-:W-:Y:S01]  /*2c60*/  IADD3 R213, R0, R212, RZ ;  /* 0x000000d400d57210 */ /* 0x000fe20007ffe0ff */
[----:B------:R-:W-:-:S02]  /*2c70*/  FFMA.FTZ R0, R46, UR4, -R3 ;  /* 0x000000042e007c23 */ /* 0x000fc40008010803 */
[----:B------:R-:W-:Y:S01]  /*2c80*/  LDSM.16.MT88.4 R28, [R212+0x4400] ;  /* 0x00440000d41c783b */ /* 0x000fe20000004200 */
[----:B------:R-:W2:Y:S03]  /*2c90*/  MUFU.EX2 R6, R2 ;  /* 0x0000000200067308 */ /* 0x000ea60000000800 */
[----:B------:R-:W3:Y:S04]  /*2ca0*/  LDSM.16.MT88.4 R24, [R213+0x4000] ;  /* 0x00400000d518783b */ /* 0x000ee80000004200 */
[----:B------:R-:W4:Y:S01]  /*2cb0*/  LDSM.16.MT88.4 R32, [R213+0x4400] ;  /* 0x00440000d520783b */ /* 0x000f220000004200 */
[----:B------:R5:W-:Y:S01]  /*2cc0*/  MUFU.EX2 R78, R0 ;  /* 0x00000000004e7308 */ /* 0x000be20000000800 */
[----:B--2---:R-:W-:-:S02]  /*2cd0*/  F2FP.F16.F32.PACK_AB R9, R6, R7 ;  /* 0x000000070609723e */ /* 0x004fc400000000ff */
[----:B------:R-:W-:-:S04]  /*2ce0*/  LOP3.LUT R2, R196, 0xffffffe0, RZ, 0xc0, !PT ;  /* 0xffffffe0c4027812 */ /* 0x000fc800078ec0ff */
[----:B------:R-:W-:Y:S01]  /*2cf0*/  IADD3 R252, -R2, R252, RZ ;  /* 0x000000fc02fc7210 */ /* 0x000fe20007ffe1ff */
[----:B------:R-:W-:Y:S01]  /*2d00*/  FADD.FTZ R2, R165, R164 ;  /* 0x000000a4a5027221 */ /* 0x000fe20000010000 */
[----:B-----5:R-:W-:Y:S01]  /*2d10*/  FFMA.FTZ R0, R47, UR4, -R3 ;  /* 0x000000042f007c23 */ /* 0x020fe20008010803 */
[----:B------:R-:W-:-:S03]  /*2d20*/  F2FP.F16.F32.PACK_AB R164, R239, R240 ;  /* 0x000000f0efa4723e */ /* 0x000fc600000000ff */
[----:B------:R2:W5:Y:S01]  /*2d30*/  MUFU.EX2 R80, R0 ;  /* 0x0000000000507308 */ /* 0x0005620000000800 */
[C---:B-1----:R-:W-:Y:S06]  /*2d40*/  HMMA.16816.F32 R52, R12.reuse, R18, RZ ;  /* 0x000000120c34723c */ /* 0x042fec00000018ff */
[----:B---3--:R-:W-:Y:S01]  /*2d50*/  HMMA.16816.F32 R44, R12, R24, RZ ;  /* 0x000000180c2c723c */ /* 0x008fe200000018ff */
[----:B--2---:R-:W-:Y:S01]  /*2d60*/  FFMA.FTZ R0, R149, UR4, -R4 ;  /* 0x0000000495007c23 */ /* 0x004fe20008010804 */
[----:B-----5:R-:W-:-:S03]  /*2d70*/  F2FP.F16.F32.PACK_AB R11, R80, R78 ;  /* 0x0000004e500b723e */ /* 0x020fc600000000ff */
[----:B------:R1:W-:Y:S04]  /*2d80*/  MUFU.EX2 R91, R0 ;  /* 0x00000000005b7308 */ /* 0x0003e80000000800 */
[C---:B------:R-:W-:Y:S06]  /*2d90*/  HMMA.16816.F32 R36, R8.reuse, R16, RZ ;  /* 0x000000100824723c */ /* 0x040fec00000018ff */
[C---:B------:R-:W-:Y:S06]  /*2da0*/  HMMA.16816.F32 R64, R8.reuse, R18, RZ ;  /* 0x000000120840723c */ /* 0x040fec00000018ff */
[----:B------:R-:W-:Y:S01]  /*2db0*/  HMMA.16816.F32 R48, R8, R24, RZ ;  /* 0x000000180830723c */ /* 0x000fe200000018ff */
[----:B-1----:R-:W-:-:S04]  /*2dc0*/  FFMA.FTZ R0, R42, UR4, -R3 ;  /* 0x000000042a007c23 */ /* 0x002fc80008010803 */
[----:B------:R1:W-:Y:S01]  /*2dd0*/  MUFU.EX2 R82, R0 ;  /* 0x0000000000527308 */ /* 0x0003e20000000800 */
[----:B------:R-:W-:Y:S07]  /*2de0*/  HMMA.16816.F32 R60, R8, R26, RZ ;  /* 0x0000001a083c723c */ /* 0x000fee00000018ff */
[----:B------:R-:W-:Y:S02]  /*2df0*/  F2FP.F16.F32.PACK_AB R8, R97, R96 ;  /* 0x000000606108723e */ /* 0x000fe400000000ff */
[----:B------:R-:W-:Y:S01]  /*2e00*/  F2FP.F16.F32.PACK_AB R10, R98, R99 ;  /* 0x00000063620a723e */ /* 0x000fe200000000ff */
[----:B-1----:R-:W-:-:S02]  /*2e10*/  FFMA.FTZ R0, R43, UR4, -R3 ;  /* 0x000000042b007c23 */ /* 0x002fc40008010803 */
[----:B------:R-:W-:Y:S02]  /*2e20*/  HMMA.16816.F32 R40, R12, R26, RZ ;  /* 0x0000001a0c28723c */ /* 0x000fe400000018ff */
[----:B------:R1:W2:Y:S02]  /*2e30*/  MUFU.EX2 R84, R0 ;  /* 0x0000000000547308 */ /* 0x0002a40000000800 */
[----:B-1----:R-:W-:Y:S01]  /*2e40*/  FFMA.FTZ R0, R58, UR4, -R3 ;  /* 0x000000043a007c23 */ /* 0x002fe20008010803 */
[----:B--2---:R-:W-:-:S05]  /*2e50*/  F2FP.F16.F32.PACK_AB R9, R84, R82 ;  /* 0x000000525409723e */ /* 0x004fca00000000ff */
[----:B------:R1:W-:Y:S02]  /*2e60*/  MUFU.EX2 R87, R0 ;  /* 0x0000000000577308 */ /* 0x0003e40000000800 */
[----:B-1----:R-:W-:Y:S02]  /*2e70*/  FFMA.FTZ R0, R59, UR4, -R3 ;  /* 0x000000043b007c23 */ /* 0x002fe40008010803 */
[----:B------:R-:W-:Y:S01]  /*2e80*/  HMMA.16816.F32 R56, R12, R16, RZ ;  /* 0x000000100c38723c */ /* 0x000fe200000018ff */
[----:B------:R-:W1:Y:S03]  /*2e90*/  LDSM.16.MT88.4 R16, [R212+0x4800] ;  /* 0x00480000d410783b */ /* 0x000e660000004200 */
[----:B------:R2:W3:Y:S03]  /*2ea0*/  MUFU.EX2 R88, R0 ;  /* 0x0000000000587308 */ /* 0x0004e60000000800 */
[----:B------:R-:W-:-:S02]  /*2eb0*/  F2FP.F16.F32.PACK_AB R12, R204, R205 ;  /* 0x000000cdcc0c723e */ /* 0x000fc400000000ff */
[----:B------:R-:W-:Y:S02]  /*2ec0*/  F2FP.F16.F32.PACK_AB R13, R162, R160 ;  /* 0x000000a0a20d723e */ /* 0x000fe400000000ff */
[----:B------:R-:W-:Y:S02]  /*2ed0*/  F2FP.F16.F32.PACK_AB R14, R207, R206 ;  /* 0x000000cecf0e723e */ /* 0x000fe400000000ff */
[----:B------:R-:W-:Y:S01]  /*2ee0*/  F2FP.F16.F32.PACK_AB R15, R163, R161 ;  /* 0x000000a1a30f723e */ /* 0x000fe200000000ff */
[----:B--2---:R-:W-:Y:S01]  /*2ef0*/  FFMA.FTZ R0, R188, UR4, -R4 ;  /* 0x00000004bc007c23 */ /* 0x004fe20008010804 */
[----:B---3--:R-:W-:-:S05]  /*2f00*/  F2FP.F16.F32.PACK_AB R11, R88, R87 ;  /* 0x00000057580b723e */ /* 0x008fca00000000ff */
[----:B----4-:R-:W-:Y:S01]  /*2f10*/  HMMA.16816.F32 R40, R12, R34, R40 ;  /* 0x000000220c28723c */ /* 0x010fe20000001828 */
[----:B------:R2:W-:Y:S05]  /*2f20*/  MUFU.EX2 R90, R0 ;  /* 0x00000000005a7308 */ /* 0x0005ea0000000800 */
[C---:B------:R-:W-:Y:S01]  /*2f30*/  HMMA.16816.F32 R24, R8.reuse, R28, R36 ;  /* 0x0000001c0818723c */ /* 0x040fe20000001824 */
[----:B------:R-:W3:Y:S05]  /*2f40*/  LDSM.16.MT88.4 R36, [R213+0x4800] ;  /* 0x00480000d524783b */ /* 0x000eea0000004200 */
[C---:B------:R-:W-:Y:S06]  /*2f50*/  HMMA.16816.F32 R48, R8.reuse, R32, R48 ;  /* 0x000000200830723c */ /* 0x040fec0000001830 */
[----:B------:R-:W-:Y:S01]  /*2f60*/  HMMA.16816.F32 R68, R8, R30, R64 ;  /* 0x0000001e0844723c */ /* 0x000fe20000001840 */
[----:B--2---:R-:W-:-:S04]  /*2f70*/  FFMA.FTZ R0, R134, UR4, -R3 ;  /* 0x0000000486007c23 */ /* 0x004fc80008010803 */
[----:B------:R2:W-:Y:S01]  /*2f80*/  MUFU.EX2 R86, R0 ;  /* 0x0000000000567308 */ /* 0x0005e20000000800 */
[----:B------:R-:W-:Y:S06]  /*2f90*/  HMMA.16816.F32 R60, R8, R34, R60 ;  /* 0x00000022083c723c */ /* 0x000fec000000183c */
[----:B------:R-:W-:Y:S01]  /*2fa0*/  HMMA.16816.F32 R64, R12, R32, R44 ;  /* 0x000000200c40723c */ /* 0x000fe2000000182c */
[----:B------:R-:W-:Y:S02]  /*2fb0*/  F2FP.F16.F32.PACK_AB R8, R110, R108 ;  /* 0x0000006c6e08723e */ /* 0x000fe400000000ff */
[----:B------:R-:W-:-:S03]  /*2fc0*/  F2FP.F16.F32.PACK_AB R10, R100, R109 ;  /* 0x0000006d640a723e */ /* 0x000fc600000000ff */
[----:B------:R-:W-:Y:S01]  /*2fd0*/  HMMA.16816.F32 R56, R12, R28, R56 ;  /* 0x0000001c0c38723c */ /* 0x000fe20000001838 */
[----:B--2---:R-:W-:-:S05]  /*2fe0*/  FFMA.FTZ R0, R135, UR4, -R3 ;  /* 0x0000000487007c23 */ /* 0x004fca0008010803 */
[----:B------:R-:W-:Y:S01]  /*2ff0*/  HMMA.16816.F32 R44, R12, R30, R52 ;  /* 0x0000001e0c2c723c */ /* 0x000fe20000001834 */
[----:B------:R-:W-:Y:S01]  /*3000*/  LDSM.16.MT88.4 R28, [R213+0x4c00] ;  /* 0x004c0000d51c783b */ /* 0x000fe20000004200 */
[----:B------:R2:W4:Y:S05]  /*3010*/  MUFU.EX2 R85, R0 ;  /* 0x0000000000557308 */ /* 0x00052a0000000800 */
[----:B------:R-:W-:Y:S02]  /*3020*/  F2FP.F16.F32.PACK_AB R12, R224, R208 ;  /* 0x000000d0e00c723e */ /* 0x000fe400000000ff */
[----:B------:R-:W-:Y:S02]  /*3030*/  F2FP.F16.F32.PACK_AB R13, R180, R172 ;  /* 0x000000acb40d723e */ /* 0x000fe400000000ff */
[----:B------:R-:W-:-:S02]  /*3040*/  F2FP.F16.F32.PACK_AB R14, R222, R223 ;  /* 0x000000dfde0e723e */ /* 0x000fc400000000ff */
[----:B------:R-:W-:Y:S01]  /*3050*/  F2FP.F16.F32.PACK_AB R15, R178, R179 ;  /* 0x000000b3b20f723e */ /* 0x000fe200000000ff */
[----:B--2---:R-:W-:Y:S01]  /*3060*/  FFMA.FTZ R0, R102, UR4, -R3 ;  /* 0x0000000466007c23 */ /* 0x004fe20008010803 */
[----:B----4-:R-:W-:-:S05]  /*3070*/  F2FP.F16.F32.PACK_AB R9, R85, R86 ;  /* 0x000000565509723e */ /* 0x010fca00000000ff */
[----:B-1----:R-:W-:Y:S01]  /*3080*/  HMMA.16816.F32 R56, R12, R16, R56 ;  /* 0x000000100c38723c */ /* 0x002fe20000001838 */
[----:B------:R1:W-:Y:S02]  /*3090*/  MUFU.EX2 R83, R0 ;  /* 0x0000000000537308 */ /* 0x0003e40000000800 */
[----:B-1----:R-:W-:-:S06]  /*30a0*/  FFMA.FTZ R0, R103, UR4, -R3 ;  /* 0x0000000467007c23 */ /* 0x002fcc0008010803 */
[----:B------:R1:W2:Y:S02]  /*30b0*/  MUFU.EX2 R79, R0 ;  /* 0x00000000004f7308 */ /* 0x0002a40000000800 */
[----:B-1----:R-:W-:Y:S01]  /*30c0*/  FFMA.FTZ R0, R189, UR4, -R4 ;  /* 0x00000004bd007c23 */ /* 0x002fe20008010804 */
[----:B--2---:R-:W-:-:S05]  /*30d0*/  F2FP.F16.F32.PACK_AB R11, R79, R83 ;  /* 0x000000534f0b723e */ /* 0x004fca00000000ff */
[----:B------:R1:W-:Y:S02]  /*30e0*/  MUFU.EX2 R89, R0 ;  /* 0x0000000000597308 */ /* 0x0003e40000000800 */
[C---:B------:R-:W-:Y:S01]  /*30f0*/  HMMA.16816.F32 R32, R8.reuse, R16, R24 ;  /* 0x000000100820723c */ /* 0x040fe20000001818 */
[----:B------:R-:W2:Y:S05]  /*3100*/  LDSM.16.MT88.4 R24, [R212+0x4c00] ;  /* 0x004c0000d418783b */ /* 0x000eaa0000004200 */
[C---:B---3--:R-:W-:Y:S06]  /*3110*/  HMMA.16816.F32 R156, R8.reuse, R36, R48 ;  /* 0x00000024089c723c */ /* 0x048fec0000001830 */
[----:B------:R-:W-:Y:S01]  /*3120*/  HMMA.16816.F32 R52, R8, R18, R68 ;  /* 0x000000120834723c */ /* 0x000fe20000001844 */
[----:B-1----:R-:W-:-:S04]  /*3130*/  FFMA.FTZ R0, R122, UR4, -R3 ;  /* 0x000000047a007c23 */ /* 0x002fc80008010803 */
[----:B------:R1:W-:Y:S01]  /*3140*/  MUFU.EX2 R77, R0 ;  /* 0x00000000004d7308 */ /* 0x0003e20000000800 */
[----:B------:R-:W-:Y:S01]  /*3150*/  HMMA.16816.F32 R48, R12, R18, R44 ;  /* 0x000000120c30723c */ /* 0x000fe2000000182c */
[----:B------:R-:W3:Y:S05]  /*3160*/  LDSM.16.MT88.4 R16, [R212+0x5000] ;  /* 0x00500000d410783b */ /* 0x000eea0000004200 */
[----:B------:R-:W-:Y:S06]  /*3170*/  HMMA.16816.F32 R60, R8, R38, R60 ;  /* 0x00000026083c723c */ /* 0x000fec000000183c */
[----:B------:R-:W-:Y:S01]  /*3180*/  HMMA.16816.F32 R44, R12, R36, R64 ;  /* 0x000000240c2c723c */ /* 0x000fe20000001840 */
[----:B------:R-:W-:-:S02]  /*3190*/  F2FP.F16.F32.PACK_AB R8, R111, R101 ;  /* 0x000000656f08723e */ /* 0x000fc400000000ff */
[----:B------:R-:W-:Y:S01]  /*31a0*/  F2FP.F16.F32.PACK_AB R10, R105, R104 ;  /* 0x00000068690a723e */ /* 0x000fe200000000ff */
[----:B-1----:R-:W-:Y:S02]  /*31b0*/  FFMA.FTZ R0, R123, UR4, -R3 ;  /* 0x000000047b007c23 */ /* 0x002fe40008010803 */
[----:B------:R-:W-:Y:S01]  /*31c0*/  HMMA.16816.F32 R36, R12, R38, R40 ;  /* 0x000000260c24723c */ /* 0x000fe20000001828 */
[----:B------:R-:W1:Y:S01]  /*31d0*/  LDSM.16.MT88.4 R40, [R213+0x5000] ;  /* 0x00500000d528783b */ /* 0x000e620000004200 */
[----:B------:R4:W5:Y:S05]  /*31e0*/  MUFU.EX2 R76, R0 ;  /* 0x00000000004c7308 */ /* 0x00096a0000000800 */
[----:B------:R-:W-:-:S02]  /*31f0*/  F2FP.F16.F32.PACK_AB R12, R220, R221 ;  /* 0x000000dddc0c723e */ /* 0x000fc400000000ff */
[----:B------:R-:W-:Y:S02]  /*3200*/  F2FP.F16.F32.PACK_AB R13, R176, R177 ;  /* 0x000000b1b00d723e */ /* 0x000fe400000000ff */
[----:B------:R-:W-:Y:S02]  /*3210*/  F2FP.F16.F32.PACK_AB R14, R218, R219 ;  /* 0x000000dbda0e723e */ /* 0x000fe400000000ff */
[----:B------:R-:W-:Y:S01]  /*3220*/  F2FP.F16.F32.PACK_AB R15, R174, R175 ;  /* 0x000000afae0f723e */ /* 0x000fe200000000ff */
[----:B----4-:R-:W-:Y:S01]  /*3230*/  FFMA.FTZ R0, R106, UR4, -R3 ;  /* 0x000000046a007c23 */ /* 0x010fe20008010803 */
[----:B-----5:R-:W-:-:S05]  /*3240*/  F2FP.F16.F32.PACK_AB R9, R76, R77 ;  /* 0x0000004d4c09723e */ /* 0x020fca00000000ff */
[C---:B--2---:R-:W-:Y:S01]  /*3250*/  HMMA.16816.F32 R56, R12.reuse, R24, R56 ;  /* 0x000000180c38723c */ /* 0x044fe20000001838 */
[----:B------:R2:W-:Y:S05]  /*3260*/  MUFU.EX2 R75, R0 ;  /* 0x00000000004b7308 */ /* 0x0005ea0000000800 */
[C---:B------:R-:W-:Y:S06]  /*3270*/  HMMA.16816.F32 R48, R12.reuse, R26, R48 ;  /* 0x0000001a0c30723c */ /* 0x040fec0000001830 */
[----:B------:R-:W-:Y:S01]  /*3280*/  HMMA.16816.F32 R44, R12, R28, R44 ;  /* 0x0000001c0c2c723c */ /* 0x000fe2000000182c */
[----:B--2---:R-:W-:-:S04]  /*3290*/  FFMA.FTZ R0, R107, UR4, -R3 ;  /* 0x000000046b007c23 */ /* 0x004fc80008010803 */
[----:B------:R2:W4:Y:S02]  /*32a0*/  MUFU.EX2 R74, R0 ;  /* 0x00000000004a7308 */ /* 0x0005240000000800 */
[----:B--2---:R-:W-:Y:S01]  /*32b0*/  FFMA.FTZ R0, R124, UR4, -R4 ;  /* 0x000000047c007c23 */ /* 0x004fe20008010804 */
[----:B----4-:R-:W-:-:S05]  /*32c0*/  F2FP.F16.F32.PACK_AB R11, R74, R75 ;  /* 0x0000004b4a0b723e */ /* 0x010fca00000000ff */
[----:B------:R2:W-:Y:S02]  /*32d0*/  MUFU.EX2 R81, R0 ;  /* 0x0000000000517308 */ /* 0x0005e40000000800 */
[C---:B------:R-:W-:Y:S06]  /*32e0*/  HMMA.16816.F32 R32, R8.reuse, R24, R32 ;  /* 0x000000180820723c */ /* 0x040fec0000001820 */
[C---:B------:R-:W-:Y:S06]  /*32f0*/  HMMA.16816.F32 R52, R8.reuse, R26, R52 ;  /* 0x0000001a0834723c */ /* 0x040fec0000001834 */
[----:B------:R-:W-:Y:S01]  /*3300*/  HMMA.16816.F32 R156, R8, R28, R156 ;  /* 0x0000001c089c723c */ /* 0x000fe2000000189c */
[----:B--2---:R-:W-:-:S04]  /*3310*/  FFMA.FTZ R0, R142, UR4, -R3 ;  /* 0x000000048e007c23 */ /* 0x004fc80008010803 */
[----:B------:R2:W-:Y:S01]  /*3320*/  MUFU.EX2 R72, R0 ;  /* 0x0000000000487308 */ /* 0x0005e20000000800 */
[-C--:B------:R-:W-:Y:S06]  /*3330*/  HMMA.16816.F32 R60, R8, R30.reuse, R60 ;  /* 0x0000001e083c723c */ /* 0x080fec000000183c */
[----:B------:R-:W-:Y:S01]  /*3340*/  HMMA.16816.F32 R28, R12, R30, R36 ;  /* 0x0000001e0c1c723c */ /* 0x000fe20000001824 */
[----:B------:R-:W-:Y:S01]  /*3350*/  F2FP.F16.F32.PACK_AB R8, R112, R113 ;  /* 0x000000717008723e */ /* 0x000fe200000000ff */
[----:B------:R-:W-:Y:S01]  /*3360*/  LDSM.16.MT88.4 R36, [R213+0x5400] ;  /* 0x00540000d524783b */ /* 0x000fe20000004200 */
[----:B------:R-:W-:-:S04]  /*3370*/  F2FP.F16.F32.PACK_AB R10, R115, R114 ;  /* 0x00000072730a723e */ /* 0x000fc800000000ff */
[----:B------:R-:W-:Y:S02]  /*3380*/  F2FP.F16.F32.PACK_AB R12, R210, R211 ;  /* 0x000000d3d20c723e */ /* 0x000fe400000000ff */
[----:B------:R-:W-:Y:S01]  /*3390*/  F2FP.F16.F32.PACK_AB R13, R181, R173 ;  /* 0x000000adb50d723e */ /* 0x000fe200000000ff */
[--C-:B--2---:R-:W-:Y:S01]  /*33a0*/  FFMA.FTZ R0, R143, UR4, -R3.reuse ;  /* 0x000000048f007c23 */ /* 0x104fe20008010803 */
[----:B------:R-:W-:Y:S02]  /*33b0*/  F2FP.F16.F32.PACK_AB R14, R227, R209 ;  /* 0x000000d1e30e723e */ /* 0x000fe400000000ff */
[----:B------:R-:W-:Y:S01]  /*33c0*/  F2FP.F16.F32.PACK_AB R15, R183, R182 ;  /* 0x000000b6b70f723e */ /* 0x000fe200000000ff */
[----:B------:R2:W4:Y:S06]  /*33d0*/  MUFU.EX2 R71, R0 ;  /* 0x0000000000477308 */ /* 0x00052c0000000800 */
[C---:B---3--:R-:W-:Y:S06]  /*33e0*/  HMMA.16816.F32 R48, R12.reuse, R18, R48 ;  /* 0x000000120c30723c */ /* 0x048fec0000001830 */
[----:B-1----:R-:W-:Y:S01]  /*33f0*/  HMMA.16816.F32 R44, R12, R40, R44 ;  /* 0x000000280c2c723c */ /* 0x002fe2000000182c */
[----:B--2---:R-:W-:Y:S01]  /*3400*/  FFMA.FTZ R0, R118, UR4, -R3 ;  /* 0x0000000476007c23 */ /* 0x004fe20008010803 */
[----:B----4-:R-:W-:-:S03]  /*3410*/  F2FP.F16.F32.PACK_AB R9, R71, R72 ;  /* 0x000000484709723e */ /* 0x010fc600000000ff */
[----:B------:R1:W-:Y:S02]  /*3420*/  MUFU.EX2 R70, R0 ;  /* 0x0000000000467308 */ /* 0x0003e40000000800 */
[----:B-1----:R-:W-:-:S06]  /*3430*/  FFMA.FTZ R0, R119, UR4, -R3 ;  /* 0x0000000477007c23 */ /* 0x002fcc0008010803 */
[----:B------:R1:W2:Y:S02]  /*3440*/  MUFU.EX2 R69, R0 ;  /* 0x0000000000457308 */ /* 0x0002a40000000800 */
[----:B-1----:R-:W-:Y:S01]  /*3450*/  FFMA.FTZ R0, R125, UR4, -R4 ;  /* 0x000000047d007c23 */ /* 0x002fe20008010804 */
[----:B--2---:R-:W-:-:S05]  /*3460*/  F2FP.F16.F32.PACK_AB R11, R69, R70 ;  /* 0x00000046450b723e */ /* 0x004fca00000000ff */
[----:B------:R1:W2:Y:S02]  /*3470*/  MUFU.EX2 R73, R0 ;  /* 0x0000000000497308 */ /* 0x0002a40000000800 */
[C---:B------:R-:W-:Y:S01]  /*3480*/  HMMA.16816.F32 R24, R8.reuse, R16, R32 ;  /* 0x000000100818723c */ /* 0x040fe20000001820 */
[----:B------:R-:W3:Y:S05]  /*3490*/  LDSM.16.MT88.4 R32, [R212+0x5400] ;  /* 0x00540000d420783b */ /* 0x000eea0000004200 */
[----:B------:R-:W-:Y:S06]  /*34a0*/  HMMA.16816.F32 R152, R8, R18, R52 ;  /* 0x000000120898723c */ /* 0x000fec0000001834 */
[----:B------:R-:W-:Y:S01]  /*34b0*/  HMMA.16816.F32 R52, R12, R16, R56 ;  /* 0x000000100c34723c */ /* 0x000fe20000001838 */
[----:B-1----:R-:W-:Y:S01]  /*34c0*/  FFMA.FTZ R0, R146, UR4, -R3 ;  /* 0x0000000492007c23 */ /* 0x002fe20008010803 */
[----:B------:R-:W-:-:S02]  /*34d0*/  F2FP.F16.F32.PACK_AB R18, R235, R233 ;  /* 0x000000e9eb12723e */ /* 0x000fc400000000ff */
[----:B------:R-:W-:Y:S01]  /*34e0*/  F2FP.F16.F32.PACK_AB R19, R198, R193 ;  /* 0x000000c1c613723e */ /* 0x000fe200000000ff */
[----:B------:R1:W-:Y:S01]  /*34f0*/  MUFU.EX2 R68, R0 ;  /* 0x0000000000447308 */ /* 0x0003e20000000800 */
[C---:B------:R-:W-:Y:S01]  /*3500*/  HMMA.16816.F32 R156, R8.reuse, R40, R156 ;  /* 0x00000028089c723c */ /* 0x040fe2000000189c */
[----:B------:R-:W-:Y:S02]  /*3510*/  F2FP.F16.F32.PACK_AB R16, R232, R231 ;  /* 0x000000e7e810723e */ /* 0x000fe400000000ff */
[----:B------:R-:W-:Y:S02]  /*3520*/  F2FP.F16.F32.PACK_AB R17, R197, R192 ;  /* 0x000000c0c511723e */ /* 0x000fe400000000ff */
[----:B--2---:R-:W-:Y:S01]  /*3530*/  F2FP.F16.F32.PACK_AB R168, R73, R81 ;  /* 0x0000005149a8723e */ /* 0x004fe200000000ff */
[-C--:B------:R-:W-:Y:S06]  /*3540*/  HMMA.16816.F32 R60, R8, R42.reuse, R60 ;  /* 0x0000002a083c723c */ /* 0x080fec000000183c */
[----:B------:R-:W-:Y:S01]  /*3550*/  HMMA.16816.F32 R40, R12, R42, R28 ;  /* 0x0000002a0c28723c */ /* 0x000fe2000000181c */
[----:B------:R-:W-:Y:S01]  /*3560*/  F2FP.F16.F32.PACK_AB R8, R117, R116 ;  /* 0x000000747508723e */ /* 0x000fe200000000ff */
[----:B------:R-:W-:Y:S01]  /*3570*/  LDSM.16.MT88.4 R28, [R213+0x5800] ;  /* 0x00580000d51c783b */ /* 0x000fe20000004200 */
[----:B------:R-:W-:Y:S01]  /*3580*/  F2FP.F16.F32.PACK_AB R10, R121, R128 ;  /* 0x00000080790a723e */ /* 0x000fe200000000ff */
[----:B-1----:R-:W-:-:S03]  /*3590*/  FFMA.FTZ R0, R147, UR4, -R3 ;  /* 0x0000000493007c23 */ /* 0x002fc60008010803 */
[----:B------:R-:W-:Y:S01]  /*35a0*/  F2FP.F16.F32.PACK_AB R12, R91, R120 ;  /* 0x000000785b0c723e */ /* 0x000fe200000000ff */
[----:B------:R1:W2:Y:S01]  /*35b0*/  MUFU.EX2 R66, R0 ;  /* 0x0000000000427308 */ /* 0x0002a20000000800 */
[----:B------:R-:W-:Y:S01]  /*35c0*/  F2FP.F16.F32.PACK_AB R14, R89, R90 ;  /* 0x0000005a590e723e */ /* 0x000fe200000000ff */
[C---:B---3--:R-:W-:Y:S06]  /*35d0*/  HMMA.16816.F32 R52, R16.reuse, R32, R52 ;  /* 0x000000201034723c */ /* 0x048fec0000001834 */
[----:B------:R-:W-:Y:S01]  /*35e0*/  HMMA.16816.F32 R48, R16, R34, R48 ;  /* 0x000000221030723c */ /* 0x000fe20000001830 */
[----:B-1----:R-:W-:Y:S01]  /*35f0*/  FFMA.FTZ R0, R22, UR4, -R3 ;  /* 0x0000000416007c23 */ /* 0x002fe20008010803 */
[----:B--2---:R-:W-:-:S03]  /*3600*/  F2FP.F16.F32.PACK_AB R9, R66, R68 ;  /* 0x000000444209723e */ /* 0x004fc600000000ff */
        /* <DEDUP_REMOVED lines=8> */
[----:B------:R-:W-:Y:S06]  /*3690*/  HMMA.16816.F32 R152, R8, R34, R152 ;  /* 0x000000220898723c */ /* 0x000fec0000001898 */
[----:B------:R-:W-:Y:S01]  /*36a0*/  HMMA.16816.F32 R32, R16, R36, R44 ;  /* 0x000000241020723c */ /* 0x000fe2000000182c */
[----:B-1----:R-:W-:-:S04]  /*36b0*/  FFMA.FTZ R0, R150, UR4, -R3 ;  /* 0x0000000496007c23 */ /* 0x002fc80008010803 */
[----:B------:R1:W-:Y:S01]  /*36c0*/  MUFU.EX2 R59, R0 ;  /* 0x00000000003b7308 */ /* 0x0003e20000000800 */
[----:B------:R-:W-:Y:S06]  /*36d0*/  HMMA.16816.F32 R16, R16, R38, R40 ;  /* 0x000000261010723c */ /* 0x000fec0000001828 */
[C---:B------:R-:W-:Y:S06]  /*36e0*/  HMMA.16816.F32 R156, R8.reuse, R36, R156 ;  /* 0x00000024089c723c */ /* 0x040fec000000189c */
[----:B------:R-:W-:Y:S01]  /*36f0*/  HMMA.16816.F32 R60, R8, R38, R60 ;  /* 0x00000026083c723c */ /* 0x000fe2000000183c */
[----:B------:R-:W-:Y:S01]  /*3700*/  LDSM.16.MT88.4 R36, [R213+0x5c00] ;  /* 0x005c0000d524783b */ /* 0x000fe20000004200 */
[----:B-1----:R-:W-:-:S03]  /*3710*/  FFMA.FTZ R0, R151, UR4, -R3 ;  /* 0x0000000497007c23 */ /* 0x002fc60008010803 */
[----:B------:R-:W1:Y:S02]  /*3720*/  LDSM.16.MT88.4 R148, [R212+0x5c00] ;  /* 0x005c0000d494783b */ /* 0x000e640000004200 */
[----:B------:R-:W-:Y:S01]  /*3730*/  F2FP.F16.F32.PACK_AB R8, R236, R234 ;  /* 0x000000eaec08723e */ /* 0x000fe200000000ff */
[----:B------:R3:W4:Y:S01]  /*3740*/  MUFU.EX2 R58, R0 ;  /* 0x00000000003a7308 */ /* 0x0007220000000800 */
[----:B------:R-:W-:Y:S02]  /*3750*/  F2FP.F16.F32.PACK_AB R9, R202, R200 ;  /* 0x000000c8ca09723e */ /* 0x000fe400000000ff */
[----:B------:R-:W-:Y:S02]  /*3760*/  F2FP.F16.F32.PACK_AB R10, R238, R237 ;  /* 0x000000edee0a723e */ /* 0x000fe400000000ff */
[----:B------:R-:W-:-:S07]  /*3770*/  F2FP.F16.F32.PACK_AB R11, R201, R203 ;  /* 0x000000cbc90b723e */ /* 0x000fce00000000ff */
[----:B--2---:R-:W-:Y:S01]  /*3780*/  HMMA.16816.F32 R52, R8, R24, R52 ;  /* 0x000000180834723c */ /* 0x004fe20000001834 */
[----:B---3--:R-:W-:Y:S01]  /*3790*/  FFMA.FTZ R0, R190, UR4, -R3 ;  /* 0x00000004be007c23 */ /* 0x008fe20008010803 */
[----:B----4-:R-:W-:-:S04]  /*37a0*/  F2FP.F16.F32.PACK_AB R13, R58, R59 ;  /* 0x0000003b3a0d723e */ /* 0x010fc800000000ff */
[C---:B------:R-:W-:Y:S01]  /*37b0*/  HMMA.16816.F32 R48, R8.reuse, R26, R48 ;  /* 0x0000001a0830723c */ /* 0x040fe20000001830 */
[----:B------:R2:W-:Y:S05]  /*37c0*/  MUFU.EX2 R57, R0 ;  /* 0x0000000000397308 */ /* 0x0005ea0000000800 */
[C---:B------:R-:W-:Y:S06]  /*37d0*/  HMMA.16816.F32 R32, R8.reuse, R28, R32 ;  /* 0x0000001c0820723c */ /* 0x040fec0000001820 */
[----:B------:R-:W-:Y:S01]  /*37e0*/  HMMA.16816.F32 R16, R8, R30, R16 ;  /* 0x0000001e0810723c */ /* 0x000fe20000001810 */
[----:B--2---:R-:W-:-:S04]  /*37f0*/  FFMA.FTZ R0, R191, UR4, -R3 ;  /* 0x00000004bf007c23 */ /* 0x004fc80008010803 */
[----:B------:R2:W3:Y:S02]  /*3800*/  MUFU.EX2 R56, R0 ;  /* 0x0000000000387308 */ /* 0x0004e40000000800 */
[----:B--2---:R-:W-:Y:S01]  /*3810*/  FFMA.FTZ R0, R185, UR4, -R4 ;  /* 0x00000004b9007c23 */ /* 0x004fe20008010804 */
[----:B------:R-:W-:Y:S01]  /*3820*/  FADD.FTZ R4, R95, R92 ;  /* 0x0000005c5f047221 */ /* 0x000fe20000010000 */
[----:B---3--:R-:W-:-:S04]  /*3830*/  F2FP.F16.F32.PACK_AB R15, R56, R57 ;  /* 0x00000039380f723e */ /* 0x008fc800000000ff */
[----:B------:R2:W3:Y:S03]  /*3840*/  MUFU.EX2 R228, R0 ;  /* 0x0000000000e47308 */ /* 0x0004e60000000800 */
[C---:B------:R-:W-:Y:S06]  /*3850*/  HMMA.16816.F32 R140, R12.reuse, R24, R140 ;  /* 0x000000180c8c723c */ /* 0x040fec000000188c */
[----:B------:R-:W-:Y:S01]  /*3860*/  HMMA.16816.F32 R152, R12, R26, R152 ;  /* 0x0000001a0c98723c */ /* 0x000fe20000001898 */
[----:B--2---:R-:W-:-:S05]  /*3870*/  FFMA.FTZ R0, R126, UR4, -R3 ;  /* 0x000000047e007c23 */ /* 0x004fca0008010803 */
[C---:B------:R-:W-:Y:S01]  /*3880*/  HMMA.16816.F32 R156, R12.reuse, R28, R156 ;  /* 0x0000001c0c9c723c */ /* 0x040fe2000000189c */
[----:B---3--:R-:W-:Y:S01]  /*3890*/  F2FP.F16.F32.PACK_AB R170, R228, R67 ;  /* 0x00000043e4aa723e */ /* 0x008fe200000000ff */
[----:B------:R2:W-:Y:S04]  /*38a0*/  MUFU.EX2 R44, R0 ;  /* 0x00000000002c7308 */ /* 0x0005e80000000800 */
[----:B------:R-:W-:Y:S01]  /*38b0*/  HMMA.16816.F32 R12, R12, R30, R60 ;  /* 0x0000001e0c0c723c */ /* 0x000fe2000000183c */
[----:B--2---:R-:W-:-:S04]  /*38c0*/  FFMA.FTZ R0, R127, UR4, -R3 ;  /* 0x000000047f007c23 */ /* 0x004fc80008010803 */
[----:B------:R2:W3:Y:S02]  /*38d0*/  MUFU.EX2 R40, R0 ;  /* 0x0000000000287308 */ /* 0x0004e40000000800 */
[--C-:B--2---:R-:W-:Y:S01]  /*38e0*/  FFMA.FTZ R0, R186, UR4, -R3.reuse ;  /* 0x00000004ba007c23 */ /* 0x104fe20008010803 */
[----:B------:R-:W-:Y:S01]  /*38f0*/  FFMA.FTZ R3, R187, UR4, -R3 ;  /* 0x00000004bb037c23 */ /* 0x000fe20008010803 */
[----:B---3--:R-:W-:-:S04]  /*3900*/  F2FP.F16.F32.PACK_AB R169, R40, R44 ;  /* 0x0000002c28a9723e */ /* 0x008fc800000000ff */
[----:B------:R2:W-:Y:S08]  /*3910*/  MUFU.EX2 R23, R0 ;  /* 0x0000000000177308 */ /* 0x0005f00000000800 */
[----:B------:R3:W4:Y:S01]  /*3920*/  MUFU.EX2 R230, R3 ;  /* 0x0000000300e67308 */ /* 0x0007220000000800 */
[----:B--2---:R-:W-:-:S07]  /*3930*/  FFMA.FTZ R0, R171, UR4, -R5 ;  /* 0x00000004ab007c23 */ /* 0x004fce0008010805 */
[----:B------:R2:W5:Y:S01]  /*3940*/  MUFU.EX2 R22, R0 ;  /* 0x0000000000167308 */ /* 0x0005620000000800 */
[----:B---3--:R-:W-:Y:S01]  /*3950*/  FADD.FTZ R3, R166, R2 ;  /* 0x00000002a6037221 */ /* 0x008fe20000010000 */
[----:B----4-:R-:W-:Y:S02]  /*3960*/  F2FP.F16.F32.PACK_AB R171, R230, R23 ;  /* 0x00000017e6ab723e */ /* 0x010fe400000000ff */
[----:B------:R-:W-:-:S05]  /*3970*/  F2FP.F16.F32.PACK_AB R166, R241, R242 ;  /* 0x000000f2f1a6723e */ /* 0x000fca00000000ff */
[----:B-1----:R-:W-:Y:S01]  /*3980*/  HMMA.16816.F32 R140, R168, R148, R140 ;  /* 0x00000094a88c723c */ /* 0x002fe2000000188c */
[----:B--2---:R-:W-:Y:S01]  /*3990*/  FFMA.FTZ R0, R194, UR4, -R5 ;  /* 0x00000004c2007c23 */ /* 0x004fe20008010805 */
[----:B-----5:R-:W-:-:S04]  /*39a0*/  F2FP.F16.F32.PACK_AB R165, R22, R199 ;  /* 0x000000c716a5723e */ /* 0x020fc800000000ff */
[C---:B------:R-:W-:Y:S01]  /*39b0*/  HMMA.16816.F32 R152, R168.reuse, R150, R152 ;  /* 0x00000096a898723c */ /* 0x040fe20000001898 */
[----:B------:R1:W-:Y:S05]  /*39c0*/  MUFU.EX2 R21, R0 ;  /* 0x0000000000157308 */ /* 0x0003ea0000000800 */
[C---:B------:R-:W-:Y:S06]  /*39d0*/  HMMA.16816.F32 R156, R168.reuse, R36, R156 ;  /* 0x00000024a89c723c */ /* 0x040fec000000189c */
[----:B------:R-:W-:Y:S01]  /*39e0*/  HMMA.16816.F32 R168, R168, R38, R12 ;  /* 0x00000026a8a8723c */ /* 0x000fe2000000180c */
[----:B-1----:R-:W-:Y:S01]  /*39f0*/  FFMA.FTZ R0, R195, UR4, -R5 ;  /* 0x00000004c3007c23 */ /* 0x002fe20008010805 */
[----:B------:R-:W-:Y:S01]  /*3a00*/  FADD.FTZ R5, R7, R6 ;  /* 0x0000000607057221 */ /* 0x000fe20000010000 */
[----:B------:R-:W-:-:S02]  /*3a10*/  FADD.FTZ R6, R167, R3 ;  /* 0x00000003a7067221 */ /* 0x000fc40000010000 */
[----:B------:R1:W2:Y:S02]  /*3a20*/  MUFU.EX2 R229, R0 ;  /* 0x0000000000e57308 */ /* 0x0002a40000000800 */
[----:B-1----:R-:W-:Y:S01]  /*3a30*/  FADD.FTZ R0, R131, R129 ;  /* 0x0000008183007221 */ /* 0x002fe20000010000 */
[----:B--2---:R-:W-:-:S03]  /*3a40*/  F2FP.F16.F32.PACK_AB R167, R229, R21 ;  /* 0x00000015e5a7723e */ /* 0x004fc600000000ff */
[----:B------:R-:W-:Y:S01]  /*3a50*/  FADD.FTZ R2, R130, R0 ;  /* 0x0000000082027221 */ /* 0x000fe20000010000 */
[----:B------:R-:W-:Y:S01]  /*3a60*/  FADD.FTZ R0, R94, R4 ;  /* 0x000000045e007221 */ /* 0x000fe20000010000 */
[----:B------:R-:W-:Y:S02]  /*3a70*/  FADD.FTZ R4, R78, R5 ;  /* 0x000000054e047221 */ /* 0x000fe40000010000 */
        /* <DEDUP_REMOVED lines=128> */
[----:B------:R-:W-:Y:S01]  /*4280*/  LEA.HI.SX32 R225, R225, 0xfffffffe, 0x19 ;  /* 0xfffffffee1e17811 */ /* 0x000fe200078fcaff */
[----:B------:R-:W-:Y:S01]  /*4290*/  IMAD.MOV.U32 R133, RZ, RZ, R138 ;  /* 0x000000ffff857224 */ /* 0x000fe200078e008a */
[----:B------:R-:W-:Y:S01]  /*42a0*/  MOV R135, R20 ;  /* 0x0000001400877202 */ /* 0x000fe20000000f00 */
[----:B------:R-:W-:Y:S01]  /*42b0*/  IMAD.MOV.U32 R3, RZ, RZ, R139 ;  /* 0x000000ffff037224 */ /* 0x000fe200078e008b */
[----:B------:R-:W-:Y:S01]  /*42c0*/  MOV R134, R137 ;  /* 0x0000008900867202 */ /* 0x000fe20000000f00 */
[----:B------:R-:W-:Y:S01]  /*42d0*/  ULDC UR4, c[0x0][0x2ec] ;  /* 0x0000bb0000047ab9 */ /* 0x000fe20000000800 */
[----:B------:R-:W-:Y:S01]  /*42e0*/  ULDC.64 UR10, c[0x0][0x220] ;  /* 0x00008800000a7ab9 */ /* 0x000fe20000000a00 */
[----:B------:R-:W-:Y:S01]  /*42f0*/  ULDC.64 UR12, c[0x0][0x250] ;  /* 0x00009400000c7ab9 */ /* 0x000fe20000000a00 */
[----:B------:R-:W-:Y:S01]  /*4300*/  ULDC.64 UR6, c[0x0][0x218] ;  /* 0x0000860000067ab9 */ /* 0x000fe20000000a00 */
[----:B------:R-:W-:Y:S01]  /*4310*/  ULDC.64 UR8, c[0x0][0x248] ;  /* 0x0000920000087ab9 */ /* 0x000fe20000000a00 */
[----:B------:R-:W-:Y:S05]  /*4320*/  BRA `(.L_x_37) ;  /* 0x0000000000687947 */ /* 0x000fea0003800000 */
.L_x_39:
[----:B------:R-:W2:Y:S01]  /*4330*/  LDL.64 R232, [R1] ;  /* 0x0000000001e87983 */ /* 0x000ea20000100a00 */
        /* <DEDUP_REMOVED lines=25> */
.L_x_37:
[----:B------:R-:W-:Y:S01]  /*44d0*/  SHF.R.S32.HI R0, RZ, 0x1f, R225 ;  /* 0x0000001fff007819 */ /* 0x000fe200000114e1 */
[----:B------:R-:W-:Y:S04]  /*44e0*/  DEPBAR.LE SB0, 0x0 ;  /* 0x000080000000791a */ /* 0x000fe80000000000 */
[----:B------:R-:W-:Y:S01]  /*44f0*/  BAR.SYNC.DEFER_BLOCKING 0x0 ;  /* 0x0000000000007b1d */ /* 0x000fe20000010000 */
[----:B------:R-:W-:Y:S02]  /*4500*/  IMAD R0, R0, UR12, RZ ;  /* 0x0000000c00007c24 */ /* 0x000fe4000f8e02ff */
[C---:B------:R-:W-:Y:S04]  /*4510*/  IMAD.WIDE.U32 R4, R225.reuse, UR12, RZ ;  /* 0x0000000ce1047c25 */ /* 0x040fe8000f8e00ff */
[----:B------:R-:W-:Y:S01]  /*4520*/  IMAD R2, R225, UR13, R0 ;  /* 0x0000000de1027c24 */ /* 0x000fe2000f8e0200 */
[----:B------:R-:W-:Y:S03]  /*4530*/  LEA R0, P0, R4, R250, 0x7 ;  /* 0x000000fa04007211 */ /* 0x000fe600078038ff */
[----:B------:R-:W-:Y:S01]  /*4540*/  IMAD.IADD R2, R5, 0x1, R2 ;  /* 0x0000000105027824 */ /* 0x000fe200078e0202 */
[----:B------:R-:W-:Y:S04]  /*4550*/  LEA R8, P1, R0, UR10, 0x1 ;  /* 0x0000000a00087c11 */ /* 0x000fe8000f8208ff */
        /* <DEDUP_REMOVED lines=8> */
[----:B------:R-:W-:Y:S01]  /*45e0*/  LDGSTS.E.BYPASS.LTC128B.128 [R226+0x4000], desc[UR16][R8.64] ;  /* 0x0400000008e27fae */ /* 0x000fe2000b901d50 */
[----:B------:R-:W-:Y:S02]  /*45f0*/  IADD3 R10, P0, R4, UR18, RZ ;  /* 0x00000012040a7c10 */ /* 0x000fe4000ff1e0ff */
[----:B------:R-:W-:Y:S04]  /*4600*/  IADD3.X R5, R7, UR20, RZ, P1, !PT ;  /* 0x0000001407057c10 */ /* 0x000fe80008ffe4ff */
[----:B------:R-:W-:Y:S01]  /*4610*/  IADD3.X R11, R5, UR20, RZ, P0, !PT ;  /* 0x00000014050b7c10 */ /* 0x000fe200087fe4ff */
[----:B------:R-:W-:Y:S01]  /*4620*/  LDGSTS.E.BYPASS.LTC128B.128 [R226+0x4800], desc[UR16][R6.64] ;  /* 0x0480000006e27fae */ /* 0x000fe2000b901d50 */
[----:B------:R-:W-:Y:S07]  /*4630*/  ISETP.GT.AND P0, PT, R225, RZ, PT ;  /* 0x000000ffe100720c */ /* 0x000fee0003f04270 */
[----:B------:R1:W-:Y:S08]  /*4640*/  LDGSTS.E.BYPASS.LTC128B.128 [R226+0x5000], desc[UR16][R4.64] ;  /* 0x0500000004e27fae */ /* 0x0003f0000b901d50 */
[----:B------:R2:W-:Y:S08]  /*4650*/  LDGSTS.E.BYPASS.LTC128B.128 [R226+0x5800], desc[UR16][R10.64] ;  /* 0x058000000ae27fae */ /* 0x0005f0000b901d50 */
[----:B------:R-:W-:Y:S08]  /*4660*/  LDSM.16.M88.4 R128, [R215] ;  /* 0x00000000d780783b */ /* 0x000ff00000000200 */
[----:B------:R-:W1:Y:S08]  /*4670*/  LDSM.16.M88.4 R16, [R214] ;  /* 0x00000000d610783b */ /* 0x000e700000000200 */
        /* <DEDUP_REMOVED lines=206> */
.L_x_38:
        /* <DEDUP_REMOVED lines=609> */
[C---:B------:R-:W-:Y:S05]  /*7970*/  HMMA.16816.F32 R156, R168.reuse, R44, R24 ;  /* 0x0000002ca89c723c */ /* 0x040fea0000001818 */
[----:B------:R-:W-:Y:S01]  /*7980*/  MOV R20, R3 ;  /* 0x0000000300147202 */ /* 0x000fe20000000f00 */
[-C--:B------:R-:W-:Y:S05]  /*7990*/  HMMA.16816.F32 R168, R168, R46.reuse, R28 ;  /* 0x0000002ea8a8723c */ /* 0x080fea000000181c */
[----:B------:R-:W-:Y:S01]  /*79a0*/  MOV R3, R139 ;  /* 0x0000008b00037202 */ /* 0x000fe20000000f00 */
[----:B------:R-:W-:Y:S01]  /*79b0*/  HMMA.16816.F32 R164, R164, R46, R32 ;  /* 0x0000002ea4a4723c */ /* 0x000fe20000001820 */
[----:B------:R-:W-:Y:S11]  /*79c0*/  @!UPT UIADD3 URZ, URZ, URZ, URZ ;  /* 0x0000003f3f3ff290 */ /* 0x000ff6000fffe03f */
[----:B------:R-:W-:Y:S01]  /*79d0*/  @!UPT UIADD3 URZ, URZ, URZ, URZ ;  /* 0x0000003f3f3ff290 */ /* 0x000fe2000fffe03f */
[----:B------:R-:W-:Y:S11]  /*79e0*/  @P0 BRA `(.L_x_37) ;  /* 0xffffffc800b80947 */ /* 0x000ff6000383ffff */
.L_x_36:
[----:B------:R-:W1:Y:S01]  /*79f0*/  SHFL.BFLY PT, R2, R227, 0x2, 0x1f ;  /* 0x0c401f00e3027f89 */ /* 0x000e6200000e0000 */
[----:B------:R-:W2:Y:S01]  /*7a00*/  S2UR UR4, SR_CgaCtaId ;  /* 0x00000000000479c3 */ /* 0x000ea20000008800 */
[----:B------:R-:W-:Y:S01]  /*7a10*/  ULDC.U8 UR6, c[0x0][0x3d9] ;  /* 0x0000f64000067ab9 */ /* 0x000fe20000000000 */
[----:B------:R-:W-:Y:S01]  /*7a20*/  UMOV UR5, 0x400 ;  /* 0x0000040000057882 */ /* 0x000fe20000000000 */
[----:B------:R-:W3:Y:S01]  /*7a30*/  SHFL.BFLY PT, R0, R229, 0x2, 0x1f ;  /* 0x0c401f00e5007f89 */ /* 0x000ee200000e0000 */
[----:B------:R-:W-:Y:S01]  /*7a40*/  ISETP.NE.AND P0, PT, RZ, UR6, PT ;  /* 0x00000006ff007c0c */ /* 0x000fe2000bf05270 */
[----:B------:R-:W-:Y:S02]  /*7a50*/  BSSY B0, `(.L_x_40) ;  /* 0x00000e0000007945 */ /* 0x000fe40003800000 */
[----:B------:R-:W4:Y:S04]  /*7a60*/  SHFL.BFLY PT, R3, R228, 0x2, 0x1f ;  /* 0x0c401f00e4037f89 */ /* 0x000f2800000e0000 */
[----:B------:R-:W5:Y:S01]  /*7a70*/  SHFL.BFLY PT, R4, R230, 0x2, 0x1f ;  /* 0x0c401f00e6047f89 */ /* 0x000f6200000e0000 */
[----:B------:R-:W5:Y:S05]  /*7a80*/  S2R R27, SR_TID.X ;  /* 0x00000000001b7919 */ /* 0x000f6a0000002100 */
[----:B------:R-:W5:Y:S01]  /*7a90*/  @P0 LDC.64 R18, c[0x0][0x2c0] ;  /* 0x0000b000ff120b82 */ /* 0x000f620000000a00 */
[----:B------:R-:W5:Y:S01]  /*7aa0*/  S2R R30, SR_CTAID.Y ;  /* 0x00000000001e7919 */ /* 0x000f620000002600 */
[----:B-1----:R-:W-:Y:S01]  /*7ab0*/  FADD.FTZ R2, R2, R227 ;  /* 0x000000e302027221 */ /* 0x002fe20000010000 */
[----:B--2---:R-:W-:-:S05]  /*7ac0*/  ULEA UR4, UR4, UR5, 0x18 ;  /* 0x0000000504047291 */ /* 0x004fca000f8ec03f */
[----:B------:R-:W1:Y:S01]  /*7ad0*/  @!P0 LDC R25, c[0x0][0x2e4] ;  /* 0x0000b900ff198b82 */ /* 0x000e620000000800 */
[----:B------:R-:W2:Y:S01]  /*7ae0*/  S2R R32, SR_CTAID.X ;  /* 0x0000000000207919 */ /* 0x000ea20000002500 */
[----:B---3--:R-:W-:Y:S01]  /*7af0*/  FADD.FTZ R0, R0, R229 ;  /* 0x000000e500007221 */ /* 0x008fe20000010000 */
[----:B------:R-:W3:Y:S01]  /*7b00*/  SHFL.BFLY PT, R5, R2, 0x1, 0x1f ;  /* 0x0c201f0002057f89 */ /* 0x000ee200000e0000 */
[----:B----4-:R-:W-:-:S03]  /*7b10*/  FADD.FTZ R3, R3, R228 ;  /* 0x000000e403037221 */ /* 0x010fc60000010000 */
[----:B------:R-:W4:Y:S01]  /*7b20*/  SHFL.BFLY PT, R7, R0, 0x1, 0x1f ;  /* 0x0c201f0000077f89 */ /* 0x000f2200000e0000 */
[----:B-----5:R-:W-:-:S03]  /*7b30*/  FADD.FTZ R4, R4, R230 ;  /* 0x000000e604047221 */ /* 0x020fc60000010000 */
[----:B------:R-:W5:Y:S01]  /*7b40*/  SHFL.BFLY PT, R6, R3, 0x1, 0x1f ;  /* 0x0c201f0003067f89 */ /* 0x000f6200000e0000 */
[----:B------:R-:W2:Y:S01]  /*7b50*/  S2R R31, SR_CTAID.Z ;  /* 0x00000000001f7919 */ /* 0x000ea20000002700 */
[----:B------:R-:W-:-:S04]  /*7b60*/  SHF.R.S32.HI R15, RZ, 0x1f, R27 ;  /* 0x0000001fff0f7819 */ /* 0x000fc8000001141b */
[CC--:B------:R-:W-:Y:S02]  /*7b70*/  LEA.HI R28, R15.reuse, R27.reuse, RZ, 0x2 ;  /* 0x0000001b0f1c7211 */ /* 0x0c0fe400078f10ff */
[----:B------:R-:W-:Y:S01]  /*7b80*/  LEA.HI R15, R15, R27, RZ, 0x5 ;  /* 0x0000001b0f0f7211 */ /* 0x000fe200078f28ff */
[----:B---3--:R-:W-:Y:S01]  /*7b90*/  FADD.FTZ R22, R2, R5 ;  /* 0x0000000502167221 */ /* 0x008fe20000010000 */
[----:B------:R-:W-:Y:S01]  /*7ba0*/  MOV R2, 0x3f800000 ;  /* 0x3f80000000027802 */ /* 0x000fe20000000f00 */
[----:B------:R-:W3:Y:S01]  /*7bb0*/  SHFL.BFLY PT, R5, R4, 0x1, 0x1f ;  /* 0x0c201f0004057f89 */ /* 0x000ee200000e0000 */
[----:B------:R-:W-:Y:S01]  /*7bc0*/  SHF.R.S32.HI R15, RZ, 0x5, R15 ;  /* 0x00000005ff0f7819 */ /* 0x000fe2000001140f */
[----:B----4-:R-:W-:Y:S01]  /*7bd0*/  FADD.FTZ R23, R0, R7 ;  /* 0x0000000700177221 */ /* 0x010fe20000010000 */
[----:B------:R-:W-:Y:S01]  /*7be0*/  FSETP.NE.FTZ.AND P6, PT, R22, RZ, PT ;  /* 0x000000ff1600720b */ /* 0x000fe20003fd5000 */
[----:B------:R-:W-:Y:S02]  /*7bf0*/  IMAD.MOV.U32 R0, RZ, RZ, 0x3f800000 ;  /* 0x3f800000ff007424 */ /* 0x000fe400078e00ff */
[----:B-----5:R-:W-:Y:S01]  /*7c00*/  FADD.FTZ R24, R3, R6 ;  /* 0x0000000603187221 */ /* 0x020fe20000010000 */
[----:B------:R-:W-:-:S02]  /*7c10*/  FSETP.NE.FTZ.AND P5, PT, R23, RZ, PT ;  /* 0x000000ff1700720b */ /* 0x000fc40003fb5000 */
[----:B------:R-:W-:Y:S02]  /*7c20*/  MOV R3, 0x3f800000 ;  /* 0x3f80000000037802 */ /* 0x000fe40000000f00 */
[----:B------:R-:W-:-:S05]  /*7c30*/  FSETP.NE.FTZ.AND P4, PT, R24, RZ, PT ;  /* 0x000000ff1800720b */ /* 0x000fca0003f95000 */
[----:B------:R-:W4:Y:S08]  /*7c40*/  @P6 MUFU.RCP R2, R22 ;  /* 0x0000001600026308 */ /* 0x000f300000001000 */
[----:B------:R-:W5:Y:S01]  /*7c50*/  @P5 MUFU.RCP R3, R23 ;  /* 0x0000001700035308 */ /* 0x000f620000001000 */
[----:B---3--:R-:W-:Y:S01]  /*7c60*/  FADD.FTZ R26, R4, R5 ;  /* 0x00000005041a7221 */ /* 0x008fe20000010000 */
[----:B------:R-:W-:-:S02]  /*7c70*/  LOP3.LUT R4, R28, 0xfffffffc, RZ, 0xc0, !PT ;  /* 0xfffffffc1c047812 */ /* 0x000fc400078ec0ff */
[----:B------:R-:W-:Y:S02]  /*7c80*/  SHF.R.S32.HI R28, RZ, 0x2, R28 ;  /* 0x00000002ff1c7819 */ /* 0x000fe4000001141c */
[----:B------:R-:W-:Y:S02]  /*7c90*/  FSETP.NE.FTZ.AND P3, PT, R26, RZ, PT ;  /* 0x000000ff1a00720b */ /* 0x000fe40003f75000 */
[----:B------:R-:W-:Y:S01]  /*7ca0*/  IADD3 R27, -R4, R27, RZ ;  /* 0x0000001b041b7210 */ /* 0x000fe20007ffe1ff */
[----:B------:R-:W-:Y:S01]  /*7cb0*/  IMAD.MOV.U32 R4, RZ, RZ, 0x3f800000 ;  /* 0x3f800000ff047424 */ /* 0x000fe200078e00ff */
[----:B------:R-:W3:Y:S01]  /*7cc0*/  @P4 MUFU.RCP R0, R24 ;  /* 0x0000001800004308 */ /* 0x000ee20000001000 */
[C---:B----4-:R-:W-:Y:S01]  /*7cd0*/  FMUL.FTZ R144, R2.reuse, R144 ;  /* 0x0000009002907220 */ /* 0x050fe20000410000 */
[C---:B------:R-:W-:Y:S01]  /*7ce0*/  FMUL.FTZ R8, R2.reuse, R145 ;  /* 0x0000009102087220 */ /* 0x040fe20000410000 */
[C---:B------:R-:W-:Y:S01]  /*7cf0*/  FMUL.FTZ R148, R2.reuse, R148 ;  /* 0x0000009402947220 */ /* 0x040fe20000410000 */
[C---:B------:R-:W-:Y:S01]  /*7d00*/  FMUL.FTZ R17, R2.reuse, R149 ;  /* 0x0000009502117220 */ /* 0x040fe20000410000 */
[C---:B------:R-:W-:Y:S01]  /*7d10*/  FMUL.FTZ R160, R2.reuse, R160 ;  /* 0x000000a002a07220 */ /* 0x040fe20000410000 */
[C---:B------:R-:W-:Y:S01]  /*7d20*/  FMUL.FTZ R10, R2.reuse, R161 ;  /* 0x000000a1020a7220 */ /* 0x040fe20000410000 */
[C---:B-----5:R-:W-:Y:S01]  /*7d30*/  FMUL.FTZ R146, R3.reuse, R146 ;  /* 0x0000009203927220 */ /* 0x060fe20000410000 */
[C---:B------:R-:W-:Y:S01]  /*7d40*/  FMUL.FTZ R21, R3.reuse, R147 ;  /* 0x0000009303157220 */ /* 0x040fe20000410000 */
[C---:B------:R-:W-:Y:S01]  /*7d50*/  FMUL.FTZ R150, R3.reuse, R150 ;  /* 0x0000009603967220 */ /* 0x040fe20000410000 */
[C---:B------:R-:W-:Y:S01]  /*7d60*/  FMUL.FTZ R16, R3.reuse, R151 ;  /* 0x0000009703107220 */ /* 0x040fe20000410000 */
[C---:B------:R-:W-:Y:S01]  /*7d70*/  FMUL.FTZ R162, R3.reuse, R162 ;  /* 0x000000a203a27220 */ /* 0x040fe20000410000 */
[C---:B------:R-:W-:Y:S01]  /*7d80*/  FMUL.FTZ R12, R3.reuse, R163 ;  /* 0x000000a3030c7220 */ /* 0x040fe20000410000 */
[C---:B------:R-:W-:Y:S01]  /*7d90*/  FMUL.FTZ R166, R3.reuse, R166 ;  /* 0x000000a603a67220 */ /* 0x040fe20000410000 */
[----:B------:R-:W-:Y:S01]  /*7da0*/  FMUL.FTZ R7, R3, R167 ;  /* 0x000000a703077220 */ /* 0x000fe20000410000 */
[----:B------:R-:W-:Y:S01]  /*7db0*/  SHF.R.S32.HI R3, RZ, 0x1f, R28 ;  /* 0x0000001fff037819 */ /* 0x000fe2000001141c */
[----:B------:R-:W4:Y:S01]  /*7dc0*/  @P3 MUFU.RCP R4, R26 ;  /* 0x0000001a00043308 */ /* 0x000f220000001000 */
[C---:B------:R-:W-:Y:S01]  /*7dd0*/  FMUL.FTZ R164, R2.reuse, R164 ;  /* 0x000000a402a47220 */ /* 0x040fe20000410000 */
[----:B------:R-:W-:Y:S01]  /*7de0*/  FMUL.FTZ R9, R2, R165 ;  /* 0x000000a502097220 */ /* 0x000fe20000410000 */
[----:B------:R-:W-:Y:S01]  /*7df0*/  LEA.HI R3, R3, R28, RZ, 0x3 ;  /* 0x0000001c03037211 */ /* 0x000fe200078f18ff */
[C---:B---3--:R-:W-:Y:S01]  /*7e00*/  FMUL.FTZ R140, R0.reuse, R140 ;  /* 0x0000008c008c7220 */ /* 0x048fe20000410000 */
[C---:B------:R-:W-:Y:S01]  /*7e10*/  FMUL.FTZ R141, R0.reuse, R141 ;  /* 0x0000008d008d7220 */ /* 0x040fe20000410000 */
[C---:B------:R-:W-:Y:S01]  /*7e20*/  FMUL.FTZ R152, R0.reuse, R152 ;  /* 0x0000009800987220 */ /* 0x040fe20000410000 */
[----:B------:R-:W-:Y:S01]  /*7e30*/  LOP3.LUT R3, R3, 0xfffffff8, RZ, 0xc0, !PT ;  /* 0xfffffff803037812 */ /* 0x000fe200078ec0ff */
[C---:B------:R-:W-:Y:S01]  /*7e40*/  FMUL.FTZ R11, R0.reuse, R153 ;  /* 0x00000099000b7220 */ /* 0x040fe20000410000 */
[C---:B------:R-:W-:Y:S01]  /*7e50*/  FMUL.FTZ R156, R0.reuse, R156 ;  /* 0x0000009c009c7220 */ /* 0x040fe20000410000 */
[----:B------:R-:W-:Y:S01]  /*7e60*/  FMUL.FTZ R14, R0, R157 ;  /* 0x0000009d000e7220 */ /* 0x000fe20000410000 */
[----:B------:R-:W-:Y:S01]  /*7e70*/  IADD3 R3, R28, -R3, RZ ;  /* 0x800000031c037210 */ /* 0x000fe20007ffe0ff */
[C---:B------:R-:W-:Y:S01]  /*7e80*/  FMUL.FTZ R168, R0.reuse, R168 ;  /* 0x000000a800a87220 */ /* 0x040fe20000410000 */
[----:B------:R-:W-:Y:S01]  /*7e90*/  FMUL.FTZ R6, R0, R169 ;  /* 0x000000a900067220 */ /* 0x000fe20000410000 */
[----:B------:R-:W-:-:S02]  /*7ea0*/  F2FP.F16.F32.PACK_AB R8, R8, R144 ;  /* 0x000000900808723e */ /* 0x000fc400000000ff */
[C---:B------:R-:W-:Y:S01]  /*7eb0*/  LEA.HI R2, R3.reuse, R3, RZ, 0x1 ;  /* 0x0000000303027211 */ /* 0x040fe200078f08ff */
[C---:B----4-:R-:W-:Y:S01]  /*7ec0*/  FMUL.FTZ R143, R4.reuse, R143 ;  /* 0x0000008f048f7220 */ /* 0x050fe20000410000 */
[C---:B------:R-:W-:Y:S01]  /*7ed0*/  FMUL.FTZ R142, R4.reuse, R142 ;  /* 0x0000008e048e7220 */ /* 0x040fe20000410000 */
[C---:B------:R-:W-:Y:S01]  /*7ee0*/  FMUL.FTZ R155, R4.reuse, R155 ;  /* 0x0000009b049b7220 */ /* 0x040fe20000410000 */
[----:B------:R-:W-:Y:S01]  /*7ef0*/  SHF.R.S32.HI R0, RZ, 0x1, R2 ;  /* 0x00000001ff007819 */ /* 0x000fe20000011402 */
[----:B------:R-:W-:Y:S01]  /*7f00*/  FMUL.FTZ R154, R4, R154 ;  /* 0x0000009a049a7220 */ /* 0x000fe20000410000 */
[----:B------:R-:W-:Y:S01]  /*7f10*/  LOP3.LUT R2, R2, 0x3fffffe, RZ, 0xc0, !PT ;  /* 0x03fffffe02027812 */ /* 0x000fe200078ec0ff */
[C---:B------:R-:W-:Y:S01]  /*7f20*/  FMUL.FTZ R159, R4.reuse, R159 ;  /* 0x0000009f049f7220 */ /* 0x040fe20000410000 */
[C---:B------:R-:W-:Y:S01]  /*7f30*/  FMUL.FTZ R13, R4.reuse, R158 ;  /* 0x0000009e040d7220 */ /* 0x040fe20000410000 */
[C---:B------:R-:W-:Y:S01]  /*7f40*/  FMUL.FTZ R171, R4.reuse, R171 ;  /* 0x000000ab04ab7220 */ /* 0x040fe20000410000 */
[----:B------:R-:W-:Y:S01]  /*7f50*/  FMUL.FTZ R5, R4, R170 ;  /* 0x000000aa04057220 */ /* 0x000fe20000410000 */
[C---:B------:R-:W-:Y:S01]  /*7f60*/  IMAD.SHL.U32 R4, R0.reuse, 0x40, RZ ;  /* 0x0000004000047824 */ /* 0x040fe200078e00ff */
[----:B------:R-:W-:Y:S01]  /*7f70*/  IADD3 R3, R3, -R2, RZ ;  /* 0x8000000203037210 */ /* 0x000fe20007ffe0ff */
[----:B------:R-:W-:Y:S01]  /*7f80*/  IMAD R2, R15, 0x100, R27 ;  /* 0x000001000f027824 */ /* 0x000fe200078e021b */
[----:B------:R-:W-:-:S02]  /*7f90*/  LOP3.LUT P2, RZ, R0, 0x2, RZ, 0xc0, !PT ;  /* 0x0000000200ff7812 */ /* 0x000fc4000784c0ff */
[----:B------:R-:W-:Y:S02]  /*7fa0*/  LOP3.LUT R4, R4, 0xc0, RZ, 0xc0, !PT ;  /* 0x000000c004047812 */ /* 0x000fe400078ec0ff */
[----:B------:R-:W-:Y:S02]  /*7fb0*/  LEA R2, R3, R2, 0x4 ;  /* 0x0000000203027211 */ /* 0x000fe400078e20ff */
[----:B------:R-:W-:Y:S02]  /*7fc0*/  LEA.HI R3, R4, R4, RZ, 0x1d ;  /* 0x0000000404037211 */ /* 0x000fe400078fe8ff */
[----:B------:R-:W-:Y:S02]  /*7fd0*/  LOP3.LUT R4, R0, 0x1, RZ, 0xc0, !PT ;  /* 0x0000000100047812 */ /* 0x000fe400078ec0ff */
[----:B------:R-:W-:Y:S01]  /*7fe0*/  F2FP.F16.F32.PACK_AB R21, R21, R146 ;  /* 0x000000921515723e */ /* 0x000fe200000000ff */
[----:B------:R-:W-:Y:S01]  /*7ff0*/  IMAD.U32 R0, R2, 0x2, R3 ;  /* 0x0000000202007824 */ /* 0x000fe200078e0003 */
[----:B------:R-:W-:-:S02]  /*8000*/  ISETP.NE.U32.AND P1, PT, R4, 0x1, PT ;  /* 0x000000010400780c */ /* 0x000fc40003f25070 */
[----:B------:R-:W-:Y:S02]  /*8010*/  MOV R4, 0xfffffff0 ;  /* 0xfffffff000047802 */ /* 0x000fe40000000f00 */
[----:B------:R-:W-:Y:S01]  /*8020*/  LEA R0, R0, UR4, 0x1 ;  /* 0x0000000400007c11 */ /* 0x000fe2000f8e08ff */
[----:B------:R-:W-:Y:S01]  /*8030*/  ULDC.U8 UR4, c[0x0][0x3d8] ;  /* 0x0000f60000047ab9 */ /* 0x000fe20000000000 */
[----:B------:R-:W-:Y:S02]  /*8040*/  SEL R4, R4, 0x10, !P1 ;  /* 0x0000001004047807 */ /* 0x000fe40004800000 */
[----:B------:R-:W-:Y:S01]  /*8050*/  ISETP.NE.AND P1, PT, RZ, UR4, PT ;  /* 0x00000004ff007c0c */ /* 0x000fe2000bf25270 */
[C---:B------:R-:W-:Y:S01]  /*8060*/  VIADD R2, R0.reuse, 0x20 ;  /* 0x0000002000027836 */ /* 0x040fe20000000000 */
[C---:B------:R-:W-:Y:S01]  /*8070*/  @P2 IADD3 R2, R0.reuse, -0x20, RZ ;  /* 0xffffffe000022810 */ /* 0x040fe20007ffe0ff */
[----:B------:R3:W-:Y:S01]  /*8080*/  STS [R0], R8 ;  /* 0x0000000800007388 */ /* 0x0007e20000000800 */
[----:B------:R-:W-:Y:S01]  /*8090*/  ISETP.NE.OR P2, PT, RZ, UR6, !P1 ;  /* 0x00000006ff007c0c */ /* 0x000fe2000cf45670 */
[----:B------:R-:W-:Y:S01]  /*80a0*/  IMAD.IADD R3, R0, 0x1, R4 ;  /* 0x0000000100037824 */ /* 0x000fe200078e0204 */
[----:B------:R-:W-:Y:S01]  /*80b0*/  F2FP.F16.F32.PACK_AB R17, R17, R148 ;  /* 0x000000941111723e */ /* 0x000fe200000000ff */
[----:B------:R-:W-:Y:S01]  /*80c0*/  STS [R0+0x200], R21 ;  /* 0x0002001500007388 */ /* 0x000fe20000000800 */
[----:B------:R-:W-:-:S02]  /*80d0*/  F2FP.F16.F32.PACK_AB R16, R16, R150 ;  /* 0x000000961010723e */ /* 0x000fc400000000ff */
[----:B------:R-:W-:Y:S01]  /*80e0*/  F2FP.F16.F32.PACK_AB R140, R141, R140 ;  /* 0x0000008c8d8c723e */ /* 0x000fe200000000ff */
[----:B------:R4:W-:Y:S01]  /*80f0*/  STS [R3], R17 ;  /* 0x0000001103007388 */ /* 0x0009e20000000800 */
[----:B------:R-:W-:Y:S02]  /*8100*/  F2FP.F16.F32.PACK_AB R142, R143, R142 ;  /* 0x0000008e8f8e723e */ /* 0x000fe400000000ff */
[----:B------:R-:W-:Y:S01]  /*8110*/  F2FP.F16.F32.PACK_AB R11, R11, R152 ;  /* 0x000000980b0b723e */ /* 0x000fe200000000ff */
[----:B------:R-:W-:Y:S01]  /*8120*/  STS [R3+0x200], R16 ;  /* 0x0002001003007388 */ /* 0x000fe20000000800 */
[----:B------:R-:W-:Y:S02]  /*8130*/  F2FP.F16.F32.PACK_AB R154, R155, R154 ;  /* 0x0000009a9b9a723e */ /* 0x000fe400000000ff */
[----:B------:R-:W-:Y:S01]  /*8140*/  F2FP.F16.F32.PACK_AB R12, R12, R162 ;  /* 0x000000a20c0c723e */ /* 0x000fe200000000ff */
[----:B------:R-:W-:Y:S01]  /*8150*/  STS [R0+0x1000], R140 ;  /* 0x0010008c00007388 */ /* 0x000fe20000000800 */
[----:B------:R-:W-:-:S02]  /*8160*/  F2FP.F16.F32.PACK_AB R10, R10, R160 ;  /* 0x000000a00a0a723e */ /* 0x000fc400000000ff */
[----:B------:R-:W-:Y:S01]  /*8170*/  F2FP.F16.F32.PACK_AB R9, R9, R164 ;  /* 0x000000a40909723e */ /* 0x000fe200000000ff */
[----:B------:R5:W-:Y:S01]  /*8180*/  STS [R0+0x1200], R142 ;  /* 0x0012008e00007388 */ /* 0x000be20000000800 */
[----:B------:R-:W-:Y:S02]  /*8190*/  F2FP.F16.F32.PACK_AB R7, R7, R166 ;  /* 0x000000a60707723e */ /* 0x000fe400000000ff */
[----:B------:R-:W-:Y:S01]  /*81a0*/  F2FP.F16.F32.PACK_AB R13, R159, R13 ;  /* 0x0000000d9f0d723e */ /* 0x000fe200000000ff */
[----:B------:R2:W-:Y:S01]  /*81b0*/  STS [R3+0x1000], R11 ;  /* 0x0010000b03007388 */ /* 0x0005e20000000800 */
[----:B---3--:R-:W-:Y:S01]  /*81c0*/  @P0 IMAD R8, R19, R18, RZ ;  /* 0x0000001213080224 */ /* 0x008fe200078e02ff */
[----:B------:R-:W-:Y:S01]  /*81d0*/  F2FP.F16.F32.PACK_AB R14, R14, R156 ;  /* 0x0000009c0e0e723e */ /* 0x000fe200000000ff */
[----:B------:R-:W1:Y:S01]  /*81e0*/  @!P0 LDC R19, c[0x0][0x2c4] ;  /* 0x0000b100ff138b82 */ /* 0x000e620000000800 */
[----:B------:R-:W-:Y:S01]  /*81f0*/  STS [R3+0x1200], R154 ;  /* 0x0012009a03007388 */ /* 0x000fe20000000800 */
[----:B------:R-:W-:-:S02]  /*8200*/  F2FP.F16.F32.PACK_AB R6, R6, R168 ;  /* 0x000000a80606723e */ /* 0x000fc400000000ff */
[----:B------:R-:W-:Y:S01]  /*8210*/  F2FP.F16.F32.PACK_AB R5, R171, R5 ;  /* 0x00000005ab05723e */ /* 0x000fe200000000ff */
[----:B------:R3:W-:Y:S01]  /*8220*/  STS [R2+0x200], R12 ;  /* 0x0002000c02007388 */ /* 0x0007e20000000800 */
[----:B----4-:R4:W3:Y:S02]  /*8230*/  @P6 MUFU.LG2 R17, R22 ;  /* 0x0000001600116308 */ /* 0x0108e40000000c00 */
[----:B------:R-:W3:Y:S01]  /*8240*/  @!P0 LDC R21, c[0x0][0x270] ;  /* 0x00009c00ff158b82 */ /* 0x000ee20000000800 */
[----:B------:R3:W-:Y:S07]  /*8250*/  STS [R2], R10 ;  /* 0x0000000a02007388 */ /* 0x0007ee0000000800 */
[----:B------:R-:W3:Y:S01]  /*8260*/  @!P2 LDC R18, c[0x0][0x2c4] ;  /* 0x0000b100ff12ab82 */ /* 0x000ee20000000800 */
[----:B-----5:R-:W-:Y:S01]  /*8270*/  IADD3 R0, R4, R2, RZ ;  /* 0x0000000204007210 */ /* 0x020fe20007ffe0ff */
[----:B------:R-:W-:-:S04]  /*8280*/  @P0 IMAD.MOV.U32 R4, RZ, RZ, 0x1 ;  /* 0x00000001ff040424 */ /* 0x000fc800078e00ff */
[----:B------:R5:W-:Y:S02]  /*8290*/  STS [R0], R9 ;  /* 0x0000000900007388 */ /* 0x000be40000000800 */
[----:B--2---:R-:W2:Y:S01]  /*82a0*/  @P0 LDC R11, c[0x0][0x2c0] ;  /* 0x0000b000ff0b0b82 */ /* 0x004ea20000000800 */
[----:B-1----:R-:W-:Y:S01]  /*82b0*/  @!P0 SEL R8, R19, R25, !P1 ;  /* 0x0000001913088207 */ /* 0x002fe20004800000 */
[----:B------:R-:W-:Y:S01]  /*82c0*/  IMAD.MOV.U32 R25, RZ, RZ, 0x7f800000 ;  /* 0x7f800000ff197424 */ /* 0x000fe200078e00ff */
[----:B------:R-:W-:Y:S01]  /*82d0*/  STS [R0+0x200], R7 ;  /* 0x0002000700007388 */ /* 0x000fe20000000800 */
[----:B----4-:R-:W-:-:S03]  /*82e0*/  MOV R22, 0x7f800000 ;  /* 0x7f80000000167802 */ /* 0x010fc60000000f00 */
[----:B------:R1:W-:Y:S01]  /*82f0*/  STS [R2+0x1200], R13 ;  /* 0x0012000d02007388 */ /* 0x0003e20000000800 */
[----:B---3--:R-:W3:Y:S01]  /*8300*/  @P5 LDC R12, c[0x0][0x2e8] ;  /* 0x0000ba00ff0c5b82 */ /* 0x008ee20000000800 */
[----:B------:R-:W-:Y:S01]  /*8310*/  @!P0 IMAD R4, R8, R21, RZ ;  /* 0x0000001508048224 */ /* 0x000fe200078e02ff */
[----:B------:R4:W-:Y:S01]  /*8320*/  @P3 MUFU.LG2 R10, R26 ;  /* 0x0000001a000a3308 */ /* 0x0009e20000000c00 */
[----:B------:R2:W-:Y:S02]  /*8330*/  STS [R2+0x1000], R14 ;  /* 0x0010000e02007388 */ /* 0x0005e40000000800 */
[----:B------:R-:W-:Y:S02]  /*8340*/  IMAD R4, R30, R4, RZ ;  /* 0x000000041e047224 */ /* 0x000fe400078e02ff */
[----:B------:R2:W-:Y:S01]  /*8350*/  STS [R0+0x1000], R6 ;  /* 0x0010000600007388 */ /* 0x0005e20000000800 */
[----:B------:R-:W3:Y:S02]  /*8360*/  @P6 LDC R16, c[0x0][0x2e8] ;  /* 0x0000ba00ff106b82 */ /* 0x000ee40000000800 */
[----:B------:R-:W-:Y:S01]  /*8370*/  SEL R4, R4, RZ, P2 ;  /* 0x000000ff04047207 */ /* 0x000fe20001000000 */
[----:B------:R2:W-:Y:S04]  /*8380*/  STS [R0+0x1200], R5 ;  /* 0x0012000500007388 */ /* 0x0005e80000000800 */
[----:B------:R-:W-:Y:S01]  /*8390*/  IMAD R4, R31, R8, R4 ;  /* 0x000000081f047224 */ /* 0x000fe200078e0204 */
[----:B-----5:R5:W5:Y:S01]  /*83a0*/  @P5 MUFU.LG2 R9, R23 ;  /* 0x0000001700095308 */ /* 0x020b620000000c00 */
[----:B------:R-:W-:-:S02]  /*83b0*/  @!P0 MOV R11, 0x1 ;  /* 0x00000001000b8802 */ /* 0x000fc40000000f00 */
[----:B----4-:R-:W-:Y:S01]  /*83c0*/  SHF.R.S32.HI R26, RZ, 0x1f, R30 ;  /* 0x0000001fff1a7819 */ /* 0x010fe2000001141e */
[----:B-1----:R-:W1:Y:S04]  /*83d0*/  @P4 LDC R13, c[0x0][0x2e8] ;  /* 0x0000ba00ff0d4b82 */ /* 0x002e680000000800 */
[----:B------:R4:W4:Y:S01]  /*83e0*/  @P4 MUFU.LG2 R7, R24 ;  /* 0x0000001800074308 */ /* 0x0009220000000c00 */
[----:B--2---:R-:W-:-:S03]  /*83f0*/  CS2R R2, SRZ ;  /* 0x0000000000027805 */ /* 0x004fc6000001ff00 */
[----:B------:R-:W2:Y:S01]  /*8400*/  @P3 LDC R14, c[0x0][0x2e8] ;  /* 0x0000ba00ff0e3b82 */ /* 0x000ea20000000800 */
[----:B------:R-:W-:Y:S01]  /*8410*/  @P6 FMUL.FTZ R6, R17, 0.69314718246459960938 ;  /* 0x3f31721811066820 */ /* 0x000fe20000410000 */
[----:B-----5:R-:W-:Y:S01]  /*8420*/  MOV R23, 0x7f800000 ;  /* 0x7f80000000177802 */ /* 0x020fe20000000f00 */
[----:B------:R-:W-:Y:S02]  /*8430*/  @!P2 IMAD R0, R30, R18, RZ ;  /* 0x000000121e00a224 */ /* 0x000fe400078e02ff */
[----:B------:R-:W-:Y:S02]  /*8440*/  @P5 FMUL.FTZ R5, R9, 0.69314718246459960938 ;  /* 0x3f31721809055820 */ /* 0x000fe40000410000 */
[--C-:B------:R-:W-:Y:S01]  /*8450*/  @!P2 IMAD.MOV.U32 R2, RZ, RZ, R0.reuse ;  /* 0x000000ffff02a224 */ /* 0x100fe200078e0000 */
[----:B------:R-:W-:Y:S01]  /*8460*/  @!P2 SHF.R.S32.HI R3, RZ, 0x1f, R0 ;  /* 0x0000001fff03a819 */ /* 0x000fe20000011400 */
[----:B---3--:R-:W-:Y:S01]  /*8470*/  @P5 FFMA.FTZ R25, R138, R12, R5 ;  /* 0x0000000c8a195223 */ /* 0x008fe20000010005 */
[----:B------:R-:W-:Y:S01]  /*8480*/  BAR.SYNC.DEFER_BLOCKING 0x0 ;  /* 0x0000000000007b1d */ /* 0x000fe20000010000 */
[----:B------:R-:W-:Y:S01]  /*8490*/  LOP3.LUT P2, RZ, R252, 0x3, RZ, 0xc0, !PT ;  /* 0x00000003fcff7812 */ /* 0x000fe2000784c0ff */
[----:B------:R-:W-:Y:S01]  /*84a0*/  IMAD R5, R32, R11, RZ ;  /* 0x0000000b20057224 */ /* 0x000fe200078e02ff */
[----:B----4-:R-:W-:Y:S01]  /*84b0*/  MOV R24, 0x7f800000 ;  /* 0x7f80000000187802 */ /* 0x010fe20000000f00 */
[----:B------:R-:W-:Y:S01]  /*84c0*/  @P6 FFMA.FTZ R24, R139, R16, R6 ;  /* 0x000000108b186223 */ /* 0x000fe20000010006 */
[----:B------:R-:W-:Y:S01]  /*84d0*/  @P3 FMUL.FTZ R6, R10, 0.69314718246459960938 ;  /* 0x3f3172180a063820 */ /* 0x000fe20000410000 */
[----:B------:R-:W-:-:S02]  /*84e0*/  IMAD.SHL.U32 R0, R5, 0x80, RZ ;  /* 0x0000008005007824 */ /* 0x000fc400078e00ff */
[----:B------:R-:W-:Y:S01]  /*84f0*/  @P4 FMUL.FTZ R7, R7, 0.69314718246459960938 ;  /* 0x3f31721807074820 */ /* 0x000fe20000410000 */
[----:B------:R-:W-:Y:S02]  /*8500*/  IMAD.SHL.U32 R12, R27, 0x8, RZ ;  /* 0x000000081b0c7824 */ /* 0x000fe400078e00ff */
[----:B------:R-:W-:Y:S01]  /*8510*/  IADD3 R10, P1, P0, R0, R2, R4 ;  /* 0x00000002000a7210 */ /* 0x000fe2000783e004 */
[----:B-1----:R-:W-:Y:S01]  /*8520*/  @P4 FFMA.FTZ R23, R137, R13, R7 ;  /* 0x0000000d89174223 */ /* 0x002fe20000010007 */
[----:B------:R-:W-:Y:S01]  /*8530*/  SHF.R.S32.HI R5, RZ, 0x1f, R0 ;  /* 0x0000001fff057819 */ /* 0x000fe20000011400 */
[----:B--2---:R-:W-:Y:S01]  /*8540*/  @P3 FFMA.FTZ R22, R20, R14, R6 ;  /* 0x0000000e14163223 */ /* 0x004fe20000010006 */
[----:B------:R-:W-:Y:S02]  /*8550*/  SHF.R.S32.HI R4, RZ, 0x1f, R4 ;  /* 0x0000001fff047819 */ /* 0x000fe40000011404 */
[----:B------:R-:W-:Y:S02]  /*8560*/  SHF.R.S32.HI R13, RZ, 0x1f, R12 ;  /* 0x0000001fff0d7819 */ /* 0x000fe4000001140c */
[----:B------:R-:W-:Y:S01]  /*8570*/  IADD3.X R9, R5, R3, R4, P1, P0 ;  /* 0x0000000305097210 */ /* 0x000fe20000fe0404 */
[----:B------:R-:W-:Y:S06]  /*8580*/  @P2 BRA `(.L_x_41) ;  /* 0x0000000000b02947 */ /* 0x000fec0003800000 */
[----:B------:R-:W-:Y:S02]  /*8590*/  SHF.R.S32.HI R0, RZ, 0x1f, R15 ;  /* 0x0000001fff007819 */ /* 0x000fe4000001140f */
[----:B------:R-:W-:Y:S02]  /*85a0*/  SHF.R.S32.HI R3, RZ, 0x1f, R252 ;  /* 0x0000001fff037819 */ /* 0x000fe400000114fc */
[----:B------:R-:W-:Y:S02]  /*85b0*/  LEA.HI R2, R0, R15, RZ, 0x2 ;  /* 0x0000000f00027211 */ /* 0x000fe400078f10ff */
[----:B------:R-:W-:Y:S02]  /*85c0*/  LEA.HI R0, R3, R252, RZ, 0x2 ;  /* 0x000000fc03007211 */ /* 0x000fe400078f10ff */
[----:B------:R-:W-:Y:S02]  /*85d0*/  LOP3.LUT R2, R2, 0xffffffc, RZ, 0xc0, !PT ;  /* 0x0ffffffc02027812 */ /* 0x000fe400078ec0ff */
[----:B------:R-:W-:-:S03]  /*85e0*/  SHF.R.S32.HI R0, RZ, 0x2, R0 ;  /* 0x00000002ff007819 */ /* 0x000fc60000011400 */
[----:B------:R-:W-:-:S04]  /*85f0*/  IMAD.IADD R2, R15, 0x1, -R2 ;  /* 0x000000010f027824 */ /* 0x000fc800078e0a02 */
[----:B------:R-:W-:Y:S02]  /*8600*/  IMAD R0, R2, 0x10, R0 ;  /* 0x0000001002007824 */ /* 0x000fe400078e0200 */
[----:B------:R-:W-:Y:S02]  /*8610*/  IMAD R2, R32, -0x80, R19 ;  /* 0xffffff8020027824 */ /* 0x000fe400078e0213 */
[C---:B------:R-:W-:Y:S02]  /*8620*/  VIADD R3, R0.reuse, 0x8 ;  /* 0x0000000800037836 */ /* 0x040fe40000000000 */
[C---:B------:R-:W-:Y:S01]  /*8630*/  VIADD R4, R0.reuse, 0x40 ;  /* 0x0000004000047836 */ /* 0x040fe20000000000 */
[CC--:B------:R-:W-:Y:S01]  /*8640*/  ISETP.GE.AND P6, PT, R0.reuse, R2.reuse, PT ;  /* 0x000000020000720c */ /* 0x0c0fe20003fc6270 */
[----:B------:R-:W-:Y:S01]  /*8650*/  VIADD R5, R0, 0x48 ;  /* 0x0000004800057836 */ /* 0x000fe20000000000 */
[-C--:B------:R-:W-:Y:S02]  /*8660*/  ISETP.GE.AND P5, PT, R3, R2.reuse, PT ;  /* 0x000000020300720c */ /* 0x080fe40003fa6270 */
[----:B------:R-:W-:-:S02]  /*8670*/  ISETP.GE.AND P4, PT, R4, R2, PT ;  /* 0x000000020400720c */ /* 0x000fc40003f86270 */
[----:B------:R-:W-:-:S07]  /*8680*/  ISETP.GE.AND P3, PT, R5, R2, PT ;  /* 0x000000020500720c */ /* 0x000fce0003f66270 */
[----:B------:R-:W1:Y:S01]  /*8690*/  @!P6 LDC.64 R14, c[0x0][0x2b0] ;  /* 0x0000ac00ff0eeb82 */ /* 0x000e620000000a00 */
[-C--:B------:R-:W-:Y:S02]  /*86a0*/  @!P6 IMAD R2, R0, R11.reuse, RZ ;  /* 0x0000000b0002e224 */ /* 0x080fe400078e02ff */
[-C--:B------:R-:W-:Y:S02]  /*86b0*/  @!P5 IMAD R0, R3, R11.reuse, RZ ;  /* 0x0000000b0300d224 */ /* 0x080fe400078e02ff */
[-C--:B------:R-:W-:Y:S01]  /*86c0*/  @!P4 IMAD R3, R4, R11.reuse, RZ ;  /* 0x0000000b0403c224 */ /* 0x080fe200078e02ff */
[-C--:B------:R-:W-:Y:S01]  /*86d0*/  @!P6 IADD3 R7, P0, R2, R10.reuse, RZ ;  /* 0x0000000a0207e210 */ /* 0x080fe20007f1e0ff */
[----:B------:R-:W-:Y:S01]  /*86e0*/  @!P3 IMAD R5, R5, R11, RZ ;  /* 0x0000000b0505b224 */ /* 0x000fe200078e02ff */
[----:B------:R-:W2:Y:S01]  /*86f0*/  @!P5 LDC.64 R16, c[0x0][0x2b0] ;  /* 0x0000ac00ff10db82 */ /* 0x000ea20000000a00 */
[-C--:B------:R-:W-:Y:S02]  /*8700*/  @!P5 IADD3 R4, P2, R0, R10.reuse, RZ ;  /* 0x0000000a0004d210 */ /* 0x080fe40007f5e0ff */
[----:B------:R-:W-:-:S02]  /*8710*/  @!P4 IADD3 R11, P1, R3, R10, RZ ;  /* 0x0000000a030bc210 */ /* 0x000fc40007f3e0ff */
[-C--:B------:R-:W-:Y:S02]  /*8720*/  @!P6 LEA.HI.X.SX32 R2, R2, R9.reuse, 0x1, P0 ;  /* 0x000000090202e211 */ /* 0x080fe400000f0eff */
[----:B------:R-:W-:Y:S01]  /*8730*/  @!P5 LEA.HI.X.SX32 R0, R0, R9, 0x1, P2 ;  /* 0x000000090000d211 */ /* 0x000fe200010f0eff */
[----:B------:R-:W3:Y:S01]  /*8740*/  @!P4 LDC.64 R18, c[0x0][0x2b0] ;  /* 0x0000ac00ff12cb82 */ /* 0x000ee20000000a00 */
[----:B------:R-:W-:-:S07]  /*8750*/  @!P3 IADD3 R10, P0, R5, R10, RZ ;  /* 0x0000000a050ab210 */ /* 0x000fce0007f1e0ff */
[----:B------:R-:W4:Y:S01]  /*8760*/  @!P3 LDC.64 R20, c[0x0][0x2b0] ;  /* 0x0000ac00ff14bb82 */ /* 0x000f220000000a00 */
[----:B-1----:R-:W-:Y:S02]  /*8770*/  @!P6 LEA R8, P2, R7, R14, 0x2 ;  /* 0x0000000e0708e211 */ /* 0x002fe400078410ff */
[-C--:B------:R-:W-:Y:S02]  /*8780*/  @!P4 LEA.HI.X.SX32 R14, R3, R9.reuse, 0x1, P1 ;  /* 0x00000009030ec211 */ /* 0x080fe400008f0eff */
[----:B------:R-:W-:Y:S02]  /*8790*/  @!P3 LEA.HI.X.SX32 R3, R5, R9, 0x1, P0 ;  /* 0x000000090503b211 */ /* 0x000fe400000f0eff */
[----:B------:R-:W-:Y:S02]  /*87a0*/  @!P6 LEA.HI.X R9, R7, R15, R2, 0x2, P2 ;  /* 0x0000000f0709e211 */ /* 0x000fe400010f1402 */
[----:B--2---:R-:W-:-:S03]  /*87b0*/  @!P5 LEA R6, P1, R4, R16, 0x2 ;  /* 0x000000100406d211 */ /* 0x004fc600078210ff */
[----:B------:R1:W-:Y:S01]  /*87c0*/  @!P6 STG.E desc[UR16][R8.64], R24 ;  /* 0x000000180800e986 */ /* 0x0003e2000c101910 */
[----:B------:R-:W-:Y:S02]  /*87d0*/  @!P5 LEA.HI.X R7, R4, R17, R0, 0x2, P1 ;  /* 0x000000110407d211 */ /* 0x000fe400008f1400 */
[----:B---3--:R-:W-:-:S03]  /*87e0*/  @!P4 LEA R4, P1, R11, R18, 0x2 ;  /* 0x000000120b04c211 */ /* 0x008fc600078210ff */
[----:B------:R1:W-:Y:S01]  /*87f0*/  @!P5 STG.E desc[UR16][R6.64], R25 ;  /* 0x000000190600d986 */ /* 0x0003e2000c101910 */
[----:B------:R-:W-:Y:S02]  /*8800*/  @!P4 LEA.HI.X R5, R11, R19, R14, 0x2, P1 ;  /* 0x000000130b05c211 */ /* 0x000fe400008f140e */
[----:B----4-:R-:W-:-:S03]  /*8810*/  @!P3 LEA R2, P0, R10, R20, 0x2 ;  /* 0x000000140a02b211 */ /* 0x010fc600078010ff */
[----:B------:R1:W-:Y:S01]  /*8820*/  @!P4 STG.E desc[UR16][R4.64], R23 ;  /* 0x000000170400c986 */ /* 0x0003e2000c101910 */
[----:B------:R-:W-:-:S05]  /*8830*/  @!P3 LEA.HI.X R3, R10, R21, R3, 0x2, P0 ;  /* 0x000000150a03b211 */ /* 0x000fca00000f1403 */
[----:B------:R1:W-:Y:S04]  /*8840*/  @!P3 STG.E desc[UR16][R2.64], R22 ;  /* 0x000000160200b986 */ /* 0x0003e8000c101910 */
.L_x_41:
[----:B------:R-:W-:Y:S05]  /*8850*/  BSYNC B0 ;  /* 0x0000000000007941 */ /* 0x000fea0003800000 */
.L_x_40:
[----:B------:R-:W-:Y:S01]  /*8860*/  ULDC.64 UR4, c[0x0][0x290] ;  /* 0x0000a40000047ab9 */ /* 0x000fe20000000a00 */
[----:B-1----:R-:W-:Y:S01]  /*8870*/  SHF.R.S32.HI R4, RZ, 0x1f, R31 ;  /* 0x0000001fff047819 */ /* 0x002fe2000001141f */
[----:B------:R-:W-:Y:S01]  /*8880*/  IMAD R0, R26, UR4, RZ ;  /* 0x000000041a007c24 */ /* 0x000fe2000f8e02ff */
[----:B------:R-:W-:Y:S01]  /*8890*/  SHF.R.S32.HI R29, RZ, 0x1f, R28 ;  /* 0x0000001fff1d7819 */ /* 0x000fe2000001141c */
[C---:B------:R-:W-:Y:S01]  /*88a0*/  IMAD.WIDE.U32 R2, R30.reuse, UR4, R12 ;  /* 0x000000041e027c25 */ /* 0x040fe2000f8e000c */
[----:B------:R-:W1:Y:S01]  /*88b0*/  LDS.128 R24, [R226] ;  /* 0x00000000e2187984 */ /* 0x000e620000000c00 */
[----:B------:R-:W-:Y:S02]  /*88c0*/  ULDC.64 UR6, c[0x0][0x298] ;  /* 0x0000a60000067ab9 */ /* 0x000fe40000000a00 */
[----:B------:R-:W-:Y:S01]  /*88d0*/  IMAD R0, R30, UR5, R0 ;  /* 0x000000051e007c24 */ /* 0x000fe2000f8e0200 */
[----:B------:R-:W-:Y:S01]  /*88e0*/  ULDC.64 UR4, c[0x0][0x2a0] ;  /* 0x0000a80000047ab9 */ /* 0x000fe20000000a00 */
[----:B------:R-:W2:Y:S01]  /*88f0*/  LDS.128 R20, [R226+0x800] ;  /* 0x00080000e2147984 */ /* 0x000ea20000000c00 */
[----:B------:R-:W-:-:S02]  /*8900*/  USHF.L.U32 UR8, UR6, 0x6, URZ ;  /* 0x0000000606087899 */ /* 0x000fc4000800063f */
[----:B------:R-:W-:Y:S01]  /*8910*/  IADD3 R3, R3, R0, RZ ;  /* 0x0000000003037210 */ /* 0x000fe20007ffe0ff */
[----:B------:R-:W-:Y:S01]  /*8920*/  IMAD R0, R4, UR4, RZ ;  /* 0x0000000404007c24 */ /* 0x000fe2000f8e02ff */
[----:B------:R-:W3:Y:S01]  /*8930*/  LDS.128 R16, [R226+0x1000] ;  /* 0x00100000e2107984 */ /* 0x000ee20000000c00 */
[----:B------:R-:W-:-:S03]  /*8940*/  IMAD.WIDE R4, R32, 0x80, R28 ;  /* 0x0000008020047825 */ /* 0x000fc600078e021c */
[----:B------:R-:W4:Y:S01]  /*8950*/  LDS.128 R12, [R226+0x1800] ;  /* 0x00180000e20c7984 */ /* 0x000f220000000c00 */
[C---:B------:R-:W-:Y:S02]  /*8960*/  IMAD R0, R31.reuse, UR5, R0 ;  /* 0x000000051f007c24 */ /* 0x040fe4000f8e0200 */
[----:B------:R-:W-:Y:S01]  /*8970*/  IMAD.WIDE.U32 R2, R31, UR4, R2 ;  /* 0x000000041f027c25 */ /* 0x000fe2000f8e0002 */
[----:B------:R-:W-:-:S04]  /*8980*/  ULDC.64 UR4, c[0x0][0x280] ;  /* 0x0000a00000047ab9 */ /* 0x000fc80000000a00 */
[----:B------:R-:W-:Y:S01]  /*8990*/  IADD3 R3, R3, R0, RZ ;  /* 0x0000000003037210 */ /* 0x000fe20007ffe0ff */
[----:B------:R-:W-:-:S04]  /*89a0*/  IMAD R0, R5, UR6, RZ ;  /* 0x0000000605007c24 */ /* 0x000fc8000f8e02ff */
[C---:B------:R-:W-:Y:S02]  /*89b0*/  IMAD R0, R4.reuse, UR7, R0 ;  /* 0x0000000704007c24 */ /* 0x040fe4000f8e0200 */
[----:B------:R-:W-:Y:S01]  /*89c0*/  IMAD.WIDE.U32 R2, R4, UR6, R2 ;  /* 0x0000000604027c25 */ /* 0x000fe2000f8e0002 */
[----:B------:R-:W-:-:S04]  /*89d0*/  USHF.L.U64.HI UR6, UR6, 0x6, UR7 ;  /* 0x0000000606067899 */ /* 0x000fc80008010207 */
[----:B------:R-:W-:Y:S02]  /*89e0*/  IADD3 R0, R3, R0, RZ ;  /* 0x0000000003007210 */ /* 0x000fe40007ffe0ff */
[----:B------:R-:W-:-:S04]  /*89f0*/  LEA R6, P0, R2, UR4, 0x1 ;  /* 0x0000000402067c11 */ /* 0x000fc8000f8008ff */
[----:B------:R-:W-:Y:S02]  /*8a00*/  LEA.HI.X R7, R2, UR5, R0, 0x1, P0 ;  /* 0x0000000502077c11 */ /* 0x000fe400080f0c00 */
[----:B------:R-:W-:-:S03]  /*8a10*/  IADD3 R4, P0, R6, UR8, RZ ;  /* 0x0000000806047c10 */ /* 0x000fc6000ff1e0ff */
[----:B-1----:R-:W-:Y:S01]  /*8a20*/  STG.E.128 desc[UR16][R6.64], R24 ;  /* 0x0000001806007986 */ /* 0x002fe2000c101d10 */
[----:B------:R-:W-:Y:S02]  /*8a30*/  IADD3.X R5, R7, UR6, RZ, P0, !PT ;  /* 0x0000000607057c10 */ /* 0x000fe400087fe4ff */
[----:B------:R-:W-:-:S03]  /*8a40*/  IADD3 R2, P0, R4, UR8, RZ ;  /* 0x0000000804027c10 */ /* 0x000fc6000ff1e0ff */
[----:B--2---:R-:W-:Y:S01]  /*8a50*/  STG.E.128 desc[UR16][R4.64], R20 ;  /* 0x0000001404007986 */ /* 0x004fe2000c101d10 */
[----:B------:R-:W-:Y:S02]  /*8a60*/  IADD3.X R3, R5, UR6, RZ, P0, !PT ;  /* 0x0000000605037c10 */ /* 0x000fe400087fe4ff */
[----:B------:R-:W-:-:S03]  /*8a70*/  IADD3 R8, P0, R2, UR8, RZ ;  /* 0x0000000802087c10 */ /* 0x000fc6000ff1e0ff */
[----:B---3--:R-:W-:Y:S01]  /*8a80*/  STG.E.128 desc[UR16][R2.64], R16 ;  /* 0x0000001002007986 */ /* 0x008fe2000c101d10 */
[----:B------:R-:W-:-:S05]  /*8a90*/  IADD3.X R9, R3, UR6, RZ, P0, !PT ;  /* 0x0000000603097c10 */ /* 0x000fca00087fe4ff */
[----:B----4-:R-:W-:Y:S01]  /*8aa0*/  STG.E.128 desc[UR16][R8.64], R12 ;  /* 0x0000000c08007986 */ /* 0x010fe2000c101d10 */
[----:B------:R-:W-:Y:S05]  /*8ab0*/  EXIT ;  /* 0x000000000000794d */ /* 0x000fea0003800000 */
.L_x_42:
        /* <DEDUP_REMOVED lines=12> */
.L_x_1305:


//--------------------- .text._ZN5flash16flash_fwd_kernelI23Flash_fwd_kernel_traitsILi32ELi128ELi128ELi4ELb0ELb0EN7cutlass6half_tE19Flash_kernel_traitsILi32ELi128ELi128ELi4ES3_EELb0ELb0ELb0ELb0ELb0ELb0ELb0ELb0EEEvNS_16Flash_fwd_paramsE --------------------------
	.section	.text._ZN5flash16flash_fwd_kernelI23Flash_fwd_kernel_traitsILi32ELi128ELi128ELi4ELb0ELb0EN7cutlass6half_tE19Flash_kernel_traitsILi32ELi128ELi128ELi4ES3_EELb0ELb0ELb0ELb0ELb0ELb0ELb0ELb0EEEvNS_16Flash_fwd_paramsE,"ax",@progbits
	.align	128
        .global         _ZN5flash16flash_fwd_kernelI23Flash_fwd_kernel_traitsILi32ELi128ELi128ELi4ELb0ELb0EN7cutlass6half_tE19Flash_kernel_traitsILi32ELi128ELi128ELi4ES3_EELb0ELb0ELb0ELb0ELb0ELb0ELb0ELb0EEEvNS_16Flash_fwd_paramsE
        .type           _ZN5flash16flash_fwd_kernelI23Flash_fwd_kernel_traitsILi32ELi128ELi128ELi4ELb0ELb0EN7cutlass6half_tE19Flash_kernel_traitsILi32ELi128ELi128ELi4ES3_EELb0ELb0ELb0ELb0ELb0ELb0ELb0ELb0EEEvNS_16Flash_fwd_paramsE,@function
        .size           _ZN5flash16flash_fwd_kernelI23Flash_fwd_kernel_traitsILi32ELi128ELi128ELi4ELb0ELb0EN7cutlass6half_tE19Flash_kernel_traitsILi32ELi128ELi128ELi4ES3_EELb0ELb0ELb0ELb0ELb0ELb0ELb0ELb0EEEvNS_16Flash_fwd_paramsE,(.L_x_1306 - _ZN5flash16flash_fwd_kernelI23Flash_fwd_kernel_traitsILi32ELi128ELi128ELi4ELb0ELb0EN7cutlass6half_tE19Flash_kernel_traitsILi32ELi128ELi128ELi4ES3_EELb0ELb0ELb0ELb0ELb0ELb0ELb0ELb0EEEvNS_16Flash_fwd_paramsE)
        .other          _ZN5flash16flash_fwd_kernelI23Flash_fwd_kernel_traitsILi32ELi128ELi128ELi4ELb0ELb0EN7cutlass6half_tE19Flash_kernel_traitsILi32ELi128ELi128ELi4ES3_EELb0ELb0ELb0ELb0ELb0ELb0ELb0ELb0EEEvNS_16Flash_fwd_paramsE,@"STO_CUDA_ENTRY STV_DEFAULT"
_ZN5flash16flash_fwd_kernelI23Flash_fwd_kernel_traitsILi32ELi128ELi128ELi4ELb0ELb0EN7cutlass6half_tE19Flash_kernel_traitsILi32ELi128ELi128ELi4ES3_EELb0ELb0ELb0ELb0ELb0ELb0ELb0ELb0EEEvNS_16Flash_fwd_paramsE:
.text._ZN5flash16flash_fwd_kernelI23Flash_fwd_kernel_traitsILi32ELi128ELi128ELi4ELb0ELb0EN7cutlass6half_tE19Flash_kernel_traitsILi32ELi128ELi128ELi4ES3_EELb0ELb0ELb0ELb0ELb0ELb0ELb0ELb0EEEvNS_16Flash_fwd_paramsE:
        /* <DEDUP_REMOVED lines=31> */
[----:B------:R1:W-:Y:S01]  /*01f0*/  STL [R1+0x50], R33 ;  /* 0x0000502101007387 */ /* 0x0003e20000100800 */
        /* <DEDUP_REMOVED lines=9> */
.L_x_43:
[----:B-1----:R-:W1:Y:S02]  /*0290*/  LDC R4, c[0x0][0x2c8] ;  /* 0x0000b200ff047b82 */ /* 0x002e640000000800 */
.L_x_44:
        /* <DEDUP_REMOVED lines=24> */
[----:B------:R-:W-:Y:S01]  /*0420*/  ISETP.NE.AND P1, PT, R33, -0x1, PT ;  /* 0xffffffff2100780c */ /* 0x000fe20003f25270 */
[----:B------:R-:W-:Y:S01]  /*0430*/  IMAD.MOV.U32 R231, RZ, RZ, R23 ;  /* 0x000000ffffe77224 */ /* 0x000fe200078e0017 */
[CC--:B------:R-:W-:Y:S02]  /*0440*/  LEA.HI R7, R18.reuse, R101.reuse, RZ, 0x2 ;  /* 0x0000006512077211 */ /* 0x0c0fe400078f10ff */
[CC--:B------:R-:W-:Y:S01]  /*0450*/  LEA.HI R21, R18.reuse, R101.reuse, RZ, 0x3 ;  /* 0x0000006512157211 */ /* 0x0c0fe200078f18ff */
[----:B------:R-:W-:Y:S01]  /*0460*/  STL [R1+0x54], R35 ;  /* 0x0000542301007387 */ /* 0x000fe20000100800 */
[----:B------:R-:W-:Y:S02]  /*0470*/  LEA.HI R5, R18, R101, RZ, 0x4 ;  /* 0x0000006512057211 */ /* 0x000fe400078f20ff */
[----:B------:R-:W-:-:S02]  /*0480*/  SHF.R.S32.HI R26, RZ, 0x3, R21 ;  /* 0x00000003ff1a7819 */ /* 0x000fc40000011415 */
[----:B------:R-:W-:Y:S02]  /*0490*/  IABS R4, R31 ;  /* 0x0000001f00047213 */ /* 0x000fe40000000000 */
[----:B------:R-:W-:Y:S01]  /*04a0*/  SHF.R.S32.HI R6, RZ, 0x4, R5 ;  /* 0x00000004ff067819 */ /* 0x000fe20000011405 */
[----:B------:R-:W2:Y:S01]  /*04b0*/  @!P1 LDC.64 R16, c[0x0][0x228] ;  /* 0x00008a00ff109b82 */ /* 0x000ea20000000a00 */
[----:B------:R-:W-:Y:S01]  /*04c0*/  ISETP.NE.AND P0, PT, R13, -0x1, PT ;  /* 0xffffffff0d00780c */ /* 0x000fe20003f05270 */
[----:B------:R-:W-:Y:S01]  /*04d0*/  IMAD.MOV.U32 R19, RZ, RZ, R4 ;  /* 0x000000ffff137224 */ /* 0x000fe200078e0004 */
[----:B------:R-:W-:Y:S02]  /*04e0*/  LEA.HI R4, R5, R6, RZ, 0x1 ;  /* 0x0000000605047211 */ /* 0x000fe400078f08ff */
[----:B------:R-:W-:Y:S02]  /*04f0*/  SHF.R.S32.HI R10, RZ, 0x2, R7 ;  /* 0x00000002ff0a7819 */ /* 0x000fe40000011407 */
[----:B------:R-:W-:Y:S01]  /*0500*/  LEA.HI R144, R18, R101, RZ, 0x5 ;  /* 0x0000006512907211 */ /* 0x000fe200078f28ff */
[----:B------:R-:W3:Y:S01]  /*0510*/  @P1 LDC.64 R14, c[0x0][0x240] ;  /* 0x00009000ff0e1b82 */ /* 0x000ee20000000a00 */
[----:B-1----:R-:W-:-:S02]  /*0520*/  IABS R0, R32 ;  /* 0x0000002000007213 */ /* 0x002fc40000000000 */
[----:B------:R-:W-:Y:S02]  /*0530*/  SHF.R.S32.HI R11, RZ, 0x1f, R10 ;  /* 0x0000001fff0b7819 */ /* 0x000fe4000001140a */
[----:B------:R-:W-:Y:S01]  /*0540*/  SHF.R.S32.HI R29, RZ, 0x5, R144 ;  /* 0x00000005ff1d7819 */ /* 0x000fe20000011490 */
[----:B------:R-:W-:Y:S02]  /*0550*/  IMAD.MOV.U32 R24, RZ, RZ, R0 ;  /* 0x000000ffff187224 */ /* 0x000fe400078e0000 */
[----:B------:R-:W1:Y:S01]  /*0560*/  @P0 LDC.64 R102, c[0x0][0x250] ;  /* 0x00009400ff660b82 */ /* 0x000e620000000a00 */
[----:B------:R-:W-:Y:S01]  /*0570*/  IMAD.WIDE R36, R27, 0x80, R10 ;  /* 0x000000801b247825 */ /* 0x000fe200078e020a */
[----:B------:R-:W4:Y:S08]  /*0580*/  I2F.RP R2, R24 ;  /* 0x0000001800027306 */ /* 0x000f300000209400 */
[----:B----4-:R-:W4:Y:S02]  /*0590*/  MUFU.RCP R2, R2 ;  /* 0x0000000200027308 */ /* 0x010f240000001000 */
[----:B----4-:R-:W-:-:S06]  /*05a0*/  VIADD R2, R2, 0xffffffe ;  /* 0x0ffffffe02027836 */ /* 0x010fcc0000000000 */
[----:B------:R-:W4:Y:S02]  /*05b0*/  F2I.FTZ.U32.TRUNC.NTZ R3, R2 ;  /* 0x0000000200037305 */ /* 0x000f24000021f000 */
[----:B----4-:R-:W-:Y:S01]  /*05c0*/  IMAD.MOV R0, RZ, RZ, -R3 ;  /* 0x000000ffff007224 */ /* 0x010fe200078e0a03 */
[----:B------:R-:W-:-:S03]  /*05d0*/  MOV R2, RZ ;  /* 0x000000ff00027202 */ /* 0x000fc60000000f00 */
[----:B------:R-:W-:-:S04]  /*05e0*/  IMAD R0, R0, R24, RZ ;  /* 0x0000001800007224 */ /* 0x000fc800078e02ff */
[----:B------:R-:W-:Y:S01]  /*05f0*/  IMAD.HI.U32 R3, R3, R0, R2 ;  /* 0x0000000003037227 */ /* 0x000fe200078e0002 */
[----:B------:R-:W-:-:S05]  /*0600*/  LOP3.LUT R0, R7, 0xfffffffc, RZ, 0xc0, !PT ;  /* 0xfffffffc07007812 */ /* 0x000fca00078ec0ff */
[----:B------:R-:W-:Y:S02]  /*0610*/  IMAD.IADD R2, R101, 0x1, -R0 ;  /* 0x0000000165027824 */ /* 0x000fe400078e0a00 */
[----:B------:R-:W-:Y:S02]  /*0620*/  IMAD.SHL.U32 R0, R26, 0x40, RZ ;  /* 0x000000401a007824 */ /* 0x000fe400078e00ff */
[----:B------:R-:W-:Y:S02]  /*0630*/  IMAD.SHL.U32 R22, R2, 0x8, RZ ;  /* 0x0000000802167824 */ /* 0x000fe400078e00ff */
[----:B------:R-:W-:Y:S01]  /*0640*/  IMAD.HI.U32 R12, R3, R19, RZ ;  /* 0x00000013030c7227 */ /* 0x000fe200078e00ff */
[----:B------:R-:W-:Y:S02]  /*0650*/  LOP3.LUT R0, R0, 0xc0, RZ, 0xc0, !PT ;  /* 0x000000c000007812 */ /* 0x000fe400078ec0ff */
[----:B------:R-:W-:Y:S01]  /*0660*/  MOV R230, R22 ;  /* 0x0000001600e67202 */ /* 0x000fe20000000f00 */
[----:B------:R-:W-:Y:S01]  /*0670*/  IMAD.MOV.U32 R230, RZ, RZ, R22 ;  /* 0x000000ffffe67224 */ /* 0x000fe200078e0016 */
[----:B------:R-:W-:Y:S01]  /*0680*/  LOP3.LUT R3, R4, 0xfffffffe, RZ, 0xc0, !PT ;  /* 0xfffffffe04037812 */ /* 0x000fe200078ec0ff */
[----:B------:R4:W-:Y:S01]  /*0690*/  STL [R1+0x20], R22 ;  /* 0x0000201601007387 */ /* 0x0009e20000100800 */
[----:B------:R-:W-:-:S02]  /*06a0*/  SHF.R.U32.HI R2, RZ, 0x3, R0 ;  /* 0x00000003ff027819 */ /* 0x000fc40000011600 */
[----:B------:R-:W-:Y:S01]  /*06b0*/  LOP3.LUT R4, R0, 0x18, R230, 0xf8, !PT ;  /* 0x0000001800047812 */ /* 0x000fe200078ef8e6 */
[----:B------:R-:W-:Y:S01]  /*06c0*/  IMAD.MOV R0, RZ, RZ, -R12 ;  /* 0x000000ffff007224 */ /* 0x000fe200078e0a0c */
[----:B------:R1:W-:Y:S01]  /*06d0*/  STL.64 [R1+0x48], R36 ;  /* 0x0000482401007387 */ /* 0x0003e20000100a00 */
[----:B------:R-:W-:Y:S01]  /*06e0*/  IMAD.IADD R27, R6, 0x1, -R3 ;  /* 0x00000001061b7824 */ /* 0x000fe200078e0a03 */
[----:B------:R-:W-:Y:S01]  /*06f0*/  LOP3.LUT R9, R4, R2, RZ, 0x3c, !PT ;  /* 0x0000000204097212 */ /* 0x000fe200078e3cff */
[----:B------:R-:W-:Y:S01]  /*0700*/  IMAD R4, R24, R0, R19 ;  /* 0x0000000018047224 */ /* 0x000fe200078e0213 */
[----:B------:R-:W-:Y:S02]  /*0710*/  LEA.HI R2, R7, R10, RZ, 0x1 ;  /* 0x0000000a07027211 */ /* 0x000fe400078f08ff */
[----:B------:R-:W-:Y:S02]  /*0720*/  LOP3.LUT R0, R5, 0xfffffff0, RZ, 0xc0, !PT ;  /* 0xfffffff005007812 */ /* 0x000fe400078ec0ff */
[----:B------:R-:W-:-:S02]  /*0730*/  LOP3.LUT R2, R2, 0x7fffffe, RZ, 0xc0, !PT ;  /* 0x07fffffe02027812 */ /* 0x000fc400078ec0ff */
[----:B------:R-:W-:Y:S02]  /*0740*/  IADD3 R0, -R0, R101, RZ ;  /* 0x0000006500007210 */ /* 0x000fe40007ffe1ff */
[----:B------:R-:W-:Y:S01]  /*0750*/  ISETP.GT.U32.AND P2, PT, R24, R4, PT ;  /* 0x000000041800720c */ /* 0x000fe20003f44070 */
[----:B------:R-:W-:Y:S01]  /*0760*/  IMAD.IADD R2, R10, 0x1, -R2 ;  /* 0x000000010a027824 */ /* 0x000fe200078e0a02 */
[----:B------:R-:W-:Y:S02]  /*0770*/  @!P1 SHF.R.S32.HI R7, RZ, 0x1f, R30 ;  /* 0x0000001fff079819 */ /* 0x000fe4000001141e */
[----:B------:R-:W-:Y:S01]  /*0780*/  LEA.HI R19, R0, R0, RZ, 0x1 ;  /* 0x0000000000137211 */ /* 0x000fe200078f08ff */
[----:B------:R-:W-:Y:S01]  /*0790*/  IMAD R6, R29, 0x8, R2 ;  /* 0x000000081d067824 */ /* 0x000fe200078e0202 */
[----:B------:R-:W-:Y:S01]  /*07a0*/  SHF.R.S32.HI R18, RZ, 0x1f, R0 ;  /* 0x0000001fff127819 */ /* 0x000fe20000011400 */
[----:B--2---:R-:W-:Y:S01]  /*07b0*/  @!P1 IMAD R7, R7, R16, RZ ;  /* 0x0000001007079224 */ /* 0x004fe200078e02ff */
[----:B----4-:R-:W2:Y:S01]  /*07c0*/  @P0 LDC.64 R22, c[0x0][0x248] ;  /* 0x00009200ff160b82 */ /* 0x010ea20000000a00 */
[----:B------:R-:W-:Y:S01]  /*07d0*/  LOP3.LUT R5, R19, 0x7fffffe, RZ, 0xc0, !PT ;  /* 0x07fffffe13057812 */ /* 0x000fe200078ec0ff */
[----:B---3--:R-:W-:Y:S01]  /*07e0*/  @P1 IMAD.WIDE.U32 R2, R33, R14, RZ ;  /* 0x0000000e21021225 */ /* 0x008fe200078e00ff */
[----:B------:R-:W-:-:S02]  /*07f0*/  LEA.HI R28, R18, R0, RZ, 0x3 ;  /* 0x00000000121c7211 */ /* 0x000fc400078f18ff */
[----:B------:R-:W-:Y:S01]  /*0800*/  LEA R225, R6, R9, 0x5 ;  /* 0x0000000906e17211 */ /* 0x000fe200078e28ff */
[----:B------:R-:W-:Y:S02]  /*0810*/  @!P1 IMAD R14, R30, R17, R7 ;  /* 0x000000111e0e9224 */ /* 0x000fe400078e0207 */
[----:B------:R-:W-:Y:S01]  /*0820*/  @P1 IMAD R17, R33, R15, R3 ;  /* 0x0000000f21111224 */ /* 0x000fe200078e0203 */
[----:B------:R-:W-:Y:S01]  /*0830*/  LOP3.LUT R3, R31, R32, RZ, 0x3c, !PT ;  /* 0x000000201f037212 */ /* 0x000fe200078e3cff */
[----:B------:R-:W-:Y:S01]  /*0840*/  IMAD.IADD R139, R0, 0x1, -R5 ;  /* 0x00000001008b7824 */ /* 0x000fe200078e0a05 */
[----:B------:R-:W-:Y:S01]  /*0850*/  @P0 IADD3 R5, R8, R13, RZ ;  /* 0x0000000d08050210 */ /* 0x000fe20007ffe0ff */
[----:B------:R-:W-:Y:S01]  /*0860*/  @!P2 IMAD.IADD R4, R4, 0x1, -R24 ;  /* 0x000000010404a824 */ /* 0x000fe200078e0a18 */
[----:B------:R-:W-:Y:S01]  /*0870*/  ISETP.GE.AND P4, PT, R3, RZ, PT ;  /* 0x000000ff0300720c */ /* 0x000fe20003f86270 */
[----:B------:R-:W-:Y:S02]  /*0880*/  @P0 IMAD.IADD R0, R8, 0x1, R13 ;  /* 0x0000000108000824 */ /* 0x000fe400078e020d */
[----:B------:R-:W-:Y:S01]  /*0890*/  @P1 IMAD.MOV.U32 R15, RZ, RZ, R2 ;  /* 0x000000ffff0f1224 */ /* 0x000fe200078e0002 */
[----:B------:R-:W-:Y:S01]  /*08a0*/  ISETP.GE.U32.AND P5, PT, R4, R24, PT ;  /* 0x000000180400720c */ /* 0x000fe20003fa6070 */
[----:B-1----:R-:W-:-:S02]  /*08b0*/  @P0 IMAD R9, R0, R103, RZ ;  /* 0x0000006700090224 */ /* 0x002fc400078e02ff */
[----:B------:R-:W-:-:S04]  /*08c0*/  @P0 IMAD.WIDE.U32 R2, R0, R102, RZ ;  /* 0x0000006600020225 */ /* 0x000fc800078e00ff */
[----:B--2---:R-:W-:Y:S01]  /*08d0*/  @P0 IMAD R0, R5, R23, RZ ;  /* 0x0000001705000224 */ /* 0x004fe200078e02ff */
[----:B------:R-:W-:Y:S01]  /*08e0*/  @P0 MOV R24, R2 ;  /* 0x0000000200180202 */ /* 0x000fe20000000f00 */
[----:B------:R-:W-:-:S04]  /*08f0*/  @!P1 IMAD.WIDE.U32 R6, R30, R16, RZ ;  /* 0x000000101e069225 */ /* 0x000fc800078e00ff */
[----:B------:R-:W-:-:S04]  /*0900*/  @P0 IMAD.WIDE.U32 R4, R5, R22, RZ ;  /* 0x0000001605040225 */ /* 0x000fc800078e00ff */
[----:B------:R-:W-:Y:S02]  /*0910*/  @!P1 IMAD.IADD R17, R7, 0x1, R14 ;  /* 0x0000000107119824 */ /* 0x000fe400078e020e */
[----:B------:R-:W-:Y:S02]  /*0920*/  @!P1 IMAD.MOV.U32 R15, RZ, RZ, R6 ;  /* 0x000000ffff0f9224 */ /* 0x000fe400078e0006 */
[----:B------:R-:W-:Y:S02]  /*0930*/  @P0 IMAD.IADD R25, R3, 0x1, R9 ;  /* 0x0000000103190824 */ /* 0x000fe400078e0209 */
[----:B------:R-:W-:Y:S02]  /*0940*/  @P0 IMAD.IADD R18, R5, 0x1, R0 ;  /* 0x0000000105120824 */ /* 0x000fe400078e0200 */
[----:B------:R-:W-:Y:S01]  /*0950*/  @P0 IMAD.MOV.U32 R16, RZ, RZ, R4 ;  /* 0x000000ffff100224 */ /* 0x000fe200078e0004 */
[----:B------:R-:W-:Y:S06]  /*0960*/  @P0 BRA `(.L_x_46) ;  /* 0x0000000000340947 */ /* 0x000fec0003800000 */
        /* <DEDUP_REMOVED lines=13> */
.L_x_46:
        /* <DEDUP_REMOVED lines=14> */
.L_x_47:
[----:B------:R-:W1:Y:S01]  /*0b20*/  S2UR UR4, SR_CgaCtaId ;  /* 0x00000000000479c3 */ /* 0x000e620000008800 */
[C---:B------:R-:W-:Y:S01]  /*0b30*/  VIADD R34, R10.reuse, 0x20 ;  /* 0x000000200a227836 */ /* 0x040fe20000000000 */
[----:B------:R-:W-:Y:S01]  /*0b40*/  SHF.R.S32.HI R231, RZ, 0x1f, R230 ;  /* 0x0000001fffe77819 */ /* 0x000fe200000114e6 */
[C---:B------:R-:W-:Y:S01]  /*0b50*/  VIADD R33, R10.reuse, 0x40 ;  /* 0x000000400a217836 */ /* 0x040fe20000000000 */
[----:B------:R-:W-:Y:S01]  /*0b60*/  LOP3.LUT R0, R21, 0xfffffff8, RZ, 0xc0, !PT ;  /* 0xfffffff815007812 */ /* 0x000fe200078ec0ff */
[C---:B------:R-:W-:Y:S01]  /*0b70*/  VIADD R30, R10.reuse, 0x60 ;  /* 0x000000600a1e7836 */ /* 0x040fe20000000000 */
[----:B------:R2:W-:Y:S01]  /*0b80*/  STL [R1+0x58], R34 ;  /* 0x0000582201007387 */ /* 0x0005e20000100800 */
[----:B------:R-:W-:Y:S01]  /*0b90*/  ISETP.GE.AND P1, PT, R10, R35, PT ;  /* 0x000000230a00720c */ /* 0x000fe20003f26270 */
[----:B------:R-:W-:Y:S01]  /*0ba0*/  ULDC.64 UR6, c[0x0][0x258] ;  /* 0x0000960000067ab9 */ /* 0x000fe20000000a00 */
[----:B------:R-:W-:Y:S01]  /*0bb0*/  IMAD.IADD R0, R101, 0x1, -R0 ;  /* 0x0000000165007824 */ /* 0x000fe200078e0a00 */
[----:B------:R2:W-:Y:S01]  /*0bc0*/  STL [R1+0x24], R231 ;  /* 0x000024e701007387 */ /* 0x0005e20000100800 */
[----:B------:R-:W-:Y:S01]  /*0bd0*/  SHF.R.S32.HI R6, RZ, 0x1f, R31 ;  /* 0x0000001fff067819 */ /* 0x000fe2000001141f */
[----:B------:R-:W-:Y:S01]  /*0be0*/  @!P2 VIADD R12, R12, 0x1 ;  /* 0x000000010c0ca836 */ /* 0x000fe20000000000 */
[----:B------:R-:W-:Y:S01]  /*0bf0*/  ISETP.NE.AND P6, PT, R32, RZ, PT ;  /* 0x000000ff2000720c */ /* 0x000fe20003fc5270 */
[----:B------:R2:W-:Y:S01]  /*0c00*/  STL [R1+0x60], R33 ;  /* 0x0000602101007387 */ /* 0x0005e20000100800 */
[----:B------:R-:W-:Y:S01]  /*0c10*/  IADD3 R2, P0, R230, R15, RZ ;  /* 0x0000000fe6027210 */ /* 0x000fe20007f1e0ff */
[----:B------:R-:W-:Y:S01]  /*0c20*/  UMOV UR5, 0x400 ;  /* 0x0000040000057882 */ /* 0x000fe20000000000 */
[----:B------:R-:W-:Y:S01]  /*0c30*/  LEA.HI R14, R0, R0, RZ, 0x1 ;  /* 0x00000000000e7211 */ /* 0x000fe200078f08ff */
[----:B------:R2:W-:Y:S01]  /*0c40*/  STL [R1+0x5c], R30 ;  /* 0x00005c1e01007387 */ /* 0x0005e20000100800 */
[----:B------:R-:W-:Y:S01]  /*0c50*/  IMAD R6, R6, UR6, RZ ;  /* 0x0000000606067c24 */ /* 0x000fe2000f8e02ff */
[----:B------:R-:W-:Y:S01]  /*0c60*/  LEA.HI.SX32 R21, R226, 0xffffffff, 0x19 ;  /* 0xffffffffe2157811 */ /* 0x000fe200078fcaff */
[----:B------:R-:W-:Y:S01]  /*0c70*/  IMAD.X R3, R231, 0x1, R17, P0 ;  /* 0x00000001e7037824 */ /* 0x000fe200000e0611 */
[----:B------:R-:W-:Y:S01]  /*0c80*/  LOP3.LUT R4, R14, 0x3fffffe, RZ, 0xc0, !PT ;  /* 0x03fffffe0e047812 */ /* 0x000fe200078ec0ff */
[----:B------:R-:W-:Y:S01]  /*0c90*/  @P5 VIADD R12, R12, 0x1 ;  /* 0x000000010c0c5836 */ /* 0x000fe20000000000 */
[----:B-1----:R-:W-:Y:S01]  /*0ca0*/  ULEA UR4, UR4, UR5, 0x18 ;  /* 0x0000000504047291 */ /* 0x002fe2000f8ec03f */
[----:B------:R-:W-:Y:S01]  /*0cb0*/  IMAD.WIDE.U32 R8, R31, UR6, R2 ;  /* 0x000000061f087c25 */ /* 0x000fe2000f8e0002 */
[----:B------:R-:W-:Y:S01]  /*0cc0*/  BSSY B0, `(.L_x_48) ;  /* 0x000001f000007945 */ /* 0x000fe20003800000 */
[----:B------:R-:W-:-:S02]  /*0cd0*/  ISETP.GE.AND P3, PT, R34, R35, PT ;  /* 0x000000232200720c */ /* 0x000fc40003f66270 */
[----:B------:R-:W-:Y:S01]  /*0ce0*/  IMAD R6, R31, UR7, R6 ;  /* 0x000000071f067c24 */ /* 0x000fe2000f8e0206 */
[-C--:B------:R-:W-:Y:S01]  /*0cf0*/  ISETP.GE.AND P2, PT, R33, R35.reuse, PT ;  /* 0x000000232100720c */ /* 0x080fe20003f46270 */
[----:B------:R-:W-:Y:S01]  /*0d00*/  @!P4 IMAD.MOV R12, RZ, RZ, -R12 ;  /* 0x000000ffff0cc224 */ /* 0x000fe200078e0a0c */
[----:B------:R-:W-:Y:S01]  /*0d10*/  ISETP.GE.AND P5, PT, R30, R35, PT ;  /* 0x000000231e00720c */ /* 0x000fe20003fa6270 */
[----:B------:R-:W-:Y:S01]  /*0d20*/  IMAD.IADD R17, R0, 0x1, -R4 ;  /* 0x0000000100117824 */ /* 0x000fe200078e0a04 */
[----:B------:R-:W-:Y:S01]  /*0d30*/  @!P6 LOP3.LUT R12, RZ, R32, RZ, 0x33, !PT ;  /* 0x00000020ff0ce212 */ /* 0x000fe200078e33ff */
[----:B------:R-:W-:Y:S01]  /*0d40*/  IMAD R13, R21, -0x80, R20 ;  /* 0xffffff80150d7824 */ /* 0x000fe200078e0214 */
[----:B------:R-:W-:Y:S01]  /*0d50*/  LEA R225, R225, UR4, 0x1 ;  /* 0x00000004e1e17c11 */ /* 0x000fe2000f8e08ff */
[----:B------:R-:W-:Y:S01]  /*0d60*/  IMAD.IADD R7, R9, 0x1, R6 ;  /* 0x0000000109077824 */ /* 0x000fe200078e0206 */
[----:B------:R-:W-:Y:S07]  /*0d70*/  @P1 BRA `(.L_x_49) ;  /* 0x00000000004c1947 */ /* 0x000fee0003800000 */
[----:B------:R-:W-:Y:S02]  /*0d80*/  ULDC UR5, c[0x0][0x2d0] ;  /* 0x0000b40000057ab9 */ /* 0x000fe40000000800 */
[----:B------:R-:W-:-:S13]  /*0d90*/  ISETP.GE.AND P0, PT, R230, UR5, PT ;  /* 0x00000005e6007c0c */ /* 0x000fda000bf06270 */
[----:B------:R1:W-:Y:S04]  /*0da0*/  @P0 STS [R225], RZ ;  /* 0x000000ffe1000388 */ /* 0x0003e80000000800 */
[----:B------:R1:W-:Y:S04]  /*0db0*/  @P0 STS [R225+0x4], RZ ;  /* 0x000004ffe1000388 */ /* 0x0003e80000000800 */
[----:B------:R1:W-:Y:S01]  /*0dc0*/  @P0 STS.64 [R225+0x8], RZ ;  /* 0x000008ffe1000388 */ /* 0x0003e20000000a00 */
[----:B------:R-:W-:Y:S05]  /*0dd0*/  @P0 BRA `(.L_x_49) ;  /* 0x0000000000340947 */ /* 0x000fea0003800000 */
        /* <DEDUP_REMOVED lines=9> */
[----:B------:R-:W-:Y:S01]  /*0e70*/  @!PT LDS RZ, [RZ] ;  /* 0x00000000fffff984 */ /* 0x000fe20000000800 */
[----:B------:R-:W-:Y:S01]  /*0e80*/  @!PT LDS RZ, [RZ] ;  /* 0x00000000fffff984 */ /* 0x000fe20000000800 */
[----:B------:R-:W-:Y:S01]  /*0e90*/  @!PT LDS RZ, [RZ] ;  /* 0x00000000fffff984 */ /* 0x000fe20000000800 */
[----:B------:R3:W-:Y:S02]  /*0ea0*/  LDGSTS.E.BYPASS.LTC128B.128 [R225], desc[UR8][R4.64] ;  /* 0x0000000004e17fae */ /* 0x0007e4000b901d48 */
.L_x_49:
[----:B------:R-:W-:Y:S05]  /*0eb0*/  BSYNC B0 ;  /* 0x0000000000007941 */ /* 0x000fea0003800000 */
.L_x_48:
[----:B------:R-:W-:Y:S04]  /*0ec0*/  BSSY B0, `(.L_x_50) ;  /* 0x0000016000007945 */ /* 0x000fe80003800000 */
[----:B------:R-:W-:Y:S05]  /*0ed0*/  @P3 BRA `(.L_x_51) ;  /* 0x0000000000503947 */ /* 0x000fea0003800000 */
[----:B------:R-:W-:Y:S02]  /*0ee0*/  ULDC UR5, c[0x0][0x2d0] ;  /* 0x0000b40000057ab9 */ /* 0x000fe40000000800 */
[----:B------:R-:W-:-:S13]  /*0ef0*/  ISETP.GE.AND P0, PT, R230, UR5, PT ;  /* 0x00000005e6007c0c */ /* 0x000fda000bf06270 */
[----:B------:R4:W-:Y:S01]  /*0f00*/  @P0 STS.128 [R225+0x800], RZ ;  /* 0x000800ffe1000388 */ /* 0x0009e20000000c00 */
[----:B------:R-:W-:Y:S05]  /*0f10*/  @P0 BRA `(.L_x_51) ;  /* 0x0000000000400947 */ /* 0x000fea0003800000 */
[----:B------:R-:W-:Y:S01]  /*0f20*/  IADD3 R0, P0, R36, 0x20, RZ ;  /* 0x0000002024007810 */ /* 0x000fe20007f1e0ff */
[----:B------:R-:W-:Y:S01]  /*0f30*/  ULDC.64 UR6, c[0x0][0x240] ;  /* 0x0000900000067ab9 */ /* 0x000fe20000000a00 */
[----:B------:R-:W-:-:S03]  /*0f40*/  MOV R3, R7 ;  /* 0x0000000700037202 */ /* 0x000fc60000000f00 */
[----:B------:R-:W-:-:S04]  /*0f50*/  IMAD.X R2, RZ, RZ, R37, P0 ;  /* 0x000000ffff027224 */ /* 0x000fc800000e0625 */
[----:B---3--:R-:W-:Y:S02]  /*0f60*/  IMAD R4, R2, UR6, RZ ;  /* 0x0000000602047c24 */ /* 0x008fe4000f8e02ff */
[----:B------:R-:W-:-:S04]  /*0f70*/  IMAD.MOV.U32 R2, RZ, RZ, R8 ;  /* 0x000000ffff027224 */ /* 0x000fc800078e0008 */
        /* <DEDUP_REMOVED lines=9> */
[----:B------:R3:W-:Y:S02]  /*1010*/  LDGSTS.E.BYPASS.LTC128B.128 [R225+0x800], desc[UR8][R4.64] ;  /* 0x0080000004e17fae */ /* 0x0007e4000b901d48 */
.L_x_51:
[----:B------:R-:W-:Y:S05]  /*1020*/  BSYNC B0 ;  /* 0x0000000000007941 */ /* 0x000fea0003800000 */
.L_x_50:
        /* <DEDUP_REMOVED lines=22> */
.L_x_53:
[----:B------:R-:W-:Y:S05]  /*1190*/  BSYNC B0 ;  /* 0x0000000000007941 */ /* 0x000fea0003800000 */
.L_x_52:
        /* <DEDUP_REMOVED lines=10> */
[----:B------:R-:W-:Y:S02]  /*1240*/  IMAD R6, R2, UR6, RZ ;  /* 0x0000000602067c24 */ /* 0x000fe4000f8e02ff */
[----:B------:R-:W-:-:S04]  /*1250*/  IMAD.MOV.U32 R2, RZ, RZ, R8 ;  /* 0x000000ffff027224 */ /* 0x000fc800078e0008 */
[----:B---3--:R-:W-:-:S04]  /*1260*/  IMAD.WIDE.U32 R4, R0, UR6, R2 ;  /* 0x0000000600047c25 */ /* 0x008fc8000f8e0002 */
        /* <DEDUP_REMOVED lines=9> */
.L_x_55:
[----:B------:R-:W-:Y:S05]  /*1300*/  BSYNC B0 ;  /* 0x0000000000007941 */ /* 0x000fea0003800000 */
.L_x_54:
[--C-:B------:R-:W-:Y:S01]  /*1310*/  SHF.R.S32.HI R9, RZ, 0x1, R19.reuse ;  /* 0x00000001ff097819 */ /* 0x100fe20000011413 */
[CC--:B------:R-:W-:Y:S01]  /*1320*/  IMAD R0, R11.reuse, R22.reuse, RZ ;  /* 0x000000160b007224 */ /* 0x0c0fe200078e02ff */
[----:B---3--:R-:W-:Y:S01]  /*1330*/  SHF.R.S32.HI R2, RZ, 0x1f, R19 ;  /* 0x0000001fff027819 */ /* 0x008fe20000011413 */
[----:B------:R-:W-:Y:S01]  /*1340*/  IMAD.WIDE.U32 R4, R10, R22, R230 ;  /* 0x000000160a047225 */ /* 0x000fe200078e00e6 */
[----:B------:R-:W-:Y:S01]  /*1350*/  SHF.R.S32.HI R19, RZ, 0x1, R14 ;  /* 0x00000001ff137819 */ /* 0x000fe2000001140e */
[----:B------:R-:W-:Y:S01]  /*1360*/  ULDC.64 UR6, c[0x0][0x260] ;  /* 0x0000980000067ab9 */ /* 0x000fe20000000a00 */
[----:B------:R-:W-:Y:S01]  /*1370*/  LEA.HI R8, R2, R9, RZ, 0x2 ;  /* 0x0000000902087211 */ /* 0x000fe200078f10ff */
[----:B------:R-:W-:Y:S01]  /*1380*/  IMAD R7, R11, R102, RZ ;  /* 0x000000660b077224 */ /* 0x000fe200078e02ff */
[----:B------:R-:W-:Y:S01]  /*1390*/  IADD3 R6, P0, R16, R4, RZ ;  /* 0x0000000410067210 */ /* 0x000fe20007f1e0ff */
[----:B------:R-:W-:Y:S01]  /*13a0*/  IMAD.SHL.U32 R2, R19, 0x40, RZ ;  /* 0x0000004013027824 */ /* 0x000fe200078e00ff */
[C---:B------:R-:W-:Y:S01]  /*13b0*/  ISETP.GE.AND P2, PT, R10.reuse, R13, PT ;  /* 0x0000000d0a00720c */ /* 0x040fe20003f46270 */
[C---:B------:R-:W-:Y:S01]  /*13c0*/  IMAD R0, R10.reuse, R23, R0 ;  /* 0x000000170a007224 */ /* 0x040fe200078e0200 */
[----:B------:R-:W-:Y:S01]  /*13d0*/  ISETP.GE.AND P3, PT, R10, R13, PT ;  /* 0x0000000d0a00720c */ /* 0x000fe20003f66270 */
[----:B------:R-:W-:Y:S01]  /*13e0*/  IMAD.SHL.U32 R15, R26, 0x8, RZ ;  /* 0x000000081a0f7824 */ /* 0x000fe200078e00ff */
[----:B------:R-:W-:Y:S01]  /*13f0*/  LOP3.LUT R4, R2, 0xc0, RZ, 0xc0, !PT ;  /* 0x000000c002047812 */ /* 0x000fe200078ec0ff */
[----:B------:R-:W-:Y:S01]  /*1400*/  IMAD R11, R10, R103, R7 ;  /* 0x000000670a0b7224 */ /* 0x000fe200078e0207 */
[----:B------:R-:W-:Y:S01]  /*1410*/  IADD3.X R7, R18, R5, R0, P0, !PT ;  /* 0x0000000512077210 */ /* 0x000fe200007fe400 */
[----:B------:R-:W-:Y:S01]  /*1420*/  IMAD.WIDE.U32 R2, R10, R102, R230 ;  /* 0x000000660a027225 */ /* 0x000fe200078e00e6 */
[----:B------:R-:W-:Y:S01]  /*1430*/  SHF.R.S32.HI R0, RZ, 0x1f, R12 ;  /* 0x0000001fff007819 */ /* 0x000fe2000001140c */
[----:B------:R-:W-:Y:S01]  /*1440*/  BSSY B0, `(.L_x_56) ;  /* 0x0000030000007945 */ /* 0x000fe20003800000 */
[----:B------:R-:W-:Y:S01]  /*1450*/  LOP3.LUT R10, R4, 0x8, R15, 0xf8, !PT ;  /* 0x00000008040a7812 */ /* 0x000fe200078ef80f */
[----:B------:R-:W-:Y:S01]  /*1460*/  IMAD.WIDE.U32 R36, R12, UR6, R6 ;  /* 0x000000060c247c25 */ /* 0x000fe2000f8e0006 */
[----:B------:R-:W-:-:S02]  /*1470*/  SHF.R.U32.HI R5, RZ, 0x3, R4 ;  /* 0x00000003ff057819 */ /* 0x000fc40000011604 */
[----:B------:R-:W-:Y:S01]  /*1480*/  IADD3 R4, P0, R24, R2, RZ ;  /* 0x0000000218047210 */ /* 0x000fe20007f1e0ff */
[----:B------:R-:W-:Y:S01]  /*1490*/  IMAD R2, R0, UR6, RZ ;  /* 0x0000000600027c24 */ /* 0x000fe2000f8e02ff */
[----:B------:R-:W-:Y:S01]  /*14a0*/  LOP3.LUT R15, R10, R5, RZ, 0x3c, !PT ;  /* 0x000000050a0f7212 */ /* 0x000fe200078e3cff */
[----:B------:R3:W-:Y:S01]  /*14b0*/  STL.64 [R1+0x38], R36 ;  /* 0x0000382401007387 */ /* 0x0007e20000100a00 */
[----:B------:R-:W-:Y:S01]  /*14c0*/  IADD3.X R5, R25, R3, R11, P0, !PT ;  /* 0x0000000319057210 */ /* 0x000fe200007fe40b */
[----:B------:R-:W-:Y:S01]  /*14d0*/  IMAD R3, R12, UR7, R2 ;  /* 0x000000070c037c24 */ /* 0x000fe2000f8e0202 */
[----:B------:R-:W-:Y:S01]  /*14e0*/  ULDC.64 UR6, c[0x0][0x268] ;  /* 0x00009a0000067ab9 */ /* 0x000fe20000000a00 */
[----:B------:R-:W-:Y:S01]  /*14f0*/  MOV R228, R36 ;  /* 0x0000002400e47202 */ /* 0x000fe20000000f00 */
[----:B------:R-:W-:Y:S01]  /*1500*/  IMAD R0, R0, UR6, RZ ;  /* 0x0000000600007c24 */ /* 0x000fe2000f8e02ff */
[----:B------:R-:W-:Y:S01]  /*1510*/  LOP3.LUT R8, R8, 0xfffffffc, RZ, 0xc0, !PT ;  /* 0xfffffffc08087812 */ /* 0x000fe200078ec0ff */
[----:B------:R-:W-:Y:S01]  /*1520*/  IMAD.IADD R229, R37, 0x1, R3 ;  /* 0x0000000125e57824 */ /* 0x000fe200078e0203 */
[----:B------:R-:W-:Y:S01]  /*1530*/  SHF.L.U64.HI R138, R22, 0x7, R23 ;  /* 0x00000007168a7819 */ /* 0x000fe20000010217 */
[----:B------:R-:W-:Y:S01]  /*1540*/  IMAD.WIDE.U32 R24, R12, UR6, R4 ;  /* 0x000000060c187c25 */ /* 0x000fe2000f8e0004 */
[----:B------:R-:W-:-:S02]  /*1550*/  SHF.L.U32 R100, R22, 0x7, RZ ;  /* 0x0000000716647819 */ /* 0x000fc400000006ff */
[----:B------:R3:W-:Y:S01]  /*1560*/  STL.64 [R1+0x28], R228 ;  /* 0x000028e401007387 */ /* 0x0007e20000100a00 */
[----:B------:R-:W-:Y:S01]  /*1570*/  IMAD.IADD R16, R9, 0x1, -R8 ;  /* 0x0000000109107824 */ /* 0x000fe200078e0a08 */
[----:B------:R-:W-:Y:S01]  /*1580*/  SHF.R.S32.HI R9, RZ, 0x1f, R21 ;  /* 0x0000001fff097819 */ /* 0x000fe20000011415 */
[----:B------:R-:W-:Y:S01]  /*1590*/  IMAD R2, R138, R21, RZ ;  /* 0x000000158a027224 */ /* 0x000fe200078e02ff */
[----:B------:R3:W-:Y:S01]  /*15a0*/  STL.64 [R1+0x30], R24 ;  /* 0x0000301801007387 */ /* 0x0007e20000100a00 */
[----:B------:R-:W-:Y:S01]  /*15b0*/  IMAD.SHL.U32 R7, R16, 0x40, RZ ;  /* 0x0000004010077824 */ /* 0x000fe200078e00ff */
[-C--:B------:R-:W-:Y:S01]  /*15c0*/  ISETP.GE.AND P1, PT, R34, R13.reuse, PT ;  /* 0x0000000d2200720c */ /* 0x080fe20003f26270 */
[-C--:B------:R-:W-:Y:S01]  /*15d0*/  IMAD R6, R9, R100.reuse, R2 ;  /* 0x0000006409067224 */ /* 0x080fe200078e0202 */
[-C--:B------:R-:W-:Y:S01]  /*15e0*/  ISETP.GE.AND P4, PT, R33, R13.reuse, PT ;  /* 0x0000000d2100720c */ /* 0x080fe20003f86270 */
[----:B------:R-:W-:Y:S01]  /*15f0*/  IMAD.WIDE.U32 R2, R21, R100, R228 ;  /* 0x0000006415027225 */ /* 0x000fe200078e00e4 */
[----:B------:R-:W-:-:S02]  /*1600*/  ISETP.GE.AND P5, PT, R30, R13, PT ;  /* 0x0000000d1e00720c */ /* 0x000fc40003fa6270 */
[----:B------:R-:W-:Y:S01]  /*1610*/  LOP3.LUT R8, R7, 0xc0, RZ, 0xc0, !PT ;  /* 0x000000c007087812 */ /* 0x000fe200078ec0ff */
[----:B------:R-:W-:Y:S01]  /*1620*/  IMAD R14, R12, UR7, R0 ;  /* 0x000000070c0e7c24 */ /* 0x000fe2000f8e0200 */
[----:B------:R-:W-:Y:S01]  /*1630*/  IADD3 R5, R3, R6, RZ ;  /* 0x0000000603057210 */ /* 0x000fe20007ffe0ff */
[C---:B------:R-:W-:Y:S02]  /*1640*/  IMAD R11, R27.reuse, 0x8, R17 ;  /* 0x000000081b0b7824 */ /* 0x040fe400078e0211 */
[----:B------:R-:W-:Y:S01]  /*1650*/  IMAD.SHL.U32 R10, R27, 0x8, RZ ;  /* 0x000000081b0a7824 */ /* 0x000fe200078e00ff */
[----:B------:R-:W-:Y:S06]  /*1660*/  @P2 BRA `(.L_x_57) ;  /* 0x0000000000342947 */ /* 0x000fec0003800000 */
[----:B------:R-:W-:Y:S02]  /*1670*/  ULDC UR5, c[0x0][0x2d0] ;  /* 0x0000b40000057ab9 */ /* 0x000fe40000000800 */
[----:B------:R-:W-:-:S13]  /*1680*/  ISETP.GE.AND P0, PT, R230, UR5, PT ;  /* 0x00000005e6007c0c */ /* 0x000fda000bf06270 */
[----:B------:R1:W-:Y:S04]  /*1690*/  @P0 STS [R225+0x2000], RZ ;  /* 0x002000ffe1000388 */ /* 0x0003e80000000800 */
[----:B------:R1:W-:Y:S04]  /*16a0*/  @P0 STS [R225+0x2004], RZ ;  /* 0x002004ffe1000388 */ /* 0x0003e80000000800 */
[----:B------:R1:W-:Y:S01]  /*16b0*/  @P0 STS.64 [R225+0x2008], RZ ;  /* 0x002008ffe1000388 */ /* 0x0003e20000000a00 */
[----:B------:R-:W-:Y:S05]  /*16c0*/  @P0 BRA `(.L_x_57) ;  /* 0x00000000001c0947 */ /* 0x000fea0003800000 */
[----:B------:R-:W-:Y:S02]  /*16d0*/  ULDC.64 UR6, c[0x0][0x218] ;  /* 0x0000860000067ab9 */ /* 0x000fe40000000a00 */
[----:B------:R-:W-:-:S04]  /*16e0*/  LEA R6, P0, R2, UR6, 0x1 ;  /* 0x0000000602067c11 */ /* 0x000fc8000f8008ff */
[----:B------:R-:W-:-:S05]  /*16f0*/  LEA.HI.X R7, R2, UR7, R5, 0x1, P0 ;  /* 0x0000000702077c11 */ /* 0x000fca00080f0c05 */
[----:B------:R-:W-:Y:S01]  /*1700*/  @!PT LDS RZ, [RZ] ;  /* 0x00000000fffff984 */ /* 0x000fe20000000800 */
[----:B------:R-:W-:Y:S01]  /*1710*/  @!PT LDS RZ, [RZ] ;  /* 0x00000000fffff984 */ /* 0x000fe20000000800 */
[----:B------:R-:W-:Y:S01]  /*1720*/  @!PT LDS RZ, [RZ] ;  /* 0x00000000fffff984 */ /* 0x000fe20000000800 */
[----:B------:R1:W-:Y:S04]  /*1730*/  LDGSTS.E.BYPASS.LTC128B.128 [R225+0x2000], desc[UR8][R6.64] ;  /* 0x0200000006e17fae */ /* 0x0003e8000b901d48 */
.L_x_57:
[----:B------:R-:W-:Y:S05]  /*1740*/  BSYNC B0 ;  /* 0x0000000000007941 */ /* 0x000fea0003800000 */
.L_x_56:
[C---:B------:R-:W-:Y:S01]  /*1750*/  SHF.L.U64.HI R201, R22.reuse, 0x5, R23 ;  /* 0x0000000516c97819 */ /* 0x040fe20000010217 */
[----:B------:R-:W-:Y:S01]  /*1760*/  BSSY B0, `(.L_x_58) ;  /* 0x0000012000007945 */ /* 0x000fe20003800000 */
[----:B------:R-:W-:-:S03]  /*1770*/  SHF.L.U32 R202, R22, 0x5, RZ ;  /* 0x0000000516ca7819 */ /* 0x000fc600000006ff */
[----:B------:R1:W-:Y:S04]  /*1780*/  STL [R1+0x1c], R201 ;  /* 0x00001cc901007387 */ /* 0x0003e80000100800 */
[----:B------:R1:W-:Y:S01]  /*1790*/  STL [R1+0x40], R202 ;  /* 0x000040ca01007387 */ /* 0x0003e20000100800 */
[----:B------:R-:W-:Y:S05]  /*17a0*/  @P1 BRA `(.L_x_59) ;  /* 0x0000000000341947 */ /* 0x000fea0003800000 */
[----:B------:R-:W-:Y:S02]  /*17b0*/  ULDC UR5, c[0x0][0x2d0] ;  /* 0x0000b40000057ab9 */ /* 0x000fe40000000800 */
[----:B------:R-:W-:-:S13]  /*17c0*/  ISETP.GE.AND P0, PT, R230, UR5, PT ;  /* 0x00000005e6007c0c */ /* 0x000fda000bf06270 */
[----:B------:R1:W-:Y:S01]  /*17d0*/  @P0 STS.128 [R225+0x2800], RZ ;  /* 0x002800ffe1000388 */ /* 0x0003e20000000c00 */
[----:B------:R-:W-:Y:S05]  /*17e0*/  @P0 BRA `(.L_x_59) ;  /* 0x0000000000240947 */ /* 0x000fea0003800000 */
[----:B------:R-:W-:Y:S01]  /*17f0*/  IADD3 R0, P0, R202, R2, RZ ;  /* 0x00000002ca007210 */ /* 0x000fe20007f1e0ff */
[----:B------:R-:W-:-:S04]  /*1800*/  ULDC.64 UR6, c[0x0][0x218] ;  /* 0x0000860000067ab9 */ /* 0x000fc80000000a00 */
[----:B-1----:R-:W-:Y:S01]  /*1810*/  IMAD.X R7, R201, 0x1, R5, P0 ;  /* 0x00000001c9077824 */ /* 0x002fe200000e0605 */
[----:B------:R-:W-:-:S04]  /*1820*/  LEA R6, P0, R0, UR6, 0x1 ;  /* 0x0000000600067c11 */ /* 0x000fc8000f8008ff */
[----:B------:R-:W-:-:S05]  /*1830*/  LEA.HI.X R7, R0, UR7, R7, 0x1, P0 ;  /* 0x0000000700077c11 */ /* 0x000fca00080f0c07 */
[----:B------:R-:W-:Y:S01]  /*1840*/  @!PT LDS RZ, [RZ] ;  /* 0x00000000fffff984 */ /* 0x000fe20000000800 */
[----:B------:R-:W-:Y:S01]  /*1850*/  @!PT LDS RZ, [RZ] ;  /* 0x00000000fffff984 */ /* 0x000fe20000000800 */
[----:B------:R-:W-:Y:S01]  /*1860*/  @!PT LDS RZ, [RZ] ;  /* 0x00000000fffff984 */ /* 0x000fe20000000800 */
[----:B------:R1:W-:Y:S04]  /*1870*/  LDGSTS.E.BYPASS.LTC128B.128 [R225+0x2800], desc[UR8][R6.64] ;  /* 0x0280000006e17fae */ /* 0x0003e8000b901d48 */
.L_x_59:
[----:B------:R-:W-:Y:S05]  /*1880*/  BSYNC B0 ;  /* 0x0000000000007941 */ /* 0x000fea0003800000 */
.L_x_58:
[----:B------:R-:W-:Y:S04]  /*1890*/  BSSY B0, `(.L_x_60) ;  /* 0x000000f000007945 */ /* 0x000fe80003800000 */
[----:B------:R-:W-:Y:S05]  /*18a0*/  @P4 BRA `(.L_x_61) ;  /* 0x0000000000344947 */ /* 0x000fea0003800000 */
[----:B------:R-:W-:Y:S02]  /*18b0*/  ULDC UR5, c[0x0][0x2d0] ;  /* 0x0000b40000057ab9 */ /* 0x000fe40000000800 */
[----:B------:R-:W-:-:S13]  /*18c0*/  ISETP.GE.AND P0, PT, R230, UR5, PT ;  /* 0x00000005e6007c0c */ /* 0x000fda000bf06270 */
[----:B------:R1:W-:Y:S01]  /*18d0*/  @P0 STS.128 [R225+0x3000], RZ ;  /* 0x003000ffe1000388 */ /* 0x0003e20000000c00 */
[----:B------:R-:W-:Y:S05]  /*18e0*/  @P0 BRA `(.L_x_61) ;  /* 0x0000000000240947 */ /* 0x000fea0003800000 */
[----:B------:R-:W-:Y:S01]  /*18f0*/  LEA R0, P0, R22, R2, 0x6 ;  /* 0x0000000216007211 */ /* 0x000fe200078030ff */
[----:B------:R-:W-:-:S03]  /*1900*/  ULDC.64 UR6, c[0x0][0x218] ;  /* 0x0000860000067ab9 */ /* 0x000fc60000000a00 */
[----:B-1----:R-:W-:Y:S02]  /*1910*/  LEA.HI.X R7, R22, R5, R23, 0x6, P0 ;  /* 0x0000000516077211 */ /* 0x002fe400000f3417 */
[----:B------:R-:W-:-:S04]  /*1920*/  LEA R6, P0, R0, UR6, 0x1 ;  /* 0x0000000600067c11 */ /* 0x000fc8000f8008ff */
[----:B------:R-:W-:-:S05]  /*1930*/  LEA.HI.X R7, R0, UR7, R7, 0x1, P0 ;  /* 0x0000000700077c11 */ /* 0x000fca00080f0c07 */
[----:B------:R-:W-:Y:S01]  /*1940*/  @!PT LDS RZ, [RZ] ;  /* 0x00000000fffff984 */ /* 0x000fe20000000800 */
[----:B------:R-:W-:Y:S01]  /*1950*/  @!PT LDS RZ, [RZ] ;  /* 0x00000000fffff984 */ /* 0x000fe20000000800 */
[----:B------:R-:W-:Y:S01]  /*1960*/  @!PT LDS RZ, [RZ] ;  /* 0x00000000fffff984 */ /* 0x000fe20000000800 */
[----:B------:R1:W-:Y:S04]  /*1970*/  LDGSTS.E.BYPASS.LTC128B.128 [R225+0x3000], desc[UR8][R6.64] ;  /* 0x0300000006e17fae */ /* 0x0003e8000b901d48 */
.L_x_61:
[----:B------:R-:W-:Y:S05]  /*1980*/  BSYNC B0 ;  /* 0x0000000000007941 */ /* 0x000fea0003800000 */
.L_x_60:
[----:B------:R-:W-:Y:S04]  /*1990*/  BSSY B0, `(.L_x_62) ;  /* 0x0000011000007945 */ /* 0x000fe80003800000 */
[----:B------:R-:W-:Y:S05]  /*19a0*/  @P5 BRA `(.L_x_63) ;  /* 0x00000000003c5947 */ /* 0x000fea0003800000 */
[----:B------:R-:W-:Y:S02]  /*19b0*/  ULDC UR5, c[0x0][0x2d0] ;  /* 0x0000b40000057ab9 */ /* 0x000fe40000000800 */
[----:B------:R-:W-:-:S13]  /*19c0*/  ISETP.GE.AND P0, PT, R230, UR5, PT ;  /* 0x00000005e6007c0c */ /* 0x000fda000bf06270 */
[----:B------:R1:W-:Y:S01]  /*19d0*/  @P0 STS.128 [R225+0x3800], RZ ;  /* 0x003800ffe1000388 */ /* 0x0003e20000000c00 */
[----:B------:R-:W-:Y:S05]  /*19e0*/  @P0 BRA `(.L_x_63) ;  /* 0x00000000002c0947 */ /* 0x000fea0003800000 */
[----:B------:R-:W-:Y:S01]  /*19f0*/  MOV R4, R2 ;  /* 0x0000000200047202 */ /* 0x000fe20000000f00 */
[----:B------:R-:W-:Y:S01]  /*1a00*/  IMAD R0, R23, 0x60, RZ ;  /* 0x0000006017007824 */ /* 0x000fe200078e02ff */
[----:B------:R-:W-:-:S03]  /*1a10*/  ULDC.64 UR6, c[0x0][0x218] ;  /* 0x0000860000067ab9 */ /* 0x000fc60000000a00 */
[----:B------:R-:W-:-:S05]  /*1a20*/  IMAD.WIDE.U32 R2, R22, 0x60, R4 ;  /* 0x0000006016027825 */ /* 0x000fca00078e0004 */
[----:B------:R-:W-:Y:S02]  /*1a30*/  IADD3 R0, R3, R0, RZ ;  /* 0x0000000003007210 */ /* 0x000fe40007ffe0ff */
[----:B------:R-:W-:-:S04]  /*1a40*/  LEA R4, P0, R2, UR6, 0x1 ;  /* 0x0000000602047c11 */ /* 0x000fc8000f8008ff */
[----:B------:R-:W-:-:S05]  /*1a50*/  LEA.HI.X R5, R2, UR7, R0, 0x1, P0 ;  /* 0x0000000702057c11 */ /* 0x000fca00080f0c00 */
[----:B------:R-:W-:Y:S01]  /*1a60*/  @!PT LDS RZ, [RZ] ;  /* 0x00000000fffff984 */ /* 0x000fe20000000800 */
[----:B------:R-:W-:Y:S01]  /*1a70*/  @!PT LDS RZ, [RZ] ;  /* 0x00000000fffff984 */ /* 0x000fe20000000800 */
[----:B------:R-:W-:Y:S01]  /*1a80*/  @!PT LDS RZ, [RZ] ;  /* 0x00000000fffff984 */ /* 0x000fe20000000800 */
[----:B------:R1:W-:Y:S04]  /*1a90*/  LDGSTS.E.BYPASS.LTC128B.128 [R225+0x3800], desc[UR8][R4.64] ;  /* 0x0380000004e17fae */ /* 0x0003e8000b901d48 */
.L_x_63:
[----:B------:R-:W-:Y:S05]  /*1aa0*/  BSYNC B0 ;  /* 0x0000000000007941 */ /* 0x000fea0003800000 */
.L_x_62:
[----:B------:R-:W0:Y:S01]  /*1ab0*/  LDGDEPBAR ;  /* 0x00000000000079af */ /* 0x000e220000000000 */
[----:B------:R-:W-:Y:S01]  /*1ac0*/  LOP3.LUT R3, R8, 0x8, R10, 0xf8, !PT ;  /* 0x0000000808037812 */ /* 0x000fe200078ef80a */
[----:B------:R-:W-:Y:S01]  /*1ad0*/  IMAD.SHL.U32 R0, R28, 0x20, RZ ;  /* 0x000000201c007824 */ /* 0x000fe200078e00ff */
[----:B------:R-:W-:Y:S01]  /*1ae0*/  SHF.R.U32.HI R2, RZ, 0x3, R8 ;  /* 0x00000003ff027819 */ /* 0x000fe20000011608 */
[----:B------:R-:W-:Y:S01]  /*1af0*/  IMAD.IADD R8, R25, 0x1, R14 ;  /* 0x0000000119087824 */ /* 0x000fe200078e020e */
[----:B------:R-:W-:Y:S01]  /*1b00*/  BSSY B0, `(.L_x_64) ;  /* 0x0000026000007945 */ /* 0x000fe20003800000 */
[-C--:B-1----:R-:W-:Y:S01]  /*1b10*/  IMAD R4, R9, R102.reuse, RZ ;  /* 0x0000006609047224 */ /* 0x082fe200078e02ff */
[----:B------:R-:W-:Y:S01]  /*1b20*/  LOP3.LUT R136, R0, 0xffffff00, RZ, 0xc0, !PT ;  /* 0xffffff0000887812 */ /* 0x000fe200078ec0ff */
[----:B------:R-:W-:Y:S01]  /*1b30*/  IMAD.WIDE.U32 R6, R21, R102, RZ ;  /* 0x0000006615067225 */ /* 0x000fe200078e00ff */
[----:B------:R1:W-:Y:S01]  /*1b40*/  STL [R1+0x44], R8 ;  /* 0x0000440801007387 */ /* 0x0003e20000100800 */
[----:B------:R-:W-:-:S02]  /*1b50*/  LOP3.LUT R137, R3, R2, RZ, 0x3c, !PT ;  /* 0x0000000203897212 */ /* 0x000fc400078e3cff */
[----:B------:R-:W-:Y:S01]  /*1b60*/  IMAD R2, R29, 0x200, R136 ;  /* 0x000002001d027824 */ /* 0x000fe200078e0288 */
[----:B------:R-:W-:Y:S01]  /*1b70*/  ISETP.GE.AND P1, PT, R34, R13, PT ;  /* 0x0000000d2200720c */ /* 0x000fe20003f26270 */
[----:B------:R-:W-:Y:S01]  /*1b80*/  IMAD R3, R21, R103, R4 ;  /* 0x0000006715037224 */ /* 0x000fe200078e0204 */
[----:B------:R-:W-:Y:S01]  /*1b90*/  LEA R4, P0, R6, R24, 0x7 ;  /* 0x0000001806047211 */ /* 0x000fe200078038ff */
[----:B------:R-:W-:Y:S01]  /*1ba0*/  IMAD R2, R139, 0x20, R2 ;  /* 0x000000208b027824 */ /* 0x000fe200078e0202 */
[-C--:B------:R-:W-:Y:S01]  /*1bb0*/  ISETP.GE.AND P2, PT, R33, R13.reuse, PT ;  /* 0x0000000d2100720c */ /* 0x080fe20003f46270 */
[----:B------:R-:W-:Y:S01]  /*1bc0*/  IMAD.U32 R0, R11, 0x20, R15 ;  /* 0x000000200b007824 */ /* 0x000fe200078e000f */
[----:B------:R-:W-:Y:S01]  /*1bd0*/  ISETP.GE.AND P4, PT, R30, R13, PT ;  /* 0x0000000d1e00720c */ /* 0x000fe20003f86270 */
[----:B------:R-:W-:Y:S02]  /*1be0*/  IMAD.IADD R3, R7, 0x1, R3 ;  /* 0x0000000107037824 */ /* 0x000fe400078e0203 */
[----:B------:R-:W-:Y:S01]  /*1bf0*/  IMAD.IADD R2, R137, 0x1, R2 ;  /* 0x0000000189027824 */ /* 0x000fe200078e0202 */
[----:B------:R-:W-:Y:S01]  /*1c00*/  LEA R212, R0, UR4, 0x1 ;  /* 0x0000000400d47c11 */ /* 0x000fe2000f8e08ff */
[----:B------:R-:W-:-:S04]  /*1c10*/  DEPBAR.LE SB0, 0x0 ;  /* 0x000080000000791a */ /* 0x000fc80000000000 */
[----:B------:R-:W-:Y:S01]  /*1c20*/  BAR.SYNC.DEFER_BLOCKING 0x0 ;  /* 0x0000000000007b1d */ /* 0x000fe20000010000 */
[----:B------:R-:W-:Y:S02]  /*1c30*/  LEA.HI.X R5, R6, R8, R3, 0x7, P0 ;  /* 0x0000000806057211 */ /* 0x000fe400000f3c03 */
[----:B------:R-:W-:-:S03]  /*1c40*/  LEA R215, R2, UR4, 0x1 ;  /* 0x0000000402d77c11 */ /* 0x000fc6000f8e08ff */
[----:B------:R1:W-:Y:S04]  /*1c50*/  @P3 STS [R225+0x4000], RZ ;  /* 0x004000ffe1003388 */ /* 0x0003e80000000800 */
[----:B------:R1:W-:Y:S04]  /*1c60*/  @P3 STS [R225+0x4004], RZ ;  /* 0x004004ffe1003388 */ /* 0x0003e80000000800 */
[----:B------:R1:W-:Y:S01]  /*1c70*/  @P3 STS.64 [R225+0x4008], RZ ;  /* 0x004008ffe1003388 */ /* 0x0003e20000000a00 */
[----:B------:R-:W-:Y:S05]  /*1c80*/  @P3 BRA `(.L_x_65) ;  /* 0x0000000000343947 */ /* 0x000fea0003800000 */
        /* <DEDUP_REMOVED lines=13> */
.L_x_65:
[----:B------:R-:W-:Y:S05]  /*1d60*/  BSYNC B0 ;  /* 0x0000000000007941 */ /* 0x000fea0003800000 */
.L_x_64:
[----:B------:R1:W-:Y:S01]  /*1d70*/  @P1 STS.128 [R225+0x4800], RZ ;  /* 0x004800ffe1001388 */ /* 0x0003e20000000c00 */
        /* <DEDUP_REMOVED lines=15> */
.L_x_67:
[----:B------:R-:W-:Y:S05]  /*1e70*/  BSYNC B0 ;  /* 0x0000000000007941 */ /* 0x000fea0003800000 */
.L_x_66:
        /* <DEDUP_REMOVED lines=16> */
.L_x_69:
[----:B------:R-:W-:Y:S05]  /*1f80*/  BSYNC B0 ;  /* 0x0000000000007941 */ /* 0x000fea0003800000 */
.L_x_68:
[----:B------:R1:W-:Y:S01]  /*1f90*/  @P4 STS.128 [R225+0x5800], RZ ;  /* 0x005800ffe1004388 */ /* 0x0003e20000000c00 */
[----:B------:R-:W-:Y:S04]  /*1fa0*/  BSSY B0, `(.L_x_70) ;  /* 0x0000010000007945 */ /* 0x000fe80003800000 */
[----:B------:R-:W-:Y:S05]  /*1fb0*/  @P4 BRA `(.L_x_71) ;  /* 0x0000000000384947 */ /* 0x000fea0003800000 */
[----:B------:R-:W-:Y:S02]  /*1fc0*/  ULDC UR5, c[0x0][0x2d0] ;  /* 0x0000b40000057ab9 */ /* 0x000fe40000000800 */
[----:B------:R-:W-:-:S13]  /*1fd0*/  ISETP.GE.AND P0, PT, R230, UR5, PT ;  /* 0x00000005e6007c0c */ /* 0x000fda000bf06270 */
[----:B------:R1:W-:Y:S01]  /*1fe0*/  @P0 STS.128 [R225+0x5800], RZ ;  /* 0x005800ffe1000388 */ /* 0x0003e20000000c00 */
[----:B------:R-:W-:Y:S05]  /*1ff0*/  @P0 BRA `(.L_x_71) ;  /* 0x0000000000280947 */ /* 0x000fea0003800000 */
[----:B------:R-:W-:Y:S01]  /*2000*/  IMAD R0, R103, 0x60, RZ ;  /* 0x0000006067007824 */ /* 0x000fe200078e02ff */
[----:B------:R-:W-:Y:S01]  /*2010*/  ULDC.64 UR6, c[0x0][0x220] ;  /* 0x0000880000067ab9 */ /* 0x000fe20000000a00 */
[----:B------:R-:W-:-:S05]  /*2020*/  IMAD.WIDE.U32 R4, R102, 0x60, R4 ;  /* 0x0000006066047825 */ /* 0x000fca00078e0004 */
[----:B------:R-:W-:Y:S02]  /*2030*/  IADD3 R0, R5, R0, RZ ;  /* 0x0000000005007210 */ /* 0x000fe40007ffe0ff */
[----:B-1----:R-:W-:-:S04]  /*2040*/  LEA R2, P0, R4, UR6, 0x1 ;  /* 0x0000000604027c11 */ /* 0x002fc8000f8008ff */
[----:B------:R-:W-:-:S05]  /*2050*/  LEA.HI.X R3, R4, UR7, R0, 0x1, P0 ;  /* 0x0000000704037c11 */ /* 0x000fca00080f0c00 */
[----:B------:R-:W-:Y:S01]  /*2060*/  @!PT LDS RZ, [RZ] ;  /* 0x00000000fffff984 */ /* 0x000fe20000000800 */
[----:B------:R-:W-:Y:S01]  /*2070*/  @!PT LDS RZ, [RZ] ;  /* 0x00000000fffff984 */ /* 0x000fe20000000800 */
[----:B------:R-:W-:Y:S01]  /*2080*/  @!PT LDS RZ, [RZ] ;  /* 0x00000000fffff984 */ /* 0x000fe20000000800 */
[----:B------:R1:W-:Y:S04]  /*2090*/  LDGSTS.E.BYPASS.LTC128B.128 [R225+0x5800], desc[UR8][R2.64] ;  /* 0x0580000002e17fae */ /* 0x0003e8000b901d48 */
.L_x_71:
[----:B------:R-:W-:Y:S05]  /*20a0*/  BSYNC B0 ;  /* 0x0000000000007941 */ /* 0x000fea0003800000 */
.L_x_70:
[----:B-1----:R-:W-:Y:S01]  /*20b0*/  LDSM.16.M88.4 R8, [R215] ;  /* 0x00000000d708783b */ /* 0x002fe20000000200 */
[----:B------:R-:W-:Y:S01]  /*20c0*/  LOP3.LUT P0, RZ, R19, 0x2, RZ, 0xc0, !PT ;  /* 0x0000000213ff7812 */ /* 0x000fe2000780c0ff */
[----:B------:R-:W-:Y:S01]  /*20d0*/  IMAD.MOV.U32 R0, RZ, RZ, 0x10 ;  /* 0x00000010ff007424 */ /* 0x000fe200078e00ff */
[----:B------:R-:W-:Y:S01]  /*20e0*/  LOP3.LUT P1, RZ, R16, 0x2, RZ, 0xc0, !PT ;  /* 0x0000000210ff7812 */ /* 0x000fe2000782c0ff */
[----:B------:R-:W1:Y:S01]  /*20f0*/  LDSM.16.M88.4 R12, [R212+0x2000] ;  /* 0x00200000d40c783b */ /* 0x000e620000000200 */
[----:B------:R-:W-:Y:S01]  /*2100*/  VIADD R2, R212, 0x2000 ;  /* 0x00002000d4027836 */ /* 0x000fe20000000000 */
[----:B------:R-:W-:Y:S01]  /*2110*/  LOP3.LUT R3, R144, 0xffffffe0, RZ, 0xc0, !PT ;  /* 0xffffffe090037812 */ /* 0x000fe200078ec0ff */
[----:B------:R-:W-:Y:S01]  /*2120*/  VIADD R217, R212, 0x2020 ;  /* 0x00002020d4d97836 */ /* 0x000fe20000000000 */
[----:B------:R-:W5:Y:S01]  /*2130*/  LDSM.16.M88.4 R4, [R215+0x1000] ;  /* 0x00100000d704783b */ /* 0x000f620000000200 */
[----:B------:R-:W-:-:S03]  /*2140*/  SEL R0, R0, 0xfffffff0, !P1 ;  /* 0xfffffff000007807 */ /* 0x000fc60004800000 */
[----:B------:R-:W4:Y:S02]  /*2150*/  LDSM.16.M88.4 R40, [R212+0x2400] ;  /* 0x00240000d428783b */ /* 0x000f240000000200 */
[----:B------:R-:W-:Y:S02]  /*2160*/  IMAD R216, R0, 0x2, R215 ;  /* 0x0000000200d87824 */ /* 0x000fe400078e02d7 */
[----:B---3--:R-:W3:Y:S01]  /*2170*/  LDSM.16.M88.4 R36, [R212+0x2800] ;  /* 0x00280000d424783b */ /* 0x008ee20000000200 */
[----:B------:R-:W-:Y:S02]  /*2180*/  @P0 VIADD R217, R2, 0xffffffe0 ;  /* 0xffffffe002d90836 */ /* 0x000fe40000000000 */
[----:B------:R-:W-:Y:S01]  /*2190*/  IMAD.SHL.U32 R2, R101, 0x2, RZ ;  /* 0x0000000265027824 */ /* 0x000fe200078e00ff */
[----:B--2---:R-:W2:Y:S01]  /*21a0*/  LDSM.16.M88.4 R32, [R212+0x2c00] ;  /* 0x002c0000d420783b */ /* 0x004ea20000000200 */
[C---:B------:R-:W-:Y:S02]  /*21b0*/  VIADD R224, R217.reuse, 0x400 ;  /* 0x00000400d9e07836 */ /* 0x040fe40000000000 */
[C---:B------:R-:W-:Y:S01]  /*21c0*/  VIADD R223, R217.reuse, 0x800 ;  /* 0x00000800d9df7836 */ /* 0x040fe20000000000 */
[----:B------:R-:W2:Y:S01]  /*21d0*/  LDSM.16.M88.4 R28, [R212+0x3000] ;  /* 0x00300000d41c783b */ /* 0x000ea20000000200 */
[----:B------:R-:W-:Y:S01]  /*21e0*/  LOP3.LUT R2, R2, 0x6, RZ, 0xc0, !PT ;  /* 0x0000000602027812 */ /* 0x000fe200078ec0ff */
[----:B------:R-:W-:-:S02]  /*21f0*/  VIADD R222, R217, 0xc00 ;  /* 0x00000c00d9de7836 */ /* 0x000fc40000000000 */
[----:B------:R-:W2:Y:S01]  /*2200*/  LDSM.16.M88.4 R24, [R212+0x3400] ;  /* 0x00340000d418783b */ /* 0x000ea20000000200 */
[----:B------:R-:W-:Y:S02]  /*2210*/  VIADD R221, R217, 0x1000 ;  /* 0x00001000d9dd7836 */ /* 0x000fe40000000000 */
[----:B------:R-:W-:Y:S01]  /*2220*/  IMAD R2, R21, 0x80, R2 ;  /* 0x0000008015027824 */ /* 0x000fe200078e0202 */
[----:B------:R-:W2:Y:S01]  /*2230*/  LDSM.16.M88.4 R44, [R212+0x3800] ;  /* 0x00380000d42c783b */ /* 0x000ea20000000200 */
[C---:B------:R-:W-:Y:S02]  /*2240*/  VIADD R220, R217.reuse, 0x1400 ;  /* 0x00001400d9dc7836 */ /* 0x040fe40000000000 */
[C---:B------:R-:W-:Y:S01]  /*2250*/  VIADD R21, R2.reuse, 0x9 ;  /* 0x0000000902157836 */ /* 0x040fe20000000000 */
[----:B------:R-:W2:Y:S01]  /*2260*/  LDSM.16.M88.4 R48, [R212+0x3c00] ;  /* 0x003c0000d430783b */ /* 0x000ea20000000200 */
[----:B------:R-:W-:Y:S01]  /*2270*/  ISETP.GE.AND P2, PT, R2, R20, PT ;  /* 0x000000140200720c */ /* 0x000fe20003f46270 */
[----:B------:R-:W-:-:S02]  /*2280*/  VIADD R219, R217, 0x1800 ;  /* 0x00001800d9db7836 */ /* 0x000fc40000000000 */
[----:B------:R-:W-:Y:S01]  /*2290*/  LDSM.16.M88.4 R16, [R216] ;  /* 0x00000000d810783b */ /* 0x000fe20000000200 */
[-C--:B------:R-:W-:Y:S01]  /*22a0*/  ISETP.GE.AND P4, PT, R21, R20.reuse, PT ;  /* 0x000000141500720c */ /* 0x080fe20003f86270 */
[----:B------:R-:W-:Y:S02]  /*22b0*/  VIADD R21, R2, 0x10 ;  /* 0x0000001002157836 */ /* 0x000fe40000000000 */
[----:B------:R-:W2:Y:S01]  /*22c0*/  LDSM.16.M88.4 R52, [R217] ;  /* 0x00000000d934783b */ /* 0x000ea20000000200 */
[-C--:B-1----:R-:W-:Y:S01]  /*22d0*/  HMMA.16816.F32 R60, R8, R12.reuse, RZ ;  /* 0x0000000c083c723c */ /* 0x082fe200000018ff */
[----:B------:R-:W-:Y:S01]  /*22e0*/  VIADD R218, R217, 0x1c00 ;  /* 0x00001c00d9da7836 */ /* 0x000fe20000000000 */
[----:B------:R-:W-:Y:S01]  /*22f0*/  ISETP.GE.AND P5, PT, R21, R20, PT ;  /* 0x000000141500720c */ /* 0x000fe20003fa6270 */
[----:B------:R-:W1:Y:S03]  /*2300*/  LDSM.16.M88.4 R56, [R217+0x400] ;  /* 0x00040000d938783b */ /* 0x000e660000000200 */
[C---:B-----5:R-:W-:Y:S01]  /*2310*/  HMMA.16816.F32 R64, R4.reuse, R12, RZ ;  /* 0x0000000c0440723c */ /* 0x060fe200000018ff */
[----:B------:R-:W0:Y:S05]  /*2320*/  LDGDEPBAR ;  /* 0x00000000000079af */ /* 0x000e2a0000000000 */
[-C--:B------:R-:W-:Y:S06]  /*2330*/  HMMA.16816.F32 R72, R4, R14.reuse, RZ ;  /* 0x0000000e0448723c */ /* 0x080fec00000018ff */
[----:B------:R-:W-:Y:S01]  /*2340*/  HMMA.16816.F32 R80, R8, R14, RZ ;  /* 0x0000000e0850723c */ /* 0x000fe200000018ff */
[----:B------:R-:W5:Y:S05]  /*2350*/  LDSM.16.M88.4 R12, [R216+0x1000] ;  /* 0x00100000d80c783b */ /* 0x000f6a0000000200 */
[C---:B----4-:R-:W-:Y:S06]  /*2360*/  HMMA.16816.F32 R68, R4.reuse, R40, RZ ;  /* 0x000000280444723c */ /* 0x050fec00000018ff */
[C---:B---3--:R-:W-:Y:S06]  /*2370*/  HMMA.16816.F32 R84, R4.reuse, R36, RZ ;  /* 0x000000240454723c */ /* 0x048fec00000018ff */
[C---:B--2---:R-:W-:Y:S06]  /*2380*/  HMMA.16816.F32 R104, R4.reuse, R32, RZ ;  /* 0x000000200468723c */ /* 0x044fec00000018ff */
        /* <DEDUP_REMOVED lines=12> */
[C---:B------:R-:W-:Y:S06]  /*2450*/  HMMA.16816.F32 R128, R8.reuse, R24, RZ ;  /* 0x000000180880723c */ /* 0x040fec00000018ff */
[C---:B------:R-:W-:Y:S01]  /*2460*/  HMMA.16816.F32 R160, R8.reuse, R26, RZ ;  /* 0x0000001a08a0723c */ /* 0x040fe200000018ff */
[----:B------:R-:W2:Y:S05]  /*2470*/  LDSM.16.M88.4 R24, [R217+0x800] ;  /* 0x00080000d918783b */ /* 0x000eaa0000000200 */
[C---:B------:R-:W-:Y:S06]  /*2480*/  HMMA.16816.F32 R112, R8.reuse, R28, RZ ;  /* 0x0000001c0870723c */ /* 0x040fec00000018ff */
[----:B------:R-:W-:Y:S06]  /*2490*/  HMMA.16816.F32 R140, R8, R30, RZ ;  /* 0x0000001e088c723c */ /* 0x000fec00000018ff */
[C---:B------:R-:W-:Y:S06]  /*24a0*/  HMMA.16816.F32 R28, R16.reuse, R52, R60 ;  /* 0x00000034101c723c */ /* 0x040fec000000183c */
[----:B-1----:R-:W-:Y:S06]  /*24b0*/  HMMA.16816.F32 R60, R16, R56, R4 ;  /* 0x00000038103c723c */ /* 0x002fec0000001804 */
[----:B------:R-:W-:Y:S01]  /*24c0*/  HMMA.16816.F32 R92, R8, R42, RZ ;  /* 0x0000002a085c723c */ /* 0x000fe200000018ff */
[----:B------:R-:W-:-:S02]  /*24d0*/  IMAD.IADD R5, R101, 0x1, -R3 ;  /* 0x0000000165057824 */ /* 0x000fc400078e0a03 */
[C---:B------:R-:W-:Y:S02]  /*24e0*/  VIADD R4, R2.reuse, 0x1 ;  /* 0x0000000102047836 */ /* 0x040fe40000000000 */
[----:B------:R-:W-:Y:S01]  /*24f0*/  VIADD R3, R2, 0x8 ;  /* 0x0000000802037836 */ /* 0x000fe20000000000 */
[C---:B------:R-:W-:Y:S01]  /*2500*/  HMMA.16816.F32 R76, R8.reuse, R36, RZ ;  /* 0x00000024084c723c */ /* 0x040fe200000018ff */
[----:B------:R-:W-:Y:S01]  /*2510*/  STL [R1+0x64], R5 ;  /* 0x0000640501007387 */ /* 0x000fe20000100800 */
[-C--:B------:R-:W-:Y:S02]  /*2520*/  ISETP.GE.AND P1, PT, R4, R20.reuse, PT ;  /* 0x000000140400720c */ /* 0x080fe40003f26270 */
[----:B------:R-:W-:Y:S01]  /*2530*/  ISETP.GE.AND P0, PT, R3, R20, PT ;  /* 0x000000140300720c */ /* 0x000fe20003f06270 */
[----:B------:R-:W1:Y:S01]  /*2540*/  LDSM.16.M88.4 R4, [R217+0xc00] ;  /* 0x000c0000d904783b */ /* 0x000e620000000200 */
[----:B------:R-:W-:Y:S01]  /*2550*/  HMMA.16816.F32 R108, R8, R38, RZ ;  /* 0x00000026086c723c */ /* 0x000fe200000018ff */
[----:B------:R-:W-:Y:S01]  /*2560*/  VIADD R3, R2, 0x18 ;  /* 0x0000001802037836 */ /* 0x000fe20000000000 */
[----:B------:R-:W-:-:S02]  /*2570*/  FSEL R145, R30, -INF , !P2 ;  /* 0xff8000001e917808 */ /* 0x000fc40005000000 */
[----:B------:R-:W-:Y:S02]  /*2580*/  FSEL R101, R28, -INF , !P2 ;  /* 0xff8000001c657808 */ /* 0x000fe40005000000 */
[C---:B------:R-:W-:Y:S01]  /*2590*/  HMMA.16816.F32 R88, R8.reuse, R32, RZ ;  /* 0x000000200858723c */ /* 0x040fe200000018ff */
[-C--:B------:R-:W-:Y:S01]  /*25a0*/  ISETP.GE.AND P3, PT, R3, R20.reuse, PT ;  /* 0x000000140300720c */ /* 0x080fe20003f66270 */
[C---:B------:R-:W-:Y:S01]  /*25b0*/  VIADD R3, R2.reuse, 0x19 ;  /* 0x0000001902037836 */ /* 0x040fe20000000000 */
[----:B------:R-:W-:Y:S02]  /*25c0*/  FSEL R144, R31, -INF , !P1 ;  /* 0xff8000001f907808 */ /* 0x000fe40004800000 */
[----:B------:R-:W-:Y:S01]  /*25d0*/  P2R R21, PR, RZ, 0x8 ;  /* 0x00000008ff157803 */ /* 0x000fe20000000000 */
[----:B------:R-:W-:Y:S01]  /*25e0*/  HMMA.16816.F32 R124, R8, R34, RZ ;  /* 0x00000022087c723c */ /* 0x000fe200000018ff */
[----:B------:R-:W-:Y:S01]  /*25f0*/  ISETP.GE.AND P6, PT, R3, R20, PT ;  /* 0x000000140300720c */ /* 0x000fe20003fc6270 */
[----:B------:R-:W-:-:S04]  /*2600*/  VIADD R3, R2, 0x20 ;  /* 0x0000002002037836 */ /* 0x000fc80000000000 */
[----:B------:R-:W-:Y:S01]  /*2610*/  HMMA.16816.F32 R148, R8, R44, RZ ;  /* 0x0000002c0894723c */ /* 0x000fe200000018ff */
[----:B------:R-:W-:Y:S01]  /*2620*/  ISETP.GE.AND P3, PT, R3, R20, PT ;  /* 0x000000140300720c */ /* 0x000fe20003f66270 */
[----:B------:R-:W-:-:S04]  /*2630*/  VIADD R3, R2, 0x21 ;  /* 0x0000002102037836 */ /* 0x000fc80000000000 */
[C---:B------:R-:W-:Y:S06]  /*2640*/  HMMA.16816.F32 R184, R8.reuse, R46, RZ ;  /* 0x0000002e08b8723c */ /* 0x040fec00000018ff */
[C---:B------:R-:W-:Y:S06]  /*2650*/  HMMA.16816.F32 R164, R8.reuse, R48, RZ ;  /* 0x0000003008a4723c */ /* 0x040fec00000018ff */
[----:B------:R-:W-:Y:S06]  /*2660*/  HMMA.16816.F32 R192, R8, R50, RZ ;  /* 0x0000003208c0723c */ /* 0x000fec00000018ff */
[C---:B-----5:R-:W-:Y:S06]  /*2670*/  HMMA.16816.F32 R8, R12.reuse, R52, R64 ;  /* 0x000000340c08723c */ /* 0x060fec0000001840 */
[----:B------:R-:W-:Y:S01]  /*2680*/  HMMA.16816.F32 R44, R12, R56, R68 ;  /* 0x000000380c2c723c */ /* 0x000fe20000001844 */
[----:B------:R-:W-:-:S05]  /*2690*/  VIADD R52, R2, 0x11 ;  /* 0x0000001102347836 */ /* 0x000fca0000000000 */
[-C--:B------:R-:W-:Y:S06]  /*26a0*/  HMMA.16816.F32 R40, R12, R54.reuse, R72 ;  /* 0x000000360c28723c */ /* 0x080fec0000001848 */
[----:B------:R-:W-:Y:S06]  /*26b0*/  HMMA.16816.F32 R36, R16, R54, R80 ;  /* 0x000000361024723c */ /* 0x000fec0000001850 */
[----:B--2---:R-:W-:Y:S01]  /*26c0*/  HMMA.16816.F32 R64, R12, R24, R84 ;  /* 0x000000180c40723c */ /* 0x004fe20000001854 */
[----:B------:R-:W-:-:S02]  /*26d0*/  FSEL R190, R10, -INF , !P2 ;  /* 0xff8000000abe7808 */ /* 0x000fc40005000000 */
[----:B------:R-:W-:Y:S02]  /*26e0*/  FSEL R179, R8, -INF , !P2 ;  /* 0xff80000008b37808 */ /* 0x000fe40005000000 */
[----:B------:R-:W-:Y:S01]  /*26f0*/  ISETP.GE.AND P2, PT, R3, R20, PT ;  /* 0x000000140300720c */ /* 0x000fe20003f46270 */
[-C--:B------:R-:W-:Y:S01]  /*2700*/  HMMA.16816.F32 R48, R12, R58.reuse, R96 ;  /* 0x0000003a0c30723c */ /* 0x080fe20000001860 */
[----:B------:R-:W-:Y:S01]  /*2710*/  FSEL R87, R29, -INF , !P1 ;  /* 0xff8000001d577808 */ /* 0x000fe20004800000 */
[----:B------:R-:W-:Y:S01]  /*2720*/  VIADD R3, R2, 0x28 ;  /* 0x0000002802037836 */ /* 0x000fe20000000000 */
[----:B------:R-:W2:Y:S01]  /*2730*/  LDSM.16.M88.4 R28, [R217+0x1000] ;  /* 0x00100000d91c783b */ /* 0x000ea20000000200 */
[----:B------:R-:W-:Y:S02]  /*2740*/  FSEL R188, R11, -INF , !P1 ;  /* 0xff8000000bbc7808 */ /* 0x000fe40004800000 */
[----:B------:R-:W-:Y:S01]  /*2750*/  HMMA.16816.F32 R32, R16, R58, R92 ;  /* 0x0000003a1020723c */ /* 0x000fe2000000185c */
[----:B------:R-:W-:-:S02]  /*2760*/  FSEL R177, R9, -INF , !P1 ;  /* 0xff80000009b17808 */ /* 0x000fc40004800000 */
[----:B------:R-:W-:Y:S01]  /*2770*/  ISETP.GE.AND P1, PT, R3, R20, PT ;  /* 0x000000140300720c */ /* 0x000fe20003f26270 */
[----:B------:R-:W-:Y:S01]  /*2780*/  VIADD R3, R2, 0x29 ;  /* 0x0000002902037836 */ /* 0x000fe20000000000 */
[----:B------:R-:W-:Y:S01]  /*2790*/  FSEL R97, R62, -INF , !P5 ;  /* 0xff8000003e617808 */ /* 0x000fe20006800000 */
[C---:B------:R-:W-:Y:S01]  /*27a0*/  HMMA.16816.F32 R76, R16.reuse, R24, R76 ;  /* 0x00000018104c723c */ /* 0x040fe2000000184c */
[----:B------:R-:W-:Y:S01]  /*27b0*/  FSEL R182, R46, -INF , !P5 ;  /* 0xff8000002eb67808 */ /* 0x000fe20006800000 */
[----:B------:R-:W3:Y:S01]  /*27c0*/  LDSM.16.M88.4 R8, [R217+0x1400] ;  /* 0x00140000d908783b */ /* 0x000ee20000000200 */
[----:B------:R-:W-:Y:S02]  /*27d0*/  FSEL R147, R44, -INF , !P5 ;  /* 0xff8000002c937808 */ /* 0x000fe40006800000 */
[----:B------:R-:W-:Y:S01]  /*27e0*/  FSEL R84, R60, -INF , !P5 ;  /* 0xff8000003c547808 */ /* 0x000fe20006800000 */
[----:B-1----:R-:W-:Y:S01]  /*27f0*/  HMMA.16816.F32 R72, R16, R4, R88 ;  /* 0x000000041048723c */ /* 0x002fe20000001858 */
[----:B------:R-:W-:-:S02]  /*2800*/  FSEL R191, R42, -INF , !P0 ;  /* 0xff8000002abf7808 */ /* 0x000fc40004000000 */
[----:B------:R-:W-:Y:S02]  /*2810*/  FSEL R178, R40, -INF , !P0 ;  /* 0xff80000028b27808 */ /* 0x000fe40004000000 */
[----:B------:R-:W-:Y:S01]  /*2820*/  FSEL R99, R38, -INF , !P0 ;  /* 0xff80000026637808 */ /* 0x000fe20004000000 */
[----:B------:R-:W-:Y:S01]  /*2830*/  HMMA.16816.F32 R56, R12, R4, R104 ;  /* 0x000000040c38723c */ /* 0x000fe20000001868 */
[----:B------:R-:W-:Y:S02]  /*2840*/  FSEL R86, R36, -INF , !P0 ;  /* 0xff80000024567808 */ /* 0x000fe40004000000 */
[-C--:B------:R-:W-:Y:S02]  /*2850*/  ISETP.GE.AND P5, PT, R52, R20.reuse, PT ;  /* 0x000000143400720c */ /* 0x080fe40003fa6270 */
[----:B------:R-:W-:Y:S01]  /*2860*/  ISETP.GE.AND P0, PT, R3, R20, PT ;  /* 0x000000140300720c */ /* 0x000fe20003f06270 */
[C---:B------:R-:W-:Y:S01]  /*2870*/  VIADD R3, R2.reuse, 0x30 ;  /* 0x0000003002037836 */ /* 0x040fe20000000000 */
[----:B------:R-:W-:Y:S01]  /*2880*/  FSEL R98, R39, -INF , !P4 ;  /* 0xff80000027627808 */ /* 0x000fe20006000000 */
[C---:B------:R-:W-:Y:S01]  /*2890*/  VIADD R4, R2.reuse, 0x39 ;  /* 0x0000003902047836 */ /* 0x040fe20000000000 */
[----:B------:R-:W-:Y:S01]  /*28a0*/  FSEL R85, R37, -INF , !P4 ;  /* 0xff80000025557808 */ /* 0x000fe20006000000 */
[----:B------:R-:W-:Y:S01]  /*28b0*/  VIADD R5, R2, 0x31 ;  /* 0x0000003102057836 */ /* 0x000fe20000000000 */
[----:B------:R-:W-:Y:S01]  /*28c0*/  FSEL R181, R47, -INF , !P5 ;  /* 0xff8000002fb57808 */ /* 0x000fe20006800000 */
[----:B------:R-:W-:Y:S01]  /*28d0*/  HMMA.16816.F32 R36, R16, R26, R108 ;  /* 0x0000001a1024723c */ /* 0x000fe2000000186c */
[----:B------:R-:W-:-:S02]  /*28e0*/  FSEL R146, R45, -INF , !P5 ;  /* 0xff8000002d927808 */ /* 0x000fc40006800000 */
[----:B------:R-:W-:Y:S02]  /*28f0*/  FSEL R96, R63, -INF , !P5 ;  /* 0xff8000003f607808 */ /* 0x000fe40006800000 */
[----:B------:R-:W-:Y:S01]  /*2900*/  FSEL R83, R61, -INF , !P5 ;  /* 0xff8000003d537808 */ /* 0x000fe20006800000 */
[C---:B------:R-:W-:Y:S01]  /*2910*/  HMMA.16816.F32 R44, R12.reuse, R26, R116 ;  /* 0x0000001a0c2c723c */ /* 0x040fe20000001874 */
[----:B------:R-:W-:Y:S01]  /*2920*/  FSEL R189, R43, -INF , !P4 ;  /* 0xff8000002bbd7808 */ /* 0x000fe20006000000 */
[----:B------:R-:W1:Y:S01]  /*2930*/  LDSM.16.M88.4 R24, [R217+0x1800] ;  /* 0x00180000d918783b */ /* 0x000e620000000200 */
[----:B------:R-:W-:Y:S02]  /*2940*/  FSEL R176, R41, -INF , !P4 ;  /* 0xff80000029b07808 */ /* 0x000fe40006000000 */
[----:B------:R-:W-:Y:S01]  /*2950*/  ISETP.GE.AND P5, PT, R3, R20, PT ;  /* 0x000000140300720c */ /* 0x000fe20003fa6270 */
[----:B------:R-:W-:Y:S01]  /*2960*/  VIADD R3, R2, 0x38 ;  /* 0x0000003802037836 */ /* 0x000fe20000000000 */
[----:B------:R-:W-:Y:S01]  /*2970*/  ISETP.NE.AND P4, PT, R21, RZ, PT ;  /* 0x000000ff1500720c */ /* 0x000fe20003f85270 */
[----:B--2---:R-:W-:Y:S01]  /*2980*/  HMMA.16816.F32 R52, R12, R28, R120 ;  /* 0x0000001c0c34723c */ /* 0x004fe20000001878 */
[----:B------:R-:W-:-:S02]  /*2990*/  FSEL R183, R51, -INF , !P6 ;  /* 0xff80000033b77808 */ /* 0x000fc40007000000 */
[----:B------:R-:W-:Y:S02]  /*29a0*/  FSEL R116, R49, -INF , !P6 ;  /* 0xff80000031747808 */ /* 0x000fe40007000000 */
[----:B------:R-:W-:Y:S01]  /*29b0*/  FSEL R94, R35, -INF , !P6 ;  /* 0xff800000235e7808 */ /* 0x000fe20007000000 */
[C---:B------:R-:W-:Y:S01]  /*29c0*/  HMMA.16816.F32 R68, R16.reuse, R28, R112 ;  /* 0x0000001c1044723c */ /* 0x040fe20000001870 */
[----:B------:R-:W-:Y:S02]  /*29d0*/  FSEL R81, R33, -INF , !P6 ;  /* 0xff80000021517808 */ /* 0x000fe40007000000 */
[----:B------:R-:W-:Y:S02]  /*29e0*/  FSEL R180, R50, -INF , !P4 ;  /* 0xff80000032b47808 */ /* 0x000fe40006000000 */
[----:B------:R-:W-:Y:S01]  /*29f0*/  FSEL R117, R48, -INF , !P4 ;  /* 0xff80000030757808 */ /* 0x000fe20006000000 */
[----:B------:R-:W-:Y:S01]  /*2a00*/  HMMA.16816.F32 R40, R16, R6, R124 ;  /* 0x000000061028723c */ /* 0x000fe2000000187c */
[----:B------:R-:W-:-:S02]  /*2a10*/  FSEL R95, R34, -INF , !P4 ;  /* 0xff800000225f7808 */ /* 0x000fc40006000000 */
[----:B------:R-:W-:Y:S02]  /*2a20*/  FSEL R82, R32, -INF , !P4 ;  /* 0xff80000020527808 */ /* 0x000fe40006000000 */
[-C--:B------:R-:W-:Y:S01]  /*2a30*/  ISETP.GE.AND P6, PT, R4, R20.reuse, PT ;  /* 0x000000140400720c */ /* 0x080fe20003fc6270 */
[----:B------:R-:W-:Y:S01]  /*2a40*/  VIADD R4, R2, 0x40 ;  /* 0x0000004002047836 */ /* 0x000fe20000000000 */
[-C--:B------:R-:W-:Y:S01]  /*2a50*/  ISETP.GE.AND P4, PT, R3, R20.reuse, PT ;  /* 0x000000140300720c */ /* 0x080fe20003f86270 */
[C---:B------:R-:W-:Y:S01]  /*2a60*/  HMMA.16816.F32 R48, R12.reuse, R6, R132 ;  /* 0x000000060c30723c */ /* 0x040fe20000001884 */
[----:B------:R-:W-:Y:S02]  /*2a70*/  FSEL R93, R78, -INF , !P3 ;  /* 0xff8000004e5d7808 */ /* 0x000fe40005800000 */
[----:B------:R-:W-:Y:S02]  /*2a80*/  P2R R3, PR, RZ, 0x10 ;  /* 0x00000010ff037803 */ /* 0x000fe40000000000 */
[----:B------:R-:W-:Y:S01]  /*2a90*/  ISETP.GE.AND P4, PT, R4, R20, PT ;  /* 0x000000140400720c */ /* 0x000fe20003f86270 */
[----:B------:R-:W-:Y:S01]  /*2aa0*/  VIADD R4, R2, 0x41 ;  /* 0x0000004102047836 */ /* 0x000fe20000000000 */
[----:B------:R-:W-:Y:S01]  /*2ab0*/  FSEL R200, R66, -INF , !P3 ;  /* 0xff80000042c87808 */ /* 0x000fe20005800000 */
[----:B------:R-:W-:Y:S01]  /*2ac0*/  HMMA.16816.F32 R32, R12, R30, R156 ;  /* 0x0000001e0c20723c */ /* 0x000fe2000000189c */
[----:B------:R-:W-:-:S02]  /*2ad0*/  FSEL R110, R64, -INF , !P3 ;  /* 0xff800000406e7808 */ /* 0x000fc40005800000 */
[----:B------:R-:W-:Y:S02]  /*2ae0*/  FSEL R80, R76, -INF , !P3 ;  /* 0xff8000004c507808 */ /* 0x000fe40005800000 */
[----:B------:R-:W-:Y:S01]  /*2af0*/  ISETP.GE.AND P3, PT, R4, R20, PT ;  /* 0x000000140400720c */ /* 0x000fe20003f66270 */
[----:B------:R-:W-:Y:S01]  /*2b00*/  VIADD R4, R2, 0x48 ;  /* 0x0000004802047836 */ /* 0x000fe20000000000 */
[----:B------:R-:W-:Y:S01]  /*2b10*/  FSEL R78, R77, -INF , !P2 ;  /* 0xff8000004d4e7808 */ /* 0x000fe20005000000 */
[----:B------:R-:W-:Y:S01]  /*2b20*/  HMMA.16816.F32 R28, R16, R30, R140 ;  /* 0x0000001e101c723c */ /* 0x000fe2000000188c */
[----:B------:R-:W-:Y:S02]  /*2b30*/  FSEL R122, R46, -INF , !P1 ;  /* 0xff8000002e7a7808 */ /* 0x000fe40004800000 */
[----:B------:R-:W-:Y:S02]  /*2b40*/  FSEL R107, R44, -INF , !P1 ;  /* 0xff8000002c6b7808 */ /* 0x000fe40004800000 */
[----:B------:R-:W-:Y:S01]  /*2b50*/  FSEL R91, R38, -INF , !P1 ;  /* 0xff800000265b7808 */ /* 0x000fe20004800000 */
[----:B---3--:R-:W-:Y:S01]  /*2b60*/  HMMA.16816.F32 R60, R12, R8, R152 ;  /* 0x000000080c3c723c */ /* 0x008fe20000001898 */
[----:B------:R-:W-:-:S02]  /*2b70*/  FSEL R77, R36, -INF , !P1 ;  /* 0xff800000244d7808 */ /* 0x000fc40004800000 */
[----:B------:R-:W-:Y:S01]  /*2b80*/  ISETP.GE.AND P1, PT, R4, R20, PT ;  /* 0x000000140400720c */ /* 0x000fe20003f26270 */
[----:B------:R-:W-:Y:S01]  /*2b90*/  VIADD R4, R2, 0x49 ;  /* 0x0000004902047836 */ /* 0x000fe20000000000 */
[----:B------:R-:W-:Y:S02]  /*2ba0*/  FSEL R123, R67, -INF , !P2 ;  /* 0xff800000437b7808 */ /* 0x000fe40005000000 */
[----:B------:R-:W-:Y:S02]  /*2bb0*/  FSEL R108, R65, -INF , !P2 ;  /* 0xff800000416c7808 */ /* 0x000fe40005000000 */
[----:B------:R-:W-:Y:S01]  /*2bc0*/  FSEL R92, R79, -INF , !P2 ;  /* 0xff8000004f5c7808 */ /* 0x000fe20005000000 */
[----:B------:R-:W-:Y:S01]  /*2bd0*/  HMMA.16816.F32 R64, R16, R8, R128 ;  /* 0x000000081040723c */ /* 0x000fe20000001880 */
[----:B------:R-:W-:Y:S02]  /*2be0*/  FSEL R124, R47, -INF , !P0 ;  /* 0xff8000002f7c7808 */ /* 0x000fe40004000000 */
[----:B------:R-:W-:-:S02]  /*2bf0*/  FSEL R106, R45, -INF , !P0 ;  /* 0xff8000002d6a7808 */ /* 0x000fc40004000000 */
[----:B------:R-:W-:Y:S01]  /*2c00*/  FSEL R90, R39, -INF , !P0 ;  /* 0xff800000275a7808 */ /* 0x000fe20004000000 */
[----:B-1----:R-:W-:Y:S01]  /*2c10*/  HMMA.16816.F32 R44, R12, R24, R168 ;  /* 0x000000180c2c723c */ /* 0x002fe200000018a8 */
[----:B------:R-:W-:Y:S01]  /*2c20*/  FSEL R76, R37, -INF , !P0 ;  /* 0xff800000254c7808 */ /* 0x000fe20004000000 */
[----:B------:R-:W-:Y:S01]  /*2c30*/  VIADD R8, R2, 0x51 ;  /* 0x0000005102087836 */ /* 0x000fe20000000000 */
[-C--:B------:R-:W-:Y:S02]  /*2c40*/  ISETP.GE.AND P2, PT, R5, R20.reuse, PT ;  /* 0x000000140500720c */ /* 0x080fe40003f46270 */
[----:B------:R-:W-:Y:S01]  /*2c50*/  ISETP.GE.AND P0, PT, R4, R20, PT ;  /* 0x000000140400720c */ /* 0x000fe20003f06270 */
[----:B------:R-:W-:Y:S01]  /*2c60*/  HMMA.16816.F32 R36, R16, R10, R160 ;  /* 0x0000000a1024723c */ /* 0x000fe200000018a0 */
[----:B------:R-:W1:Y:S01]  /*2c70*/  LDSM.16.M88.4 R4, [R217+0x1c00] ;  /* 0x001c0000d904783b */ /* 0x000e620000000200 */
[----:B------:R-:W-:Y:S01]  /*2c80*/  FSEL R89, R74, -INF , !P5 ;  /* 0xff8000004a597808 */ /* 0x000fe20006800000 */
[----:B------:R-:W-:-:S04]  /*2c90*/  DEPBAR.LE SB0, 0x0 ;  /* 0x000080000000791a */ /* 0x000fc80000000000 */
[----:B------:R-:W-:Y:S02]  /*2ca0*/  FSEL R133, R58, -INF , !P5 ;  /* 0xff8000003a857808 */ /* 0x000fe40006800000 */
[----:B------:R-:W-:Y:S01]  /*2cb0*/  FSEL R104, R56, -INF , !P5 ;  /* 0xff80000038687808 */ /* 0x000fe20006800000 */
[----:B------:R-:W-:Y:S01]  /*2cc0*/  VIADD R56, R2, 0x58 ;  /* 0x0000005802387836 */ /* 0x000fe20000000000 */
[----:B------:R-:W-:Y:S02]  /*2cd0*/  FSEL R74, R72, -INF , !P5 ;  /* 0xff800000484a7808 */ /* 0x000fe40006800000 */
[----:B------:R-:W-:Y:S01]  /*2ce0*/  ISETP.NE.AND P5, PT, R3, RZ, PT ;  /* 0x000000ff0300720c */ /* 0x000fe20003fa5270 */
[----:B------:R-:W-:Y:S01]  /*2cf0*/  VIADD R3, R2, 0x50 ;  /* 0x0000005002037836 */ /* 0x000fe20000000000 */
[----:B------:R-:W-:Y:S02]  /*2d00*/  FSEL R131, R59, -INF , !P2 ;  /* 0xff8000003b837808 */ /* 0x000fe40005000000 */
[----:B------:R-:W-:-:S02]  /*2d10*/  FSEL R105, R57, -INF , !P2 ;  /* 0xff80000039697808 */ /* 0x000fc40005000000 */
[----:B------:R-:W-:Y:S02]  /*2d20*/  FSEL R88, R75, -INF , !P2 ;  /* 0xff8000004b587808 */ /* 0x000fe40005000000 */
[----:B------:R-:W-:Y:S02]  /*2d30*/  FSEL R73, R73, -INF , !P2 ;  /* 0xff80000049497808 */ /* 0x000fe40005000000 */
[----:B------:R-:W-:Y:S01]  /*2d40*/  ISETP.GE.AND P2, PT, R3, R20, PT ;  /* 0x000000140300720c */ /* 0x000fe20003f46270 */
        /* <DEDUP_REMOVED lines=8> */
[----:B------:R-:W-:Y:S02]  /*2dd0*/  FSEL R72, R40, -INF , !P5 ;  /* 0xff80000028487808 */ /* 0x000fe40006800000 */
[----:B------:R-:W-:Y:S02]  /*2de0*/  FSEL R75, R43, -INF , !P6 ;  /* 0xff8000002b4b7808 */ /* 0x000fe40007000000 */
[----:B------:R-:W-:-:S02]  /*2df0*/  FSEL R59, R41, -INF , !P6 ;  /* 0xff800000293b7808 */ /* 0x000fc40007000000 */
[----:B------:R-:W-:Y:S01]  /*2e00*/  FSEL R132, R51, -INF , !P6 ;  /* 0xff80000033847808 */ /* 0x000fe20007000000 */
[----:B------:R-:W-:Y:S01]  /*2e10*/  HMMA.16816.F32 R40, R12, R10, R172 ;  /* 0x0000000a0c28723c */ /* 0x000fe200000018ac */
[----:B------:R-:W-:Y:S02]  /*2e20*/  FSEL R109, R49, -INF , !P6 ;  /* 0xff800000316d7808 */ /* 0x000fe40007000000 */
[----:B------:R-:W-:Y:S02]  /*2e30*/  FSEL R130, R50, -INF , !P5 ;  /* 0xff80000032827808 */ /* 0x000fe40006800000 */
[----:B------:R-:W-:Y:S02]  /*2e40*/  FSEL R112, R48, -INF , !P5 ;  /* 0xff80000030707808 */ /* 0x000fe40006800000 */
[----:B------:R-:W-:Y:S01]  /*2e50*/  ISETP.GE.AND P6, PT, R3, R20, PT ;  /* 0x000000140300720c */ /* 0x000fe20003fc6270 */
[----:B------:R-:W-:Y:S01]  /*2e60*/  HMMA.16816.F32 R48, R16, R24, R148 ;  /* 0x000000181030723c */ /* 0x000fe20000001894 */
[----:B------:R-:W-:Y:S01]  /*2e70*/  VIADD R3, R2, 0x61 ;  /* 0x0000006102037836 */ /* 0x000fe20000000000 */
[----:B------:R-:W-:-:S02]  /*2e80*/  P2R R21, PR, RZ, 0x10 ;  /* 0x00000010ff157803 */ /* 0x000fc40000000000 */
[----:B------:R-:W-:Y:S02]  /*2e90*/  FSEL R134, R34, -INF , !P1 ;  /* 0xff80000022867808 */ /* 0x000fe40004800000 */
[----:B------:R-:W-:Y:S01]  /*2ea0*/  ISETP.GE.AND P5, PT, R3, R20, PT ;  /* 0x000000140300720c */ /* 0x000fe20003fa6270 */
[----:B------:R-:W-:Y:S01]  /*2eb0*/  VIADD R3, R2, 0x70 ;  /* 0x0000007002037836 */ /* 0x000fe20000000000 */
[----:B------:R-:W-:Y:S02]  /*2ec0*/  FSEL R113, R32, -INF , !P1 ;  /* 0xff80000020717808 */ /* 0x000fe40004800000 */
[----:B------:R-:W-:Y:S02]  /*2ed0*/  FSEL R152, R35, -INF , !P0 ;  /* 0xff80000023987808 */ /* 0x000fe40004000000 */
[----:B------:R-:W-:Y:S02]  /*2ee0*/  FSEL R115, R33, -INF , !P0 ;  /* 0xff80000021737808 */ /* 0x000fe40004000000 */
[----:B------:R-:W-:Y:S01]  /*2ef0*/  FSEL R68, R31, -INF , !P0 ;  /* 0xff8000001f447808 */ /* 0x000fe20004000000 */
[----:B-1----:R-:W-:Y:S01]  /*2f00*/  HMMA.16816.F32 R32, R16, R4, R164 ;  /* 0x000000041020723c */ /* 0x002fe200000018a4 */
[----:B------:R-:W-:-:S02]  /*2f10*/  FSEL R54, R29, -INF , !P0 ;  /* 0xff8000001d367808 */ /* 0x000fc40004000000 */
[-C--:B------:R-:W-:Y:S02]  /*2f20*/  ISETP.GE.AND P4, PT, R8, R20.reuse, PT ;  /* 0x000000140800720c */ /* 0x080fe40003f86270 */
[----:B------:R-:W-:Y:S01]  /*2f30*/  FSEL R135, R55, -INF , !P3 ;  /* 0xff80000037877808 */ /* 0x000fe20005800000 */
[----:B------:R-:W-:Y:S01]  /*2f40*/  HMMA.16816.F32 R8, R12, R4, R196 ;  /* 0x000000040c08723c */ /* 0x000fe200000018c4 */
[----:B------:R-:W-:Y:S02]  /*2f50*/  FSEL R57, R69, -INF , !P3 ;  /* 0xff80000045397808 */ /* 0x000fe40005800000 */
[----:B------:R-:W-:Y:S01]  /*2f60*/  ISETP.GE.AND P0, PT, R3, R20, PT ;  /* 0x000000140300720c */ /* 0x000fe20003f06270 */
[----:B------:R-:W-:Y:S01]  /*2f70*/  VIADD R3, R2, 0x71 ;  /* 0x0000007102037836 */ /* 0x000fe20000000000 */
[----:B------:R-:W-:Y:S02]  /*2f80*/  FSEL R69, R30, -INF , !P1 ;  /* 0xff8000001e457808 */ /* 0x000fe40004800000 */
[----:B------:R-:W-:-:S02]  /*2f90*/  FSEL R55, R28, -INF , !P1 ;  /* 0xff8000001c377808 */ /* 0x000fc40004800000 */
[-C--:B------:R-:W-:Y:S01]  /*2fa0*/  HMMA.16816.F32 R28, R12, R26.reuse, R204 ;  /* 0x0000001a0c1c723c */ /* 0x080fe200000018cc */
[----:B------:R-:W-:Y:S02]  /*2fb0*/  FSEL R114, R53, -INF , !P3 ;  /* 0xff80000035727808 */ /* 0x000fe40005800000 */
[----:B------:R-:W-:Y:S02]  /*2fc0*/  FSEL R66, R66, -INF , !P2 ;  /* 0xff80000042427808 */ /* 0x000fe40005000000 */
[----:B------:R-:W-:Y:S01]  /*2fd0*/  FSEL R157, R62, -INF , !P2 ;  /* 0xff8000003e9d7808 */ /* 0x000fe20005000000 */
[C---:B------:R-:W-:Y:S01]  /*2fe0*/  HMMA.16816.F32 R24, R16.reuse, R26, R184 ;  /* 0x0000001a1018723c */ /* 0x040fe200000018b8 */
[----:B------:R-:W-:Y:S02]  /*2ff0*/  FSEL R119, R60, -INF , !P2 ;  /* 0xff8000003c777808 */ /* 0x000fe40005000000 */
[----:B------:R-:W-:Y:S02]  /*3000*/  FSEL R53, R64, -INF , !P2 ;  /* 0xff80000040357808 */ /* 0x000fe40005000000 */
[----:B------:R-:W-:Y:S01]  /*3010*/  FSEL R71, R71, -INF , !P3 ;  /* 0xff80000047477808 */ /* 0x000fe20005800000 */
[----:B------:R-:W-:Y:S01]  /*3020*/  HMMA.16816.F32 R16, R16, R6, R192 ;  /* 0x000000061010723c */ /* 0x000fe200000018c0 */
[-C--:B------:R-:W-:Y:S01]  /*3030*/  ISETP.GE.AND P2, PT, R3, R20.reuse, PT ;  /* 0x000000140300720c */ /* 0x080fe20003f46270 */
[----:B------:R-:W-:Y:S01]  /*3040*/  VIADD R3, R2, 0x68 ;  /* 0x0000006802037836 */ /* 0x000fe20000000000 */
[----:B------:R-:W-:-:S02]  /*3050*/  ISETP.GE.AND P3, PT, R56, R20, PT ;  /* 0x000000143800720c */ /* 0x000fc40003f66270 */
[----:B------:R-:W-:Y:S01]  /*3060*/  FSEL R155, R63, -INF , !P4 ;  /* 0xff8000003f9b7808 */ /* 0x000fe20006000000 */
[----:B------:R-:W-:Y:S01]  /*3070*/  HMMA.16816.F32 R12, R12, R6, R208 ;  /* 0x000000060c0c723c */ /* 0x000fe200000018d0 */
[----:B------:R-:W-:Y:S02]  /*3080*/  FSEL R118, R61, -INF , !P4 ;  /* 0xff8000003d767808 */ /* 0x000fe40006000000 */
[----:B------:R-:W-:Y:S02]  /*3090*/  FSEL R60, R67, -INF , !P4 ;  /* 0xff800000433c7808 */ /* 0x000fe40006000000 */
[----:B------:R-:W-:Y:S02]  /*30a0*/  FSEL R52, R65, -INF , !P4 ;  /* 0xff80000041347808 */ /* 0x000fe40006000000 */
[----:B------:R-:W-:Y:S02]  /*30b0*/  FSEL R121, R40, -INF , !P3 ;  /* 0xff80000028797808 */ /* 0x000fe40005800000 */
[----:B------:R-:W-:Y:S01]  /*30c0*/  ISETP.GE.AND P4, PT, R3, R20, PT ;  /* 0x000000140300720c */ /* 0x000fe20003f86270 */
[----:B------:R-:W-:Y:S01]  /*30d0*/  VIADD R3, R2, 0x69 ;  /* 0x0000006902037836 */ /* 0x000fe20000000000 */
[----:B------:R-:W-:-:S02]  /*30e0*/  FSEL R154, R42, -INF , !P3 ;  /* 0xff8000002a9a7808 */ /* 0x000fc40005800000 */
[----:B------:R-:W-:Y:S02]  /*30f0*/  FSEL R40, R36, -INF , !P3 ;  /* 0xff80000024287808 */ /* 0x000fe40005800000 */
[----:B------:R-:W-:Y:S02]  /*3100*/  FSEL R160, R47, -INF , !P5 ;  /* 0xff8000002fa07808 */ /* 0x000fe40006800000 */
[----:B------:R-:W-:Y:S02]  /*3110*/  FSEL R126, R45, -INF , !P5 ;  /* 0xff8000002d7e7808 */ /* 0x000fe40006800000 */
[----:B------:R-:W-:Y:S02]  /*3120*/  FSEL R42, R51, -INF , !P5 ;  /* 0xff800000332a7808 */ /* 0x000fe40006800000 */
[----:B------:R-:W-:Y:S02]  /*3130*/  FSEL R36, R49, -INF , !P5 ;  /* 0xff80000031247808 */ /* 0x000fe40006800000 */
[----:B------:R-:W-:-:S02]  /*3140*/  ISETP.GE.AND P5, PT, R20, 0x81, PT ;  /* 0x000000811400780c */ /* 0x000fc40003fa6270 */
[----:B------:R-:W-:Y:S02]  /*3150*/  FSEL R56, R38, -INF , !P3 ;  /* 0xff80000026387808 */ /* 0x000fe40005800000 */
[----:B------:R-:W-:Y:S01]  /*3160*/  ISETP.GE.AND P3, PT, R3, R20, PT ;  /* 0x000000140300720c */ /* 0x000fe20003f66270 */
[----:B------:R-:W-:Y:S01]  /*3170*/  VIADD R3, R2, 0x78 ;  /* 0x0000007802037836 */ /* 0x000fe20000000000 */
[----:B------:R-:W-:Y:S01]  /*3180*/  FSEL R50, R50, -INF , !P6 ;  /* 0xff80000032327808 */ /* 0x000fe20007000000 */
[----:B------:R-:W-:Y:S01]  /*3190*/  VIADD R2, R2, 0x79 ;  /* 0x0000007902027836 */ /* 0x000fe20000000000 */
[----:B------:R-:W-:Y:S02]  /*31a0*/  FSEL R162, R46, -INF , !P6 ;  /* 0xff8000002ea27808 */ /* 0x000fe40007000000 */
[----:B------:R-:W-:Y:S02]  /*31b0*/  FSEL R125, R44, -INF , !P6 ;  /* 0xff8000002c7d7808 */ /* 0x000fe40007000000 */
[----:B------:R-:W-:-:S02]  /*31c0*/  FSEL R38, R48, -INF , !P6 ;  /* 0xff80000030267808 */ /* 0x000fc40007000000 */
[----:B------:R-:W-:Y:S02]  /*31d0*/  ISETP.NE.AND P6, PT, R21, RZ, PT ;  /* 0x000000ff1500720c */ /* 0x000fe40003fc5270 */
[----:B------:R-:W-:Y:S01]  /*31e0*/  ISETP.GE.AND P1, PT, R3, R20, PT ;  /* 0x000000140300720c */ /* 0x000fe20003f26270 */
[----:B------:R-:W-:Y:S01]  /*31f0*/  IMAD R3, R139, 0x20, R136 ;  /* 0x000000208b037824 */ /* 0x000fe200078e0288 */
[----:B------:R-:W-:Y:S02]  /*3200*/  FSEL R34, R34, -INF , !P0 ;  /* 0xff80000022227808 */ /* 0x000fe40004000000 */
[----:B------:R-:W-:Y:S02]  /*3210*/  FSEL R166, R10, -INF , !P0 ;  /* 0xff8000000aa67808 */ /* 0x000fe40004000000 */
[----:B------:R-:W-:Y:S02]  /*3220*/  FSEL R156, R8, -INF , !P0 ;  /* 0xff800000089c7808 */ /* 0x000fe40004000000 */
[----:B------:R-:W-:-:S02]  /*3230*/  FSEL R21, R32, -INF , !P0 ;  /* 0xff80000020157808 */ /* 0x000fc40004000000 */
[----:B------:R-:W-:Y:S01]  /*3240*/  ISETP.GE.AND P0, PT, R2, R20, PT ;  /* 0x000000140200720c */ /* 0x000fe20003f06270 */
[----:B------:R-:W-:Y:S01]  /*3250*/  IMAD.IADD R2, R137, 0x1, R3 ;  /* 0x0000000189027824 */ /* 0x000fe200078e0203 */
[----:B------:R-:W-:Y:S02]  /*3260*/  FSEL R169, R18, -INF , !P1 ;  /* 0xff80000012a97808 */ /* 0x000fe40004800000 */
[----:B------:R-:W-:Y:S02]  /*3270*/  FSEL R165, R11, -INF , !P2 ;  /* 0xff8000000ba57808 */ /* 0x000fe40005000000 */
        /* <DEDUP_REMOVED lines=21> */
[----:B------:R-:W-:Y:S01]  /*33d0*/  FSEL R18, R17, -INF , !P0 ;  /* 0xff80000011127808 */ /* 0x000fe20004000000 */
[----:B------:R-:W-:Y:S06]  /*33e0*/  BAR.SYNC.DEFER_BLOCKING 0x0 ;  /* 0x0000000000007b1d */ /* 0x000fec0000010000 */
[----:B------:R-:W-:Y:S05]  /*33f0*/  @!P5 BRA `(.L_x_72) ;  /* 0x0000000000d8d947 */ /* 0x000fea0003800000 */
[----:B------:R-:W-:Y:S01]  /*3400*/  ULDC UR5, c[0x0][0x2d0] ;  /* 0x0000b40000057ab9 */ /* 0x000fe20000000800 */
[----:B------:R-:W-:Y:S01]  /*3410*/  LEA.HI.SX32 R4, R226, 0xfffffffe, 0x19 ;  /* 0xfffffffee2047811 */ /* 0x000fe200078fcaff */
[----:B------:R-:W-:Y:S01]  /*3420*/  BSSY B0, `(.L_x_73) ;  /* 0x0000032000007945 */ /* 0x000fe20003800000 */
[----:B------:R-:W-:Y:S02]  /*3430*/  ISETP.GE.AND P0, PT, R230, UR5, PT ;  /* 0x00000005e6007c0c */ /* 0x000fe4000bf06270 */
[----:B------:R-:W-:Y:S01]  /*3440*/  SHF.R.S32.HI R3, RZ, 0x1f, R4 ;  /* 0x0000001fff037819 */ /* 0x000fe20000011404 */
[----:B------:R-:W-:Y:S02]  /*3450*/  IMAD R6, R138, R4, RZ ;  /* 0x000000048a067224 */ /* 0x000fe400078e02ff */
[----:B------:R-:W-:-:S04]  /*3460*/  IMAD.WIDE.U32 R4, R4, R100, R228 ;  /* 0x0000006404047225 */ /* 0x000fc800078e00e4 */
[----:B------:R-:W-:-:S04]  /*3470*/  IMAD R6, R3, R100, R6 ;  /* 0x0000006403067224 */ /* 0x000fc800078e0206 */
[----:B------:R-:W1:Y:S01]  /*3480*/  @!P0 LDC.64 R12, c[0x0][0x218] ;  /* 0x00008600ff0c8b82 */ /* 0x000e620000000a00 */
[-C--:B------:R-:W-:Y:S01]  /*3490*/  @!P0 IADD3 R9, P1, R202, R4.reuse, RZ ;  /* 0x00000004ca098210 */ /* 0x080fe20007f3e0ff */
[----:B------:R-:W-:Y:S01]  /*34a0*/  IMAD.IADD R7, R5, 0x1, R6 ;  /* 0x0000000105077824 */ /* 0x000fe200078e0206 */
[----:B------:R-:W-:Y:S01]  /*34b0*/  @!P0 LEA R3, P2, R22, R4, 0x6 ;  /* 0x0000000416038211 */ /* 0x000fe200078430ff */
[----:B------:R2:W-:Y:S02]  /*34c0*/  @P0 STS [R225+0x2000], RZ ;  /* 0x002000ffe1000388 */ /* 0x0005e40000000800 */
[----:B------:R-:W-:Y:S02]  /*34d0*/  @!P0 IMAD.X R11, R201, 0x1, R7, P1 ;  /* 0x00000001c90b8824 */ /* 0x000fe400008e0607 */
[----:B------:R-:W3:Y:S01]  /*34e0*/  @!P0 LDC.64 R14, c[0x0][0x218] ;  /* 0x00008600ff0e8b82 */ /* 0x000ee20000000a00 */
[----:B------:R2:W-:Y:S04]  /*34f0*/  @P0 STS [R225+0x2004], RZ ;  /* 0x002004ffe1000388 */ /* 0x0005e80000000800 */
[----:B------:R2:W-:Y:S03]  /*3500*/  @P0 STS.64 [R225+0x2008], RZ ;  /* 0x002008ffe1000388 */ /* 0x0005e60000000a00 */
[----:B------:R-:W4:Y:S01]  /*3510*/  @!P0 LDC.64 R16, c[0x0][0x218] ;  /* 0x00008600ff108b82 */ /* 0x000f220000000a00 */
[----:B-1----:R-:W-:-:S04]  /*3520*/  @!P0 LEA R12, P4, R4, R12, 0x1 ;  /* 0x0000000c040c8211 */ /* 0x002fc800078808ff */
[----:B------:R-:W-:Y:S02]  /*3530*/  @!P0 LEA.HI.X R13, R4, R13, R7, 0x1, P4 ;  /* 0x0000000d040d8211 */ /* 0x000fe400020f0c07 */
[----:B---3--:R-:W-:-:S03]  /*3540*/  @!P0 LEA R10, P3, R9, R14, 0x1 ;  /* 0x0000000e090a8211 */ /* 0x008fc600078608ff */
[----:B------:R-:W-:Y:S01]  /*3550*/  @!PT LDS RZ, [RZ] ;  /* 0x00000000fffff984 */ /* 0x000fe20000000800 */
[----:B------:R-:W-:Y:S01]  /*3560*/  @!PT LDS RZ, [RZ] ;  /* 0x00000000fffff984 */ /* 0x000fe20000000800 */
[----:B------:R-:W-:Y:S01]  /*3570*/  @!PT LDS RZ, [RZ] ;  /* 0x00000000fffff984 */ /* 0x000fe20000000800 */
[----:B------:R2:W-:Y:S01]  /*3580*/  @!P0 LDGSTS.E.BYPASS.LTC128B.128 [R225+0x2000], desc[UR8][R12.64] ;  /* 0x020000000ce18fae */ /* 0x0005e2000b901d48 */
[----:B------:R-:W-:Y:S02]  /*3590*/  @!P0 LEA.HI.X R14, R22, R7, R23, 0x6, P2 ;  /* 0x00000007160e8211 */ /* 0x000fe400010f3417 */
[----:B------:R-:W-:Y:S01]  /*35a0*/  @!P0 LEA.HI.X R11, R9, R15, R11, 0x1, P3 ;  /* 0x0000000f090b8211 */ /* 0x000fe200018f0c0b */
[----:B------:R2:W-:Y:S01]  /*35b0*/  @P0 STS.128 [R225+0x2800], RZ ;  /* 0x002800ffe1000388 */ /* 0x0005e20000000c00 */
[----:B----4-:R-:W-:-:S03]  /*35c0*/  @!P0 LEA R8, P1, R3, R16, 0x1 ;  /* 0x0000001003088211 */ /* 0x010fc600078208ff */
[----:B------:R-:W-:Y:S01]  /*35d0*/  @!PT LDS RZ, [RZ] ;  /* 0x00000000fffff984 */ /* 0x000fe20000000800 */
[----:B------:R-:W-:Y:S01]  /*35e0*/  @!PT LDS RZ, [RZ] ;  /* 0x00000000fffff984 */ /* 0x000fe20000000800 */
[----:B------:R-:W-:Y:S01]  /*35f0*/  @!PT LDS RZ, [RZ] ;  /* 0x00000000fffff984 */ /* 0x000fe20000000800 */
[----:B------:R2:W-:Y:S01]  /*3600*/  @!P0 LDGSTS.E.BYPASS.LTC128B.128 [R225+0x2800], desc[UR8][R10.64] ;  /* 0x028000000ae18fae */ /* 0x0005e2000b901d48 */
[----:B------:R-:W-:-:S03]  /*3610*/  @!P0 LEA.HI.X R9, R3, R17, R14, 0x1, P1 ;  /* 0x0000001103098211 */ /* 0x000fc600008f0c0e */
[----:B------:R2:W-:Y:S04]  /*3620*/  @P0 STS.128 [R225+0x3000], RZ ;  /* 0x003000ffe1000388 */ /* 0x0005e80000000c00 */
[----:B------:R-:W-:Y:S01]  /*3630*/  @!PT LDS RZ, [RZ] ;  /* 0x00000000fffff984 */ /* 0x000fe20000000800 */
[----:B------:R-:W-:Y:S01]  /*3640*/  @!PT LDS RZ, [RZ] ;  /* 0x00000000fffff984 */ /* 0x000fe20000000800 */
[----:B------:R-:W-:Y:S01]  /*3650*/  @!PT LDS RZ, [RZ] ;  /* 0x00000000fffff984 */ /* 0x000fe20000000800 */
[----:B------:R2:W-:Y:S04]  /*3660*/  @!P0 LDGSTS.E.BYPASS.LTC128B.128 [R225+0x3000], desc[UR8][R8.64] ;  /* 0x0300000008e18fae */ /* 0x0005e8000b901d48 */
        /* <DEDUP_REMOVED lines=13> */
.L_x_74:
[----:B------:R-:W-:Y:S05]  /*3740*/  BSYNC B0 ;  /* 0x0000000000007941 */ /* 0x000fea0003800000 */
.L_x_73:
[----:B------:R-:W0:Y:S02]  /*3750*/  LDGDEPBAR ;  /* 0x00000000000079af */ /* 0x000e240000000000 */
.L_x_72:
[----:B------:R-:W-:Y:S01]  /*3760*/  FMNMX.FTZ R139, R101, R87, !PT ;  /* 0x00000057658b7209 */ /* 0x000fe20007810000 */
[----:B------:R-:W-:Y:S01]  /*3770*/  ULDC UR5, c[0x0][0x2ec] ;  /* 0x0000bb0000057ab9 */ /* 0x000fe20000000800 */
[----:B------:R-:W-:Y:S02]  /*3780*/  FMNMX.FTZ R138, R145, R144, !PT ;  /* 0x00000090918a7209 */ /* 0x000fe40007810000 */
[----:B------:R-:W-:Y:S02]  /*3790*/  FMNMX.FTZ R139, R86, R139, !PT ;  /* 0x0000008b568b7209 */ /* 0x000fe40007810000 */
[----:B------:R-:W-:Y:S02]  /*37a0*/  FMNMX.FTZ R138, R99, R138, !PT ;  /* 0x0000008a638a7209 */ /* 0x000fe40007810000 */
[----:B------:R-:W-:Y:S02]  /*37b0*/  FMNMX.FTZ R139, R85, R139, !PT ;  /* 0x0000008b558b7209 */ /* 0x000fe40007810000 */
[----:B------:R-:W-:-:S02]  /*37c0*/  FMNMX.FTZ R138, R98, R138, !PT ;  /* 0x0000008a628a7209 */ /* 0x000fc40007810000 */
[----:B------:R-:W-:Y:S02]  /*37d0*/  FMNMX.FTZ R139, R84, R139, !PT ;  /* 0x0000008b548b7209 */ /* 0x000fe40007810000 */
        /* <DEDUP_REMOVED lines=55> */
[----:B------:R-:W-:Y:S01]  /*3b50*/  FMNMX.FTZ R6, R190, R188, !PT ;  /* 0x000000bcbe067209 */ /* 0x000fe20007810000 */
[----:B------:R-:W3:Y:S01]  /*3b60*/  SHFL.BFLY PT, R3, R139, 0x2, 0x1f ;  /* 0x0c401f008b037f89 */ /* 0x000ee200000e0000 */
[----:B------:R-:W-:-:S03]  /*3b70*/  LEA R213, R2, UR4, 0x1 ;  /* 0x0000000402d57c11 */ /* 0x000fc6000f8e08ff */
[----:B-1----:R-:W1:Y:S01]  /*3b80*/  SHFL.BFLY PT, R5, R138, 0x2, 0x1f ;  /* 0x0c401f008a057f89 */ /* 0x002e6200000e0000 */
[----:B------:R-:W-:-:S03]  /*3b90*/  LEA R214, R0, R213, 0x1 ;  /* 0x000000d500d67211 */ /* 0x000fc600078e08ff */
[----:B------:R-:W-:Y:S01]  /*3ba0*/  LDSM.16.MT88.4 R28, [R213+0x4400] ;  /* 0x00440000d51c783b */ /* 0x000fe20000004200 */
[----:B---3--:R-:W-:Y:S02]  /*3bb0*/  FMNMX.FTZ R139, R139, R3, !PT ;  /* 0x000000038b8b7209 */ /* 0x008fe40007810000 */
[----:B-1----:R-:W-:-:S03]  /*3bc0*/  FMNMX.FTZ R138, R138, R5, !PT ;  /* 0x000000058a8a7209 */ /* 0x002fc60007810000 */
[----:B------:R-:W1:Y:S04]  /*3bd0*/  SHFL.BFLY PT, R3, R139, 0x1, 0x1f ;  /* 0x0c201f008b037f89 */ /* 0x000e6800000e0000 */
[----:B------:R-:W3:Y:S01]  /*3be0*/  SHFL.BFLY PT, R5, R138, 0x1, 0x1f ;  /* 0x0c201f008a057f89 */ /* 0x000ee200000e0000 */
[----:B-1----:R-:W-:-:S04]  /*3bf0*/  FMNMX.FTZ R139, R139, R3, !PT ;  /* 0x000000038b8b7209 */ /* 0x002fc80007810000 */
[C---:B------:R-:W-:Y:S01]  /*3c00*/  FSETP.NEU.FTZ.AND P0, PT, R139.reuse, -INF , PT ;  /* 0xff8000008b00780b */ /* 0x040fe20003f1d000 */
[----:B------:R-:W-:Y:S01]  /*3c10*/  FMUL.FTZ R3, R139, UR5 ;  /* 0x000000058b037c20 */ /* 0x000fe20008410000 */
[----:B---3--:R-:W-:-:S04]  /*3c20*/  FMNMX.FTZ R138, R138, R5, !PT ;  /* 0x000000058a8a7209 */ /* 0x008fc80007810000 */
[----:B------:R-:W-:Y:S01]  /*3c30*/  FSEL R3, R3, RZ, P0 ;  /* 0x000000ff03037208 */ /* 0x000fe20000000000 */
[C---:B------:R-:W-:Y:S01]  /*3c40*/  FMUL.FTZ R5, R138.reuse, UR5 ;  /* 0x000000058a057c20 */ /* 0x040fe20008410000 */
[----:B------:R-:W-:-:S03]  /*3c50*/  FSETP.NEU.FTZ.AND P0, PT, R138, -INF , PT ;  /* 0xff8000008a00780b */ /* 0x000fc60003f1d000 */
[----:B------:R-:W-:Y:S01]  /*3c60*/  FFMA.FTZ R4, R101, UR5, -R3 ;  /* 0x0000000565047c23 */ /* 0x000fe20008010803 */
[----:B------:R-:W-:-:S03]  /*3c70*/  FSEL R5, R5, RZ, P0 ;  /* 0x000000ff05057208 */ /* 0x000fc60000000000 */
[----:B------:R1:W-:Y:S02]  /*3c80*/  MUFU.EX2 R234, R4 ;  /* 0x0000000400ea7308 */ /* 0x0003e40000000800 */
[----:B------:R-:W-:Y:S01]  /*3c90*/  FFMA.FTZ R2, R168, UR5, -R5 ;  /* 0x00000005a8027c23 */ /* 0x000fe20008010805 */
[----:B-1----:R-:W-:-:S05]  /*3ca0*/  FFMA.FTZ R4, R87, UR5, -R3 ;  /* 0x0000000557047c23 */ /* 0x002fca0008010803 */
        /* <DEDUP_REMOVED lines=42> */
[----:B--2---:R1:W-:Y:S02]  /*3f50*/  MUFU.EX2 R12, R4 ;  /* 0x00000004000c7308 */ /* 0x0043e40000000800 */
        /* <DEDUP_REMOVED lines=15> */
[----:B------:R-:W-:-:S05]  /*4050*/  FFMA.FTZ R3, R18, UR5, -R3 ;  /* 0x0000000512037c23 */ /* 0x000fca0008010803 */
[----:B------:R1:W-:Y:S08]  /*4060*/  MUFU.EX2 R16, R4 ;  /* 0x0000000400107308 */ /* 0x0003f00000000800 */
[----:B------:R2:W3:Y:S01]  /*4070*/  MUFU.EX2 R22, R3 ;  /* 0x0000000300167308 */ /* 0x0004e20000000800 */
[----:B-1----:R-:W-:-:S07]  /*4080*/  FFMA.FTZ R4, R96, UR5, -R5 ;  /* 0x0000000560047c23 */ /* 0x002fce0008010805 */
[----:B------:R1:W-:Y:S01]  /*4090*/  MUFU.EX2 R204, R4 ;  /* 0x0000000400cc7308 */ /* 0x0003e20000000800 */
[----:B--2---:R-:W-:-:S07]  /*40a0*/  FFMA.FTZ R3, R145, UR5, -R5 ;  /* 0x0000000591037c23 */ /* 0x004fce0008010805 */
        /* <DEDUP_REMOVED lines=12> */
[----:B------:R2:W4:Y:S01]  /*4170*/  MUFU.EX2 R185, R3 ;  /* 0x0000000300b97308 */ /* 0x0005220000000800 */
[----:B-1----:R-:W-:-:S07]  /*4180*/  FFMA.FTZ R4, R92, UR5, -R5 ;  /* 0x000000055c047c23 */ /* 0x002fce0008010805 */
[----:B------:R1:W-:Y:S01]  /*4190*/  MUFU.EX2 R227, R4 ;  /* 0x0000000400e37308 */ /* 0x0003e20000000800 */
[----:B--2---:R-:W-:-:S07]  /*41a0*/  FFMA.FTZ R3, R97, UR5, -R5 ;  /* 0x0000000561037c23 */ /* 0x004fce0008010805 */
[----:B------:R2:W-:Y:S01]  /*41b0*/  MUFU.EX2 R192, R3 ;  /* 0x0000000300c07308 */ /* 0x0005e20000000800 */
[----:B-1----:R-:W-:-:S07]  /*41c0*/  FFMA.FTZ R4, R91, UR5, -R5 ;  /* 0x000000055b047c23 */ /* 0x002fce0008010805 */
[----:B------:R1:W-:Y:S01]  /*41d0*/  MUFU.EX2 R233, R4 ;  /* 0x0000000400e97308 */ /* 0x0003e20000000800 */
[----:B--2---:R-:W-:-:S04]  /*41e0*/  FMNMX.FTZ R3, R179, R177, !PT ;  /* 0x000000b1b3037209 */ /* 0x004fc80007810000 */
        /* <DEDUP_REMOVED lines=17> */
[----:B------:R-:W-:-:S04]  /*4300*/  FMNMX.FTZ R3, R109, R3, !PT ;  /* 0x000000036d037209 */ /* 0x000fc80007810000 */
[----:B------:R-:W-:-:S04]  /*4310*/  FMNMX.FTZ R3, R111, R3, !PT ;  /* 0x000000036f037209 */ /* 0x000fc80007810000 */
[----:B-1----:R-:W-:Y:S02]  /*4320*/  FMNMX.FTZ R4, R114, R3, !PT ;  /* 0x0000000372047209 */ /* 0x002fe40007810000 */
[----:B------:R-:W-:Y:S01]  /*4330*/  FMNMX.FTZ R3, R191, R6, !PT ;  /* 0x00000006bf037209 */ /* 0x000fe20007810000 */
[----:B------:R-:W-:Y:S01]  /*4340*/  FFMA.FTZ R6, R88, UR5, -R5 ;  /* 0x0000000558067c23 */ /* 0x000fe20008010805 */
[----:B------:R-:W-:Y:S02]  /*4350*/  FMNMX.FTZ R4, R113, R4, !PT ;  /* 0x0000000471047209 */ /* 0x000fe40007810000 */
[----:B------:R-:W-:Y:S01]  /*4360*/  FMNMX.FTZ R3, R189, R3, !PT ;  /* 0x00000003bd037209 */ /* 0x000fe20007810000 */
[----:B------:R1:W-:Y:S01]  /*4370*/  MUFU.EX2 R211, R6 ;  /* 0x0000000600d37308 */ /* 0x0003e20000000800 */
        /* <DEDUP_REMOVED lines=9> */
[----:B-1----:R-:W-:Y:S01]  /*4410*/  FFMA.FTZ R6, R79, UR5, -R5 ;  /* 0x000000054f067c23 */ /* 0x002fe20008010805 */
[----:B------:R-:W-:Y:S02]  /*4420*/  FMNMX.FTZ R3, R200, R3, !PT ;  /* 0x00000003c8037209 */ /* 0x000fe40007810000 */
[----:B------:R-:W-:Y:S01]  /*4430*/  FMNMX.FTZ R4, R125, R4, !PT ;  /* 0x000000047d047209 */ /* 0x000fe20007810000 */
[----:B------:R1:W-:Y:S01]  /*4440*/  MUFU.EX2 R209, R6 ;  /* 0x0000000600d17308 */ /* 0x0003e20000000800 */
[----:B------:R-:W-:Y:S02]  /*4450*/  FMNMX.FTZ R3, R123, R3, !PT ;  /* 0x000000037b037209 */ /* 0x000fe40007810000 */
[----:B------:R-:W-:Y:S02]  /*4460*/  FMNMX.FTZ R4, R126, R4, !PT ;  /* 0x000000047e047209 */ /* 0x000fe40007810000 */
[----:B------:R-:W-:-:S02]  /*4470*/  FMNMX.FTZ R3, R122, R3, !PT ;  /* 0x000000037a037209 */ /* 0x000fc40007810000 */
[----:B------:R-:W-:Y:S02]  /*4480*/  FMNMX.FTZ R4, R128, R4, !PT ;  /* 0x0000000480047209 */ /* 0x000fe40007810000 */
[----:B------:R-:W-:Y:S02]  /*4490*/  FMNMX.FTZ R3, R124, R3, !PT ;  /* 0x000000037c037209 */ /* 0x000fe40007810000 */
[----:B------:R-:W-:Y:S02]  /*44a0*/  FMNMX.FTZ R4, R129, R4, !PT ;  /* 0x0000000481047209 */ /* 0x000fe40007810000 */
[----:B------:R-:W-:Y:S02]  /*44b0*/  FMNMX.FTZ R3, R133, R3, !PT ;  /* 0x0000000385037209 */ /* 0x000fe40007810000 */
[----:B------:R-:W-:Y:S01]  /*44c0*/  FMNMX.FTZ R4, R156, R4, !PT ;  /* 0x000000049c047209 */ /* 0x000fe20007810000 */
[----:B-1----:R-:W-:Y:S01]  /*44d0*/  FFMA.FTZ R6, R75, UR5, -R5 ;  /* 0x000000054b067c23 */ /* 0x002fe20008010805 */
[----:B------:R-:W-:-:S02]  /*44e0*/  FMNMX.FTZ R3, R131, R3, !PT ;  /* 0x0000000383037209 */ /* 0x000fc40007810000 */
[----:B------:R-:W-:Y:S01]  /*44f0*/  FMNMX.FTZ R137, R161, R4, !PT ;  /* 0x00000004a1897209 */ /* 0x000fe20007810000 */
[----:B------:R1:W-:Y:S01]  /*4500*/  MUFU.EX2 R208, R6 ;  /* 0x0000000600d07308 */ /* 0x0003e20000000800 */
[----:B------:R-:W-:Y:S01]  /*4510*/  FMNMX.FTZ R4, R130, R3, !PT ;  /* 0x0000000382047209 */ /* 0x000fe20007810000 */
[--C-:B------:R-:W-:Y:S01]  /*4520*/  FFMA.FTZ R3, R68, UR5, -R5.reuse ;  /* 0x0000000544037c23 */ /* 0x100fe20008010805 */
[----:B------:R-:W-:Y:S02]  /*4530*/  FMNMX.FTZ R137, R159, R137, !PT ;  /* 0x000000899f897209 */ /* 0x000fe40007810000 */
[----:B------:R-:W-:Y:S02]  /*4540*/  FMNMX.FTZ R4, R132, R4, !PT ;  /* 0x0000000484047209 */ /* 0x000fe40007810000 */
[----:B------:R-:W-:Y:S01]  /*4550*/  FMNMX.FTZ R137, R163, R137, !PT ;  /* 0x00000089a3897209 */ /* 0x000fe20007810000 */
[----:B------:R2:W-:Y:S01]  /*4560*/  MUFU.EX2 R201, R3 ;  /* 0x0000000300c97308 */ /* 0x0005e20000000800 */
[----:B------:R-:W-:Y:S01]  /*4570*/  FMNMX.FTZ R4, R153, R4, !PT ;  /* 0x0000000499047209 */ /* 0x000fe20007810000 */
[----:B-1----:R-:W-:-:S06]  /*4580*/  FFMA.FTZ R6, R70, UR5, -R5 ;  /* 0x0000000546067c23 */ /* 0x002fcc0008010805 */
[----:B------:R1:W-:Y:S01]  /*4590*/  MUFU.EX2 R206, R6 ;  /* 0x0000000600ce7308 */ /* 0x0003e20000000800 */
[----:B--2---:R-:W-:-:S07]  /*45a0*/  FFMA.FTZ R3, R66, UR5, -R5 ;  /* 0x0000000542037c23 */ /* 0x004fce0008010805 */
[----:B------:R2:W-:Y:S01]  /*45b0*/  MUFU.EX2 R199, R3 ;  /* 0x0000000300c77308 */ /* 0x0005e20000000800 */
[----:B-1----:R-:W-:-:S07]  /*45c0*/  FFMA.FTZ R6, R71, UR5, -R5 ;  /* 0x0000000547067c23 */ /* 0x002fce0008010805 */
[----:B------:R1:W-:Y:S01]  /*45d0*/  MUFU.EX2 R205, R6 ;  /* 0x0000000600cd7308 */ /* 0x0003e20000000800 */
[----:B--2---:R-:W-:Y:S01]  /*45e0*/  FMNMX.FTZ R3, R135, R4, !PT ;  /* 0x0000000487037209 */ /* 0x004fe20007810000 */
[----:B------:R-:W-:-:S03]  /*45f0*/  FFMA.FTZ R4, R60, UR5, -R5 ;  /* 0x000000053c047c23 */ /* 0x000fc60008010805 */
[----:B------:R-:W-:-:S03]  /*4600*/  FMNMX.FTZ R3, R134, R3, !PT ;  /* 0x0000000386037209 */ /* 0x000fc60007810000 */
[----:B------:R2:W-:Y:S01]  /*4610*/  MUFU.EX2 R198, R4 ;  /* 0x0000000400c67308 */ /* 0x0005e20000000800 */
[----:B------:R-:W-:-:S04]  /*4620*/  FMNMX.FTZ R3, R152, R3, !PT ;  /* 0x0000000398037209 */ /* 0x000fc80007810000 */
[----:B------:R-:W-:Y:S01]  /*4630*/  FMNMX.FTZ R3, R157, R3, !PT ;  /* 0x000000039d037209 */ /* 0x000fe20007810000 */
[----:B-1----:R-:W-:-:S03]  /*4640*/  FFMA.FTZ R6, R69, UR5, -R5 ;  /* 0x0000000545067c23 */ /* 0x002fc60008010805 */
[----:B------:R-:W-:Y:S01]  /*4650*/  FMNMX.FTZ R3, R155, R3, !PT ;  /* 0x000000039b037209 */ /* 0x000fe20007810000 */
[----:B------:R1:W-:Y:S03]  /*4660*/  MUFU.EX2 R202, R6 ;  /* 0x0000000600ca7308 */ /* 0x0003e60000000800 */
[----:B------:R-:W-:Y:S01]  /*4670*/  FMNMX.FTZ R3, R154, R3, !PT ;  /* 0x000000039a037209 */ /* 0x000fe20007810000 */
[----:B--2---:R-:W-:-:S03]  /*4680*/  FFMA.FTZ R4, R56, UR5, -R5 ;  /* 0x0000000538047c23 */ /* 0x004fc60008010805 */
[----:B------:R-:W-:Y:S01]  /*4690*/  FMNMX.FTZ R3, R127, R3, !PT ;  /* 0x000000037f037209 */ /* 0x000fe20007810000 */
[----:B------:R2:W-:Y:S03]  /*46a0*/  MUFU.EX2 R197, R4 ;  /* 0x0000000400c57308 */ /* 0x0005e60000000800 */
[----:B------:R-:W-:-:S04]  /*46b0*/  FMNMX.FTZ R3, R162, R3, !PT ;  /* 0x00000003a2037209 */ /* 0x000fc80007810000 */
[----:B------:R-:W-:Y:S01]  /*46c0*/  FMNMX.FTZ R3, R160, R3, !PT ;  /* 0x00000003a0037209 */ /* 0x000fe20007810000 */
[----:B-1----:R-:W1:Y:S03]  /*46d0*/  SHFL.BFLY PT, R6, R137, 0x2, 0x1f ;  /* 0x0c401f0089067f89 */ /* 0x002e6600000e0000 */
[----:B------:R-:W-:-:S04]  /*46e0*/  FMNMX.FTZ R3, R136, R3, !PT ;  /* 0x0000000388037209 */ /* 0x000fc80007810000 */
[----:B------:R-:W-:Y:S01]  /*46f0*/  FMNMX.FTZ R3, R158, R3, !PT ;  /* 0x000000039e037209 */ /* 0x000fe20007810000 */
[----:B--2---:R-:W-:-:S03]  /*4700*/  FFMA.FTZ R4, R39, UR5, -R5 ;  /* 0x0000000527047c23 */ /* 0x004fc60008010805 */
[----:B------:R-:W-:Y:S01]  /*4710*/  FMNMX.FTZ R3, R166, R3, !PT ;  /* 0x00000003a6037209 */ /* 0x000fe20007810000 */
[----:B------:R2:W-:Y:S01]  /*4720*/  MUFU.EX2 R196, R4 ;  /* 0x0000000400c47308 */ /* 0x0005e20000000800 */
[----:B-1----:R-:W-:-:S05]  /*4730*/  FMNMX.FTZ R137, R137, R6, !PT ;  /* 0x0000000689897209 */ /* 0x002fca0007810000 */
[----:B------:R-:W1:Y:S01]  /*4740*/  SHFL.BFLY PT, R6, R137, 0x1, 0x1f ;  /* 0x0c201f0089067f89 */ /* 0x000e6200000e0000 */
[----:B--2---:R-:W-:-:S04]  /*4750*/  FFMA.FTZ R4, R50, UR5, -R5 ;  /* 0x0000000532047c23 */ /* 0x004fc80008010805 */
[----:B------:R2:W-:Y:S02]  /*4760*/  MUFU.EX2 R195, R4 ;  /* 0x0000000400c37308 */ /* 0x0005e40000000800 */
[--C-:B--2---:R-:W-:Y:S01]  /*4770*/  FFMA.FTZ R4, R42, UR5, -R5.reuse ;  /* 0x000000052a047c23 */ /* 0x104fe20008010805 */
[----:B-1----:R-:W-:Y:S01]  /*4780*/  FMNMX.FTZ R137, R137, R6, !PT ;  /* 0x0000000689897209 */ /* 0x002fe20007810000 */
[----:B------:R-:W-:-:S04]  /*4790*/  FFMA.FTZ R6, R34, UR5, -R5 ;  /* 0x0000000522067c23 */ /* 0x000fc80008010805 */
[----:B------:R1:W-:Y:S01]  /*47a0*/  MUFU.EX2 R194, R4 ;  /* 0x0000000400c27308 */ /* 0x0003e20000000800 */
[----:B------:R-:W-:Y:S01]  /*47b0*/  LDSM.16.MT88.4 R32, [R214+0x4400] ;  /* 0x00440000d620783b */ /* 0x000fe20000004200 */
[----:B------:R-:W-:-:S06]  /*47c0*/  FSETP.NEU.FTZ.AND P0, PT, R137, -INF , PT ;  /* 0xff8000008900780b */ /* 0x000fcc0003f1d000 */
[----:B------:R-:W-:Y:S01]  /*47d0*/  MUFU.EX2 R186, R6 ;  /* 0x0000000600ba7308 */ /* 0x000fe20000000800 */
[----:B-1----:R-:W-:-:S07]  /*47e0*/  FFMA.FTZ R4, R26, UR5, -R5 ;  /* 0x000000051a047c23 */ /* 0x002fce0008010805 */
[----:B------:R1:W-:Y:S02]  /*47f0*/  MUFU.EX2 R193, R4 ;  /* 0x0000000400c17308 */ /* 0x0003e40000000800 */
[----:B-1----:R-:W-:Y:S01]  /*4800*/  FMNMX.FTZ R4, R165, R3, !PT ;  /* 0x00000003a5047209 */ /* 0x002fe20007810000 */
[----:B------:R-:W-:Y:S02]  /*4810*/  FFMA.FTZ R3, R27, UR5, -R5 ;  /* 0x000000051b037c23 */ /* 0x000fe40008010805 */
[----:B------:R-:W-:Y:S01]  /*4820*/  LDSM.16.MT88.4 R24, [R214+0x4000] ;  /* 0x00400000d618783b */ /* 0x000fe20000004200 */
[----:B------:R-:W-:Y:S02]  /*4830*/  FMNMX.FTZ R4, R164, R4, !PT ;  /* 0x00000004a4047209 */ /* 0x000fe40007810000 */
[----:B------:R1:W-:Y:S02]  /*4840*/  MUFU.EX2 R187, R3 ;  /* 0x0000000300bb7308 */ /* 0x0003e40000000800 */
[----:B-1----:R-:W-:Y:S01]  /*4850*/  FMNMX.FTZ R3, R167, R4, !PT ;  /* 0x00000004a7037209 */ /* 0x002fe20007810000 */
[----:B------:R-:W-:-:S04]  /*4860*/  FMUL.FTZ R4, R137, UR5 ;  /* 0x0000000589047c20 */ /* 0x000fc80008410000 */
[----:B------:R-:W1:Y:S01]  /*4870*/  SHFL.BFLY PT, R7, R3, 0x2, 0x1f ;  /* 0x0c401f0003077f89 */ /* 0x000e6200000e0000 */
[----:B------:R-:W-:-:S05]  /*4880*/  FSEL R4, R4, RZ, P0 ;  /* 0x000000ff04047208 */ /* 0x000fca0000000000 */
[--C-:B------:R-:W-:Y:S01]  /*4890*/  FFMA.FTZ R6, R179, UR5, -R4.reuse ;  /* 0x00000005b3067c23 */ /* 0x100fe20008010804 */
[----:B---3--:R-:W-:Y:S02]  /*48a0*/  MOV R179, R22 ;  /* 0x0000001600b37202 */ /* 0x008fe40000000f00 */
[----:B------:R-:W-:Y:S01]  /*48b0*/  LDSM.16.MT88.4 R20, [R213+0x4000] ;  /* 0x00400000d514783b */ /* 0x000fe20000004200 */
[----:B------:R2:W-:Y:S01]  /*48c0*/  MUFU.EX2 R99, R6 ;  /* 0x0000000600637308 */ /* 0x0005e20000000800 */
[----:B-1----:R-:W-:Y:S01]  /*48d0*/  FMNMX.FTZ R3, R3, R7, !PT ;  /* 0x0000000703037209 */ /* 0x002fe20007810000 */
[----:B--2---:R-:W-:Y:S01]  /*48e0*/  FFMA.FTZ R6, R177, UR5, -R4 ;  /* 0x00000005b1067c23 */ /* 0x004fe20008010804 */
[----:B------:R-:W-:-:S03]  /*48f0*/  MOV R177, R16 ;  /* 0x0000001000b17202 */ /* 0x000fc60000000f00 */
[----:B------:R-:W1:Y:S02]  /*4900*/  SHFL.BFLY PT, R16, R3, 0x1, 0x1f ;  /* 0x0c201f0003107f89 */ /* 0x000e6400000e0000 */
[----:B------:R2:W-:Y:S02]  /*4910*/  MUFU.EX2 R97, R6 ;  /* 0x0000000600617308 */ /* 0x0005e40000000800 */
[----:B--2---:R-:W-:Y:S01]  /*4920*/  FFMA.FTZ R6, R178, UR5, -R4 ;  /* 0x00000005b2067c23 */ /* 0x004fe20008010804 */
[----:B------:R-:W-:Y:S02]  /*4930*/  MOV R178, R15 ;  /* 0x0000000f00b27202 */ /* 0x000fe40000000f00 */
[----:B----4-:R-:W-:-:S03]  /*4940*/  F2FP.F16.F32.PACK_AB R15, R185, R184 ;  /* 0x000000b8b90f723e */ /* 0x010fc600000000ff */
[----:B------:R2:W-:Y:S01]  /*4950*/  MUFU.EX2 R100, R6 ;  /* 0x0000000600647308 */ /* 0x0005e20000000800 */
[----:B-1----:R-:W-:Y:S01]  /*4960*/  FMNMX.FTZ R16, R3, R16, !PT ;  /* 0x0000001003107209 */ /* 0x002fe20007810000 */
[----:B------:R-:W-:-:S03]  /*4970*/  FFMA.FTZ R3, R107, UR5, -R4 ;  /* 0x000000056b037c23 */ /* 0x000fc60008010804 */
[----:B------:R-:W-:Y:S01]  /*4980*/  FSETP.NEU.FTZ.AND P0, PT, R16, -INF , PT ;  /* 0xff8000001000780b */ /* 0x000fe20003f1d000 */
[----:B--2---:R-:W-:-:S04]  /*4990*/  FFMA.FTZ R6, R176, UR5, -R4 ;  /* 0x00000005b0067c23 */ /* 0x004fc80008010804 */
[----:B------:R1:W2:Y:S02]  /*49a0*/  MUFU.EX2 R101, R6 ;  /* 0x0000000600657308 */ /* 0x0002a40000000800 */
        /* <DEDUP_REMOVED lines=11> */
[----:B------:R1:W-:Y:S08]  /*4a60*/  MUFU.EX2 R108, R3 ;  /* 0x00000003006c7308 */ /* 0x0003f00000000800 */
[----:B------:R3:W-:Y:S01]  /*4a70*/  MUFU.EX2 R174, R6 ;  /* 0x0000000600ae7308 */ /* 0x0007e20000000800 */
[----:B-1----:R-:W-:-:S05]  /*4a80*/  FMUL.FTZ R3, R16, UR5 ;  /* 0x0000000510037c20 */ /* 0x002fca0008410000 */
[----:B------:R-:W-:Y:S01]  /*4a90*/  FSEL R3, R3, RZ, P0 ;  /* 0x000000ff03037208 */ /* 0x000fe20000000000 */
[----:B---3--:R-:W-:-:S04]  /*4aa0*/  FFMA.FTZ R6, R106, UR5, -R4 ;  /* 0x000000056a067c23 */ /* 0x008fc80008010804 */
[----:B------:R-:W-:Y:S01]  /*4ab0*/  FFMA.FTZ R0, R188, UR5, -R3 ;  /* 0x00000005bc007c23 */ /* 0x000fe20008010803 */
[----:B------:R-:W-:Y:S01]  /*4ac0*/  MOV R188, R11 ;  /* 0x0000000b00bc7202 */ /* 0x000fe20000000f00 */
[----:B------:R1:W-:Y:S02]  /*4ad0*/  MUFU.EX2 R175, R6 ;  /* 0x0000000600af7308 */ /* 0x0003e40000000800 */
[----:B-1----:R-:W-:-:S06]  /*4ae0*/  FFMA.FTZ R6, R104, UR5, -R4 ;  /* 0x0000000568067c23 */ /* 0x002fcc0008010804 */
[----:B------:R1:W-:Y:S02]  /*4af0*/  MUFU.EX2 R176, R6 ;  /* 0x0000000600b07308 */ /* 0x0003e40000000800 */
[----:B-1----:R-:W-:Y:S01]  /*4b00*/  FFMA.FTZ R6, R190, UR5, -R3 ;  /* 0x00000005be067c23 */ /* 0x002fe20008010803 */
[----:B------:R-:W-:Y:S02]  /*4b10*/  MOV R190, R14 ;  /* 0x0000000e00be7202 */ /* 0x000fe40000000f00 */
[----:B------:R-:W-:-:S03]  /*4b20*/  F2FP.F16.F32.PACK_AB R14, R236, R235 ;  /* 0x000000ebec0e723e */ /* 0x000fc600000000ff */
[----:B------:R-:W-:Y:S08]  /*4b30*/  MUFU.EX2 R7, R6 ;  /* 0x0000000600077308 */ /* 0x000ff00000000800 */
[----:B------:R1:W3:Y:S02]  /*4b40*/  MUFU.EX2 R6, R0 ;  /* 0x0000000000067308 */ /* 0x0002e40000000800 */
[----:B-1----:R-:W-:Y:S01]  /*4b50*/  FFMA.FTZ R0, R191, UR5, -R3 ;  /* 0x00000005bf007c23 */ /* 0x002fe20008010803 */
[----:B------:R-:W-:-:S02]  /*4b60*/  MOV R191, R10 ;  /* 0x0000000a00bf7202 */ /* 0x000fc40000000f00 */
[----:B--2---:R-:W-:-:S03]  /*4b70*/  F2FP.F16.F32.PACK_AB R10, R101, R100 ;  /* 0x00000064650a723e */ /* 0x004fc600000000ff */
[----:B------:R1:W-:Y:S02]  /*4b80*/  MUFU.EX2 R87, R0 ;  /* 0x0000000000577308 */ /* 0x0003e40000000800 */
[----:B-1----:R-:W-:Y:S01]  /*4b90*/  FFMA.FTZ R0, R189, UR5, -R3 ;  /* 0x00000005bd007c23 */ /* 0x002fe20008010803 */
[----:B------:R-:W-:Y:S02]  /*4ba0*/  MOV R189, R9 ;  /* 0x0000000900bd7202 */ /* 0x000fe40000000f00 */
[----:B---3--:R-:W-:-:S03]  /*4bb0*/  F2FP.F16.F32.PACK_AB R9, R6, R7 ;  /* 0x000000070609723e */ /* 0x008fc600000000ff */
[----:B------:R1:W2:Y:S02]  /*4bc0*/  MUFU.EX2 R89, R0 ;  /* 0x0000000000597308 */ /* 0x0002a40000000800 */
[----:B-1----:R-:W-:Y:S01]  /*4bd0*/  FFMA.FTZ R0, R105, UR5, -R4 ;  /* 0x0000000569007c23 */ /* 0x002fe20008010804 */
[----:B--2---:R-:W-:-:S05]  /*4be0*/  F2FP.F16.F32.PACK_AB R11, R89, R87 ;  /* 0x00000057590b723e */ /* 0x004fca00000000ff */
[----:B------:R1:W-:Y:S02]  /*4bf0*/  MUFU.EX2 R107, R0 ;  /* 0x00000000006b7308 */ /* 0x0003e40000000800 */
[----:B-1----:R-:W-:Y:S01]  /*4c00*/  FFMA.FTZ R0, R182, UR5, -R3 ;  /* 0x00000005b6007c23 */ /* 0x002fe20008010803 */
[----:B------:R-:W-:Y:S02]  /*4c10*/  MOV R182, R8 ;  /* 0x0000000800b67202 */ /* 0x000fe40000000f00 */
[----:B------:R-:W-:-:S03]  /*4c20*/  F2FP.F16.F32.PACK_AB R8, R97, R99 ;  /* 0x000000636108723e */ /* 0x000fc600000000ff */
[----:B------:R1:W-:Y:S04]  /*4c30*/  MUFU.EX2 R93, R0 ;  /* 0x00000000005d7308 */ /* 0x0003e80000000800 */
[C---:B------:R-:W-:Y:S06]  /*4c40*/  HMMA.16816.F32 R40, R8.reuse, R24, RZ ;  /* 0x000000180828723c */ /* 0x040fec00000018ff */
[----:B------:R-:W-:Y:S01]  /*4c50*/  HMMA.16816.F32 R36, R8, R20, RZ ;  /* 0x000000140824723c */ /* 0x000fe200000018ff */
[----:B-1----:R-:W-:Y:S01]  /*4c60*/  FFMA.FTZ R0, R181, UR5, -R3 ;  /* 0x00000005b5007c23 */ /* 0x002fe20008010803 */
[----:B------:R-:W-:-:S04]  /*4c70*/  MOV R181, R13 ;  /* 0x0000000d00b57202 */ /* 0x000fc80000000f00 */
[----:B------:R-:W-:Y:S01]  /*4c80*/  HMMA.16816.F32 R44, R8, R22, RZ ;  /* 0x00000016082c723c */ /* 0x000fe200000018ff */
[----:B------:R-:W-:Y:S01]  /*4c90*/  F2FP.F16.F32.PACK_AB R13, R17, R171 ;  /* 0x000000ab110d723e */ /* 0x000fe200000000ff */
[----:B------:R1:W2:Y:S02]  /*4ca0*/  MUFU.EX2 R95, R0 ;  /* 0x00000000005f7308 */ /* 0x0002a40000000800 */
        /* <DEDUP_REMOVED lines=9> */
[----:B------:R-:W-:Y:S01]  /*4d40*/  LDSM.16.MT88.4 R20, [R214+0x4800] ;  /* 0x00480000d614783b */ /* 0x000fe20000004200 */
[----:B------:R1:W3:Y:S04]  /*4d50*/  MUFU.EX2 R98, R0 ;  /* 0x0000000000627308 */ /* 0x0002e80000000800 */
[-C--:B------:R-:W-:Y:S06]  /*4d60*/  HMMA.16816.F32 R48, R8, R26.reuse, RZ ;  /* 0x0000001a0830723c */ /* 0x080fec00000018ff */
[----:B------:R-:W-:Y:S01]  /*4d70*/  HMMA.16816.F32 R60, R12, R26, RZ ;  /* 0x0000001a0c3c723c */ /* 0x000fe200000018ff */
[----:B------:R-:W4:Y:S01]  /*4d80*/  LDSM.16.MT88.4 R24, [R213+0x4800] ;  /* 0x00480000d518783b */ /* 0x000f220000004200 */
[----:B------:R-:W-:-:S02]  /*4d90*/  F2FP.F16.F32.PACK_AB R8, R173, R172 ;  /* 0x000000acad08723e */ /* 0x000fc400000000ff */
[----:B--2---:R-:W-:Y:S02]  /*4da0*/  F2FP.F16.F32.PACK_AB R9, R95, R93 ;  /* 0x0000005d5f09723e */ /* 0x004fe400000000ff */
[----:B------:R-:W-:Y:S01]  /*4db0*/  F2FP.F16.F32.PACK_AB R10, R116, R117 ;  /* 0x00000075740a723e */ /* 0x000fe200000000ff */
[----:B-1----:R-:W-:Y:S01]  /*4dc0*/  FFMA.FTZ R0, R112, UR5, -R4 ;  /* 0x0000000570007c23 */ /* 0x002fe20008010804 */
[----:B------:R-:W-:Y:S02]  /*4dd0*/  F2FP.F16.F32.PACK_AB R12, R237, R238 ;  /* 0x000000eeed0c723e */ /* 0x000fe400000000ff */
[----:B------:R-:W-:Y:S01]  /*4de0*/  F2FP.F16.F32.PACK_AB R13, R204, R192 ;  /* 0x000000c0cc0d723e */ /* 0x000fe200000000ff */
[----:B------:R1:W-:Y:S01]  /*4df0*/  MUFU.EX2 R106, R0 ;  /* 0x00000000006a7308 */ /* 0x0003e20000000800 */
[----:B------:R-:W-:Y:S02]  /*4e00*/  F2FP.F16.F32.PACK_AB R14, R240, R239 ;  /* 0x000000eff00e723e */ /* 0x000fe400000000ff */
[----:B------:R-:W-:-:S02]  /*4e10*/  F2FP.F16.F32.PACK_AB R15, R207, R203 ;  /* 0x000000cbcf0f723e */ /* 0x000fc400000000ff */
[----:B---3--:R-:W-:Y:S02]  /*4e20*/  F2FP.F16.F32.PACK_AB R11, R98, R96 ;  /* 0x00000060620b723e */ /* 0x008fe400000000ff */
[----:B------:R-:W-:-:S03]  /*4e30*/  MOV R112, R19 ;  /* 0x0000001300707202 */ /* 0x000fc60000000f00 */
[----:B------:R-:W-:Y:S06]  /*4e40*/  HMMA.16816.F32 R68, R12, R28, R68 ;  /* 0x0000001c0c44723c */ /* 0x000fec0000001844 */
[----:B------:R-:W-:Y:S01]  /*4e50*/  HMMA.16816.F32 R52, R8, R32, R40 ;  /* 0x000000200834723c */ /* 0x000fe20000001828 */
[----:B-1----:R-:W-:-:S04]  /*4e60*/  FFMA.FTZ R0, R109, UR5, -R4 ;  /* 0x000000056d007c23 */ /* 0x002fc80008010804 */
[----:B------:R1:W-:Y:S01]  /*4e70*/  MUFU.EX2 R105, R0 ;  /* 0x0000000000697308 */ /* 0x0003e20000000800 */
[----:B------:R-:W-:Y:S06]  /*4e80*/  HMMA.16816.F32 R40, R8, R34, R48 ;  /* 0x000000220828723c */ /* 0x000fec0000001830 */
[----:B------:R-:W-:Y:S06]  /*4e90*/  HMMA.16816.F32 R72, R12, R32, R56 ;  /* 0x000000200c48723c */ /* 0x000fec0000001838 */
[----:B------:R-:W-:Y:S01]  /*4ea0*/  HMMA.16816.F32 R140, R8, R28, R36 ;  /* 0x0000001c088c723c */ /* 0x000fe20000001824 */
[----:B-1----:R-:W-:-:S05]  /*4eb0*/  FFMA.FTZ R0, R111, UR5, -R4 ;  /* 0x000000056f007c23 */ /* 0x002fca0008010804 */
[-C--:B------:R-:W-:Y:S01]  /*4ec0*/  HMMA.16816.F32 R36, R8, R30.reuse, R44 ;  /* 0x0000001e0824723c */ /* 0x080fe2000000182c */
[----:B------:R1:W-:Y:S05]  /*4ed0*/  MUFU.EX2 R104, R0 ;  /* 0x0000000000687308 */ /* 0x0003ea0000000800 */
[----:B------:R-:W-:Y:S01]  /*4ee0*/  HMMA.16816.F32 R44, R12, R30, R64 ;  /* 0x0000001e0c2c723c */ /* 0x000fe20000001840 */
[----:B------:R-:W-:Y:S01]  /*4ef0*/  F2FP.F16.F32.PACK_AB R8, R174, R110 ;  /* 0x0000006eae08723e */ /* 0x000fe200000000ff */
[----:B------:R-:W-:Y:S01]  /*4f00*/  LDSM.16.MT88.4 R28, [R214+0x4c00] ;  /* 0x004c0000d61c783b */ /* 0x000fe20000004200 */
[----:B------:R-:W-:-:S03]  /*4f10*/  F2FP.F16.F32.PACK_AB R10, R175, R108 ;  /* 0x0000006caf0a723e */ /* 0x000fc600000000ff */
[----:B------:R-:W-:Y:S01]  /*4f20*/  HMMA.16816.F32 R48, R12, R34, R60 ;  /* 0x000000220c30723c */ /* 0x000fe2000000183c */
[----:B------:R-:W2:Y:S01]  /*4f30*/  LDSM.16.MT88.4 R32, [R213+0x4c00] ;  /* 0x004c0000d520783b */ /* 0x000ea20000004200 */
[----:B-1----:R-:W-:-:S05]  /*4f40*/  FFMA.FTZ R0, R200, UR5, -R3 ;  /* 0x00000005c8007c23 */ /* 0x002fca0008010803 */
[----:B------:R-:W-:Y:S02]  /*4f50*/  F2FP.F16.F32.PACK_AB R12, R251, R241 ;  /* 0x000000f1fb0c723e */ /* 0x000fe400000000ff */
[----:B------:R-:W-:Y:S01]  /*4f60*/  F2FP.F16.F32.PACK_AB R13, R227, R210 ;  /* 0x000000d2e30d723e */ /* 0x000fe200000000ff */
[----:B------:R1:W-:Y:S01]  /*4f70*/  MUFU.EX2 R91, R0 ;  /* 0x00000000005b7308 */ /* 0x0003e20000000800 */
[----:B------:R-:W-:Y:S02]  /*4f80*/  F2FP.F16.F32.PACK_AB R14, R249, R250 ;  /* 0x000000faf90e723e */ /* 0x000fe400000000ff */
[----:B------:R-:W-:-:S07]  /*4f90*/  F2FP.F16.F32.PACK_AB R15, R229, R233 ;  /* 0x000000e9e50f723e */ /* 0x000fce00000000ff */
[----:B----4-:R-:W-:Y:S01]  /*4fa0*/  HMMA.16816.F32 R64, R12, R24, R68 ;  /* 0x000000180c40723c */ /* 0x010fe20000001844 */
[----:B-1----:R-:W-:-:S04]  /*4fb0*/  FFMA.FTZ R0, R123, UR5, -R3 ;  /* 0x000000057b007c23 */ /* 0x002fc80008010803 */
[----:B------:R1:W3:Y:S02]  /*4fc0*/  MUFU.EX2 R92, R0 ;  /* 0x00000000005c7308 */ /* 0x0002e40000000800 */
[----:B-1----:R-:W-:Y:S01]  /*4fd0*/  FFMA.FTZ R0, R122, UR5, -R3 ;  /* 0x000000057a007c23 */ /* 0x002fe20008010803 */
[----:B---3--:R-:W-:-:S05]  /*4fe0*/  F2FP.F16.F32.PACK_AB R9, R92, R91 ;  /* 0x0000005b5c09723e */ /* 0x008fca00000000ff */
[----:B------:R1:W-:Y:S02]  /*4ff0*/  MUFU.EX2 R86, R0 ;  /* 0x0000000000567308 */ /* 0x0003e40000000800 */
[----:B-1----:R-:W-:-:S06]  /*5000*/  FFMA.FTZ R0, R124, UR5, -R3 ;  /* 0x000000057c007c23 */ /* 0x002fcc0008010803 */
[----:B------:R1:W3:Y:S02]  /*5010*/  MUFU.EX2 R88, R0 ;  /* 0x0000000000587308 */ /* 0x0002e40000000800 */
[----:B-1----:R-:W-:Y:S01]  /*5020*/  FFMA.FTZ R0, R114, UR5, -R4 ;  /* 0x0000000572007c23 */ /* 0x002fe20008010804 */
[----:B---3--:R-:W-:-:S05]  /*5030*/  F2FP.F16.F32.PACK_AB R11, R88, R86 ;  /* 0x00000056580b723e */ /* 0x008fca00000000ff */
[----:B------:R1:W-:Y:S02]  /*5040*/  MUFU.EX2 R94, R0 ;  /* 0x00000000005e7308 */ /* 0x0003e40000000800 */
[----:B------:R-:W-:Y:S06]  /*5050*/  HMMA.16816.F32 R56, R8, R22, R40 ;  /* 0x000000160838723c */ /* 0x000fec0000001828 */
[-C--:B------:R-:W-:Y:S06]  /*5060*/  HMMA.16816.F32 R40, R12, R20.reuse, R72 ;  /* 0x000000140c28723c */ /* 0x080fec0000001848 */
[----:B------:R-:W-:Y:S01]  /*5070*/  HMMA.16816.F32 R60, R8, R20, R52 ;  /* 0x00000014083c723c */ /* 0x000fe20000001834 */
[----:B-1----:R-:W-:-:S04]  /*5080*/  FFMA.FTZ R0, R113, UR5, -R4 ;  /* 0x0000000571007c23 */ /* 0x002fc80008010804 */
[----:B------:R1:W-:Y:S01]  /*5090*/  MUFU.EX2 R90, R0 ;  /* 0x00000000005a7308 */ /* 0x0003e20000000800 */
[C---:B------:R-:W-:Y:S06]  /*50a0*/  HMMA.16816.F32 R140, R8.reuse, R24, R140 ;  /* 0x00000018088c723c */ /* 0x040fec000000188c */
[-C--:B------:R-:W-:Y:S06]  /*50b0*/  HMMA.16816.F32 R148, R8, R26.reuse, R36 ;  /* 0x0000001a0894723c */ /* 0x080fec0000001824 */
[----:B------:R-:W-:Y:S01]  /*50c0*/  HMMA.16816.F32 R52, R12, R26, R44 ;  /* 0x0000001a0c34723c */ /* 0x000fe2000000182c */
[----:B------:R-:W3:Y:S01]  /*50d0*/  LDSM.16.MT88.4 R24, [R213+0x5000] ;  /* 0x00500000d518783b */ /* 0x000ee20000004200 */
[----:B------:R-:W-:Y:S01]  /*50e0*/  F2FP.F16.F32.PACK_AB R8, R107, R176 ;  /* 0x000000b06b08723e */ /* 0x000fe200000000ff */
[----:B-1----:R-:W-:Y:S01]  /*50f0*/  FFMA.FTZ R0, R115, UR5, -R4 ;  /* 0x0000000573007c23 */ /* 0x002fe20008010804 */
[----:B------:R-:W-:-:S02]  /*5100*/  F2FP.F16.F32.PACK_AB R10, R105, R106 ;  /* 0x0000006a690a723e */ /* 0x000fc400000000ff */
[----:B------:R-:W-:Y:S01]  /*5110*/  HMMA.16816.F32 R36, R12, R22, R48 ;  /* 0x000000160c24723c */ /* 0x000fe20000001830 */
[----:B------:R-:W1:Y:S01]  /*5120*/  LDSM.16.MT88.4 R20, [R214+0x5000] ;  /* 0x00500000d614783b */ /* 0x000e620000004200 */
[----:B------:R4:W-:Y:S05]  /*5130*/  MUFU.EX2 R85, R0 ;  /* 0x0000000000557308 */ /* 0x0009ea0000000800 */
[----:B------:R-:W-:Y:S02]  /*5140*/  F2FP.F16.F32.PACK_AB R12, R247, R248 ;  /* 0x000000f8f70c723e */ /* 0x000fe400000000ff */
[----:B------:R-:W-:Y:S02]  /*5150*/  F2FP.F16.F32.PACK_AB R13, R211, R228 ;  /* 0x000000e4d30d723e */ /* 0x000fe400000000ff */
[----:B------:R-:W-:-:S02]  /*5160*/  F2FP.F16.F32.PACK_AB R14, R245, R246 ;  /* 0x000000f6f50e723e */ /* 0x000fc400000000ff */
[----:B------:R-:W-:Y:S01]  /*5170*/  F2FP.F16.F32.PACK_AB R15, R208, R209 ;  /* 0x000000d1d00f723e */ /* 0x000fe200000000ff */
[----:B----4-:R-:W-:-:S06]  /*5180*/  FFMA.FTZ R0, R133, UR5, -R3 ;  /* 0x0000000585007c23 */ /* 0x010fcc0008010803 */
[C---:B--2---:R-:W-:Y:S01]  /*5190*/  HMMA.16816.F32 R64, R12.reuse, R32, R64 ;  /* 0x000000200c40723c */ /* 0x044fe20000001840 */
[----:B------:R2:W-:Y:S05]  /*51a0*/  MUFU.EX2 R83, R0 ;  /* 0x0000000000537308 */ /* 0x0005ea0000000800 */
[C---:B------:R-:W-:Y:S06]  /*51b0*/  HMMA.16816.F32 R52, R12.reuse, R34, R52 ;  /* 0x000000220c34723c */ /* 0x040fec0000001834 */
[C---:B------:R-:W-:Y:S06]  /*51c0*/  HMMA.16816.F32 R48, R12.reuse, R28, R40 ;  /* 0x0000001c0c30723c */ /* 0x040fec0000001828 */
[----:B------:R-:W-:Y:S01]  /*51d0*/  HMMA.16816.F32 R36, R12, R30, R36 ;  /* 0x0000001e0c24723c */ /* 0x000fe20000001824 */
[----:B--2---:R-:W-:-:S04]  /*51e0*/  FFMA.FTZ R0, R131, UR5, -R3 ;  /* 0x0000000583007c23 */ /* 0x004fc80008010803 */
[----:B------:R2:W4:Y:S02]  /*51f0*/  MUFU.EX2 R82, R0 ;  /* 0x0000000000527308 */ /* 0x0005240000000800 */
[----:B------:R-:W-:Y:S02]  /*5200*/  F2FP.F16.F32.PACK_AB R12, R243, R244 ;  /* 0x000000f4f30c723e */ /* 0x000fe400000000ff */
[----:B------:R-:W-:Y:S02]  /*5210*/  F2FP.F16.F32.PACK_AB R13, R205, R206 ;  /* 0x000000cecd0d723e */ /* 0x000fe400000000ff */
[----:B------:R-:W-:Y:S02]  /*5220*/  F2FP.F16.F32.PACK_AB R14, R252, R242 ;  /* 0x000000f2fc0e723e */ /* 0x000fe400000000ff */
[----:B------:R-:W-:-:S07]  /*5230*/  F2FP.F16.F32.PACK_AB R15, R201, R202 ;  /* 0x000000cac90f723e */ /* 0x000fce00000000ff */
[----:B---3--:R-:W-:Y:S01]  /*5240*/  HMMA.16816.F32 R144, R12, R24, R64 ;  /* 0x000000180c90723c */ /* 0x008fe20000001840 */
[----:B--2---:R-:W-:Y:S01]  /*5250*/  FFMA.FTZ R0, R130, UR5, -R3 ;  /* 0x0000000582007c23 */ /* 0x004fe20008010803 */
[----:B----4-:R-:W-:-:S04]  /*5260*/  F2FP.F16.F32.PACK_AB R9, R82, R83 ;  /* 0x000000535209723e */ /* 0x010fc800000000ff */
[C---:B------:R-:W-:Y:S01]  /*5270*/  HMMA.16816.F32 R52, R12.reuse, R26, R52 ;  /* 0x0000001a0c34723c */ /* 0x040fe20000001834 */
[----:B------:R2:W-:Y:S05]  /*5280*/  MUFU.EX2 R79, R0 ;  /* 0x00000000004f7308 */ /* 0x0005ea0000000800 */
[C---:B-1----:R-:W-:Y:S06]  /*5290*/  HMMA.16816.F32 R48, R12.reuse, R20, R48 ;  /* 0x000000140c30723c */ /* 0x042fec0000001830 */
[----:B------:R-:W-:Y:S01]  /*52a0*/  HMMA.16816.F32 R36, R12, R22, R36 ;  /* 0x000000160c24723c */ /* 0x000fe20000001824 */
[----:B--2---:R-:W-:-:S06]  /*52b0*/  FFMA.FTZ R0, R132, UR5, -R3 ;  /* 0x0000000584007c23 */ /* 0x004fcc0008010803 */
[----:B------:R-:W-:Y:S02]  /*52c0*/  F2FP.F16.F32.PACK_AB R12, R183, R112 ;  /* 0x00000070b70c723e */ /* 0x000fe400000000ff */
[----:B------:R-:W-:Y:S01]  /*52d0*/  F2FP.F16.F32.PACK_AB R13, R198, R199 ;  /* 0x000000c7c60d723e */ /* 0x000fe200000000ff */
[----:B------:R1:W2:Y:S01]  /*52e0*/  MUFU.EX2 R80, R0 ;  /* 0x0000000000507308 */ /* 0x0002a20000000800 */
[----:B------:R-:W-:Y:S02]  /*52f0*/  F2FP.F16.F32.PACK_AB R14, R181, R180 ;  /* 0x000000b4b50e723e */ /* 0x000fe400000000ff */
[----:B------:R-:W-:Y:S01]  /*5300*/  F2FP.F16.F32.PACK_AB R15, R196, R197 ;  /* 0x000000c5c40f723e */ /* 0x000fe200000000ff */
[----:B-1----:R-:W-:Y:S01]  /*5310*/  FFMA.FTZ R0, R119, UR5, -R4 ;  /* 0x0000000577007c23 */ /* 0x002fe20008010804 */
[----:B--2---:R-:W-:-:S03]  /*5320*/  F2FP.F16.F32.PACK_AB R11, R80, R79 ;  /* 0x0000004f500b723e */ /* 0x004fc600000000ff */
[----:B------:R1:W-:Y:S04]  /*5330*/  MUFU.EX2 R84, R0 ;  /* 0x0000000000547308 */ /* 0x0003e80000000800 */
[C---:B------:R-:W-:Y:S06]  /*5340*/  HMMA.16816.F32 R44, R8.reuse, R28, R60 ;  /* 0x0000001c082c723c */ /* 0x040fec000000183c */
[C---:B------:R-:W-:Y:S06]  /*5350*/  HMMA.16816.F32 R148, R8.reuse, R34, R148 ;  /* 0x000000220894723c */ /* 0x040fec0000001894 */
[C---:B------:R-:W-:Y:S01]  /*5360*/  HMMA.16816.F32 R56, R8.reuse, R30, R56 ;  /* 0x0000001e0838723c */ /* 0x040fe20000001838 */
[----:B-1----:R-:W-:Y:S01]  /*5370*/  FFMA.FTZ R0, R118, UR5, -R4 ;  /* 0x0000000576007c23 */ /* 0x002fe20008010804 */
[----:B------:R-:W1:Y:S03]  /*5380*/  LDSM.16.MT88.4 R28, [R214+0x5400] ;  /* 0x00540000d61c783b */ /* 0x000e660000004200 */
[----:B------:R2:W-:Y:S01]  /*5390*/  MUFU.EX2 R81, R0 ;  /* 0x0000000000517308 */ /* 0x0005e20000000800 */
[----:B------:R-:W-:Y:S01]  /*53a0*/  HMMA.16816.F32 R140, R8, R32, R140 ;  /* 0x00000020088c723c */ /* 0x000fe2000000188c */
[----:B------:R-:W3:Y:S06]  /*53b0*/  LDSM.16.MT88.4 R32, [R213+0x5400] ;  /* 0x00540000d520783b */ /* 0x000eec0000004200 */
[----:B------:R-:W-:-:S02]  /*53c0*/  F2FP.F16.F32.PACK_AB R8, R94, R104 ;  /* 0x000000685e08723e */ /* 0x000fc400000000ff */
[----:B------:R-:W-:Y:S01]  /*53d0*/  F2FP.F16.F32.PACK_AB R10, R85, R90 ;  /* 0x0000005a550a723e */ /* 0x000fe200000000ff */
[----:B--2---:R-:W-:-:S04]  /*53e0*/  FFMA.FTZ R0, R121, UR5, -R4 ;  /* 0x0000000579007c23 */ /* 0x004fc80008010804 */
[----:B------:R2:W-:Y:S01]  /*53f0*/  MUFU.EX2 R78, R0 ;  /* 0x00000000004e7308 */ /* 0x0005e20000000800 */
[----:B-1----:R-:W-:Y:S01]  /*5400*/  HMMA.16816.F32 R48, R12, R28, R48 ;  /* 0x0000001c0c30723c */ /* 0x002fe20000001830 */
[----:B--2---:R-:W-:-:S06]  /*5410*/  FFMA.FTZ R0, R153, UR5, -R3 ;  /* 0x0000000599007c23 */ /* 0x004fcc0008010803 */
[----:B------:R1:W-:Y:S01]  /*5420*/  MUFU.EX2 R77, R0 ;  /* 0x00000000004d7308 */ /* 0x0003e20000000800 */
[C---:B---3--:R-:W-:Y:S06]  /*5430*/  HMMA.16816.F32 R52, R12.reuse, R34, R52 ;  /* 0x000000220c34723c */ /* 0x048fec0000001834 */
[C---:B------:R-:W-:Y:S06]  /*5440*/  HMMA.16816.F32 R144, R12.reuse, R32, R144 ;  /* 0x000000200c90723c */ /* 0x040fec0000001890 */
[----:B------:R-:W-:Y:S01]  /*5450*/  HMMA.16816.F32 R12, R12, R30, R36 ;  /* 0x0000001e0c0c723c */ /* 0x000fe20000001824 */
[----:B-1----:R-:W-:-:S04]  /*5460*/  FFMA.FTZ R0, R135, UR5, -R3 ;  /* 0x0000000587007c23 */ /* 0x002fc80008010803 */
[----:B------:R1:W2:Y:S02]  /*5470*/  MUFU.EX2 R76, R0 ;  /* 0x00000000004c7308 */ /* 0x0002a40000000800 */
[----:B-1----:R-:W-:Y:S01]  /*5480*/  FFMA.FTZ R0, R134, UR5, -R3 ;  /* 0x0000000586007c23 */ /* 0x002fe20008010803 */
[----:B--2---:R-:W-:-:S05]  /*5490*/  F2FP.F16.F32.PACK_AB R9, R76, R77 ;  /* 0x0000004d4c09723e */ /* 0x004fca00000000ff */
[----:B------:R1:W-:Y:S02]  /*54a0*/  MUFU.EX2 R73, R0 ;  /* 0x0000000000497308 */ /* 0x0003e40000000800 */
[----:B-1----:R-:W-:-:S06]  /*54b0*/  FFMA.FTZ R0, R152, UR5, -R3 ;  /* 0x0000000598007c23 */ /* 0x002fcc0008010803 */
[----:B------:R1:W2:Y:S02]  /*54c0*/  MUFU.EX2 R74, R0 ;  /* 0x00000000004a7308 */ /* 0x0002a40000000800 */
[----:B-1----:R-:W-:Y:S01]  /*54d0*/  FFMA.FTZ R0, R120, UR5, -R4 ;  /* 0x0000000578007c23 */ /* 0x002fe20008010804 */
[----:B--2---:R-:W-:-:S05]  /*54e0*/  F2FP.F16.F32.PACK_AB R11, R74, R73 ;  /* 0x000000494a0b723e */ /* 0x004fca00000000ff */
[----:B------:R1:W2:Y:S02]  /*54f0*/  MUFU.EX2 R75, R0 ;  /* 0x00000000004b7308 */ /* 0x0002a40000000800 */
[C---:B------:R-:W-:Y:S06]  /*5500*/  HMMA.16816.F32 R148, R8.reuse, R26, R148 ;  /* 0x0000001a0894723c */ /* 0x040fec0000001894 */
[C---:B------:R-:W-:Y:S06]  /*5510*/  HMMA.16816.F32 R40, R8.reuse, R20, R44 ;  /* 0x000000140828723c */ /* 0x040fec000000182c */
[C---:B------:R-:W-:Y:S01]  /*5520*/  HMMA.16816.F32 R44, R8.reuse, R22, R56 ;  /* 0x00000016082c723c */ /* 0x040fe20000001838 */
[----:B-1----:R-:W-:Y:S01]  /*5530*/  FFMA.FTZ R0, R125, UR5, -R4 ;  /* 0x000000057d007c23 */ /* 0x002fe20008010804 */
[----:B------:R-:W1:Y:S03]  /*5540*/  LDSM.16.MT88.4 R20, [R213+0x5800] ;  /* 0x00580000d514783b */ /* 0x000e660000004200 */
[----:B------:R3:W-:Y:S01]  /*5550*/  MUFU.EX2 R72, R0 ;  /* 0x0000000000487308 */ /* 0x0007e20000000800 */
[----:B------:R-:W-:Y:S01]  /*5560*/  HMMA.16816.F32 R140, R8, R24, R140 ;  /* 0x00000018088c723c */ /* 0x000fe2000000188c */
[----:B------:R-:W4:Y:S06]  /*5570*/  LDSM.16.MT88.4 R24, [R214+0x5800] ;  /* 0x00580000d618783b */ /* 0x000f2c0000004200 */
[----:B------:R-:W-:-:S02]  /*5580*/  F2FP.F16.F32.PACK_AB R8, R81, R84 ;  /* 0x000000545108723e */ /* 0x000fc400000000ff */
[----:B--2---:R-:W-:Y:S01]  /*5590*/  F2FP.F16.F32.PACK_AB R10, R75, R78 ;  /* 0x0000004e4b0a723e */ /* 0x004fe200000000ff */
[----:B---3--:R-:W-:-:S04]  /*55a0*/  FFMA.FTZ R0, R126, UR5, -R4 ;  /* 0x000000057e007c23 */ /* 0x008fc80008010804 */
[----:B------:R2:W-:Y:S02]  /*55b0*/  MUFU.EX2 R71, R0 ;  /* 0x0000000000477308 */ /* 0x0005e40000000800 */
[----:B--2---:R-:W-:-:S06]  /*55c0*/  FFMA.FTZ R0, R157, UR5, -R3 ;  /* 0x000000059d007c23 */ /* 0x004fcc0008010803 */
[----:B------:R2:W-:Y:S02]  /*55d0*/  MUFU.EX2 R70, R0 ;  /* 0x0000000000467308 */ /* 0x0005e40000000800 */
[----:B--2---:R-:W-:-:S06]  /*55e0*/  FFMA.FTZ R0, R155, UR5, -R3 ;  /* 0x000000059b007c23 */ /* 0x004fcc0008010803 */
[----:B------:R2:W3:Y:S02]  /*55f0*/  MUFU.EX2 R69, R0 ;  /* 0x0000000000457308 */ /* 0x0004e40000000800 */
[--C-:B--2---:R-:W-:Y:S01]  /*5600*/  FFMA.FTZ R0, R154, UR5, -R3.reuse ;  /* 0x000000059a007c23 */ /* 0x104fe20008010803 */
[----:B---3--:R-:W-:Y:S01]  /*5610*/  F2FP.F16.F32.PACK_AB R9, R69, R70 ;  /* 0x000000464509723e */ /* 0x008fe200000000ff */
[----:B------:R-:W2:Y:S04]  /*5620*/  LDSM.16.MT88.4 R152, [R213+0x5c00] ;  /* 0x005c0000d598783b */ /* 0x000ea80000004200 */
[----:B------:R3:W-:Y:S02]  /*5630*/  MUFU.EX2 R63, R0 ;  /* 0x00000000003f7308 */ /* 0x0007e40000000800 */
[----:B---3--:R-:W-:-:S06]  /*5640*/  FFMA.FTZ R0, R127, UR5, -R3 ;  /* 0x000000057f007c23 */ /* 0x008fcc0008010803 */
[----:B------:R3:W5:Y:S02]  /*5650*/  MUFU.EX2 R68, R0 ;  /* 0x0000000000447308 */ /* 0x0007640000000800 */
[----:B---3--:R-:W-:Y:S01]  /*5660*/  FFMA.FTZ R0, R128, UR5, -R4 ;  /* 0x0000000580007c23 */ /* 0x008fe20008010804 */
[----:B-----5:R-:W-:-:S05]  /*5670*/  F2FP.F16.F32.PACK_AB R11, R68, R63 ;  /* 0x0000003f440b723e */ /* 0x020fca00000000ff */
[----:B------:R3:W-:Y:S02]  /*5680*/  MUFU.EX2 R64, R0 ;  /* 0x0000000000407308 */ /* 0x0007e40000000800 */
[C---:B------:R-:W-:Y:S06]  /*5690*/  HMMA.16816.F32 R148, R8.reuse, R34, R148 ;  /* 0x000000220894723c */ /* 0x040fec0000001894 */
[C---:B------:R-:W-:Y:S06]  /*56a0*/  HMMA.16816.F32 R140, R8.reuse, R32, R140 ;  /* 0x00000020088c723c */ /* 0x040fec000000188c */
[----:B------:R-:W-:Y:S01]  /*56b0*/  HMMA.16816.F32 R40, R8, R28, R40 ;  /* 0x0000001c0828723c */ /* 0x000fe20000001828 */
[----:B---3--:R-:W-:-:S04]  /*56c0*/  FFMA.FTZ R0, R129, UR5, -R4 ;  /* 0x0000000581007c23 */ /* 0x008fc80008010804 */
[----:B------:R3:W5:Y:S01]  /*56d0*/  MUFU.EX2 R62, R0 ;  /* 0x00000000003e7308 */ /* 0x0007620000000800 */
[----:B------:R-:W-:Y:S01]  /*56e0*/  HMMA.16816.F32 R44, R8, R30, R44 ;  /* 0x0000001e082c723c */ /* 0x000fe2000000182c */
[----:B------:R-:W2:Y:S06]  /*56f0*/  LDSM.16.MT88.4 R28, [R214+0x5c00] ;  /* 0x005c0000d61c783b */ /* 0x000eac0000004200 */
[----:B------:R-:W-:Y:S01]  /*5700*/  F2FP.F16.F32.PACK_AB R8, R71, R72 ;  /* 0x000000484708723e */ /* 0x000fe200000000ff */
[----:B---3--:R-:W-:Y:S01]  /*5710*/  FFMA.FTZ R0, R156, UR5, -R4 ;  /* 0x000000059c007c23 */ /* 0x008fe20008010804 */
[----:B-----5:R-:W-:-:S03]  /*5720*/  F2FP.F16.F32.PACK_AB R10, R62, R64 ;  /* 0x000000403e0a723e */ /* 0x020fc600000000ff */
[----:B------:R3:W-:Y:S02]  /*5730*/  MUFU.EX2 R61, R0 ;  /* 0x00000000003d7308 */ /* 0x0007e40000000800 */
[----:B---3--:R-:W-:-:S06]  /*5740*/  FFMA.FTZ R0, R162, UR5, -R3 ;  /* 0x00000005a2007c23 */ /* 0x008fcc0008010803 */
        /* <DEDUP_REMOVED lines=10> */
[----:B------:R3:W5:Y:S02]  /*57f0*/  MUFU.EX2 R57, R0 ;  /* 0x0000000000397308 */ /* 0x0007640000000800 */
[C---:B-1----:R-:W-:Y:S06]  /*5800*/  HMMA.16816.F32 R140, R8.reuse, R20, R140 ;  /* 0x00000014088c723c */ /* 0x042fec000000188c */
[C---:B------:R-:W-:Y:S06]  /*5810*/  HMMA.16816.F32 R148, R8.reuse, R22, R148 ;  /* 0x000000160894723c */ /* 0x040fec0000001894 */
[----:B----4-:R-:W-:Y:S01]  /*5820*/  HMMA.16816.F32 R40, R8, R24, R40 ;  /* 0x000000180828723c */ /* 0x010fe20000001828 */
[----:B---3--:R-:W-:Y:S01]  /*5830*/  FFMA.FTZ R0, R159, UR5, -R4 ;  /* 0x000000059f007c23 */ /* 0x008fe20008010804 */
[----:B-----5:R-:W-:-:S03]  /*5840*/  F2FP.F16.F32.PACK_AB R168, R57, R61 ;  /* 0x0000003d39a8723e */ /* 0x020fc600000000ff */
[----:B------:R1:W-:Y:S01]  /*5850*/  MUFU.EX2 R34, R0 ;  /* 0x0000000000227308 */ /* 0x0003e20000000800 */
[----:B------:R-:W-:Y:S07]  /*5860*/  HMMA.16816.F32 R44, R8, R26, R44 ;  /* 0x0000001a082c723c */ /* 0x000fee000000182c */
[----:B------:R-:W-:Y:S02]  /*5870*/  F2FP.F16.F32.PACK_AB R8, R189, R182 ;  /* 0x000000b6bd08723e */ /* 0x000fe400000000ff */
[----:B------:R-:W-:-:S02]  /*5880*/  F2FP.F16.F32.PACK_AB R9, R194, R195 ;  /* 0x000000c3c209723e */ /* 0x000fc400000000ff */
[----:B------:R-:W-:Y:S02]  /*5890*/  F2FP.F16.F32.PACK_AB R10, R188, R191 ;  /* 0x000000bfbc0a723e */ /* 0x000fe400000000ff */
[----:B------:R-:W-:Y:S01]  /*58a0*/  F2FP.F16.F32.PACK_AB R11, R187, R193 ;  /* 0x000000c1bb0b723e */ /* 0x000fe200000000ff */
[----:B-1----:R-:W-:Y:S01]  /*58b0*/  FFMA.FTZ R0, R163, UR5, -R4 ;  /* 0x00000005a3007c23 */ /* 0x002fe20008010804 */
[----:B------:R-:W-:-:S03]  /*58c0*/  FADD.FTZ R4, R7, R6 ;  /* 0x0000000607047221 */ /* 0x000fc60000010000 */
[----:B------:R1:W3:Y:S01]  /*58d0*/  MUFU.EX2 R231, R0 ;  /* 0x0000000000e77308 */ /* 0x0002e20000000800 */
[----:B------:R-:W-:Y:S01]  /*58e0*/  FADD.FTZ R4, R87, R4 ;  /* 0x0000000457047221 */ /* 0x000fe20000010000 */
[C---:B------:R-:W-:Y:S06]  /*58f0*/  HMMA.16816.F32 R144, R8.reuse, R20, R144 ;  /* 0x000000140890723c */ /* 0x040fec0000001890 */
[C---:B------:R-:W-:Y:S06]  /*5900*/  HMMA.16816.F32 R52, R8.reuse, R22, R52 ;  /* 0x000000160834723c */ /* 0x040fec0000001834 */
[----:B------:R-:W-:Y:S01]  /*5910*/  HMMA.16816.F32 R48, R8, R24, R48 ;  /* 0x000000180830723c */ /* 0x000fe20000001830 */
[----:B-1----:R-:W-:Y:S01]  /*5920*/  FFMA.FTZ R0, R166, UR5, -R3 ;  /* 0x00000005a6007c23 */ /* 0x002fe20008010803 */
[----:B------:R-:W-:-:S04]  /*5930*/  F2FP.F16.F32.PACK_AB R166, R179, R177 ;  /* 0x000000b1b3a6723e */ /* 0x000fc800000000ff */
[----:B------:R-:W-:Y:S01]  /*5940*/  HMMA.16816.F32 R12, R8, R26, R12 ;  /* 0x0000001a080c723c */ /* 0x000fe2000000180c */
[----:B------:R1:W-:Y:S02]  /*5950*/  MUFU.EX2 R33, R0 ;  /* 0x0000000000217308 */ /* 0x0003e40000000800 */
[----:B-1----:R-:W-:-:S06]  /*5960*/  FFMA.FTZ R0, R165, UR5, -R3 ;  /* 0x00000005a5007c23 */ /* 0x002fcc0008010803 */
[----:B------:R1:W4:Y:S02]  /*5970*/  MUFU.EX2 R32, R0 ;  /* 0x0000000000207308 */ /* 0x0003240000000800 */
[--C-:B-1----:R-:W-:Y:S01]  /*5980*/  FFMA.FTZ R0, R164, UR5, -R3.reuse ;  /* 0x00000005a4007c23 */ /* 0x102fe20008010803 */
[----:B------:R-:W-:Y:S01]  /*5990*/  FFMA.FTZ R3, R167, UR5, -R3 ;  /* 0x00000005a7037c23 */ /* 0x000fe20008010803 */
[----:B------:R-:W-:-:S04]  /*59a0*/  F2FP.F16.F32.PACK_AB R164, R178, R190 ;  /* 0x000000beb2a4723e */ /* 0x000fc800000000ff */
[----:B------:R1:W-:Y:S08]  /*59b0*/  MUFU.EX2 R19, R0 ;  /* 0x0000000000137308 */ /* 0x0003f00000000800 */
[----:B------:R5:W2:Y:S01]  /*59c0*/  MUFU.EX2 R232, R3 ;  /* 0x0000000300e87308 */ /* 0x000aa20000000800 */
[----:B-1----:R-:W-:Y:S01]  /*59d0*/  FFMA.FTZ R0, R170, UR5, -R5 ;  /* 0x00000005aa007c23 */ /* 0x002fe20008010805 */
[----:B---3--:R-:W-:-:S06]  /*59e0*/  F2FP.F16.F32.PACK_AB R170, R231, R34 ;  /* 0x00000022e7aa723e */ /* 0x008fcc00000000ff */
[----:B------:R1:W3:Y:S01]  /*59f0*/  MUFU.EX2 R18, R0 ;  /* 0x0000000000127308 */ /* 0x0002e20000000800 */
[----:B-----5:R-:W-:-:S07]  /*5a00*/  FADD.FTZ R3, R234, R230 ;  /* 0x000000e6ea037221 */ /* 0x020fce0000010000 */
[----:B------:R5:W-:Y:S01]  /*5a10*/  MUFU.EX2 R230, R2 ;  /* 0x0000000200e67308 */ /* 0x000be20000000800 */
[----:B------:R-:W-:-:S04]  /*5a20*/  FADD.FTZ R3, R235, R3 ;  /* 0x00000003eb037221 */ /* 0x000fc80000010000 */
[----:B------:R-:W-:Y:S01]  /*5a30*/  FADD.FTZ R6, R236, R3 ;  /* 0x00000003ec067221 */ /* 0x000fe20000010000 */
[----:B-1----:R-:W-:Y:S01]  /*5a40*/  FFMA.FTZ R0, R169, UR5, -R5 ;  /* 0x00000005a9007c23 */ /* 0x002fe20008010805 */
[----:B------:R-:W-:Y:S01]  /*5a50*/  FADD.FTZ R5, R171, R17 ;  /* 0x00000011ab057221 */ /* 0x000fe20000010000 */
[----:B----4-:R-:W-:Y:S02]  /*5a60*/  F2FP.F16.F32.PACK_AB R169, R32, R33 ;  /* 0x0000002120a9723e */ /* 0x010fe400000000ff */
[----:B------:R1:W4:Y:S01]  /*5a70*/  MUFU.EX2 R17, R0 ;  /* 0x0000000000117308 */ /* 0x0003220000000800 */
[----:B--2---:R-:W-:Y:S02]  /*5a80*/  F2FP.F16.F32.PACK_AB R171, R232, R19 ;  /* 0x00000013e8ab723e */ /* 0x004fe400000000ff */
[----:B---3--:R-:W-:Y:S01]  /*5a90*/  F2FP.F16.F32.PACK_AB R165, R18, R186 ;  /* 0x000000ba12a5723e */ /* 0x008fe200000000ff */
[----:B-----5:R-:W-:-:S04]  /*5aa0*/  FADD.FTZ R2, R184, R5 ;  /* 0x00000005b8027221 */ /* 0x020fc80000010000 */
[----:B------:R-:W-:Y:S01]  /*5ab0*/  FADD.FTZ R3, R185, R2 ;  /* 0x00000002b9037221 */ /* 0x000fe20000010000 */
[----:B------:R-:W-:Y:S01]  /*5ac0*/  FADD.FTZ R2, R89, R4 ;  /* 0x0000000459027221 */ /* 0x000fe20000010000 */
[----:B------:R-:W-:Y:S02]  /*5ad0*/  HMMA.16816.F32 R140, R168, R152, R140 ;  /* 0x00000098a88c723c */ /* 0x000fe4000000188c */
[----:B------:R-:W-:Y:S01]  /*5ae0*/  FADD.FTZ R3, R192, R3 ;  /* 0x00000003c0037221 */ /* 0x000fe20000010000 */
[----:B------:R-:W-:-:S03]  /*5af0*/  FADD.FTZ R4, R93, R2 ;  /* 0x000000025d047221 */ /* 0x000fc60000010000 */
[C---:B------:R-:W-:Y:S01]  /*5b00*/  HMMA.16816.F32 R148, R168.reuse, R154, R148 ;  /* 0x0000009aa894723c */ /* 0x040fe20000001894 */
[----:B-1----:R-:W-:Y:S01]  /*5b10*/  FADD.FTZ R0, R99, R97 ;  /* 0x0000006163007221 */ /* 0x002fe20000010000 */
[----:B------:R-:W-:Y:S01]  /*5b20*/  FADD.FTZ R4, R95, R4 ;  /* 0x000000045f047221 */ /* 0x000fe20000010000 */
[----:B----4-:R-:W-:Y:S02]  /*5b30*/  F2FP.F16.F32.PACK_AB R167, R230, R17 ;  /* 0x00000011e6a7723e */ /* 0x010fe400000000ff */
[----:B------:R-:W-:Y:S01]  /*5b40*/  FADD.FTZ R0, R100, R0 ;  /* 0x0000000064007221 */ /* 0x000fe20000010000 */
[----:B------:R-:W-:Y:S01]  /*5b50*/  FADD.FTZ R4, R96, R4 ;  /* 0x0000000460047221 */ /* 0x000fe20000010000 */
[----:B------:R-:W-:Y:S02]  /*5b60*/  HMMA.16816.F32 R160, R168, R28, R40 ;  /* 0x0000001ca8a0723c */ /* 0x000fe40000001828 */
[----:B------:R-:W-:Y:S01]  /*5b70*/  FADD.FTZ R5, R101, R0 ;  /* 0x0000000065057221 */ /* 0x000fe20000010000 */
[----:B------:R-:W-:-:S03]  /*5b80*/  FADD.FTZ R0, R238, R6 ;  /* 0x00000006ee007221 */ /* 0x000fc60000010000 */
[----:B------:R-:W-:Y:S01]  /*5b90*/  FADD.FTZ R5, R172, R5 ;  /* 0x00000005ac057221 */ /* 0x000fe20000010000 */
[----:B------:R-:W-:Y:S01]  /*5ba0*/  FADD.FTZ R2, R237, R0 ;  /* 0x00000000ed027221 */ /* 0x000fe20000010000 */
[----:B------:R-:W-:Y:S01]  /*5bb0*/  FADD.FTZ R0, R204, R3 ;  /* 0x00000003cc007221 */ /* 0x000fe20000010000 */
[C---:B------:R-:W-:Y:S01]  /*5bc0*/  HMMA.16816.F32 R144, R164.reuse, R152, R144 ;  /* 0x00000098a490723c */ /* 0x040fe20000001890 */
[----:B------:R-:W-:Y:S01]  /*5bd0*/  FADD.FTZ R5, R173, R5 ;  /* 0x00000005ad057221 */ /* 0x000fe20000010000 */
[----:B------:R-:W-:Y:S01]  /*5be0*/  FADD.FTZ R3, R239, R2 ;  /* 0x00000002ef037221 */ /* 0x000fe20000010000 */
[----:B------:R-:W-:Y:S02]  /*5bf0*/  FADD.FTZ R2, R203, R0 ;  /* 0x00000000cb027221 */ /* 0x000fe40000010000 */
        /* <DEDUP_REMOVED lines=103> */
[----:B------:R-:W-:-:S03]  /*6270*/  FADD.FTZ R232, R232, R0 ;  /* 0x00000000e8e87221 */ /* 0x000fc60000010000 */
[----:B------:R-:W-:Y:S01]  /*6280*/  HMMA.16816.F32 R164, R164, R30, R12 ;  /* 0x0000001ea4a4723c */ /* 0x000fe2000000180c */
[----:B------:R-:W-:-:S08]  /*6290*/  NOP ;  /* 0x0000000000007918 */ /* 0x000fd00000000000 */
[----:B------:R-:W-:-:S15]  /*62a0*/  @!P5 BRA `(.L_x_75) ;  /* 0x0000003800f8d947 */ /* 0x000fde0003800000 */
[----:B------:R-:W2:Y:S01]  /*62b0*/  LDL.64 R178, [R1+0x20] ;  /* 0x0000200001b27983 */ /* 0x000ea20000100a00 */
[----:B------:R-:W-:Y:S01]  /*62c0*/  ULDC UR4, c[0x0][0x2d0] ;  /* 0x0000b40000047ab9 */ /* 0x000fe20000000800 */
[C---:B------:R-:W-:Y:S01]  /*62d0*/  IMAD.SHL.U32 R0, R102.reuse, 0x20, RZ ;  /* 0x0000002066007824 */ /* 0x040fe200078e00ff */
[----:B------:R-:W1:Y:S01]  /*62e0*/  LDC.64 R228, c[0x0][0x250] ;  /* 0x00009400ffe47b82 */ /* 0x000e620000000a00 */
[----:B------:R-:W-:Y:S01]  /*62f0*/  SHF.L.U64.HI R252, R102, 0x5, R103 ;  /* 0x0000000566fc7819 */ /* 0x000fe20000010267 */
[----:B------:R-:W-:Y:S01]  /*6300*/  IMAD.MOV.U32 R134, RZ, RZ, R137 ;  /* 0x000000ffff867224 */ /* 0x000fe200078e0089 */
[----:B------:R-:W-:Y:S02]  /*6310*/  LEA.HI.SX32 R226, R226, 0xfffffffe, 0x19 ;  /* 0xfffffffee2e27811 */ /* 0x000fe400078fcaff */
[----:B------:R-:W-:Y:S02]  /*6320*/  MOV R133, R138 ;  /* 0x0000008a00857202 */ /* 0x000fe40000000f00 */
[----:B------:R-:W-:-:S02]  /*6330*/  MOV R135, R16 ;  /* 0x0000001000877202 */ /* 0x000fc40000000f00 */
[----:B--2---:R-:W-:Y:S01]  /*6340*/  ISETP.GE.AND P0, PT, R178, UR4, PT ;  /* 0x00000004b2007c0c */ /* 0x004fe2000bf06270 */
[----:B------:R-:W-:-:S12]  /*6350*/  ULDC UR4, c[0x0][0x2ec] ;  /* 0x0000bb0000047ab9 */ /* 0x000fd80000000800 */
[----:B------:R-:W2:Y:S01]  /*6360*/  @!P0 LDC.64 R6, c[0x0][0x220] ;  /* 0x00008800ff068b82 */ /* 0x000ea20000000a00 */
[----:B-1----:R-:W-:-:S07]  /*6370*/  @!P0 IMAD R249, R229, 0x60, RZ ;  /* 0x00000060e5f98824 */ /* 0x002fce00078e02ff */
[----:B------:R-:W1:Y:S08]  /*6380*/  @!P0 LDC.64 R4, c[0x0][0x220] ;  /* 0x00008800ff048b82 */ /* 0x000e700000000a00 */
[----:B------:R-:W3:Y:S01]  /*6390*/  @!P0 LDC.64 R2, c[0x0][0x220] ;  /* 0x00008800ff028b82 */ /* 0x000ee20000000a00 */
[----:B--2---:R-:W-:Y:S07]  /*63a0*/  @!P0 STL.64 [R1+0x10], R6 ;  /* 0x0000100601008387 */ /* 0x004fee0000100a00 */
[----:B------:R-:W2:Y:S01]  /*63b0*/  @!P0 LDC.64 R250, c[0x0][0x220] ;  /* 0x00008800fffa8b82 */ /* 0x000ea20000000a00 */
[----:B-1----:R-:W-:Y:S04]  /*63c0*/  @!P0 STL.64 [R1+0x8], R4 ;  /* 0x0000080401008387 */ /* 0x002fe80000100a00 */
[----:B---3--:R1:W-:Y:S04]  /*63d0*/  @!P0 STL.64 [R1], R2 ;  /* 0x0000000201008387 */ /* 0x0083e80000100a00 */
[----:B------:R3:W-:Y:S01]  /*63e0*/  STL [R1+0x18], R0 ;  /* 0x0000180001007387 */ /* 0x0007e20000100800 */
[----:B-1----:R-:W-:Y:S01]  /*63f0*/  IMAD.MOV.U32 R3, RZ, RZ, R139 ;  /* 0x000000ffff037224 */ /* 0x002fe200078e008b */
[----:B------:R-:W-:Y:S06]  /*6400*/  BRA `(.L_x_76) ;  /* 0x0000000000e07947 */ /* 0x000fec0003800000 */
.L_x_78:
[----:B------:R-:W2:Y:S01]  /*6410*/  LDL.64 R238, [R1+0x38] ;  /* 0x0000380001ee7983 */ /* 0x000ea20000100a00 */
[----:B------:R-:W1:Y:S01]  /*6420*/  LDC.64 R138, c[0x0][0x248] ;  /* 0x00009200ff8a7b82 */ /* 0x000e620000000a00 */
[----:B------:R-:W-:Y:S02]  /*6430*/  VIADD R0, R226, 0xffffffff ;  /* 0xffffffffe2007836 */ /* 0x000fe40000000000 */
[----:B------:R-:W3:Y:S03]  /*6440*/  LDL.64 R236, [R1+0x28] ;  /* 0x0000280001ec7983 */ /* 0x000ee60000100a00 */
[----:B------:R-:W-:Y:S01]  /*6450*/  SHF.R.S32.HI R2, RZ, 0x1f, R0 ;  /* 0x0000001fff027819 */ /* 0x000fe20000011400 */
[----:B------:R-:W4:Y:S01]  /*6460*/  LDL R234, [R1+0x40] ;  /* 0x0000400001ea7983 */ /* 0x000f220000100800 */
[----:B------:R-:W5:Y:S03]  /*6470*/  @!P0 LDC.64 R176, c[0x0][0x218] ;  /* 0x00008600ffb08b82 */ /* 0x000f660000000a00 */
[----:B------:R-:W4:Y:S04]  /*6480*/  LDL R233, [R1+0x1c] ;  /* 0x00001c0001e97983 */ /* 0x000f280000100800 */
[----:B------:R1:W-:Y:S01]  /*6490*/  @P0 STS [R225+0x2000], RZ ;  /* 0x002000ffe1000388 */ /* 0x0003e20000000800 */
[----:B------:R-:W4:Y:S03]  /*64a0*/  @!P0 LDC.64 R174, c[0x0][0x218] ;  /* 0x00008600ffae8b82 */ /* 0x000f260000000a00 */
[----:B------:R1:W-:Y:S04]  /*64b0*/  @P0 STS [R225+0x2004], RZ ;  /* 0x002004ffe1000388 */ /* 0x0003e80000000800 */
[----:B------:R1:W-:Y:S01]  /*64c0*/  @P0 STS.64 [R225+0x2008], RZ ;  /* 0x002008ffe1000388 */ /* 0x0003e20000000a00 */
[----:B------:R-:W4:Y:S08]  /*64d0*/  @!P0 LDC.64 R180, c[0x0][0x218] ;  /* 0x00008600ffb48b82 */ /* 0x000f300000000a00 */
[----:B------:R-:W4:Y:S01]  /*64e0*/  @!P0 LDC.64 R182, c[0x0][0x218] ;  /* 0x00008600ffb68b82 */ /* 0x000f220000000a00 */
[-C--:B-1----:R-:W-:Y:S02]  /*64f0*/  IMAD R2, R2, R138.reuse, RZ ;  /* 0x0000008a02027224 */ /* 0x082fe400078e02ff */
[C---:B------:R-:W-:Y:S04]  /*6500*/  IMAD.WIDE.U32 R172, R0.reuse, R138, RZ ;  /* 0x0000008a00ac7225 */ /* 0x040fe800078e00ff */
[----:B------:R-:W-:Y:S02]  /*6510*/  IMAD R0, R0, R139, R2 ;  /* 0x0000008b00007224 */ /* 0x000fe400078e0202 */
[----:B------:R-:W-:Y:S02]  /*6520*/  @!P0 IMAD R179, R139, 0x60, RZ ;  /* 0x000000608bb38824 */ /* 0x000fe400078e02ff */
[----:B------:R-:W-:Y:S01]  /*6530*/  IMAD.IADD R0, R173, 0x1, R0 ;  /* 0x00000001ad007824 */ /* 0x000fe200078e0200 */
[----:B--2---:R-:W-:Y:S04]  /*6540*/  LEA R136, P1, R172, R238, 0x7 ;  /* 0x000000eeac887211 */ /* 0x004fe800078238ff */
[----:B-----5:R-:W-:Y:S02]  /*6550*/  @!P0 LEA R176, P5, R136, R176, 0x1 ;  /* 0x000000b088b08211 */ /* 0x020fe400078a08ff */
[----:B---3--:R-:W-:Y:S02]  /*6560*/  LEA.HI.X R137, R172, R237, R0, 0x7, P1 ;  /* 0x000000edac897211 */ /* 0x008fe400008f3c00 */
[----:B----4-:R-:W-:Y:S02]  /*6570*/  @!P0 IADD3 R0, P4, R234, R136, RZ ;  /* 0x00000088ea008210 */ /* 0x010fe40007f9e0ff */
[--C-:B------:R-:W-:Y:S02]  /*6580*/  @!P0 LEA.HI.X R177, R136, R177, R137.reuse, 0x1, P5 ;  /* 0x000000b188b18211 */ /* 0x100fe400028f0c89 */
[----:B------:R-:W-:Y:S01]  /*6590*/  @!P0 LEA R174, P3, R0, R174, 0x1 ;  /* 0x000000ae00ae8211 */ /* 0x000fe200078608ff */
[----:B------:R-:W-:Y:S01]  /*65a0*/  @!P0 IMAD.X R132, R233, 0x1, R137, P4 ;  /* 0x00000001e9848824 */ /* 0x000fe200020e0689 */
[----:B------:R-:W-:Y:S01]  /*65b0*/  @!P0 LEA R2, P2, R138, R136, 0x6 ;  /* 0x000000888a028211 */ /* 0x000fe200078430ff */
[----:B------:R-:W-:Y:S01]  /*65c0*/  @!PT LDS RZ, [RZ] ;  /* 0x00000000fffff984 */ /* 0x000fe20000000800 */
[----:B------:R-:W-:Y:S01]  /*65d0*/  @!PT LDS RZ, [RZ] ;  /* 0x00000000fffff984 */ /* 0x000fe20000000800 */
[----:B------:R-:W-:Y:S01]  /*65e0*/  @!PT LDS RZ, [RZ] ;  /* 0x00000000fffff984 */ /* 0x000fe20000000800 */
[----:B------:R1:W-:Y:S03]  /*65f0*/  @!P0 LDGSTS.E.BYPASS.LTC128B.128 [R225+0x2000], desc[UR8][R176.64] ;  /* 0x02000000b0e18fae */ /* 0x0003e6000b901d48 */
[----:B------:R-:W-:Y:S01]  /*6600*/  @!P0 LEA.HI.X R175, R0, R175, R132, 0x1, P3 ;  /* 0x000000af00af8211 */ /* 0x000fe200018f0c84 */
[----:B------:R1:W-:Y:S01]  /*6610*/  @P0 STS.128 [R225+0x2800], RZ ;  /* 0x002800ffe1000388 */ /* 0x0003e20000000c00 */
[----:B------:R-:W-:Y:S02]  /*6620*/  @!P0 LEA R172, P1, R2, R180, 0x1 ;  /* 0x000000b402ac8211 */ /* 0x000fe400078208ff */
[C---:B------:R-:W-:Y:S01]  /*6630*/  @!P0 LEA.HI.X R173, R138.reuse, R137, R139, 0x6, P2 ;  /* 0x000000898aad8211 */ /* 0x040fe200010f348b */
[----:B------:R-:W-:Y:S01]  /*6640*/  @!PT LDS RZ, [RZ] ;  /* 0x00000000fffff984 */ /* 0x000fe20000000800 */
[----:B------:R-:W-:Y:S01]  /*6650*/  @!PT LDS RZ, [RZ] ;  /* 0x00000000fffff984 */ /* 0x000fe20000000800 */
[----:B------:R-:W-:Y:S01]  /*6660*/  @!PT LDS RZ, [RZ] ;  /* 0x00000000fffff984 */ /* 0x000fe20000000800 */
[----:B------:R1:W-:Y:S01]  /*6670*/  @!P0 LDGSTS.E.BYPASS.LTC128B.128 [R225+0x2800], desc[UR8][R174.64] ;  /* 0x02800000aee18fae */ /* 0x0003e2000b901d48 */
[----:B------:R-:W-:Y:S03]  /*6680*/  @!P0 IMAD.WIDE.U32 R138, R138, 0x60, R136 ;  /* 0x000000608a8a8825 */ /* 0x000fe600078e0088 */
[----:B------:R1:W-:Y:S01]  /*6690*/  @P0 STS.128 [R225+0x3000], RZ ;  /* 0x003000ffe1000388 */ /* 0x0003e20000000c00 */
[----:B------:R-:W-:Y:S01]  /*66a0*/  @!P0 LEA.HI.X R173, R2, R181, R173, 0x1, P1 ;  /* 0x000000b502ad8211 */ /* 0x000fe200008f0cad */
[----:B------:R-:W-:Y:S01]  /*66b0*/  @!P0 IMAD.IADD R0, R179, 0x1, R139 ;  /* 0x00000001b3008824 */ /* 0x000fe200078e028b */
[C---:B------:R-:W-:Y:S03]  /*66c0*/  @!P0 LEA R136, P1, R138.reuse, R182, 0x1 ;  /* 0x000000b68a888211 */ /* 0x040fe600078208ff */
[----:B------:R-:W-:Y:S01]  /*66d0*/  @!PT LDS RZ, [RZ] ;  /* 0x00000000fffff984 */ /* 0x000fe20000000800 */
[----:B------:R-:W-:Y:S01]  /*66e0*/  @!PT LDS RZ, [RZ] ;  /* 0x00000000fffff984 */ /* 0x000fe20000000800 */
[----:B------:R-:W-:Y:S01]  /*66f0*/  @!PT LDS RZ, [RZ] ;  /* 0x00000000fffff984 */ /* 0x000fe20000000800 */
[----:B------:R1:W-:Y:S01]  /*6700*/  @!P0 LDGSTS.E.BYPASS.LTC128B.128 [R225+0x3000], desc[UR8][R172.64] ;  /* 0x03000000ace18fae */ /* 0x0003e2000b901d48 */
[----:B------:R-:W-:Y:S03]  /*6710*/  @!P0 LEA.HI.X R137, R138, R183, R0, 0x1, P1 ;  /* 0x000000b78a898211 */ /* 0x000fe600008f0c00 */
[----:B------:R1:W-:Y:S04]  /*6720*/  @P0 STS.128 [R225+0x3800], RZ ;  /* 0x003800ffe1000388 */ /* 0x0003e80000000c00 */
[----:B------:R-:W-:Y:S01]  /*6730*/  @!PT LDS RZ, [RZ] ;  /* 0x00000000fffff984 */ /* 0x000fe20000000800 */
[----:B------:R-:W-:Y:S01]  /*6740*/  @!PT LDS RZ, [RZ] ;  /* 0x00000000fffff984 */ /* 0x000fe20000000800 */
[----:B------:R-:W-:Y:S01]  /*6750*/  @!PT LDS RZ, [RZ] ;  /* 0x00000000fffff984 */ /* 0x000fe20000000800 */
[----:B------:R1:W-:Y:S04]  /*6760*/  @!P0 LDGSTS.E.BYPASS.LTC128B.128 [R225+0x3800], desc[UR8][R136.64] ;  /* 0x0380000088e18fae */ /* 0x0003e8000b901d48 */
[----:B------:R-:W0:Y:S01]  /*6770*/  LDGDEPBAR ;  /* 0x00000000000079af */ /* 0x000e220000000000 */
[----:B------:R-:W-:Y:S05]  /*6780*/  BRA `(.L_x_77) ;  /* 0x00000010001c7947 */ /* 0x000fea0003800000 */
.L_x_76:
[----:B------:R-:W4:Y:S01]  /*6790*/  LDL.64 R12, [R1+0x30] ;  /* 0x00003000010c7983 */ /* 0x000f220000100a00 */
[----:B------:R-:W-:Y:S04]  /*67a0*/  DEPBAR.LE SB0, 0x0 ;  /* 0x000080000000791a */ /* 0x000fe80000000000 */
[----:B---3--:R-:W-:Y:S01]  /*67b0*/  SHF.R.S32.HI R0, RZ, 0x1f, R226 ;  /* 0x0000001fff007819 */ /* 0x008fe200000114e2 */
[----:B------:R-:W3:Y:S01]  /*67c0*/  LDL R11, [R1+0x44] ;  /* 0x00004400010b7983 */ /* 0x000ee20000100800 */
[CC--:B------:R-:W-:Y:S01]  /*67d0*/  IMAD.WIDE.U32 R6, R226.reuse, R228.reuse, RZ ;  /* 0x000000e4e2067225 */ /* 0x0c0fe200078e00ff */
[----:B------:R-:W-:Y:S02]  /*67e0*/  ISETP.GT.AND P6, PT, R226, RZ, PT ;  /* 0x000000ffe200720c */ /* 0x000fe40003fc4270 */
[----:B------:R-:W5:Y:S01]  /*67f0*/  LDL R10, [R1+0x10] ;  /* 0x00001000010a7983 */ /* 0x000f620000100800 */
[----:B------:R-:W-:Y:S03]  /*6800*/  IMAD R0, R0, R228, RZ ;  /* 0x000000e400007224 */ /* 0x000fe600078e02ff */
[----:B------:R-:W2:Y:S01]  /*6810*/  LDL R15, [R1+0x14] ;  /* 0x00001400010f7983 */ /* 0x000ea20000100800 */
[----:B------:R-:W-:Y:S03]  /*6820*/  IMAD R0, R226, R229, R0 ;  /* 0x000000e5e2007224 */ /* 0x000fe600078e0200 */
[----:B------:R-:W2:Y:S01]  /*6830*/  LDL R2, [R1+0x18] ;  /* 0x0000180001027983 */ /* 0x000ea20000100800 */
[----:B------:R-:W-:Y:S03]  /*6840*/  IMAD.IADD R0, R7, 0x1, R0 ;  /* 0x0000000107007824 */ /* 0x000fe600078e0200 */
[----:B------:R-:W2:Y:S04]  /*6850*/  LDL R9, [R1+0x8] ;  /* 0x0000080001097983 */ /* 0x000ea80000100800 */
[----:B------:R-:W2:Y:S04]  /*6860*/  LDL R16, [R1+0xc] ;  /* 0x00000c0001107983 */ /* 0x000ea80000100800 */
[----:B------:R-:W2:Y:S04]  /*6870*/  LDL R8, [R1] ;  /* 0x0000000001087983 */ /* 0x000ea80000100800 */
[----:B------:R-:W2:Y:S01]  /*6880*/  LDL R14, [R1+0x4] ;  /* 0x00000400010e7983 */ /* 0x000ea20000100800 */
[----:B------:R-:W-:Y:S06]  /*6890*/  BAR.SYNC.DEFER_BLOCKING 0x0 ;  /* 0x0000000000007b1d */ /* 0x000fec0000010000 */
[----:B------:R-:W-:Y:S06]  /*68a0*/  @P0 STS.64 [R225+0x4008], RZ ;  /* 0x004008ffe1000388 */ /* 0x000fec0000000a00 */
[----:B------:R-:W-:Y:S04]  /*68b0*/  @P0 STS [R225+0x4000], RZ ;  /* 0x004000ffe1000388 */ /* 0x000fe80000000800 */
[----:B------:R-:W-:Y:S01]  /*68c0*/  @P0 STS [R225+0x4004], RZ ;  /* 0x004004ffe1000388 */ /* 0x000fe20000000800 */
[C---:B----4-:R-:W-:Y:S04]  /*68d0*/  LEA R4, P1, R6.reuse, R12, 0x7 ;  /* 0x0000000c06047211 */ /* 0x050fe800078238ff */
[----:B---3--:R-:W-:Y:S02]  /*68e0*/  LEA.HI.X R5, R6, R11, R0, 0x7, P1 ;  /* 0x0000000b06057211 */ /* 0x008fe400008f3c00 */
[----:B------:R-:W-:Y:S02]  /*68f0*/  @!P0 LEA R0, P2, R228, R4, 0x6 ;  /* 0x00000004e4008211 */ /* 0x000fe400078430ff */
[----:B-----5:R-:W-:Y:S02]  /*6900*/  @!P0 LEA R12, P5, R4, R10, 0x1 ;  /* 0x0000000a040c8211 */ /* 0x020fe400078a08ff */
[----:B------:R-:W-:Y:S02]  /*6910*/  @!P0 LEA.HI.X R7, R228, R5, R229, 0x6, P2 ;  /* 0x00000005e4078211 */ /* 0x000fe400010f34e5 */
[C-C-:B--2---:R-:W-:Y:S02]  /*6920*/  @!P0 LEA.HI.X R13, R4.reuse, R15, R5.reuse, 0x1, P5 ;  /* 0x0000000f040d8211 */ /* 0x144fe400028f0c05 */
[----:B------:R-:W-:Y:S03]  /*6930*/  @!P0 IADD3 R2, P4, R4, R2, RZ ;  /* 0x0000000204028210 */ /* 0x000fe60007f9e0ff */
[----:B------:R-:W-:Y:S01]  /*6940*/  @!PT LDS RZ, [RZ] ;  /* 0x00000000fffff984 */ /* 0x000fe20000000800 */
[----:B------:R-:W-:Y:S01]  /*6950*/  @!PT LDS RZ, [RZ] ;  /* 0x00000000fffff984 */ /* 0x000fe20000000800 */
[----:B------:R-:W-:Y:S01]  /*6960*/  @!PT LDS RZ, [RZ] ;  /* 0x00000000fffff984 */ /* 0x000fe20000000800 */
[----:B------:R-:W-:Y:S01]  /*6970*/  @!P0 LDGSTS.E.BYPASS.LTC128B.128 [R225+0x4000], desc[UR8][R12.64] ;  /* 0x040000000ce18fae */ /* 0x000fe2000b901d48 */
[----:B------:R-:W-:Y:S01]  /*6980*/  @!P0 LEA R10, P3, R2, R9, 0x1 ;  /* 0x00000009020a8211 */ /* 0x000fe200078608ff */
[----:B------:R-:W-:Y:S02]  /*6990*/  @!P0 IMAD.X R6, R5, 0x1, R252, P4 ;  /* 0x0000000105068824 */ /* 0x000fe400020e06fc */
[----:B------:R-:W-:Y:S04]  /*69a0*/  @!P0 IMAD.WIDE.U32 R4, R228, 0x60, R4 ;  /* 0x00000060e4048825 */ /* 0x000fe800078e0004 */
[----:B------:R-:W-:Y:S01]  /*69b0*/  @P0 STS.128 [R225+0x4800], RZ ;  /* 0x004800ffe1000388 */ /* 0x000fe20000000c00 */
[----:B------:R-:W-:Y:S02]  /*69c0*/  @!P0 LEA.HI.X R11, R2, R16, R6, 0x1, P3 ;  /* 0x00000010020b8211 */ /* 0x000fe400018f0c06 */
[C---:B------:R-:W-:Y:S04]  /*69d0*/  @!P0 LEA R8, P1, R0.reuse, R8, 0x1 ;  /* 0x0000000800088211 */ /* 0x040fe800078208ff */
[----:B------:R-:W-:Y:S01]  /*69e0*/  @!P0 LEA.HI.X R9, R0, R14, R7, 0x1, P1 ;  /* 0x0000000e00098211 */ /* 0x000fe200008f0c07 */
[----:B------:R-:W-:Y:S01]  /*69f0*/  @!PT LDS RZ, [RZ] ;  /* 0x00000000fffff984 */ /* 0x000fe20000000800 */
[----:B------:R-:W-:Y:S01]  /*6a00*/  @!PT LDS RZ, [RZ] ;  /* 0x00000000fffff984 */ /* 0x000fe20000000800 */
[----:B------:R-:W-:Y:S01]  /*6a10*/  @!PT LDS RZ, [RZ] ;  /* 0x00000000fffff984 */ /* 0x000fe20000000800 */
[----:B------:R-:W-:Y:S01]  /*6a20*/  @!P0 LDGSTS.E.BYPASS.LTC128B.128 [R225+0x4800], desc[UR8][R10.64] ;  /* 0x048000000ae18fae */ /* 0x000fe2000b901d48 */
[----:B------:R-:W-:Y:S01]  /*6a30*/  @!P0 IMAD.IADD R0, R249, 0x1, R5 ;  /* 0x00000001f9008824 */ /* 0x000fe200078e0205 */
[C---:B------:R-:W-:Y:S04]  /*6a40*/  @!P0 LEA R6, P1, R4.reuse, R250, 0x1 ;  /* 0x000000fa04068211 */ /* 0x040fe800078208ff */
[----:B------:R-:W-:Y:S02]  /*6a50*/  @!P0 LEA.HI.X R7, R4, R251, R0, 0x1, P1 ;  /* 0x000000fb04078211 */ /* 0x000fe400008f0c00 */
[----:B------:R-:W-:Y:S08]  /*6a60*/  @P0 STS.128 [R225+0x5000], RZ ;  /* 0x005000ffe1000388 */ /* 0x000ff00000000c00 */
[----:B------:R-:W-:Y:S01]  /*6a70*/  @!PT LDS RZ, [RZ] ;  /* 0x00000000fffff984 */ /* 0x000fe20000000800 */
[----:B------:R-:W-:Y:S01]  /*6a80*/  @!PT LDS RZ, [RZ] ;  /* 0x00000000fffff984 */ /* 0x000fe20000000800 */
[----:B------:R-:W-:Y:S01]  /*6a90*/  @!PT LDS RZ, [RZ] ;  /* 0x00000000fffff984 */ /* 0x000fe20000000800 */
[----:B------:R-:W-:Y:S08]  /*6aa0*/  @!P0 LDGSTS.E.BYPASS.LTC128B.128 [R225+0x5000], desc[UR8][R8.64] ;  /* 0x0500000008e18fae */ /* 0x000ff0000b901d48 */
[----:B------:R-:W-:Y:S08]  /*6ab0*/  @P0 STS.128 [R225+0x5800], RZ ;  /* 0x005800ffe1000388 */ /* 0x000ff00000000c00 */
[----:B------:R-:W-:Y:S01]  /*6ac0*/  @!PT LDS RZ, [RZ] ;  /* 0x00000000fffff984 */ /* 0x000fe20000000800 */
[----:B------:R-:W-:Y:S01]  /*6ad0*/  @!PT LDS RZ, [RZ] ;  /* 0x00000000fffff984 */ /* 0x000fe20000000800 */
[----:B------:R-:W-:Y:S01]  /*6ae0*/  @!PT LDS RZ, [RZ] ;  /* 0x00000000fffff984 */ /* 0x000fe20000000800 */
[----:B------:R1:W-:Y:S08]  /*6af0*/  @!P0 LDGSTS.E.BYPASS.LTC128B.128 [R225+0x5800], desc[UR8][R6.64] ;  /* 0x0580000006e18fae */ /* 0x0003f0000b901d48 */
        /* <DEDUP_REMOVED lines=208> */
.L_x_77:
[----:B-1----:R-:W-:Y:S01]  /*7800*/  FMNMX.FTZ R136, R131, R185, !PT ;  /* 0x000000b983887209 */ /* 0x002fe20007810000 */
[----:B------:R-:W-:Y:S01]  /*7810*/  SHFL.BFLY PT, R139, R178, 0x2, 0x1f ;  /* 0x0c401f00b28b7f89 */ /* 0x000fe200000e0000 */
[----:B------:R-:W-:Y:S02]  /*7820*/  FMNMX.FTZ R0, R122, R186, !PT ;  /* 0x000000ba7a007209 */ /* 0x000fe40007810000 */
[----:B------:R-:W-:Y:S05]  /*7830*/  FMNMX.FTZ R2, R121, R184, !PT ;  /* 0x000000b879027209 */ /* 0x000fea0007810000 */
        /* <DEDUP_REMOVED lines=42> */
[----:B------:R-:W-:Y:S03]  /*7ae0*/  FSEL R134, R134, RZ, P1 ;  /* 0x000000ff86867208 */ /* 0x000fe60000800000 */
[----:B------:R-:W-:Y:S01]  /*7af0*/  MUFU.EX2 R241, R48 ;  /* 0x0000003000f17308 */ /* 0x000fe20000000800 */
[--C-:B------:R-:W-:Y:S01]  /*7b00*/  FFMA.FTZ R16, R16, UR4, -R132.reuse ;  /* 0x0000000410107c23 */ /* 0x100fe20008010884 */
[----:B------:R-:W-:Y:S01]  /*7b10*/  FFMA.FTZ R17, R17, UR4, -R132 ;  /* 0x0000000411117c23 */ /* 0x000fe20008010884 */
[----:B------:R-:W-:Y:S01]  /*7b20*/  FSETP.NEU.FTZ.AND P1, PT, R137, -INF , PT ;  /* 0xff8000008900780b */ /* 0x000fe20003f3d000 */
[--C-:B------:R-:W-:Y:S01]  /*7b30*/  FFMA.FTZ R50, R50, UR4, -R134.reuse ;  /* 0x0000000432327c23 */ /* 0x100fe20008010886 */
[--C-:B------:R-:W-:Y:S01]  /*7b40*/  FFMA.FTZ R51, R51, UR4, -R134.reuse ;  /* 0x0000000433337c23 */ /* 0x100fe20008010886 */
[--C-:B------:R-:W-:Y:S01]  /*7b50*/  FFMA.FTZ R54, R54, UR4, -R134.reuse ;  /* 0x0000000436367c23 */ /* 0x100fe20008010886 */
[--C-:B------:R-:W-:Y:S03]  /*7b60*/  FFMA.FTZ R55, R55, UR4, -R134.reuse ;  /* 0x0000000437377c23 */ /* 0x100fe60008010886 */
[----:B------:R2:W-:Y:S01]  /*7b70*/  MUFU.EX2 R195, R16 ;  /* 0x0000001000c37308 */ /* 0x0005e20000000800 */
[----:B------:R-:W-:Y:S01]  /*7b80*/  FSEL R135, R135, RZ, P1 ;  /* 0x000000ff87877208 */ /* 0x000fe20000800000 */
[--C-:B------:R-:W-:Y:S01]  /*7b90*/  FFMA.FTZ R18, R18, UR4, -R134.reuse ;  /* 0x0000000412127c23 */ /* 0x100fe20008010886 */
[----:B------:R-:W-:Y:S01]  /*7ba0*/  FFMA.FTZ R19, R19, UR4, -R134 ;  /* 0x0000000413137c23 */ /* 0x000fe20008010886 */
[----:B------:R-:W-:Y:S01]  /*7bb0*/  FSETP.NEU.FTZ.AND P1, PT, R3, -INF , PT ;  /* 0xff8000000300780b */ /* 0x000fe20003f3d000 */
[--C-:B------:R-:W-:Y:S01]  /*7bc0*/  FFMA.FTZ R36, R36, UR4, -R132.reuse ;  /* 0x0000000424247c23 */ /* 0x100fe20008010884 */
[--C-:B------:R-:W-:Y:S01]  /*7bd0*/  FFMA.FTZ R24, R24, UR4, -R135.reuse ;  /* 0x0000000418187c23 */ /* 0x100fe20008010887 */
[--C-:B------:R-:W-:Y:S03]  /*7be0*/  FFMA.FTZ R25, R25, UR4, -R135.reuse ;  /* 0x0000000419197c23 */ /* 0x100fe60008010887 */
[----:B------:R3:W-:Y:S01]  /*7bf0*/  MUFU.EX2 R203, R17 ;  /* 0x0000001100cb7308 */ /* 0x0007e20000000800 */
[--C-:B------:R-:W-:Y:S01]  /*7c00*/  FFMA.FTZ R44, R44, UR4, -R135.reuse ;  /* 0x000000042c2c7c23 */ /* 0x100fe20008010887 */
[--C-:B------:R-:W-:Y:S01]  /*7c10*/  FFMA.FTZ R45, R45, UR4, -R135.reuse ;  /* 0x000000042d2d7c23 */ /* 0x100fe20008010887 */
[----:B------:R-:W-:Y:S01]  /*7c20*/  FSEL R172, R172, RZ, P1 ;  /* 0x000000ffacac7208 */ /* 0x000fe20000800000 */
[----:B------:R-:W-:Y:S01]  /*7c30*/  FFMA.FTZ R37, R37, UR4, -R132 ;  /* 0x0000000425257c23 */ /* 0x000fe20008010884 */
[--C-:B------:R-:W-:Y:S01]  /*7c40*/  FFMA.FTZ R38, R38, UR4, -R134.reuse ;  /* 0x0000000426267c23 */ /* 0x100fe20008010886 */
[----:B------:R-:W-:Y:S01]  /*7c50*/  FFMA.FTZ R39, R39, UR4, -R134 ;  /* 0x0000000427277c23 */ /* 0x000fe20008010886 */
[--C-:B------:R-:W-:Y:S03]  /*7c60*/  FFMA.FTZ R40, R40, UR4, -R135.reuse ;  /* 0x0000000428287c23 */ /* 0x100fe60008010887 */
[----:B------:R-:W-:Y:S01]  /*7c70*/  MUFU.EX2 R180, R24 ;  /* 0x0000001800b47308 */ /* 0x000fe20000000800 */
[--C-:B------:R-:W-:Y:S01]  /*7c80*/  FFMA.FTZ R26, R26, UR4, -R172.reuse ;  /* 0x000000041a1a7c23 */ /* 0x100fe200080108ac */
[--C-:B------:R-:W-:Y:S01]  /*7c90*/  FFMA.FTZ R27, R27, UR4, -R172.reuse ;  /* 0x000000041b1b7c23 */ /* 0x100fe200080108ac */
[--C-:B------:R-:W-:Y:S01]  /*7ca0*/  FFMA.FTZ R46, R46, UR4, -R172.reuse ;  /* 0x000000042e2e7c23 */ /* 0x100fe200080108ac */
[--C-:B------:R-:W-:Y:S01]  /*7cb0*/  FFMA.FTZ R47, R47, UR4, -R172.reuse ;  /* 0x000000042f2f7c23 */ /* 0x100fe200080108ac */
[----:B--2---:R-:W-:Y:S01]  /*7cc0*/  FMUL.FTZ R16, R136, R152 ;  /* 0x0000009888107220 */ /* 0x004fe20000410000 */
[--C-:B------:R-:W-:Y:S01]  /*7cd0*/  FFMA.FTZ R41, R41, UR4, -R135.reuse ;  /* 0x0000000429297c23 */ /* 0x100fe20008010887 */
[--C-:B------:R-:W-:Y:S03]  /*7ce0*/  FFMA.FTZ R42, R42, UR4, -R172.reuse ;  /* 0x000000042a2a7c23 */ /* 0x100fe600080108ac */
[----:B------:R-:W-:Y:S01]  /*7cf0*/  MUFU.EX2 R185, R25 ;  /* 0x0000001900b97308 */ /* 0x000fe20000000800 */
[----:B---3--:R-:W-:Y:S01]  /*7d00*/  FMUL.FTZ R17, R136, R153 ;  /* 0x0000009988117220 */ /* 0x008fe20000410000 */
[----:B------:R-:W-:Y:S01]  /*7d10*/  FFMA.FTZ R43, R43, UR4, -R172 ;  /* 0x000000042b2b7c23 */ /* 0x000fe200080108ac */
[--C-:B------:R-:W-:Y:S01]  /*7d20*/  FFMA.FTZ R20, R20, UR4, -R132.reuse ;  /* 0x0000000414147c23 */ /* 0x100fe20008010884 */
[----:B------:R-:W-:Y:S01]  /*7d30*/  FFMA.FTZ R21, R21, UR4, -R132 ;  /* 0x0000000415157c23 */ /* 0x000fe20008010884 */
[--C-:B------:R-:W-:Y:S01]  /*7d40*/  FFMA.FTZ R22, R22, UR4, -R134.reuse ;  /* 0x0000000416167c23 */ /* 0x100fe20008010886 */
[----:B------:R-:W-:Y:S01]  /*7d50*/  FFMA.FTZ R23, R23, UR4, -R134 ;  /* 0x0000000417177c23 */ /* 0x000fe20008010886 */
[--C-:B------:R-:W-:Y:S03]  /*7d60*/  FFMA.FTZ R28, R28, UR4, -R135.reuse ;  /* 0x000000041c1c7c23 */ /* 0x100fe60008010887 */
[----:B------:R-:W-:Y:S01]  /*7d70*/  MUFU.EX2 R182, R26 ;  /* 0x0000001a00b67308 */ /* 0x000fe20000000800 */
[--C-:B------:R-:W-:Y:S01]  /*7d80*/  FFMA.FTZ R29, R29, UR4, -R135.reuse ;  /* 0x000000041d1d7c23 */ /* 0x100fe20008010887 */
[--C-:B------:R-:W-:Y:S01]  /*7d90*/  FFMA.FTZ R30, R30, UR4, -R172.reuse ;  /* 0x000000041e1e7c23 */ /* 0x100fe200080108ac */
[----:B------:R-:W-:Y:S01]  /*7da0*/  FFMA.FTZ R31, R31, UR4, -R172 ;  /* 0x000000041f1f7c23 */ /* 0x000fe200080108ac */
[--C-:B------:R-:W-:Y:S01]  /*7db0*/  FFMA.FTZ R32, R32, UR4, -R132.reuse ;  /* 0x0000000420207c23 */ /* 0x100fe20008010884 */
[----:B------:R-:W-:Y:S01]  /*7dc0*/  FFMA.FTZ R33, R33, UR4, -R132 ;  /* 0x0000000421217c23 */ /* 0x000fe20008010884 */
[--C-:B------:R-:W-:Y:S01]  /*7dd0*/  FFMA.FTZ R34, R34, UR4, -R134.reuse ;  /* 0x0000000422227c23 */ /* 0x100fe20008010886 */
[----:B------:R-:W-:Y:S03]  /*7de0*/  FFMA.FTZ R35, R35, UR4, -R134 ;  /* 0x0000000423237c23 */ /* 0x000fe60008010886 */
[----:B------:R2:W-:Y:S01]  /*7df0*/  MUFU.EX2 R186, R27 ;  /* 0x0000001b00ba7308 */ /* 0x0005e20000000800 */
[--C-:B------:R-:W-:Y:S01]  /*7e00*/  FFMA.FTZ R68, R68, UR4, -R132.reuse ;  /* 0x0000000444447c23 */ /* 0x100fe20008010884 */
[----:B------:R-:W-:Y:S01]  /*7e10*/  FFMA.FTZ R69, R69, UR4, -R132 ;  /* 0x0000000445457c23 */ /* 0x000fe20008010884 */
[--C-:B------:R-:W-:Y:S01]  /*7e20*/  FFMA.FTZ R70, R70, UR4, -R134.reuse ;  /* 0x0000000446467c23 */ /* 0x100fe20008010886 */
[--C-:B------:R-:W-:Y:S01]  /*7e30*/  FFMA.FTZ R71, R71, UR4, -R134.reuse ;  /* 0x0000000447477c23 */ /* 0x100fe20008010886 */
[----:B------:R-:W-:Y:S01]  /*7e40*/  FFMA.FTZ R82, R82, UR4, -R134 ;  /* 0x0000000452527c23 */ /* 0x000fe20008010886 */
[--C-:B------:R-:W-:Y:S01]  /*7e50*/  FFMA.FTZ R73, R73, UR4, -R135.reuse ;  /* 0x0000000449497c23 */ /* 0x100fe20008010887 */
[--C-:B------:R-:W-:Y:S03]  /*7e60*/  FFMA.FTZ R76, R76, UR4, -R135.reuse ;  /* 0x000000044c4c7c23 */ /* 0x100fe60008010887 */
[----:B------:R-:W-:Y:S01]  /*7e70*/  MUFU.EX2 R208, R44 ;  /* 0x0000002c00d07308 */ /* 0x000fe20000000800 */
[--C-:B------:R-:W-:Y:S01]  /*7e80*/  FFMA.FTZ R4, R4, UR4, -R132.reuse ;  /* 0x0000000404047c23 */ /* 0x100fe20008010884 */
[----:B------:R-:W-:Y:S01]  /*7e90*/  FFMA.FTZ R5, R5, UR4, -R132 ;  /* 0x0000000405057c23 */ /* 0x000fe20008010884 */
[--C-:B------:R-:W-:Y:S01]  /*7ea0*/  FFMA.FTZ R6, R6, UR4, -R134.reuse ;  /* 0x0000000406067c23 */ /* 0x100fe20008010886 */
[----:B------:R-:W-:Y:S01]  /*7eb0*/  FFMA.FTZ R7, R7, UR4, -R134 ;  /* 0x0000000407077c23 */ /* 0x000fe20008010886 */
[----:B------:R-:W-:Y:S01]  /*7ec0*/  FMUL.FTZ R0, R0, UR4 ;  /* 0x0000000400007c20 */ /* 0x000fe20008410000 */
[--C-:B------:R-:W-:Y:S01]  /*7ed0*/  FFMA.FTZ R8, R8, UR4, -R135.reuse ;  /* 0x0000000408087c23 */ /* 0x100fe20008010887 */
[--C-:B------:R-:W-:Y:S03]  /*7ee0*/  FFMA.FTZ R9, R9, UR4, -R135.reuse ;  /* 0x0000000409097c23 */ /* 0x100fe60008010887 */
[----:B------:R-:W-:Y:S01]  /*7ef0*/  MUFU.EX2 R235, R45 ;  /* 0x0000002d00eb7308 */ /* 0x000fe20000000800 */
[----:B--2---:R-:W2:Y:S01]  /*7f00*/  LDSM.16.MT88.4 R24, [R213+0x4000] ;  /* 0x00400000d518783b */ /* 0x004ea20000004200 */
[--C-:B------:R-:W-:Y:S01]  /*7f10*/  FFMA.FTZ R10, R10, UR4, -R172.reuse ;  /* 0x000000040a0a7c23 */ /* 0x100fe200080108ac */
[--C-:B------:R-:W-:Y:S01]  /*7f20*/  FFMA.FTZ R11, R11, UR4, -R172.reuse ;  /* 0x000000040b0b7c23 */ /* 0x100fe200080108ac */
[--C-:B------:R-:W-:Y:S01]  /*7f30*/  FFMA.FTZ R12, R12, UR4, -R135.reuse ;  /* 0x000000040c0c7c23 */ /* 0x100fe20008010887 */
[--C-:B------:R-:W-:Y:S01]  /*7f40*/  FFMA.FTZ R13, R13, UR4, -R135.reuse ;  /* 0x000000040d0d7c23 */ /* 0x100fe20008010887 */
[--C-:B------:R-:W-:Y:S01]  /*7f50*/  FFMA.FTZ R14, R14, UR4, -R172.reuse ;  /* 0x000000040e0e7c23 */ /* 0x100fe200080108ac */
[----:B------:R-:W-:Y:S03]  /*7f60*/  FFMA.FTZ R15, R15, UR4, -R172 ;  /* 0x000000040f0f7c23 */ /* 0x000fe600080108ac */
[----:B------:R-:W-:Y:S01]  /*7f70*/  MUFU.EX2 R211, R46 ;  /* 0x0000002e00d37308 */ /* 0x000fe20000000800 */
[----:B------:R-:W-:Y:S01]  /*7f80*/  FFMA.FTZ R67, R67, UR4, -R134 ;  /* 0x0000000443437c23 */ /* 0x000fe20008010886 */
[--C-:B------:R-:W-:Y:S01]  /*7f90*/  FFMA.FTZ R64, R64, UR4, -R132.reuse ;  /* 0x0000000440407c23 */ /* 0x100fe20008010884 */
[----:B------:R-:W-:Y:S01]  /*7fa0*/  FFMA.FTZ R65, R65, UR4, -R132 ;  /* 0x0000000441417c23 */ /* 0x000fe20008010884 */
[----:B------:R-:W-:Y:S01]  /*7fb0*/  FFMA.FTZ R66, R66, UR4, -R134 ;  /* 0x0000000442427c23 */ /* 0x000fe20008010886 */
[--C-:B------:R-:W-:Y:S01]  /*7fc0*/  FFMA.FTZ R59, R59, UR4, -R172.reuse ;  /* 0x000000043b3b7c23 */ /* 0x100fe200080108ac */
[--C-:B------:R-:W-:Y:S01]  /*7fd0*/  FFMA.FTZ R60, R60, UR4, -R135.reuse ;  /* 0x000000043c3c7c23 */ /* 0x100fe20008010887 */
[--C-:B------:R-:W-:Y:S03]  /*7fe0*/  FFMA.FTZ R61, R61, UR4, -R135.reuse ;  /* 0x000000043d3d7c23 */ /* 0x100fe60008010887 */
[----:B------:R3:W-:Y:S01]  /*7ff0*/  MUFU.EX2 R237, R47 ;  /* 0x0000002f00ed7308 */ /* 0x0007e20000000800 */
[--C-:B------:R-:W-:Y:S01]  /*8000*/  FFMA.FTZ R62, R62, UR4, -R172.reuse ;  /* 0x000000043e3e7c23 */ /* 0x100fe200080108ac */
[--C-:B------:R-:W-:Y:S01]  /*8010*/  FFMA.FTZ R63, R63, UR4, -R172.reuse ;  /* 0x000000043f3f7c23 */ /* 0x100fe200080108ac */
[--C-:B------:R-:W-:Y:S01]  /*8020*/  FFMA.FTZ R56, R56, UR4, -R135.reuse ;  /* 0x0000000438387c23 */ /* 0x100fe20008010887 */
[--C-:B------:R-:W-:Y:S01]  /*8030*/  FFMA.FTZ R57, R57, UR4, -R135.reuse ;  /* 0x0000000439397c23 */ /* 0x100fe20008010887 */
[----:B------:R-:W-:Y:S01]  /*8040*/  FFMA.FTZ R58, R58, UR4, -R172 ;  /* 0x000000043a3a7c23 */ /* 0x000fe200080108ac */
[--C-:B------:R-:W-:Y:S01]  /*8050*/  FFMA.FTZ R80, R80, UR4, -R132.reuse ;  /* 0x0000000450507c23 */ /* 0x100fe20008010884 */
[----:B------:R-:W-:Y:S03]  /*8060*/  FFMA.FTZ R81, R81, UR4, -R132 ;  /* 0x0000000451517c23 */ /* 0x000fe60008010884 */
[----:B------:R4:W-:Y:S01]  /*8070*/  MUFU.EX2 R177, R4 ;  /* 0x0000000400b17308 */ /* 0x0009e20000000800 */
[----:B------:R-:W-:Y:S01]  /*8080*/  FFMA.FTZ R83, R83, UR4, -R134 ;  /* 0x0000000453537c23 */ /* 0x000fe20008010886 */
[--C-:B------:R-:W-:Y:S01]  /*8090*/  FFMA.FTZ R72, R72, UR4, -R135.reuse ;  /* 0x0000000448487c23 */ /* 0x100fe20008010887 */
[--C-:B------:R-:W-:Y:S01]  /*80a0*/  FFMA.FTZ R74, R74, UR4, -R172.reuse ;  /* 0x000000044a4a7c23 */ /* 0x100fe200080108ac */
[--C-:B------:R-:W-:Y:S01]  /*80b0*/  FFMA.FTZ R75, R75, UR4, -R172.reuse ;  /* 0x000000044b4b7c23 */ /* 0x100fe200080108ac */
[--C-:B------:R-:W-:Y:S01]  /*80c0*/  FFMA.FTZ R77, R77, UR4, -R135.reuse ;  /* 0x000000044d4d7c23 */ /* 0x100fe20008010887 */
[--C-:B------:R-:W-:Y:S01]  /*80d0*/  FFMA.FTZ R78, R78, UR4, -R172.reuse ;  /* 0x000000044e4e7c23 */ /* 0x100fe200080108ac */
[----:B------:R-:W-:Y:S03]  /*80e0*/  FFMA.FTZ R79, R79, UR4, -R172 ;  /* 0x000000044f4f7c23 */ /* 0x000fe600080108ac */
[----:B------:R5:W2:Y:S01]  /*80f0*/  MUFU.EX2 R179, R5 ;  /* 0x0000000500b37308 */ /* 0x000aa20000000800 */
[----:B---3--:R-:W3:Y:S01]  /*8100*/  LDSM.16.MT88.4 R44, [R214+0x4000] ;  /* 0x00400000d62c783b */ /* 0x008ee20000004200 */
[--C-:B------:R-:W-:Y:S01]  /*8110*/  FFMA.FTZ R84, R84, UR4, -R132.reuse ;  /* 0x0000000454547c23 */ /* 0x100fe20008010884 */
[----:B------:R-:W-:Y:S01]  /*8120*/  FFMA.FTZ R85, R85, UR4, -R132 ;  /* 0x0000000455557c23 */ /* 0x000fe20008010884 */
[--C-:B------:R-:W-:Y:S01]  /*8130*/  FFMA.FTZ R86, R86, UR4, -R134.reuse ;  /* 0x0000000456567c23 */ /* 0x100fe20008010886 */
[----:B------:R-:W-:Y:S01]  /*8140*/  FFMA.FTZ R87, R87, UR4, -R134 ;  /* 0x0000000457577c23 */ /* 0x000fe20008010886 */
[--C-:B------:R-:W-:Y:S01]  /*8150*/  FFMA.FTZ R96, R96, UR4, -R132.reuse ;  /* 0x0000000460607c23 */ /* 0x100fe20008010884 */
[----:B------:R-:W-:Y:S03]  /*8160*/  FFMA.FTZ R97, R97, UR4, -R132 ;  /* 0x0000000461617c23 */ /* 0x000fe60008010884 */
[----:B------:R1:W-:Y:S01]  /*8170*/  MUFU.EX2 R175, R6 ;  /* 0x0000000600af7308 */ /* 0x0003e20000000800 */
[----:B----4-:R-:W-:Y:S01]  /*8180*/  FMUL.FTZ R4, R136, R144 ;  /* 0x0000009088047220 */ /* 0x010fe20000410000 */
[--C-:B------:R-:W-:Y:S01]  /*8190*/  FFMA.FTZ R98, R98, UR4, -R134.reuse ;  /* 0x0000000462627c23 */ /* 0x100fe20008010886 */
[----:B------:R-:W-:Y:S01]  /*81a0*/  FFMA.FTZ R99, R99, UR4, -R134 ;  /* 0x0000000463637c23 */ /* 0x000fe20008010886 */
[--C-:B------:R-:W-:Y:S01]  /*81b0*/  FFMA.FTZ R88, R88, UR4, -R135.reuse ;  /* 0x0000000458587c23 */ /* 0x100fe20008010887 */
[--C-:B------:R-:W-:Y:S01]  /*81c0*/  FFMA.FTZ R89, R89, UR4, -R135.reuse ;  /* 0x0000000459597c23 */ /* 0x100fe20008010887 */
[--C-:B------:R-:W-:Y:S01]  /*81d0*/  FFMA.FTZ R90, R90, UR4, -R172.reuse ;  /* 0x000000045a5a7c23 */ /* 0x100fe200080108ac */
[--C-:B------:R-:W-:Y:S03]  /*81e0*/  FFMA.FTZ R91, R91, UR4, -R172.reuse ;  /* 0x000000045b5b7c23 */ /* 0x100fe600080108ac */
[----:B------:R4:W3:Y:S01]  /*81f0*/  MUFU.EX2 R178, R7 ;  /* 0x0000000700b27308 */ /* 0x0008e20000000800 */
[----:B-----5:R-:W-:Y:S01]  /*8200*/  FMUL.FTZ R5, R136, R145 ;  /* 0x0000009188057220 */ /* 0x020fe20000410000 */
[--C-:B------:R-:W-:Y:S01]  /*8210*/  FFMA.FTZ R92, R92, UR4, -R135.reuse ;  /* 0x000000045c5c7c23 */ /* 0x100fe20008010887 */
[--C-:B------:R-:W-:Y:S01]  /*8220*/  FFMA.FTZ R93, R93, UR4, -R135.reuse ;  /* 0x000000045d5d7c23 */ /* 0x100fe20008010887 */
[--C-:B------:R-:W-:Y:S01]  /*8230*/  FFMA.FTZ R94, R94, UR4, -R172.reuse ;  /* 0x000000045e5e7c23 */ /* 0x100fe200080108ac */
[----:B------:R-:W-:Y:S01]  /*8240*/  FFMA.FTZ R95, R95, UR4, -R172 ;  /* 0x000000045f5f7c23 */ /* 0x000fe200080108ac */
[--C-:B------:R-:W-:Y:S01]  /*8250*/  FFMA.FTZ R100, R100, UR4, -R132.reuse ;  /* 0x0000000464647c23 */ /* 0x100fe20008010884 */
[----:B------:R-:W-:Y:S03]  /*8260*/  FFMA.FTZ R101, R101, UR4, -R132 ;  /* 0x0000000465657c23 */ /* 0x000fe60008010884 */
[----:B------:R5:W-:Y:S01]  /*8270*/  MUFU.EX2 R192, R18 ;  /* 0x0000001200c07308 */ /* 0x000be20000000800 */
[----:B-1----:R-:W-:Y:S01]  /*8280*/  FMUL.FTZ R6, R133, R146 ;  /* 0x0000009285067220 */ /* 0x002fe20000410000 */
[--C-:B------:R-:W-:Y:S01]  /*8290*/  FFMA.FTZ R102, R102, UR4, -R134.reuse ;  /* 0x0000000466667c23 */ /* 0x100fe20008010886 */
[----:B------:R-:W-:Y:S01]  /*82a0*/  FFMA.FTZ R103, R103, UR4, -R134 ;  /* 0x0000000467677c23 */ /* 0x000fe20008010886 */
[--C-:B------:R-:W-:Y:S01]  /*82b0*/  FFMA.FTZ R112, R112, UR4, -R132.reuse ;  /* 0x0000000470707c23 */ /* 0x100fe20008010884 */
[----:B------:R-:W-:Y:S01]  /*82c0*/  FFMA.FTZ R113, R113, UR4, -R132 ;  /* 0x0000000471717c23 */ /* 0x000fe20008010884 */
[--C-:B------:R-:W-:Y:S01]  /*82d0*/  FFMA.FTZ R114, R114, UR4, -R134.reuse ;  /* 0x0000000472727c23 */ /* 0x100fe20008010886 */
[----:B------:R-:W-:Y:S03]  /*82e0*/  FFMA.FTZ R115, R115, UR4, -R134 ;  /* 0x0000000473737c23 */ /* 0x000fe60008010886 */
[----:B------:R1:W3:Y:S01]  /*82f0*/  MUFU.EX2 R201, R19 ;  /* 0x0000001300c97308 */ /* 0x0002e20000000800 */
[----:B----4-:R-:W-:Y:S01]  /*8300*/  FMUL.FTZ R7, R133, R147 ;  /* 0x0000009385077220 */ /* 0x010fe20000410000 */
[--C-:B------:R-:W-:Y:S01]  /*8310*/  FFMA.FTZ R104, R104, UR4, -R135.reuse ;  /* 0x0000000468687c23 */ /* 0x100fe20008010887 */
        /* <DEDUP_REMOVED lines=8> */
[----:B------:R-:W-:Y:S01]  /*83a0*/  FFMA.FTZ R111, R111, UR4, -R172 ;  /* 0x000000046f6f7c23 */ /* 0x000fe200080108ac */
[--C-:B------:R-:W-:Y:S01]  /*83b0*/  FFMA.FTZ R116, R116, UR4, -R132.reuse ;  /* 0x0000000474747c23 */ /* 0x100fe20008010884 */
[--C-:B------:R-:W-:Y:S01]  /*83c0*/  FFMA.FTZ R117, R117, UR4, -R132.reuse ;  /* 0x0000000475757c23 */ /* 0x100fe20008010884 */
[----:B------:R-:W-:Y:S01]  /*83d0*/  FFMA.FTZ R128, R128, UR4, -R132 ;  /* 0x0000000480807c23 */ /* 0x000fe20008010884 */
[--C-:B------:R-:W-:Y:S03]  /*83e0*/  FFMA.FTZ R118, R118, UR4, -R134.reuse ;  /* 0x0000000476767c23 */ /* 0x100fe60008010886 */
[----:B------:R3:W-:Y:S01]  /*83f0*/  MUFU.EX2 R240, R37 ;  /* 0x0000002500f07308 */ /* 0x0007e20000000800 */
[----:B-1----:R-:W-:Y:S01]  /*8400*/  FMUL.FTZ R19, R133, R155 ;  /* 0x0000009b85137220 */ /* 0x002fe20000410000 */
[--C-:B------:R-:W-:Y:S01]  /*8410*/  FFMA.FTZ R119, R119, UR4, -R134.reuse ;  /* 0x0000000477777c23 */ /* 0x100fe20008010886 */
[----:B------:R-:W-:Y:S01]  /*8420*/  LDSM.16.MT88.4 R152, [R213+0x5c00] ;  /* 0x005c0000d598783b */ /* 0x000fe20000004200 */
[----:B------:R-:W-:Y:S01]  /*8430*/  FFMA.FTZ R130, R130, UR4, -R134 ;  /* 0x0000000482827c23 */ /* 0x000fe20008010886 */
[----:B------:R-:W-:Y:S01]  /*8440*/  FFMA.FTZ R132, R129, UR4, -R132 ;  /* 0x0000000481847c23 */ /* 0x000fe20008010884 */
[----:B------:R-:W-:Y:S01]  /*8450*/  FFMA.FTZ R134, R131, UR4, -R134 ;  /* 0x0000000483867c23 */ /* 0x000fe20008010886 */
[--C-:B------:R-:W-:Y:S03]  /*8460*/  FFMA.FTZ R120, R120, UR4, -R135.reuse ;  /* 0x0000000478787c23 */ /* 0x100fe60008010887 */
[----:B------:R1:W-:Y:S01]  /*8470*/  MUFU.EX2 R206, R38 ;  /* 0x0000002600ce7308 */ /* 0x0003e20000000800 */
[----:B--2---:R-:W-:Y:S01]  /*8480*/  F2FP.F16.F32.PACK_AB R36, R179, R177 ;  /* 0x000000b1b324723e */ /* 0x004fe200000000ff */
[--C-:B------:R-:W-:Y:S01]  /*8490*/  FFMA.FTZ R121, R121, UR4, -R135.reuse ;  /* 0x0000000479797c23 */ /* 0x100fe20008010887 */
[--C-:B------:R-:W-:Y:S01]  /*84a0*/  FFMA.FTZ R124, R124, UR4, -R135.reuse ;  /* 0x000000047c7c7c23 */ /* 0x100fe20008010887 */
[--C-:B------:R-:W-:Y:S01]  /*84b0*/  FFMA.FTZ R122, R122, UR4, -R172.reuse ;  /* 0x000000047a7a7c23 */ /* 0x100fe200080108ac */
[--C-:B------:R-:W-:Y:S01]  /*84c0*/  FFMA.FTZ R123, R123, UR4, -R172.reuse ;  /* 0x000000047b7b7c23 */ /* 0x100fe200080108ac */
[--C-:B------:R-:W-:Y:S01]  /*84d0*/  FFMA.FTZ R126, R126, UR4, -R172.reuse ;  /* 0x000000047e7e7c23 */ /* 0x100fe200080108ac */
[----:B------:R-:W-:Y:S03]  /*84e0*/  FFMA.FTZ R135, R125, UR4, -R135 ;  /* 0x000000047d877c23 */ /* 0x000fe60008010887 */
[----:B------:R2:W-:Y:S01]  /*84f0*/  MUFU.EX2 R238, R39 ;  /* 0x0000002700ee7308 */ /* 0x0005e20000000800 */
[----:B---3--:R-:W-:Y:S01]  /*8500*/  F2FP.F16.F32.PACK_AB R37, R178, R175 ;  /* 0x000000afb225723e */ /* 0x008fe200000000ff */
[----:B------:R-:W-:Y:S08]  /*8510*/  FFMA.FTZ R172, R127, UR4, -R172 ;  /* 0x000000047fac7c23 */ /* 0x000ff000080108ac */
[----:B------:R-:W3:Y:S01]  /*8520*/  MUFU.EX2 R0, R0 ;  /* 0x0000000000007308 */ /* 0x000ee20000000800 */
[----:B-1----:R-:W-:Y:S09]  /*8530*/  F2FP.F16.F32.PACK_AB R38, R203, R195 ;  /* 0x000000c3cb26723e */ /* 0x002ff200000000ff */
        /* <DEDUP_REMOVED lines=28> */
[----:B------:R1:W-:Y:S01]  /*8700*/  MUFU.EX2 R243, R51 ;  /* 0x0000003300f37308 */ /* 0x0003e20000000800 */
[C---:B------:R-:W-:Y:S06]  /*8710*/  HMMA.16816.F32 R8, R40.reuse, R24, R8 ;  /* 0x000000182808723c */ /* 0x040fec0000001808 */
[-C--:B------:R-:W-:Y:S03]  /*8720*/  HMMA.16816.F32 R12, R40, R26.reuse, R12 ;  /* 0x0000001a280c723c */ /* 0x080fe6000000180c */
[----:B------:R2:W-:Y:S02]  /*8730*/  MUFU.EX2 R190, R20 ;  /* 0x0000001400be7308 */ /* 0x0005e40000000800 */
[C---:B------:R-:W-:Y:S01]  /*8740*/  FMUL.FTZ R24, R2.reuse, R160 ;  /* 0x000000a002187220 */ /* 0x040fe20000410000 */
[C---:B------:R-:W-:Y:S07]  /*8750*/  HMMA.16816.F32 R16, R36.reuse, R26, R16 ;  /* 0x0000001a2410723c */ /* 0x040fee0000001810 */
[----:B------:R3:W4:Y:S01]  /*8760*/  MUFU.EX2 R197, R21 ;  /* 0x0000001500c57308 */ /* 0x0007220000000800 */
[----:B-1----:R-:W1:Y:S03]  /*8770*/  LDSM.16.MT88.4 R48, [R213+0x4400] ;  /* 0x00440000d530783b */ /* 0x002e660000004200 */
[----:B------:R-:W-:Y:S01]  /*8780*/  FMUL.FTZ R25, R2, R161 ;  /* 0x000000a102197220 */ /* 0x000fe20000410000 */
[C---:B------:R-:W-:Y:S01]  /*8790*/  FMUL.FTZ R26, R0.reuse, R162 ;  /* 0x000000a2001a7220 */ /* 0x040fe20000410000 */
[----:B------:R-:W-:Y:S04]  /*87a0*/  FMUL.FTZ R27, R0, R163 ;  /* 0x000000a3001b7220 */ /* 0x000fe80000410000 */
[----:B------:R5:W-:Y:S01]  /*87b0*/  MUFU.EX2 R189, R22 ;  /* 0x0000001600bd7308 */ /* 0x000be20000000800 */
[C---:B--2---:R-:W-:Y:S09]  /*87c0*/  FMUL.FTZ R20, R136.reuse, R156 ;  /* 0x0000009c88147220 */ /* 0x044ff20000410000 */
[----:B------:R2:W4:Y:S01]  /*87d0*/  MUFU.EX2 R194, R23 ;  /* 0x0000001700c27308 */ /* 0x0005220000000800 */
[----:B---3--:R-:W-:Y:S09]  /*87e0*/  FMUL.FTZ R21, R136, R157 ;  /* 0x0000009d88157220 */ /* 0x008ff20000410000 */
[----:B------:R3:W-:Y:S01]  /*87f0*/  MUFU.EX2 R187, R28 ;  /* 0x0000001c00bb7308 */ /* 0x0007e20000000800 */
[C---:B-----5:R-:W-:Y:S09]  /*8800*/  FMUL.FTZ R22, R133.reuse, R158 ;  /* 0x0000009e85167220 */ /* 0x060ff20000410000 */
[----:B------:R5:W-:Y:S01]  /*8810*/  MUFU.EX2 R200, R29 ;  /* 0x0000001d00c87308 */ /* 0x000be20000000800 */
[----:B--2---:R-:W-:Y:S09]  /*8820*/  FMUL.FTZ R23, R133, R159 ;  /* 0x0000009f85177220 */ /* 0x004ff20000410000 */
[----:B------:R2:W-:Y:S01]  /*8830*/  MUFU.EX2 R188, R30 ;  /* 0x0000001e00bc7308 */ /* 0x0005e20000000800 */
[-C--:B------:R-:W-:Y:S03]  /*8840*/  HMMA.16816.F32 R20, R36, R44.reuse, R20 ;  /* 0x0000002c2414723c */ /* 0x080fe60000001814 */
[C---:B---3--:R-:W-:Y:S03]  /*8850*/  FMUL.FTZ R28, R2.reuse, R168 ;  /* 0x000000a8021c7220 */ /* 0x048fe60000410000 */
[C---:B------:R-:W-:Y:S03]  /*8860*/  HMMA.16816.F32 R24, R40.reuse, R44, R24 ;  /* 0x0000002c2818723c */ /* 0x040fe60000001818 */
[----:B------:R3:W-:Y:S02]  /*8870*/  MUFU.EX2 R210, R31 ;  /* 0x0000001f00d27308 */ /* 0x0007e40000000800 */
[C---:B-----5:R-:W-:Y:S01]  /*8880*/  FMUL.FTZ R29, R2.reuse, R169 ;  /* 0x000000a9021d7220 */ /* 0x060fe20000410000 */
        /* <DEDUP_REMOVED lines=11> */
[----:B----4-:R-:W-:Y:S02]  /*8940*/  F2FP.F16.F32.PACK_AB R40, R197, R190 ;  /* 0x000000bec528723e */ /* 0x010fe400000000ff */
        /* <DEDUP_REMOVED lines=44> */
[----:B------:R-:W4:Y:S01]  /*8c10*/  LDSM.16.MT88.4 R52, [R213+0x4c00] ;  /* 0x004c0000d534783b */ /* 0x000f220000004200 */
        /* <DEDUP_REMOVED lines=13> */
[----:B------:R-:W1:Y:S03]  /*8cf0*/  MUFU.EX2 R69, R69 ;  /* 0x0000004500457308 */ /* 0x000e660000000800 */
[----:B------:R-:W-:Y:S02]  /*8d00*/  F2FP.F16.F32.PACK_AB R42, R235, R208 ;  /* 0x000000d0eb2a723e */ /* 0x000fe400000000ff */
[----:B------:R-:W-:Y:S02]  /*8d10*/  F2FP.F16.F32.PACK_AB R43, R237, R211 ;  /* 0x000000d3ed2b723e */ /* 0x000fe400000000ff */
[----:B------:R-:W-:Y:S03]  /*8d20*/  MOV R133, R138 ;  /* 0x0000008a00857202 */ /* 0x000fe60000000f00 */
[----:B------:R-:W-:Y:S02]  /*8d30*/  MUFU.EX2 R70, R70 ;  /* 0x0000004600467308 */ /* 0x000fe40000000800 */
[C---:B------:R-:W-:Y:S08]  /*8d40*/  HMMA.16816.F32 R8, R40.reuse, R44, R8 ;  /* 0x0000002c2808723c */ /* 0x040ff00000001808 */
[----:B------:R-:W1:Y:S01]  /*8d50*/  MUFU.EX2 R71, R71 ;  /* 0x0000004700477308 */ /* 0x000e620000000800 */
        /* <DEDUP_REMOVED lines=11> */
[----:B------:R-:W5:Y:S01]  /*8e10*/  LDSM.16.MT88.4 R48, [R213+0x5000] ;  /* 0x00500000d530783b */ /* 0x000f620000004200 */
        /* <DEDUP_REMOVED lines=9> */
[-C--:B----4-:R-:W-:Y:S06]  /*8eb0*/  HMMA.16816.F32 R4, R36, R52.reuse, R4 ;  /* 0x000000342404723c */ /* 0x090fec0000001804 */
[----:B------:R-:W-:Y:S01]  /*8ec0*/  MUFU.EX2 R74, R74 ;  /* 0x0000004a004a7308 */ /* 0x000fe20000000800 */
[----:B-1----:R-:W-:Y:S09]  /*8ed0*/  F2FP.F16.F32.PACK_AB R43, R63, R62 ;  /* 0x0000003e3f2b723e */ /* 0x002ff200000000ff */
[----:B------:R-:W1:Y:S01]  /*8ee0*/  MUFU.EX2 R75, R75 ;  /* 0x0000004b004b7308 */ /* 0x000e620000000800 */
[C---:B------:R-:W-:Y:S06]  /*8ef0*/  HMMA.16816.F32 R8, R40.reuse, R52, R8 ;  /* 0x000000342808723c */ /* 0x040fec0000001808 */
[-C--:B------:R-:W-:Y:S03]  /*8f00*/  HMMA.16816.F32 R12, R40, R54.reuse, R12 ;  /* 0x00000036280c723c */ /* 0x080fe6000000180c */
[----:B------:R-:W-:Y:S03]  /*8f10*/  MUFU.EX2 R76, R76 ;  /* 0x0000004c004c7308 */ /* 0x000fe60000000800 */
[C---:B------:R-:W-:Y:S01]  /*8f20*/  HMMA.16816.F32 R16, R36.reuse, R54, R16 ;  /* 0x000000362410723c */ /* 0x040fe20000001810 */
[----:B------:R-:W2:Y:S06]  /*8f30*/  LDSM.16.MT88.4 R52, [R214+0x5000] ;  /* 0x00500000d634783b */ /* 0x000eac0000004200 */
[----:B------:R-:W3:Y:S01]  /*8f40*/  MUFU.EX2 R77, R77 ;  /* 0x0000004d004d7308 */ /* 0x000ee20000000800 */
[-C--:B------:R-:W-:Y:S09]  /*8f50*/  HMMA.16816.F32 R20, R36, R44.reuse, R20 ;  /* 0x0000002c2414723c */ /* 0x080ff20000001814 */
        /* <DEDUP_REMOVED lines=85> */
[----:B------:R-:W-:Y:S01]  /*94b0*/  FADD.FTZ R0, R211, R2 ;  /* 0x00000002d3007221 */ /* 0x000fe20000010000 */
[-C--:B-1----:R-:W-:Y:S03]  /*94c0*/  HMMA.16816.F32 R20, R36, R48.reuse, R20 ;  /* 0x000000302414723c */ /* 0x082fe60000001814 */
[----:B------:R-:W1:Y:S01]  /*94d0*/  MUFU.EX2 R113, R113 ;  /* 0x0000007100717308 */ /* 0x000e620000000800 */
[----:B------:R-:W-:Y:S01]  /*94e0*/  FADD.FTZ R44, R243, R44 ;  /* 0x0000002cf32c7221 */ /* 0x000fe20000010000 */
[----:B------:R-:W-:Y:S01]  /*94f0*/  FADD.FTZ R45, R241, R45 ;  /* 0x0000002df12d7221 */ /* 0x000fe20000010000 */
[----:B------:R-:W-:Y:S01]  /*9500*/  FADD.FTZ R2, R235, R56 ;  /* 0x00000038eb027221 */ /* 0x000fe20000010000 */
[C---:B------:R-:W-:Y:S06]  /*9510*/  HMMA.16816.F32 R24, R40.reuse, R48, R24 ;  /* 0x000000302818723c */ /* 0x040fec0000001818 */
[----:B------:R-:W-:Y:S01]  /*9520*/  MUFU.EX2 R114, R114 ;  /* 0x0000007200727308 */ /* 0x000fe20000000800 */
[----:B------:R-:W-:Y:S01]  /*9530*/  FADD.FTZ R45, R245, R45 ;  /* 0x0000002df52d7221 */ /* 0x000fe20000010000 */
[----:B------:R-:W-:Y:S01]  /*9540*/  FADD.FTZ R56, R234, R44 ;  /* 0x0000002cea387221 */ /* 0x000fe20000010000 */
[-C--:B------:R-:W-:Y:S03]  /*9550*/  HMMA.16816.F32 R28, R40, R50.reuse, R28 ;  /* 0x00000032281c723c */ /* 0x080fe6000000181c */
[----:B------:R-:W-:Y:S04]  /*9560*/  FADD.FTZ R57, R236, R45 ;  /* 0x0000002dec397221 */ /* 0x000fe80000010000 */
[----:B------:R-:W5:Y:S01]  /*9570*/  MUFU.EX2 R115, R115 ;  /* 0x0000007300737308 */ /* 0x000f620000000800 */
[----:B------:R-:W3:Y:S01]  /*9580*/  LDSM.16.MT88.4 R44, [R214+0x5800] ;  /* 0x00580000d62c783b */ /* 0x000ee20000004200 */
[----:B------:R-:W-:Y:S04]  /*9590*/  HMMA.16816.F32 R32, R36, R50, R32 ;  /* 0x000000322420723c */ /* 0x000fe80000001820 */
[----:B----4-:R-:W-:Y:S01]  /*95a0*/  F2FP.F16.F32.PACK_AB R40, R101, R100 ;  /* 0x000000646528723e */ /* 0x010fe200000000ff */
[----:B------:R-:W-:Y:S03]  /*95b0*/  FADD.FTZ R2, R64, R2 ;  /* 0x0000000240027221 */ /* 0x000fe60000010000 */
[----:B------:R-:W-:Y:S03]  /*95c0*/  MUFU.EX2 R104, R104 ;  /* 0x0000006800687308 */ /* 0x000fe60000000800 */
[----:B--2---:R-:W-:Y:S01]  /*95d0*/  F2FP.F16.F32.PACK_AB R41, R103, R102 ;  /* 0x000000666729723e */ /* 0x004fe200000000ff */
[----:B------:R-:W-:Y:S01]  /*95e0*/  FADD.FTZ R57, R244, R57 ;  /* 0x00000039f4397221 */ /* 0x000fe20000010000 */
[----:B-1----:R-:W-:Y:S01]  /*95f0*/  F2FP.F16.F32.PACK_AB R42, R113, R112 ;  /* 0x00000070712a723e */ /* 0x002fe200000000ff */
[----:B------:R-:W-:Y:S02]  /*9600*/  FADD.FTZ R48, R66, R2 ;  /* 0x0000000242307221 */ /* 0x000fe40000010000 */
[----:B------:R-:W-:Y:S02]  /*9610*/  FADD.FTZ R2, R247, R57 ;  /* 0x00000039f7027221 */ /* 0x000fe40000010000 */
[----:B------:R-:W1:Y:S01]  /*9620*/  MUFU.EX2 R105, R105 ;  /* 0x0000006900697308 */ /* 0x000e620000000800 */
[----:B-----5:R-:W-:Y:S01]  /*9630*/  F2FP.F16.F32.PACK_AB R43, R115, R114 ;  /* 0x00000072732b723e */ /* 0x020fe200000000ff */
[----:B------:R-:W-:Y:S01]  /*9640*/  FADD.FTZ R50, R60, R48 ;  /* 0x000000303c327221 */ /* 0x000fe20000010000 */
[----:B------:R-:W-:Y:S01]  /*9650*/  FADD.FTZ R48, R248, R2 ;  /* 0x00000002f8307221 */ /* 0x000fe20000010000 */
[----:B------:R-:W-:Y:S01]  /*9660*/  FADD.FTZ R49, R242, R56 ;  /* 0x00000038f2317221 */ /* 0x000fe20000010000 */
[----:B------:R-:W-:Y:S05]  /*9670*/  FADD.FTZ R0, R237, R0 ;  /* 0x00000000ed007221 */ /* 0x000fea0000010000 */
[----:B------:R-:W-:Y:S01]  /*9680*/  MUFU.EX2 R106, R106 ;  /* 0x0000006a006a7308 */ /* 0x000fe20000000800 */
[-C--:B---3--:R-:W-:Y:S05]  /*9690*/  HMMA.16816.F32 R4, R40, R52.reuse, R4 ;  /* 0x000000342804723c */ /* 0x088fea0000001804 */
[----:B------:R-:W-:Y:S01]  /*96a0*/  FADD.FTZ R49, R246, R49 ;  /* 0x00000031f6317221 */ /* 0x000fe20000010000 */
[----:B------:R-:W-:Y:S03]  /*96b0*/  FADD.FTZ R0, R65, R0 ;  /* 0x0000000041007221 */ /* 0x000fe60000010000 */
[----:B------:R-:W2:Y:S02]  /*96c0*/  MUFU.EX2 R107, R107 ;  /* 0x0000006b006b7308 */ /* 0x000ea40000000800 */
[----:B-1----:R-:W-:Y:S01]  /*96d0*/  F2FP.F16.F32.PACK_AB R36, R105, R104 ;  /* 0x000000686924723e */ /* 0x002fe200000000ff */
[----:B------:R-:W-:Y:S01]  /*96e0*/  FADD.FTZ R2, R67, R49 ;  /* 0x0000003143027221 */ /* 0x000fe20000010000 */
[----:B------:R-:W-:Y:S06]  /*96f0*/  FADD.FTZ R0, R59, R0 ;  /* 0x000000003b007221 */ /* 0x000fec0000010000 */
[----:B------:R-:W-:Y:S01]  /*9700*/  MUFU.EX2 R108, R108 ;  /* 0x0000006c006c7308 */ /* 0x000fe20000000800 */
[----:B------:R-:W-:Y:S01]  /*9710*/  FADD.FTZ R51, R62, R0 ;  /* 0x000000003e337221 */ /* 0x000fe20000010000 */
[----:B------:R-:W-:Y:S01]  /*9720*/  FADD.FTZ R0, R61, R50 ;  /* 0x000000323d007221 */ /* 0x000fe20000010000 */
[----:B------:R-:W-:Y:S02]  /*9730*/  FADD.FTZ R50, R70, R2 ;  /* 0x0000000246327221 */ /* 0x000fe40000010000 */
[----:B------:R-:W-:Y:S01]  /*9740*/  FADD.FTZ R49, R63, R51 ;  /* 0x000000333f317221 */ /* 0x000fe20000010000 */
[----:B------:R-:W-:Y:S01]  /*9750*/  FADD.FTZ R51, R68, R48 ;  /* 0x0000003044337221 */ /* 0x000fe20000010000 */
[----:B------:R-:W-:Y:S03]  /*9760*/  FADD.FTZ R48, R72, R0 ;  /* 0x0000000048307221 */ /* 0x000fe60000010000 */
[----:B------:R-:W1:Y:S01]  /*9770*/  MUFU.EX2 R109, R109 ;  /* 0x0000006d006d7308 */ /* 0x000e620000000800 */
[----:B------:R-:W-:Y:S01]  /*9780*/  FADD.FTZ R0, R74, R49 ;  /* 0x000000314a007221 */ /* 0x000fe20000010000 */
[----:B------:R-:W-:Y:S01]  /*9790*/  FADD.FTZ R49, R71, R50 ;  /* 0x0000003247317221 */ /* 0x000fe20000010000 */
[----:B------:R-:W-:Y:S01]  /*97a0*/  FADD.FTZ R48, R73, R48 ;  /* 0x0000003049307221 */ /* 0x000fe20000010000 */
[----:B------:R-:W-:Y:S01]  /*97b0*/  FADD.FTZ R2, R69, R51 ;  /* 0x0000003345027221 */ /* 0x000fe20000010000 */
[----:B--2---:R-:W-:Y:S01]  /*97c0*/  F2FP.F16.F32.PACK_AB R37, R107, R106 ;  /* 0x0000006a6b25723e */ /* 0x004fe200000000ff */
[----:B------:R-:W-:Y:S04]  /*97d0*/  FADD.FTZ R0, R75, R0 ;  /* 0x000000004b007221 */ /* 0x000fe80000010000 */
[----:B------:R-:W-:Y:S01]  /*97e0*/  MUFU.EX2 R110, R110 ;  /* 0x0000006e006e7308 */ /* 0x000fe20000000800 */
[----:B------:R-:W-:Y:S01]  /*97f0*/  FADD.FTZ R2, R80, R2 ;  /* 0x0000000250027221 */ /* 0x000fe20000010000 */
[----:B------:R-:W-:Y:S03]  /*9800*/  FADD.FTZ R0, R78, R0 ;  /* 0x000000004e007221 */ /* 0x000fe60000010000 */
[----:B------:R-:W-:Y:S05]  /*9810*/  FADD.FTZ R2, R81, R2 ;  /* 0x0000000251027221 */ /* 0x000fea0000010000 */
        /* <DEDUP_REMOVED lines=10> */
[----:B------:R-:W-:Y:S01]  /*98c0*/  FADD.FTZ R52, R76, R48 ;  /* 0x000000304c347221 */ /* 0x000fe20000010000 */
[----:B-1----:R-:W-:Y:S01]  /*98d0*/  F2FP.F16.F32.PACK_AB R164, R117, R116 ;  /* 0x0000007475a4723e */ /* 0x002fe200000000ff */
[----:B------:R-:W1:Y:S05]  /*98e0*/  LDSM.16.MT88.4 R48, [R214+0x5c00] ;  /* 0x005c0000d630783b */ /* 0x000e6a0000004200 */
[----:B------:R-:W-:Y:S01]  /*98f0*/  MUFU.EX2 R128, R128 ;  /* 0x0000008000807308 */ /* 0x000fe20000000800 */
[C---:B------:R-:W-:Y:S04]  /*9900*/  HMMA.16816.F32 R16, R40.reuse, R54, R16 ;  /* 0x000000362810723c */ /* 0x040fe80000001810 */
[----:B------:R-:W-:Y:S01]  /*9910*/  FADD.FTZ R53, R83, R53 ;  /* 0x0000003553357221 */ /* 0x000fe20000010000 */
[----:B------:R-:W-:Y:S01]  /*9920*/  FADD.FTZ R52, R77, R52 ;  /* 0x000000344d347221 */ /* 0x000fe20000010000 */
[-C--:B------:R-:W-:Y:S03]  /*9930*/  HMMA.16816.F32 R20, R40, R44.reuse, R20 ;  /* 0x0000002c2814723c */ /* 0x080fe60000001814 */
[----:B------:R-:W3:Y:S02]  /*9940*/  MUFU.EX2 R132, R132 ;  /* 0x0000008400847308 */ /* 0x000ee40000000800 */
[----:B--2---:R-:W-:Y:S01]  /*9950*/  F2FP.F16.F32.PACK_AB R165, R119, R118 ;  /* 0x0000007677a5723e */ /* 0x004fe200000000ff */
[C---:B------:R-:W-:Y:S07]  /*9960*/  HMMA.16816.F32 R24, R36.reuse, R44, R24 ;  /* 0x0000002c2418723c */ /* 0x040fee0000001818 */
[----:B------:R-:W-:Y:S01]  /*9970*/  MUFU.EX2 R130, R130 ;  /* 0x0000008200827308 */ /* 0x000fe20000000800 */
[-C--:B------:R-:W-:Y:S09]  /*9980*/  HMMA.16816.F32 R28, R36, R46.reuse, R28 ;  /* 0x0000002e241c723c */ /* 0x080ff2000000181c */
[----:B------:R-:W2:Y:S02]  /*9990*/  MUFU.EX2 R134, R134 ;  /* 0x0000008600867308 */ /* 0x000ea40000000800 */
[----:B---3--:R-:W-:Y:S01]  /*99a0*/  F2FP.F16.F32.PACK_AB R166, R132, R128 ;  /* 0x0000008084a6723e */ /* 0x008fe200000000ff */
[----:B------:R-:W-:Y:S04]  /*99b0*/  HMMA.16816.F32 R32, R40, R46, R32 ;  /* 0x0000002e2820723c */ /* 0x000fe80000001820 */
[----:B------:R-:W-:Y:S01]  /*99c0*/  FADD.FTZ R44, R79, R0 ;  /* 0x000000004f2c7221 */ /* 0x000fe20000010000 */
[----:B------:R-:W-:Y:S02]  /*99d0*/  FADD.FTZ R37, R84, R2 ;  /* 0x0000000254257221 */ /* 0x000fe40000010000 */
[----:B------:R-:W-:Y:S01]  /*99e0*/  MUFU.EX2 R120, R120 ;  /* 0x0000007800787308 */ /* 0x000fe20000000800 */
[----:B------:R-:W-:Y:S03]  /*99f0*/  FADD.FTZ R36, R86, R53 ;  /* 0x0000003556247221 */ /* 0x000fe60000010000 */
[----:B------:R-:W-:Y:S01]  /*9a00*/  FADD.FTZ R0, R88, R52 ;  /* 0x0000003458007221 */ /* 0x000fe20000010000 */
[----:B------:R-:W-:Y:S05]  /*9a10*/  FADD.FTZ R2, R90, R44 ;  /* 0x0000002c5a027221 */ /* 0x000fea0000010000 */
[----:B------:R-:W3:Y:S01]  /*9a20*/  MUFU.EX2 R121, R121 ;  /* 0x0000007900797308 */ /* 0x000ee20000000800 */
[----:B--2---:R-:W-:Y:S09]  /*9a30*/  F2FP.F16.F32.PACK_AB R167, R134, R130 ;  /* 0x0000008286a7723e */ /* 0x004ff200000000ff */
[----:B------:R-:W-:Y:S01]  /*9a40*/  MUFU.EX2 R122, R122 ;  /* 0x0000007a007a7308 */ /* 0x000fe20000000800 */
[-C--:B------:R-:W-:Y:S09]  /*9a50*/  HMMA.16816.F32 R144, R164, R152.reuse, R4 ;  /* 0x00000098a490723c */ /* 0x080ff20000001804 */
[----:B------:R-:W2:Y:S02]  /*9a60*/  MUFU.EX2 R123, R123 ;  /* 0x0000007b007b7308 */ /* 0x000ea40000000800 */
[----:B---3--:R-:W-:Y:S01]  /*9a70*/  F2FP.F16.F32.PACK_AB R168, R121, R120 ;  /* 0x0000007879a8723e */ /* 0x008fe200000000ff */
        /* <DEDUP_REMOVED lines=12> */
[----:B------:R-:W3:Y:S01]  /*9b40*/  MUFU.EX2 R135, R135 ;  /* 0x0000008700877308 */ /* 0x000ee20000000800 */
[----:B--2---:R-:W-:Y:S01]  /*9b50*/  F2FP.F16.F32.PACK_AB R169, R123, R122 ;  /* 0x0000007a7ba9723e */ /* 0x004fe200000000ff */
        /* <DEDUP_REMOVED lines=15> */
[----:B---3--:R-:W-:Y:S01]  /*9c50*/  F2FP.F16.F32.PACK_AB R170, R135, R124 ;  /* 0x0000007c87aa723e */ /* 0x008fe200000000ff */
        /* <DEDUP_REMOVED lines=15> */
[----:B--2---:R-:W-:Y:S01]  /*9d50*/  F2FP.F16.F32.PACK_AB R171, R172, R54 ;  /* 0x00000036acab723e */ /* 0x004fe200000000ff */
        /* <DEDUP_REMOVED lines=10> */
[-C--:B-1----:R-:W-:Y:S05]  /*9e00*/  HMMA.16816.F32 R156, R164, R48.reuse, R20 ;  /* 0x00000030a49c723c */ /* 0x082fea0000001814 */
[----:B------:R-:W-:Y:S01]  /*9e10*/  MOV R16, R3 ;  /* 0x0000000300107202 */ /* 0x000fe20000000f00 */
[C---:B------:R-:W-:Y:S05]  /*9e20*/  HMMA.16816.F32 R160, R168.reuse, R48, R24 ;  /* 0x00000030a8a0723c */ /* 0x040fea0000001818 */
[----:B------:R-:W-:Y:S01]  /*9e30*/  MOV R3, R139 ;  /* 0x0000008b00037202 */ /* 0x000fe20000000f00 */
[-C--:B------:R-:W-:Y:S06]  /*9e40*/  HMMA.16816.F32 R168, R168, R50.reuse, R28 ;  /* 0x00000032a8a8723c */ /* 0x080fec000000181c */
[----:B------:R-:W-:Y:S01]  /*9e50*/  HMMA.16816.F32 R164, R164, R50, R32 ;  /* 0x00000032a4a4723c */ /* 0x000fe20000001820 */
[----:B------:R-:W-:Y:S11]  /*9e60*/  @!UPT UIADD3 URZ, URZ, URZ, URZ ;  /* 0x0000003f3f3ff290 */ /* 0x000ff6000fffe03f */
[----:B------:R-:W-:Y:S01]  /*9e70*/  @!UPT UIADD3 URZ, URZ, URZ, URZ ;  /* 0x0000003f3f3ff290 */ /* 0x000fe2000fffe03f */
[----:B------:R-:W-:Y:S11]  /*9e80*/  @P6 BRA `(.L_x_76) ;  /* 0xffffffc800406947 */ /* 0x000ff6000383ffff */
.L_x_75:
[----:B------:R-:W2:Y:S01]  /*9e90*/  LDL R11, [R1+0x50] ;  /* 0x00005000010b7983 */ /* 0x000ea20000100800 */
[----:B------:R-:W1:Y:S01]  /*9ea0*/  S2UR UR4, SR_CgaCtaId ;  /* 0x00000000000479c3 */ /* 0x000e620000008800 */
[----:B------:R-:W-:Y:S01]  /*9eb0*/  UMOV UR5, 0x400 ;  /* 0x0000040000057882 */ /* 0x000fe20000000000 */
[----:B------:R-:W3:Y:S01]  /*9ec0*/  S2R R8, SR_TID.X ;  /* 0x0000000000087919 */ /* 0x000ee20000002100 */
[----:B------:R-:W4:Y:S04]  /*9ed0*/  SHFL.BFLY PT, R5, R227, 0x2, 0x1f ;  /* 0x0c401f00e3057f89 */ /* 0x000f2800000e0000 */
[----:B------:R-:W5:Y:S04]  /*9ee0*/  SHFL.BFLY PT, R4, R230, 0x2, 0x1f ;  /* 0x0c401f00e6047f89 */ /* 0x000f6800000e0000 */
[----:B------:R-:W5:Y:S04]  /*9ef0*/  SHFL.BFLY PT, R9, R231, 0x2, 0x1f ;  /* 0x0c401f00e7097f89 */ /* 0x000f6800000e0000 */
[----:B------:R-:W-:Y:S01]  /*9f00*/  SHFL.BFLY PT, R10, R232, 0x2, 0x1f ;  /* 0x0c401f00e80a7f89 */ /* 0x000fe200000e0000 */
[----:B-1----:R-:W-:Y:S01]  /*9f10*/  ULEA UR4, UR4, UR5, 0x18 ;  /* 0x0000000504047291 */ /* 0x002fe2000f8ec03f */
[----:B----4-:R-:W-:Y:S01]  /*9f20*/  FADD.FTZ R5, R5, R227 ;  /* 0x000000e305057221 */ /* 0x010fe20000010000 */
[----:B---3--:R-:W-:-:S04]  /*9f30*/  SHF.R.S32.HI R7, RZ, 0x1f, R8 ;  /* 0x0000001fff077819 */ /* 0x008fc80000011408 */
[----:B------:R-:W1:Y:S01]  /*9f40*/  SHFL.BFLY PT, R29, R5, 0x1, 0x1f ;  /* 0x0c201f00051d7f89 */ /* 0x000e6200000e0000 */
[----:B-----5:R-:W-:Y:S01]  /*9f50*/  FADD.FTZ R4, R4, R230 ;  /* 0x000000e604047221 */ /* 0x020fe20000010000 */
[CC--:B------:R-:W-:Y:S02]  /*9f60*/  LEA.HI R6, R7.reuse, R8.reuse, RZ, 0x2 ;  /* 0x0000000807067211 */ /* 0x0c0fe400078f10ff */
[----:B------:R-:W-:Y:S02]  /*9f70*/  LEA.HI R7, R7, R8, RZ, 0x5 ;  /* 0x0000000807077211 */ /* 0x000fe400078f28ff */
[----:B------:R-:W3:Y:S01]  /*9f80*/  SHFL.BFLY PT, R28, R4, 0x1, 0x1f ;  /* 0x0c201f00041c7f89 */ /* 0x000ee200000e0000 */
[----:B------:R-:W-:Y:S02]  /*9f90*/  SHF.R.S32.HI R38, RZ, 0x2, R6 ;  /* 0x00000002ff267819 */ /* 0x000fe40000011406 */
[----:B------:R-:W-:Y:S02]  /*9fa0*/  LOP3.LUT R6, R6, 0xfffffffc, RZ, 0xc0, !PT ;  /* 0xfffffffc06067812 */ /* 0x000fe400078ec0ff */
[----:B------:R-:W-:-:S02]  /*9fb0*/  SHF.R.S32.HI R3, RZ, 0x1f, R38 ;  /* 0x0000001fff037819 */ /* 0x000fc40000011426 */
[----:B------:R-:W-:Y:S01]  /*9fc0*/  SHF.R.S32.HI R30, RZ, 0x5, R7 ;  /* 0x00000005ff1e7819 */ /* 0x000fe20000011407 */
[----:B------:R-:W-:Y:S01]  /*9fd0*/  IMAD.IADD R8, R8, 0x1, -R6 ;  /* 0x0000000108087824 */ /* 0x000fe200078e0a06 */
[----:B------:R-:W-:Y:S01]  /*9fe0*/  LEA.HI R3, R3, R38, RZ, 0x3 ;  /* 0x0000002603037211 */ /* 0x000fe200078f18ff */
[----:B------:R-:W-:-:S03]  /*9ff0*/  FADD.FTZ R6, R9, R231 ;  /* 0x000000e709067221 */ /* 0x000fc60000010000 */
[----:B------:R-:W-:Y:S02]  /*a000*/  LOP3.LUT R3, R3, 0xfffffff8, RZ, 0xc0, !PT ;  /* 0xfffffff803037812 */ /* 0x000fe400078ec0ff */
[----:B------:R4:W2:Y:S03]  /*a010*/  SHFL.BFLY PT, R26, R6, 0x1, 0x1f ;  /* 0x0c201f00061a7f89 */ /* 0x0008a600000e0000 */
[----:B------:R-:W-:Y:S02]  /*a020*/  IMAD.IADD R3, R38, 0x1, -R3 ;  /* 0x0000000126037824 */ /* 0x000fe400078e0a03 */
[----:B-1----:R-:W-:-:S03]  /*a030*/  FADD.FTZ R29, R5, R29 ;  /* 0x0000001d051d7221 */ /* 0x002fc60000010000 */
[----:B------:R-:W-:Y:S01]  /*a040*/  LEA.HI R2, R3, R3, RZ, 0x1 ;  /* 0x0000000303027211 */ /* 0x000fe200078f08ff */
[----:B---3--:R-:W-:-:S03]  /*a050*/  FADD.FTZ R28, R4, R28 ;  /* 0x0000001c041c7221 */ /* 0x008fc60000010000 */
        /* <DEDUP_REMOVED lines=9> */
[----:B------:R-:W-:Y:S02]  /*a0f0*/  LEA.HI R5, R3, R3, RZ, 0x1d ;  /* 0x0000000303057211 */ /* 0x000fe400078fe8ff */
[----:B------:R4:W1:Y:S03]  /*a100*/  SHFL.BFLY PT, R27, R7, 0x1, 0x1f ;  /* 0x0c201f00071b7f89 */ /* 0x00086600000e0000 */
[----:B------:R-:W-:-:S05]  /*a110*/  IMAD.U32 R15, R15, 0x2, R5 ;  /* 0x000000020f0f7824 */ /* 0x000fca00078e0005 */
[----:B------:R-:W-:Y:S02]  /*a120*/  LEA R15, R15, UR4, 0x1 ;  /* 0x000000040f0f7c11 */ /* 0x000fe4000f8e08ff */
[----:B--2---:R-:W-:-:S13]  /*a130*/  ISETP.NE.AND P1, PT, R11, -0x1, PT ;  /* 0xffffffff0b00780c */ /* 0x004fda0003f25270 */
[----:B------:R-:W2:Y:S02]  /*a140*/  @P1 LDC.64 R12, c[0x0][0x298] ;  /* 0x0000a600ff0c1b82 */ /* 0x000ea40000000a00 */
[----:B--2---:R-:W-:-:S04]  /*a150*/  @P1 IMAD.WIDE.U32 R2, R11, R12, RZ ;  /* 0x0000000c0b021225 */ /* 0x004fc800078e00ff */
[----:B------:R-:W-:Y:S02]  /*a160*/  @P1 IMAD R37, R11, R13, R3 ;  /* 0x0000000d0b251224 */ /* 0x000fe400078e0203 */
[----:B------:R-:W-:Y:S01]  /*a170*/  @P1 IMAD.MOV.U32 R36, RZ, RZ, R2 ;  /* 0x000000ffff241224 */ /* 0x000fe200078e0002 */
[----:B-1--4-:R-:W-:Y:S06]  /*a180*/  @P1 BRA `(.L_x_79) ;  /* 0x0000000000201947 */ /* 0x012fec0003800000 */
[----:B------:R-:W1:Y:S01]  /*a190*/  S2R R10, SR_CTAID.Y ;  /* 0x00000000000a7919 */ /* 0x000e620000002600 */
[----:B------:R-:W2:Y:S01]  /*a1a0*/  LDC.64 R4, c[0x0][0x290] ;  /* 0x0000a400ff047b82 */ /* 0x000ea20000000a00 */
[----:B-1----:R-:W-:Y:S01]  /*a1b0*/  SHF.R.S32.HI R8, RZ, 0x1f, R10 ;  /* 0x0000001fff087819 */ /* 0x002fe2000001140a */
[----:B--2---:R-:W-:-:S04]  /*a1c0*/  IMAD.WIDE.U32 R2, R10, R4, RZ ;  /* 0x000000040a027225 */ /* 0x004fc800078e00ff */
[----:B------:R-:W-:Y:S01]  /*a1d0*/  IMAD R8, R8, R4, RZ ;  /* 0x0000000408087224 */ /* 0x000fe200078e02ff */
[----:B------:R-:W-:-:S03]  /*a1e0*/  MOV R36, R2 ;  /* 0x0000000200247202 */ /* 0x000fc60000000f00 */
[----:B------:R-:W-:-:S05]  /*a1f0*/  IMAD R5, R10, R5, R8 ;  /* 0x000000050a057224 */ /* 0x000fca00078e0208 */
[----:B------:R-:W-:-:S07]  /*a200*/  IADD3 R37, R3, R5, RZ ;  /* 0x0000000503257210 */ /* 0x000fce0007ffe0ff */
.L_x_79:
        /* <DEDUP_REMOVED lines=13> */
[----:B------:R-:W1:Y:S01]  /*a2e0*/  S2R R2, SR_CTAID.Y ;  /* 0x0000000000027919 */ /* 0x000e620000002600 */
[----:B------:R-:W1:Y:S01]  /*a2f0*/  LDC R4, c[0x0][0x2c4] ;  /* 0x0000b100ff047b82 */ /* 0x000e620000000800 */
[----:B------:R-:W-:Y:S01]  /*a300*/  PLOP3.LUT P6, PT, PT, PT, PT, 0x80, 0x0 ;  /* 0x000000000000781c */ /* 0x000fe20003fcf070 */
[----:B-1----:R-:W-:-:S05]  /*a310*/  IMAD R2, R2, R4, RZ ;  /* 0x0000000402027224 */ /* 0x002fca00078e02ff */
[----:B------:R-:W-:-:S04]  /*a320*/  SEL R2, R2, R11, !P1 ;  /* 0x0000000b02027207 */ /* 0x000fc80004800000 */
[--C-:B------:R-:W-:Y:S01]  /*a330*/  SHF.R.S32.HI R25, RZ, 0x1f, R2.reuse ;  /* 0x0000001fff197819 */ /* 0x100fe20000011402 */
[----:B------:R-:W-:-:S07]  /*a340*/  IMAD.MOV.U32 R24, RZ, RZ, R2 ;  /* 0x000000ffff187224 */ /* 0x000fce00078e0002 */
.L_x_80:
[----:B------:R-:W2:Y:S04]  /*a350*/  LDL R41, [R1+0x64] ;  /* 0x0000640001297983 */ /* 0x000ea80000100800 */
[----:B------:R1:W5:Y:S01]  /*a360*/  LDL R40, [R1+0x54] ;  /* 0x0000540001287983 */ /* 0x0003620000100800 */
[----:B------:R-:W-:Y:S01]  /*a370*/  MOV R31, 0x10 ;  /* 0x00000010001f7802 */ /* 0x000fe20000000f00 */
[----:B------:R-:W-:Y:S01]  /*a380*/  FADD.FTZ R27, R7, R27 ;  /* 0x0000001b071b7221 */ /* 0x000fe20000010000 */
[----:B------:R-:W-:Y:S01]  /*a390*/  ISETP.NE.AND P5, PT, RZ, UR4, PT ;  /* 0x00000004ff007c0c */ /* 0x000fe2000bfa5270 */
[----:B------:R-:W3:Y:S01]  /*a3a0*/  S2R R39, SR_CTAID.Y ;  /* 0x0000000000277919 */ /* 0x000ee20000002600 */
[----:B------:R-:W-:Y:S01]  /*a3b0*/  SEL R31, R31, 0xfffffff0, P4 ;  /* 0xfffffff01f1f7807 */ /* 0x000fe20002000000 */
[----:B------:R-:W4:Y:S01]  /*a3c0*/  S2UR UR4, SR_CTAID.X ;  /* 0x00000000000479c3 */ /* 0x000f220000002500 */
[----:B------:R-:W-:Y:S01]  /*a3d0*/  LOP3.LUT P4, RZ, R0, 0x2, RZ, 0xc0, !PT ;  /* 0x0000000200ff7812 */ /* 0x000fe2000788c0ff */
[----:B------:R-:W-:Y:S01]  /*a3e0*/  BSSY B0, `(.L_x_81) ;  /* 0x00000a9000007945 */ /* 0x000fe20003800000 */
[----:B------:R-:W-:-:S02]  /*a3f0*/  ISETP.NE.AND P0, PT, R3, RZ, PT ;  /* 0x000000ff0300720c */ /* 0x000fc40003f05270 */
[C---:B------:R-:W-:Y:S02]  /*a400*/  IADD3 R19, R15.reuse, 0x20, RZ ;  /* 0x000000200f137810 */ /* 0x040fe40007ffe0ff */
[----:B------:R-:W-:Y:S02]  /*a410*/  FSETP.NE.FTZ.AND P1, PT, R26, RZ, PT ;  /* 0x000000ff1a00720b */ /* 0x000fe40003f35000 */
[----:B------:R-:W-:Y:S01]  /*a420*/  MOV R3, 0x3f800000 ;  /* 0x3f80000000037802 */ /* 0x000fe20000000f00 */
[----:B------:R-:W1:Y:S01]  /*a430*/  @!P5 LDC R17, c[0x0][0x2c4] ;  /* 0x0000b100ff11db82 */ /* 0x000e620000000800 */
[----:B------:R-:W-:Y:S02]  /*a440*/  MOV R4, 0x3f800000 ;  /* 0x3f80000000047802 */ /* 0x000fe40000000f00 */
[----:B------:R-:W-:Y:S02]  /*a450*/  MOV R0, 0x3f800000 ;  /* 0x3f80000000007802 */ /* 0x000fe40000000f00 */
[----:B------:R-:W-:Y:S01]  /*a460*/  @P4 IADD3 R19, R15, -0x20, RZ ;  /* 0xffffffe00f134810 */ /* 0x000fe20007ffe0ff */
[----:B------:R-:W4:Y:S01]  /*a470*/  @P3 MUFU.RCP R3, R29 ;  /* 0x0000001d00033308 */ /* 0x000f220000001000 */
[----:B------:R-:W-:Y:S01]  /*a480*/  PLOP3.LUT P4, PT, PT, PT, PT, 0x8, 0x0 ;  /* 0x000000000000781c */ /* 0x000fe20003f8e170 */
[----:B------:R-:W3:Y:S01]  /*a490*/  @P5 LDC.64 R22, c[0x0][0x2c0] ;  /* 0x0000b000ff165b82 */ /* 0x000ee20000000a00 */
[----:B------:R-:W-:-:S02]  /*a4a0*/  @!P5 PLOP3.LUT P4, PT, P0, PT, PT, 0x80, 0x0 ;  /* 0x000000000000d81c */ /* 0x000fc4000078f070 */
[----:B------:R-:W-:Y:S02]  /*a4b0*/  FSETP.NE.FTZ.AND P0, PT, R27, RZ, PT ;  /* 0x000000ff1b00720b */ /* 0x000fe40003f15000 */
[----:B------:R-:W-:Y:S01]  /*a4c0*/  MOV R2, 0x3f800000 ;  /* 0x3f80000000027802 */ /* 0x000fe20000000f00 */
[----:B------:R-:W4:Y:S08]  /*a4d0*/  @P2 MUFU.RCP R4, R28 ;  /* 0x0000001c00042308 */ /* 0x000f300000001000 */
[----:B------:R-:W1:Y:S01]  /*a4e0*/  @P1 MUFU.RCP R0, R26 ;  /* 0x0000001a00001308 */ /* 0x000e620000001000 */
[C---:B----4-:R-:W-:Y:S01]  /*a4f0*/  FMUL.FTZ R144, R3.reuse, R144 ;  /* 0x0000009003907220 */ /* 0x050fe20000410000 */
[C---:B------:R-:W-:Y:S01]  /*a500*/  FMUL.FTZ R145, R3.reuse, R145 ;  /* 0x0000009103917220 */ /* 0x040fe20000410000 */
[C---:B------:R-:W-:Y:S01]  /*a510*/  FMUL.FTZ R152, R3.reuse, R152 ;  /* 0x0000009803987220 */ /* 0x040fe20000410000 */
[C---:B------:R-:W-:Y:S01]  /*a520*/  FMUL.FTZ R153, R3.reuse, R153 ;  /* 0x0000009903997220 */ /* 0x040fe20000410000 */
[C---:B------:R-:W-:Y:S01]  /*a530*/  FMUL.FTZ R156, R3.reuse, R156 ;  /* 0x0000009c039c7220 */ /* 0x040fe20000410000 */
[C---:B------:R-:W-:Y:S01]  /*a540*/  FMUL.FTZ R12, R3.reuse, R157 ;  /* 0x0000009d030c7220 */ /* 0x040fe20000410000 */
[C---:B------:R-:W-:Y:S01]  /*a550*/  FMUL.FTZ R164, R3.reuse, R164 ;  /* 0x000000a403a47220 */ /* 0x040fe20000410000 */
[----:B------:R-:W4:Y:S01]  /*a560*/  @P0 MUFU.RCP R2, R27 ;  /* 0x0000001b00020308 */ /* 0x000f220000001000 */
        /* <DEDUP_REMOVED lines=16> */
[C---:B----4-:R-:W-:Y:S01]  /*a670*/  FMUL.FTZ R143, R2.reuse, R143 ;  /* 0x0000008f028f7220 */ /* 0x050fe20000410000 */
        /* <DEDUP_REMOVED lines=12> */
[----:B------:R-:W4:Y:S01]  /*a740*/  @P4 LDC R17, c[0x0][0x2e4] ;  /* 0x0000b900ff114b82 */ /* 0x000f220000000800 */
[----:B------:R-:W-:Y:S01]  /*a750*/  F2FP.F16.F32.PACK_AB R3, R3, R154 ;  /* 0x0000009a0303723e */ /* 0x000fe200000000ff */
[----:B------:R3:W-:Y:S01]  /*a760*/  STS [R15+0x200], R7 ;  /* 0x000200070f007388 */ /* 0x0007e20000000800 */
[----:B------:R-:W-:-:S02]  /*a770*/  IADD3 R2, R15, R31, RZ ;  /* 0x0000001f0f027210 */ /* 0x000fc40007ffe0ff */
[----:B------:R-:W-:Y:S02]  /*a780*/  F2FP.F16.F32.PACK_AB R6, R6, R140 ;  /* 0x0000008c0606723e */ /* 0x000fe400000000ff */
[----:B------:R-:W-:Y:S01]  /*a790*/  F2FP.F16.F32.PACK_AB R5, R143, R5 ;  /* 0x000000058f05723e */ /* 0x000fe200000000ff */
[----:B------:R-:W-:Y:S01]  /*a7a0*/  STS [R2], R4 ;  /* 0x0000000402007388 */ /* 0x000fe20000000800 */
[----:B------:R-:W-:Y:S02]  /*a7b0*/  F2FP.F16.F32.PACK_AB R14, R14, R148 ;  /* 0x000000940e0e723e */ /* 0x000fe400000000ff */
[----:B------:R-:W-:Y:S01]  /*a7c0*/  F2FP.F16.F32.PACK_AB R13, R151, R13 ;  /* 0x0000000d970d723e */ /* 0x000fe200000000ff */
[----:B------:R3:W-:Y:S01]  /*a7d0*/  STS [R2+0x200], R3 ;  /* 0x0002000302007388 */ /* 0x0007e20000000800 */
[----:B------:R-:W-:Y:S02]  /*a7e0*/  F2FP.F16.F32.PACK_AB R12, R12, R156 ;  /* 0x0000009c0c0c723e */ /* 0x000fe400000000ff */
[----:B------:R-:W-:Y:S01]  /*a7f0*/  F2FP.F16.F32.PACK_AB R11, R11, R158 ;  /* 0x0000009e0b0b723e */ /* 0x000fe200000000ff */
[----:B------:R-:W-:Y:S01]  /*a800*/  STS [R15+0x1000], R6 ;  /* 0x001000060f007388 */ /* 0x000fe20000000800 */
[----:B------:R-:W-:-:S02]  /*a810*/  F2FP.F16.F32.PACK_AB R9, R9, R164 ;  /* 0x000000a40909723e */ /* 0x000fc400000000ff */
[----:B------:R-:W-:Y:S01]  /*a820*/  F2FP.F16.F32.PACK_AB R8, R8, R166 ;  /* 0x000000a60808723e */ /* 0x000fe200000000ff */
[----:B------:R4:W-:Y:S01]  /*a830*/  STS [R15+0x1200], R5 ;  /* 0x001200050f007388 */ /* 0x0009e20000000800 */
[----:B------:R-:W-:Y:S02]  /*a840*/  F2FP.F16.F32.PACK_AB R10, R10, R160 ;  /* 0x000000a00a0a723e */ /* 0x000fe400000000ff */
[----:B-1----:R-:W-:Y:S01]  /*a850*/  IADD3 R0, R31, R19, RZ ;  /* 0x000000131f007210 */ /* 0x002fe20007ffe0ff */
[----:B------:R-:W-:Y:S01]  /*a860*/  STS [R2+0x1000], R14 ;  /* 0x0010000e02007388 */ /* 0x000fe20000000800 */
[----:B------:R-:W-:Y:S02]  /*a870*/  F2FP.F16.F32.PACK_AB R18, R163, R18 ;  /* 0x00000012a312723e */ /* 0x000fe400000000ff */
[----:B------:R-:W-:Y:S01]  /*a880*/  F2FP.F16.F32.PACK_AB R21, R21, R168 ;  /* 0x000000a81515723e */ /* 0x000fe200000000ff */
[----:B------:R1:W-:Y:S01]  /*a890*/  STS [R2+0x1200], R13 ;  /* 0x0012000d02007388 */ /* 0x0003e20000000800 */
[----:B------:R-:W-:Y:S01]  /*a8a0*/  F2FP.F16.F32.PACK_AB R20, R171, R20 ;  /* 0x00000014ab14723e */ /* 0x000fe200000000ff */
[----:B---3--:R-:W3:Y:S02]  /*a8b0*/  @!P5 LDC R7, c[0x0][0x270] ;  /* 0x00009c00ff07db82 */ /* 0x008ee40000000800 */
[----:B------:R3:W-:Y:S04]  /*a8c0*/  STS [R19], R12 ;  /* 0x0000000c13007388 */ /* 0x0007e80000000800 */
[----:B------:R3:W-:Y:S01]  /*a8d0*/  STS [R19+0x200], R11 ;  /* 0x0002000b13007388 */ /* 0x0007e20000000800 */
[----:B------:R-:W3:Y:S01]  /*a8e0*/  @P3 MUFU.LG2 R3, R29 ;  /* 0x0000001d00033308 */ /* 0x000ee20000000c00 */
[----:B------:R-:W3:Y:S02]  /*a8f0*/  @P3 LDC R4, c[0x0][0x2e8] ;  /* 0x0000ba00ff043b82 */ /* 0x000ee40000000800 */
[----:B------:R-:W-:Y:S04]  /*a900*/  STS [R0], R9 ;  /* 0x0000000900007388 */ /* 0x000fe80000000800 */
[----:B------:R3:W-:Y:S01]  /*a910*/  STS [R0+0x200], R8 ;  /* 0x0002000800007388 */ /* 0x0007e20000000800 */
[----:B----4-:R-:W-:Y:S01]  /*a920*/  @P0 MUFU.LG2 R5, R27 ;  /* 0x0000001b00050308 */ /* 0x010fe20000000c00 */
[----:B------:R-:W4:Y:S02]  /*a930*/  @P5 LDC R6, c[0x0][0x2c0] ;  /* 0x0000b000ff065b82 */ /* 0x000f240000000800 */
[----:B------:R4:W-:Y:S04]  /*a940*/  STS [R19+0x1000], R10 ;  /* 0x0010000a13007388 */ /* 0x0009e80000000800 */
[----:B------:R-:W-:Y:S01]  /*a950*/  STS [R19+0x1200], R18 ;  /* 0x0012001213007388 */ /* 0x000fe20000000800 */
[----:B-1----:R-:W-:Y:S01]  /*a960*/  @P5 MOV R2, 0x1 ;  /* 0x0000000100025802 */ /* 0x002fe20000000f00 */
[----:B---3--:R-:W-:-:S02]  /*a970*/  @!P5 IMAD R2, R17, R7, RZ ;  /* 0x000000071102d224 */ /* 0x008fc400078e02ff */
[----:B------:R-:W-:Y:S01]  /*a980*/  @P3 FMUL.FTZ R3, R3, 0.69314718246459960938 ;  /* 0x3f31721803033820 */ /* 0x000fe20000410000 */
[----:B------:R1:W-:Y:S01]  /*a990*/  STS [R0+0x1000], R21 ;  /* 0x0010001500007388 */ /* 0x0003e20000000800 */
[----:B------:R-:W3:Y:S01]  /*a9a0*/  @P1 LDC R12, c[0x0][0x2e8] ;  /* 0x0000ba00ff0c1b82 */ /* 0x000ee20000000800 */
[----:B------:R-:W-:Y:S01]  /*a9b0*/  IMAD R2, R39, R2, RZ ;  /* 0x0000000227027224 */ /* 0x000fe200078e02ff */
[----:B------:R-:W-:Y:S01]  /*a9c0*/  @P1 MUFU.LG2 R7, R26 ;  /* 0x0000001a00071308 */ /* 0x000fe20000000c00 */
[----:B------:R1:W-:Y:S03]  /*a9d0*/  STS [R0+0x1200], R20 ;  /* 0x0012001400007388 */ /* 0x0003e60000000800 */
[----:B------:R-:W-:Y:S02]  /*a9e0*/  SEL R2, R2, RZ, !P6 ;  /* 0x000000ff02027207 */ /* 0x000fe40007000000 */
[----:B------:R-:W-:Y:S08]  /*a9f0*/  BAR.SYNC.DEFER_BLOCKING 0x0 ;  /* 0x0000000000007b1d */ /* 0x000ff00000010000 */
[----:B------:R-:W3:Y:S01]  /*aa00*/  @P0 LDC R11, c[0x0][0x2e8] ;  /* 0x0000ba00ff0b0b82 */ /* 0x000ee20000000800 */
[----:B------:R-:W1:Y:S01]  /*aa10*/  @P2 MUFU.LG2 R8, R28 ;  /* 0x0000001c00082308 */ /* 0x000e620000000c00 */
[----:B------:R-:W3:Y:S01]  /*aa20*/  S2R R31, SR_CTAID.Z ;  /* 0x00000000001f7919 */ /* 0x000ee20000002700 */
[----:B------:R-:W-:-:S05]  /*aa30*/  @!P5 MOV R6, 0x1 ;  /* 0x000000010006d802 */ /* 0x000fca0000000f00 */
[----:B----4-:R-:W4:Y:S01]  /*aa40*/  @P2 LDC R10, c[0x0][0x2e8] ;  /* 0x0000ba00ff0a2b82 */ /* 0x010f220000000800 */
[----:B-1----:R-:W-:Y:S01]  /*aa50*/  MOV R21, 0x7f800000 ;  /* 0x7f80000000157802 */ /* 0x002fe20000000f00 */
[----:B------:R-:W-:Y:S01]  /*aa60*/  @P5 IMAD R0, R23, R22, RZ ;  /* 0x0000001617005224 */ /* 0x000fe200078e02ff */
[----:B------:R-:W-:Y:S01]  /*aa70*/  @!P5 MOV R0, R17 ;  /* 0x000000110000d202 */ /* 0x000fe20000000f00 */
[----:B------:R1:W1:Y:S01]  /*aa80*/  LDS.128 R32, [R225+0x1800] ;  /* 0x00180000e1207984 */ /* 0x0002620000000c00 */
[----:B------:R-:W-:Y:S01]  /*aa90*/  MOV R23, 0x7f800000 ;  /* 0x7f80000000177802 */ /* 0x000fe20000000f00 */
[----:B------:R-:W-:Y:S01]  /*aaa0*/  @P3 FFMA.FTZ R23, R139, R4, R3 ;  /* 0x000000048b173223 */ /* 0x000fe20000010003 */
[----:B------:R-:W-:Y:S01]  /*aab0*/  @P2 FMUL.FTZ R3, R8, 0.69314718246459960938 ;  /* 0x3f31721808032820 */ /* 0x000fe20000410000 */
[----:B------:R-:W-:Y:S01]  /*aac0*/  @P1 FMUL.FTZ R4, R7, 0.69314718246459960938 ;  /* 0x3f31721807041820 */ /* 0x000fe20000410000 */
[----:B------:R-:W-:Y:S02]  /*aad0*/  MOV R22, 0x7f800000 ;  /* 0x7f80000000167802 */ /* 0x000fe40000000f00 */
[----:B------:R-:W-:Y:S01]  /*aae0*/  MOV R20, 0x7f800000 ;  /* 0x7f80000000147802 */ /* 0x000fe20000000f00 */
[----:B---3--:R-:W-:Y:S01]  /*aaf0*/  @P1 FFMA.FTZ R20, R137, R12, R4 ;  /* 0x0000000c89141223 */ /* 0x008fe20000010004 */
[----:B----4-:R-:W-:Y:S01]  /*ab00*/  @P2 FFMA.FTZ R22, R138, R10, R3 ;  /* 0x0000000a8a162223 */ /* 0x010fe20000010003 */
[----:B------:R-:W-:-:S02]  /*ab10*/  IMAD R0, R31, R0, R2 ;  /* 0x000000001f007224 */ /* 0x000fc400078e0202 */
[----:B------:R-:W-:-:S05]  /*ab20*/  IMAD R2, R6, UR4, RZ ;  /* 0x0000000406027c24 */ /* 0x000fca000f8e02ff */
[----:B------:R-:W-:Y:S01]  /*ab30*/  SHF.L.U32 R9, R2, 0x7, RZ ;  /* 0x0000000702097819 */ /* 0x000fe200000006ff */
[----:B------:R-:W-:-:S03]  /*ab40*/  @P0 FMUL.FTZ R2, R5, 0.69314718246459960938 ;  /* 0x3f31721805020820 */ /* 0x000fc60000410000 */
[----:B------:R-:W-:Y:S01]  /*ab50*/  IADD3 R8, P4, P3, R9, R24, R0 ;  /* 0x0000001809087210 */ /* 0x000fe20007b9e000 */
[----:B------:R-:W-:Y:S01]  /*ab60*/  @P0 FFMA.FTZ R21, R16, R11, R2 ;  /* 0x0000000b10150223 */ /* 0x000fe20000010002 */
[----:B------:R-:W-:Y:S02]  /*ab70*/  SHF.R.S32.HI R5, RZ, 0x1f, R9 ;  /* 0x0000001fff057819 */ /* 0x000fe40000011409 */
[----:B------:R-:W-:-:S04]  /*ab80*/  SHF.R.S32.HI R0, RZ, 0x1f, R0 ;  /* 0x0000001fff007819 */ /* 0x000fc80000011400 */
[----:B------:R-:W-:Y:S02]  /*ab90*/  IADD3.X R9, R5, R25, R0, P4, P3 ;  /* 0x0000001905097210 */ /* 0x000fe400027e6400 */
[----:B--2---:R-:W-:-:S13]  /*aba0*/  LOP3.LUT P5, RZ, R41, 0x3, RZ, 0xc0, !PT ;  /* 0x0000000329ff7812 */ /* 0x004fda00078ac0ff */
[----:B-1----:R-:W-:Y:S05]  /*abb0*/  @P5 BRA `(.L_x_82) ;  /* 0x0000000000ac5947 */ /* 0x002fea0003800000 */
        /* <DEDUP_REMOVED lines=25> */
[----:B------:R-:W3:Y:S01]  /*ad50*/  @!P1 LDC.64 R16, c[0x0][0x2b0] ;  /* 0x0000ac00ff109b82 */ /* 0x000ee20000000a00 */
[----:B------:R-:W-:Y:S02]  /*ad60*/  @!P0 IADD3 R10, P6, R5, R8, RZ ;  /* 0x00000008050a8210 */ /* 0x000fe40007fde0ff */
[----:B------:R-:W-:-:S05]  /*ad70*/  @!P2 LEA.HI.X.SX32 R2, R2, R9, 0x1, P5 ;  /* 0x000000090202a211 */ /* 0x000fca00028f0eff */
        /* <DEDUP_REMOVED lines=15> */
.L_x_82:
[----:B------:R-:W-:Y:S05]  /*ae70*/  BSYNC B0 ;  /* 0x0000000000007941 */ /* 0x000fea0003800000 */
.L_x_81:
[----:B-1----:R-:W2:Y:S01]  /*ae80*/  LDL.LU.64 R8, [R1+0x20] ;  /* 0x0000200001087983 */ /* 0x002ea20000300a00 */
[----:B------:R-:W-:-:S03]  /*ae90*/  ULDC UR4, c[0x0][0x2d0] ;  /* 0x0000b40000047ab9 */ /* 0x000fc60000000800 */
[----:B------:R-:W3:Y:S04]  /*aea0*/  LDL.LU R7, [R1+0x58] ;  /* 0x0000580001077983 */ /* 0x000ee80000300800 */
[----:B------:R-:W4:Y:S04]  /*aeb0*/  LDL.LU R5, [R1+0x60] ;  /* 0x0000600001057983 */ /* 0x000f280000300800 */
[----:B------:R-:W4:Y:S04]  /*aec0*/  LDL.LU R4, [R1+0x5c] ;  /* 0x00005c0001047983 */ /* 0x000f280000300800 */
[----:B------:R1:W5:Y:S01]  /*aed0*/  LDL.64 R10, [R1+0x48] ;  /* 0x00004800010a7983 */ /* 0x0003620000100a00 */
[----:B------:R-:W-:Y:S01]  /*aee0*/  SHF.R.S32.HI R0, RZ, 0x1f, R31 ;  /* 0x0000001fff007819 */ /* 0x000fe2000001141f */
[----:B------:R-:W-:Y:S02]  /*aef0*/  BSSY B0, `(.L_x_83) ;  /* 0x0000019000007945 */ /* 0x000fe40003800000 */
[----:B------:R1:W1:Y:S01]  /*af00*/  LDS.128 R12, [R225] ;  /* 0x00000000e10c7984 */ /* 0x0002620000000c00 */
[----:B--2---:R-:W-:-:S02]  /*af10*/  IADD3 R2, P1, R8, R36, RZ ;  /* 0x0000002408027210 */ /* 0x004fc40007f3e0ff */
[----:B------:R-:W-:Y:S01]  /*af20*/  ISETP.GE.AND P0, PT, R8, UR4, PT ;  /* 0x0000000408007c0c */ /* 0x000fe2000bf06270 */
[----:B------:R-:W-:Y:S02]  /*af30*/  ULDC.64 UR4, c[0x0][0x2a0] ;  /* 0x0000a80000047ab9 */ /* 0x000fe40000000a00 */
[----:B------:R-:W-:Y:S01]  /*af40*/  IMAD.X R3, R9, 0x1, R37, P1 ;  /* 0x0000000109037824 */ /* 0x000fe200008e0625 */
[-C--:B-----5:R-:W-:Y:S01]  /*af50*/  ISETP.GE.OR P1, PT, R38, R40.reuse, P0 ;  /* 0x000000282600720c */ /* 0x0a0fe20000726670 */
[----:B------:R-:W-:Y:S01]  /*af60*/  IMAD R0, R0, UR4, RZ ;  /* 0x0000000400007c24 */ /* 0x000fe2000f8e02ff */
[-C--:B---3--:R-:W-:Y:S01]  /*af70*/  ISETP.GE.OR P2, PT, R7, R40.reuse, P0 ;  /* 0x000000280700720c */ /* 0x088fe20000746670 */
[----:B------:R-:W-:Y:S01]  /*af80*/  IMAD.WIDE.U32 R8, R31, UR4, R2 ;  /* 0x000000041f087c25 */ /* 0x000fe2000f8e0002 */
[-C--:B----4-:R-:W-:Y:S02]  /*af90*/  ISETP.GE.OR P3, PT, R5, R40.reuse, P0 ;  /* 0x000000280500720c */ /* 0x090fe40000766670 */
[----:B------:R-:W-:Y:S01]  /*afa0*/  ISETP.GE.OR P4, PT, R4, R40, P0 ;  /* 0x000000280400720c */ /* 0x000fe20000786670 */
[----:B------:R-:W-:-:S04]  /*afb0*/  IMAD R0, R31, UR5, R0 ;  /* 0x000000051f007c24 */ /* 0x000fc8000f8e0200 */
[----:B------:R-:W-:Y:S02]  /*afc0*/  IMAD.IADD R7, R9, 0x1, R0 ;  /* 0x0000000109077824 */ /* 0x000fe400078e0200 */
[----:B-1----:R-:W-:Y:S06]  /*afd0*/  @P1 BRA `(.L_x_84) ;  /* 0x0000000000281947 */ /* 0x002fec0003800000 */
        /* <DEDUP_REMOVED lines=9> */
[----:B------:R1:W-:Y:S02]  /*b070*/  STG.E.128 desc[UR8][R4.64], R12 ;  /* 0x0000000c04007986 */ /* 0x0003e4000c101d08 */
.L_x_84:
[----:B------:R-:W-:Y:S05]  /*b080*/  BSYNC B0 ;  /* 0x0000000000007941 */ /* 0x000fea0003800000 */
.L_x_83:
[----:B-1----:R1:W2:Y:S01]  /*b090*/  LDS.128 R12, [R225+0x800] ;  /* 0x00080000e10c7984 */ /* 0x0022a20000000c00 */
        /* <DEDUP_REMOVED lines=14> */
[----:B--2---:R3:W-:Y:S02]  /*b180*/  STG.E.128 desc[UR8][R4.64], R12 ;  /* 0x0000000c04007986 */ /* 0x0047e4000c101d08 */
.L_x_86:
[----:B------:R-:W-:Y:S05]  /*b190*/  BSYNC B0 ;  /* 0x0000000000007941 */ /* 0x000fea0003800000 */
.L_x_85:
        /* <DEDUP_REMOVED lines=16> */
.L_x_88:
[----:B------:R-:W-:Y:S05]  /*b2a0*/  BSYNC B0 ;  /* 0x0000000000007941 */ /* 0x000fea0003800000 */
.L_x_87:
        /* <DEDUP_REMOVED lines=15> */
.L_x_45:
[----:B------:R-:W2:Y:S01]  /*b3a0*/  LDL.LU R19, [R1+0x50] ;  /* 0x0000500001137983 */ /* 0x000ea20000300800 */
[----:B------:R-:W1:Y:S01]  /*b3b0*/  LDC.U8 R2, c[0x0][0x3d9] ;  /* 0x0000f640ff027b82 */ /* 0x000e620000000000 */
[----:B------:R-:W-:Y:S01]  /*b3c0*/  SHF.R.S32.HI R14, RZ, 0x1f, R101 ;  /* 0x0000001fff0e7819 */ /* 0x000fe20000011465 */
[----:B------:R-:W-:Y:S01]  /*b3d0*/  IMAD.IADD R12, R12, 0x1, -R25 ;  /* 0x000000010c0c7824 */ /* 0x000fe200078e0a19 */
[----:B------:R-:W-:Y:S01]  /*b3e0*/  ULDC UR6, c[0x0][0x2d0] ;  /* 0x0000b40000067ab9 */ /* 0x000fe20000000800 */
[----:B------:R-:W-:Y:S01]  /*b3f0*/  ULDC.64 UR4, c[0x0][0x2a0] ;  /* 0x0000a80000047ab9 */ /* 0x000fe20000000a00 */
[----:B------:R-:W-:Y:S02]  /*b400*/  LEA.HI R14, R14, R101, RZ, 0x2 ;  /* 0x000000650e0e7211 */ /* 0x000fe400078f10ff */
[----:B------:R-:W-:Y:S01]  /*b410*/  CS2R R16, SRZ ;  /* 0x0000000000107805 */ /* 0x000fe2000001ff00 */
[----:B------:R-:W-:Y:S01]  /*b420*/  BSSY B0, `(.L_x_89) ;  /* 0x000004c000007945 */ /* 0x000fe20003800000 */
[----:B------:R-:W3:Y:S01]  /*b430*/  LDC.U8 R0, c[0x0][0x3d8] ;  /* 0x0000f600ff007b82 */ /* 0x000ee20000000000 */
[----:B-1----:R-:W-:-:S02]  /*b440*/  ISETP.NE.AND P3, PT, R2, RZ, PT ;  /* 0x000000ff0200720c */ /* 0x002fc40003f65270 */
[C---:B---3--:R-:W-:Y:S02]  /*b450*/  ISETP.NE.AND P2, PT, R0.reuse, RZ, PT ;  /* 0x000000ff0000720c */ /* 0x048fe40003f45270 */
[----:B------:R-:W-:Y:S02]  /*b460*/  ISETP.NE.AND P1, PT, R0, RZ, !P3 ;  /* 0x000000ff0000720c */ /* 0x000fe40005f25270 */
[----:B------:R-:W-:-:S07]  /*b470*/  ISETP.NE.OR P2, PT, R2, RZ, !P2 ;  /* 0x000000ff0200720c */ /* 0x000fce0005745670 */
[----:B------:R-:W1:Y:S08]  /*b480*/  @!P3 LDC R6, c[0x0][0x2c4] ;  /* 0x0000b100ff06bb82 */ /* 0x000e700000000800 */
[----:B------:R-:W3:Y:S08]  /*b490*/  @!P3 LDC R13, c[0x0][0x270] ;  /* 0x00009c00ff0dbb82 */ /* 0x000ef00000000800 */
[----:B------:R-:W4:Y:S08]  /*b4a0*/  @!P2 LDC R15, c[0x0][0x2c4] ;  /* 0x0000b100ff0fab82 */ /* 0x000f300000000800 */
[----:B-1----:R-:W3:Y:S08]  /*b4b0*/  @P1 LDC R6, c[0x0][0x2e4] ;  /* 0x0000b900ff061b82 */ /* 0x002ef00000000800 */
[----:B------:R-:W1:Y:S08]  /*b4c0*/  @P3 LDC.64 R10, c[0x0][0x2c0] ;  /* 0x0000b000ff0a3b82 */ /* 0x000e700000000a00 */
[----:B------:R-:W1:Y:S01]  /*b4d0*/  @P3 LDC R18, c[0x0][0x2c0] ;  /* 0x0000b000ff123b82 */ /* 0x000e620000000800 */
[----:B------:R-:W-:Y:S01]  /*b4e0*/  @!P3 IMAD.MOV.U32 R18, RZ, RZ, 0x1 ;  /* 0x00000001ff12b424 */ /* 0x000fe200078e00ff */
[----:B--2---:R-:W-:-:S02]  /*b4f0*/  ISETP.NE.AND P0, PT, R19, -0x1, PT ;  /* 0xffffffff1300780c */ /* 0x004fc40003f05270 */
[----:B------:R-:W-:-:S11]  /*b500*/  ISETP.NE.OR P1, PT, R19, -0x1, P2 ;  /* 0xffffffff1300780c */ /* 0x000fd60001725670 */
[----:B------:R-:W2:Y:S01]  /*b510*/  @!P0 LDC.64 R4, c[0x0][0x290] ;  /* 0x0000a400ff048b82 */ /* 0x000ea20000000a00 */
[----:B------:R-:W-:-:S07]  /*b520*/  @!P0 SHF.R.S32.HI R0, RZ, 0x1f, R30 ;  /* 0x0000001fff008819 */ /* 0x000fce000001141e */
[----:B------:R-:W5:Y:S01]  /*b530*/  @P0 LDC.64 R8, c[0x0][0x298] ;  /* 0x0000a600ff080b82 */ /* 0x000f620000000a00 */
[----:B--2---:R-:W-:-:S04]  /*b540*/  @!P0 IMAD R0, R0, R4, RZ ;  /* 0x0000000400008224 */ /* 0x004fc800078e02ff */
[----:B------:R-:W-:Y:S01]  /*b550*/  @!P0 IMAD R7, R30, R5, R0 ;  /* 0x000000051e078224 */ /* 0x000fe200078e0200 */
[----:B------:R-:W-:Y:S01]  /*b560*/  LOP3.LUT R0, R14, 0xfffffffc, RZ, 0xc0, !PT ;  /* 0xfffffffc0e007812 */ /* 0x000fe200078ec0ff */
[----:B------:R-:W-:-:S04]  /*b570*/  @!P0 IMAD.WIDE.U32 R4, R30, R4, RZ ;  /* 0x000000041e048225 */ /* 0x000fc800078e00ff */
[----:B-----5:R-:W-:Y:S01]  /*b580*/  @P0 IMAD.WIDE.U32 R2, R19, R8, RZ ;  /* 0x0000000813020225 */ /* 0x020fe200078e00ff */
[----:B------:R-:W-:-:S03]  /*b590*/  SHF.R.S32.HI R8, RZ, 0x2, R14 ;  /* 0x00000002ff087819 */ /* 0x000fc6000001140e */
[----:B------:R-:W-:Y:S01]  /*b5a0*/  @P0 IMAD R9, R19, R9, R3 ;  /* 0x0000000913090224 */ /* 0x000fe200078e0203 */
[-C--:B------:R-:W-:Y:S01]  /*b5b0*/  ISETP.GE.AND P5, PT, R8, R12.reuse, PT ;  /* 0x0000000c0800720c */ /* 0x080fe20003fa6270 */
[----:B----4-:R-:W-:Y:S02]  /*b5c0*/  @!P1 IMAD R19, R30, R15, RZ ;  /* 0x0000000f1e139224 */ /* 0x010fe400078e02ff */
[C---:B------:R-:W-:Y:S02]  /*b5d0*/  VIADD R20, R8.reuse, 0x20 ;  /* 0x0000002008147836 */ /* 0x040fe40000000000 */
[C---:B------:R-:W-:Y:S01]  /*b5e0*/  VIADD R21, R8.reuse, 0x40 ;  /* 0x0000004008157836 */ /* 0x040fe20000000000 */
[----:B------:R2:W-:Y:S01]  /*b5f0*/  @!P1 STL [R1+0x50], R19 ;  /* 0x0000501301009387 */ /* 0x0005e20000100800 */
[----:B------:R-:W-:Y:S01]  /*b600*/  VIADD R22, R8, 0x60 ;  /* 0x0000006008167836 */ /* 0x000fe20000000000 */
[-C--:B------:R-:W-:Y:S01]  /*b610*/  ISETP.GE.AND P4, PT, R20, R12.reuse, PT ;  /* 0x0000000c1400720c */ /* 0x080fe20003f86270 */
[----:B------:R-:W-:Y:S01]  /*b620*/  @P0 IMAD.MOV.U32 R3, RZ, RZ, R2 ;  /* 0x000000ffff030224 */ /* 0x000fe200078e0002 */
[----:B------:R-:W-:Y:S01]  /*b630*/  ISETP.GE.AND P1, PT, R21, R12, PT ;  /* 0x0000000c1500720c */ /* 0x000fe20003f26270 */
[----:B------:R-:W-:Y:S01]  /*b640*/  IMAD.IADD R0, R101, 0x1, -R0 ;  /* 0x0000000165007824 */ /* 0x000fe200078e0a00 */
[----:B------:R-:W-:Y:S01]  /*b650*/  @!P2 SHF.R.S32.HI R17, RZ, 0x1f, R19 ;  /* 0x0000001fff11a819 */ /* 0x000fe20000011413 */
[----:B------:R-:W-:-:S02]  /*b660*/  @!P0 IMAD.IADD R9, R5, 0x1, R7 ;  /* 0x0000000105098824 */ /* 0x000fc400078e0207 */
[----:B------:R-:W-:Y:S01]  /*b670*/  @!P0 IMAD.MOV.U32 R3, RZ, RZ, R4 ;  /* 0x000000ffff038224 */ /* 0x000fe200078e0004 */
[----:B------:R-:W-:Y:S01]  /*b680*/  ISETP.GE.AND P0, PT, R22, R12, PT ;  /* 0x0000000c1600720c */ /* 0x000fe20003f06270 */
[----:B------:R-:W-:Y:S01]  /*b690*/  @P3 IMAD.MOV.U32 R2, RZ, RZ, 0x1 ;  /* 0x00000001ff023424 */ /* 0x000fe200078e00ff */
[----:B------:R-:W-:Y:S01]  /*b6a0*/  ISETP.NE.OR P5, PT, R0, RZ, P5 ;  /* 0x000000ff0000720c */ /* 0x000fe20002fa5670 */
[----:B---3--:R-:W-:Y:S01]  /*b6b0*/  @!P3 IMAD R2, R6, R13, RZ ;  /* 0x0000000d0602b224 */ /* 0x008fe200078e02ff */
[C---:B------:R-:W-:Y:S01]  /*b6c0*/  ISETP.NE.OR P6, PT, R0.reuse, RZ, P4 ;  /* 0x000000ff0000720c */ /* 0x040fe200027c5670 */
[----:B-1----:R-:W-:Y:S01]  /*b6d0*/  @P3 IMAD R13, R11, R10, RZ ;  /* 0x0000000a0b0d3224 */ /* 0x002fe200078e02ff */
[----:B------:R-:W-:Y:S01]  /*b6e0*/  ISETP.NE.OR P1, PT, R0, RZ, P1 ;  /* 0x000000ff0000720c */ /* 0x000fe20000f25670 */
[----:B------:R-:W-:Y:S01]  /*b6f0*/  IMAD R5, R30, R2, RZ ;  /* 0x000000021e057224 */ /* 0x000fe200078e02ff */
[C---:B------:R-:W-:Y:S01]  /*b700*/  ISETP.NE.OR P0, PT, R0.reuse, RZ, P0 ;  /* 0x000000ff0000720c */ /* 0x040fe20000705670 */
[----:B------:R-:W-:Y:S01]  /*b710*/  IMAD.SHL.U32 R0, R0, 0x8, RZ ;  /* 0x0000000800007824 */ /* 0x000fe200078e00ff */
[----:B------:R-:W-:Y:S01]  /*b720*/  P2R R23, PR, RZ, 0x2 ;  /* 0x00000002ff177803 */ /* 0x000fe20000000000 */
[----:B------:R-:W-:Y:S01]  /*b730*/  @!P3 IMAD.MOV.U32 R13, RZ, RZ, R6 ;  /* 0x000000ffff0db224 */ /* 0x000fe200078e0006 */
[----:B------:R-:W-:Y:S01]  /*b740*/  P2R R24, PR, RZ, 0x1 ;  /* 0x00000001ff187803 */ /* 0x000fe20000000000 */
[----:B------:R-:W-:Y:S01]  /*b750*/  @!P2 IMAD.MOV.U32 R16, RZ, RZ, R19 ;  /* 0x000000ffff10a224 */ /* 0x000fe200078e0013 */
[----:B------:R-:W-:-:S02]  /*b760*/  IADD3 R2, P0, R0, R3, RZ ;  /* 0x0000000300027210 */ /* 0x000fc40007f1e0ff */
[C---:B------:R-:W-:Y:S02]  /*b770*/  ISETP.GE.AND P1, PT, R0.reuse, UR6, PT ;  /* 0x0000000600007c0c */ /* 0x040fe4000bf26270 */
[----:B------:R-:W-:Y:S02]  /*b780*/  LEA.HI.X.SX32 R3, R0, R9, 0x1, P0 ;  /* 0x0000000900037211 */ /* 0x000fe400000f0eff */
[-C--:B------:R-:W-:Y:S02]  /*b790*/  ISETP.GE.OR P0, PT, R8, R12.reuse, P1 ;  /* 0x0000000c0800720c */ /* 0x080fe40000f06670 */
[----:B------:R-:W-:Y:S01]  /*b7a0*/  SHF.R.S32.HI R4, RZ, 0x1f, R31 ;  /* 0x0000001fff047819 */ /* 0x000fe2000001141f */
[----:B------:R-:W-:Y:S01]  /*b7b0*/  IMAD.WIDE.U32 R6, R31, UR4, R2 ;  /* 0x000000041f067c25 */ /* 0x000fe2000f8e0002 */
[--C-:B------:R-:W-:Y:S02]  /*b7c0*/  SHF.R.S32.HI R9, RZ, 0x1f, R8.reuse ;  /* 0x0000001fff097819 */ /* 0x100fe40000011408 */
[----:B--2---:R-:W-:Y:S01]  /*b7d0*/  SEL R19, R5, RZ, P2 ;  /* 0x000000ff05137207 */ /* 0x004fe20001000000 */
[----:B------:R-:W-:Y:S01]  /*b7e0*/  IMAD R4, R4, UR4, RZ ;  /* 0x0000000404047c24 */ /* 0x000fe2000f8e02ff */
[----:B------:R-:W-:Y:S01]  /*b7f0*/  ISETP.GE.OR P3, PT, R20, R12, P1 ;  /* 0x0000000c1400720c */ /* 0x000fe20000f66670 */
[----:B------:R-:W-:-:S04]  /*b800*/  IMAD.WIDE R2, R27, 0x80, R8 ;  /* 0x000000801b027825 */ /* 0x000fc800078e0208 */
[----:B------:R-:W-:-:S04]  /*b810*/  IMAD R4, R31, UR5, R4 ;  /* 0x000000051f047c24 */ /* 0x000fc8000f8e0204 */
[----:B------:R-:W-:Y:S01]  /*b820*/  IMAD.IADD R5, R4, 0x1, R7 ;  /* 0x0000000104057824 */ /* 0x000fe200078e0207 */
[----:B------:R-:W-:Y:S06]  /*b830*/  @P0 BRA `(.L_x_90) ;  /* 0x0000000000280947 */ /* 0x000fec0003800000 */
        /* <DEDUP_REMOVED lines=10> */
.L_x_90:
[----:B------:R-:W-:Y:S05]  /*b8e0*/  BSYNC B0 ;  /* 0x0000000000007941 */ /* 0x000fea0003800000 */
.L_x_89:
[----:B------:R-:W-:Y:S01]  /*b8f0*/  BSSY B0, `(.L_x_91) ;  /* 0x0000013000007945 */ /* 0x000fe20003800000 */
[-C--:B------:R-:W-:Y:S01]  /*b900*/  ISETP.GE.OR P2, PT, R21, R12.reuse, P1 ;  /* 0x0000000c1500720c */ /* 0x080fe20000f46670 */
[----:B-1----:R-:W-:Y:S01]  /*b910*/  IMAD R15, R31, R13, R19 ;  /* 0x0000000d1f0f7224 */ /* 0x002fe200078e0213 */
[----:B------:R-:W-:Y:S01]  /*b920*/  ISETP.GE.OR P4, PT, R22, R12, P1 ;  /* 0x0000000c1600720c */ /* 0x000fe20000f86670 */
[----:B------:R-:W-:Y:S01]  /*b930*/  IMAD R14, R25, R18, RZ ;  /* 0x00000012190e7224 */ /* 0x000fe200078e02ff */
[----:B------:R-:W-:Y:S11]  /*b940*/  @P3 BRA `(.L_x_92) ;  /* 0x0000000000343947 */ /* 0x000ff60003800000 */
        /* <DEDUP_REMOVED lines=13> */
.L_x_92:
[----:B------:R-:W-:Y:S05]  /*ba20*/  BSYNC B0 ;  /* 0x0000000000007941 */ /* 0x000fea0003800000 */
.L_x_91:
[----:B------:R-:W-:Y:S04]  /*ba30*/  BSSY B0, `(.L_x_93) ;  /* 0x000000f000007945 */ /* 0x000fe80003800000 */
[----:B------:R-:W-:Y:S05]  /*ba40*/  @P2 BRA `(.L_x_94) ;  /* 0x0000000000342947 */ /* 0x000fea0003800000 */
        /* <DEDUP_REMOVED lines=13> */
.L_x_94:
[----:B------:R-:W-:Y:S05]  /*bb20*/  BSYNC B0 ;  /* 0x0000000000007941 */ /* 0x000fea0003800000 */
.L_x_93:
        /* <DEDUP_REMOVED lines=17> */
.L_x_96:
[----:B------:R-:W-:Y:S05]  /*bc40*/  BSYNC B0 ;  /* 0x0000000000007941 */ /* 0x000fea0003800000 */
.L_x_95:
[----:B------:R-:W-:Y:S01]  /*bc50*/  BSSY B0, `(.L_x_97) ;  /* 0x000000b000007945 */ /* 0x000fe20003800000 */
[----:B------:R-:W-:-:S03]  /*bc60*/  IADD3.X R16, R14, R17, R15, P2, P1 ;  /* 0x000000110e107210 */ /* 0x000fc600017e240f */
[----:B------:R-:W-:Y:S05]  /*bc70*/  @P5 BRA `(.L_x_98) ;  /* 0x0000000000205947 */ /* 0x000fea0003800000 */
[----:B------:R-:W-:Y:S01]  /*bc80*/  IMAD R0, R8, R18, RZ ;  /* 0x0000001208007224 */ /* 0x000fe200078e02ff */
[----:B------:R-:W-:-:S04]  /*bc90*/  ULDC.64 UR4, c[0x0][0x2b0] ;  /* 0x0000ac0000047ab9 */ /* 0x000fc80000000a00 */
[----:B---3--:R-:W-:-:S04]  /*bca0*/  IADD3 R3, P0, R0, R10, RZ ;  /* 0x0000000a00037210 */ /* 0x008fc80007f1e0ff */
[----:B------:R-:W-:Y:S02]  /*bcb0*/  LEA.HI.X.SX32 R0, R0, R16, 0x1, P0 ;  /* 0x0000001000007211 */ /* 0x000fe400000f0eff */
[----:B------:R-:W-:-:S04]  /*bcc0*/  LEA R2, P0, R3, UR4, 0x2 ;  /* 0x0000000403027c11 */ /* 0x000fc8000f8010ff */
[----:B------:R-:W-:Y:S01]  /*bcd0*/  LEA.HI.X R3, R3, UR5, R0, 0x2, P0 ;  /* 0x0000000503037c11 */ /* 0x000fe200080f1400 */
[----:B------:R-:W-:-:S05]  /*bce0*/  IMAD.MOV.U32 R0, RZ, RZ, 0x7f800000 ;  /* 0x7f800000ff007424 */ /* 0x000fca00078e00ff */
[----:B------:R4:W-:Y:S03]  /*bcf0*/  STG.E desc[UR8][R2.64], R0 ;  /* 0x0000000002007986 */ /* 0x0009e6000c101908 */
.L_x_98:
[----:B------:R-:W-:Y:S05]  /*bd00*/  BSYNC B0 ;  /* 0x0000000000007941 */ /* 0x000fea0003800000 */
.L_x_97:
[----:B------:R-:W-:Y:S04]  /*bd10*/  BSSY B0, `(.L_x_99) ;  /* 0x000000a000007945 */ /* 0x000fe80003800000 */
[----:B------:R-:W-:Y:S05]  /*bd20*/  @P6 BRA `(.L_x_100) ;  /* 0x0000000000206947 */ /* 0x000fea0003800000 */
[----:B----4-:R-:W-:Y:S01]  /*bd30*/  IMAD R0, R20, R18, RZ ;  /* 0x0000001214007224 */ /* 0x010fe200078e02ff */
[----:B------:R-:W-:-:S04]  /*bd40*/  ULDC.64 UR4, c[0x0][0x2b0] ;  /* 0x0000ac0000047ab9 */ /* 0x000fc80000000a00 */
[----:B---3--:R-:W-:-:S04]  /*bd50*/  IADD3 R3, P0, R0, R10, RZ ;  /* 0x0000000a00037210 */ /* 0x008fc80007f1e0ff */
[----:B------:R-:W-:Y:S02]  /*bd60*/  LEA.HI.X.SX32 R0, R0, R16, 0x1, P0 ;  /* 0x0000001000007211 */ /* 0x000fe400000f0eff */
[----:B------:R-:W-:-:S04]  /*bd70*/  LEA R2, P0, R3, UR4, 0x2 ;  /* 0x0000000403027c11 */ /* 0x000fc8000f8010ff */
[----:B------:R-:W-:Y:S01]  /*bd80*/  LEA.HI.X R3, R3, UR5, R0, 0x2, P0 ;  /* 0x0000000503037c11 */ /* 0x000fe200080f1400 */
[----:B------:R-:W-:-:S05]  /*bd90*/  IMAD.MOV.U32 R0, RZ, RZ, 0x7f800000 ;  /* 0x7f800000ff007424 */ /* 0x000fca00078e00ff */
[----:B------:R3:W-:Y:S03]  /*bda0*/  STG.E desc[UR8][R2.64], R0 ;  /* 0x0000000002007986 */ /* 0x0007e6000c101908 */
.L_x_100:
[----:B------:R-:W-:Y:S05]  /*bdb0*/  BSYNC B0 ;  /* 0x0000000000007941 */ /* 0x000fea0003800000 */
.L_x_99:
[----:B------:R-:W-:Y:S01]  /*bdc0*/  ISETP.NE.AND P0, PT, R23, RZ, PT ;  /* 0x000000ff1700720c */ /* 0x000fe20003f05270 */
[----:B------:R-:W-:-:S12]  /*bdd0*/  BSSY B0, `(.L_x_101) ;  /* 0x000000a000007945 */ /* 0x000fd80003800000 */
[----:B------:R-:W-:Y:S05]  /*bde0*/  @P0 BRA `(.L_x_102) ;  /* 0x0000000000200947 */ /* 0x000fea0003800000 */
[----:B---34-:R-:W-:Y:S01]  /*bdf0*/  IMAD R0, R21, R18, RZ ;  /* 0x0000001215007224 */ /* 0x018fe200078e02ff */
[----:B------:R-:W-:-:S04]  /*be00*/  ULDC.64 UR4, c[0x0][0x2b0] ;  /* 0x0000ac0000047ab9 */ /* 0x000fc80000000a00 */
[----:B------:R-:W-:-:S04]  /*be10*/  IADD3 R3, P0, R0, R10, RZ ;  /* 0x0000000a00037210 */ /* 0x000fc80007f1e0ff */
[----:B------:R-:W-:Y:S02]  /*be20*/  LEA.HI.X.SX32 R0, R0, R16, 0x1, P0 ;  /* 0x0000001000007211 */ /* 0x000fe400000f0eff */
[----:B------:R-:W-:-:S04]  /*be30*/  LEA R2, P0, R3, UR4, 0x2 ;  /* 0x0000000403027c11 */ /* 0x000fc8000f8010ff */
[----:B------:R-:W-:Y:S01]  /*be40*/  LEA.HI.X R3, R3, UR5, R0, 0x2, P0 ;  /* 0x0000000503037c11 */ /* 0x000fe200080f1400 */
[----:B------:R-:W-:-:S05]  /*be50*/  IMAD.MOV.U32 R0, RZ, RZ, 0x7f800000 ;  /* 0x7f800000ff007424 */ /* 0x000fca00078e00ff */
[----:B------:R3:W-:Y:S03]  /*be60*/  STG.E desc[UR8][R2.64], R0 ;  /* 0x0000000002007986 */ /* 0x0007e6000c101908 */
.L_x_102:
[----:B------:R-:W-:Y:S05]  /*be70*/  BSYNC B0 ;  /* 0x0000000000007941 */ /* 0x000fea0003800000 */
.L_x_101:
[----:B------:R-:W-:-:S13]  /*be80*/  ISETP.NE.AND P0, PT, R24, RZ, PT ;  /* 0x000000ff1800720c */ /* 0x000fda0003f05270 */
[----:B------:R-:W-:Y:S05]  /*be90*/  @P0 EXIT ;  /* 0x000000000000094d */ /* 0x000fea0003800000 */
[----:B---34-:R-:W-:Y:S01]  /*bea0*/  IMAD R0, R22, R18, RZ ;  /* 0x0000001216007224 */ /* 0x018fe200078e02ff */
        /* <DEDUP_REMOVED lines=8> */
.L_x_103:
        /* <DEDUP_REMOVED lines=13> */
.L_x_1306:


//--------------------- .text._ZN5flash16flash_fwd_kernelI23Flash_fwd_kernel_traitsILi32ELi128ELi128ELi4ELb0ELb0EN7cutlass6half_tE19Flash_kernel_traitsILi32ELi128ELi128ELi4ES3_EELb0ELb0ELb0ELb1ELb0ELb0ELb0ELb0EEEvNS_16Flash_fwd_paramsE --------------------------
	.section	.text._ZN5flash16flash_fwd_kernelI23Flash_fwd_kernel_traitsILi32ELi128ELi128ELi4ELb0ELb0EN7cutlass6half_tE19Flash_kernel_traitsILi32ELi128ELi128ELi4ES3_EELb0ELb0ELb0ELb1ELb0ELb0ELb0ELb0EEEvNS_16Flash_fwd_paramsE,"ax",@progbits
	.align	128
        .global         _ZN5flash16flash_fwd_kernelI23Flash_fwd_kernel_traitsILi32ELi128ELi128ELi4ELb0ELb0EN7cutlass6half_tE19Flash_kernel_traitsILi32ELi128ELi128ELi4ES3_EELb0ELb0ELb0ELb1ELb0ELb0ELb0ELb0EEEvNS_16Flash_fwd_paramsE
        .type           _ZN5flash16flash_fwd_kernelI23Flash_fwd_kernel_traitsILi32ELi128ELi128ELi4ELb0ELb0EN7cutlass6half_tE19Flash_kernel_traitsILi32ELi128ELi128ELi4ES3_EELb0ELb0ELb0ELb1ELb0ELb0ELb0ELb0EEEvNS_16Flash_fwd_paramsE,@function
        .size           _ZN5flash16flash_fwd_kernelI23Flash_fwd_kernel_traitsILi32ELi128ELi128ELi4ELb0ELb0EN7cutlass6half_tE19Flash_kernel_traitsILi32ELi128ELi128ELi4ES3_EELb0ELb0ELb0ELb1ELb0ELb0ELb0ELb0EEEvNS_16Flash_fwd_paramsE,(.L_x_1307 - _ZN5flash16flash_fwd_kernelI23Flash_fwd_kernel_traitsILi32ELi128ELi128ELi4ELb0ELb0EN7cutlass6half_tE19Flash_kernel_traitsILi32ELi128ELi128ELi4ES3_EELb0ELb0ELb0ELb1ELb0ELb0ELb0ELb0EEEvNS_16Flash_fwd_paramsE)
        .other          _ZN5flash16flash_fwd_kernelI23Flash_fwd_kernel_traitsILi32ELi128ELi128ELi4ELb0ELb0EN7cutlass6half_tE19Flash_kernel_traitsILi32ELi128ELi128ELi4ES3_EELb0ELb0ELb0ELb1ELb0ELb0ELb0ELb0EEEvNS_16Flash_fwd_paramsE,@"STO_CUDA_ENTRY STV_DEFAULT"
_ZN5flash16flash_fwd_kernelI23Flash_fwd_kernel_traitsILi32ELi128ELi128ELi4ELb0ELb0EN7cutlass6half_tE19Flash_kernel_traitsILi32ELi128ELi128ELi4ES3_EELb0ELb0ELb0ELb1ELb0ELb0ELb0ELb0EEEvNS_16Flash_fwd_paramsE:
.text._ZN5flash16flash_fwd_kernelI23Flash_fwd_kernel_traitsILi32ELi128ELi128ELi4ELb0ELb0EN7cutlass6half_tE19Flash_kernel_traitsILi32ELi128ELi128ELi4ES3_EELb0ELb0ELb0ELb1ELb0ELb0ELb0ELb0EEEvNS_16Flash_fwd_paramsE:
        /* <DEDUP_REMOVED lines=41> */
.L_x_104:
[----:B-1----:R-:W1:Y:S02]  /*0290*/  LDC R4, c[0x0][0x2c8] ;  /* 0x0000b200ff047b82 */ /* 0x002e640000000800 */
.L_x_105:
        /* <DEDUP_REMOVED lines=16> */
[----:B------:R-:W-:-:S13]  /*03a0*/  ISETP.GE.AND P0, PT, R53, 0x1, PT ;  /* 0x000000013500780c */ /* 0x000fda0003f06270 */
[----:B------:R-:W-:Y:S05]  /*03b0*/  @!P0 BRA `(.L_x_106) ;  /* 0x000000ec00c88947 */ /* 0x000fea0003800000 */
[----:B------:R-:W1:Y:S01]  /*03c0*/  LDC R29, c[0x0][0x278] ;  /* 0x00009e00ff1d7b82 */ /* 0x000e620000000800 */
[----:B------:R-:W-:Y:S01]  /*03d0*/  ISETP.NE.AND P1, PT, R17, -0x1, PT ;  /* 0xffffffff1100780c */ /* 0x000fe20003f25270 */
[----:B------:R-:W-:Y:S01]  /*03e0*/  IMAD.MOV.U32 R33, RZ, RZ, R13 ;  /* 0x000000ffff217224 */ /* 0x000fe200078e000d */
[----:B------:R-:W-:Y:S02]  /*03f0*/  SHF.R.S32.HI R28, RZ, 0x1f, R193 ;  /* 0x0000001fff1c7819 */ /* 0x000fe400000114c1 */
[----:B------:R-:W-:Y:S02]  /*0400*/  ISETP.NE.AND P0, PT, R9, -0x1, PT ;  /* 0xffffffff0900780c */ /* 0x000fe40003f05270 */
[CC--:B------:R-:W-:Y:S01]  /*0410*/  LEA.HI R26, R28.reuse, R193.reuse, RZ, 0x3 ;  /* 0x000000c11c1a7211 */ /* 0x0c0fe200078f18ff */
[----:B------:R-:W2:Y:S01]  /*0420*/  LDC.64 R24, c[0x0][0x3c8] ;  /* 0x0000f200ff187b82 */ /* 0x000ea20000000a00 */
[----:B------:R-:W-:Y:S02]  /*0430*/  LEA.HI R183, R28, R193, RZ, 0x5 ;  /* 0x000000c11cb77211 */ /* 0x000fe400078f28ff */
[----:B------:R-:W-:-:S02]  /*0440*/  SHF.R.S32.HI R23, RZ, 0x3, R26 ;  /* 0x00000003ff177819 */ /* 0x000fc4000001141a */
[----:B------:R-:W-:Y:S02]  /*0450*/  SHF.R.S32.HI R181, RZ, 0x5, R183 ;  /* 0x00000005ffb57819 */ /* 0x000fe400000114b7 */
[----:B------:R-:W-:Y:S01]  /*0460*/  @!P1 SHF.R.S32.HI R6, RZ, 0x1f, R27 ;  /* 0x0000001fff069819 */ /* 0x000fe2000001141b */
[----:B------:R-:W3:Y:S01]  /*0470*/  @!P1 LDC.64 R14, c[0x0][0x228] ;  /* 0x00008a00ff0e9b82 */ /* 0x000ee20000000a00 */
[----:B-1----:R-:W-:-:S07]  /*0480*/  IABS R0, R29 ;  /* 0x0000001d00007213 */ /* 0x002fce0000000000 */
[----:B------:R-:W1:Y:S01]  /*0490*/  @P1 LDC.64 R20, c[0x0][0x240] ;  /* 0x00009000ff141b82 */ /* 0x000e620000000a00 */
[----:B------:R-:W-:Y:S01]  /*04a0*/  IMAD.MOV.U32 R11, RZ, RZ, R0 ;  /* 0x000000ffff0b7224 */ /* 0x000fe200078e0000 */
[----:B--2---:R-:W-:-:S03]  /*04b0*/  ISETP.NE.U32.AND P3, PT, R24, RZ, PT ;  /* 0x000000ff1800720c */ /* 0x004fc60003f65070 */
[----:B------:R-:W2:Y:S03]  /*04c0*/  I2F.RP R2, R11 ;  /* 0x0000000b00027306 */ /* 0x000ea60000209400 */
[----:B------:R-:W4:Y:S08]  /*04d0*/  @P0 LDC.64 R116, c[0x0][0x248] ;  /* 0x00009200ff740b82 */ /* 0x000f300000000a00 */
[----:B------:R-:W5:Y:S01]  /*04e0*/  @P0 LDC.64 R118, c[0x0][0x250] ;  /* 0x00009400ff760b82 */ /* 0x000f620000000a00 */
[----:B--2---:R-:W2:Y:S02]  /*04f0*/  MUFU.RCP R2, R2 ;  /* 0x0000000200027308 */ /* 0x004ea40000001000 */
[----:B--2---:R-:W-:-:S06]  /*0500*/  VIADD R2, R2, 0xffffffe ;  /* 0x0ffffffe02027836 */ /* 0x004fcc0000000000 */
[----:B------:R-:W2:Y:S02]  /*0510*/  F2I.FTZ.U32.TRUNC.NTZ R3, R2 ;  /* 0x0000000200037305 */ /* 0x000ea4000021f000 */
[----:B--2---:R-:W-:Y:S01]  /*0520*/  IADD3 R0, RZ, -R3, RZ ;  /* 0x80000003ff007210 */ /* 0x004fe20007ffe0ff */
[----:B------:R-:W-:-:S04]  /*0530*/  IMAD.MOV.U32 R2, RZ, RZ, RZ ;  /* 0x000000ffff027224 */ /* 0x000fc800078e00ff */
[----:B------:R-:W-:Y:S01]  /*0540*/  IMAD R4, R0, R11, RZ ;  /* 0x0000000b00047224 */ /* 0x000fe200078e02ff */
[----:B------:R-:W-:-:S03]  /*0550*/  IABS R0, R18 ;  /* 0x0000001200007213 */ /* 0x000fc60000000000 */
[----:B------:R-:W-:Y:S01]  /*0560*/  IMAD.HI.U32 R7, R3, R4, R2 ;  /* 0x0000000403077227 */ /* 0x000fe200078e0002 */
[----:B------:R-:W-:-:S03]  /*0570*/  LEA.HI R3, R28, R193, RZ, 0x2 ;  /* 0x000000c11c037211 */ /* 0x000fc600078f10ff */
[----:B------:R-:W-:Y:S01]  /*0580*/  IMAD.MOV.U32 R5, RZ, RZ, R0 ;  /* 0x000000ffff057224 */ /* 0x000fe200078e0000 */
[----:B------:R-:W-:Y:S01]  /*0590*/  LOP3.LUT R2, R3, 0xfffffffc, RZ, 0xc0, !PT ;  /* 0xfffffffc03027812 */ /* 0x000fe200078ec0ff */
[----:B------:R-:W-:Y:S01]  /*05a0*/  IMAD.SHL.U32 R0, R23, 0x40, RZ ;  /* 0x0000004017007824 */ /* 0x000fe200078e00ff */
[----:B------:R-:W-:Y:S01]  /*05b0*/  SHF.R.S32.HI R10, RZ, 0x2, R3 ;  /* 0x00000002ff0a7819 */ /* 0x000fe20000011403 */
[----:B------:R-:W-:Y:S01]  /*05c0*/  IMAD.HI.U32 R16, R7, R5, RZ ;  /* 0x0000000507107227 */ /* 0x000fe200078e00ff */
[----:B------:R-:W-:Y:S02]  /*05d0*/  IADD3 R2, -R2, R193, RZ ;  /* 0x000000c102027210 */ /* 0x000fe40007ffe1ff */
[----:B------:R-:W-:Y:S02]  /*05e0*/  LEA.HI R3, R3, R10, RZ, 0x1 ;  /* 0x0000000a03037211 */ /* 0x000fe400078f08ff */
[----:B------:R-:W-:Y:S01]  /*05f0*/  LOP3.LUT R0, R0, 0xc0, RZ, 0xc0, !PT ;  /* 0x000000c000007812 */ /* 0x000fe200078ec0ff */
[----:B------:R-:W-:Y:S01]  /*0600*/  IMAD.SHL.U32 R12, R2, 0x8, RZ ;  /* 0x00000008020c7824 */ /* 0x000fe200078e00ff */
[----:B------:R-:W-:Y:S01]  /*0610*/  LOP3.LUT R4, R3, 0x7fffffe, RZ, 0xc0, !PT ;  /* 0x07fffffe03047812 */ /* 0x000fe200078ec0ff */
[----:B---3--:R-:W-:-:S02]  /*0620*/  @!P1 IMAD R2, R6, R14, RZ ;  /* 0x0000000e06029224 */ /* 0x008fc400078e02ff */
[----:B-1----:R-:W-:Y:S01]  /*0630*/  @P1 IMAD.WIDE.U32 R6, R17, R20, RZ ;  /* 0x0000001411061225 */ /* 0x002fe200078e00ff */
[----:B------:R-:W-:Y:S01]  /*0640*/  MOV R32, R12 ;  /* 0x0000000c00207202 */ /* 0x000fe20000000f00 */
[----:B------:R1:W-:Y:S01]  /*0650*/  STL [R1+0x28], R12 ;  /* 0x0000280c01007387 */ /* 0x0003e20000100800 */
[----:B------:R-:W-:Y:S01]  /*0660*/  IADD3 R4, R10, -R4, RZ ;  /* 0x800000040a047210 */ /* 0x000fe20007ffe0ff */
[----:B------:R-:W-:Y:S02]  /*0670*/  IMAD.MOV.U32 R32, RZ, RZ, R12 ;  /* 0x000000ffff207224 */ /* 0x000fe400078e000c */
[----:B------:R-:W-:Y:S02]  /*0680*/  @!P1 IMAD R13, R27, R15, R2 ;  /* 0x0000000f1b0d9224 */ /* 0x000fe400078e0202 */
[----:B------:R-:W-:Y:S01]  /*0690*/  IMAD R4, R181, 0x8, R4 ;  /* 0x00000008b5047824 */ /* 0x000fe200078e0204 */
[----:B------:R-:W-:Y:S01]  /*06a0*/  LOP3.LUT R3, R0, 0x18, R32, 0xf8, !PT ;  /* 0x0000001800037812 */ /* 0x000fe200078ef820 */
[----:B------:R-:W-:Y:S01]  /*06b0*/  @!P1 IMAD.WIDE.U32 R14, R27, R14, RZ ;  /* 0x0000000e1b0e9225 */ /* 0x000fe200078e00ff */
[----:B------:R-:W-:-:S03]  /*06c0*/  SHF.R.U32.HI R0, RZ, 0x3, R0 ;  /* 0x00000003ff007819 */ /* 0x000fc60000011600 */
[----:B------:R-:W-:Y:S01]  /*06d0*/  @P1 IMAD R21, R17, R21, R7 ;  /* 0x0000001511151224 */ /* 0x000fe200078e0207 */
[----:B------:R-:W-:Y:S01]  /*06e0*/  LOP3.LUT R3, R3, R0, RZ, 0x3c, !PT ;  /* 0x0000000003037212 */ /* 0x000fe200078e3cff */
[----:B------:R-:W-:Y:S01]  /*06f0*/  IMAD.MOV R0, RZ, RZ, -R16 ;  /* 0x000000ffff007224 */ /* 0x000fe200078e0a10 */
[----:B------:R-:W-:Y:S02]  /*0700*/  @!P1 IADD3 R21, R15, R13, RZ ;  /* 0x0000000d0f159210 */ /* 0x000fe40007ffe0ff */
[----:B------:R-:W-:Y:S01]  /*0710*/  LEA R221, R4, R3, 0x5 ;  /* 0x0000000304dd7211 */ /* 0x000fe200078e28ff */
[C---:B------:R-:W-:Y:S02]  /*0720*/  @P0 IMAD.IADD R4, R8.reuse, 0x1, R9 ;  /* 0x0000000108040824 */ /* 0x040fe400078e0209 */
[----:B-1----:R-:W-:Y:S02]  /*0730*/  IMAD R12, R11, R0, R5 ;  /* 0x000000000b0c7224 */ /* 0x002fe400078e0205 */
[----:B------:R-:W-:-:S02]  /*0740*/  @P0 IMAD.IADD R0, R8, 0x1, R9 ;  /* 0x0000000108000824 */ /* 0x000fc400078e0209 */
[----:B----4-:R-:W-:Y:S01]  /*0750*/  @P0 IMAD R9, R4, R117, RZ ;  /* 0x0000007504090224 */ /* 0x010fe200078e02ff */
[----:B------:R-:W-:Y:S01]  /*0760*/  ISETP.GT.U32.AND P2, PT, R11, R12, PT ;  /* 0x0000000c0b00720c */ /* 0x000fe20003f44070 */
[----:B-----5:R-:W-:-:S04]  /*0770*/  @P0 IMAD.WIDE.U32 R2, R0, R118, RZ ;  /* 0x0000007600020225 */ /* 0x020fc800078e00ff */
[----:B------:R-:W-:Y:S01]  /*0780*/  @P0 IMAD.WIDE.U32 R4, R4, R116, RZ ;  /* 0x0000007404040225 */ /* 0x000fe200078e00ff */
[----:B------:R-:W-:-:S03]  /*0790*/  @P0 MOV R20, R2 ;  /* 0x0000000200140202 */ /* 0x000fc60000000f00 */
[----:B------:R-:W-:Y:S01]  /*07a0*/  @P0 IMAD R7, R0, R119, RZ ;  /* 0x0000007700070224 */ /* 0x000fe200078e02ff */
[----:B------:R-:W-:Y:S01]  /*07b0*/  @P0 MOV R13, R4 ;  /* 0x00000004000d0202 */ /* 0x000fe20000000f00 */
[----:B------:R-:W-:Y:S02]  /*07c0*/  @P0 IMAD.IADD R17, R5, 0x1, R9 ;  /* 0x0000000105110824 */ /* 0x000fe400078e0209 */
[----:B------:R-:W-:Y:S01]  /*07d0*/  @P0 IMAD.IADD R22, R3, 0x1, R7 ;  /* 0x0000000103160824 */ /* 0x000fe200078e0207 */
        /* <DEDUP_REMOVED lines=14> */
.L_x_107:
        /* <DEDUP_REMOVED lines=14> */
.L_x_108:
[----:B------:R-:W-:Y:S01]  /*09a0*/  @!P2 IMAD.IADD R12, R12, 0x1, -R11 ;  /* 0x000000010c0ca824 */ /* 0x000fe200078e0a0b */
[----:B------:R-:W-:Y:S01]  /*09b0*/  ISETP.NE.AND.EX P4, PT, R25, RZ, PT, P3 ;  /* 0x000000ff1900720c */ /* 0x000fe20003f85330 */
[----:B------:R-:W1:Y:S01]  /*09c0*/  S2UR UR4, SR_CgaCtaId ;  /* 0x00000000000479c3 */ /* 0x000e620000008800 */
[----:B------:R-:W-:Y:S01]  /*09d0*/  IMAD.IADD R4, R188, 0x1, -R252 ;  /* 0x00000001bc047824 */ /* 0x000fe200078e0afc */
[----:B------:R-:W-:Y:S01]  /*09e0*/  SHF.R.S32.HI R33, RZ, 0x1f, R32 ;  /* 0x0000001fff217819 */ /* 0x000fe20000011420 */
[----:B------:R-:W-:Y:S01]  /*09f0*/  VIADD R35, R10, 0x20 ;  /* 0x000000200a237836 */ /* 0x000fe20000000000 */
[----:B------:R-:W-:Y:S01]  /*0a00*/  ISETP.GE.U32.AND P6, PT, R12, R11, PT ;  /* 0x0000000b0c00720c */ /* 0x000fe20003fc6070 */
[C---:B------:R-:W-:Y:S01]  /*0a10*/  VIADD R34, R10.reuse, 0x40 ;  /* 0x000000400a227836 */ /* 0x040fe20000000000 */
[----:B------:R-:W-:Y:S01]  /*0a20*/  SHF.R.S32.HI R11, RZ, 0x1f, R10 ;  /* 0x0000001fff0b7819 */ /* 0x000fe2000001140a */
[----:B------:R-:W-:Y:S01]  /*0a30*/  VIADD R31, R10, 0x60 ;  /* 0x000000600a1f7836 */ /* 0x000fe20000000000 */
[----:B------:R2:W-:Y:S01]  /*0a40*/  STL [R1+0x60], R4 ;  /* 0x0000600401007387 */ /* 0x0005e20000100800 */
[----:B------:R-:W-:Y:S01]  /*0a50*/  LOP3.LUT R0, R18, R29, RZ, 0x3c, !PT ;  /* 0x0000001d12007212 */ /* 0x000fe200078e3cff */
[----:B------:R-:W-:Y:S01]  /*0a60*/  @!P1 IMAD.MOV.U32 R6, RZ, RZ, R14 ;  /* 0x000000ffff069224 */ /* 0x000fe200078e000e */
[----:B------:R-:W-:Y:S01]  /*0a70*/  ISETP.GE.AND P1, PT, R10, R4, PT ;  /* 0x000000040a00720c */ /* 0x000fe20003f26270 */
[----:B------:R-:W-:Y:S01]  /*0a80*/  IMAD.WIDE R36, R30, 0x80, R10 ;  /* 0x000000801e247825 */ /* 0x000fe200078e020a */
[----:B------:R2:W-:Y:S01]  /*0a90*/  STL [R1+0x64], R35 ;  /* 0x0000642301007387 */ /* 0x0005e20000100800 */
[----:B------:R-:W3:Y:S01]  /*0aa0*/  @P4 LDC.64 R14, c[0x0][0x3d0] ;  /* 0x0000f400ff0e4b82 */ /* 0x000ee20000000a00 */
[----:B------:R-:W-:Y:S01]  /*0ab0*/  ISETP.GE.AND P0, PT, R0, RZ, PT ;  /* 0x000000ff0000720c */ /* 0x000fe20003f06270 */
[----:B------:R-:W-:Y:S01]  /*0ac0*/  ULDC.64 UR6, c[0x0][0x258] ;  /* 0x0000960000067ab9 */ /* 0x000fe20000000a00 */
[----:B------:R2:W-:Y:S01]  /*0ad0*/  STL [R1+0x6c], R34 ;  /* 0x00006c2201007387 */ /* 0x0005e20000100800 */
[----:B------:R-:W-:Y:S01]  /*0ae0*/  SHF.R.S32.HI R19, RZ, 0x1f, R18 ;  /* 0x0000001fff137819 */ /* 0x000fe20000011412 */
[----:B------:R-:W-:Y:S01]  /*0af0*/  UMOV UR5, 0x400 ;  /* 0x0000040000057882 */ /* 0x000fe20000000000 */
[----:B------:R-:W-:Y:S01]  /*0b00*/  P2R R12, PR, RZ, 0x1 ;  /* 0x00000001ff0c7803 */ /* 0x000fe20000000000 */
[----:B------:R2:W-:Y:S01]  /*0b10*/  STL [R1+0x2c], R33 ;  /* 0x00002c2101007387 */ /* 0x0005e20000100800 */
[----:B------:R-:W-:Y:S01]  /*0b20*/  IADD3 R2, P0, R32, R6, RZ ;  /* 0x0000000620027210 */ /* 0x000fe20007f1e0ff */
[----:B------:R-:W-:Y:S01]  /*0b30*/  IMAD R0, R19, UR6, RZ ;  /* 0x0000000613007c24 */ /* 0x000fe2000f8e02ff */
[----:B-1----:R-:W-:Y:S01]  /*0b40*/  ULEA UR4, UR4, UR5, 0x18 ;  /* 0x0000000504047291 */ /* 0x002fe2000f8ec03f */
[----:B------:R2:W-:Y:S01]  /*0b50*/  STL [R1+0x68], R31 ;  /* 0x0000681f01007387 */ /* 0x0005e20000100800 */
[----:B------:R-:W-:Y:S01]  /*0b60*/  BSSY B0, `(.L_x_109) ;  /* 0x000001f000007945 */ /* 0x000fe20003800000 */
[----:B------:R-:W-:Y:S01]  /*0b70*/  IMAD.X R3, R33, 0x1, R21, P0 ;  /* 0x0000000121037824 */ /* 0x000fe200000e0615 */
[-C--:B------:R-:W-:Y:S01]  /*0b80*/  ISETP.GE.AND P3, PT, R35, R4.reuse, PT ;  /* 0x000000042300720c */ /* 0x080fe20003f66270 */
[----:B------:R2:W-:Y:S01]  /*0b90*/  STL.64 [R1+0x58], R36 ;  /* 0x0000582401007387 */ /* 0x0005e20000100a00 */
[C---:B------:R-:W-:Y:S01]  /*0ba0*/  IMAD R0, R18.reuse, UR7, R0 ;  /* 0x0000000712007c24 */ /* 0x040fe2000f8e0200 */
[----:B------:R-:W-:Y:S01]  /*0bb0*/  ISETP.GE.AND P5, PT, R31, R4, PT ;  /* 0x000000041f00720c */ /* 0x000fe20003fa6270 */
[----:B------:R-:W-:Y:S01]  /*0bc0*/  IMAD.WIDE.U32 R8, R18, UR6, R2 ;  /* 0x0000000612087c25 */ /* 0x000fe2000f8e0002 */
[----:B------:R-:W-:-:S03]  /*0bd0*/  LEA R221, R221, UR4, 0x1 ;  /* 0x00000004dddd7c11 */ /* 0x000fc6000f8e08ff */
[----:B------:R-:W-:Y:S01]  /*0be0*/  @!P2 VIADD R16, R16, 0x1 ;  /* 0x000000011010a836 */ /* 0x000fe20000000000 */
[----:B------:R-:W-:Y:S01]  /*0bf0*/  ISETP.GE.AND P2, PT, R34, R4, PT ;  /* 0x000000042200720c */ /* 0x000fe20003f46270 */
[----:B------:R-:W-:Y:S01]  /*0c00*/  IMAD.IADD R7, R9, 0x1, R0 ;  /* 0x0000000109077824 */ /* 0x000fe200078e0200 */
[----:B------:R-:W-:Y:S11]  /*0c10*/  @P1 BRA `(.L_x_110) ;  /* 0x00000000004c1947 */ /* 0x000ff60003800000 */
        /* <DEDUP_REMOVED lines=12> */
[----:B--2---:R-:W-:Y:S02]  /*0ce0*/  LEA R4, P0, R2, UR6, 0x1 ;  /* 0x0000000602047c11 */ /* 0x004fe4000f8008ff */
[----:B------:R-:W-:-:S04]  /*0cf0*/  IADD3 R0, R3, R0, RZ ;  /* 0x0000000003007210 */ /* 0x000fc80007ffe0ff */
[----:B------:R-:W-:-:S05]  /*0d00*/  LEA.HI.X R5, R2, UR7, R0, 0x1, P0 ;  /* 0x0000000702057c11 */ /* 0x000fca00080f0c00 */
[----:B------:R-:W-:Y:S01]  /*0d10*/  @!PT LDS RZ, [RZ] ;  /* 0x00000000fffff984 */ /* 0x000fe20000000800 */
[----:B------:R-:W-:Y:S01]  /*0d20*/  @!PT LDS RZ, [RZ] ;  /* 0x00000000fffff984 */ /* 0x000fe20000000800 */
[----:B------:R-:W-:Y:S01]  /*0d30*/  @!PT LDS RZ, [RZ] ;  /* 0x00000000fffff984 */ /* 0x000fe20000000800 */
[----:B------:R4:W-:Y:S02]  /*0d40*/  LDGSTS.E.BYPASS.LTC128B.128 [R221], desc[UR8][R4.64] ;  /* 0x0000000004dd7fae */ /* 0x0009e4000b901d48 */
.L_x_110:
[----:B------:R-:W-:Y:S05]  /*0d50*/  BSYNC B0 ;  /* 0x0000000000007941 */ /* 0x000fea0003800000 */
.L_x_109:
[----:B------:R-:W-:Y:S04]  /*0d60*/  BSSY B0, `(.L_x_111) ;  /* 0x0000016000007945 */ /* 0x000fe80003800000 */
[----:B------:R-:W-:Y:S05]  /*0d70*/  @P3 BRA `(.L_x_112) ;  /* 0x0000000000503947 */ /* 0x000fea0003800000 */
[----:B------:R-:W-:Y:S02]  /*0d80*/  ULDC UR5, c[0x0][0x2d0] ;  /* 0x0000b40000057ab9 */ /* 0x000fe40000000800 */
[----:B------:R-:W-:-:S13]  /*0d90*/  ISETP.GE.AND P0, PT, R32, UR5, PT ;  /* 0x0000000520007c0c */ /* 0x000fda000bf06270 */
[----:B------:R1:W-:Y:S01]  /*0da0*/  @P0 STS.128 [R221+0x800], RZ ;  /* 0x000800ffdd000388 */ /* 0x0003e20000000c00 */
[----:B------:R-:W-:Y:S05]  /*0db0*/  @P0 BRA `(.L_x_112) ;  /* 0x0000000000400947 */ /* 0x000fea0003800000 */
[----:B--2-4-:R-:W-:Y:S01]  /*0dc0*/  IADD3 R4, P0, R36, 0x20, RZ ;  /* 0x0000002024047810 */ /* 0x014fe20007f1e0ff */
[----:B------:R-:W-:Y:S01]  /*0dd0*/  ULDC.64 UR6, c[0x0][0x240] ;  /* 0x0000900000067ab9 */ /* 0x000fe20000000a00 */
[----:B------:R-:W-:Y:S01]  /*0de0*/  MOV R3, R7 ;  /* 0x0000000700037202 */ /* 0x000fe20000000f00 */
[----:B------:R-:W-:Y:S02]  /*0df0*/  IMAD.MOV.U32 R2, RZ, RZ, R8 ;  /* 0x000000ffff027224 */ /* 0x000fe400078e0008 */
[----:B------:R-:W-:Y:S02]  /*0e00*/  IMAD.X R0, RZ, RZ, R37, P0 ;  /* 0x000000ffff007224 */ /* 0x000fe400000e0625 */
[----:B------:R-:W-:-:S04]  /*0e10*/  IMAD.WIDE.U32 R2, R4, UR6, R2 ;  /* 0x0000000604027c25 */ /* 0x000fc8000f8e0002 */
[----:B------:R-:W-:-:S04]  /*0e20*/  IMAD R0, R0, UR6, RZ ;  /* 0x0000000600007c24 */ /* 0x000fc8000f8e02ff */
        /* <DEDUP_REMOVED lines=9> */
.L_x_112:
[----:B------:R-:W-:Y:S05]  /*0ec0*/  BSYNC B0 ;  /* 0x0000000000007941 */ /* 0x000fea0003800000 */
.L_x_111:
        /* <DEDUP_REMOVED lines=22> */
.L_x_114:
[----:B------:R-:W-:Y:S05]  /*1030*/  BSYNC B0 ;  /* 0x0000000000007941 */ /* 0x000fea0003800000 */
.L_x_113:
        /* <DEDUP_REMOVED lines=8> */
[----:B------:R-:W-:Y:S01]  /*10c0*/  MOV R3, R7 ;  /* 0x0000000700037202 */ /* 0x000fe20000000f00 */
[----:B------:R-:W-:Y:S02]  /*10d0*/  IMAD.MOV.U32 R2, RZ, RZ, R8 ;  /* 0x000000ffff027224 */ /* 0x000fe400078e0008 */
[----:B------:R-:W-:Y:S02]  /*10e0*/  IMAD.X R0, RZ, RZ, R37, P0 ;  /* 0x000000ffff007224 */ /* 0x000fe400000e0625 */
[----:B--2-4-:R-:W-:-:S04]  /*10f0*/  IMAD.WIDE.U32 R4, R6, UR6, R2 ;  /* 0x0000000606047c25 */ /* 0x014fc8000f8e0002 */
        /* <DEDUP_REMOVED lines=10> */
.L_x_116:
[----:B------:R-:W-:Y:S05]  /*11a0*/  BSYNC B0 ;  /* 0x0000000000007941 */ /* 0x000fea0003800000 */
.L_x_115:
[----:B------:R-:W-:Y:S01]  /*11b0*/  ISETP.NE.AND P0, PT, R12, RZ, PT ;  /* 0x000000ff0c00720c */ /* 0x000fe20003f05270 */
[----:B------:R-:W-:Y:S01]  /*11c0*/  @P6 VIADD R16, R16, 0x1 ;  /* 0x0000000110106836 */ /* 0x000fe20000000000 */
[----:B------:R-:W-:Y:S01]  /*11d0*/  ISETP.NE.AND P1, PT, R29, RZ, PT ;  /* 0x000000ff1d00720c */ /* 0x000fe20003f25270 */
[-C--:B--2---:R-:W-:Y:S01]  /*11e0*/  IMAD.WIDE.U32 R2, R10, R116.reuse, R32 ;  /* 0x000000740a027225 */ /* 0x084fe200078e0020 */
[----:B------:R-:W-:Y:S01]  /*11f0*/  IADD3 R0, R53, 0x7f, RZ ;  /* 0x0000007f35007810 */ /* 0x000fe20007ffe0ff */
[----:B------:R-:W-:Y:S01]  /*1200*/  ULDC.64 UR6, c[0x0][0x260] ;  /* 0x0000980000067ab9 */ /* 0x000fe20000000a00 */
[C---:B------:R-:W-:Y:S01]  /*1210*/  SHF.L.U64.HI R190, R116.reuse, 0x7, R117 ;  /* 0x0000000774be7819 */ /* 0x040fe20000010275 */
[----:B------:R-:W-:Y:S01]  /*1220*/  IMAD.MOV.U32 R6, RZ, RZ, R16 ;  /* 0x000000ffff067224 */ /* 0x000fe200078e0010 */
[----:B----4-:R-:W-:Y:S01]  /*1230*/  SHF.R.S32.HI R5, RZ, 0x1f, R0 ;  /* 0x0000001fff057819 */ /* 0x010fe20000011400 */
[C---:B------:R-:W-:Y:S01]  /*1240*/  IMAD R4, R11.reuse, R116, RZ ;  /* 0x000000740b047224 */ /* 0x040fe200078e02ff */
[----:B------:R-:W-:Y:S01]  /*1250*/  SHF.L.U32 R182, R116, 0x7, RZ ;  /* 0x0000000774b67819 */ /* 0x000fe200000006ff */
[----:B------:R-:W-:Y:S01]  /*1260*/  IMAD R12, R11, R118, RZ ;  /* 0x000000760b0c7224 */ /* 0x000fe200078e02ff */
[----:B------:R-:W-:Y:S01]  /*1270*/  LEA.HI R191, R5, R0, RZ, 0x7 ;  /* 0x0000000005bf7211 */ /* 0x000fe200078f38ff */
[----:B------:R-:W-:Y:S01]  /*1280*/  IMAD R4, R10, R117, R4 ;  /* 0x000000750a047224 */ /* 0x000fe200078e0204 */
[----:B------:R-:W-:Y:S01]  /*1290*/  @!P0 IADD3 R6, -R6, RZ, RZ ;  /* 0x000000ff06068210 */ /* 0x000fe20007ffe1ff */
[----:B------:R-:W-:Y:S01]  /*12a0*/  IMAD R12, R10, R119, R12 ;  /* 0x000000770a0c7224 */ /* 0x000fe200078e020c */
[----:B------:R-:W-:Y:S01]  /*12b0*/  IADD3 R8, P0, R13, R2, RZ ;  /* 0x000000020d087210 */ /* 0x000fe20007f1e0ff */
[----:B------:R-:W-:Y:S01]  /*12c0*/  BSSY B0, `(.L_x_117) ;  /* 0x0000033000007945 */ /* 0x000fe20003800000 */
[----:B------:R-:W-:-:S02]  /*12d0*/  @P4 SHF.R.S32.HI R2, RZ, 0x1f, R27 ;  /* 0x0000001fff024819 */ /* 0x000fc4000001141b */
[----:B------:R-:W-:Y:S02]  /*12e0*/  @!P1 LOP3.LUT R6, RZ, R29, RZ, 0x33, !PT ;  /* 0x0000001dff069212 */ /* 0x000fe400078e33ff */
[----:B------:R-:W-:Y:S01]  /*12f0*/  IADD3.X R9, R17, R3, R4, P0, !PT ;  /* 0x0000000311097210 */ /* 0x000fe200007fe404 */
[-C--:B---3--:R-:W-:Y:S01]  /*1300*/  @P4 IMAD R0, R2, R14.reuse, RZ ;  /* 0x0000000e02004224 */ /* 0x088fe200078e02ff */
[----:B------:R-:W-:Y:S01]  /*1310*/  SHF.R.S32.HI R7, RZ, 0x1f, R6 ;  /* 0x0000001fff077819 */ /* 0x000fe20000011406 */
[----:B------:R-:W-:Y:S01]  /*1320*/  @P4 IMAD.WIDE.U32 R2, R27, R14, R18 ;  /* 0x0000000e1b024225 */ /* 0x000fe200078e0012 */
[----:B------:R-:W-:-:S03]  /*1330*/  LEA.HI.SX32 R52, R191, 0xffffffff, 0x19 ;  /* 0xffffffffbf347811 */ /* 0x000fc600078fcaff */
[----:B------:R-:W-:Y:S01]  /*1340*/  @P4 IMAD R0, R27, R15, R0 ;  /* 0x0000000f1b004224 */ /* 0x000fe200078e0200 */
[----:B------:R-:W-:Y:S01]  /*1350*/  @P4 LEA R14, P0, R2, R24, 0x2 ;  /* 0x00000018020e4211 */ /* 0x000fe200078010ff */
[----:B------:R-:W-:Y:S01]  /*1360*/  IMAD.WIDE.U32 R4, R10, R118, R32 ;  /* 0x000000760a047225 */ /* 0x000fe200078e0020 */
[----:B------:R-:W-:-:S03]  /*1370*/  SHF.R.S32.HI R13, RZ, 0x1f, R52 ;  /* 0x0000001fff0d7819 */ /* 0x000fc60000011434 */
[----:B------:R-:W-:Y:S01]  /*1380*/  @P4 IMAD.IADD R3, R3, 0x1, R0 ;  /* 0x0000000103034824 */ /* 0x000fe200078e0200 */
[----:B------:R-:W-:Y:S01]  /*1390*/  IADD3 R4, P1, R20, R4, RZ ;  /* 0x0000000414047210 */ /* 0x000fe20007f3e0ff */
[----:B------:R-:W-:Y:S02]  /*13a0*/  IMAD R0, R7, UR6, RZ ;  /* 0x0000000607007c24 */ /* 0x000fe4000f8e02ff */
[----:B------:R-:W-:Y:S01]  /*13b0*/  IMAD.WIDE.U32 R36, R6, UR6, R8 ;  /* 0x0000000606247c25 */ /* 0x000fe2000f8e0008 */
[----:B------:R-:W-:Y:S02]  /*13c0*/  @P4 LEA.HI.X R15, R2, R25, R3, 0x2, P0 ;  /* 0x00000019020f4211 */ /* 0x000fe400000f1403 */
[----:B------:R-:W-:Y:S01]  /*13d0*/  IADD3.X R5, R22, R5, R12, P1, !PT ;  /* 0x0000000516057210 */ /* 0x000fe20000ffe40c */
[----:B------:R-:W-:Y:S01]  /*13e0*/  IMAD R2, R6, UR7, R0 ;  /* 0x0000000706027c24 */ /* 0x000fe2000f8e0200 */
[----:B------:R-:W-:Y:S01]  /*13f0*/  ULDC.64 UR6, c[0x0][0x268] ;  /* 0x00009a0000067ab9 */ /* 0x000fe20000000a00 */
[----:B------:R-:W-:Y:S01]  /*1400*/  MOV R222, R36 ;  /* 0x0000002400de7202 */ /* 0x000fe20000000f00 */
[----:B------:R2:W-:Y:S01]  /*1410*/  STL.64 [R1+0x40], R36 ;  /* 0x0000402401007387 */ /* 0x0005e20000100a00 */
[----:B------:R-:W-:-:S02]  /*1420*/  IMAD.IADD R223, R37, 0x1, R2 ;  /* 0x0000000125df7824 */ /* 0x000fc400078e0202 */
[----:B------:R-:W-:-:S03]  /*1430*/  IMAD.WIDE.U32 R18, R6, UR6, R4 ;  /* 0x0000000606127c25 */ /* 0x000fc6000f8e0004 */
[----:B------:R2:W-:Y:S01]  /*1440*/  STL.64 [R1+0x30], R222 ;  /* 0x000030de01007387 */ /* 0x0005e20000100a00 */
[----:B------:R-:W-:Y:S02]  /*1450*/  IMAD R12, R52, -0x80, R53 ;  /* 0xffffff80340c7824 */ /* 0x000fe400078e0235 */
[----:B------:R-:W-:Y:S01]  /*1460*/  IMAD R0, R190, R52, RZ ;  /* 0x00000034be007224 */ /* 0x000fe200078e02ff */
[----:B------:R2:W-:Y:S01]  /*1470*/  STL.64 [R1+0x38], R18 ;  /* 0x0000381201007387 */ /* 0x0005e20000100a00 */
[----:B------:R-:W-:Y:S01]  /*1480*/  IMAD.WIDE.U32 R2, R52, R182, R222 ;  /* 0x000000b634027225 */ /* 0x000fe200078e00de */
[-C--:B------:R-:W-:Y:S02]  /*1490*/  ISETP.GE.AND P0, PT, R10, R12.reuse, PT ;  /* 0x0000000c0a00720c */ /* 0x080fe40003f06270 */
[----:B------:R-:W-:Y:S01]  /*14a0*/  ISETP.GE.AND P1, PT, R35, R12, PT ;  /* 0x0000000c2300720c */ /* 0x000fe20003f26270 */
[----:B------:R-:W-:Y:S01]  /*14b0*/  IMAD R8, R13, R182, R0 ;  /* 0x000000b60d087224 */ /* 0x000fe200078e0200 */
[-C--:B------:R-:W-:Y:S01]  /*14c0*/  ISETP.GE.AND P2, PT, R34, R12.reuse, PT ;  /* 0x0000000c2200720c */ /* 0x080fe20003f46270 */
[----:B------:R-:W-:Y:S01]  /*14d0*/  IMAD R0, R7, UR6, RZ ;  /* 0x0000000607007c24 */ /* 0x000fe2000f8e02ff */
[----:B------:R-:W-:Y:S01]  /*14e0*/  ISETP.GE.AND P3, PT, R31, R12, PT ;  /* 0x0000000c1f00720c */ /* 0x000fe20003f66270 */
[----:B------:R-:W-:-:S02]  /*14f0*/  IMAD.IADD R5, R3, 0x1, R8 ;  /* 0x0000000103057824 */ /* 0x000fc400078e0208 */
[----:B------:R-:W-:-:S04]  /*1500*/  IMAD R16, R6, UR7, R0 ;  /* 0x0000000706107c24 */ /* 0x000fc8000f8e0200 */
        /* <DEDUP_REMOVED lines=14> */
.L_x_118:
[----:B------:R-:W-:Y:S05]  /*15f0*/  BSYNC B0 ;  /* 0x0000000000007941 */ /* 0x000fea0003800000 */
.L_x_117:
        /* <DEDUP_REMOVED lines=12> */
[----:B----4-:R-:W-:Y:S01]  /*16c0*/  IMAD.X R7, R194, 0x1, R5, P0 ;  /* 0x00000001c2077824 */ /* 0x010fe200000e0605 */
[----:B------:R-:W-:-:S04]  /*16d0*/  LEA R6, P0, R0, UR6, 0x1 ;  /* 0x0000000600067c11 */ /* 0x000fc8000f8008ff */
[----:B------:R-:W-:-:S05]  /*16e0*/  LEA.HI.X R7, R0, UR7, R7, 0x1, P0 ;  /* 0x0000000700077c11 */ /* 0x000fca00080f0c07 */
[----:B------:R-:W-:Y:S01]  /*16f0*/  @!PT LDS RZ, [RZ] ;  /* 0x00000000fffff984 */ /* 0x000fe20000000800 */
[----:B------:R-:W-:Y:S01]  /*1700*/  @!PT LDS RZ, [RZ] ;  /* 0x00000000fffff984 */ /* 0x000fe20000000800 */
[----:B------:R-:W-:Y:S01]  /*1710*/  @!PT LDS RZ, [RZ] ;  /* 0x00000000fffff984 */ /* 0x000fe20000000800 */
[----:B------:R4:W-:Y:S04]  /*1720*/  LDGSTS.E.BYPASS.LTC128B.128 [R221+0x2800], desc[UR8][R6.64] ;  /* 0x0280000006dd7fae */ /* 0x0009e8000b901d48 */
.L_x_120:
[----:B------:R-:W-:Y:S05]  /*1730*/  BSYNC B0 ;  /* 0x0000000000007941 */ /* 0x000fea0003800000 */
.L_x_119:
        /* <DEDUP_REMOVED lines=8> */
[----:B----4-:R-:W-:Y:S02]  /*17c0*/  LEA.HI.X R7, R116, R5, R117, 0x6, P0 ;  /* 0x0000000574077211 */ /* 0x010fe400000f3475 */
[----:B------:R-:W-:-:S04]  /*17d0*/  LEA R6, P0, R0, UR6, 0x1 ;  /* 0x0000000600067c11 */ /* 0x000fc8000f8008ff */
[----:B------:R-:W-:-:S05]  /*17e0*/  LEA.HI.X R7, R0, UR7, R7, 0x1, P0 ;  /* 0x0000000700077c11 */ /* 0x000fca00080f0c07 */
[----:B------:R-:W-:Y:S01]  /*17f0*/  @!PT LDS RZ, [RZ] ;  /* 0x00000000fffff984 */ /* 0x000fe20000000800 */
[----:B------:R-:W-:Y:S01]  /*1800*/  @!PT LDS RZ, [RZ] ;  /* 0x00000000fffff984 */ /* 0x000fe20000000800 */
[----:B------:R-:W-:Y:S01]  /*1810*/  @!PT LDS RZ, [RZ] ;  /* 0x00000000fffff984 */ /* 0x000fe20000000800 */
[----:B------:R4:W-:Y:S04]  /*1820*/  LDGSTS.E.BYPASS.LTC128B.128 [R221+0x3000], desc[UR8][R6.64] ;  /* 0x0300000006dd7fae */ /* 0x0009e8000b901d48 */
.L_x_122:
[----:B------:R-:W-:Y:S05]  /*1830*/  BSYNC B0 ;  /* 0x0000000000007941 */ /* 0x000fea0003800000 */
.L_x_121:
        /* <DEDUP_REMOVED lines=17> */
.L_x_124:
[----:B------:R-:W-:Y:S05]  /*1950*/  BSYNC B0 ;  /* 0x0000000000007941 */ /* 0x000fea0003800000 */
.L_x_123:
[----:B-1----:R-:W-:Y:S01]  /*1960*/  LEA.HI R4, R28, R193, RZ, 0x4 ;  /* 0x000000c11c047211 */ /* 0x002fe200078f20ff */
[----:B------:R-:W0:Y:S03]  /*1970*/  LDGDEPBAR ;  /* 0x00000000000079af */ /* 0x000e260000000000 */
[----:B------:R-:W-:Y:S01]  /*1980*/  LOP3.LUT R0, R4, 0xfffffff0, RZ, 0xc0, !PT ;  /* 0xfffffff004007812 */ /* 0x000fe200078ec0ff */
[----:B------:R1:W5:Y:S01]  /*1990*/  @P4 LDG.E R180, desc[UR8][R14.64] ;  /* 0x000000080eb44981 */ /* 0x000362000c1e1900 */
[----:B------:R-:W-:Y:S01]  /*19a0*/  SHF.R.S32.HI R3, RZ, 0x4, R4 ;  /* 0x00000004ff037819 */ /* 0x000fe20000011404 */
[----:B------:R-:W-:Y:S01]  /*19b0*/  BSSY B0, `(.L_x_125) ;  /* 0x0000049000007945 */ /* 0x000fe20003800000 */
[----:B----4-:R-:W-:Y:S01]  /*19c0*/  LOP3.LUT R7, R26, 0xfffffff8, RZ, 0xc0, !PT ;  /* 0xfffffff81a077812 */ /* 0x010fe200078ec0ff */
[----:B------:R-:W-:Y:S01]  /*19d0*/  IMAD.IADD R0, R193, 0x1, -R0 ;  /* 0x00000001c1007824 */ /* 0x000fe200078e0a00 */
[----:B------:R-:W-:-:S02]  /*19e0*/  LEA.HI R4, R4, R3, RZ, 0x1 ;  /* 0x0000000304047211 */ /* 0x000fc400078f08ff */
[----:B------:R-:W-:Y:S01]  /*19f0*/  ISETP.GE.AND P0, PT, R10, R12, PT ;  /* 0x0000000c0a00720c */ /* 0x000fe20003f06270 */
[----:B------:R-:W-:Y:S01]  /*1a00*/  IMAD.IADD R7, R193, 0x1, -R7 ;  /* 0x00000001c1077824 */ /* 0x000fe200078e0a07 */
[----:B------:R-:W-:Y:S02]  /*1a10*/  LEA.HI R2, R0, R0, RZ, 0x1 ;  /* 0x0000000000027211 */ /* 0x000fe400078f08ff */
[----:B------:R-:W-:Y:S02]  /*1a20*/  LOP3.LUT R4, R4, 0xfffffffe, RZ, 0xc0, !PT ;  /* 0xfffffffe04047812 */ /* 0x000fe400078ec0ff */
[--C-:B------:R-:W-:Y:S02]  /*1a30*/  SHF.R.S32.HI R6, RZ, 0x1, R2.reuse ;  /* 0x00000001ff067819 */ /* 0x100fe40000011402 */
[----:B------:R-:W-:Y:S01]  /*1a40*/  SHF.R.S32.HI R5, RZ, 0x1f, R2 ;  /* 0x0000001fff057819 */ /* 0x000fe20000011402 */
[----:B------:R-:W-:Y:S01]  /*1a50*/  IMAD.IADD R8, R3, 0x1, -R4 ;  /* 0x0000000103087824 */ /* 0x000fe200078e0a04 */
[----:B------:R-:W-:-:S02]  /*1a60*/  LEA.HI R3, R7, R7, RZ, 0x1 ;  /* 0x0000000707037211 */ /* 0x000fc400078f08ff */
[----:B------:R-:W-:Y:S01]  /*1a70*/  LEA.HI R4, R5, R6, RZ, 0x2 ;  /* 0x0000000605047211 */ /* 0x000fe200078f10ff */
[----:B------:R-:W-:-:S04]  /*1a80*/  DEPBAR.LE SB0, 0x0 ;  /* 0x000080000000791a */ /* 0x000fc80000000000 */
[----:B------:R-:W-:Y:S01]  /*1a90*/  LOP3.LUT R2, R2, 0x7fffffe, RZ, 0xc0, !PT ;  /* 0x07fffffe02027812 */ /* 0x000fe200078ec0ff */
[----:B------:R-:W-:Y:S01]  /*1aa0*/  BAR.SYNC.DEFER_BLOCKING 0x0 ;  /* 0x0000000000007b1d */ /* 0x000fe20000010000 */
[----:B------:R-:W-:Y:S01]  /*1ab0*/  SHF.R.S32.HI R9, RZ, 0x1f, R0 ;  /* 0x0000001fff097819 */ /* 0x000fe20000011400 */
[----:B------:R-:W-:Y:S01]  /*1ac0*/  IMAD.SHL.U32 R5, R23, 0x8, RZ ;  /* 0x0000000817057824 */ /* 0x000fe200078e00ff */
[----:B------:R-:W-:Y:S01]  /*1ad0*/  SHF.R.S32.HI R11, RZ, 0x1, R3 ;  /* 0x00000001ff0b7819 */ /* 0x000fe20000011403 */
[----:B------:R-:W-:Y:S01]  /*1ae0*/  IMAD.IADD R55, R0, 0x1, -R2 ;  /* 0x0000000100377824 */ /* 0x000fe200078e0a02 */
[----:B------:R-:W-:Y:S02]  /*1af0*/  LOP3.LUT R4, R4, 0xfffffffc, RZ, 0xc0, !PT ;  /* 0xfffffffc04047812 */ /* 0x000fe400078ec0ff */
[----:B------:R-:W-:Y:S01]  /*1b00*/  LEA.HI R9, R9, R0, RZ, 0x3 ;  /* 0x0000000009097211 */ /* 0x000fe200078f18ff */
[----:B------:R-:W-:Y:S01]  /*1b10*/  IMAD.SHL.U32 R0, R11, 0x40, RZ ;  /* 0x000000400b007824 */ /* 0x000fe200078e00ff */
[----:B------:R-:W-:Y:S01]  /*1b20*/  LOP3.LUT R2, R3, 0x3fffffe, RZ, 0xc0, !PT ;  /* 0x03fffffe03027812 */ /* 0x000fe200078ec0ff */
[----:B------:R-:W-:Y:S01]  /*1b30*/  IMAD.IADD R10, R6, 0x1, -R4 ;  /* 0x00000001060a7824 */ /* 0x000fe200078e0a04 */
[-C--:B------:R-:W-:Y:S01]  /*1b40*/  ISETP.GE.AND P2, PT, R35, R12.reuse, PT ;  /* 0x0000000c2300720c */ /* 0x080fe20003f46270 */
[----:B------:R-:W-:Y:S01]  /*1b50*/  IMAD.SHL.U32 R6, R9, 0x20, RZ ;  /* 0x0000002009067824 */ /* 0x000fe200078e00ff */
[----:B------:R-:W-:Y:S01]  /*1b60*/  LOP3.LUT R0, R0, 0xc0, RZ, 0xc0, !PT ;  /* 0x000000c000007812 */ /* 0x000fe200078ec0ff */
[----:B------:R-:W-:Y:S01]  /*1b70*/  IMAD.IADD R3, R7, 0x1, -R2 ;  /* 0x0000000107037824 */ /* 0x000fe200078e0a02 */
[----:B------:R-:W-:Y:S01]  /*1b80*/  ISETP.GE.AND P3, PT, R34, R12, PT ;  /* 0x0000000c2200720c */ /* 0x000fe20003f66270 */
[----:B------:R-:W-:Y:S01]  /*1b90*/  IMAD.SHL.U32 R2, R10, 0x40, RZ ;  /* 0x000000400a027824 */ /* 0x000fe200078e00ff */
[----:B------:R-:W-:Y:S01]  /*1ba0*/  LOP3.LUT R5, R0, 0x8, R5, 0xf8, !PT ;  /* 0x0000000800057812 */ /* 0x000fe200078ef805 */
[----:B------:R-:W-:Y:S01]  /*1bb0*/  IMAD.SHL.U32 R7, R8, 0x8, RZ ;  /* 0x0000000808077824 */ /* 0x000fe200078e00ff */
[----:B------:R-:W-:-:S02]  /*1bc0*/  SHF.R.U32.HI R4, RZ, 0x3, R0 ;  /* 0x00000003ff047819 */ /* 0x000fc40000011600 */
[----:B------:R-:W-:Y:S01]  /*1bd0*/  LOP3.LUT R0, R2, 0xc0, RZ, 0xc0, !PT ;  /* 0x000000c002007812 */ /* 0x000fe200078ec0ff */
[----:B------:R-:W-:Y:S01]  /*1be0*/  IMAD R2, R8, 0x8, R3 ;  /* 0x0000000808027824 */ /* 0x000fe200078e0203 */
[----:B------:R-:W-:Y:S01]  /*1bf0*/  LOP3.LUT R3, R5, R4, RZ, 0x3c, !PT ;  /* 0x0000000405037212 */ /* 0x000fe200078e3cff */
[----:B------:R-:W-:Y:S01]  /*1c00*/  IMAD.IADD R8, R19, 0x1, R16 ;  /* 0x0000000113087824 */ /* 0x000fe200078e0210 */
[----:B------:R1:W-:Y:S01]  /*1c10*/  @P0 STS [R221+0x4000], RZ ;  /* 0x004000ffdd000388 */ /* 0x0003e20000000800 */
[----:B------:R-:W-:Y:S02]  /*1c20*/  LOP3.LUT R54, R6, 0xffffff00, RZ, 0xc0, !PT ;  /* 0xffffff0006367812 */ /* 0x000fe400078ec0ff */
[----:B------:R-:W-:Y:S01]  /*1c30*/  LOP3.LUT R5, R0, 0x8, R7, 0xf8, !PT ;  /* 0x0000000800057812 */ /* 0x000fe200078ef807 */
[----:B------:R1:W-:Y:S01]  /*1c40*/  STL [R1+0x50], R8 ;  /* 0x0000500801007387 */ /* 0x0003e20000100800 */
[----:B------:R-:W-:Y:S01]  /*1c50*/  SHF.R.U32.HI R4, RZ, 0x3, R0 ;  /* 0x00000003ff047819 */ /* 0x000fe20000011600 */
[----:B------:R-:W-:Y:S01]  /*1c60*/  IMAD.U32 R0, R2, 0x20, R3 ;  /* 0x0000002002007824 */ /* 0x000fe200078e0003 */
[----:B------:R-:W-:Y:S01]  /*1c70*/  ISETP.GE.AND P5, PT, R31, R12, PT ;  /* 0x0000000c1f00720c */ /* 0x000fe20003fa6270 */
[----:B------:R1:W-:Y:S01]  /*1c80*/  @P0 STS [R221+0x4004], RZ ;  /* 0x004004ffdd000388 */ /* 0x0003e20000000800 */
[----:B------:R-:W-:Y:S01]  /*1c90*/  IMAD R3, R13, R118, RZ ;  /* 0x000000760d037224 */ /* 0x000fe200078e02ff */
[----:B------:R-:W-:Y:S01]  /*1ca0*/  LOP3.LUT R189, R5, R4, RZ, 0x3c, !PT ;  /* 0x0000000405bd7212 */ /* 0x000fe200078e3cff */
[----:B------:R-:W-:Y:S01]  /*1cb0*/  IMAD R2, R181, 0x200, R54 ;  /* 0x00000200b5027824 */ /* 0x000fe200078e0236 */
[----:B------:R1:W-:Y:S01]  /*1cc0*/  @P0 STS.64 [R221+0x4008], RZ ;  /* 0x004008ffdd000388 */ /* 0x0003e20000000a00 */
[----:B------:R-:W-:Y:S01]  /*1cd0*/  IMAD.WIDE.U32 R6, R52, R118, RZ ;  /* 0x0000007634067225 */ /* 0x000fe200078e00ff */
[----:B------:R-:W-:-:S03]  /*1ce0*/  LEA R192, R0, UR4, 0x1 ;  /* 0x0000000400c07c11 */ /* 0x000fc6000f8e08ff */
[----:B------:R-:W-:Y:S01]  /*1cf0*/  IMAD R3, R52, R119, R3 ;  /* 0x0000007734037224 */ /* 0x000fe200078e0203 */
[----:B------:R-:W-:Y:S01]  /*1d00*/  LEA R4, P1, R6, R18, 0x7 ;  /* 0x0000001206047211 */ /* 0x000fe200078238ff */
[----:B------:R-:W-:Y:S02]  /*1d10*/  IMAD R2, R55, 0x20, R2 ;  /* 0x0000002037027824 */ /* 0x000fe400078e0202 */
[----:B------:R-:W-:Y:S02]  /*1d20*/  IMAD.IADD R3, R7, 0x1, R3 ;  /* 0x0000000107037824 */ /* 0x000fe400078e0203 */
[----:B------:R-:W-:-:S03]  /*1d30*/  IMAD.IADD R2, R189, 0x1, R2 ;  /* 0x00000001bd027824 */ /* 0x000fc600078e0202 */
[----:B------:R-:W-:Y:S02]  /*1d40*/  LEA.HI.X R5, R6, R8, R3, 0x7, P1 ;  /* 0x0000000806057211 */ /* 0x000fe400008f3c03 */
[----:B------:R-:W-:Y:S01]  /*1d50*/  LEA R195, R2, UR4, 0x1 ;  /* 0x0000000402c37c11 */ /* 0x000fe2000f8e08ff */
        /* <DEDUP_REMOVED lines=14> */
.L_x_126:
[----:B------:R-:W-:Y:S05]  /*1e40*/  BSYNC B0 ;  /* 0x0000000000007941 */ /* 0x000fea0003800000 */
.L_x_125:
        /* <DEDUP_REMOVED lines=16> */
.L_x_128:
[----:B------:R-:W-:Y:S05]  /*1f50*/  BSYNC B0 ;  /* 0x0000000000007941 */ /* 0x000fea0003800000 */
.L_x_127:
        /* <DEDUP_REMOVED lines=16> */
.L_x_130:
[----:B------:R-:W-:Y:S05]  /*2060*/  BSYNC B0 ;  /* 0x0000000000007941 */ /* 0x000fea0003800000 */
.L_x_129:
        /* <DEDUP_REMOVED lines=17> */
.L_x_132:
[----:B------:R-:W-:Y:S05]  /*2180*/  BSYNC B0 ;  /* 0x0000000000007941 */ /* 0x000fea0003800000 */
.L_x_131:
[----:B-1----:R-:W-:Y:S01]  /*2190*/  LDSM.16.M88.4 R12, [R195] ;  /* 0x00000000c30c783b */ /* 0x002fe20000000200 */
[----:B------:R-:W-:Y:S01]  /*21a0*/  LOP3.LUT P0, RZ, R11, 0x2, RZ, 0xc0, !PT ;  /* 0x000000020bff7812 */ /* 0x000fe2000780c0ff */
[----:B------:R-:W-:Y:S01]  /*21b0*/  IMAD.MOV.U32 R0, RZ, RZ, 0x10 ;  /* 0x00000010ff007424 */ /* 0x000fe200078e00ff */
[----:B------:R-:W-:Y:S01]  /*21c0*/  LOP3.LUT P1, RZ, R10, 0x2, RZ, 0xc0, !PT ;  /* 0x000000020aff7812 */ /* 0x000fe2000782c0ff */
[----:B--2---:R-:W1:Y:S01]  /*21d0*/  LDSM.16.M88.4 R36, [R192+0x2000] ;  /* 0x00200000c024783b */ /* 0x004e620000000200 */
[----:B------:R-:W-:Y:S02]  /*21e0*/  VIADD R2, R192, 0x2000 ;  /* 0x00002000c0027836 */ /* 0x000fe40000000000 */
[----:B------:R-:W-:Y:S01]  /*21f0*/  SEL R0, R0, 0xfffffff0, !P1 ;  /* 0xfffffff000007807 */ /* 0x000fe20004800000 */
[----:B------:R-:W2:Y:S01]  /*2200*/  LDSM.16.M88.4 R32, [R192+0x2400] ;  /* 0x00240000c020783b */ /* 0x000ea20000000200 */
[----:B------:R-:W-:-:S03]  /*2210*/  VIADD R197, R192, 0x2020 ;  /* 0x00002020c0c57836 */ /* 0x000fc60000000000 */
[----:B------:R-:W3:Y:S01]  /*2220*/  LDSM.16.M88.4 R28, [R192+0x2800] ;  /* 0x00280000c01c783b */ /* 0x000ee20000000200 */
[----:B------:R-:W-:Y:S02]  /*2230*/  IMAD R196, R0, 0x2, R195 ;  /* 0x0000000200c47824 */ /* 0x000fe400078e02c3 */
[----:B------:R-:W-:Y:S01]  /*2240*/  @P0 VIADD R197, R2, 0xffffffe0 ;  /* 0xffffffe002c50836 */ /* 0x000fe20000000000 */
[----:B------:R-:W4:Y:S01]  /*2250*/  LDSM.16.M88.4 R24, [R192+0x2c00] ;  /* 0x002c0000c018783b */ /* 0x000f220000000200 */
[----:B------:R-:W-:-:S03]  /*2260*/  LOP3.LUT R2, R183, 0xffffffe0, RZ, 0xc0, !PT ;  /* 0xffffffe0b7027812 */ /* 0x000fc600078ec0ff */
[----:B------:R-:W4:Y:S02]  /*2270*/  LDSM.16.M88.4 R20, [R192+0x3000] ;  /* 0x00300000c014783b */ /* 0x000f240000000200 */
[----:B------:R-:W-:Y:S02]  /*2280*/  IMAD.IADD R2, R193, 0x1, -R2 ;  /* 0x00000001c1027824 */ /* 0x000fe400078e0a02 */
[----:B------:R-:W4:Y:S03]  /*2290*/  LDSM.16.M88.4 R16, [R192+0x3400] ;  /* 0x00340000c010783b */ /* 0x000f260000000200 */
[----:B------:R-:W-:Y:S01]  /*22a0*/  SHF.R.S32.HI R3, RZ, 0x1f, R2 ;  /* 0x0000001fff037819 */ /* 0x000fe20000011402 */
[----:B------:R-:W4:Y:S03]  /*22b0*/  LDSM.16.M88.4 R40, [R192+0x3800] ;  /* 0x00380000c028783b */ /* 0x000f260000000200 */
[----:B------:R-:W-:Y:S01]  /*22c0*/  LEA.HI R3, R3, R2, RZ, 0x2 ;  /* 0x0000000203037211 */ /* 0x000fe200078f10ff */
[----:B------:R-:W4:Y:S01]  /*22d0*/  LDSM.16.M88.4 R44, [R192+0x3c00] ;  /* 0x003c0000c02c783b */ /* 0x000f220000000200 */
[----:B------:R-:W-:-:S03]  /*22e0*/  SHF.R.S32.HI R2, RZ, 0x1f, R181 ;  /* 0x0000001fff027819 */ /* 0x000fc600000114b5 */
[----:B------:R-:W4:Y:S01]  /*22f0*/  LDSM.16.M88.4 R8, [R195+0x1000] ;  /* 0x00100000c308783b */ /* 0x000f220000000200 */
[----:B------:R-:W-:-:S03]  /*2300*/  LEA.HI R2, R2, R181, RZ, 0x2 ;  /* 0x000000b502027211 */ /* 0x000fc600078f10ff */
[----:B------:R-:W-:Y:S01]  /*2310*/  LDSM.16.M88.4 R4, [R196] ;  /* 0x00000000c404783b */ /* 0x000fe20000000200 */
[----:B------:R-:W-:-:S03]  /*2320*/  LOP3.LUT R2, R2, 0xfffffffc, RZ, 0xc0, !PT ;  /* 0xfffffffc02027812 */ /* 0x000fc600078ec0ff */
[----:B------:R-:W4:Y:S01]  /*2330*/  LDSM.16.M88.4 R48, [R197] ;  /* 0x00000000c530783b */ /* 0x000f220000000200 */
[C---:B-1----:R-:W-:Y:S01]  /*2340*/  HMMA.16816.F32 R176, R12.reuse, R36, RZ ;  /* 0x000000240cb0723c */ /* 0x042fe200000018ff */
[----:B------:R-:W-:Y:S02]  /*2350*/  IMAD.IADD R2, R181, 0x1, -R2 ;  /* 0x00000001b5027824 */ /* 0x000fe400078e0a02 */
[----:B------:R-:W1:Y:S03]  /*2360*/  LDSM.16.M88.4 R56, [R197+0x400] ;  /* 0x00040000c538783b */ /* 0x000e660000000200 */
[C---:B--2---:R-:W-:Y:S01]  /*2370*/  HMMA.16816.F32 R172, R12.reuse, R32, RZ ;  /* 0x000000200cac723c */ /* 0x044fe200000018ff */
[----:B------:R-:W2:Y:S04]  /*2380*/  LDSM.16.M88.4 R60, [R197+0x800] ;  /* 0x00080000c53c783b */ /* 0x000ea80000000200 */
[----:B------:R-:W2:Y:S01]  /*2390*/  LDSM.16.M88.4 R64, [R197+0xc00] ;  /* 0x000c0000c540783b */ /* 0x000ea20000000200 */
[C---:B---3--:R-:W-:Y:S03]  /*23a0*/  HMMA.16816.F32 R168, R12.reuse, R28, RZ ;  /* 0x0000001c0ca8723c */ /* 0x048fe600000018ff */
[----:B------:R-:W3:Y:S03]  /*23b0*/  LDSM.16.M88.4 R68, [R197+0x1000] ;  /* 0x00100000c544783b */ /* 0x000ee60000000200 */
[C---:B----4-:R-:W-:Y:S01]  /*23c0*/  HMMA.16816.F32 R164, R12.reuse, R24, RZ ;  /* 0x000000180ca4723c */ /* 0x050fe200000018ff */
[----:B------:R-:W4:Y:S04]  /*23d0*/  LDSM.16.M88.4 R72, [R197+0x1400] ;  /* 0x00140000c548783b */ /* 0x000f280000000200 */
[----:B------:R-:W4:Y:S01]  /*23e0*/  LDSM.16.M88.4 R76, [R197+0x1800] ;  /* 0x00180000c54c783b */ /* 0x000f220000000200 */
[C---:B------:R-:W-:Y:S03]  /*23f0*/  HMMA.16816.F32 R160, R12.reuse, R20, RZ ;  /* 0x000000140ca0723c */ /* 0x040fe600000018ff */
[----:B------:R-:W4:Y:S03]  /*2400*/  LDSM.16.M88.4 R184, [R197+0x1c00] ;  /* 0x001c0000c5b8783b */ /* 0x000f260000000200 */
[C---:B------:R-:W-:Y:S01]  /*2410*/  HMMA.16816.F32 R156, R12.reuse, R16, RZ ;  /* 0x000000100c9c723c */ /* 0x040fe200000018ff */
[----:B------:R-:W4:Y:S04]  /*2420*/  LDSM.16.M88.4 R80, [R196+0x1000] ;  /* 0x00100000c450783b */ /* 0x000f280000000200 */
[----:B------:R-:W0:Y:S01]  /*2430*/  LDGDEPBAR ;  /* 0x00000000000079af */ /* 0x000e220000000000 */
[C---:B------:R-:W-:Y:S06]  /*2440*/  HMMA.16816.F32 R128, R12.reuse, R40, RZ ;  /* 0x000000280c80723c */ /* 0x040fec00000018ff */
[C---:B------:R-:W-:Y:S06]  /*2450*/  HMMA.16816.F32 R120, R12.reuse, R44, RZ ;  /* 0x0000002c0c78723c */ /* 0x040fec00000018ff */
[C---:B------:R-:W-:Y:S06]  /*2460*/  HMMA.16816.F32 R152, R12.reuse, R38, RZ ;  /* 0x000000260c98723c */ /* 0x040fec00000018ff */
[----:B------:R-:W-:Y:S01]  /*2470*/  HMMA.16816.F32 R148, R12, R34, RZ ;  /* 0x000000220c94723c */ /* 0x000fe200000018ff */
[----:B------:R-:W-:-:S05]  /*2480*/  DEPBAR.LE SB0, 0x0 ;  /* 0x000080000000791a */ /* 0x000fca0000000000 */
        /* <DEDUP_REMOVED lines=15> */
[C---:B------:R-:W-:Y:S06]  /*2580*/  HMMA.16816.F32 R176, R4.reuse, R48, R176 ;  /* 0x0000003004b0723c */ /* 0x040fec00000018b0 */
[C---:B-1----:R-:W-:Y:S06]  /*2590*/  HMMA.16816.F32 R172, R4.reuse, R56, R172 ;  /* 0x0000003804ac723c */ /* 0x042fec00000018ac */
[C---:B--2---:R-:W-:Y:S06]  /*25a0*/  HMMA.16816.F32 R168, R4.reuse, R60, R168 ;  /* 0x0000003c04a8723c */ /* 0x044fec00000018a8 */
[C---:B------:R-:W-:Y:S06]  /*25b0*/  HMMA.16816.F32 R164, R4.reuse, R64, R164 ;  /* 0x0000004004a4723c */ /* 0x040fec00000018a4 */
[C---:B---3--:R-:W-:Y:S06]  /*25c0*/  HMMA.16816.F32 R160, R4.reuse, R68, R160 ;  /* 0x0000004404a0723c */ /* 0x048fec00000018a0 */
[C---:B----4-:R-:W-:Y:S06]  /*25d0*/  HMMA.16816.F32 R208, R4.reuse, R72, R156 ;  /* 0x0000004804d0723c */ /* 0x050fec000000189c */
        /* <DEDUP_REMOVED lines=8> */
[----:B------:R-:W-:Y:S01]  /*2660*/  HMMA.16816.F32 R248, R4, R78, R124 ;  /* 0x0000004e04f8723c */ /* 0x000fe2000000187c */
[----:B------:R-:W-:-:S05]  /*2670*/  IMAD.MOV.U32 R132, RZ, RZ, RZ ;  /* 0x000000ffff847224 */ /* 0x000fca00078e00ff */
[----:B------:R-:W-:Y:S01]  /*2680*/  HMMA.16816.F32 R112, R4, R186, R112 ;  /* 0x000000ba0470723c */ /* 0x000fe20000001870 */
[----:B------:R-:W1:Y:S05]  /*2690*/  @P4 LDC R4, c[0x0][0x2e8] ;  /* 0x0000ba00ff044b82 */ /* 0x000e6a0000000800 */
[----:B------:R-:W-:Y:S01]  /*26a0*/  HMMA.16816.F32 R12, R8, R44, RZ ;  /* 0x0000002c080c723c */ /* 0x000fe200000018ff */
[----:B------:R-:W-:-:S05]  /*26b0*/  SHF.R.S32.HI R7, RZ, 0x2, R3 ;  /* 0x00000002ff077819 */ /* 0x000fca0000011403 */
[C---:B------:R-:W-:Y:S01]  /*26c0*/  HMMA.16816.F32 R92, R8.reuse, R28, RZ ;  /* 0x0000001c085c723c */ /* 0x040fe200000018ff */
[----:B------:R-:W-:Y:S01]  /*26d0*/  IMAD R3, R181, 0x10, R7 ;  /* 0x00000010b5037824 */ /* 0x000fe200078e0207 */
[----:B------:R-:W-:Y:S01]  /*26e0*/  STL [R1+0x70], R7 ;  /* 0x0000700701007387 */ /* 0x000fe20000100800 */
[----:B------:R-:W-:Y:S02]  /*26f0*/  IMAD R181, R55, 0x20, R54 ;  /* 0x0000002037b57824 */ /* 0x000fe400078e0236 */
[----:B------:R-:W-:Y:S01]  /*2700*/  IMAD.IADD R252, R252, 0x1, R3 ;  /* 0x00000001fcfc7824 */ /* 0x000fe200078e0203 */
[C---:B------:R-:W-:Y:S01]  /*2710*/  HMMA.16816.F32 R88, R8.reuse, R30, RZ ;  /* 0x0000001e0858723c */ /* 0x040fe200000018ff */
[----:B------:R2:W-:Y:S05]  /*2720*/  STL [R1+0x74], R2 ;  /* 0x0000740201007387 */ /* 0x0005ea0000100800 */
[----:B------:R-:W-:Y:S01]  /*2730*/  HMMA.16816.F32 R28, R8, R18, RZ ;  /* 0x00000012081c723c */ /* 0x000fe200000018ff */
[----:B-1----:R-:W1:Y:S01]  /*2740*/  @P4 MUFU.RCP R4, R4 ;  /* 0x0000000400044308 */ /* 0x002e620000001000 */
[----:B------:R-:W-:-:S02]  /*2750*/  IMAD.MOV.U32 R5, RZ, RZ, R112 ;  /* 0x000000ffff057224 */ /* 0x000fc400078e0070 */
[----:B------:R-:W-:Y:S02]  /*2760*/  IMAD.MOV.U32 R6, RZ, RZ, R113 ;  /* 0x000000ffff067224 */ /* 0x000fe400078e0071 */
[----:B------:R-:W-:Y:S01]  /*2770*/  HMMA.16816.F32 R16, R8, R40, RZ ;  /* 0x000000280810723c */ /* 0x000fe200000018ff */
[----:B------:R-:W-:Y:S02]  /*2780*/  IMAD.MOV.U32 R199, RZ, RZ, R114 ;  /* 0x000000ffffc77224 */ /* 0x000fe400078e0072 */
[----:B------:R-:W-:Y:S02]  /*2790*/  IMAD.MOV.U32 R183, RZ, RZ, R6 ;  /* 0x000000ffffb77224 */ /* 0x000fe400078e0006 */
[----:B------:R-:W-:Y:S01]  /*27a0*/  IMAD.MOV.U32 R198, RZ, RZ, R115 ;  /* 0x000000ffffc67224 */ /* 0x000fe200078e0073 */
[----:B------:R-:W-:Y:S06]  /*27b0*/  HMMA.16816.F32 R228, R80, R72, R20 ;  /* 0x0000004850e4723c */ /* 0x000fec0000001814 */
[----:B------:R-:W-:Y:S01]  /*27c0*/  HMMA.16816.F32 R40, R8, R42, RZ ;  /* 0x0000002a0828723c */ /* 0x000fe200000018ff */
[----:B------:R-:W-:-:S02]  /*27d0*/  IMAD.SHL.U32 R23, R193, 0x2, RZ ;  /* 0x00000002c1177824 */ /* 0x000fc400078e00ff */
[----:B-1---5:R-:W-:Y:S01]  /*27e0*/  @P4 FMUL.FTZ R132, R180, R4 ;  /* 0x00000004b4844220 */ /* 0x022fe20000410000 */
[----:B------:R-:W-:Y:S02]  /*27f0*/  IMAD.MOV.U32 R193, RZ, RZ, R5 ;  /* 0x000000ffffc17224 */ /* 0x000fe400078e0005 */
[----:B------:R-:W-:Y:S01]  /*2800*/  LOP3.LUT R23, R23, 0x6, RZ, 0xc0, !PT ;  /* 0x0000000617177812 */ /* 0x000fe200078ec0ff */
[----:B------:R-:W-:Y:S04]  /*2810*/  HMMA.16816.F32 R200, R8, R46, RZ ;  /* 0x0000002e08c8723c */ /* 0x000fe800000018ff */
[----:B------:R-:W-:Y:S02]  /*2820*/  IMAD R23, R52, 0x80, R23 ;  /* 0x0000008034177824 */ /* 0x000fe400078e0217 */
[----:B------:R-:W-:Y:S01]  /*2830*/  HMMA.16816.F32 R244, R80, R184, R12 ;  /* 0x000000b850f4723c */ /* 0x000fe2000000180c */
[----:B------:R-:W-:-:S02]  /*2840*/  IMAD.MOV.U32 R9, RZ, RZ, R122 ;  /* 0x000000ffff097224 */ /* 0x000fc400078e007a */
[----:B------:R-:W-:Y:S01]  /*2850*/  IMAD.MOV.U32 R8, RZ, RZ, R121 ;  /* 0x000000ffff087224 */ /* 0x000fe200078e0079 */
[CC--:B------:R-:W-:Y:S01]  /*2860*/  ISETP.GE.AND P1, PT, R23.reuse, R53.reuse, PT ;  /* 0x000000351700720c */ /* 0x0c0fe20003f26270 */
[----:B------:R-:W-:Y:S01]  /*2870*/  VIADD R21, R23, 0x10 ;  /* 0x0000001017157836 */ /* 0x000fe20000000000 */
[C---:B------:R-:W-:Y:S01]  /*2880*/  HMMA.16816.F32 R236, R80.reuse, R76, R16 ;  /* 0x0000004c50ec723c */ /* 0x040fe20000001810 */
[----:B------:R-:W-:Y:S01]  /*2890*/  IMAD.MOV.U32 R184, RZ, RZ, R9 ;  /* 0x000000ffffb87224 */ /* 0x000fe200078e0009 */
[----:B------:R-:W-:Y:S01]  /*28a0*/  IADD3 R15, R53, R252, -R188 ;  /* 0x000000fc350f7210 */ /* 0x000fe20007ffe8bc */
[----:B------:R-:W-:Y:S01]  /*28b0*/  VIADD R9, R23, 0x1 ;  /* 0x0000000117097836 */ /* 0x000fe20000000000 */
[-C--:B------:R-:W-:Y:S01]  /*28c0*/  ISETP.GE.AND P6, PT, R21, R53.reuse, PT ;  /* 0x000000351500720c */ /* 0x080fe20003fc6270 */
[C---:B------:R-:W-:Y:S01]  /*28d0*/  VIADD R14, R23.reuse, 0x8 ;  /* 0x00000008170e7836 */ /* 0x040fe20000000000 */
[C---:B------:R-:W-:Y:S01]  /*28e0*/  HMMA.16816.F32 R240, R80.reuse, R78, R40 ;  /* 0x0000004e50f0723c */ /* 0x040fe20000001828 */
[----:B------:R-:W-:Y:S01]  /*28f0*/  VIADD R16, R23, 0x9 ;  /* 0x0000000917107836 */ /* 0x000fe20000000000 */
[-C--:B------:R-:W-:Y:S01]  /*2900*/  ISETP.GE.AND P0, PT, R9, R53.reuse, PT ;  /* 0x000000350900720c */ /* 0x080fe20003f06270 */
[C---:B--2---:R-:W-:Y:S01]  /*2910*/  IMAD.IADD R2, R15.reuse, 0x1, -R9 ;  /* 0x000000010f027824 */ /* 0x044fe200078e0a09 */
[----:B------:R-:W-:Y:S01]  /*2920*/  ISETP.GE.AND P3, PT, R14, R53, PT ;  /* 0x000000350e00720c */ /* 0x000fe20003f66270 */
[C---:B------:R-:W-:Y:S01]  /*2930*/  IMAD.IADD R3, R15.reuse, 0x1, -R23 ;  /* 0x000000010f037824 */ /* 0x040fe200078e0a17 */
[C---:B------:R-:W-:Y:S01]  /*2940*/  HMMA.16816.F32 R216, R80.reuse, R68, R24 ;  /* 0x0000004450d8723c */ /* 0x040fe20000001818 */
[C---:B------:R-:W-:Y:S01]  /*2950*/  IMAD.IADD R5, R15.reuse, 0x1, -R14 ;  /* 0x000000010f057824 */ /* 0x040fe200078e0a0e */
[----:B------:R-:W-:Y:S01]  /*2960*/  IABS R4, R2 ;  /* 0x0000000200047213 */ /* 0x000fe20000000000 */
[----:B------:R-:W-:Y:S01]  /*2970*/  IMAD.MOV.U32 R180, RZ, RZ, R8 ;  /* 0x000000ffffb47224 */ /* 0x000fe200078e0008 */
[----:B------:R-:W-:Y:S01]  /*2980*/  IABS R7, R3 ;  /* 0x0000000300077213 */ /* 0x000fe20000000000 */
[C---:B------:R-:W-:Y:S01]  /*2990*/  IMAD.IADD R6, R15.reuse, 0x1, -R16 ;  /* 0x000000010f067824 */ /* 0x040fe200078e0a10 */
[----:B------:R-:W-:Y:S01]  /*29a0*/  IABS R3, R5 ;  /* 0x0000000500037213 */ /* 0x000fe20000000000 */
[----:B------:R-:W-:Y:S01]  /*29b0*/  IMAD.IADD R8, R15, 0x1, -R21 ;  /* 0x000000010f087824 */ /* 0x000fe200078e0a15 */
[C---:B------:R-:W-:Y:S01]  /*29c0*/  HMMA.16816.F32 R212, R80.reuse, R70, R32 ;  /* 0x0000004650d4723c */ /* 0x040fe20000001820 */
[----:B------:R-:W-:Y:S01]  /*29d0*/  IMAD.MOV.U32 R46, RZ, RZ, R120 ;  /* 0x000000ffff2e7224 */ /* 0x000fe200078e0078 */
[----:B------:R-:W-:Y:S01]  /*29e0*/  IABS R2, R6 ;  /* 0x0000000600027213 */ /* 0x000fe20000000000 */
[----:B------:R-:W-:Y:S01]  /*29f0*/  IMAD.MOV.U32 R6, RZ, RZ, R4 ;  /* 0x000000ffff067224 */ /* 0x000fe200078e0004 */
[----:B------:R-:W-:Y:S01]  /*2a00*/  IABS R5, R8 ;  /* 0x0000000800057213 */ /* 0x000fe20000000000 */
[----:B------:R-:W-:Y:S01]  /*2a10*/  IMAD.MOV.U32 R4, RZ, RZ, R3 ;  /* 0x000000ffff047224 */ /* 0x000fe200078e0003 */
[----:B------:R-:W-:Y:S01]  /*2a20*/  HMMA.16816.F32 R100, R80, R56, R100 ;  /* 0x000000385064723c */ /* 0x000fe20000001864 */
[----:B------:R-:W-:Y:S01]  /*2a30*/  IMAD.MOV.U32 R3, RZ, RZ, R2 ;  /* 0x000000ffff037224 */ /* 0x000fe200078e0002 */
[----:B------:R-:W-:Y:S01]  /*2a40*/  I2FP.F32.S32 R6, R6 ;  /* 0x0000000600067245 */ /* 0x000fe20000201400 */
[----:B------:R-:W-:Y:S01]  /*2a50*/  IMAD.MOV.U32 R2, RZ, RZ, R5 ;  /* 0x000000ffff027224 */ /* 0x000fe200078e0005 */
[----:B------:R-:W-:Y:S01]  /*2a60*/  I2FP.F32.S32 R7, R7 ;  /* 0x0000000700077245 */ /* 0x000fe20000201400 */
[C---:B------:R-:W-:Y:S01]  /*2a70*/  VIADD R43, R23.reuse, 0x11 ;  /* 0x00000011172b7836 */ /* 0x040fe20000000000 */
[----:B------:R-:W-:Y:S01]  /*2a80*/  I2FP.F32.S32 R3, R3 ;  /* 0x0000000300037245 */ /* 0x000fe20000201400 */
[----:B------:R-:W-:Y:S01]  /*2a90*/  FFMA.FTZ R42, R6, -R132, R177 ;  /* 0x80000084062a7223 */ /* 0x000fe200000100b1 */
[----:B------:R-:W-:Y:S01]  /*2aa0*/  I2FP.F32.S32 R2, R2 ;  /* 0x0000000200027245 */ /* 0x000fe20000201400 */
[----:B------:R-:W-:Y:S01]  /*2ab0*/  IMAD.MOV.U32 R177, RZ, RZ, R46 ;  /* 0x000000ffffb17224 */ /* 0x000fe200078e002e */
[----:B------:R-:W-:Y:S01]  /*2ac0*/  I2FP.F32.S32 R4, R4 ;  /* 0x0000000400047245 */ /* 0x000fe20000201400 */
[----:B------:R-:W-:-:S02]  /*2ad0*/  VIADD R46, R23, 0x18 ;  /* 0x00000018172e7836 */ /* 0x000fc40000000000 */
[-C--:B------:R-:W-:Y:S01]  /*2ae0*/  FFMA.FTZ R55, R3, -R132.reuse, R153 ;  /* 0x8000008403377223 */ /* 0x080fe20000010099 */
[C---:B------:R-:W-:Y:S02]  /*2af0*/  VIADD R24, R23.reuse, 0x19 ;  /* 0x0000001917187836 */ /* 0x040fe40000000000 */
[-C--:B------:R-:W-:Y:S01]  /*2b00*/  FFMA.FTZ R57, R2, -R132.reuse, R172 ;  /* 0x8000008402397223 */ /* 0x080fe200000100ac */
[----:B------:R-:W-:Y:S02]  /*2b10*/  VIADD R34, R23, 0x20 ;  /* 0x0000002017227836 */ /* 0x000fe40000000000 */
[-C--:B------:R-:W-:Y:S01]  /*2b20*/  FFMA.FTZ R27, R7, -R132.reuse, R176 ;  /* 0x80000084071b7223 */ /* 0x080fe200000100b0 */
[----:B------:R-:W-:Y:S02]  /*2b30*/  VIADD R35, R23, 0x21 ;  /* 0x0000002117237836 */ /* 0x000fe40000000000 */
[----:B------:R-:W-:Y:S01]  /*2b40*/  FFMA.FTZ R41, R4, -R132, R152 ;  /* 0x8000008404297223 */ /* 0x000fe20000010098 */
[C---:B------:R-:W-:Y:S01]  /*2b50*/  IMAD.IADD R3, R15.reuse, 0x1, -R43 ;  /* 0x000000010f037824 */ /* 0x040fe200078e0a2b */
[C---:B------:R-:W-:Y:S01]  /*2b60*/  HMMA.16816.F32 R112, R80.reuse, R62, R88 ;  /* 0x0000003e5070723c */ /* 0x040fe20000001858 */
[C---:B------:R-:W-:Y:S01]  /*2b70*/  IMAD.IADD R2, R15.reuse, 0x1, -R46 ;  /* 0x000000010f027824 */ /* 0x040fe200078e0a2e */
[----:B------:R-:W-:Y:S01]  /*2b80*/  ISETP.GE.AND P4, PT, R16, R53, PT ;  /* 0x000000351000720c */ /* 0x000fe20003f86270 */
[C---:B------:R-:W-:Y:S01]  /*2b90*/  IMAD.IADD R5, R15.reuse, 0x1, -R24 ;  /* 0x000000010f057824 */ /* 0x040fe200078e0a18 */
[----:B------:R-:W-:Y:S01]  /*2ba0*/  IABS R7, R3 ;  /* 0x0000000300077213 */ /* 0x000fe20000000000 */
[C---:B------:R-:W-:Y:S01]  /*2bb0*/  IMAD.IADD R6, R15.reuse, 0x1, -R34 ;  /* 0x000000010f067824 */ /* 0x040fe200078e0a22 */
[----:B------:R-:W-:Y:S01]  /*2bc0*/  IABS R4, R2 ;  /* 0x0000000200047213 */ /* 0x000fe20000000000 */
[----:B------:R-:W-:Y:S01]  /*2bd0*/  IMAD.IADD R8, R15, 0x1, -R35 ;  /* 0x000000010f087824 */ /* 0x000fe200078e0a23 */
[----:B------:R-:W-:Y:S01]  /*2be0*/  IABS R3, R5 ;  /* 0x0000000500037213 */ /* 0x000fe20000000000 */
[----:B------:R-:W-:Y:S01]  /*2bf0*/  IMAD.MOV.U32 R45, RZ, RZ, R201 ;  /* 0x000000ffff2d7224 */ /* 0x000fe200078e00c9 */
[----:B------:R-:W-:Y:S01]  /*2c00*/  IABS R2, R6 ;  /* 0x0000000600027213 */ /* 0x000fe20000000000 */
[----:B------:R-:W-:Y:S01]  /*2c10*/  IMAD.MOV.U32 R6, RZ, RZ, R4 ;  /* 0x000000ffff067224 */ /* 0x000fe200078e0004 */
[----:B------:R-:W-:Y:S01]  /*2c20*/  IABS R5, R8 ;  /* 0x0000000800057213 */ /* 0x000fe20000000000 */
[----:B------:R-:W-:Y:S01]  /*2c30*/  IMAD.MOV.U32 R4, RZ, RZ, R3 ;  /* 0x000000ffff047224 */ /* 0x000fe200078e0003 */
[----:B------:R-:W-:Y:S01]  /*2c40*/  I2FP.F32.S32 R7, R7 ;  /* 0x0000000700077245 */ /* 0x000fe20000201400 */
        /* <DEDUP_REMOVED lines=9> */
[----:B------:R-:W-:Y:S01]  /*2ce0*/  HMMA.16816.F32 R96, R80, R58, R96 ;  /* 0x0000003a5060723c */ /* 0x000fe20000001860 */
[----:B------:R-:W-:-:S02]  /*2cf0*/  VIADD R40, R23, 0x29 ;  /* 0x0000002917287836 */ /* 0x000fc40000000000 */
[-C--:B------:R-:W-:Y:S01]  /*2d00*/  FFMA.FTZ R56, R7, -R132.reuse, R173 ;  /* 0x8000008407387223 */ /* 0x080fe200000100ad */
[----:B------:R-:W-:Y:S02]  /*2d10*/  IMAD.MOV.U32 R47, RZ, RZ, R123 ;  /* 0x000000ffff2f7224 */ /* 0x000fe400078e007b */
[-C--:B------:R-:W-:Y:S01]  /*2d20*/  FFMA.FTZ R63, R2, -R132.reuse, R169 ;  /* 0x80000084023f7223 */ /* 0x080fe200000100a9 */
[C---:B------:R-:W-:Y:S01]  /*2d30*/  VIADD R52, R23.reuse, 0x30 ;  /* 0x0000003017347836 */ /* 0x040fe20000000000 */
[C---:B------:R-:W-:Y:S01]  /*2d40*/  HMMA.16816.F32 R200, R80.reuse, R64, R36 ;  /* 0x0000004050c8723c */ /* 0x040fe20000001824 */
[----:B------:R-:W-:Y:S02]  /*2d50*/  IMAD.MOV.U32 R130, RZ, RZ, R44 ;  /* 0x000000ffff827224 */ /* 0x000fe400078e002c */
[-C--:B------:R-:W-:Y:S01]  /*2d60*/  FFMA.FTZ R59, R6, -R132.reuse, R148 ;  /* 0x80000084063b7223 */ /* 0x080fe20000010094 */
[C---:B------:R-:W-:Y:S02]  /*2d70*/  VIADD R54, R23.reuse, 0x31 ;  /* 0x0000003117367836 */ /* 0x040fe40000000000 */
[-C--:B------:R-:W-:Y:S01]  /*2d80*/  FFMA.FTZ R58, R4, -R132.reuse, R149 ;  /* 0x80000084043a7223 */ /* 0x080fe20000010095 */
[C---:B------:R-:W-:Y:S01]  /*2d90*/  VIADD R44, R23.reuse, 0x38 ;  /* 0x00000038172c7836 */ /* 0x040fe20000000000 */
[C---:B------:R-:W-:Y:S01]  /*2da0*/  HMMA.16816.F32 R120, R80.reuse, R60, R92 ;  /* 0x0000003c5078723c */ /* 0x040fe2000000185c */
[----:B------:R-:W-:Y:S01]  /*2db0*/  VIADD R38, R23, 0x28 ;  /* 0x0000002817267836 */ /* 0x000fe20000000000 */
[-C--:B------:R-:W-:Y:S01]  /*2dc0*/  ISETP.GE.AND P5, PT, R24, R53.reuse, PT ;  /* 0x000000351800720c */ /* 0x080fe20003fa6270 */
[C---:B------:R-:W-:Y:S01]  /*2dd0*/  IMAD.IADD R2, R15.reuse, 0x1, -R40 ;  /* 0x000000010f027824 */ /* 0x040fe200078e0a28 */
[----:B------:R-:W-:Y:S01]  /*2de0*/  ISETP.GE.AND P2, PT, R34, R53, PT ;  /* 0x000000352200720c */ /* 0x000fe20003f46270 */
[----:B------:R-:W-:Y:S01]  /*2df0*/  IMAD.IADD R5, R15, 0x1, -R52 ;  /* 0x000000010f057824 */ /* 0x000fe200078e0a34 */
[C---:B------:R-:W-:Y:S01]  /*2e00*/  HMMA.16816.F32 R108, R80.reuse, R48, R108 ;  /* 0x00000030506c723c */ /* 0x040fe2000000186c */
[----:B------:R-:W-:Y:S01]  /*2e10*/  FFMA.FTZ R60, R3, -R132, R168 ;  /* 0x80000084033c7223 */ /* 0x000fe200000100a8 */
[C---:B------:R-:W-:Y:S01]  /*2e20*/  IMAD.IADD R3, R15.reuse, 0x1, -R38 ;  /* 0x000000010f037824 */ /* 0x040fe200078e0a26 */
[----:B------:R-:W-:Y:S01]  /*2e30*/  IABS R4, R2 ;  /* 0x0000000200047213 */ /* 0x000fe20000000000 */
[C---:B------:R-:W-:Y:S01]  /*2e40*/  IMAD.IADD R6, R15.reuse, 0x1, -R54 ;  /* 0x000000010f067824 */ /* 0x040fe200078e0a36 */
[----:B------:R-:W-:Y:S01]  /*2e50*/  MOV R95, R45 ;  /* 0x0000002d005f7202 */ /* 0x000fe20000000f00 */
[----:B------:R-:W-:Y:S01]  /*2e60*/  IMAD.IADD R8, R15, 0x1, -R44 ;  /* 0x000000010f087824 */ /* 0x000fe200078e0a2c */
[----:B------:R-:W-:Y:S01]  /*2e70*/  IABS R7, R3 ;  /* 0x0000000300077213 */ /* 0x000fe20000000000 */
[----:B------:R-:W-:Y:S01]  /*2e80*/  IMAD.MOV.U32 R185, RZ, RZ, R47 ;  /* 0x000000ffffb97224 */ /* 0x000fe200078e002f */
[----:B------:R-:W-:Y:S01]  /*2e90*/  IABS R3, R5 ;  /* 0x0000000500037213 */ /* 0x000fe20000000000 */
[C---:B------:R-:W-:Y:S01]  /*2ea0*/  VIADD R45, R23.reuse, 0x39 ;  /* 0x00000039172d7836 */ /* 0x040fe20000000000 */
        /* <DEDUP_REMOVED lines=11> */
[C---:B------:R-:W-:Y:S01]  /*2f60*/  VIADD R48, R23.reuse, 0x41 ;  /* 0x0000004117307836 */ /* 0x040fe20000000000 */
[----:B------:R-:W-:Y:S01]  /*2f70*/  I2FP.F32.S32 R2, R2 ;  /* 0x0000000200027245 */ /* 0x000fe20000201400 */
[----:B------:R-:W-:Y:S01]  /*2f80*/  VIADD R49, R23, 0x48 ;  /* 0x0000004817317836 */ /* 0x000fe20000000000 */
[----:B------:R-:W-:Y:S01]  /*2f90*/  I2FP.F32.S32 R4, R4 ;  /* 0x0000000400047245 */ /* 0x000fe20000201400 */
[----:B------:R-:W-:Y:S01]  /*2fa0*/  FFMA.FTZ R69, R3, -R132, R165 ;  /* 0x8000008403457223 */ /* 0x000fe200000100a5 */
[----:B------:R-:W-:-:S02]  /*2fb0*/  VIADD R50, R23, 0x49 ;  /* 0x0000004917327836 */ /* 0x000fc40000000000 */
[-C--:B------:R-:W-:Y:S01]  /*2fc0*/  FFMA.FTZ R73, R2, -R132.reuse, R140 ;  /* 0x8000008402497223 */ /* 0x080fe2000001008c */
[C---:B------:R-:W-:Y:S02]  /*2fd0*/  IMAD.IADD R3, R15.reuse, 0x1, -R45 ;  /* 0x000000010f037824 */ /* 0x040fe400078e0a2d */
[----:B------:R-:W-:Y:S01]  /*2fe0*/  FFMA.FTZ R64, R6, -R132, R145 ;  /* 0x8000008406407223 */ /* 0x000fe20000010091 */
[C---:B------:R-:W-:Y:S01]  /*2ff0*/  IMAD.IADD R2, R15.reuse, 0x1, -R47 ;  /* 0x000000010f027824 */ /* 0x040fe200078e0a2f */
[C---:B------:R-:W-:Y:S01]  /*3000*/  IADD3 R5, R15.reuse, -R48, RZ ;  /* 0x800000300f057210 */ /* 0x040fe20007ffe0ff */
[C---:B------:R-:W-:Y:S01]  /*3010*/  IMAD.IADD R6, R15.reuse, 0x1, -R49 ;  /* 0x000000010f067824 */ /* 0x040fe200078e0a31 */
[----:B------:R-:W-:Y:S01]  /*3020*/  HMMA.16816.F32 R156, R80, R66, R84 ;  /* 0x00000042509c723c */ /* 0x000fe20000001854 */
[----:B------:R-:W-:Y:S02]  /*3030*/  IMAD.IADD R8, R15, 0x1, -R50 ;  /* 0x000000010f087824 */ /* 0x000fe400078e0a32 */
[----:B------:R-:W-:Y:S01]  /*3040*/  FFMA.FTZ R61, R7, -R132, R144 ;  /* 0x80000084073d7223 */ /* 0x000fe20000010090 */
[----:B------:R-:W-:Y:S01]  /*3050*/  IABS R7, R3 ;  /* 0x0000000300077213 */ /* 0x000fe20000000000 */
[C---:B------:R-:W-:Y:S01]  /*3060*/  VIADD R51, R23.reuse, 0x50 ;  /* 0x0000005017337836 */ /* 0x040fe20000000000 */
[----:B------:R-:W-:Y:S01]  /*3070*/  IABS R3, R5 ;  /* 0x0000000500037213 */ /* 0x000fe20000000000 */
[----:B------:R-:W-:-:S02]  /*3080*/  VIADD R62, R23, 0x51 ;  /* 0x00000051173e7836 */ /* 0x000fc40000000000 */
[----:B------:R-:W-:Y:S01]  /*3090*/  FFMA.FTZ R67, R4, -R132, R164 ;  /* 0x8000008404437223 */ /* 0x000fe200000100a4 */
[----:B------:R-:W-:Y:S01]  /*30a0*/  IABS R4, R2 ;  /* 0x0000000200047213 */ /* 0x000fe20000000000 */
[C---:B------:R-:W-:Y:S01]  /*30b0*/  VIADD R65, R23.reuse, 0x58 ;  /* 0x0000005817417836 */ /* 0x040fe20000000000 */
[----:B------:R-:W-:Y:S01]  /*30c0*/  IABS R2, R6 ;  /* 0x0000000600027213 */ /* 0x000fe20000000000 */
[C---:B------:R-:W-:Y:S01]  /*30d0*/  VIADD R66, R23.reuse, 0x59 ;  /* 0x0000005917427836 */ /* 0x040fe20000000000 */
[----:B------:R-:W-:Y:S01]  /*30e0*/  IABS R5, R8 ;  /* 0x0000000800057213 */ /* 0x000fe20000000000 */
[----:B------:R-:W-:Y:S01]  /*30f0*/  IMAD.MOV.U32 R6, RZ, RZ, R4 ;  /* 0x000000ffff067224 */ /* 0x000fe200078e0004 */
[----:B------:R-:W-:Y:S01]  /*3100*/  I2FP.F32.S32 R7, R7 ;  /* 0x0000000700077245 */ /* 0x000fe20000201400 */
[----:B------:R-:W-:Y:S01]  /*3110*/  IMAD.MOV.U32 R4, RZ, RZ, R3 ;  /* 0x000000ffff047224 */ /* 0x000fe200078e0003 */
[----:B------:R-:W-:Y:S01]  /*3120*/  HMMA.16816.F32 R224, R80, R74, R28 ;  /* 0x0000004a50e0723c */ /* 0x000fe2000000181c */
[----:B------:R-:W-:Y:S01]  /*3130*/  IMAD.MOV.U32 R3, RZ, RZ, R2 ;  /* 0x000000ffff037224 */ /* 0x000fe200078e0002 */
[----:B------:R-:W-:Y:S01]  /*3140*/  I2FP.F32.S32 R6, R6 ;  /* 0x0000000600067245 */ /* 0x000fe20000201400 */
[----:B------:R-:W-:Y:S01]  /*3150*/  IMAD.MOV.U32 R2, RZ, RZ, R5 ;  /* 0x000000ffff027224 */ /* 0x000fe200078e0005 */
[----:B------:R-:W-:Y:S01]  /*3160*/  I2FP.F32.S32 R4, R4 ;  /* 0x0000000400047245 */ /* 0x000fe20000201400 */
[----:B------:R-:W-:Y:S01]  /*3170*/  VIADD R77, R23, 0x60 ;  /* 0x00000060174d7836 */ /* 0x000fe20000000000 */
[----:B------:R-:W-:Y:S01]  /*3180*/  I2FP.F32.S32 R3, R3 ;  /* 0x0000000300037245 */ /* 0x000fe20000201400 */
[----:B------:R-:W-:Y:S01]  /*3190*/  FFMA.FTZ R124, R6, -R132, R160 ;  /* 0x80000084067c7223 */ /* 0x000fe200000100a0 */
[----:B------:R-:W-:Y:S01]  /*31a0*/  I2FP.F32.S32 R2, R2 ;  /* 0x0000000200027245 */ /* 0x000fe20000201400 */
[----:B------:R-:W-:Y:S01]  /*31b0*/  FFMA.FTZ R126, R4, -R132, R161 ;  /* 0x80000084047e7223 */ /* 0x000fe200000100a1 */
[----:B------:R-:W-:-:S02]  /*31c0*/  IMAD.IADD R4, R15, 0x1, -R65 ;  /* 0x000000010f047824 */ /* 0x000fc400078e0a41 */
[-C--:B------:R-:W-:Y:S01]  /*31d0*/  FFMA.FTZ R136, R3, -R132.reuse, R136 ;  /* 0x8000008403887223 */ /* 0x080fe20000010088 */
[C---:B------:R-:W-:Y:S02]  /*31e0*/  IMAD.IADD R3, R15.reuse, 0x1, -R51 ;  /* 0x000000010f037824 */ /* 0x040fe400078e0a33 */
[-C--:B------:R-:W-:Y:S01]  /*31f0*/  FFMA.FTZ R137, R2, -R132.reuse, R137 ;  /* 0x8000008402897223 */ /* 0x080fe20000010089 */
[----:B------:R-:W-:Y:S02]  /*3200*/  IMAD.IADD R2, R15, 0x1, -R62 ;  /* 0x000000010f027824 */ /* 0x000fe400078e0a3e */
[----:B------:R-:W-:Y:S01]  /*3210*/  FFMA.FTZ R70, R7, -R132, R141 ;  /* 0x8000008407467223 */ /* 0x000fe2000001008d */
[C---:B------:R-:W-:Y:S01]  /*3220*/  IMAD.IADD R6, R15.reuse, 0x1, -R66 ;  /* 0x000000010f067824 */ /* 0x040fe200078e0a42 */
[----:B------:R-:W-:Y:S01]  /*3230*/  IABS R5, R3 ;  /* 0x0000000300057213 */ /* 0x000fe20000000000 */
[C---:B------:R-:W-:Y:S01]  /*3240*/  IMAD.IADD R7, R15.reuse, 0x1, -R77 ;  /* 0x000000010f077824 */ /* 0x040fe200078e0a4d */
[----:B------:R-:W-:Y:S01]  /*3250*/  IABS R3, R2 ;  /* 0x0000000200037213 */ /* 0x000fe20000000000 */
[----:B------:R-:W-:Y:S01]  /*3260*/  IMAD.MOV.U32 R131, RZ, RZ, R11 ;  /* 0x000000ffff837224 */ /* 0x000fe200078e000b */
[----:B------:R-:W-:Y:S01]  /*3270*/  IABS R2, R4 ;  /* 0x0000000400027213 */ /* 0x000fe20000000000 */
[----:B------:R-:W-:Y:S01]  /*3280*/  IMAD.MOV.U32 R93, RZ, RZ, R10 ;  /* 0x000000ffff5d7224 */ /* 0x000fe200078e000a */
[----:B------:R-:W-:Y:S01]  /*3290*/  IABS R4, R6 ;  /* 0x0000000600047213 */ /* 0x000fe20000000000 */
[----:B------:R-:W-:Y:S01]  /*32a0*/  IMAD.MOV.U32 R6, RZ, RZ, R5 ;  /* 0x000000ffff067224 */ /* 0x000fe200078e0005 */
[----:B------:R-:W-:Y:S01]  /*32b0*/  IABS R7, R7 ;  /* 0x0000000700077213 */ /* 0x000fe20000000000 */
[----:B------:R-:W-:Y:S01]  /*32c0*/  IMAD.MOV.U32 R5, RZ, RZ, R3 ;  /* 0x000000ffff057224 */ /* 0x000fe200078e0003 */
[----:B------:R-:W-:Y:S01]  /*32d0*/  FSEL R94, R42, -INF , !P0 ;  /* 0xff8000002a5e7808 */ /* 0x000fe20004000000 */
        /* <DEDUP_REMOVED lines=11> */
[----:B------:R-:W-:-:S02]  /*3390*/  IMAD.IADD R3, R11, 0x1, -R23 ;  /* 0x000000010b037824 */ /* 0x000fc400078e0a17 */
[-C--:B------:R-:W-:Y:S01]  /*33a0*/  FFMA.FTZ R135, R2, -R132.reuse, R232 ;  /* 0x8000008402877223 */ /* 0x080fe200000100e8 */
[-C--:B------:R-:W-:Y:S01]  /*33b0*/  FFMA.FTZ R133, R4, -R132.reuse, R204 ;  /* 0x8000008404857223 */ /* 0x080fe200000100cc */
[----:B------:R-:W-:Y:S02]  /*33c0*/  IMAD.IADD R2, R10, 0x1, -R23 ;  /* 0x000000010a027824 */ /* 0x000fe400078e0a17 */
[-C--:B------:R-:W-:Y:S01]  /*33d0*/  FFMA.FTZ R129, R5, -R132.reuse, R209 ;  /* 0x8000008405817223 */ /* 0x080fe200000100d1 */
[----:B------:R-:W-:Y:S02]  /*33e0*/  IMAD.IADD R4, R12, 0x1, -R23 ;  /* 0x000000010c047824 */ /* 0x000fe400078e0a17 */
[----:B------:R-:W-:Y:S01]  /*33f0*/  FFMA.FTZ R127, R6, -R132, R208 ;  /* 0x80000084067f7223 */ /* 0x000fe200000100d0 */
[--C-:B------:R-:W-:Y:S01]  /*3400*/  IMAD.IADD R5, R11, 0x1, -R9.reuse ;  /* 0x000000010b057824 */ /* 0x100fe200078e0a09 */
[----:B------:R-:W-:Y:S01]  /*3410*/  IABS R6, R3 ;  /* 0x0000000300067213 */ /* 0x000fe20000000000 */
[----:B------:R-:W-:Y:S01]  /*3420*/  IMAD.IADD R7, R10, 0x1, -R9 ;  /* 0x000000010a077824 */ /* 0x000fe200078e0a09 */
[----:B------:R-:W-:Y:S01]  /*3430*/  IABS R3, R2 ;  /* 0x0000000200037213 */ /* 0x000fe20000000000 */
[----:B------:R-:W-:Y:S01]  /*3440*/  VIADD R204, R197, 0x400 ;  /* 0x00000400c5cc7836 */ /* 0x000fe20000000000 */
[----:B------:R-:W-:-:S02]  /*3450*/  IABS R2, R4 ;  /* 0x0000000400027213 */ /* 0x000fc40000000000 */
[----:B------:R-:W-:Y:S02]  /*3460*/  IABS R4, R5 ;  /* 0x0000000500047213 */ /* 0x000fe40000000000 */
[----:B------:R-:W-:Y:S01]  /*3470*/  IABS R5, R7 ;  /* 0x0000000700057213 */ /* 0x000fe20000000000 */
[----:B------:R-:W-:Y:S01]  /*3480*/  IMAD.MOV.U32 R7, RZ, RZ, R6 ;  /* 0x000000ffff077224 */ /* 0x000fe200078e0006 */
[----:B------:R-:W-:Y:S01]  /*3490*/  FSEL R91, R55, -INF , !P4 ;  /* 0xff800000375b7808 */ /* 0x000fe20006000000 */
[----:B------:R-:W-:Y:S01]  /*34a0*/  IMAD.MOV.U32 R6, RZ, RZ, R3 ;  /* 0x000000ffff067224 */ /* 0x000fe200078e0003 */
[----:B------:R-:W-:Y:S01]  /*34b0*/  FSEL R78, R58, -INF , !P5 ;  /* 0xff8000003a4e7808 */ /* 0x000fe20006800000 */
[----:B------:R-:W-:Y:S01]  /*34c0*/  IMAD.MOV.U32 R3, RZ, RZ, R4 ;  /* 0x000000ffff037224 */ /* 0x000fe200078e0004 */
[----:B------:R-:W-:Y:S01]  /*34d0*/  I2FP.F32.S32 R7, R7 ;  /* 0x0000000700077245 */ /* 0x000fe20000201400 */
[----:B------:R-:W-:Y:S01]  /*34e0*/  IMAD.MOV.U32 R4, RZ, RZ, R5 ;  /* 0x000000ffff047224 */ /* 0x000fe200078e0005 */
[----:B------:R-:W-:-:S02]  /*34f0*/  I2FP.F32.S32 R5, R2 ;  /* 0x0000000200057245 */ /* 0x000fc40000201400 */
[----:B------:R-:W-:Y:S01]  /*3500*/  I2FP.F32.S32 R3, R3 ;  /* 0x0000000300037245 */ /* 0x000fe20000201400 */
[----:B------:R-:W-:Y:S01]  /*3510*/  FFMA.FTZ R20, R7, -R132, R178 ;  /* 0x8000008407147223 */ /* 0x000fe200000100b2 */
[----:B------:R-:W-:Y:S01]  /*3520*/  I2FP.F32.S32 R2, R4 ;  /* 0x0000000400027245 */ /* 0x000fe20000201400 */
[--C-:B------:R-:W-:Y:S01]  /*3530*/  IMAD.IADD R4, R10, 0x1, -R14.reuse ;  /* 0x000000010a047824 */ /* 0x100fe200078e0a0e */
[----:B------:R-:W-:Y:S01]  /*3540*/  I2FP.F32.S32 R6, R6 ;  /* 0x0000000600067245 */ /* 0x000fe20000201400 */
[-C--:B------:R-:W-:Y:S01]  /*3550*/  FFMA.FTZ R30, R3, -R132.reuse, R179 ;  /* 0x80000084031e7223 */ /* 0x080fe200000100b3 */
[----:B------:R-:W-:Y:S02]  /*3560*/  IMAD.IADD R3, R11, 0x1, -R14 ;  /* 0x000000010b037824 */ /* 0x000fe400078e0a0e */
[-C--:B------:R-:W-:Y:S01]  /*3570*/  FFMA.FTZ R22, R2, -R132.reuse, R109 ;  /* 0x8000008402167223 */ /* 0x080fe2000001006d */
[----:B------:R-:W-:Y:S02]  /*3580*/  IMAD.IADD R2, R12, 0x1, -R9 ;  /* 0x000000010c027824 */ /* 0x000fe400078e0a09 */
[----:B------:R-:W-:Y:S01]  /*3590*/  FFMA.FTZ R17, R6, -R132, R108 ;  /* 0x8000008406117223 */ /* 0x000fe2000001006c */
[----:B------:R-:W-:-:S02]  /*35a0*/  IMAD.IADD R6, R12, 0x1, -R14 ;  /* 0x000000010c067824 */ /* 0x000fc400078e0a0e */
[----:B------:R-:W-:Y:S01]  /*35b0*/  FFMA.FTZ R13, R5, -R132, R110 ;  /* 0x80000084050d7223 */ /* 0x000fe2000001006e */
[----:B------:R-:W-:Y:S01]  /*35c0*/  IMAD.IADD R7, R11, 0x1, -R16 ;  /* 0x000000010b077824 */ /* 0x000fe200078e0a10 */
[----:B------:R-:W-:Y:S02]  /*35d0*/  IABS R5, R2 ;  /* 0x0000000200057213 */ /* 0x000fe40000000000 */
[----:B------:R-:W-:Y:S02]  /*35e0*/  IABS R3, R3 ;  /* 0x0000000300037213 */ /* 0x000fe40000000000 */
[----:B------:R-:W-:Y:S02]  /*35f0*/  IABS R2, R4 ;  /* 0x0000000400027213 */ /* 0x000fe40000000000 */
[----:B------:R-:W-:Y:S02]  /*3600*/  IABS R4, R6 ;  /* 0x0000000600047213 */ /* 0x000fe40000000000 */
[----:B------:R-:W-:Y:S01]  /*3610*/  IABS R6, R7 ;  /* 0x0000000700067213 */ /* 0x000fe20000000000 */
[----:B------:R-:W-:Y:S01]  /*3620*/  IMAD.MOV.U32 R7, RZ, RZ, R5 ;  /* 0x000000ffff077224 */ /* 0x000fe200078e0005 */
[----:B------:R-:W-:Y:S01]  /*3630*/  MOV R5, R3 ;  /* 0x0000000300057202 */ /* 0x000fe20000000f00 */
        /* <DEDUP_REMOVED lines=12> */
[C---:B------:R-:W-:Y:S02]  /*3700*/  IMAD.IADD R5, R10.reuse, 0x1, -R21 ;  /* 0x000000010a057824 */ /* 0x040fe400078e0a15 */
        /* <DEDUP_REMOVED lines=9> */
[----:B------:R-:W-:Y:S01]  /*37a0*/  IABS R5, R7 ;  /* 0x0000000700057213 */ /* 0x000fe20000000000 */
[----:B------:R-:W-:Y:S01]  /*37b0*/  IMAD.MOV.U32 R7, RZ, RZ, R6 ;  /* 0x000000ffff077224 */ /* 0x000fe200078e0006 */
[----:B------:R-:W-:Y:S01]  /*37c0*/  I2FP.F32.S32 R3, R3 ;  /* 0x0000000300037245 */ /* 0x000fe20000201400 */
[----:B------:R-:W-:Y:S01]  /*37d0*/  IMAD.MOV.U32 R6, RZ, RZ, R2 ;  /* 0x000000ffff067224 */ /* 0x000fe200078e0002 */
[----:B------:R-:W-:Y:S01]  /*37e0*/  IABS R4, R4 ;  /* 0x0000000400047213 */ /* 0x000fe20000000000 */
[----:B------:R-:W-:Y:S01]  /*37f0*/  IMAD.MOV.U32 R2, RZ, RZ, R5 ;  /* 0x000000ffff027224 */ /* 0x000fe200078e0005 */
[----:B------:R-:W-:Y:S01]  /*3800*/  I2FP.F32.S32 R7, R7 ;  /* 0x0000000700077245 */ /* 0x000fe20000201400 */
[----:B------:R-:W-:Y:S01]  /*3810*/  FFMA.FTZ R32, R3, -R132, R100 ;  /* 0x8000008403207223 */ /* 0x000fe20000010064 */
[----:B------:R-:W-:Y:S01]  /*3820*/  I2FP.F32.S32 R6, R6 ;  /* 0x0000000600067245 */ /* 0x000fe20000201400 */
[C---:B------:R-:W-:Y:S01]  /*3830*/  IMAD.IADD R3, R10.reuse, 0x1, -R43 ;  /* 0x000000010a037824 */ /* 0x040fe200078e0a2b */
[----:B------:R-:W-:Y:S01]  /*3840*/  I2FP.F32.S32 R2, R2 ;  /* 0x0000000200027245 */ /* 0x000fe20000201400 */
[----:B------:R-:W-:Y:S01]  /*3850*/  FFMA.FTZ R21, R7, -R132, R105 ;  /* 0x8000008407157223 */ /* 0x000fe20000010069 */
[--C-:B------:R-:W-:Y:S01]  /*3860*/  IMAD.IADD R5, R11, 0x1, -R46.reuse ;  /* 0x000000010b057824 */ /* 0x100fe200078e0a2e */
[----:B------:R-:W-:Y:S01]  /*3870*/  I2FP.F32.S32 R4, R4 ;  /* 0x0000000400047245 */ /* 0x000fe20000201400 */
[----:B------:R-:W-:-:S02]  /*3880*/  IMAD.IADD R7, R10, 0x1, -R46 ;  /* 0x000000010a077824 */ /* 0x000fc400078e0a2e */
[-C--:B------:R-:W-:Y:S01]  /*3890*/  FFMA.FTZ R31, R2, -R132.reuse, R102 ;  /* 0x80000084021f7223 */ /* 0x080fe20000010066 */
[----:B------:R-:W-:Y:S02]  /*38a0*/  IMAD.IADD R2, R12, 0x1, -R43 ;  /* 0x000000010c027824 */ /* 0x000fe400078e0a2b */
[-C--:B------:R-:W-:Y:S01]  /*38b0*/  FFMA.FTZ R16, R6, -R132.reuse, R107 ;  /* 0x8000008406107223 */ /* 0x080fe2000001006b */
[----:B------:R-:W-:Y:S01]  /*38c0*/  IABS R6, R3 ;  /* 0x0000000300067213 */ /* 0x000fe20000000000 */
[----:B------:R-:W-:Y:S01]  /*38d0*/  FFMA.FTZ R33, R4, -R132, R174 ;  /* 0x8000008404217223 */ /* 0x000fe200000100ae */
[----:B------:R-:W-:Y:S01]  /*38e0*/  IABS R3, R5 ;  /* 0x0000000500037213 */ /* 0x000fe20000000000 */
[----:B------:R-:W-:Y:S01]  /*38f0*/  IMAD.IADD R4, R11, 0x1, -R43 ;  /* 0x000000010b047824 */ /* 0x000fe200078e0a2b */
[----:B------:R-:W-:Y:S02]  /*3900*/  IABS R2, R2 ;  /* 0x0000000200027213 */ /* 0x000fe40000000000 */
[----:B------:R-:W-:Y:S01]  /*3910*/  IABS R5, R7 ;  /* 0x0000000700057213 */ /* 0x000fe20000000000 */
[----:B------:R-:W-:Y:S01]  /*3920*/  IMAD.MOV.U32 R7, RZ, RZ, R6 ;  /* 0x000000ffff077224 */ /* 0x000fe200078e0006 */
[----:B------:R-:W-:Y:S01]  /*3930*/  IABS R4, R4 ;  /* 0x0000000400047213 */ /* 0x000fe20000000000 */
[----:B------:R-:W-:Y:S01]  /*3940*/  IMAD.MOV.U32 R6, RZ, RZ, R2 ;  /* 0x000000ffff067224 */ /* 0x000fe200078e0002 */
[----:B------:R-:W-:Y:S01]  /*3950*/  I2FP.F32.S32 R3, R3 ;  /* 0x0000000300037245 */ /* 0x000fe20000201400 */
[----:B------:R-:W-:Y:S01]  /*3960*/  IMAD.MOV.U32 R2, RZ, RZ, R5 ;  /* 0x000000ffff027224 */ /* 0x000fe200078e0005 */
[----:B------:R-:W-:-:S02]  /*3970*/  I2FP.F32.S32 R8, R4 ;  /* 0x0000000400087245 */ /* 0x000fc40000201400 */
[----:B------:R-:W-:Y:S01]  /*3980*/  I2FP.F32.S32 R4, R6 ;  /* 0x0000000600047245 */ /* 0x000fe20000201400 */
[----:B------:R-:W-:Y:S01]  /*3990*/  FFMA.FTZ R37, R3, -R132, R150 ;  /* 0x8000008403257223 */ /* 0x000fe20000010096 */
[----:B------:R-:W-:Y:S01]  /*39a0*/  I2FP.F32.S32 R2, R2 ;  /* 0x0000000200027245 */ /* 0x000fe20000201400 */
[-C--:B------:R-:W-:Y:S01]  /*39b0*/  FFMA.FTZ R29, R8, -R132.reuse, R175 ;  /* 0x80000084081d7223 */ /* 0x080fe200000100af */
[----:B------:R-:W-:Y:S01]  /*39c0*/  I2FP.F32.S32 R5, R7 ;  /* 0x0000000700057245 */ /* 0x000fe20000201400 */
        /* <DEDUP_REMOVED lines=9> */
[----:B------:R-:W-:Y:S01]  /*3a60*/  IMAD.IADD R7, R11, 0x1, -R34 ;  /* 0x000000010b077824 */ /* 0x000fe200078e0a22 */
        /* <DEDUP_REMOVED lines=10> */
[----:B------:R-:W-:Y:S01]  /*3b10*/  FSEL R176, R13, -INF , !P1 ;  /* 0xff8000000db07808 */ /* 0x000fe20004800000 */
[----:B------:R-:W-:Y:S01]  /*3b20*/  IMAD.MOV.U32 R4, RZ, RZ, R6 ;  /* 0x000000ffff047224 */ /* 0x000fe200078e0006 */
[----:B------:R-:W-:Y:S01]  /*3b30*/  I2FP.F32.S32 R6, R5 ;  /* 0x0000000500067245 */ /* 0x000fe20000201400 */
[----:B------:R-:W-:Y:S01]  /*3b40*/  FFMA.FTZ R28, R7, -R132, R98 ;  /* 0x80000084071c7223 */ /* 0x000fe20000010062 */
[----:B------:R-:W-:Y:S01]  /*3b50*/  I2FP.F32.S32 R5, R3 ;  /* 0x0000000300057245 */ /* 0x000fe20000201400 */
[----:B------:R-:W-:Y:S01]  /*3b60*/  IMAD.IADD R7, R12, 0x1, -R35 ;  /* 0x000000010c077824 */ /* 0x000fe200078e0a23 */
[----:B------:R-:W-:Y:S01]  /*3b70*/  I2FP.F32.S32 R3, R4 ;  /* 0x0000000400037245 */ /* 0x000fe20000201400 */
[----:B------:R-:W-:Y:S01]  /*3b80*/  FFMA.FTZ R27, R6, -R132, R151 ;  /* 0x80000084061b7223 */ /* 0x000fe20000010097 */
[----:B------:R-:W-:Y:S01]  /*3b90*/  I2FP.F32.S32 R2, R2 ;  /* 0x0000000200027245 */ /* 0x000fe20000201400 */
[----:B------:R-:W-:Y:S01]  /*3ba0*/  FFMA.FTZ R24, R5, -R132, R97 ;  /* 0x8000008405187223 */ /* 0x000fe20000010061 */
[----:B------:R-:W-:-:S02]  /*3bb0*/  IMAD.IADD R5, R10, 0x1, -R35 ;  /* 0x000000010a057824 */ /* 0x000fc400078e0a23 */
[-C--:B------:R-:W-:Y:S01]  /*3bc0*/  FFMA.FTZ R39, R3, -R132.reuse, R170 ;  /* 0x8000008403277223 */ /* 0x080fe200000100aa */
[--C-:B------:R-:W-:Y:S02]  /*3bd0*/  IMAD.IADD R3, R10, 0x1, -R34.reuse ;  /* 0x000000010a037824 */ /* 0x100fe400078e0a22 */
[----:B------:R-:W-:Y:S01]  /*3be0*/  FFMA.FTZ R20, R2, -R132, R99 ;  /* 0x8000008402147223 */ /* 0x000fe20000010063 */
[----:B------:R-:W-:Y:S01]  /*3bf0*/  IMAD.IADD R2, R12, 0x1, -R34 ;  /* 0x000000010c027824 */ /* 0x000fe200078e0a22 */
[----:B------:R-:W-:Y:S01]  /*3c00*/  ISETP.GE.AND P1, PT, R35, R53, PT ;  /* 0x000000352300720c */ /* 0x000fe20003f26270 */
[----:B------:R-:W-:Y:S01]  /*3c10*/  IMAD.IADD R4, R11, 0x1, -R35 ;  /* 0x000000010b047824 */ /* 0x000fe200078e0a23 */
[----:B------:R-:W-:Y:S02]  /*3c20*/  IABS R6, R3 ;  /* 0x0000000300067213 */ /* 0x000fe40000000000 */
[----:B------:R-:W-:Y:S02]  /*3c30*/  IABS R2, R2 ;  /* 0x0000000200027213 */ /* 0x000fe40000000000 */
[----:B------:R-:W-:-:S02]  /*3c40*/  IABS R3, R5 ;  /* 0x0000000500037213 */ /* 0x000fc40000000000 */
[----:B------:R-:W-:Y:S01]  /*3c50*/  IABS R5, R7 ;  /* 0x0000000700057213 */ /* 0x000fe20000000000 */
[----:B------:R-:W-:Y:S01]  /*3c60*/  IMAD.MOV.U32 R7, RZ, RZ, R6 ;  /* 0x000000ffff077224 */ /* 0x000fe200078e0006 */
[----:B------:R-:W-:Y:S01]  /*3c70*/  IABS R4, R4 ;  /* 0x0000000400047213 */ /* 0x000fe20000000000 */
[----:B------:R-:W-:Y:S01]  /*3c80*/  IMAD.MOV.U32 R6, RZ, RZ, R2 ;  /* 0x000000ffff067224 */ /* 0x000fe200078e0002 */
[----:B------:R-:W-:Y:S01]  /*3c90*/  I2FP.F32.S32 R3, R3 ;  /* 0x0000000300037245 */ /* 0x000fe20000201400 */
[----:B------:R-:W-:Y:S01]  /*3ca0*/  IMAD.MOV.U32 R2, RZ, RZ, R5 ;  /* 0x000000ffff027224 */ /* 0x000fe200078e0005 */
[----:B------:R-:W-:Y:S01]  /*3cb0*/  I2FP.F32.S32 R4, R4 ;  /* 0x0000000400047245 */ /* 0x000fe20000201400 */
[----:B------:R-:W-:Y:S01]  /*3cc0*/  IMAD.IADD R5, R11, 0x1, -R40 ;  /* 0x000000010b057824 */ /* 0x000fe200078e0a28 */
[----:B------:R-:W-:Y:S01]  /*3cd0*/  I2FP.F32.S32 R7, R7 ;  /* 0x0000000700077245 */ /* 0x000fe20000201400 */
[----:B------:R-:W-:Y:S01]  /*3ce0*/  FFMA.FTZ R35, R3, -R132, R121 ;  /* 0x8000008403237223 */ /* 0x000fe20000010079 */
[----:B------:R-:W-:Y:S01]  /*3cf0*/  I2FP.F32.S32 R2, R2 ;  /* 0x0000000200027245 */ /* 0x000fe20000201400 */
[--C-:B------:R-:W-:Y:S01]  /*3d00*/  IMAD.IADD R3, R11, 0x1, -R38.reuse ;  /* 0x000000010b037824 */ /* 0x100fe200078e0a26 */
[----:B------:R-:W-:Y:S01]  /*3d10*/  I2FP.F32.S32 R6, R6 ;  /* 0x0000000600067245 */ /* 0x000fe20000201400 */
[-C--:B------:R-:W-:Y:S01]  /*3d20*/  FFMA.FTZ R42, R4, -R132.reuse, R171 ;  /* 0x80000084042a7223 */ /* 0x080fe200000100ab */
[----:B------:R-:W-:Y:S01]  /*3d30*/  FSEL R125, R30, -INF , !P0 ;  /* 0xff8000001e7d7808 */ /* 0x000fe20004000000 */
[----:B------:R-:W-:Y:S01]  /*3d40*/  FFMA.FTZ R30, R2, -R132, R123 ;  /* 0x80000084021e7223 */ /* 0x000fe2000001007b */
[----:B------:R-:W-:Y:S01]  /*3d50*/  FSEL R170, R22, -INF , !P0 ;  /* 0xff80000016aa7808 */ /* 0x000fe20004000000 */
[----:B------:R-:W-:Y:S01]  /*3d60*/  IMAD.IADD R4, R12, 0x1, -R38 ;  /* 0x000000010c047824 */ /* 0x000fe200078e0a26 */
[----:B------:R-:W-:Y:S01]  /*3d70*/  IADD3 R2, -R38, R10, RZ ;  /* 0x0000000a26027210 */ /* 0x000fe20007ffe1ff */
[-C--:B------:R-:W-:Y:S01]  /*3d80*/  FFMA.FTZ R22, R7, -R132.reuse, R120 ;  /* 0x8000008407167223 */ /* 0x080fe20000010078 */
[----:B------:R-:W-:Y:S01]  /*3d90*/  FSEL R173, R19, -INF , !P0 ;  /* 0xff80000013ad7808 */ /* 0x000fe20004000000 */
[----:B------:R-:W-:Y:S01]  /*3da0*/  FFMA.FTZ R19, R6, -R132, R122 ;  /* 0x8000008406137223 */ /* 0x000fe2000001007a */
[----:B------:R-:W-:Y:S01]  /*3db0*/  IMAD.IADD R7, R10, 0x1, -R40 ;  /* 0x000000010a077824 */ /* 0x000fe200078e0a28 */
[----:B------:R-:W-:-:S02]  /*3dc0*/  IABS R6, R3 ;  /* 0x0000000300067213 */ /* 0x000fc40000000000 */
[----:B------:R-:W-:Y:S02]  /*3dd0*/  IABS R3, R2 ;  /* 0x0000000200037213 */ /* 0x000fe40000000000 */
[----:B------:R-:W-:Y:S02]  /*3de0*/  IABS R2, R4 ;  /* 0x0000000400027213 */ /* 0x000fe40000000000 */
        /* <DEDUP_REMOVED lines=10> */
[----:B------:R-:W-:Y:S02]  /*3e90*/  I2FP.F32.S32 R3, R3 ;  /* 0x0000000300037245 */ /* 0x000fe40000201400 */
[----:B------:R-:W-:Y:S01]  /*3ea0*/  I2FP.F32.S32 R2, R4 ;  /* 0x0000000400027245 */ /* 0x000fe20000201400 */
[--C-:B------:R-:W-:Y:S01]  /*3eb0*/  IMAD.IADD R4, R10, 0x1, -R52.reuse ;  /* 0x000000010a047824 */ /* 0x100fe200078e0a34 */
[----:B------:R-:W-:Y:S01]  /*3ec0*/  I2FP.F32.S32 R6, R6 ;  /* 0x0000000600067245 */ /* 0x000fe20000201400 */
[-C--:B------:R-:W-:Y:S01]  /*3ed0*/  FFMA.FTZ R41, R3, -R132.reuse, R147 ;  /* 0x8000008403297223 */ /* 0x080fe20000010093 */
[----:B------:R-:W-:Y:S02]  /*3ee0*/  IMAD.IADD R3, R11, 0x1, -R52 ;  /* 0x000000010b037824 */ /* 0x000fe400078e0a34 */
[-C--:B------:R-:W-:Y:S01]  /*3ef0*/  FFMA.FTZ R34, R2, -R132.reuse, R113 ;  /* 0x8000008402227223 */ /* 0x080fe20000010071 */
[----:B------:R-:W-:Y:S01]  /*3f00*/  IMAD.IADD R2, R12, 0x1, -R40 ;  /* 0x000000010c027824 */ /* 0x000fe200078e0a28 */
[----:B------:R-:W-:Y:S01]  /*3f10*/  FSEL R120, R26, -INF , !P4 ;  /* 0xff8000001a787808 */ /* 0x000fe20006000000 */
[-C--:B------:R-:W-:Y:S01]  /*3f20*/  FFMA.FTZ R16, R6, -R132.reuse, R112 ;  /* 0x8000008406107223 */ /* 0x080fe20000010070 */
[----:B------:R-:W-:Y:S01]  /*3f30*/  FSEL R175, R9, -INF , !P3 ;  /* 0xff80000009af7808 */ /* 0x000fe20005800000 */
[----:B------:R-:W-:Y:S01]  /*3f40*/  FFMA.FTZ R26, R7, -R132, R146 ;  /* 0x80000084071a7223 */ /* 0x000fe20000010092 */
[----:B------:R-:W-:-:S02]  /*3f50*/  IMAD.IADD R6, R12, 0x1, -R52 ;  /* 0x000000010c067824 */ /* 0x000fc400078e0a34 */
[----:B------:R-:W-:Y:S01]  /*3f60*/  FFMA.FTZ R9, R5, -R132, R114 ;  /* 0x8000008405097223 */ /* 0x000fe20000010072 */
[----:B------:R-:W-:Y:S01]  /*3f70*/  IMAD.IADD R7, R11, 0x1, -R54 ;  /* 0x000000010b077824 */ /* 0x000fe200078e0a36 */
[----:B------:R-:W-:Y:S01]  /*3f80*/  IABS R5, R2 ;  /* 0x0000000200057213 */ /* 0x000fe20000000000 */
[----:B------:R-:W-:Y:S01]  /*3f90*/  IMAD.MOV.U32 R114, RZ, RZ, R130 ;  /* 0x000000ffff727224 */ /* 0x000fe200078e0082 */
[----:B------:R-:W-:Y:S01]  /*3fa0*/  IABS R3, R3 ;  /* 0x0000000300037213 */ /* 0x000fe20000000000 */
[----:B------:R-:W-:Y:S01]  /*3fb0*/  IMAD.MOV.U32 R113, RZ, RZ, R95 ;  /* 0x000000ffff717224 */ /* 0x000fe200078e005f */
[----:B------:R-:W-:Y:S01]  /*3fc0*/  IABS R2, R4 ;  /* 0x0000000400027213 */ /* 0x000fe20000000000 */
[----:B------:R-:W-:Y:S01]  /*3fd0*/  IMAD.MOV.U32 R112, RZ, RZ, R93 ;  /* 0x000000ffff707224 */ /* 0x000fe200078e005d */
[----:B------:R-:W-:Y:S02]  /*3fe0*/  IABS R4, R6 ;  /* 0x0000000600047213 */ /* 0x000fe40000000000 */
[----:B------:R-:W-:Y:S01]  /*3ff0*/  IABS R6, R7 ;  /* 0x0000000700067213 */ /* 0x000fe20000000000 */
[----:B------:R-:W-:Y:S01]  /*4000*/  IMAD.MOV.U32 R7, RZ, RZ, R5 ;  /* 0x000000ffff077224 */ /* 0x000fe200078e0005 */
[----:B------:R-:W-:Y:S01]  /*4010*/  FSEL R128, R18, -INF , !P3 ;  /* 0xff80000012807808 */ /* 0x000fe20005800000 */
[----:B------:R-:W-:Y:S01]  /*4020*/  IMAD.MOV.U32 R5, RZ, RZ, R3 ;  /* 0x000000ffff057224 */ /* 0x000fe200078e0003 */
[----:B------:R-:W-:Y:S01]  /*4030*/  FSEL R172, R14, -INF , !P3 ;  /* 0xff8000000eac7808 */ /* 0x000fe20005800000 */
[----:B------:R-:W-:Y:S01]  /*4040*/  IMAD.MOV.U32 R3, RZ, RZ, R2 ;  /* 0x000000ffff037224 */ /* 0x000fe200078e0002 */
[----:B------:R-:W-:Y:S01]  /*4050*/  ISETP.GE.AND P3, PT, R43, R53, PT ;  /* 0x000000352b00720c */ /* 0x000fe20003f66270 */
[----:B------:R-:W-:Y:S01]  /*4060*/  IMAD.MOV.U32 R2, RZ, RZ, R4 ;  /* 0x000000ffff027224 */ /* 0x000fe200078e0004 */
[----:B------:R-:W-:Y:S01]  /*4070*/  I2FP.F32.S32 R7, R7 ;  /* 0x0000000700077245 */ /* 0x000fe20000201400 */
[----:B------:R-:W-:Y:S01]  /*4080*/  IMAD.MOV.U32 R4, RZ, RZ, R6 ;  /* 0x000000ffff047224 */ /* 0x000fe200078e0006 */
[----:B------:R-:W-:-:S02]  /*4090*/  I2FP.F32.S32 R6, R5 ;  /* 0x0000000500067245 */ /* 0x000fc40000201400 */
[----:B------:R-:W-:Y:S01]  /*40a0*/  I2FP.F32.S32 R5, R3 ;  /* 0x0000000300057245 */ /* 0x000fe20000201400 */
[----:B------:R-:W-:Y:S01]  /*40b0*/  FFMA.FTZ R18, R7, -R132, R115 ;  /* 0x8000008407127223 */ /* 0x000fe20000010073 */
[----:B------:R-:W-:Y:S01]  /*40c0*/  I2FP.F32.S32 R3, R4 ;  /* 0x0000000400037245 */ /* 0x000fe20000201400 */
[----:B------:R-:W-:Y:S01]  /*40d0*/  IMAD.IADD R7, R12, 0x1, -R44 ;  /* 0x000000010c077824 */ /* 0x000fe200078e0a2c */
[----:B------:R-:W-:Y:S01]  /*40e0*/  I2FP.F32.S32 R2, R2 ;  /* 0x0000000200027245 */ /* 0x000fe20000201400 */
[-C--:B------:R-:W-:Y:S01]  /*40f0*/  FFMA.FTZ R13, R5, -R132.reuse, R200 ;  /* 0x80000084050d7223 */ /* 0x080fe200000100c8 */
[----:B------:R-:W-:Y:S01]  /*4100*/  FSEL R144, R25, -INF , !P3 ;  /* 0xff80000019907808 */ /* 0x000fe20005800000 */
[-C--:B------:R-:W-:Y:S01]  /*4110*/  FFMA.FTZ R25, R3, -R132.reuse, R167 ;  /* 0x8000008403197223 */ /* 0x080fe200000100a7 */
[----:B------:R-:W-:Y:S01]  /*4120*/  FSEL R168, R8, -INF , !P3 ;  /* 0xff80000008a87808 */ /* 0x000fe20005800000 */
[----:B------:R-:W-:Y:S01]  /*4130*/  FFMA.FTZ R8, R2, -R132, R202 ;  /* 0x8000008402087223 */ /* 0x000fe200000100ca */
[----:B------:R-:W-:-:S02]  /*4140*/  IMAD.IADD R3, R10, 0x1, -R54 ;  /* 0x000000010a037824 */ /* 0x000fc400078e0a36 */
[----:B------:R-:W-:Y:S01]  /*4150*/  FFMA.FTZ R17, R6, -R132, R166 ;  /* 0x8000008406117223 */ /* 0x000fe200000100a6 */
[----:B------:R-:W-:Y:S01]  /*4160*/  IMAD.IADD R2, R12, 0x1, -R54 ;  /* 0x000000010c027824 */ /* 0x000fe200078e0a36 */
[----:B------:R-:W-:Y:S01]  /*4170*/  FSEL R88, R56, -INF , !P3 ;  /* 0xff80000038587808 */ /* 0x000fe20005800000 */
[--C-:B------:R-:W-:Y:S01]  /*4180*/  IMAD.IADD R5, R10, 0x1, -R44.reuse ;  /* 0x000000010a057824 */ /* 0x100fe200078e0a2c */
[----:B------:R-:W-:Y:S01]  /*4190*/  IABS R6, R3 ;  /* 0x0000000300067213 */ /* 0x000fe20000000000 */
[----:B------:R-:W-:Y:S01]  /*41a0*/  IMAD.IADD R4, R11, 0x1, -R44 ;  /* 0x000000010b047824 */ /* 0x000fe200078e0a2c */
[----:B------:R-:W-:Y:S01]  /*41b0*/  IABS R2, R2 ;  /* 0x0000000200027213 */ /* 0x000fe20000000000 */
[----:B------:R-:W-:Y:S01]  /*41c0*/  IMAD.MOV.U32 R115, RZ, RZ, R131 ;  /* 0x000000ffff737224 */ /* 0x000fe200078e0083 */
[----:B------:R-:W-:Y:S01]  /*41d0*/  IABS R3, R5 ;  /* 0x0000000500037213 */ /* 0x000fe20000000000 */
[----:B------:R-:W-:Y:S01]  /*41e0*/  VIADD R202, R197, 0xc00 ;  /* 0x00000c00c5ca7836 */ /* 0x000fe20000000000 */
[----:B------:R-:W-:Y:S01]  /*41f0*/  IABS R5, R7 ;  /* 0x0000000700057213 */ /* 0x000fe20000000000 */
[----:B------:R-:W-:Y:S01]  /*4200*/  IMAD.MOV.U32 R7, RZ, RZ, R6 ;  /* 0x000000ffff077224 */ /* 0x000fe200078e0006 */
[----:B------:R-:W-:Y:S01]  /*4210*/  IABS R4, R4 ;  /* 0x0000000400047213 */ /* 0x000fe20000000000 */
[----:B------:R-:W-:Y:S01]  /*4220*/  IMAD.MOV.U32 R6, RZ, RZ, R2 ;  /* 0x000000ffff067224 */ /* 0x000fe200078e0002 */
[----:B------:R-:W-:Y:S01]  /*4230*/  FSEL R103, R29, -INF , !P3 ;  /* 0xff8000001d677808 */ /* 0x000fe20005800000 */
[----:B------:R-:W-:Y:S01]  /*4240*/  IMAD.MOV.U32 R2, RZ, RZ, R5 ;  /* 0x000000ffff027224 */ /* 0x000fe200078e0005 */
[----:B------:R-:W-:Y:S01]  /*4250*/  ISETP.GE.AND P3, PT, R46, R53, PT ;  /* 0x000000352e00720c */ /* 0x000fe20003f66270 */
[----:B------:R-:W-:Y:S01]  /*4260*/  IMAD.IADD R5, R11, 0x1, -R47 ;  /* 0x000000010b057824 */ /* 0x000fe200078e0a2f */
[----:B------:R-:W-:Y:S01]  /*4270*/  I2FP.F32.S32 R3, R3 ;  /* 0x0000000300037245 */ /* 0x000fe20000201400 */
[----:B------:R-:W-:Y:S01]  /*4280*/  HMMA.16816.F32 R80, R80, R186, R112 ;  /* 0x000000ba5050723c */ /* 0x000fe20000001870 */
[----:B------:R-:W-:Y:S01]  /*4290*/  I2FP.F32.S32 R2, R2 ;  /* 0x0000000200027245 */ /* 0x000fe20000201400 */
[----:B------:R-:W-:Y:S01]  /*42a0*/  VIADD R200, R197, 0x1400 ;  /* 0x00001400c5c87836 */ /* 0x000fe20000000000 */
[----:B------:R-:W-:-:S02]  /*42b0*/  I2FP.F32.S32 R4, R4 ;  /* 0x0000000400047245 */ /* 0x000fc40000201400 */
[----:B------:R-:W-:Y:S01]  /*42c0*/  FSEL R96, R37, -INF , !P3 ;  /* 0xff80000025607808 */ /* 0x000fe20005800000 */
[-C--:B------:R-:W-:Y:S01]  /*42d0*/  FFMA.FTZ R37, R3, -R132.reuse, R156 ;  /* 0x8000008403257223 */ /* 0x080fe2000001009c */
[----:B------:R-:W-:Y:S01]  /*42e0*/  FSEL R131, R36, -INF , !P3 ;  /* 0xff80000024837808 */ /* 0x000fe20005800000 */
[----:B------:R-:W-:Y:S01]  /*42f0*/  FFMA.FTZ R36, R2, -R132, R158 ;  /* 0x8000008402247223 */ /* 0x000fe2000001009e */
[----:B------:R-:W-:Y:S01]  /*4300*/  I2FP.F32.S32 R7, R7 ;  /* 0x0000000700077245 */ /* 0x000fe20000201400 */
[--C-:B------:R-:W-:Y:S01]  /*4310*/  IMAD.IADD R3, R11, 0x1, -R45.reuse ;  /* 0x000000010b037824 */ /* 0x100fe200078e0a2d */
[----:B------:R-:W-:Y:S01]  /*4320*/  I2FP.F32.S32 R6, R6 ;  /* 0x0000000600067245 */ /* 0x000fe20000201400 */
[--C-:B------:R-:W-:Y:S01]  /*4330*/  IMAD.IADD R2, R10, 0x1, -R45.reuse ;  /* 0x000000010a027824 */ /* 0x100fe200078e0a2d */
[----:B------:R-:W-:Y:S01]  /*4340*/  ISETP.GE.AND P0, PT, R38, R53, PT ;  /* 0x000000352600720c */ /* 0x000fe20003f06270 */
[-C--:B------:R-:W-:Y:S01]  /*4350*/  FFMA.FTZ R38, R4, -R132.reuse, R142 ;  /* 0x8000008404267223 */ /* 0x080fe2000001008e */
[----:B------:R-:W-:Y:S01]  /*4360*/  IMAD.IADD R4, R12, 0x1, -R45 ;  /* 0x000000010c047824 */ /* 0x000fe200078e0a2d */
[----:B------:R-:W-:Y:S01]  /*4370*/  FSEL R147, R20, -INF , !P5 ;  /* 0xff80000014937808 */ /* 0x000fe20006800000 */
[-C--:B------:R-:W-:Y:S01]  /*4380*/  FFMA.FTZ R20, R7, -R132.reuse, R201 ;  /* 0x8000008407147223 */ /* 0x080fe200000100c9 */
[----:B------:R-:W-:Y:S01]  /*4390*/  FFMA.FTZ R14, R6, -R132, R203 ;  /* 0x80000084060e7223 */ /* 0x000fe200000100cb */
[----:B------:R-:W-:Y:S01]  /*43a0*/  IMAD.IADD R7, R10, 0x1, -R47 ;  /* 0x000000010a077824 */ /* 0x000fe200078e0a2f */
[----:B------:R-:W-:Y:S01]  /*43b0*/  IABS R6, R3 ;  /* 0x0000000300067213 */ /* 0x000fe20000000000 */
[C---:B------:R-:W-:Y:S01]  /*43c0*/  VIADD R203, R197.reuse, 0x800 ;  /* 0x00000800c5cb7836 */ /* 0x040fe20000000000 */
        /* <DEDUP_REMOVED lines=10> */
[----:B------:R-:W-:Y:S02]  /*4470*/  MOV R4, R5 ;  /* 0x0000000500047202 */ /* 0x000fe40000000f00 */
[----:B------:R-:W-:-:S02]  /*4480*/  I2FP.F32.S32 R5, R2 ;  /* 0x0000000200057245 */ /* 0x000fc40000201400 */
[----:B------:R-:W-:Y:S01]  /*4490*/  I2FP.F32.S32 R2, R4 ;  /* 0x0000000400027245 */ /* 0x000fe20000201400 */
[----:B------:R-:W-:Y:S01]  /*44a0*/  IMAD.IADD R4, R10, 0x1, -R48 ;  /* 0x000000010a047824 */ /* 0x000fe200078e0a30 */
[----:B------:R-:W-:Y:S02]  /*44b0*/  I2FP.F32.S32 R3, R3 ;  /* 0x0000000300037245 */ /* 0x000fe40000201400 */
[----:B------:R-:W-:Y:S01]  /*44c0*/  I2FP.F32.S32 R6, R6 ;  /* 0x0000000600067245 */ /* 0x000fe20000201400 */
[-C--:B------:R-:W-:Y:S01]  /*44d0*/  FFMA.FTZ R39, R2, -R132.reuse, R216 ;  /* 0x8000008402277223 */ /* 0x080fe200000100d8 */
[----:B------:R-:W-:Y:S01]  /*44e0*/  I2FP.F32.S32 R7, R7 ;  /* 0x0000000700077245 */ /* 0x000fe20000201400 */
[----:B------:R-:W-:Y:S01]  /*44f0*/  IMAD.IADD R2, R12, 0x1, -R47 ;  /* 0x000000010c027824 */ /* 0x000fe200078e0a2f */
[----:B------:R-:W-:Y:S01]  /*4500*/  ISETP.GE.AND P4, PT, R40, R53, PT ;  /* 0x000000352800720c */ /* 0x000fe20003f86270 */
[-C--:B------:R-:W-:Y:S01]  /*4510*/  FFMA.FTZ R40, R3, -R132.reuse, R162 ;  /* 0x8000008403287223 */ /* 0x080fe200000100a2 */
[--C-:B------:R-:W-:Y:S01]  /*4520*/  IMAD.IADD R3, R11, 0x1, -R48.reuse ;  /* 0x000000010b037824 */ /* 0x100fe200078e0a30 */
[----:B------:R-:W-:Y:S01]  /*4530*/  FSEL R123, R22, -INF , !P2 ;  /* 0xff800000167b7808 */ /* 0x000fe20005000000 */
[-C--:B------:R-:W-:Y:S01]  /*4540*/  FFMA.FTZ R21, R6, -R132.reuse, R157 ;  /* 0x8000008406157223 */ /* 0x080fe2000001009d */
[----:B------:R-:W-:Y:S01]  /*4550*/  FSEL R164, R19, -INF , !P2 ;  /* 0xff80000013a47808 */ /* 0x000fe20005000000 */
        /* <DEDUP_REMOVED lines=18> */
[----:B------:R-:W-:-:S02]  /*4680*/  I2FP.F32.S32 R6, R5 ;  /* 0x0000000500067245 */ /* 0x000fc40000201400 */
[----:B------:R-:W-:Y:S02]  /*4690*/  I2FP.F32.S32 R5, R3 ;  /* 0x0000000300057245 */ /* 0x000fe40000201400 */
[----:B------:R-:W-:Y:S01]  /*46a0*/  I2FP.F32.S32 R3, R4 ;  /* 0x0000000400037245 */ /* 0x000fe20000201400 */
[----:B------:R-:W-:Y:S01]  /*46b0*/  FFMA.FTZ R29, R6, -R132, R163 ;  /* 0x80000084061d7223 */ /* 0x000fe200000100a3 */
[----:B------:R-:W-:Y:S01]  /*46c0*/  I2FP.F32.S32 R2, R2 ;  /* 0x0000000200027245 */ /* 0x000fe20000201400 */
[-C--:B------:R-:W-:Y:S01]  /*46d0*/  FFMA.FTZ R16, R5, -R132.reuse, R217 ;  /* 0x8000008405107223 */ /* 0x080fe200000100d9 */
[----:B------:R-:W-:Y:S01]  /*46e0*/  FSEL R155, R30, -INF , !P1 ;  /* 0xff8000001e9b7808 */ /* 0x000fe20004800000 */
[-C--:B------:R-:W-:Y:S01]  /*46f0*/  FFMA.FTZ R42, R3, -R132.reuse, R138 ;  /* 0x80000084032a7223 */ /* 0x080fe2000001008a */
[----:B------:R-:W-:Y:S02]  /*4700*/  IMAD.IADD R3, R10, 0x1, -R49 ;  /* 0x000000010a037824 */ /* 0x000fe400078e0a31 */
[-C--:B------:R-:W-:Y:S01]  /*4710*/  FFMA.FTZ R9, R2, -R132.reuse, R219 ;  /* 0x8000008402097223 */ /* 0x080fe200000100db */
[----:B------:R-:W-:Y:S01]  /*4720*/  FFMA.FTZ R30, R7, -R132, R218 ;  /* 0x80000084071e7223 */ /* 0x000fe200000100da */
[----:B------:R-:W-:Y:S01]  /*4730*/  IMAD.IADD R2, R12, 0x1, -R49 ;  /* 0x000000010c027824 */ /* 0x000fe200078e0a31 */
[----:B------:R-:W-:Y:S01]  /*4740*/  FSEL R145, R32, -INF , !P6 ;  /* 0xff80000020917808 */ /* 0x000fe20007000000 */
[--C-:B------:R-:W-:Y:S01]  /*4750*/  IMAD.IADD R5, R10, 0x1, -R50.reuse ;  /* 0x000000010a057824 */ /* 0x100fe200078e0a32 */
[----:B------:R-:W-:Y:S01]  /*4760*/  IABS R6, R3 ;  /* 0x0000000300067213 */ /* 0x000fe20000000000 */
[--C-:B------:R-:W-:Y:S01]  /*4770*/  IMAD.IADD R7, R12, 0x1, -R50.reuse ;  /* 0x000000010c077824 */ /* 0x100fe200078e0a32 */
[----:B------:R-:W-:Y:S01]  /*4780*/  IABS R2, R2 ;  /* 0x0000000200027213 */ /* 0x000fe20000000000 */
[----:B------:R-:W-:Y:S01]  /*4790*/  IMAD.IADD R4, R11, 0x1, -R50 ;  /* 0x000000010b047824 */ /* 0x000fe200078e0a32 */
        /* <DEDUP_REMOVED lines=12> */
[----:B------:R-:W-:Y:S01]  /*4860*/  IMAD.IADD R3, R11, 0x1, -R51 ;  /* 0x000000010b037824 */ /* 0x000fe200078e0a33 */
[----:B------:R-:W-:-:S02]  /*4870*/  FSEL R165, R31, -INF , !P6 ;  /* 0xff8000001fa57808 */ /* 0x000fc40007000000 */
[----:B------:R-:W-:Y:S01]  /*4880*/  I2FP.F32.S32 R6, R6 ;  /* 0x0000000600067245 */ /* 0x000fe20000201400 */
[-C--:B------:R-:W-:Y:S01]  /*4890*/  FFMA.FTZ R31, R2, -R132.reuse, R215 ;  /* 0x80000084021f7223 */ /* 0x080fe200000100d7 */
[----:B------:R-:W-:Y:S01]  /*48a0*/  FSEL R104, R33, -INF , !P6 ;  /* 0xff80000021687808 */ /* 0x000fe20007000000 */
[-C--:B------:R-:W-:Y:S01]  /*48b0*/  FFMA.FTZ R33, R4, -R132.reuse, R139 ;  /* 0x8000008404217223 */ /* 0x080fe2000001008b */
[--C-:B------:R-:W-:Y:S01]  /*48c0*/  IMAD.IADD R2, R10, 0x1, -R51.reuse ;  /* 0x000000010a027824 */ /* 0x100fe200078e0a33 */
[----:B------:R-:W-:Y:S01]  /*48d0*/  FSEL R111, R35, -INF , !P1 ;  /* 0xff800000236f7808 */ /* 0x000fe20004800000 */
[----:B------:R-:W-:Y:S01]  /*48e0*/  IMAD.IADD R4, R12, 0x1, -R51 ;  /* 0x000000010c047824 */ /* 0x000fe200078e0a33 */
[----:B------:R-:W-:Y:S01]  /*48f0*/  FSEL R101, R34, -INF , !P4 ;  /* 0xff80000022657808 */ /* 0x000fe20006000000 */
[-C--:B------:R-:W-:Y:S01]  /*4900*/  FFMA.FTZ R35, R7, -R132.reuse, R212 ;  /* 0x8000008407237223 */ /* 0x080fe200000100d4 */
        /* <DEDUP_REMOVED lines=12> */
[----:B------:R-:W-:Y:S01]  /*49d0*/  FSEL R152, R18, -INF , !P4 ;  /* 0xff80000012987808 */ /* 0x000fe20006000000 */
[----:B------:R-:W-:Y:S01]  /*49e0*/  IMAD.MOV.U32 R4, RZ, RZ, R5 ;  /* 0x000000ffff047224 */ /* 0x000fe200078e0005 */
[----:B------:R-:W-:-:S02]  /*49f0*/  I2FP.F32.S32 R5, R2 ;  /* 0x0000000200057245 */ /* 0x000fc40000201400 */
[----:B------:R-:W-:Y:S02]  /*4a00*/  ISETP.GE.AND P4, PT, R54, R53, PT ;  /* 0x000000353600720c */ /* 0x000fe40003f86270 */
[----:B------:R-:W-:Y:S01]  /*4a10*/  I2FP.F32.S32 R2, R4 ;  /* 0x0000000400027245 */ /* 0x000fe20000201400 */
[----:B------:R-:W-:Y:S01]  /*4a20*/  IMAD.IADD R4, R10, 0x1, -R65 ;  /* 0x000000010a047824 */ /* 0x000fe200078e0a41 */
[----:B------:R-:W-:Y:S02]  /*4a30*/  I2FP.F32.S32 R3, R3 ;  /* 0x0000000300037245 */ /* 0x000fe40000201400 */
[----:B------:R-:W-:Y:S02]  /*4a40*/  I2FP.F32.S32 R6, R6 ;  /* 0x0000000600067245 */ /* 0x000fe40000201400 */
[----:B------:R-:W-:Y:S01]  /*4a50*/  FSEL R130, R24, -INF , !P5 ;  /* 0xff80000018827808 */ /* 0x000fe20006800000 */
[-C--:B------:R-:W-:Y:S01]  /*4a60*/  FFMA.FTZ R24, R2, -R132.reuse, R229 ;  /* 0x8000008402187223 */ /* 0x080fe200000100e5 */
[----:B------:R-:W-:Y:S01]  /*4a70*/  I2FP.F32.S32 R7, R7 ;  /* 0x0000000700077245 */ /* 0x000fe20000201400 */
[----:B------:R-:W-:Y:S01]  /*4a80*/  IMAD.IADD R2, R12, 0x1, -R62 ;  /* 0x000000010c027824 */ /* 0x000fe200078e0a3e */
[----:B------:R-:W-:Y:S01]  /*4a90*/  FSEL R75, R25, -INF , !P4 ;  /* 0xff800000194b7808 */ /* 0x000fe20006000000 */
[-C--:B------:R-:W-:Y:S01]  /*4aa0*/  FFMA.FTZ R25, R3, -R132.reuse, R211 ;  /* 0x8000008403197223 */ /* 0x080fe200000100d3 */
[----:B------:R-:W-:Y:S01]  /*4ab0*/  FSEL R95, R27, -INF , !P5 ;  /* 0xff8000001b5f7808 */ /* 0x000fe20006800000 */
        /* <DEDUP_REMOVED lines=14> */
[----:B------:R-:W-:Y:S01]  /*4ba0*/  ISETP.GE.AND P5, PT, R45, R53, PT ;  /* 0x000000352d00720c */ /* 0x000fe20003fa6270 */
        /* <DEDUP_REMOVED lines=9> */
[----:B------:R-:W-:Y:S02]  /*4c40*/  I2FP.F32.S32 R2, R2 ;  /* 0x0000000200027245 */ /* 0x000fe40000201400 */
[----:B------:R-:W-:Y:S01]  /*4c50*/  I2FP.F32.S32 R3, R4 ;  /* 0x0000000400037245 */ /* 0x000fe20000201400 */
[-C--:B------:R-:W-:Y:S01]  /*4c60*/  FFMA.FTZ R20, R5, -R132.reuse, R224 ;  /* 0x8000008405147223 */ /* 0x080fe200000100e0 */
[----:B------:R-:W-:Y:S01]  /*4c70*/  FSEL R74, R22, -INF , !P5 ;  /* 0xff800000164a7808 */ /* 0x000fe20006800000 */
[-C--:B------:R-:W-:Y:S01]  /*4c80*/  FFMA.FTZ R19, R2, -R132.reuse, R226 ;  /* 0x8000008402137223 */ /* 0x080fe200000100e2 */
[-C--:B------:R-:W-:Y:S01]  /*4c90*/  FFMA.FTZ R22, R7, -R132.reuse, R231 ;  /* 0x8000008407167223 */ /* 0x080fe200000100e7 */
[----:B------:R-:W-:Y:S01]  /*4ca0*/  FFMA.FTZ R18, R3, -R132, R207 ;  /* 0x8000008403127223 */ /* 0x000fe200000100cf */
[----:B------:R-:W-:Y:S01]  /*4cb0*/  IADD3 R3, -R66, R10, RZ ;  /* 0x0000000a42037210 */ /* 0x000fe20007ffe1ff */
[----:B------:R-:W-:Y:S01]  /*4cc0*/  IMAD.IADD R2, R12, 0x1, -R66 ;  /* 0x000000010c027824 */ /* 0x000fe200078e0a42 */
[----:B------:R-:W-:Y:S01]  /*4cd0*/  FSEL R102, R21, -INF , !P5 ;  /* 0xff80000015667808 */ /* 0x000fe20006800000 */
[----:B------:R-:W-:-:S02]  /*4ce0*/  IMAD.IADD R5, R10, 0x1, -R77 ;  /* 0x000000010a057824 */ /* 0x000fc400078e0a4d */
[----:B------:R-:W-:Y:S01]  /*4cf0*/  FFMA.FTZ R21, R6, -R132, R206 ;  /* 0x8000008406157223 */ /* 0x000fe200000100ce */
[--C-:B------:R-:W-:Y:S01]  /*4d00*/  IMAD.IADD R7, R12, 0x1, -R77.reuse ;  /* 0x000000010c077824 */ /* 0x100fe200078e0a4d */
[----:B------:R-:W-:Y:S01]  /*4d10*/  IABS R6, R3 ;  /* 0x0000000300067213 */ /* 0x000fe20000000000 */
[----:B------:R-:W-:Y:S01]  /*4d20*/  IMAD.IADD R4, R11, 0x1, -R77 ;  /* 0x000000010b047824 */ /* 0x000fe200078e0a4d */
[----:B------:R-:W-:Y:S02]  /*4d30*/  IABS R2, R2 ;  /* 0x0000000200027213 */ /* 0x000fe40000000000 */
[----:B------:R-:W-:Y:S02]  /*4d40*/  IABS R3, R5 ;  /* 0x0000000500037213 */ /* 0x000fe40000000000 */
[----:B------:R-:W-:Y:S01]  /*4d50*/  IABS R5, R7 ;  /* 0x0000000700057213 */ /* 0x000fe20000000000 */
[----:B------:R-:W-:Y:S01]  /*4d60*/  IMAD.MOV.U32 R7, RZ, RZ, R6 ;  /* 0x000000ffff077224 */ /* 0x000fe200078e0006 */
[----:B------:R-:W-:Y:S01]  /*4d70*/  FSEL R71, R61, -INF , !P0 ;  /* 0xff8000003d477808 */ /* 0x000fe20004000000 */
[----:B------:R-:W-:Y:S01]  /*4d80*/  IMAD.MOV.U32 R6, RZ, RZ, R2 ;  /* 0x000000ffff067224 */ /* 0x000fe200078e0002 */
[----:B------:R-:W-:Y:S01]  /*4d90*/  ISETP.GE.AND P0, PT, R52, R53, PT ;  /* 0x000000353400720c */ /* 0x000fe20003f06270 */
[----:B------:R-:W-:Y:S01]  /*4da0*/  IMAD.MOV.U32 R2, RZ, RZ, R5 ;  /* 0x000000ffff027224 */ /* 0x000fe200078e0005 */
[----:B------:R-:W-:Y:S01]  /*4db0*/  IABS R4, R4 ;  /* 0x0000000400047213 */ /* 0x000fe20000000000 */
[----:B------:R-:W-:Y:S01]  /*4dc0*/  VIADD R5, R23, 0x69 ;  /* 0x0000006917057836 */ /* 0x000fe20000000000 */
[----:B------:R-:W-:-:S02]  /*4dd0*/  FSEL R76, R60, -INF , !P2 ;  /* 0xff8000003c4c7808 */ /* 0x000fc40005000000 */
[----:B------:R-:W-:Y:S02]  /*4de0*/  FSEL R67, R67, -INF , !P0 ;  /* 0xff80000043437808 */ /* 0x000fe40004000000 */
[----:B------:R-:W-:Y:S02]  /*4df0*/  FSEL R79, R17, -INF , !P0 ;  /* 0xff800000114f7808 */ /* 0x000fe40004000000 */
[----:B------:R-:W-:Y:S02]  /*4e00*/  FSEL R100, R13, -INF , !P0 ;  /* 0xff8000000d647808 */ /* 0x000fe40004000000 */
[----:B------:R-:W-:Y:S01]  /*4e10*/  FSEL R159, R8, -INF , !P0 ;  /* 0xff800000089f7808 */ /* 0x000fe20004000000 */
[----:B------:R-:W-:Y:S01]  /*4e20*/  VIADD R8, R23, 0x79 ;  /* 0x0000007917087836 */ /* 0x000fe20000000000 */
[----:B------:R-:W-:Y:S02]  /*4e30*/  I2FP.F32.S32 R3, R3 ;  /* 0x0000000300037245 */ /* 0x000fe40000201400 */
[----:B------:R-:W-:-:S02]  /*4e40*/  ISETP.GE.AND P2, PT, R48, R53, PT ;  /* 0x000000353000720c */ /* 0x000fc40003f46270 */
[----:B------:R-:W-:Y:S01]  /*4e50*/  ISETP.GE.AND P0, PT, R50, R53, PT ;  /* 0x000000353200720c */ /* 0x000fe20003f06270 */
[----:B------:R-:W-:Y:S01]  /*4e60*/  FFMA.FTZ R13, R3, -R132, R236 ;  /* 0x80000084030d7223 */ /* 0x000fe200000100ec */
[----:B------:R-:W-:Y:S01]  /*4e70*/  I2FP.F32.S32 R6, R6 ;  /* 0x0000000600067245 */ /* 0x000fe20000201400 */
[----:B------:R-:W-:Y:S01]  /*4e80*/  VIADD R3, R23, 0x71 ;  /* 0x0000007117037836 */ /* 0x000fe20000000000 */
[----:B------:R-:W-:Y:S02]  /*4e90*/  I2FP.F32.S32 R2, R2 ;  /* 0x0000000200027245 */ /* 0x000fe40000201400 */
[----:B------:R-:W-:Y:S01]  /*4ea0*/  I2FP.F32.S32 R7, R7 ;  /* 0x0000000700077245 */ /* 0x000fe20000201400 */
[----:B------:R-:W-:Y:S01]  /*4eb0*/  IMAD.IADD R41, R12, 0x1, -R3 ;  /* 0x000000010c297824 */ /* 0x000fe200078e0a03 */
[----:B------:R-:W-:Y:S02]  /*4ec0*/  I2FP.F32.S32 R4, R4 ;  /* 0x0000000400047245 */ /* 0x000fe40000201400 */
[----:B------:R-:W-:Y:S01]  /*4ed0*/  FSEL R72, R63, -INF , !P1 ;  /* 0xff8000003f487808 */ /* 0x000fe20004800000 */
[-C--:B------:R-:W-:Y:S01]  /*4ee0*/  FFMA.FTZ R17, R7, -R132.reuse, R225 ;  /* 0x8000008407117223 */ /* 0x080fe200000100e1 */
[----:B------:R-:W-:Y:S01]  /*4ef0*/  FSEL R99, R16, -INF , !P2 ;  /* 0xff80000010637808 */ /* 0x000fe20005000000 */
[-C--:B------:R-:W-:Y:S01]  /*4f00*/  FFMA.FTZ R16, R6, -R132.reuse, R227 ;  /* 0x8000008406107223 */ /* 0x080fe200000100e3 */
[----:B------:R-:W-:Y:S01]  /*4f10*/  FSEL R154, R9, -INF , !P2 ;  /* 0xff800000099a7808 */ /* 0x000fe20005000000 */
[-C--:B------:R-:W-:Y:S01]  /*4f20*/  FFMA.FTZ R9, R2, -R132.reuse, R238 ;  /* 0x8000008402097223 */ /* 0x080fe200000100ee */
[----:B------:R-:W-:Y:S01]  /*4f30*/  FSEL R52, R137, -INF , !P0 ;  /* 0xff80000089347808 */ /* 0x000fe20004000000 */
[----:B------:R-:W-:Y:S01]  /*4f40*/  VIADD R6, R23, 0x68 ;  /* 0x0000006817067836 */ /* 0x000fe20000000000 */
[----:B------:R-:W-:Y:S01]  /*4f50*/  FSEL R61, R33, -INF , !P0 ;  /* 0xff800000213d7808 */ /* 0x000fe20004000000 */
[C---:B------:R-:W-:Y:S01]  /*4f60*/  VIADD R7, R23.reuse, 0x61 ;  /* 0x0000006117077836 */ /* 0x040fe20000000000 */
[----:B------:R-:W-:Y:S01]  /*4f70*/  FSEL R106, R32, -INF , !P0 ;  /* 0xff800000206a7808 */ /* 0x000fe20004000000 */
[----:B------:R-:W-:Y:S01]  /*4f80*/  VIADD R2, R23, 0x78 ;  /* 0x0000007817027836 */ /* 0x000fe20000000000 */
[----:B------:R-:W-:Y:S01]  /*4f90*/  FSEL R150, R31, -INF , !P0 ;  /* 0xff8000001f967808 */ /* 0x000fe20004000000 */
[--C-:B------:R-:W-:Y:S01]  /*4fa0*/  IMAD.IADD R31, R11, 0x1, -R3.reuse ;  /* 0x000000010b1f7824 */ /* 0x100fe200078e0a03 */
[-C--:B------:R-:W-:Y:S01]  /*4fb0*/  ISETP.GE.AND P1, PT, R49, R53.reuse, PT ;  /* 0x000000353100720c */ /* 0x080fe20003f26270 */
[----:B------:R-:W-:Y:S01]  /*4fc0*/  IMAD.IADD R33, R11, 0x1, -R2 ;  /* 0x000000010b217824 */ /* 0x000fe200078e0a02 */
[----:B------:R-:W-:Y:S01]  /*4fd0*/  FSEL R153, R14, -INF , !P4 ;  /* 0xff8000000e997808 */ /* 0x000fe20006000000 */
[----:B------:R-:W-:Y:S01]  /*4fe0*/  FFMA.FTZ R14, R4, -R132, R234 ;  /* 0x80000084040e7223 */ /* 0x000fe200000100ea */
[----:B------:R-:W-:Y:S01]  /*4ff0*/  ISETP.GE.AND P0, PT, R77, R53, PT ;  /* 0x000000354d00720c */ /* 0x000fe20003f06270 */
[----:B------:R-:W-:Y:S01]  /*5000*/  VIADD R4, R23, 0x70 ;  /* 0x0000007017047836 */ /* 0x000fe20000000000 */
[----:B------:R-:W-:Y:S01]  /*5010*/  FSEL R54, R136, -INF , !P1 ;  /* 0xff80000088367808 */ /* 0x000fe20004800000 */
[----:B------:R-:W-:Y:S01]  /*5020*/  IMAD.IADD R23, R12, 0x1, -R6 ;  /* 0x000000010c177824 */ /* 0x000fe200078e0a06 */
[----:B------:R-:W-:Y:S01]  /*5030*/  FSEL R60, R42, -INF , !P1 ;  /* 0xff8000002a3c7808 */ /* 0x000fe20004800000 */
[--C-:B------:R-:W-:Y:S01]  /*5040*/  IMAD.IADD R42, R10, 0x1, -R8.reuse ;  /* 0x000000010a2a7824 */ /* 0x100fe200078e0a08 */
[----:B------:R-:W-:Y:S01]  /*5050*/  FSEL R105, R35, -INF , !P1 ;  /* 0xff80000023697808 */ /* 0x000fe20004800000 */
[----:B------:R-:W-:Y:S01]  /*5060*/  IMAD.IADD R35, R12, 0x1, -R8 ;  /* 0x000000010c237824 */ /* 0x000fe200078e0a08 */
[----:B------:R-:W-:Y:S01]  /*5070*/  FSEL R148, R34, -INF , !P1 ;  /* 0xff80000022947808 */ /* 0x000fe20004800000 */
[----:B------:R-:W-:Y:S01]  /*5080*/  IMAD.IADD R34, R10, 0x1, -R3 ;  /* 0x000000010a227824 */ /* 0x000fe200078e0a03 */
[----:B------:R-:W-:Y:S01]  /*5090*/  FSEL R142, R13, -INF , !P0 ;  /* 0xff8000000d8e7808 */ /* 0x000fe20004000000 */
[----:B------:R-:W-:Y:S01]  /*50a0*/  IMAD.IADD R13, R15, 0x1, -R6 ;  /* 0x000000010f0d7824 */ /* 0x000fe200078e0a06 */
[----:B------:R-:W-:-:S02]  /*50b0*/  FSEL R84, R59, -INF , !P3 ;  /* 0xff8000003b547808 */ /* 0x000fc40005800000 */
[-C--:B------:R-:W-:Y:S02]  /*50c0*/  ISETP.GE.AND P1, PT, R66, R53.reuse, PT ;  /* 0x000000354200720c */ /* 0x080fe40003f26270 */
[----:B------:R-:W-:Y:S01]  /*50d0*/  FSEL R162, R9, -INF , !P0 ;  /* 0xff80000009a27808 */ /* 0x000fe20004000000 */
[----:B------:R-:W-:Y:S01]  /*50e0*/  IMAD.IADD R9, R15, 0x1, -R7 ;  /* 0x000000010f097824 */ /* 0x000fe200078e0a07 */
[----:B------:R-:W-:Y:S02]  /*50f0*/  FSEL R89, R57, -INF , !P6 ;  /* 0xff80000039597808 */ /* 0x000fe40007000000 */
[----:B------:R-:W-:Y:S02]  /*5100*/  ISETP.GE.AND P3, PT, R47, R53, PT ;  /* 0x000000352f00720c */ /* 0x000fe40003f66270 */
[----:B------:R-:W-:Y:S01]  /*5110*/  FSEL R66, R14, -INF , !P0 ;  /* 0xff8000000e427808 */ /* 0x000fe20004000000 */
[----:B------:R-:W-:Y:S01]  /*5120*/  IMAD.IADD R14, R15, 0x1, -R5 ;  /* 0x000000010f0e7824 */ /* 0x000fe200078e0a05 */
[----:B------:R-:W-:-:S02]  /*5130*/  FSEL R57, R70, -INF , !P5 ;  /* 0xff80000046397808 */ /* 0x000fc40006800000 */
[----:B------:R-:W-:Y:S02]  /*5140*/  FSEL R55, R126, -INF , !P2 ;  /* 0xff8000007e377808 */ /* 0x000fe40005000000 */
[----:B------:R-:W-:Y:S01]  /*5150*/  FSEL R70, R29, -INF , !P2 ;  /* 0xff8000001d467808 */ /* 0x000fe20005000000 */
[----:B------:R-:W-:Y:S01]  /*5160*/  IMAD.IADD R29, R10, 0x1, -R4 ;  /* 0x000000010a1d7824 */ /* 0x000fe200078e0a04 */
[----:B------:R-:W-:Y:S02]  /*5170*/  FSEL R59, R69, -INF , !P4 ;  /* 0xff800000453b7808 */ /* 0x000fe40006000000 */
[----:B------:R-:W-:Y:S02]  /*5180*/  ISETP.GE.AND P2, PT, R65, R53, PT ;  /* 0x000000354100720c */ /* 0x000fe40003f46270 */
[----:B------:R-:W-:Y:S02]  /*5190*/  FSEL R56, R124, -INF , !P3 ;  /* 0xff8000007c387808 */ /* 0x000fe40005800000 */
[----:B------:R-:W-:Y:S01]  /*51a0*/  FSEL R69, R40, -INF , !P3 ;  /* 0xff80000028457808 */ /* 0x000fe20005800000 */
[----:B------:R-:W-:Y:S01]  /*51b0*/  IMAD.IADD R40, R12, 0x1, -R2 ;  /* 0x000000010c287824 */ /* 0x000fe200078e0a02 */
[----:B------:R-:W-:-:S02]  /*51c0*/  FSEL R97, R39, -INF , !P3 ;  /* 0xff80000027617808 */ /* 0x000fc40005800000 */
[----:B------:R-:W-:Y:S01]  /*51d0*/  FSEL R151, R30, -INF , !P3 ;  /* 0xff8000001e977808 */ /* 0x000fe20005800000 */
[----:B------:R-:W-:Y:S01]  /*51e0*/  IMAD.IADD R30, R12, 0x1, -R4 ;  /* 0x000000010c1e7824 */ /* 0x000fe200078e0a04 */
[----:B------:R-:W-:Y:S02]  /*51f0*/  IABS R13, R13 ;  /* 0x0000000d000d7213 */ /* 0x000fe40000000000 */
[-C--:B------:R-:W-:Y:S02]  /*5200*/  ISETP.GE.AND P4, PT, R51, R53.reuse, PT ;  /* 0x000000353300720c */ /* 0x080fe40003f86270 */
[----:B------:R-:W-:Y:S02]  /*5210*/  ISETP.GE.AND P3, PT, R62, R53, PT ;  /* 0x000000353e00720c */ /* 0x000fe40003f66270 */
[----:B------:R-:W-:Y:S02]  /*5220*/  IABS R9, R9 ;  /* 0x0000000900097213 */ /* 0x000fe40000000000 */
[----:B------:R-:W-:-:S02]  /*5230*/  IABS R14, R14 ;  /* 0x0000000e000e7213 */ /* 0x000fc40000000000 */
[----:B------:R-:W-:Y:S01]  /*5240*/  FSEL R160, R19, -INF , !P2 ;  /* 0xff80000013a07808 */ /* 0x000fe20005000000 */
[C---:B------:R-:W-:Y:S01]  /*5250*/  IMAD.IADD R19, R15.reuse, 0x1, -R2 ;  /* 0x000000010f137824 */ /* 0x040fe200078e0a02 */
[----:B------:R-:W-:Y:S02]  /*5260*/  FSEL R48, R134, -INF , !P1 ;  /* 0xff80000086307808 */ /* 0x000fe40004800000 */
[----:B------:R-:W-:Y:S01]  /*5270*/  FSEL R65, R18, -INF , !P1 ;  /* 0xff80000012417808 */ /* 0x000fe20004800000 */
[----:B------:R-:W-:Y:S01]  /*5280*/  IMAD.IADD R18, R15, 0x1, -R8 ;  /* 0x000000010f127824 */ /* 0x000fe200078e0a08 */
[----:B------:R-:W-:Y:S01]  /*5290*/  FSEL R126, R17, -INF , !P1 ;  /* 0xff800000117e7808 */ /* 0x000fe20004800000 */
[C---:B------:R-:W-:Y:S01]  /*52a0*/  IMAD.IADD R17, R15.reuse, 0x1, -R3 ;  /* 0x000000010f117824 */ /* 0x040fe200078e0a03 */
[----:B------:R-:W-:Y:S01]  /*52b0*/  FSEL R161, R16, -INF , !P1 ;  /* 0xff80000010a17808 */ /* 0x000fe20004800000 */
[----:B------:R-:W-:Y:S01]  /*52c0*/  IMAD.IADD R16, R15, 0x1, -R4 ;  /* 0x000000010f107824 */ /* 0x000fe200078e0a04 */
[----:B------:R-:W-:Y:S01]  /*52d0*/  FSEL R49, R133, -INF , !P2 ;  /* 0xff80000085317808 */ /* 0x000fe20005000000 */
[--C-:B------:R-:W-:Y:S01]  /*52e0*/  IMAD.IADD R15, R11, 0x1, -R7.reuse ;  /* 0x000000010b0f7824 */ /* 0x100fe200078e0a07 */
[----:B------:R-:W-:Y:S01]  /*52f0*/  FSEL R62, R21, -INF , !P2 ;  /* 0xff800000153e7808 */ /* 0x000fe20005000000 */
[--C-:B------:R-:W-:Y:S01]  /*5300*/  IMAD.IADD R21, R10, 0x1, -R7.reuse ;  /* 0x000000010a157824 */ /* 0x100fe200078e0a07 */
[----:B------:R-:W-:Y:S01]  /*5310*/  FSEL R122, R20, -INF , !P2 ;  /* 0xff800000147a7808 */ /* 0x000fe20005000000 */
[----:B------:R-:W-:Y:S01]  /*5320*/  IMAD.IADD R20, R12, 0x1, -R7 ;  /* 0x000000010c147824 */ /* 0x000fe200078e0a07 */
[----:B------:R-:W-:-:S02]  /*5330*/  ISETP.GE.AND P1, PT, R2, R53, PT ;  /* 0x000000350200720c */ /* 0x000fc40003f26270 */
[----:B------:R-:W-:Y:S01]  /*5340*/  IADD3 R43, -R2, R10, RZ ;  /* 0x0000000a022b7210 */ /* 0x000fe20007ffe1ff */
[----:B------:R-:W-:Y:S01]  /*5350*/  IMAD.MOV.U32 R2, RZ, RZ, R13 ;  /* 0x000000ffff027224 */ /* 0x000fe200078e000d */
[----:B------:R-:W-:Y:S02]  /*5360*/  FSEL R51, R127, -INF , !P4 ;  /* 0xff8000007f337808 */ /* 0x000fe40006000000 */
        /* <DEDUP_REMOVED lines=8> */
[-C--:B------:R-:W-:Y:S01]  /*53f0*/  ISETP.GE.AND P2, PT, R3, R53.reuse, PT ;  /* 0x000000350300720c */ /* 0x080fe20003f46270 */
[----:B------:R-:W-:Y:S01]  /*5400*/  IMAD.MOV.U32 R3, RZ, RZ, R9 ;  /* 0x000000ffff037224 */ /* 0x000fe200078e0009 */
[----:B------:R-:W-:Y:S01]  /*5410*/  BAR.SYNC.DEFER_BLOCKING 0x0 ;  /* 0x0000000000007b1d */ /* 0x000fe20000010000 */
[----:B------:R-:W-:Y:S01]  /*5420*/  ISETP.GE.AND P4, PT, R5, R53, PT ;  /* 0x000000350500720c */ /* 0x000fe20003f86270 */
[----:B------:R-:W-:Y:S01]  /*5430*/  IMAD.MOV.U32 R5, RZ, RZ, R14 ;  /* 0x000000ffff057224 */ /* 0x000fe200078e000e */
[----:B------:R-:W-:-:S02]  /*5440*/  FSEL R50, R129, -INF , !P3 ;  /* 0xff80000081327808 */ /* 0x000fc40005800000 */
[----:B------:R-:W-:Y:S01]  /*5450*/  FSEL R121, R24, -INF , !P3 ;  /* 0xff80000018797808 */ /* 0x000fe20005800000 */
[--C-:B------:R-:W-:Y:S01]  /*5460*/  IMAD.IADD R24, R10, 0x1, -R6.reuse ;  /* 0x000000010a187824 */ /* 0x100fe200078e0a06 */
[----:B------:R-:W-:Y:S01]  /*5470*/  FSEL R158, R22, -INF , !P3 ;  /* 0xff800000169e7808 */ /* 0x000fe20005800000 */
[C---:B------:R-:W-:Y:S01]  /*5480*/  IMAD.IADD R22, R11.reuse, 0x1, -R6 ;  /* 0x000000010b167824 */ /* 0x040fe200078e0a06 */
[-C--:B------:R-:W-:Y:S01]  /*5490*/  ISETP.GE.AND P3, PT, R4, R53.reuse, PT ;  /* 0x000000350400720c */ /* 0x080fe20003f66270 */
[----:B------:R-:W-:Y:S01]  /*54a0*/  IMAD.IADD R11, R11, 0x1, -R8 ;  /* 0x000000010b0b7824 */ /* 0x000fe200078e0a08 */
[----:B------:R-:W-:Y:S02]  /*54b0*/  ISETP.GE.AND P5, PT, R6, R53, PT ;  /* 0x000000350600720c */ /* 0x000fe40003fa6270 */
[----:B------:R-:W-:Y:S01]  /*54c0*/  I2FP.F32.S32 R4, R2 ;  /* 0x0000000200047245 */ /* 0x000fe20000201400 */
[----:B------:R-:W-:Y:S01]  /*54d0*/  IMAD.IADD R2, R189, 0x1, R181 ;  /* 0x00000001bd027824 */ /* 0x000fe200078e02b5 */
[----:B------:R-:W-:-:S02]  /*54e0*/  I2FP.F32.S32 R6, R3 ;  /* 0x0000000300067245 */ /* 0x000fc40000201400 */
[----:B------:R-:W-:Y:S01]  /*54f0*/  I2FP.F32.S32 R3, R5 ;  /* 0x0000000500037245 */ /* 0x000fe20000201400 */
[-C--:B------:R-:W-:Y:S01]  /*5500*/  FFMA.FTZ R46, R4, -R132.reuse, R248 ;  /* 0x80000084042e7223 */ /* 0x080fe200000100f8 */
[----:B------:R-:W-:Y:S01]  /*5510*/  ISETP.GE.AND P6, PT, R44, R53, PT ;  /* 0x000000352c00720c */ /* 0x000fe20003fc6270 */
[----:B------:R-:W-:Y:S01]  /*5520*/  FFMA.FTZ R44, R6, -R132, R233 ;  /* 0x80000084062c7223 */ /* 0x000fe200000100e9 */
[----:B------:R-:W-:Y:S01]  /*5530*/  IABS R4, R16 ;  /* 0x0000001000047213 */ /* 0x000fe20000000000 */
[----:B------:R-:W-:Y:S01]  /*5540*/  FFMA.FTZ R45, R3, -R132, R249 ;  /* 0x80000084032d7223 */ /* 0x000fe200000100f9 */
[----:B------:R-:W-:Y:S02]  /*5550*/  IABS R6, R18 ;  /* 0x0000001200067213 */ /* 0x000fe40000000000 */
[----:B------:R-:W-:Y:S02]  /*5560*/  IABS R3, R17 ;  /* 0x0000001100037213 */ /* 0x000fe40000000000 */
[----:B------:R-:W-:-:S02]  /*5570*/  FSEL R47, R135, -INF , !P0 ;  /* 0xff800000872f7808 */ /* 0x000fc40004000000 */
[----:B------:R-:W-:Y:S02]  /*5580*/  FSEL R58, R73, -INF , !P6 ;  /* 0xff800000493a7808 */ /* 0x000fe40007000000 */
[-C--:B------:R-:W-:Y:S01]  /*5590*/  ISETP.GE.AND P0, PT, R8, R53.reuse, PT ;  /* 0x000000350800720c */ /* 0x080fe20003f06270 */
[----:B------:R-:W-:Y:S01]  /*55a0*/  IMAD.MOV.U32 R8, RZ, RZ, R4 ;  /* 0x000000ffff087224 */ /* 0x000fe200078e0004 */
[----:B------:R-:W-:Y:S01]  /*55b0*/  FSEL R73, R38, -INF , !P6 ;  /* 0xff80000026497808 */ /* 0x000fe20007000000 */
[----:B------:R-:W-:Y:S01]  /*55c0*/  IMAD.MOV.U32 R4, RZ, RZ, R6 ;  /* 0x000000ffff047224 */ /* 0x000fe200078e0006 */
[----:B------:R-:W-:Y:S02]  /*55d0*/  FSEL R92, R37, -INF , !P6 ;  /* 0xff800000255c7808 */ /* 0x000fe40007000000 */
[----:B------:R-:W-:Y:S02]  /*55e0*/  FSEL R143, R36, -INF , !P6 ;  /* 0xff800000248f7808 */ /* 0x000fe40007000000 */
[----:B------:R-:W-:Y:S01]  /*55f0*/  ISETP.GE.AND P6, PT, R7, R53, PT ;  /* 0x000000350700720c */ /* 0x000fe20003fc6270 */
[----:B------:R-:W-:Y:S01]  /*5600*/  IMAD.MOV.U32 R7, RZ, RZ, R3 ;  /* 0x000000ffff077224 */ /* 0x000fe200078e0003 */
[----:B------:R-:W-:-:S02]  /*5610*/  IABS R5, R19 ;  /* 0x0000001300057213 */ /* 0x000fc40000000000 */
[----:B------:R-:W-:Y:S02]  /*5620*/  IABS R3, R15 ;  /* 0x0000000f00037213 */ /* 0x000fe40000000000 */
[----:B------:R-:W-:Y:S02]  /*5630*/  I2FP.F32.S32 R4, R4 ;  /* 0x0000000400047245 */ /* 0x000fe40000201400 */
[----:B------:R-:W-:Y:S02]  /*5640*/  I2FP.F32.S32 R5, R5 ;  /* 0x0000000500057245 */ /* 0x000fe40000201400 */
[----:B------:R-:W-:Y:S01]  /*5650*/  I2FP.F32.S32 R3, R3 ;  /* 0x0000000300037245 */ /* 0x000fe20000201400 */
[----:B------:R-:W-:Y:S01]  /*5660*/  FFMA.FTZ R36, R4, -R132, R183 ;  /* 0x8000008404247223 */ /* 0x000fe200000100b7 */
[----:B------:R-:W-:Y:S01]  /*5670*/  I2FP.F32.S32 R6, R8 ;  /* 0x0000000800067245 */ /* 0x000fe20000201400 */
[-C--:B------:R-:W-:Y:S01]  /*5680*/  FFMA.FTZ R37, R5, -R132.reuse, R193 ;  /* 0x8000008405257223 */ /* 0x080fe200000100c1 */
[----:B------:R-:W-:Y:S01]  /*5690*/  I2FP.F32.S32 R7, R7 ;  /* 0x0000000700077245 */ /* 0x000fe20000201400 */
[-C--:B------:R-:W-:Y:S01]  /*56a0*/  FFMA.FTZ R32, R3, -R132.reuse, R235 ;  /* 0x8000008403207223 */ /* 0x080fe200000100eb */
[----:B------:R-:W-:Y:S01]  /*56b0*/  IABS R4, R21 ;  /* 0x0000001500047213 */ /* 0x000fe20000000000 */
[----:B------:R-:W-:Y:S01]  /*56c0*/  FFMA.FTZ R39, R6, -R132, R177 ;  /* 0x8000008406277223 */ /* 0x000fe200000100b1 */
[----:B------:R-:W-:Y:S01]  /*56d0*/  IABS R3, R20 ;  /* 0x0000001400037213 */ /* 0x000fe20000000000 */
[----:B------:R-:W-:Y:S01]  /*56e0*/  FFMA.FTZ R38, R7, -R132, R180 ;  /* 0x8000008407267223 */ /* 0x000fe200000100b4 */
        /* <DEDUP_REMOVED lines=11> */
[-C--:B------:R-:W-:Y:S01]  /*57a0*/  FFMA.FTZ R21, R9, -R132.reuse, R237 ;  /* 0x8000008409157223 */ /* 0x080fe200000100ed */
[----:B------:R-:W-:Y:S01]  /*57b0*/  I2FP.F32.S32 R4, R3 ;  /* 0x0000000300047245 */ /* 0x000fe20000201400 */
[-C--:B------:R-:W-:Y:S01]  /*57c0*/  FFMA.FTZ R20, R7, -R132.reuse, R239 ;  /* 0x8000008407147223 */ /* 0x080fe200000100ef */
[----:B------:R-:W-:Y:S01]  /*57d0*/  I2FP.F32.S32 R3, R5 ;  /* 0x0000000500037245 */ /* 0x000fe20000201400 */
[-C--:B------:R-:W-:Y:S01]  /*57e0*/  FFMA.FTZ R24, R6, -R132.reuse, R250 ;  /* 0x8000008406187223 */ /* 0x080fe200000100fa */
[----:B------:R-:W-:Y:S01]  /*57f0*/  IABS R5, R25 ;  /* 0x0000001900057213 */ /* 0x000fe20000000000 */
[-C--:B------:R-:W-:Y:S01]  /*5800*/  FFMA.FTZ R23, R4, -R132.reuse, R240 ;  /* 0x8000008404177223 */ /* 0x080fe200000100f0 */
        /* <DEDUP_REMOVED lines=12> */
[-C--:B------:R-:W-:Y:S01]  /*58d0*/  FFMA.FTZ R19, R9, -R132.reuse, R251 ;  /* 0x8000008409137223 */ /* 0x080fe200000100fb */
[----:B------:R-:W-:Y:S01]  /*58e0*/  I2FP.F32.S32 R7, R7 ;  /* 0x0000000700077245 */ /* 0x000fe20000201400 */
[----:B------:R-:W-:Y:S01]  /*58f0*/  FFMA.FTZ R17, R6, -R132, R243 ;  /* 0x8000008406117223 */ /* 0x000fe200000100f3 */
[----:B------:R-:W-:Y:S01]  /*5900*/  I2FP.F32.S32 R4, R4 ;  /* 0x0000000400047245 */ /* 0x000fe20000201400 */
[----:B------:R-:W-:Y:S01]  /*5910*/  FFMA.FTZ R15, R3, -R132, R244 ;  /* 0x80000084030f7223 */ /* 0x000fe200000100f4 */
        /* <DEDUP_REMOVED lines=16> */
[-C--:B------:R-:W-:Y:S01]  /*5a20*/  FFMA.FTZ R12, R6, -R132.reuse, R199 ;  /* 0x80000084060c7223 */ /* 0x080fe200000100c7 */
[----:B------:R-:W-:Y:S01]  /*5a30*/  IABS R5, R43 ;  /* 0x0000002b00057213 */ /* 0x000fe20000000000 */
[-C--:B------:R-:W-:Y:S01]  /*5a40*/  FFMA.FTZ R11, R4, -R132.reuse, R198 ;  /* 0x80000084040b7223 */ /* 0x080fe200000100c6 */
[----:B------:R-:W-:Y:S01]  /*5a50*/  I2FP.F32.S32 R7, R7 ;  /* 0x0000000700077245 */ /* 0x000fe20000201400 */
[----:B------:R-:W-:Y:S01]  /*5a60*/  FFMA.FTZ R10, R3, -R132, R245 ;  /* 0x80000084030a7223 */ /* 0x000fe200000100f5 */
[----:B------:R-:W-:Y:S01]  /*5a70*/  IABS R4, R42 ;  /* 0x0000002a00047213 */ /* 0x000fe20000000000 */
[----:B------:R-:W-:Y:S01]  /*5a80*/  IMAD.MOV.U32 R9, RZ, RZ, R5 ;  /* 0x000000ffff097224 */ /* 0x000fe200078e0005 */
[----:B------:R-:W-:Y:S01]  /*5a90*/  IABS R3, R41 ;  /* 0x0000002900037213 */ /* 0x000fe20000000000 */
[----:B------:R-:W-:Y:S01]  /*5aa0*/  FFMA.FTZ R13, R7, -R132, R185 ;  /* 0x80000084070d7223 */ /* 0x000fe200000100b9 */
[----:B------:R-:W-:Y:S01]  /*5ab0*/  IABS R6, R40 ;  /* 0x0000002800067213 */ /* 0x000fe20000000000 */
[----:B------:R-:W-:Y:S01]  /*5ac0*/  IMAD.MOV.U32 R7, RZ, RZ, R4 ;  /* 0x000000ffff077224 */ /* 0x000fe200078e0004 */
[----:B------:R-:W-:Y:S01]  /*5ad0*/  I2FP.F32.S32 R9, R9 ;  /* 0x0000000900097245 */ /* 0x000fe20000201400 */
[----:B------:R-:W-:Y:S01]  /*5ae0*/  IMAD.MOV.U32 R4, RZ, RZ, R3 ;  /* 0x000000ffff047224 */ /* 0x000fe200078e0003 */
[----:B------:R-:W-:Y:S01]  /*5af0*/  IABS R8, R35 ;  /* 0x0000002300087213 */ /* 0x000fe20000000000 */
[----:B------:R-:W-:Y:S01]  /*5b00*/  IMAD.MOV.U32 R3, RZ, RZ, R6 ;  /* 0x000000ffff037224 */ /* 0x000fe200078e0006 */
[----:B------:R-:W-:Y:S01]  /*5b10*/  FSEL R26, R44, -INF , !P6 ;  /* 0xff8000002c1a7808 */ /* 0x000fe20007000000 */
[----:B------:R-:W-:Y:S01]  /*5b20*/  FFMA.FTZ R9, R9, -R132, R80 ;  /* 0x8000008409097223 */ /* 0x000fe20000010050 */
[----:B------:R-:W-:Y:S01]  /*5b30*/  FSEL R32, R32, -INF , !P6 ;  /* 0xff80000020207808 */ /* 0x000fe20007000000 */
[----:B------:R-:W-:Y:S01]  /*5b40*/  IMAD.MOV.U32 R5, RZ, RZ, R8 ;  /* 0x000000ffff057224 */ /* 0x000fe200078e0008 */
[----:B------:R-:W-:Y:S01]  /*5b50*/  FSEL R80, R21, -INF , !P6 ;  /* 0xff80000015507808 */ /* 0x000fe20007000000 */
[C---:B------:R-:W-:Y:S01]  /*5b60*/  VIADD R199, R197.reuse, 0x1800 ;  /* 0x00001800c5c77836 */ /* 0x040fe20000000000 */
[----:B------:R-:W-:Y:S01]  /*5b70*/  FSEL R112, R20, -INF , !P6 ;  /* 0xff80000014707808 */ /* 0x000fe20007000000 */
[----:B------:R-:W-:Y:S01]  /*5b80*/  VIADD R198, R197, 0x1c00 ;  /* 0x00001c00c5c67836 */ /* 0x000fe20000000000 */
[----:B------:R-:W-:-:S02]  /*5b90*/  ISETP.GE.AND P6, PT, R53, 0x81, PT ;  /* 0x000000813500780c */ /* 0x000fc40003fc6270 */
[----:B------:R-:W-:Y:S02]  /*5ba0*/  I2FP.F32.S32 R6, R4 ;  /* 0x0000000400067245 */ /* 0x000fe40000201400 */
[----:B------:R-:W-:Y:S02]  /*5bb0*/  I2FP.F32.S32 R4, R3 ;  /* 0x0000000300047245 */ /* 0x000fe40000201400 */
[----:B------:R-:W-:Y:S01]  /*5bc0*/  I2FP.F32.S32 R7, R7 ;  /* 0x0000000700077245 */ /* 0x000fe20000201400 */
[-C--:B------:R-:W-:Y:S01]  /*5bd0*/  FFMA.FTZ R6, R6, -R132.reuse, R247 ;  /* 0x8000008406067223 */ /* 0x080fe200000100f7 */
[----:B------:R-:W-:Y:S01]  /*5be0*/  I2FP.F32.S32 R3, R5 ;  /* 0x0000000500037245 */ /* 0x000fe20000201400 */
[-C--:B------:R-:W-:Y:S01]  /*5bf0*/  FFMA.FTZ R4, R4, -R132.reuse, R82 ;  /* 0x8000008404047223 */ /* 0x080fe20000010052 */
[----:B------:R-:W-:Y:S01]  /*5c00*/  FSEL R27, R24, -INF , !P5 ;  /* 0xff800000181b7808 */ /* 0x000fe20006800000 */
[-C--:B------:R-:W-:Y:S01]  /*5c10*/  FFMA.FTZ R7, R7, -R132.reuse, R81 ;  /* 0x8000008407077223 */ /* 0x080fe20000010051 */
[----:B------:R-:W-:Y:S01]  /*5c20*/  FSEL R81, R23, -INF , !P5 ;  /* 0xff80000017517808 */ /* 0x000fe20006800000 */
[----:B------:R-:W-:Y:S01]  /*5c30*/  FFMA.FTZ R3, R3, -R132, R83 ;  /* 0x8000008403037223 */ /* 0x000fe20000010053 */
        /* <DEDUP_REMOVED lines=21> */
[----:B------:R-:W-:Y:S01]  /*5d90*/  FSEL R133, R3, -INF , !P0 ;  /* 0xff80000003857808 */ /* 0x000fe20004000000 */
[----:B------:R-:W-:Y:S06]  /*5da0*/  @!P6 BRA `(.L_x_133) ;  /* 0x0000000000dce947 */ /* 0x000fec0003800000 */
[----:B------:R-:W2:Y:S01]  /*5db0*/  LDL.64 R184, [R1+0x28] ;  /* 0x0000280001b87983 */ /* 0x000ea20000100a00 */
[----:B------:R-:W-:Y:S01]  /*5dc0*/  ULDC UR5, c[0x0][0x2d0] ;  /* 0x0000b40000057ab9 */ /* 0x000fe20000000800 */
[----:B------:R-:W-:Y:S01]  /*5dd0*/  LEA.HI.SX32 R4, R191, 0xfffffffe, 0x19 ;  /* 0xfffffffebf047811 */ /* 0x000fe200078fcaff */
[----:B------:R-:W-:Y:S03]  /*5de0*/  BSSY B0, `(.L_x_134) ;  /* 0x0000032000007945 */ /* 0x000fe60003800000 */
[----:B------:R-:W-:Y:S01]  /*5df0*/  SHF.R.S32.HI R3, RZ, 0x1f, R4 ;  /* 0x0000001fff037819 */ /* 0x000fe20000011404 */
[----:B------:R-:W-:Y:S02]  /*5e00*/  IMAD R6, R190, R4, RZ ;  /* 0x00000004be067224 */ /* 0x000fe400078e02ff */
[----:B------:R-:W-:-:S04]  /*5e10*/  IMAD.WIDE.U32 R4, R4, R182, R222 ;  /* 0x000000b604047225 */ /* 0x000fc800078e00de */
[----:B------:R-:W-:-:S04]  /*5e20*/  IMAD R6, R3, R182, R6 ;  /* 0x000000b603067224 */ /* 0x000fc800078e0206 */
[----:B------:R-:W-:Y:S01]  /*5e30*/  IMAD.IADD R7, R5, 0x1, R6 ;  /* 0x0000000105077824 */ /* 0x000fe200078e0206 */
[----:B--2---:R-:W-:-:S13]  /*5e40*/  ISETP.GE.AND P0, PT, R184, UR5, PT ;  /* 0x00000005b8007c0c */ /* 0x004fda000bf06270 */
[----:B------:R-:W1:Y:S01]  /*5e50*/  @!P0 LDC.64 R12, c[0x0][0x218] ;  /* 0x00008600ff0c8b82 */ /* 0x000e620000000a00 */
[-C--:B------:R-:W-:Y:S01]  /*5e60*/  @!P0 IADD3 R3, P1, R220, R4.reuse, RZ ;  /* 0x00000004dc038210 */ /* 0x080fe20007f3e0ff */
[----:B------:R2:W-:Y:S01]  /*5e70*/  @P0 STS [R221+0x2000], RZ ;  /* 0x002000ffdd000388 */ /* 0x0005e20000000800 */
[----:B------:R-:W-:-:S03]  /*5e80*/  @!P0 LEA R9, P2, R116, R4, 0x6 ;  /* 0x0000000474098211 */ /* 0x000fc600078430ff */
[----:B------:R-:W-:Y:S01]  /*5e90*/  @!P0 IMAD.X R11, R194, 0x1, R7, P1 ;  /* 0x00000001c20b8824 */ /* 0x000fe200008e0607 */
[----:B------:R2:W-:Y:S01]  /*5ea0*/  @P0 STS [R221+0x2004], RZ ;  /* 0x002004ffdd000388 */ /* 0x0005e20000000800 */
[----:B------:R-:W3:Y:S03]  /*5eb0*/  @!P0 LDC.64 R14, c[0x0][0x218] ;  /* 0x00008600ff0e8b82 */ /* 0x000ee60000000a00 */
[----:B------:R2:W-:Y:S05]  /*5ec0*/  @P0 STS.64 [R221+0x2008], RZ ;  /* 0x002008ffdd000388 */ /* 0x0005ea0000000a00 */
        /* <DEDUP_REMOVED lines=35> */
.L_x_135:
[----:B------:R-:W-:Y:S05]  /*6100*/  BSYNC B0 ;  /* 0x0000000000007941 */ /* 0x000fea0003800000 */
.L_x_134:
[----:B------:R-:W0:Y:S02]  /*6110*/  LDGDEPBAR ;  /* 0x00000000000079af */ /* 0x000e240000000000 */
.L_x_133:
        /* <DEDUP_REMOVED lines=63> */
[----:B------:R-:W-:Y:S01]  /*6510*/  LEA R193, R2, UR4, 0x1 ;  /* 0x0000000402c17c11 */ /* 0x000fe2000f8e08ff */
[----:B------:R-:W3:Y:S03]  /*6520*/  SHFL.BFLY PT, R3, R140, 0x2, 0x1f ;  /* 0x0c401f008c037f89 */ /* 0x000ee600000e0000 */
[----:B------:R-:W-:Y:S01]  /*6530*/  LEA R194, R0, R193, 0x1 ;  /* 0x000000c100c27211 */ /* 0x000fe200078e08ff */
[----:B-1----:R-:W1:Y:S04]  /*6540*/  SHFL.BFLY PT, R5, R139, 0x2, 0x1f ;  /* 0x0c401f008b057f89 */ /* 0x002e6800000e0000 */
[----:B------:R-:W-:Y:S01]  /*6550*/  LDSM.16.MT88.4 R28, [R193+0x4400] ;  /* 0x00440000c11c783b */ /* 0x000fe20000004200 */
[----:B---3--:R-:W-:-:S02]  /*6560*/  FMNMX.FTZ R140, R140, R3, !PT ;  /* 0x000000038c8c7209 */ /* 0x008fc40007810000 */
        /* <DEDUP_REMOVED lines=13> */
[--C-:B------:R-:W-:Y:S01]  /*6640*/  FFMA.FTZ R6, R75, UR5, -R5.reuse ;  /* 0x000000054b067c23 */ /* 0x100fe20008010805 */
[----:B------:R-:W-:-:S05]  /*6650*/  FFMA.FTZ R2, R136, UR5, -R5 ;  /* 0x0000000588027c23 */ /* 0x000fca0008010805 */
[----:B------:R3:W-:Y:S01]  /*6660*/  MUFU.EX2 R220, R6 ;  /* 0x0000000600dc7308 */ /* 0x0007e20000000800 */
[----:B-1----:R-:W-:-:S07]  /*6670*/  FFMA.FTZ R4, R94, UR5, -R3 ;  /* 0x000000055e047c23 */ /* 0x002fce0008010803 */
[----:B------:R1:W2:Y:S01]  /*6680*/  MUFU.EX2 R226, R4 ;  /* 0x0000000400e27308 */ /* 0x0002a20000000800 */
[----:B---3--:R-:W-:-:S07]  /*6690*/  FFMA.FTZ R6, R73, UR5, -R5 ;  /* 0x0000000549067c23 */ /* 0x008fce0008010805 */
[----:B------:R3:W-:Y:S01]  /*66a0*/  MUFU.EX2 R219, R6 ;  /* 0x0000000600db7308 */ /* 0x0007e20000000800 */
[----:B-1----:R-:W-:Y:S01]  /*66b0*/  FFMA.FTZ R4, R98, UR5, -R3 ;  /* 0x0000000562047c23 */ /* 0x002fe20008010803 */
[----:B--2---:R-:W-:-:S06]  /*66c0*/  F2FP.F16.F32.PACK_AB R12, R226, R227 ;  /* 0x000000e3e20c723e */ /* 0x004fcc00000000ff */
[----:B------:R1:W-:Y:S01]  /*66d0*/  MUFU.EX2 R228, R4 ;  /* 0x0000000400e47308 */ /* 0x0003e20000000800 */
[----:B---3--:R-:W-:-:S07]  /*66e0*/  FFMA.FTZ R6, R74, UR5, -R5 ;  /* 0x000000054a067c23 */ /* 0x008fce0008010805 */
[----:B------:R2:W-:Y:S01]  /*66f0*/  MUFU.EX2 R217, R6 ;  /* 0x0000000600d97308 */ /* 0x0005e20000000800 */
[----:B-1----:R-:W-:-:S07]  /*6700*/  FFMA.FTZ R4, R91, UR5, -R3 ;  /* 0x000000055b047c23 */ /* 0x002fce0008010803 */
[----:B------:R1:W3:Y:S01]  /*6710*/  MUFU.EX2 R229, R4 ;  /* 0x0000000400e57308 */ /* 0x0002e20000000800 */
[----:B--2---:R-:W-:-:S07]  /*6720*/  FFMA.FTZ R6, R69, UR5, -R5 ;  /* 0x0000000545067c23 */ /* 0x004fce0008010805 */
[----:B------:R2:W-:Y:S01]  /*6730*/  MUFU.EX2 R216, R6 ;  /* 0x0000000600d87308 */ /* 0x0005e20000000800 */
[----:B-1----:R-:W-:Y:S01]  /*6740*/  FFMA.FTZ R4, R89, UR5, -R3 ;  /* 0x0000000559047c23 */ /* 0x002fe20008010803 */
[----:B---3--:R-:W-:-:S06]  /*6750*/  F2FP.F16.F32.PACK_AB R14, R229, R228 ;  /* 0x000000e4e50e723e */ /* 0x008fcc00000000ff */
[----:B------:R1:W-:Y:S01]  /*6760*/  MUFU.EX2 R230, R4 ;  /* 0x0000000400e67308 */ /* 0x0003e20000000800 */
[----:B--2---:R-:W-:-:S07]  /*6770*/  FFMA.FTZ R6, R70, UR5, -R5 ;  /* 0x0000000546067c23 */ /* 0x004fce0008010805 */
[----:B------:R2:W-:Y:S01]  /*6780*/  MUFU.EX2 R214, R6 ;  /* 0x0000000600d67308 */ /* 0x0005e20000000800 */
[----:B-1----:R-:W-:-:S07]  /*6790*/  FFMA.FTZ R4, R88, UR5, -R3 ;  /* 0x0000000558047c23 */ /* 0x002fce0008010803 */
[----:B------:R1:W-:Y:S01]  /*67a0*/  MUFU.EX2 R231, R4 ;  /* 0x0000000400e77308 */ /* 0x0003e20000000800 */
[----:B--2---:R-:W-:-:S07]  /*67b0*/  FFMA.FTZ R6, R60, UR5, -R5 ;  /* 0x000000053c067c23 */ /* 0x004fce0008010805 */
[----:B------:R-:W-:Y:S01]  /*67c0*/  MUFU.EX2 R213, R6 ;  /* 0x0000000600d57308 */ /* 0x000fe20000000800 */
[----:B-1----:R-:W-:-:S07]  /*67d0*/  FFMA.FTZ R4, R84, UR5, -R3 ;  /* 0x0000000554047c23 */ /* 0x002fce0008010803 */
        /* <DEDUP_REMOVED lines=50> */
[----:B------:R2:W-:Y:S01]  /*6b00*/  MUFU.EX2 R88, R3 ;  /* 0x0000000300587308 */ /* 0x0005e20000000800 */
[----:B-1----:R-:W-:Y:S01]  /*6b10*/  FMNMX.FTZ R4, R174, R170, !PT ;  /* 0x000000aaae047209 */ /* 0x002fe20007810000 */
[----:B--2---:R-:W-:-:S06]  /*6b20*/  FFMA.FTZ R3, R141, UR5, -R5 ;  /* 0x000000058d037c23 */ /* 0x004fcc0008010805 */
[----:B------:R1:W-:Y:S02]  /*6b30*/  MUFU.EX2 R166, R3 ;  /* 0x0000000300a67308 */ /* 0x0003e40000000800 */
[----:B-1----:R-:W-:-:S06]  /*6b40*/  FFMA.FTZ R3, R125, UR5, -R5 ;  /* 0x000000057d037c23 */ /* 0x002fcc0008010805 */
        /* <DEDUP_REMOVED lines=31> */
[----:B-1----:R-:W-:-:S04]  /*6d40*/  FFMA.FTZ R4, R90, UR5, -R5 ;  /* 0x000000055a047c23 */ /* 0x002fc80008010805 */
        /* <DEDUP_REMOVED lines=9> */
[----:B-1----:R-:W-:Y:S02]  /*6de0*/  FMNMX.FTZ R4, R105, R3, !PT ;  /* 0x0000000369047209 */ /* 0x002fe40007810000 */
        /* <DEDUP_REMOVED lines=25> */
[----:B------:R-:W-:Y:S01]  /*6f80*/  FFMA.FTZ R3, R61, UR5, -R5 ;  /* 0x000000053d037c23 */ /* 0x000fe20008010805 */
[----:B------:R-:W-:-:S03]  /*6f90*/  FMNMX.FTZ R138, R115, R138, !PT ;  /* 0x0000008a738a7209 */ /* 0x000fc60007810000 */
[----:B------:R1:W-:Y:S02]  /*6fa0*/  MUFU.EX2 R210, R3 ;  /* 0x0000000300d27308 */ /* 0x0003e40000000800 */
[----:B------:R-:W2:Y:S01]  /*6fb0*/  SHFL.BFLY PT, R6, R138, 0x2, 0x1f ;  /* 0x0c401f008a067f89 */ /* 0x000ea200000e0000 */
[----:B-1----:R-:W-:Y:S01]  /*6fc0*/  FMNMX.FTZ R3, R143, R4, !PT ;  /* 0x000000048f037209 */ /* 0x002fe20007810000 */
[----:B------:R-:W-:-:S03]  /*6fd0*/  FFMA.FTZ R4, R64, UR5, -R5 ;  /* 0x0000000540047c23 */ /* 0x000fc60008010805 */
[----:B------:R-:W-:Y:S01]  /*6fe0*/  FMNMX.FTZ R3, R149, R3, !PT ;  /* 0x0000000395037209 */ /* 0x000fe20007810000 */
[----:B------:R1:W-:Y:S03]  /*6ff0*/  MUFU.EX2 R209, R4 ;  /* 0x0000000400d17308 */ /* 0x0003e60000000800 */
[----:B------:R-:W-:Y:S02]  /*7000*/  FMNMX.FTZ R3, R151, R3, !PT ;  /* 0x0000000397037209 */ /* 0x000fe40007810000 */
[----:B--2---:R-:W-:Y:S02]  /*7010*/  FMNMX.FTZ R138, R138, R6, !PT ;  /* 0x000000068a8a7209 */ /* 0x004fe40007810000 */
[----:B------:R-:W-:-:S03]  /*7020*/  FMNMX.FTZ R3, R154, R3, !PT ;  /* 0x000000039a037209 */ /* 0x000fc60007810000 */
[----:B------:R-:W2:Y:S01]  /*7030*/  SHFL.BFLY PT, R6, R138, 0x1, 0x1f ;  /* 0x0c201f008a067f89 */ /* 0x000ea200000e0000 */
[----:B------:R-:W-:-:S04]  /*7040*/  FMNMX.FTZ R3, R148, R3, !PT ;  /* 0x0000000394037209 */ /* 0x000fc80007810000 */
[----:B------:R-:W-:Y:S01]  /*7050*/  FMNMX.FTZ R3, R150, R3, !PT ;  /* 0x0000000396037209 */ /* 0x000fe20007810000 */
[----:B-1----:R-:W-:-:S04]  /*7060*/  FFMA.FTZ R4, R63, UR5, -R5 ;  /* 0x000000053f047c23 */ /* 0x002fc80008010805 */
[----:B------:R1:W-:Y:S01]  /*7070*/  MUFU.EX2 R208, R4 ;  /* 0x0000000400d07308 */ /* 0x0003e20000000800 */
[----:B--2---:R-:W-:Y:S01]  /*7080*/  FMNMX.FTZ R138, R138, R6, !PT ;  /* 0x000000068a8a7209 */ /* 0x004fe20007810000 */
[----:B-1----:R-:W-:-:S04]  /*7090*/  FFMA.FTZ R4, R62, UR5, -R5 ;  /* 0x000000053e047c23 */ /* 0x002fc80008010805 */
[C---:B------:R-:W-:Y:S01]  /*70a0*/  FMUL.FTZ R7, R138.reuse, UR5 ;  /* 0x000000058a077c20 */ /* 0x040fe20008410000 */
[----:B------:R-:W-:Y:S01]  /*70b0*/  FSETP.NEU.FTZ.AND P0, PT, R138, -INF , PT ;  /* 0xff8000008a00780b */ /* 0x000fe20003f1d000 */
[----:B------:R1:W-:Y:S02]  /*70c0*/  MUFU.EX2 R207, R4 ;  /* 0x0000000400cf7308 */ /* 0x0003e40000000800 */
[----:B-1----:R-:W-:Y:S01]  /*70d0*/  FMNMX.FTZ R4, R157, R3, !PT ;  /* 0x000000039d047209 */ /* 0x002fe20007810000 */
[----:B------:R-:W-:-:S03]  /*70e0*/  FFMA.FTZ R3, R65, UR5, -R5 ;  /* 0x0000000541037c23 */ /* 0x000fc60008010805 */
[----:B------:R-:W-:Y:S02]  /*70f0*/  FMNMX.FTZ R4, R158, R4, !PT ;  /* 0x000000049e047209 */ /* 0x000fe40007810000 */
[----:B------:R1:W-:Y:S02]  /*7100*/  MUFU.EX2 R206, R3 ;  /* 0x0000000300ce7308 */ /* 0x0003e40000000800 */
[----:B-1----:R-:W-:Y:S01]  /*7110*/  FMNMX.FTZ R3, R160, R4, !PT ;  /* 0x00000004a0037209 */ /* 0x002fe20007810000 */
[----:B------:R-:W-:-:S03]  /*7120*/  FFMA.FTZ R4, R66, UR5, -R5 ;  /* 0x0000000542047c23 */ /* 0x000fc60008010805 */
[----:B------:R-:W-:Y:S02]  /*7130*/  FMNMX.FTZ R3, R161, R3, !PT ;  /* 0x00000003a1037209 */ /* 0x000fe40007810000 */
[----:B------:R1:W-:Y:S02]  /*7140*/  MUFU.EX2 R205, R4 ;  /* 0x0000000400cd7308 */ /* 0x0003e40000000800 */
[----:B------:R-:W-:-:S04]  /*7150*/  FMNMX.FTZ R3, R162, R3, !PT ;  /* 0x00000003a2037209 */ /* 0x000fc80007810000 */
[----:B------:R-:W-:Y:S01]  /*7160*/  FMNMX.FTZ R3, R112, R3, !PT ;  /* 0x0000000370037209 */ /* 0x000fe20007810000 */
[--C-:B-1----:R-:W-:Y:S02]  /*7170*/  FFMA.FTZ R4, R32, UR5, -R5.reuse ;  /* 0x0000000520047c23 */ /* 0x102fe40008010805 */
[----:B------:R-:W-:Y:S02]  /*7180*/  LDSM.16.MT88.4 R32, [R194+0x4400] ;  /* 0x00440000c220783b */ /* 0x000fe40000004200 */
[----:B------:R1:W-:Y:S02]  /*7190*/  MUFU.EX2 R190, R4 ;  /* 0x0000000400be7308 */ /* 0x0003e40000000800 */
[----:B-1----:R-:W-:Y:S01]  /*71a0*/  FMNMX.FTZ R4, R113, R3, !PT ;  /* 0x0000000371047209 */ /* 0x002fe20007810000 */
[----:B------:R-:W-:-:S03]  /*71b0*/  FFMA.FTZ R3, R27, UR5, -R5 ;  /* 0x000000051b037c23 */ /* 0x000fc60008010805 */
[----:B------:R-:W-:Y:S02]  /*71c0*/  FMNMX.FTZ R4, R124, R4, !PT ;  /* 0x000000047c047209 */ /* 0x000fe40007810000 */
[----:B------:R1:W-:Y:S02]  /*71d0*/  MUFU.EX2 R189, R3 ;  /* 0x0000000300bd7308 */ /* 0x0003e40000000800 */
[----:B-1----:R-:W-:Y:S01]  /*71e0*/  FMNMX.FTZ R3, R127, R4, !PT ;  /* 0x000000047f037209 */ /* 0x002fe20007810000 */
[--C-:B------:R-:W-:Y:S02]  /*71f0*/  FFMA.FTZ R4, R24, UR5, -R5.reuse ;  /* 0x0000000518047c23 */ /* 0x100fe40008010805 */
[----:B------:R-:W1:Y:S01]  /*7200*/  LDSM.16.MT88.4 R24, [R194+0x4000] ;  /* 0x00400000c218783b */ /* 0x000e620000004200 */
[----:B------:R-:W-:Y:S02]  /*7210*/  FMNMX.FTZ R3, R129, R3, !PT ;  /* 0x0000000381037209 */ /* 0x000fe40007810000 */
[----:B------:R2:W3:Y:S02]  /*7220*/  MUFU.EX2 R187, R4 ;  /* 0x0000000400bb7308 */ /* 0x0004e40000000800 */
[----:B------:R-:W-:Y:S01]  /*7230*/  FMNMX.FTZ R6, R135, R3, !PT ;  /* 0x0000000387067209 */ /* 0x000fe20007810000 */
[----:B------:R-:W-:-:S02]  /*7240*/  FFMA.FTZ R3, R23, UR5, -R5 ;  /* 0x0000000517037c23 */ /* 0x000fc40008010805 */
[----:B------:R-:W4:Y:S03]  /*7250*/  LDSM.16.MT88.4 R20, [R193+0x4000] ;  /* 0x00400000c114783b */ /* 0x000f260000004200 */
[----:B------:R5:W-:Y:S01]  /*7260*/  MUFU.EX2 R186, R3 ;  /* 0x0000000300ba7308 */ /* 0x000be20000000800 */
[----:B--2---:R-:W-:-:S05]  /*7270*/  FSEL R4, R7, RZ, P0 ;  /* 0x000000ff07047208 */ /* 0x004fca0000000000 */
[--C-:B------:R-:W-:Y:S01]  /*7280*/  FFMA.FTZ R7, R144, UR5, -R4.reuse ;  /* 0x0000000590077c23 */ /* 0x100fe20008010804 */
[----:B-----5:R-:W-:Y:S01]  /*7290*/  FMNMX.FTZ R3, R133, R6, !PT ;  /* 0x0000000685037209 */ /* 0x020fe20007810000 */
[----:B------:R-:W-:Y:S02]  /*72a0*/  FFMA.FTZ R6, R174, UR5, -R4 ;  /* 0x00000005ae067c23 */ /* 0x000fe40008010804 */
[----:B------:R3:W-:Y:S02]  /*72b0*/  MUFU.EX2 R141, R7 ;  /* 0x00000007008d7308 */ /* 0x0007e40000000800 */
[----:B------:R-:W2:Y:S06]  /*72c0*/  SHFL.BFLY PT, R8, R3, 0x2, 0x1f ;  /* 0x0c401f0003087f89 */ /* 0x000eac00000e0000 */
[----:B------:R5:W-:Y:S01]  /*72d0*/  MUFU.EX2 R104, R6 ;  /* 0x0000000600687308 */ /* 0x000be20000000800 */
[C---:B-1----:R-:W-:Y:S06]  /*72e0*/  HMMA.16816.F32 R60, R12.reuse, R24, RZ ;  /* 0x000000180c3c723c */ /* 0x042fec00000018ff */
[----:B------:R-:W-:Y:S01]  /*72f0*/  HMMA.16816.F32 R64, R12, R26, RZ ;  /* 0x0000001a0c40723c */ /* 0x000fe200000018ff */
[----:B---3--:R-:W-:-:S05]  /*7300*/  F2FP.F16.F32.PACK_AB R7, R187, R189 ;  /* 0x000000bdbb07723e */ /* 0x008fca00000000ff */
[----:B----4-:R-:W-:Y:S01]  /*7310*/  HMMA.16816.F32 R72, R12, R20, RZ ;  /* 0x000000140c48723c */ /* 0x010fe200000018ff */
[----:B-----5:R-:W-:Y:S01]  /*7320*/  FFMA.FTZ R6, R170, UR5, -R4 ;  /* 0x00000005aa067c23 */ /* 0x020fe20008010804 */
[----:B--2---:R-:W-:-:S03]  /*7330*/  FMNMX.FTZ R3, R3, R8, !PT ;  /* 0x0000000803037209 */ /* 0x004fc60007810000 */
[----:B------:R1:W2:Y:S01]  /*7340*/  MUFU.EX2 R103, R6 ;  /* 0x0000000600677308 */ /* 0x0002a20000000800 */
[----:B------:R-:W-:Y:S01]  /*7350*/  HMMA.16816.F32 R68, R12, R22, RZ ;  /* 0x000000160c44723c */ /* 0x000fe200000018ff */
[----:B------:R-:W3:Y:S06]  /*7360*/  SHFL.BFLY PT, R17, R3, 0x1, 0x1f ;  /* 0x0c201f0003117f89 */ /* 0x000eec00000e0000 */
[----:B------:R-:W-:Y:S02]  /*7370*/  F2FP.F16.F32.PACK_AB R12, R231, R230 ;  /* 0x000000e6e70c723e */ /* 0x000fe400000000ff */
[----:B------:R-:W-:-:S02]  /*7380*/  F2FP.F16.F32.PACK_AB R13, R212, R185 ;  /* 0x000000b9d40d723e */ /* 0x000fc400000000ff */
[----:B------:R-:W-:Y:S02]  /*7390*/  F2FP.F16.F32.PACK_AB R14, R233, R232 ;  /* 0x000000e8e90e723e */ /* 0x000fe400000000ff */
[----:B------:R-:W-:Y:S01]  /*73a0*/  F2FP.F16.F32.PACK_AB R15, R215, R211 ;  /* 0x000000d3d70f723e */ /* 0x000fe200000000ff */
[----:B-1----:R-:W-:Y:S01]  /*73b0*/  FFMA.FTZ R6, R172, UR5, -R4 ;  /* 0x00000005ac067c23 */ /* 0x002fe20008010804 */
[----:B--2---:R-:W-:-:S03]  /*73c0*/  F2FP.F16.F32.PACK_AB R8, R103, R104 ;  /* 0x000000686708723e */ /* 0x004fc600000000ff */
[----:B------:R1:W-:Y:S02]  /*73d0*/  MUFU.EX2 R116, R6 ;  /* 0x0000000600747308 */ /* 0x0003e40000000800 */
[----:B------:R-:W-:Y:S01]  /*73e0*/  HMMA.16816.F32 R72, R12, R28, R72 ;  /* 0x0000001c0c48723c */ /* 0x000fe20000001848 */
[----:B---3--:R-:W-:Y:S01]  /*73f0*/  FMNMX.FTZ R17, R3, R17, !PT ;  /* 0x0000001103117209 */ /* 0x008fe20007810000 */
[----:B------:R-:W-:-:S04]  /*7400*/  FFMA.FTZ R3, R101, UR5, -R4 ;  /* 0x0000000565037c23 */ /* 0x000fc80008010804 */
[----:B------:R-:W-:Y:S01]  /*7410*/  HMMA.16816.F32 R76, R12, R32, R60 ;  /* 0x000000200c4c723c */ /* 0x000fe2000000183c */
[----:B------:R-:W-:Y:S01]  /*7420*/  FSETP.NEU.FTZ.AND P0, PT, R17, -INF , PT ;  /* 0xff8000001100780b */ /* 0x000fe20003f1d000 */
[----:B------:R2:W-:Y:S01]  /*7430*/  MUFU.EX2 R180, R3 ;  /* 0x0000000300b47308 */ /* 0x0005e20000000800 */
[----:B-1----:R-:W-:-:S07]  /*7440*/  FFMA.FTZ R6, R169, UR5, -R4 ;  /* 0x00000005a9067c23 */ /* 0x002fce0008010804 */
[----:B------:R1:W3:Y:S01]  /*7450*/  MUFU.EX2 R125, R6 ;  /* 0x00000006007d7308 */ /* 0x0002e20000000800 */
[----:B--2---:R-:W-:-:S05]  /*7460*/  FMUL.FTZ R3, R17, UR5 ;  /* 0x0000000511037c20 */ /* 0x004fca0008410000 */
[----:B------:R-:W-:Y:S01]  /*7470*/  FSEL R3, R3, RZ, P0 ;  /* 0x000000ff03037208 */ /* 0x000fe20000000000 */
[----:B-1----:R-:W-:-:S04]  /*7480*/  FFMA.FTZ R6, R145, UR5, -R4 ;  /* 0x0000000591067c23 */ /* 0x002fc80008010804 */
[----:B------:R-:W-:Y:S01]  /*7490*/  FFMA.FTZ R0, R173, UR5, -R3 ;  /* 0x00000005ad007c23 */ /* 0x000fe20008010803 */
[----:B---3--:R-:W-:Y:S01]  /*74a0*/  F2FP.F16.F32.PACK_AB R10, R125, R116 ;  /* 0x000000747d0a723e */ /* 0x008fe200000000ff */
        /* <DEDUP_REMOVED lines=12> */
[--C-:B--2---:R-:W-:Y:S01]  /*7570*/  FFMA.FTZ R0, R92, UR5, -R4.reuse ;  /* 0x000000055c007c23 */ /* 0x104fe20008010804 */
[----:B---3--:R-:W-:Y:S01]  /*7580*/  F2FP.F16.F32.PACK_AB R11, R98, R96 ;  /* 0x00000060620b723e */ /* 0x008fe200000000ff */
        /* <DEDUP_REMOVED lines=10> */
[----:B------:R-:W2:Y:S01]  /*7630*/  MUFU.EX2 R95, R6 ;  /* 0x00000006005f7308 */ /* 0x000ea20000000800 */
[----:B-1----:R-:W-:-:S07]  /*7640*/  FFMA.FTZ R0, R165, UR5, -R3 ;  /* 0x00000005a5007c23 */ /* 0x002fce0008010803 */
[----:B------:R1:W-:Y:S01]  /*7650*/  MUFU.EX2 R100, R0 ;  /* 0x0000000000647308 */ /* 0x0003e20000000800 */
[----:B--2---:R-:W-:-:S07]  /*7660*/  F2FP.F16.F32.PACK_AB R9, R94, R95 ;  /* 0x0000005f5e09723e */ /* 0x004fce00000000ff */
[----:B------:R-:W-:Y:S01]  /*7670*/  HMMA.16816.F32 R40, R8, R24, RZ ;  /* 0x000000180828723c */ /* 0x000fe200000018ff */
[----:B-1----:R-:W-:-:S05]  /*7680*/  FFMA.FTZ R0, R168, UR5, -R3 ;  /* 0x00000005a8007c23 */ /* 0x002fca0008010803 */
[C---:B------:R-:W-:Y:S01]  /*7690*/  HMMA.16816.F32 R48, R8.reuse, R26, RZ ;  /* 0x0000001a0830723c */ /* 0x040fe200000018ff */
[----:B------:R-:W1:Y:S01]  /*76a0*/  LDSM.16.MT88.4 R24, [R193+0x4800] ;  /* 0x00480000c118783b */ /* 0x000e620000004200 */
[----:B------:R2:W3:Y:S04]  /*76b0*/  MUFU.EX2 R110, R0 ;  /* 0x00000000006e7308 */ /* 0x0004e80000000800 */
[C---:B------:R-:W-:Y:S06]  /*76c0*/  HMMA.16816.F32 R36, R8.reuse, R20, RZ ;  /* 0x000000140824723c */ /* 0x040fec00000018ff */
[----:B------:R-:W-:Y:S01]  /*76d0*/  HMMA.16816.F32 R44, R8, R22, RZ ;  /* 0x00000016082c723c */ /* 0x000fe200000018ff */
[----:B------:R-:W4:Y:S06]  /*76e0*/  LDSM.16.MT88.4 R20, [R194+0x4800] ;  /* 0x00480000c214783b */ /* 0x000f2c0000004200 */
[----:B------:R-:W-:Y:S01]  /*76f0*/  F2FP.F16.F32.PACK_AB R8, R141, R128 ;  /* 0x000000808d08723e */ /* 0x000fe200000000ff */
[----:B--2---:R-:W-:Y:S01]  /*7700*/  FFMA.FTZ R0, R146, UR5, -R3 ;  /* 0x0000000592007c23 */ /* 0x004fe20008010803 */
[----:B---3--:R-:W-:-:S02]  /*7710*/  F2FP.F16.F32.PACK_AB R9, R110, R100 ;  /* 0x000000646e09723e */ /* 0x008fc400000000ff */
[----:B------:R-:W-:Y:S01]  /*7720*/  F2FP.F16.F32.PACK_AB R10, R177, R163 ;  /* 0x000000a3b10a723e */ /* 0x000fe200000000ff */
[----:B------:R2:W-:Y:S02]  /*7730*/  MUFU.EX2 R117, R0 ;  /* 0x0000000000757308 */ /* 0x0005e40000000800 */
[----:B--2---:R-:W-:-:S06]  /*7740*/  FFMA.FTZ R0, R147, UR5, -R3 ;  /* 0x0000000593007c23 */ /* 0x004fcc0008010803 */
[----:B------:R2:W3:Y:S02]  /*7750*/  MUFU.EX2 R120, R0 ;  /* 0x0000000000787308 */ /* 0x0004e40000000800 */
[----:B--2---:R-:W-:Y:S01]  /*7760*/  FFMA.FTZ R0, R102, UR5, -R4 ;  /* 0x0000000566007c23 */ /* 0x004fe20008010804 */
[----:B---3--:R-:W-:-:S05]  /*7770*/  F2FP.F16.F32.PACK_AB R11, R120, R117 ;  /* 0x00000075780b723e */ /* 0x008fca00000000ff */
        /* <DEDUP_REMOVED lines=8> */
[----:B------:R-:W-:Y:S01]  /*7800*/  LDSM.16.MT88.4 R28, [R194+0x4c00] ;  /* 0x004c0000c21c783b */ /* 0x000fe20000004200 */
[----:B------:R-:W-:Y:S02]  /*7810*/  F2FP.F16.F32.PACK_AB R8, R179, R178 ;  /* 0x000000b2b308723e */ /* 0x000fe400000000ff */
[----:B------:R-:W-:-:S02]  /*7820*/  F2FP.F16.F32.PACK_AB R10, R180, R181 ;  /* 0x000000b5b40a723e */ /* 0x000fc400000000ff */
[----:B------:R-:W-:Y:S01]  /*7830*/  HMMA.16816.F32 R48, R12, R34, R64 ;  /* 0x000000220c30723c */ /* 0x000fe20000001840 */
[----:B------:R-:W3:Y:S01]  /*7840*/  LDSM.16.MT88.4 R32, [R193+0x4c00] ;  /* 0x004c0000c120783b */ /* 0x000ee20000004200 */
[----:B--2---:R-:W-:-:S05]  /*7850*/  FFMA.FTZ R0, R99, UR5, -R4 ;  /* 0x0000000563007c23 */ /* 0x004fca0008010804 */
[----:B------:R-:W-:Y:S01]  /*7860*/  F2FP.F16.F32.PACK_AB R12, R244, R234 ;  /* 0x000000eaf40c723e */ /* 0x000fe200000000ff */
[----:B------:R2:W-:Y:S01]  /*7870*/  MUFU.EX2 R123, R0 ;  /* 0x00000000007b7308 */ /* 0x0005e20000000800 */
[----:B------:R-:W-:Y:S02]  /*7880*/  F2FP.F16.F32.PACK_AB R13, R225, R218 ;  /* 0x000000dae10d723e */ /* 0x000fe400000000ff */
[----:B------:R-:W-:Y:S02]  /*7890*/  F2FP.F16.F32.PACK_AB R14, R242, R243 ;  /* 0x000000f3f20e723e */ /* 0x000fe400000000ff */
[----:B------:R-:W-:-:S07]  /*78a0*/  F2FP.F16.F32.PACK_AB R15, R223, R224 ;  /* 0x000000e0df0f723e */ /* 0x000fce00000000ff */
[----:B-1----:R-:W-:Y:S01]  /*78b0*/  HMMA.16816.F32 R72, R12, R24, R72 ;  /* 0x000000180c48723c */ /* 0x002fe20000001848 */
[----:B--2---:R-:W-:-:S05]  /*78c0*/  FFMA.FTZ R0, R164, UR5, -R3 ;  /* 0x00000005a4007c23 */ /* 0x004fca0008010803 */
[----:B------:R-:W-:Y:S01]  /*78d0*/  HMMA.16816.F32 R60, R12, R26, R44 ;  /* 0x0000001a0c3c723c */ /* 0x000fe2000000182c */
        /* <DEDUP_REMOVED lines=11> */
[C---:B----4-:R-:W-:Y:S06]  /*7990*/  HMMA.16816.F32 R68, R8.reuse, R20, R56 ;  /* 0x000000140844723c */ /* 0x050fec0000001838 */
[C---:B------:R-:W-:Y:S06]  /*79a0*/  HMMA.16816.F32 R64, R8.reuse, R22, R40 ;  /* 0x000000160840723c */ /* 0x040fec0000001828 */
[----:B------:R-:W-:Y:S01]  /*79b0*/  HMMA.16816.F32 R56, R8, R26, R36 ;  /* 0x0000001a0838723c */ /* 0x000fe20000001824 */
[----:B-1----:R-:W-:Y:S01]  /*79c0*/  FFMA.FTZ R0, R106, UR5, -R4 ;  /* 0x000000056a007c23 */ /* 0x002fe20008010804 */
[----:B------:R-:W-:-:S03]  /*79d0*/  MOV R106, R88 ;  /* 0x00000058006a7202 */ /* 0x000fc60000000f00 */
[----:B------:R1:W-:Y:S01]  /*79e0*/  MUFU.EX2 R105, R0 ;  /* 0x0000000000697308 */ /* 0x0003e20000000800 */
[C---:B------:R-:W-:Y:S06]  /*79f0*/  HMMA.16816.F32 R40, R12.reuse, R20, R76 ;  /* 0x000000140c28723c */ /* 0x040fec000000184c */
[----:B------:R-:W-:Y:S01]  /*7a00*/  HMMA.16816.F32 R36, R12, R22, R48 ;  /* 0x000000160c24723c */ /* 0x000fe20000001830 */
[----:B------:R-:W-:Y:S05]  /*7a10*/  LDSM.16.MT88.4 R20, [R194+0x5000] ;  /* 0x00500000c214783b */ /* 0x000fea0000004200 */
[----:B------:R-:W-:Y:S01]  /*7a20*/  HMMA.16816.F32 R144, R8, R24, R144 ;  /* 0x000000180890723c */ /* 0x000fe20000001890 */
[----:B------:R-:W2:Y:S01]  /*7a30*/  LDSM.16.MT88.4 R24, [R193+0x5000] ;  /* 0x00500000c118783b */ /* 0x000ea20000004200 */
[----:B------:R-:W-:Y:S01]  /*7a40*/  F2FP.F16.F32.PACK_AB R12, R240, R241 ;  /* 0x000000f1f00c723e */ /* 0x000fe200000000ff */
[----:B-1----:R-:W-:Y:S01]  /*7a50*/  FFMA.FTZ R0, R109, UR5, -R4 ;  /* 0x000000056d007c23 */ /* 0x002fe20008010804 */
[----:B------:R-:W-:-:S03]  /*7a60*/  MOV R109, R91 ;  /* 0x0000005b006d7202 */ /* 0x000fc60000000f00 */
[----:B------:R-:W-:Y:S01]  /*7a70*/  F2FP.F16.F32.PACK_AB R8, R183, R182 ;  /* 0x000000b6b708723e */ /* 0x000fe200000000ff */
[----:B------:R1:W-:Y:S01]  /*7a80*/  MUFU.EX2 R101, R0 ;  /* 0x0000000000657308 */ /* 0x0003e20000000800 */
[----:B------:R-:W-:Y:S02]  /*7a90*/  F2FP.F16.F32.PACK_AB R10, R131, R176 ;  /* 0x000000b0830a723e */ /* 0x000fe400000000ff */
[----:B------:R-:W-:Y:S02]  /*7aa0*/  F2FP.F16.F32.PACK_AB R13, R220, R222 ;  /* 0x000000dedc0d723e */ /* 0x000fe400000000ff */
[----:B------:R-:W-:Y:S02]  /*7ab0*/  F2FP.F16.F32.PACK_AB R14, R238, R239 ;  /* 0x000000efee0e723e */ /* 0x000fe400000000ff */
[----:B------:R-:W-:Y:S02]  /*7ac0*/  F2FP.F16.F32.PACK_AB R15, R217, R219 ;  /* 0x000000dbd90f723e */ /* 0x000fe400000000ff */
[----:B------:R-:W-:-:S05]  /*7ad0*/  F2FP.F16.F32.PACK_AB R170, R106, R109 ;  /* 0x0000006d6aaa723e */ /* 0x000fca00000000ff */
[----:B---3--:R-:W-:Y:S01]  /*7ae0*/  HMMA.16816.F32 R72, R12, R32, R72 ;  /* 0x000000200c48723c */ /* 0x008fe20000001848 */
[----:B-1----:R-:W-:-:S05]  /*7af0*/  FFMA.FTZ R0, R159, UR5, -R3 ;  /* 0x000000059f007c23 */ /* 0x002fca0008010803 */
[C---:B------:R-:W-:Y:S01]  /*7b00*/  HMMA.16816.F32 R60, R12.reuse, R34, R60 ;  /* 0x000000220c3c723c */ /* 0x040fe2000000183c */
[----:B------:R1:W-:Y:S05]  /*7b10*/  MUFU.EX2 R92, R0 ;  /* 0x00000000005c7308 */ /* 0x0003ea0000000800 */
[----:B------:R-:W-:Y:S01]  /*7b20*/  HMMA.16816.F32 R36, R12, R30, R36 ;  /* 0x0000001e0c24723c */ /* 0x000fe20000001824 */
[----:B-1----:R-:W-:-:S04]  /*7b30*/  FFMA.FTZ R0, R153, UR5, -R3 ;  /* 0x0000000599007c23 */ /* 0x002fc80008010803 */
[----:B------:R1:W3:Y:S02]  /*7b40*/  MUFU.EX2 R91, R0 ;  /* 0x00000000005b7308 */ /* 0x0002e40000000800 */
[----:B-1----:R-:W-:Y:S01]  /*7b50*/  FFMA.FTZ R0, R143, UR5, -R3 ;  /* 0x000000058f007c23 */ /* 0x002fe20008010803 */
[----:B------:R-:W-:Y:S02]  /*7b60*/  MOV R143, R89 ;  /* 0x00000059008f7202 */ /* 0x000fe40000000f00 */
[----:B---3--:R-:W-:-:S03]  /*7b70*/  F2FP.F16.F32.PACK_AB R9, R91, R92 ;  /* 0x0000005c5b09723e */ /* 0x008fc600000000ff */
[----:B------:R1:W-:Y:S02]  /*7b80*/  MUFU.EX2 R88, R0 ;  /* 0x0000000000587308 */ /* 0x0003e40000000800 */
[----:B-1----:R-:W-:-:S06]  /*7b90*/  FFMA.FTZ R0, R149, UR5, -R3 ;  /* 0x0000000595007c23 */ /* 0x002fcc0008010803 */
[----:B------:R1:W3:Y:S02]  /*7ba0*/  MUFU.EX2 R89, R0 ;  /* 0x0000000000597308 */ /* 0x0002e40000000800 */
[----:B-1----:R-:W-:Y:S01]  /*7bb0*/  FFMA.FTZ R0, R121, UR5, -R4 ;  /* 0x0000000579007c23 */ /* 0x002fe20008010804 */
[----:B---3--:R-:W-:Y:S02]  /*7bc0*/  F2FP.F16.F32.PACK_AB R11, R89, R88 ;  /* 0x00000058590b723e */ /* 0x008fe400000000ff */
[----:B------:R-:W-:-:S03]  /*7bd0*/  MOV R121, R54 ;  /* 0x0000003600797202 */ /* 0x000fc60000000f00 */
[----:B------:R1:W-:Y:S01]  /*7be0*/  MUFU.EX2 R93, R0 ;  /* 0x00000000005d7308 */ /* 0x0003e20000000800 */
[----:B------:R-:W-:Y:S01]  /*7bf0*/  F2FP.F16.F32.PACK_AB R168, R143, R121 ;  /* 0x000000798fa8723e */ /* 0x000fe200000000ff */
[C---:B------:R-:W-:Y:S06]  /*7c00*/  HMMA.16816.F32 R48, R8.reuse, R28, R68 ;  /* 0x0000001c0830723c */ /* 0x040fec0000001844 */
[C---:B------:R-:W-:Y:S06]  /*7c10*/  HMMA.16816.F32 R64, R8.reuse, R30, R64 ;  /* 0x0000001e0840723c */ /* 0x040fec0000001840 */
[----:B------:R-:W-:Y:S01]  /*7c20*/  HMMA.16816.F32 R144, R8, R32, R144 ;  /* 0x000000200890723c */ /* 0x000fe20000001890 */
[----:B-1----:R-:W-:Y:S01]  /*7c30*/  FFMA.FTZ R0, R122, UR5, -R4 ;  /* 0x000000057a007c23 */ /* 0x002fe20008010804 */
[----:B------:R-:W-:-:S03]  /*7c40*/  MOV R122, R55 ;  /* 0x00000037007a7202 */ /* 0x000fc60000000f00 */
[----:B------:R1:W-:Y:S01]  /*7c50*/  MUFU.EX2 R90, R0 ;  /* 0x00000000005a7308 */ /* 0x0003e20000000800 */
[----:B------:R-:W-:Y:S01]  /*7c60*/  HMMA.16816.F32 R44, R8, R34, R56 ;  /* 0x00000022082c723c */ /* 0x000fe20000001838 */
[----:B------:R-:W3:Y:S05]  /*7c70*/  LDSM.16.MT88.4 R32, [R193+0x5400] ;  /* 0x00540000c120783b */ /* 0x000eea0000004200 */
[----:B------:R-:W-:Y:S01]  /*7c80*/  HMMA.16816.F32 R56, R12, R28, R40 ;  /* 0x0000001c0c38723c */ /* 0x000fe20000001828 */
[----:B------:R-:W-:Y:S01]  /*7c90*/  F2FP.F16.F32.PACK_AB R8, R123, R130 ;  /* 0x000000827b08723e */ /* 0x000fe200000000ff */
[----:B------:R-:W4:Y:S01]  /*7ca0*/  LDSM.16.MT88.4 R28, [R194+0x5400] ;  /* 0x00540000c21c783b */ /* 0x000f220000004200 */
[----:B------:R-:W-:-:S04]  /*7cb0*/  F2FP.F16.F32.PACK_AB R10, R105, R111 ;  /* 0x0000006f690a723e */ /* 0x000fc800000000ff */
[----:B------:R-:W-:Y:S02]  /*7cc0*/  F2FP.F16.F32.PACK_AB R12, R236, R237 ;  /* 0x000000edec0c723e */ /* 0x000fe400000000ff */
[----:B------:R-:W-:Y:S01]  /*7cd0*/  F2FP.F16.F32.PACK_AB R13, R214, R216 ;  /* 0x000000d8d60d723e */ /* 0x000fe200000000ff */
[----:B-1----:R-:W-:Y:S01]  /*7ce0*/  FFMA.FTZ R0, R126, UR5, -R4 ;  /* 0x000000057e007c23 */ /* 0x002fe20008010804 */
[----:B------:R-:W-:Y:S02]  /*7cf0*/  MOV R126, R84 ;  /* 0x00000054007e7202 */ /* 0x000fe40000000f00 */
[----:B------:R-:W-:Y:S01]  /*7d00*/  F2FP.F16.F32.PACK_AB R14, R245, R235 ;  /* 0x000000ebf50e723e */ /* 0x000fe200000000ff */
[----:B------:R1:W-:Y:S01]  /*7d10*/  MUFU.EX2 R87, R0 ;  /* 0x0000000000577308 */ /* 0x0003e20000000800 */
[----:B------:R-:W-:Y:S02]  /*7d20*/  F2FP.F16.F32.PACK_AB R15, R210, R213 ;  /* 0x000000d5d20f723e */ /* 0x000fe400000000ff */
[----:B------:R-:W-:-:S05]  /*7d30*/  F2FP.F16.F32.PACK_AB R6, R122, R126 ;  /* 0x0000007e7a06723e */ /* 0x000fca00000000ff */
[C---:B--2---:R-:W-:Y:S06]  /*7d40*/  HMMA.16816.F32 R60, R12.reuse, R26, R60 ;  /* 0x0000001a0c3c723c */ /* 0x044fec000000183c */
[----:B------:R-:W-:Y:S01]  /*7d50*/  HMMA.16816.F32 R56, R12, R20, R56 ;  /* 0x000000140c38723c */ /* 0x000fe20000001838 */
[----:B-1----:R-:W-:-:S05]  /*7d60*/  FFMA.FTZ R0, R151, UR5, -R3 ;  /* 0x0000000597007c23 */ /* 0x002fca0008010803 */
[----:B------:R-:W-:Y:S01]  /*7d70*/  HMMA.16816.F32 R36, R12, R22, R36 ;  /* 0x000000160c24723c */ /* 0x000fe20000001824 */
[----:B------:R1:W-:Y:S02]  /*7d80*/  MUFU.EX2 R85, R0 ;  /* 0x0000000000557308 */ /* 0x0003e40000000800 */
[--C-:B-1----:R-:W-:Y:S02]  /*7d90*/  FFMA.FTZ R0, R154, UR5, -R3.reuse ;  /* 0x000000059a007c23 */ /* 0x102fe40008010803 */
[----:B------:R-:W-:Y:S04]  /*7da0*/  LDSM.16.MT88.4 R152, [R193+0x5c00] ;  /* 0x005c0000c198783b */ /* 0x000fe80000004200 */
[----:B------:R1:W2:Y:S02]  /*7db0*/  MUFU.EX2 R84, R0 ;  /* 0x0000000000547308 */ /* 0x0002a40000000800 */
[----:B-1----:R-:W-:Y:S01]  /*7dc0*/  FFMA.FTZ R0, R148, UR5, -R3 ;  /* 0x0000000594007c23 */ /* 0x002fe20008010803 */
[----:B--2---:R-:W-:-:S05]  /*7dd0*/  F2FP.F16.F32.PACK_AB R9, R84, R85 ;  /* 0x000000555409723e */ /* 0x004fca00000000ff */
[----:B------:R1:W-:Y:S02]  /*7de0*/  MUFU.EX2 R77, R0 ;  /* 0x00000000004d7308 */ /* 0x0003e40000000800 */
[----:B-1----:R-:W-:Y:S02]  /*7df0*/  FFMA.FTZ R0, R150, UR5, -R3 ;  /* 0x0000000596007c23 */ /* 0x002fe40008010803 */
[----:B------:R-:W-:Y:S04]  /*7e00*/  HMMA.16816.F32 R148, R12, R24, R72 ;  /* 0x000000180c94723c */ /* 0x000fe80000001848 */
[----:B------:R1:W2:Y:S02]  /*7e10*/  MUFU.EX2 R78, R0 ;  /* 0x00000000004e7308 */ /* 0x0002a40000000800 */
[----:B-1----:R-:W-:Y:S01]  /*7e20*/  FFMA.FTZ R0, R142, UR5, -R4 ;  /* 0x000000058e007c23 */ /* 0x002fe20008010804 */
[----:B--2---:R-:W-:-:S02]  /*7e30*/  F2FP.F16.F32.PACK_AB R11, R78, R77 ;  /* 0x0000004d4e0b723e */ /* 0x004fc400000000ff */
[----:B------:R-:W-:-:S03]  /*7e40*/  MOV R142, R250 ;  /* 0x000000fa008e7202 */ /* 0x000fc60000000f00 */
[----:B------:R1:W-:Y:S02]  /*7e50*/  MUFU.EX2 R86, R0 ;  /* 0x0000000000567308 */ /* 0x0003e40000000800 */
[C---:B------:R-:W-:Y:S06]  /*7e60*/  HMMA.16816.F32 R40, R8.reuse, R20, R48 ;  /* 0x000000140828723c */ /* 0x040fec0000001830 */
[C---:B------:R-:W-:Y:S01]  /*7e70*/  HMMA.16816.F32 R48, R8.reuse, R22, R64 ;  /* 0x000000160830723c */ /* 0x040fe20000001840 */
[----:B------:R-:W-:Y:S05]  /*7e80*/  LDSM.16.MT88.4 R20, [R194+0x5800] ;  /* 0x00580000c214783b */ /* 0x000fea0000004200 */
[----:B------:R-:W-:Y:S01]  /*7e90*/  HMMA.16816.F32 R144, R8, R24, R144 ;  /* 0x000000180890723c */ /* 0x000fe20000001890 */
[----:B-1----:R-:W-:Y:S01]  /*7ea0*/  FFMA.FTZ R0, R80, UR5, -R4 ;  /* 0x0000000550007c23 */ /* 0x002fe20008010804 */
[----:B------:R-:W-:-:S03]  /*7eb0*/  MOV R80, R249 ;  /* 0x000000f900507202 */ /* 0x000fc60000000f00 */
[----:B------:R1:W2:Y:S01]  /*7ec0*/  MUFU.EX2 R79, R0 ;  /* 0x00000000004f7308 */ /* 0x0002a20000000800 */
[----:B------:R-:W-:Y:S01]  /*7ed0*/  HMMA.16816.F32 R44, R8, R26, R44 ;  /* 0x0000001a082c723c */ /* 0x000fe2000000182c */
[----:B------:R-:W5:Y:S06]  /*7ee0*/  LDSM.16.MT88.4 R24, [R193+0x5800] ;  /* 0x00580000c118783b */ /* 0x000f6c0000004200 */
[----:B------:R-:W-:Y:S02]  /*7ef0*/  F2FP.F16.F32.PACK_AB R8, R93, R101 ;  /* 0x000000655d08723e */ /* 0x000fe400000000ff */
[----:B------:R-:W-:Y:S01]  /*7f00*/  F2FP.F16.F32.PACK_AB R10, R87, R90 ;  /* 0x0000005a570a723e */ /* 0x000fe200000000ff */
[----:B-1----:R-:W-:Y:S01]  /*7f10*/  FFMA.FTZ R0, R81, UR5, -R4 ;  /* 0x0000000551007c23 */ /* 0x002fe20008010804 */
[----:B--2---:R-:W-:-:S03]  /*7f20*/  F2FP.F16.F32.PACK_AB R12, R79, R86 ;  /* 0x000000564f0c723e */ /* 0x004fc600000000ff */
[----:B------:R1:W-:Y:S02]  /*7f30*/  MUFU.EX2 R76, R0 ;  /* 0x00000000004c7308 */ /* 0x0003e40000000800 */
[----:B-1----:R-:W-:-:S06]  /*7f40*/  FFMA.FTZ R0, R157, UR5, -R3 ;  /* 0x000000059d007c23 */ /* 0x002fcc0008010803 */
        /* <DEDUP_REMOVED lines=11> */
[C---:B---3--:R-:W-:Y:S06]  /*8000*/  HMMA.16816.F32 R144, R8.reuse, R32, R144 ;  /* 0x000000200890723c */ /* 0x048fec0000001890 */
[C---:B------:R-:W-:Y:S06]  /*8010*/  HMMA.16816.F32 R44, R8.reuse, R34, R44 ;  /* 0x00000022082c723c */ /* 0x040fec000000182c */
[----:B----4-:R-:W-:Y:S01]  /*8020*/  HMMA.16816.F32 R40, R8, R28, R40 ;  /* 0x0000001c0828723c */ /* 0x010fe20000001828 */
[----:B-1----:R-:W-:Y:S01]  /*8030*/  FFMA.FTZ R0, R83, UR5, -R4 ;  /* 0x0000000553007c23 */ /* 0x002fe20008010804 */
[----:B--2---:R-:W-:-:S03]  /*8040*/  F2FP.F16.F32.PACK_AB R14, R69, R76 ;  /* 0x0000004c450e723e */ /* 0x004fc600000000ff */
[----:B------:R1:W-:Y:S01]  /*8050*/  MUFU.EX2 R66, R0 ;  /* 0x0000000000427308 */ /* 0x0003e20000000800 */
[----:B------:R-:W-:Y:S07]  /*8060*/  HMMA.16816.F32 R48, R8, R30, R48 ;  /* 0x0000001e0830723c */ /* 0x000fee0000001830 */
[----:B------:R-:W-:Y:S02]  /*8070*/  F2FP.F16.F32.PACK_AB R8, R247, R246 ;  /* 0x000000f6f708723e */ /* 0x000fe400000000ff */
[----:B------:R-:W-:-:S02]  /*8080*/  F2FP.F16.F32.PACK_AB R9, R208, R209 ;  /* 0x000000d1d009723e */ /* 0x000fc400000000ff */
[----:B------:R-:W-:Y:S02]  /*8090*/  F2FP.F16.F32.PACK_AB R10, R80, R248 ;  /* 0x000000f8500a723e */ /* 0x000fe400000000ff */
[----:B------:R-:W-:Y:S01]  /*80a0*/  F2FP.F16.F32.PACK_AB R11, R206, R207 ;  /* 0x000000cfce0b723e */ /* 0x000fe200000000ff */
[----:B-1----:R-:W-:-:S04]  /*80b0*/  FFMA.FTZ R0, R108, UR5, -R4 ;  /* 0x000000056c007c23 */ /* 0x002fc80008010804 */
[----:B------:R1:W2:Y:S02]  /*80c0*/  MUFU.EX2 R65, R0 ;  /* 0x0000000000417308 */ /* 0x0002a40000000800 */
[C---:B------:R-:W-:Y:S06]  /*80d0*/  HMMA.16816.F32 R148, R8.reuse, R32, R148 ;  /* 0x000000200894723c */ /* 0x040fec0000001894 */
[C---:B------:R-:W-:Y:S06]  /*80e0*/  HMMA.16816.F32 R56, R8.reuse, R28, R56 ;  /* 0x0000001c0838723c */ /* 0x040fec0000001838 */
[----:B------:R-:W-:Y:S01]  /*80f0*/  HMMA.16816.F32 R60, R8, R34, R60 ;  /* 0x00000022083c723c */ /* 0x000fe2000000183c */
[----:B-1----:R-:W-:Y:S01]  /*8100*/  FFMA.FTZ R0, R162, UR5, -R3 ;  /* 0x00000005a2007c23 */ /* 0x002fe20008010803 */
[----:B--2---:R-:W-:-:S04]  /*8110*/  F2FP.F16.F32.PACK_AB R172, R65, R66 ;  /* 0x0000004241ac723e */ /* 0x004fc800000000ff */
[----:B------:R-:W-:Y:S01]  /*8120*/  HMMA.16816.F32 R28, R8, R30, R36 ;  /* 0x0000001e081c723c */ /* 0x000fe20000001824 */
[----:B------:R-:W-:Y:S06]  /*8130*/  MUFU.EX2 R11, R2 ;  /* 0x00000002000b7308 */ /* 0x000fec0000000800 */
[--C-:B------:R-:W-:Y:S01]  /*8140*/  FFMA.FTZ R8, R137, UR5, -R5.reuse ;  /* 0x0000000589087c23 */ /* 0x100fe20008010805 */
[----:B------:R-:W-:Y:S01]  /*8150*/  FFMA.FTZ R9, R134, UR5, -R5 ;  /* 0x0000000586097c23 */ /* 0x000fe20008010805 */
[----:B------:R1:W-:Y:S01]  /*8160*/  MUFU.EX2 R64, R0 ;  /* 0x0000000000407308 */ /* 0x0003e20000000800 */
[----:B------:R-:W-:Y:S01]  /*8170*/  F2FP.F16.F32.PACK_AB R5, R190, R205 ;  /* 0x000000cdbe05723e */ /* 0x000fe200000000ff */
[----:B------:R-:W-:-:S04]  /*8180*/  FADD.FTZ R10, R95, R94 ;  /* 0x0000005e5f0a7221 */ /* 0x000fc80000010000 */
[----:B------:R-:W-:Y:S02]  /*8190*/  FADD.FTZ R10, R96, R10 ;  /* 0x0000000a600a7221 */ /* 0x000fe40000010000 */
[----:B------:R-:W2:Y:S01]  /*81a0*/  MUFU.EX2 R9, R9 ;  /* 0x0000000900097308 */ /* 0x000ea20000000800 */
[----:B-1----:R-:W-:-:S07]  /*81b0*/  FFMA.FTZ R0, R112, UR5, -R3 ;  /* 0x0000000570007c23 */ /* 0x002fce0008010803 */
[----:B------:R1:W3:Y:S01]  /*81c0*/  MUFU.EX2 R55, R0 ;  /* 0x0000000000377308 */ /* 0x0002e20000000800 */
[----:B--2---:R-:W-:Y:S01]  /*81d0*/  F2FP.F16.F32.PACK_AB R171, R9, R11 ;  /* 0x0000000b09ab723e */ /* 0x004fe200000000ff */
[----:B-1----:R-:W-:Y:S01]  /*81e0*/  FFMA.FTZ R0, R113, UR5, -R3 ;  /* 0x0000000571007c23 */ /* 0x002fe20008010803 */
[----:B---3--:R-:W-:-:S05]  /*81f0*/  F2FP.F16.F32.PACK_AB R13, R55, R64 ;  /* 0x00000040370d723e */ /* 0x008fca00000000ff */
[----:B------:R1:W-:Y:S02]  /*8200*/  MUFU.EX2 R52, R0 ;  /* 0x0000000000347308 */ /* 0x0003e40000000800 */
[----:B-1----:R-:W-:-:S06]  /*8210*/  FFMA.FTZ R0, R124, UR5, -R3 ;  /* 0x000000057c007c23 */ /* 0x002fcc0008010803 */
[----:B------:R1:W2:Y:S02]  /*8220*/  MUFU.EX2 R54, R0 ;  /* 0x0000000000367308 */ /* 0x0002a40000000800 */
[----:B-1----:R-:W-:Y:S01]  /*8230*/  FFMA.FTZ R0, R114, UR5, -R4 ;  /* 0x0000000572007c23 */ /* 0x002fe20008010804 */
[----:B--2---:R-:W-:-:S05]  /*8240*/  F2FP.F16.F32.PACK_AB R15, R54, R52 ;  /* 0x00000034360f723e */ /* 0x004fca00000000ff */
[----:B------:R1:W-:Y:S02]  /*8250*/  MUFU.EX2 R33, R0 ;  /* 0x0000000000217308 */ /* 0x0003e40000000800 */
[C---:B-----5:R-:W-:Y:S06]  /*8260*/  HMMA.16816.F32 R144, R12.reuse, R24, R144 ;  /* 0x000000180c90723c */ /* 0x060fec0000001890 */
[C---:B------:R-:W-:Y:S06]  /*8270*/  HMMA.16816.F32 R156, R12.reuse, R26, R44 ;  /* 0x0000001a0c9c723c */ /* 0x040fec000000182c */
[----:B------:R-:W-:Y:S01]  /*8280*/  HMMA.16816.F32 R40, R12, R20, R40 ;  /* 0x000000140c28723c */ /* 0x000fe20000001828 */
[----:B-1----:R-:W-:Y:S01]  /*8290*/  FFMA.FTZ R0, R115, UR5, -R4 ;  /* 0x0000000573007c23 */ /* 0x002fe20008010804 */
[----:B------:R-:W-:-:S03]  /*82a0*/  F2FP.F16.F32.PACK_AB R4, R142, R251 ;  /* 0x000000fb8e04723e */ /* 0x000fc600000000ff */
[----:B------:R1:W2:Y:S01]  /*82b0*/  MUFU.EX2 R249, R0 ;  /* 0x0000000000f97308 */ /* 0x0002a20000000800 */
[----:B------:R-:W-:Y:S01]  /*82c0*/  HMMA.16816.F32 R48, R12, R22, R48 ;  /* 0x000000160c30723c */ /* 0x000fe20000001830 */
[----:B------:R-:W3:Y:S05]  /*82d0*/  LDSM.16.MT88.4 R12, [R194+0x5c00] ;  /* 0x005c0000c20c783b */ /* 0x000eea0000004200 */
[C---:B------:R-:W-:Y:S06]  /*82e0*/  HMMA.16816.F32 R148, R4.reuse, R24, R148 ;  /* 0x000000180494723c */ /* 0x040fec0000001894 */
[----:B------:R-:W-:Y:S01]  /*82f0*/  HMMA.16816.F32 R60, R4, R26, R60 ;  /* 0x0000001a043c723c */ /* 0x000fe2000000183c */
[----:B-1----:R-:W-:Y:S01]  /*8300*/  FFMA.FTZ R0, R127, UR5, -R3 ;  /* 0x000000057f007c23 */ /* 0x002fe20008010803 */
[----:B--2---:R-:W-:-:S04]  /*8310*/  F2FP.F16.F32.PACK_AB R174, R249, R33 ;  /* 0x00000021f9ae723e */ /* 0x004fc800000000ff */
[C---:B------:R-:W-:Y:S01]  /*8320*/  HMMA.16816.F32 R56, R4.reuse, R20, R56 ;  /* 0x000000140438723c */ /* 0x040fe20000001838 */
[----:B------:R1:W-:Y:S05]  /*8330*/  MUFU.EX2 R32, R0 ;  /* 0x0000000000207308 */ /* 0x0003ea0000000800 */
[----:B------:R-:W-:Y:S01]  /*8340*/  HMMA.16816.F32 R28, R4, R22, R28 ;  /* 0x00000016041c723c */ /* 0x000fe2000000181c */
[----:B-1----:R-:W-:-:S04]  /*8350*/  FFMA.FTZ R0, R129, UR5, -R3 ;  /* 0x0000000581007c23 */ /* 0x002fc80008010803 */
[----:B------:R1:W2:Y:S02]  /*8360*/  MUFU.EX2 R19, R0 ;  /* 0x0000000000137308 */ /* 0x0002a40000000800 */
[--C-:B-1----:R-:W-:Y:S01]  /*8370*/  FFMA.FTZ R0, R135, UR5, -R3.reuse ;  /* 0x0000000587007c23 */ /* 0x102fe20008010803 */
[----:B------:R-:W-:Y:S01]  /*8380*/  FFMA.FTZ R3, R133, UR5, -R3 ;  /* 0x0000000585037c23 */ /* 0x000fe20008010803 */
[----:B--2---:R-:W-:-:S04]  /*8390*/  F2FP.F16.F32.PACK_AB R173, R19, R32 ;  /* 0x0000002013ad723e */ /* 0x004fc800000000ff */
[----:B------:R1:W-:Y:S08]  /*83a0*/  MUFU.EX2 R18, R0 ;  /* 0x0000000000127308 */ /* 0x0003f00000000800 */
[----:B------:R2:W4:Y:S01]  /*83b0*/  MUFU.EX2 R250, R3 ;  /* 0x0000000300fa7308 */ /* 0x0005220000000800 */
[----:B-1----:R-:W-:-:S04]  /*83c0*/  FADD.FTZ R0, R227, R226 ;  /* 0x000000e2e3007221 */ /* 0x002fc80000010000 */
[----:B------:R-:W-:Y:S01]  /*83d0*/  FADD.FTZ R0, R228, R0 ;  /* 0x00000000e4007221 */ /* 0x000fe20000010000 */
[----:B--2---:R-:W-:-:S03]  /*83e0*/  FADD.FTZ R3, R166, R16 ;  /* 0x00000010a6037221 */ /* 0x004fc60000010000 */
[----:B------:R-:W-:Y:S01]  /*83f0*/  FADD.FTZ R2, R229, R0 ;  /* 0x00000000e5027221 */ /* 0x000fe20000010000 */
[----:B------:R1:W2:Y:S01]  /*8400*/  MUFU.EX2 R16, R8 ;  /* 0x0000000800107308 */ /* 0x0002a20000000800 */
[----:B----4-:R-:W-:Y:S01]  /*8410*/  F2FP.F16.F32.PACK_AB R175, R250, R18 ;  /* 0x00000012faaf723e */ /* 0x010fe200000000ff */
[----:B------:R-:W-:Y:S01]  /*8420*/  FADD.FTZ R3, R167, R3 ;  /* 0x00000003a7037221 */ /* 0x000fe20000010000 */
[----:B------:R-:W-:-:S03]  /*8430*/  FADD.FTZ R2, R230, R2 ;  /* 0x00000002e6027221 */ /* 0x000fc60000010000 */
[----:B------:R-:W-:Y:S01]  /*8440*/  FADD.FTZ R0, R184, R3 ;  /* 0x00000003b8007221 */ /* 0x000fe20000010000 */
[----:B------:R-:W-:Y:S01]  /*8450*/  FADD.FTZ R3, R98, R10 ;  /* 0x0000000a62037221 */ /* 0x000fe20000010000 */
[----:B------:R-:W-:Y:S01]  /*8460*/  FADD.FTZ R2, R231, R2 ;  /* 0x00000002e7027221 */ /* 0x000fe20000010000 */
[----:B------:R-:W-:Y:S01]  /*8470*/  HMMA.16816.F32 R144, R172, R152, R144 ;  /* 0x00000098ac90723c */ /* 0x000fe20000001890 */
[----:B------:R-:W-:Y:S01]  /*8480*/  FADD.FTZ R0, R185, R0 ;  /* 0x00000000b9007221 */ /* 0x000fe20000010000 */
[----:B------:R-:W-:-:S03]  /*8490*/  FADD.FTZ R3, R100, R3 ;  /* 0x0000000364037221 */ /* 0x000fc60000010000 */
[----:B------:R-:W-:Y:S01]  /*84a0*/  FADD.FTZ R0, R212, R0 ;  /* 0x00000000d4007221 */ /* 0x000fe20000010000 */
[----:B------:R-:W-:Y:S01]  /*84b0*/  HMMA.16816.F32 R156, R172, R154, R156 ;  /* 0x0000009aac9c723c */ /* 0x000fe2000000189c */
[----:B-1----:R-:W-:Y:S01]  /*84c0*/  FADD.FTZ R8, R104, R103 ;  /* 0x0000006768087221 */ /* 0x002fe20000010000 */
[----:B--2---:R-:W-:-:S03]  /*84d0*/  F2FP.F16.F32.PACK_AB R169, R16, R186 ;  /* 0x000000ba10a9723e */ /* 0x004fc600000000ff */
[----:B------:R-:W-:Y:S01]  /*84e0*/  FADD.FTZ R8, R116, R8 ;  /* 0x0000000874087221 */ /* 0x000fe20000010000 */
[----:B---3--:R-:W-:Y:S03]  /*84f0*/  HMMA.16816.F32 R164, R172, R12, R40 ;  /* 0x0000000caca4723c */ /* 0x008fe60000001828 */
[----:B------:R-:W-:-:S03]  /*8500*/  FADD.FTZ R4, R125, R8 ;  /* 0x000000087d047221 */ /* 0x000fc60000010000 */
[----:B------:R-:W-:Y:S01]  /*8510*/  HMMA.16816.F32 R148, R168, R152, R148 ;  /* 0x00000098a894723c */ /* 0x000fe20000001894 */
[----:B------:R-:W-:-:S04]  /*8520*/  FADD.FTZ R4, R128, R4 ;  /* 0x0000000480047221 */ /* 0x000fc80000010000 */
        /* <DEDUP_REMOVED lines=108> */
[-C--:B------:R-:W-:Y:S06]  /*8bf0*/  HMMA.16816.F32 R172, R172, R14.reuse, R48 ;  /* 0x0000000eacac723c */ /* 0x080fec0000001830 */
[----:B------:R-:W-:Y:S01]  /*8c00*/  HMMA.16816.F32 R168, R168, R14, R28 ;  /* 0x0000000ea8a8723c */ /* 0x000fe2000000181c */
[----:B------:R-:W-:-:S08]  /*8c10*/  NOP ;  /* 0x0000000000007918 */ /* 0x000fd00000000000 */
[----:B------:R-:W-:-:S15]  /*8c20*/  @!P6 BRA `(.L_x_136) ;  /* 0x000000500078e947 */ /* 0x000fde0003800000 */
[----:B------:R-:W2:Y:S01]  /*8c30*/  LDL.64 R142, [R1+0x28] ;  /* 0x00002800018e7983 */ /* 0x000ea20000100a00 */
[----:B------:R-:W-:Y:S01]  /*8c40*/  ULDC UR4, c[0x0][0x2d0] ;  /* 0x0000b40000047ab9 */ /* 0x000fe20000000800 */
[----:B------:R-:W1:Y:S01]  /*8c50*/  LDC.64 R226, c[0x0][0x250] ;  /* 0x00009400ffe27b82 */ /* 0x000e620000000a00 */
[----:B------:R-:W-:Y:S01]  /*8c60*/  LEA.HI.SX32 R225, R191, 0xfffffffe, 0x19 ;  /* 0xfffffffebfe17811 */ /* 0x000fe200078fcaff */
[----:B------:R-:W3:Y:S01]  /*8c70*/  S2R R106, SR_TID.X ;  /* 0x00000000006a7919 */ /* 0x000ee20000002100 */
[----:B------:R-:W-:Y:S01]  /*8c80*/  IMAD.MOV.U32 R133, RZ, RZ, R139 ;  /* 0x000000ffff857224 */ /* 0x000fe200078e008b */
[----:B------:R-:W-:Y:S01]  /*8c90*/  MOV R134, R140 ;  /* 0x0000008c00867202 */ /* 0x000fe20000000f00 */
[----:B------:R-:W-:Y:S01]  /*8ca0*/  IMAD.MOV.U32 R135, RZ, RZ, R17 ;  /* 0x000000ffff877224 */ /* 0x000fe200078e0011 */
[----:B------:R-:W-:Y:S02]  /*8cb0*/  MOV R136, R138 ;  /* 0x0000008a00887202 */ /* 0x000fe40000000f00 */
[----:B---3--:R-:W-:-:S05]  /*8cc0*/  LOP3.LUT R106, R106, 0x3, RZ, 0xc0, !PT ;  /* 0x000000036a6a7812 */ /* 0x008fca00078ec0ff */
[----:B------:R-:W-:-:S05]  /*8cd0*/  IMAD R0, R106, -0x2, R252 ;  /* 0xfffffffe6a007824 */ /* 0x000fca00078e02fc */
[----:B------:R-:W-:Y:S01]  /*8ce0*/  IADD3 R252, R53, R0, -R188 ;  /* 0x0000000035fc7210 */ /* 0x000fe20007ffe8bc */
[----:B------:R-:W-:Y:S01]  /*8cf0*/  IMAD.SHL.U32 R0, R118, 0x20, RZ ;  /* 0x0000002076007824 */ /* 0x000fe200078e00ff */
[----:B--2---:R-:W-:Y:S01]  /*8d00*/  ISETP.GE.AND P0, PT, R142, UR4, PT ;  /* 0x000000048e007c0c */ /* 0x004fe2000bf06270 */
[----:B------:R-:W-:-:S12]  /*8d10*/  ULDC UR4, c[0x0][0x2ec] ;  /* 0x0000bb0000047ab9 */ /* 0x000fd80000000800 */
[----:B------:R-:W2:Y:S01]  /*8d20*/  @!P0 LDC.64 R2, c[0x0][0x220] ;  /* 0x00008800ff028b82 */ /* 0x000ea20000000a00 */
[----:B-1----:R-:W-:-:S07]  /*8d30*/  @!P0 IMAD R251, R227, 0x60, RZ ;  /* 0x00000060e3fb8824 */ /* 0x002fce00078e02ff */
[----:B------:R-:W1:Y:S08]  /*8d40*/  @!P0 LDC.64 R6, c[0x0][0x220] ;  /* 0x00008800ff068b82 */ /* 0x000e700000000a00 */
[----:B------:R-:W3:Y:S01]  /*8d50*/  @!P0 LDC.64 R4, c[0x0][0x220] ;  /* 0x00008800ff048b82 */ /* 0x000ee20000000a00 */
[----:B--2---:R2:W-:Y:S04]  /*8d60*/  @!P0 STL.64 [R1+0x20], R2 ;  /* 0x0000200201008387 */ /* 0x0045e80000100a00 */
[----:B-1----:R-:W-:Y:S04]  /*8d70*/  @!P0 STL.64 [R1+0x18], R6 ;  /* 0x0000180601008387 */ /* 0x002fe80000100a00 */
[----:B---3--:R-:W-:Y:S01]  /*8d80*/  @!P0 STL.64 [R1+0x10], R4 ;  /* 0x0000100401008387 */ /* 0x008fe20000100a00 */
[----:B--2---:R-:W1:Y:S03]  /*8d90*/  @!P0 LDC.64 R2, c[0x0][0x220] ;  /* 0x00008800ff028b82 */ /* 0x004e660000000a00 */
[----:B-1----:R1:W-:Y:S02]  /*8da0*/  @!P0 STL.64 [R1+0x8], R2 ;  /* 0x0000080201008387 */ /* 0x0023e40000100a00 */
[----:B-1----:R-:W-:-:S05]  /*8db0*/  SHF.L.U64.HI R2, R118, 0x5, R119 ;  /* 0x0000000576027819 */ /* 0x002fca0000010277 */
[----:B------:R1:W-:Y:S04]  /*8dc0*/  STL [R1], R2 ;  /* 0x0000000201007387 */ /* 0x0003e80000100800 */
[----:B------:R1:W-:Y:S01]  /*8dd0*/  STL [R1+0x4], R0 ;  /* 0x0000040001007387 */ /* 0x0003e20000100800 */
[----:B------:R-:W-:Y:S05]  /*8de0*/  BRA `(.L_x_137) ;  /* 0x0000000000e07947 */ /* 0x000fea0003800000 */
.L_x_139:
        /* <DEDUP_REMOVED lines=24> */
[C---:B------:R-:W-:Y:S01]  /*8f70*/  @!P0 LEA R176, P3, R3.reuse, R176, 0x1 ;  /* 0x000000b003b08211 */ /* 0x040fe200078608ff */
[----:B------:R-:W-:Y:S01]  /*8f80*/  @!P0 IMAD.X R143, R228, 0x1, R139, P4 ;  /* 0x00000001e48f8824 */ /* 0x000fe200020e068b */
[C---:B------:R-:W-:Y:S01]  /*8f90*/  @!P0 LEA R137, P2, R140.reuse, R138, 0x6 ;  /* 0x0000008a8c898211 */ /* 0x040fe200078430ff */
[----:B------:R-:W-:Y:S01]  /*8fa0*/  @!PT LDS RZ, [RZ] ;  /* 0x00000000fffff984 */ /* 0x000fe20000000800 */
[----:B------:R-:W-:Y:S01]  /*8fb0*/  @!PT LDS RZ, [RZ] ;  /* 0x00000000fffff984 */ /* 0x000fe20000000800 */
[----:B------:R-:W-:Y:S01]  /*8fc0*/  @!PT LDS RZ, [RZ] ;  /* 0x00000000fffff984 */ /* 0x000fe20000000800 */
[----:B------:R1:W-:Y:S03]  /*8fd0*/  @!P0 LDGSTS.E.BYPASS.LTC128B.128 [R221+0x2000], desc[UR8][R178.64] ;  /* 0x02000000b2dd8fae */ /* 0x0003e6000b901d48 */
[----:B------:R-:W-:Y:S01]  /*8fe0*/  @!P0 LEA.HI.X R177, R3, R177, R143, 0x1, P3 ;  /* 0x000000b103b18211 */ /* 0x000fe200018f0c8f */
[----:B------:R1:W-:Y:S01]  /*8ff0*/  @P0 STS.128 [R221+0x2800], RZ ;  /* 0x002800ffdd000388 */ /* 0x0003e20000000c00 */
[C---:B------:R-:W-:Y:S02]  /*9000*/  @!P0 LEA R142, P1, R137.reuse, R184, 0x1 ;  /* 0x000000b8898e8211 */ /* 0x040fe400078208ff */
        /* <DEDUP_REMOVED lines=22> */
.L_x_137:
[----:B-1----:R-:W-:Y:S01]  /*9170*/  SHF.R.S32.HI R0, RZ, 0x1f, R225 ;  /* 0x0000001fff007819 */ /* 0x002fe200000114e1 */
[----:B------:R-:W2:Y:S01]  /*9180*/  LDL.64 R18, [R1+0x38] ;  /* 0x0000380001127983 */ /* 0x000ea20000100a00 */
[----:B------:R-:W-:Y:S01]  /*9190*/  LOP3.LUT R213, R213, 0xffffffef, RZ, 0xc0, !PT ;  /* 0xffffffefd5d57812 */ /* 0x000fe200078ec0ff */
[----:B------:R-:W-:Y:S04]  /*91a0*/  DEPBAR.LE SB0, 0x0 ;  /* 0x000080000000791a */ /* 0x000fe80000000000 */
[----:B------:R-:W-:Y:S01]  /*91b0*/  @P0 LOP3.LUT R213, R213, 0x10, RZ, 0xfc, !PT ;  /* 0x00000010d5d50812 */ /* 0x000fe200078efcff */
[----:B------:R-:W3:Y:S01]  /*91c0*/  LDL R10, [R1+0x50] ;  /* 0x00005000010a7983 */ /* 0x000ee20000100800 */
[-C--:B------:R-:W-:Y:S02]  /*91d0*/  IMAD R0, R0, R226.reuse, RZ ;  /* 0x000000e200007224 */ /* 0x080fe400078e02ff */
[----:B------:R-:W-:Y:S01]  /*91e0*/  LOP3.LUT R213, R213, 0xfffffffe, RZ, 0xc0, !PT ;  /* 0xfffffffed5d57812 */ /* 0x000fe200078ec0ff */
[----:B------:R-:W4:Y:S01]  /*91f0*/  LDL R9, [R1+0x20] ;  /* 0x0000200001097983 */ /* 0x000f220000100800 */
[C---:B------:R-:W-:Y:S03]  /*9200*/  IMAD.WIDE.U32 R4, R225.reuse, R226, RZ ;  /* 0x000000e2e1047225 */ /* 0x040fe600078e00ff */
[----:B------:R-:W5:Y:S01]  /*9210*/  LDL R11, [R1+0x4] ;  /* 0x00000400010b7983 */ /* 0x000f620000100800 */
[----:B------:R-:W-:Y:S03]  /*9220*/  IMAD R0, R225, R227, R0 ;  /* 0x000000e3e1007224 */ /* 0x000fe600078e0200 */
[----:B------:R-:W5:Y:S01]  /*9230*/  LDL R15, [R1+0x24] ;  /* 0x00002400010f7983 */ /* 0x000f620000100800 */
[----:B------:R-:W-:Y:S03]  /*9240*/  IMAD.IADD R0, R5, 0x1, R0 ;  /* 0x0000000105007824 */ /* 0x000fe600078e0200 */
[----:B------:R-:W5:Y:S04]  /*9250*/  LDL R7, [R1] ;  /* 0x0000000001077983 */ /* 0x000f680000100800 */
[----:B------:R-:W5:Y:S04]  /*9260*/  LDL R8, [R1+0x18] ;  /* 0x0000180001087983 */ /* 0x000f680000100800 */
[----:B------:R-:W5:Y:S04]  /*9270*/  LDL R16, [R1+0x1c] ;  /* 0x00001c0001107983 */ /* 0x000f680000100800 */
[----:B------:R-:W5:Y:S04]  /*9280*/  LDL R6, [R1+0x10] ;  /* 0x0000100001067983 */ /* 0x000f680000100800 */
[----:B------:R-:W5:Y:S04]  /*9290*/  LDL R14, [R1+0x14] ;  /* 0x00001400010e7983 */ /* 0x000f680000100800 */
[----:B------:R-:W5:Y:S04]  /*92a0*/  LDL R13, [R1+0x8] ;  /* 0x00000800010d7983 */ /* 0x000f680000100800 */
[----:B------:R-:W5:Y:S01]  /*92b0*/  LDL R12, [R1+0xc] ;  /* 0x00000c00010c7983 */ /* 0x000f620000100800 */
[----:B------:R-:W-:Y:S06]  /*92c0*/  BAR.SYNC.DEFER_BLOCKING 0x0 ;  /* 0x0000000000007b1d */ /* 0x000fec0000010000 */
[----:B------:R-:W-:Y:S06]  /*92d0*/  @P0 STS.64 [R221+0x4008], RZ ;  /* 0x004008ffdd000388 */ /* 0x000fec0000000a00 */
[----:B------:R-:W-:Y:S04]  /*92e0*/  @P0 STS [R221+0x4000], RZ ;  /* 0x004000ffdd000388 */ /* 0x000fe80000000800 */
[----:B------:R-:W-:Y:S01]  /*92f0*/  @P0 STS [R221+0x4004], RZ ;  /* 0x004004ffdd000388 */ /* 0x000fe20000000800 */
[C---:B--2---:R-:W-:Y:S04]  /*9300*/  LEA R2, P1, R4.reuse, R18, 0x7 ;  /* 0x0000001204027211 */ /* 0x044fe800078238ff */
[----:B---3--:R-:W-:Y:S02]  /*9310*/  LEA.HI.X R3, R4, R10, R0, 0x7, P1 ;  /* 0x0000000a04037211 */ /* 0x008fe400008f3c00 */
[----:B------:R-:W-:Y:S02]  /*9320*/  @!P0 LEA R0, P2, R226, R2, 0x6 ;  /* 0x00000002e2008211 */ /* 0x000fe400078430ff */
[C---:B----4-:R-:W-:Y:S02]  /*9330*/  @!P0 LEA R10, P5, R2.reuse, R9, 0x1 ;  /* 0x00000009020a8211 */ /* 0x050fe400078a08ff */
[C---:B-----5:R-:W-:Y:S02]  /*9340*/  @!P0 IADD3 R5, P4, R2.reuse, R11, RZ ;  /* 0x0000000b02058210 */ /* 0x060fe40007f9e0ff */
[----:B------:R-:W-:Y:S03]  /*9350*/  @!P0 LEA.HI.X R11, R2, R15, R3, 0x1, P5 ;  /* 0x0000000f020b8211 */ /* 0x000fe600028f0c03 */
[----:B------:R-:W-:Y:S01]  /*9360*/  @!P0 IMAD.X R4, R3, 0x1, R7, P4 ;  /* 0x0000000103048824 */ /* 0x000fe200020e0607 */
[C---:B------:R-:W-:Y:S01]  /*9370*/  @!P0 LEA.HI.X R7, R226.reuse, R3, R227, 0x6, P2 ;  /* 0x00000003e2078211 */ /* 0x040fe200010f34e3 */
[----:B------:R-:W-:Y:S01]  /*9380*/  @!PT LDS RZ, [RZ] ;  /* 0x00000000fffff984 */ /* 0x000fe20000000800 */
[----:B------:R-:W-:Y:S01]  /*9390*/  @!PT LDS RZ, [RZ] ;  /* 0x00000000fffff984 */ /* 0x000fe20000000800 */
[----:B------:R-:W-:Y:S01]  /*93a0*/  @!PT LDS RZ, [RZ] ;  /* 0x00000000fffff984 */ /* 0x000fe20000000800 */
[----:B------:R-:W-:Y:S01]  /*93b0*/  @!P0 LDGSTS.E.BYPASS.LTC128B.128 [R221+0x4000], desc[UR8][R10.64] ;  /* 0x040000000add8fae */ /* 0x000fe2000b901d48 */
[----:B------:R-:W-:Y:S01]  /*93c0*/  @!P0 IMAD.WIDE.U32 R2, R226, 0x60, R2 ;  /* 0x00000060e2028825 */ /* 0x000fe200078e0002 */
[C---:B------:R-:W-:Y:S04]  /*93d0*/  @!P0 LEA R8, P3, R5.reuse, R8, 0x1 ;  /* 0x0000000805088211 */ /* 0x040fe800078608ff */
[----:B------:R-:W-:Y:S02]  /*93e0*/  @!P0 LEA.HI.X R9, R5, R16, R4, 0x1, P3 ;  /* 0x0000001005098211 */ /* 0x000fe400018f0c04 */
[----:B------:R-:W-:Y:S01]  /*93f0*/  @P0 STS.128 [R221+0x4800], RZ ;  /* 0x004800ffdd000388 */ /* 0x000fe20000000c00 */
[C---:B------:R-:W-:Y:S04]  /*9400*/  @!P0 LEA R6, P1, R0.reuse, R6, 0x1 ;  /* 0x0000000600068211 */ /* 0x040fe800078208ff */
[----:B------:R-:W-:Y:S01]  /*9410*/  @!P0 LEA.HI.X R7, R0, R14, R7, 0x1, P1 ;  /* 0x0000000e00078211 */ /* 0x000fe200008f0c07 */
[----:B------:R-:W-:Y:S02]  /*9420*/  @!P0 IMAD.IADD R0, R251, 0x1, R3 ;  /* 0x00000001fb008824 */ /* 0x000fe400078e0203 */
[----:B------:R-:W-:Y:S01]  /*9430*/  @!PT LDS RZ, [RZ] ;  /* 0x00000000fffff984 */ /* 0x000fe20000000800 */
[----:B------:R-:W-:Y:S01]  /*9440*/  @!PT LDS RZ, [RZ] ;  /* 0x00000000fffff984 */ /* 0x000fe20000000800 */
[----:B------:R-:W-:Y:S01]  /*9450*/  @!PT LDS RZ, [RZ] ;  /* 0x00000000fffff984 */ /* 0x000fe20000000800 */
[----:B------:R-:W-:Y:S01]  /*9460*/  @!P0 LDGSTS.E.BYPASS.LTC128B.128 [R221+0x4800], desc[UR8][R8.64] ;  /* 0x0480000008dd8fae */ /* 0x000fe2000b901d48 */
[C---:B------:R-:W-:Y:S04]  /*9470*/  @!P0 LEA R4, P1, R2.reuse, R13, 0x1 ;  /* 0x0000000d02048211 */ /* 0x040fe800078208ff */
[----:B------:R-:W-:Y:S01]  /*9480*/  @!P0 LEA.HI.X R5, R2, R12, R0, 0x1, P1 ;  /* 0x0000000c02058211 */ /* 0x000fe200008f0c00 */
[----:B------:R-:W-:Y:S02]  /*9490*/  IMAD R0, R225, -0x80, R252 ;  /* 0xffffff80e1007824 */ /* 0x000fe400078e02fc */
[----:B------:R-:W-:Y:S02]  /*94a0*/  @P0 STS.128 [R221+0x5000], RZ ;  /* 0x005000ffdd000388 */ /* 0x000fe40000000c00 */
[C---:B------:R-:W-:Y:S01]  /*94b0*/  VIADD R137, R0.reuse, 0x7 ;  /* 0x0000000700897836 */ /* 0x040fe20000000000 */
[----:B------:R-:W-:Y:S01]  /*94c0*/  IABS R208, R0 ;  /* 0x0000000000d07213 */ /* 0x000fe20000000000 */
[C---:B------:R-:W-:Y:S02]  /*94d0*/  VIADD R139, R0.reuse, 0x3f ;  /* 0x0000003f008b7836 */ /* 0x040fe40000000000 */
[C---:B------:R-:W-:Y:S01]  /*94e0*/  VIADD R2, R0.reuse, 0x47 ;  /* 0x0000004700027836 */ /* 0x040fe20000000000 */
[----:B------:R-:W-:Y:S01]  /*94f0*/  ISETP.GE.AND P5, PT, R137, RZ, PT ;  /* 0x000000ff8900720c */ /* 0x000fe20003fa6270 */
[----:B------:R-:W-:Y:S01]  /*9500*/  @!PT LDS RZ, [RZ] ;  /* 0x00000000fffff984 */ /* 0x000fe20000000800 */
[----:B------:R-:W-:Y:S01]  /*9510*/  @!PT LDS RZ, [RZ] ;  /* 0x00000000fffff984 */ /* 0x000fe20000000800 */
[----:B------:R-:W-:Y:S01]  /*9520*/  @!PT LDS RZ, [RZ] ;  /* 0x00000000fffff984 */ /* 0x000fe20000000800 */
[----:B------:R-:W-:Y:S01]  /*9530*/  @!P0 LDGSTS.E.BYPASS.LTC128B.128 [R221+0x5000], desc[UR8][R6.64] ;  /* 0x0500000006dd8fae */ /* 0x000fe2000b901d48 */
[----:B------:R-:W-:Y:S01]  /*9540*/  I2FP.F32.S32 R208, R208 ;  /* 0x000000d000d07245 */ /* 0x000fe20000201400 */
[----:B------:R-:W-:Y:S01]  /*9550*/  VIADD R138, R0, 0xffffffff ;  /* 0xffffffff008a7836 */ /* 0x000fe20000000000 */
[----:B------:R-:W-:Y:S01]  /*9560*/  ISETP.GE.AND P2, PT, R2, RZ, PT ;  /* 0x000000ff0200720c */ /* 0x000fe20003f46270 */
[C---:B------:R-:W-:Y:S02]  /*9570*/  VIADD R3, R0.reuse, 0x48 ;  /* 0x0000004800037836 */ /* 0x040fe40000000000 */
[----:B------:R-:W-:Y:S01]  /*9580*/  VIADD R209, R0, 0xffffffa8 ;  /* 0xffffffa800d17836 */ /* 0x000fe20000000000 */
[----:B------:R-:W-:Y:S01]  /*9590*/  ISETP.GE.AND P6, PT, R138, RZ, PT ;  /* 0x000000ff8a00720c */ /* 0x000fe20003fc6270 */
[----:B------:R-:W-:Y:S01]  /*95a0*/  @P0 STS.128 [R221+0x5800], RZ ;  /* 0x005800ffdd000388 */ /* 0x000fe20000000c00 */
[----:B------:R-:W-:Y:S01]  /*95b0*/  ISETP.GE.AND P3, PT, R3, RZ, PT ;  /* 0x000000ff0300720c */ /* 0x000fe20003f66270 */
[C---:B------:R-:W-:Y:S02]  /*95c0*/  VIADD R210, R0.reuse, 0xffffffa7 ;  /* 0xffffffa700d27836 */ /* 0x040fe40000000000 */
[C---:B------:R-:W-:Y:S01]  /*95d0*/  @!P5 IADD3 R137, -R0.reuse, -0x7, RZ ;  /* 0xfffffff90089d810 */ /* 0x040fe20007ffe1ff */
[C---:B------:R-:W-:Y:S02]  /*95e0*/  VIADD R211, R0.reuse, 0xffffffa0 ;  /* 0xffffffa000d37836 */ /* 0x040fe40000000000 */
[C---:B------:R-:W-:Y:S01]  /*95f0*/  VIADD R212, R0.reuse, 0xffffff9f ;  /* 0xffffff9f00d47836 */ /* 0x040fe20000000000 */
[C---:B------:R-:W-:Y:S01]  /*9600*/  @!P2 IADD3 R2, -R0.reuse, -0x47, RZ ;  /* 0xffffffb90002a810 */ /* 0x040fe20007ffe1ff */
[----:B------:R-:W-:Y:S01]  /*9610*/  @!PT LDS RZ, [RZ] ;  /* 0x00000000fffff984 */ /* 0x000fe20000000800 */
[----:B------:R-:W-:Y:S01]  /*9620*/  @!PT LDS RZ, [RZ] ;  /* 0x00000000fffff984 */ /* 0x000fe20000000800 */
[----:B------:R-:W-:Y:S01]  /*9630*/  @!PT LDS RZ, [RZ] ;  /* 0x00000000fffff984 */ /* 0x000fe20000000800 */
[----:B------:R1:W-:Y:S01]  /*9640*/  @!P0 LDGSTS.E.BYPASS.LTC128B.128 [R221+0x5800], desc[UR8][R4.64] ;  /* 0x0580000004dd8fae */ /* 0x0003e2000b901d48 */
[----:B------:R-:W-:Y:S01]  /*9650*/  I2FP.F32.S32 R205, R137 ;  /* 0x0000008900cd7245 */ /* 0x000fe20000201400 */
[C---:B------:R-:W-:Y:S01]  /*9660*/  VIADD R137, R0.reuse, 0x37 ;  /* 0x0000003700897836 */ /* 0x040fe20000000000 */
[----:B------:R-:W-:Y:S01]  /*9670*/  I2FP.F32.S32 R2, R2 ;  /* 0x0000000200027245 */ /* 0x000fe20000201400 */
[C---:B------:R-:W-:Y:S01]  /*9680*/  VIADD R214, R0.reuse, 0xffffff98 ;  /* 0xffffff9800d67836 */ /* 0x040fe20000000000 */
[C---:B------:R-:W-:Y:S01]  /*9690*/  @!P6 IADD3 R138, -R0.reuse, 0x1, RZ ;  /* 0x00000001008ae810 */ /* 0x040fe20007ffe1ff */
[C---:B------:R-:W-:Y:S01]  /*96a0*/  VIADD R215, R0.reuse, 0xffffff97 ;  /* 0xffffff9700d77836 */ /* 0x040fe20000000000 */
[C---:B------:R-:W-:Y:S01]  /*96b0*/  @!P3 IADD3 R3, -R0.reuse, -0x48, RZ ;  /* 0xffffffb80003b810 */ /* 0x040fe20007ffe1ff */
[----:B------:R-:W-:Y:S01]  /*96c0*/  LDSM.16.M88.4 R128, [R195] ;  /* 0x00000000c380783b */ /* 0x000fe20000000200 */
[----:B------:R-:W-:Y:S01]  /*96d0*/  I2FP.F32.S32 R207, R138 ;  /* 0x0000008a00cf7245 */ /* 0x000fe20000201400 */
[C---:B------:R-:W-:Y:S01]  /*96e0*/  VIADD R138, R0.reuse, 0x38 ;  /* 0x00000038008a7836 */ /* 0x040fe20000000000 */
[----:B------:R-:W-:Y:S01]  /*96f0*/  I2FP.F32.S32 R3, R3 ;  /* 0x0000000300037245 */ /* 0x000fe20000201400 */
[C---:B------:R-:W-:Y:S02]  /*9700*/  VIADD R216, R0.reuse, 0xffffff90 ;  /* 0xffffff9000d87836 */ /* 0x040fe40000000000 */
[----:B------:R-:W-:Y:S01]  /*9710*/  VIADD R217, R0, 0xffffff8f ;  /* 0xffffff8f00d97836 */ /* 0x000fe20000000000 */
[----:B------:R-:W-:Y:S01]  /*9720*/  ISETP.GE.AND P2, PT, R138, RZ, PT ;  /* 0x000000ff8a00720c */ /* 0x000fe20003f46270 */
[----:B------:R-:W1:Y:S01]  /*9730*/  LDSM.16.M88.4 R16, [R192+0x2000] ;  /* 0x00200000c010783b */ /* 0x000e620000000200 */
[C---:B------:R-:W-:Y:S02]  /*9740*/  VIADD R218, R0.reuse, 0xffffff88 ;  /* 0xffffff8800da7836 */ /* 0x040fe40000000000 */
[C---:B------:R-:W-:Y:S05]  /*9750*/  VIADD R219, R0.reuse, 0xffffff87 ;  /* 0xffffff8700db7836 */ /* 0x040fea0000000000 */
[----:B------:R-:W2:Y:S04]  /*9760*/  LDSM.16.M88.4 R124, [R195+0x1000] ;  /* 0x00100000c37c783b */ /* 0x000ea80000000200 */
[C---:B------:R-:W-:Y:S04]  /*9770*/  @!P2 IADD3 R138, -R0.reuse, -0x38, RZ ;  /* 0xffffffc8008aa810 */ /* 0x040fe80007ffe1ff */
[----:B------:R-:W-:Y:S01]  /*9780*/  I2FP.F32.S32 R138, R138 ;  /* 0x0000008a008a7245 */ /* 0x000fe20000201400 */
[----:B------:R-:W3:Y:S08]  /*9790*/  LDSM.16.M88.4 R32, [R192+0x2400] ;  /* 0x00240000c020783b */ /* 0x000ef00000000200 */
[----:B------:R-:W4:Y:S08]  /*97a0*/  LDSM.16.M88.4 R48, [R192+0x2800] ;  /* 0x00280000c030783b */ /* 0x000f300000000200 */
[----:B------:R-:W5:Y:S01]  /*97b0*/  LDSM.16.M88.4 R64, [R192+0x2c00] ;  /* 0x002c0000c040783b */ /* 0x000f620000000200 */
[-C--:B-1----:R-:W-:Y:S07]  /*97c0*/  HMMA.16816.F32 R4, R128, R16.reuse, RZ ;  /* 0x000000108004723c */ /* 0x082fee00000018ff */
[----:B------:R-:W1:Y:S01]  /*97d0*/  LDSM.16.M88.4 R80, [R192+0x3000] ;  /* 0x00300000c050783b */ /* 0x000e620000000200 */
[C---:B--2---:R-:W-:Y:S07]  /*97e0*/  HMMA.16816.F32 R8, R124.reuse, R16, RZ ;  /* 0x000000107c08723c */ /* 0x044fee00000018ff */
[----:B------:R-:W0:Y:S08]  /*97f0*/  LDGDEPBAR ;  /* 0x00000000000079af */ /* 0x000e300000000000 */
        /* <DEDUP_REMOVED lines=16> */
[C---:B------:R-:W-:Y:S06]  /*9900*/  HMMA.16816.F32 R48, R128.reuse, R50, RZ ;  /* 0x000000328030723c */ /* 0x040fec00000018ff */
[-C--:B-----5:R-:W-:Y:S06]  /*9910*/  HMMA.16816.F32 R52, R128, R64.reuse, RZ ;  /* 0x000000408034723c */ /* 0x0a0fec00000018ff */
[C---:B------:R-:W-:Y:S06]  /*9920*/  HMMA.16816.F32 R56, R124.reuse, R64, RZ ;  /* 0x000000407c38723c */ /* 0x040fec00000018ff */
[-C--:B------:R-:W-:Y:S06]  /*9930*/  HMMA.16816.F32 R60, R124, R66.reuse, RZ ;  /* 0x000000427c3c723c */ /* 0x080fec00000018ff */
[C---:B------:R-:W-:Y:S06]  /*9940*/  HMMA.16816.F32 R64, R128.reuse, R66, RZ ;  /* 0x000000428040723c */ /* 0x040fec00000018ff */
[-C--:B-1----:R-:W-:Y:S06]  /*9950*/  HMMA.16816.F32 R68, R128, R80.reuse, RZ ;  /* 0x000000508044723c */ /* 0x082fec00000018ff */
[C---:B------:R-:W-:Y:S06]  /*9960*/  HMMA.16816.F32 R72, R124.reuse, R80, RZ ;  /* 0x000000507c48723c */ /* 0x040fec00000018ff */
[-C--:B------:R-:W-:Y:S06]  /*9970*/  HMMA.16816.F32 R76, R124, R82.reuse, RZ ;  /* 0x000000527c4c723c */ /* 0x080fec00000018ff */
[C---:B------:R-:W-:Y:S06]  /*9980*/  HMMA.16816.F32 R80, R128.reuse, R82, RZ ;  /* 0x000000528050723c */ /* 0x040fec00000018ff */
        /* <DEDUP_REMOVED lines=11> */
[----:B------:R-:W-:Y:S01]  /*9a40*/  HMMA.16816.F32 R128, R128, R142, RZ ;  /* 0x0000008e8080723c */ /* 0x000fe200000018ff */
[----:B------:R-:W1:Y:S05]  /*9a50*/  LDSM.16.M88.4 R140, [R203] ;  /* 0x00000000cb8c783b */ /* 0x000e6a0000000200 */
[-C--:B------:R-:W-:Y:S06]  /*9a60*/  HMMA.16816.F32 R4, R176, R180.reuse, R4 ;  /* 0x000000b4b004723c */ /* 0x080fec0000001804 */
[C---:B----4-:R-:W-:Y:S06]  /*9a70*/  HMMA.16816.F32 R8, R184.reuse, R180, R8 ;  /* 0x000000b4b808723c */ /* 0x050fec0000001808 */
[-C--:B------:R-:W-:Y:S05]  /*9a80*/  HMMA.16816.F32 R12, R184, R182.reuse, R12 ;  /* 0x000000b6b80c723c */ /* 0x080fea000000180c */
[----:B------:R-:W-:Y:S01]  /*9a90*/  VIADD R180, R0, 0x8 ;  /* 0x0000000800b47836 */ /* 0x000fe20000000000 */
[C---:B------:R-:W-:Y:S04]  /*9aa0*/  HMMA.16816.F32 R16, R176.reuse, R182, R16 ;  /* 0x000000b6b010723c */ /* 0x040fe80000001810 */
[----:B------:R-:W-:Y:S02]  /*9ab0*/  ISETP.GE.AND P1, PT, R180, RZ, PT ;  /* 0x000000ffb400720c */ /* 0x000fe40003f26270 */
[-C--:B------:R-:W-:Y:S05]  /*9ac0*/  HMMA.16816.F32 R20, R176, R188.reuse, R20 ;  /* 0x000000bcb014723c */ /* 0x080fea0000001814 */
[----:B------:R-:W-:Y:S01]  /*9ad0*/  FFMA.FTZ R5, R207, -R132, R5 ;  /* 0x80000084cf057223 */ /* 0x000fe20000010005 */
[C---:B------:R-:W-:Y:S05]  /*9ae0*/  HMMA.16816.F32 R24, R184.reuse, R188, R24 ;  /* 0x000000bcb818723c */ /* 0x040fea0000001818 */
[----:B------:R-:W-:Y:S01]  /*9af0*/  @!P1 IADD3 R180, -R0, -0x8, RZ ;  /* 0xfffffff800b49810 */ /* 0x000fe20007ffe1ff */
[-C--:B------:R-:W-:Y:S03]  /*9b00*/  HMMA.16816.F32 R28, R184, R190.reuse, R28 ;  /* 0x000000beb81c723c */ /* 0x080fe6000000181c */
[----:B------:R-:W-:Y:S02]  /*9b10*/  ISETP.GE.AND P1, PT, R139, RZ, PT ;  /* 0x000000ff8b00720c */ /* 0x000fe40003f26270 */
[----:B------:R-:W-:Y:S01]  /*9b20*/  I2FP.F32.S32 R206, R180 ;  /* 0x000000b400ce7245 */ /* 0x000fe20000201400 */
[C---:B------:R-:W-:Y:S01]  /*9b30*/  HMMA.16816.F32 R32, R176.reuse, R190, R32 ;  /* 0x000000beb020723c */ /* 0x040fe20000001820 */
[----:B------:R-:W2:Y:S04]  /*9b40*/  LDSM.16.M88.4 R180, [R202] ;  /* 0x00000000cab4783b */ /* 0x000ea80000000200 */
[-C--:B------:R-:W-:Y:S01]  /*9b50*/  FFMA.FTZ R12, R138, -R132.reuse, R12 ;  /* 0x800000848a0c7223 */ /* 0x080fe2000001000c */
[-C--:B-1----:R-:W-:Y:S05]  /*9b60*/  HMMA.16816.F32 R36, R176, R140.reuse, R36 ;  /* 0x0000008cb024723c */ /* 0x082fea0000001824 */
[C---:B------:R-:W-:Y:S01]  /*9b70*/  @!P1 IADD3 R139, -R0.reuse, -0x3f, RZ ;  /* 0xffffffc1008b9810 */ /* 0x040fe20007ffe1ff */
[C---:B------:R-:W-:Y:S04]  /*9b80*/  HMMA.16816.F32 R40, R184.reuse, R140, R40 ;  /* 0x0000008cb828723c */ /* 0x040fe80000001828 */
[----:B------:R-:W-:Y:S01]  /*9b90*/  ISETP.GE.AND P1, PT, R137, RZ, PT ;  /* 0x000000ff8900720c */ /* 0x000fe20003f26270 */
[----:B------:R-:W-:Y:S01]  /*9ba0*/  VIADD R188, R0, 0x30 ;  /* 0x0000003000bc7836 */ /* 0x000fe20000000000 */
[-C--:B------:R-:W-:Y:S05]  /*9bb0*/  HMMA.16816.F32 R44, R184, R142.reuse, R44 ;  /* 0x0000008eb82c723c */ /* 0x080fea000000182c */
[-C--:B------:R-:W-:Y:S01]  /*9bc0*/  FFMA.FTZ R26, R138, -R132.reuse, R26 ;  /* 0x800000848a1a7223 */ /* 0x080fe2000001001a */
[C---:B------:R-:W-:Y:S01]  /*9bd0*/  HMMA.16816.F32 R48, R176.reuse, R142, R48 ;  /* 0x0000008eb030723c */ /* 0x040fe20000001830 */
[----:B------:R-:W1:Y:S04]  /*9be0*/  LDSM.16.M88.4 R140, [R201] ;  /* 0x00000000c98c783b */ /* 0x000e680000000200 */
[C---:B------:R-:W-:Y:S01]  /*9bf0*/  @!P1 IADD3 R137, -R0.reuse, -0x37, RZ ;  /* 0xffffffc900899810 */ /* 0x040fe20007ffe1ff */
[----:B------:R-:W-:Y:S02]  /*9c00*/  VIADD R138, R0, 0x18 ;  /* 0x00000018008a7836 */ /* 0x000fe40000000000 */
[-C--:B------:R-:W-:Y:S03]  /*9c10*/  FFMA.FTZ R11, R2, -R132.reuse, R11 ;  /* 0x80000084020b7223 */ /* 0x080fe6000001000b */
[----:B------:R-:W-:Y:S02]  /*9c20*/  I2FP.F32.S32 R2, R139 ;  /* 0x0000008b00027245 */ /* 0x000fe40000201400 */
[----:B------:R-:W-:Y:S01]  /*9c30*/  I2FP.F32.S32 R137, R137 ;  /* 0x0000008900897245 */ /* 0x000fe20000201400 */
[----:B------:R-:W-:Y:S02]  /*9c40*/  VIADD R189, R0, 0x40 ;  /* 0x0000004000bd7836 */ /* 0x000fe40000000000 */
[-C--:B------:R-:W-:Y:S01]  /*9c50*/  FFMA.FTZ R9, R2, -R132.reuse, R9 ;  /* 0x8000008402097223 */ /* 0x080fe20000010009 */
[----:B------:R-:W-:Y:S02]  /*9c60*/  VIADD R139, R0, 0x2f ;  /* 0x0000002f008b7836 */ /* 0x000fe40000000000 */
[-C--:B------:R-:W-:Y:S01]  /*9c70*/  FFMA.FTZ R15, R2, -R132.reuse, R15 ;  /* 0x80000084020f7223 */ /* 0x080fe2000001000f */
[----:B------:R-:W-:Y:S01]  /*9c80*/  VIADD R2, R0, 0x27 ;  /* 0x0000002700027836 */ /* 0x000fe20000000000 */
[----:B------:R-:W-:Y:S01]  /*9c90*/  ISETP.GE.AND P4, PT, R189, RZ, PT ;  /* 0x000000ffbd00720c */ /* 0x000fe20003f86270 */
[-C--:B--2---:R-:W-:Y:S03]  /*9ca0*/  HMMA.16816.F32 R52, R176, R180.reuse, R52 ;  /* 0x000000b4b034723c */ /* 0x084fe60000001834 */
[----:B------:R-:W-:Y:S01]  /*9cb0*/  ISETP.GE.AND P3, PT, R139, RZ, PT ;  /* 0x000000ff8b00720c */ /* 0x000fe20003f66270 */
[-C--:B------:R-:W-:Y:S01]  /*9cc0*/  FFMA.FTZ R10, R3, -R132.reuse, R10 ;  /* 0x80000084030a7223 */ /* 0x080fe2000001000a */
[----:B------:R-:W-:Y:S01]  /*9cd0*/  ISETP.GE.AND P1, PT, R2, RZ, PT ;  /* 0x000000ff0200720c */ /* 0x000fe20003f26270 */
[C---:B------:R-:W-:Y:S05]  /*9ce0*/  HMMA.16816.F32 R56, R184.reuse, R180, R56 ;  /* 0x000000b4b838723c */ /* 0x040fea0000001838 */
[C---:B------:R-:W-:Y:S01]  /*9cf0*/  VIADD R3, R0.reuse, 0x28 ;  /* 0x0000002800037836 */ /* 0x040fe20000000000 */
[----:B------:R-:W-:Y:S01]  /*9d00*/  @!P4 IADD3 R189, -R0, -0x40, RZ ;  /* 0xffffffc000bdc810 */ /* 0x000fe20007ffe1ff */
[-C--:B------:R-:W-:Y:S03]  /*9d10*/  HMMA.16816.F32 R60, R184, R182.reuse, R60 ;  /* 0x000000b6b83c723c */ /* 0x080fe6000000183c */
[----:B------:R-:W-:Y:S01]  /*9d20*/  ISETP.GE.AND P4, PT, R188, RZ, PT ;  /* 0x000000ffbc00720c */ /* 0x000fe20003f86270 */
[-C--:B------:R-:W-:Y:S01]  /*9d30*/  FFMA.FTZ R13, R137, -R132.reuse, R13 ;  /* 0x80000084890d7223 */ /* 0x080fe2000001000d */
[C---:B------:R-:W-:Y:S01]  /*9d40*/  @!P3 IADD3 R139, -R0.reuse, -0x2f, RZ ;  /* 0xffffffd1008bb810 */ /* 0x040fe20007ffe1ff */
[C---:B------:R-:W-:Y:S01]  /*9d50*/  HMMA.16816.F32 R64, R176.reuse, R182, R64 ;  /* 0x000000b6b040723c */ /* 0x040fe20000001840 */
[----:B------:R-:W2:Y:S03]  /*9d60*/  LDSM.16.M88.4 R180, [R200] ;  /* 0x00000000c8b4783b */ /* 0x000ea60000000200 */
[----:B------:R-:W-:Y:S01]  /*9d70*/  ISETP.GE.AND P2, PT, R3, RZ, PT ;  /* 0x000000ff0300720c */ /* 0x000fe20003f46270 */
[----:B------:R-:W-:Y:S01]  /*9d80*/  FFMA.FTZ R27, R137, -R132, R27 ;  /* 0x80000084891b7223 */ /* 0x000fe2000001001b */
[----:B------:R-:W-:Y:S01]  /*9d90*/  I2FP.F32.S32 R191, R139 ;  /* 0x0000008b00bf7245 */ /* 0x000fe20000201400 */
[-C--:B-1----:R-:W-:Y:S04]  /*9da0*/  HMMA.16816.F32 R68, R176, R140.reuse, R68 ;  /* 0x0000008cb044723c */ /* 0x082fe80000001844 */
[C---:B------:R-:W-:Y:S01]  /*9db0*/  @!P4 IADD3 R188, -R0.reuse, -0x30, RZ ;  /* 0xffffffd000bcc810 */ /* 0x040fe20007ffe1ff */
[C---:B------:R-:W-:Y:S01]  /*9dc0*/  VIADD R139, R0.reuse, 0x1f ;  /* 0x0000001f008b7836 */ /* 0x040fe20000000000 */
[C---:B------:R-:W-:Y:S01]  /*9dd0*/  @!P1 IADD3 R2, -R0.reuse, -0x27, RZ ;  /* 0xffffffd900029810 */ /* 0x040fe20007ffe1ff */
[C---:B------:R-:W-:Y:S04]  /*9de0*/  HMMA.16816.F32 R72, R184.reuse, R140, R72 ;  /* 0x0000008cb848723c */ /* 0x040fe80000001848 */
[----:B------:R-:W-:Y:S01]  /*9df0*/  I2FP.F32.S32 R188, R188 ;  /* 0x000000bc00bc7245 */ /* 0x000fe20000201400 */
[----:B------:R-:W-:Y:S01]  /*9e00*/  VIADD R137, R0, 0x17 ;  /* 0x0000001700897836 */ /* 0x000fe20000000000 */
[----:B------:R-:W-:Y:S01]  /*9e10*/  ISETP.GE.AND P1, PT, R139, RZ, PT ;  /* 0x000000ff8b00720c */ /* 0x000fe20003f26270 */
[-C--:B------:R-:W-:Y:S03]  /*9e20*/  HMMA.16816.F32 R76, R184, R142.reuse, R76 ;  /* 0x0000008eb84c723c */ /* 0x080fe6000000184c */
[----:B------:R-:W-:Y:S01]  /*9e30*/  ISETP.GE.AND P4, PT, R138, RZ, PT ;  /* 0x000000ff8a00720c */ /* 0x000fe20003f86270 */
[-C--:B------:R-:W-:Y:S01]  /*9e40*/  FFMA.FTZ R24, R188, -R132.reuse, R24 ;  /* 0x80000084bc187223 */ /* 0x080fe20000010018 */
[----:B------:R-:W-:Y:S01]  /*9e50*/  @!P2 IADD3 R3, -R0, -0x28, RZ ;  /* 0xffffffd80003a810 */ /* 0x000fe20007ffe1ff */
[C---:B------:R-:W-:Y:S01]  /*9e60*/  HMMA.16816.F32 R80, R176.reuse, R142, R80 ;  /* 0x0000008eb050723c */ /* 0x040fe20000001850 */
[----:B------:R-:W1:Y:S03]  /*9e70*/  LDSM.16.M88.4 R140, [R199] ;  /* 0x00000000c78c783b */ /* 0x000e660000000200 */
[----:B------:R-:W-:Y:S01]  /*9e80*/  ISETP.GE.AND P3, PT, R137, RZ, PT ;  /* 0x000000ff8900720c */ /* 0x000fe20003f66270 */
[----:B------:R-:W-:Y:S01]  /*9e90*/  FFMA.FTZ R30, R188, -R132, R30 ;  /* 0x80000084bc1e7223 */ /* 0x000fe2000001001e */
[----:B------:R-:W-:Y:S01]  /*9ea0*/  I2FP.F32.S32 R189, R189 ;  /* 0x000000bd00bd7245 */ /* 0x000fe20000201400 */
[C---:B------:R-:W-:Y:S01]  /*9eb0*/  VIADD R188, R0.reuse, 0x20 ;  /* 0x0000002000bc7836 */ /* 0x040fe20000000000 */
[----:B------:R-:W-:Y:S03]  /*9ec0*/  I2FP.F32.S32 R190, R2 ;  /* 0x0000000200be7245 */ /* 0x000fe60000201400 */
[C---:B------:R-:W-:Y:S01]  /*9ed0*/  @!P1 IADD3 R139, -R0.reuse, -0x1f, RZ ;  /* 0xffffffe1008b9810 */ /* 0x040fe20007ffe1ff */
[----:B------:R-:W-:Y:S01]  /*9ee0*/  VIADD R2, R0, 0xf ;  /* 0x0000000f00027836 */ /* 0x000fe20000000000 */
[----:B------:R-:W-:Y:S01]  /*9ef0*/  ISETP.GE.AND P2, PT, R188, RZ, PT ;  /* 0x000000ffbc00720c */ /* 0x000fe20003f46270 */
[-C--:B--2---:R-:W-:Y:S03]  /*9f00*/  HMMA.16816.F32 R84, R176, R180.reuse, R84 ;  /* 0x000000b4b054723c */ /* 0x084fe60000001854 */
[----:B------:R-:W-:Y:S01]  /*9f10*/  ISETP.GE.AND P1, PT, R2, RZ, PT ;  /* 0x000000ff0200720c */ /* 0x000fe20003f26270 */
[----:B------:R-:W-:Y:S01]  /*9f20*/  FFMA.FTZ R8, R189, -R132, R8 ;  /* 0x80000084bd087223 */ /* 0x000fe20000010008 */
[----:B------:R-:W-:Y:S01]  /*9f30*/  I2FP.F32.S32 R139, R139 ;  /* 0x0000008b008b7245 */ /* 0x000fe20000201400 */
[C---:B------:R-:W-:Y:S05]  /*9f40*/  HMMA.16816.F32 R88, R184.reuse, R180, R88 ;  /* 0x000000b4b858723c */ /* 0x040fea0000001858 */
[C---:B------:R-:W-:Y:S01]  /*9f50*/  @!P4 IADD3 R138, -R0.reuse, -0x18, RZ ;  /* 0xffffffe8008ac810 */ /* 0x040fe20007ffe1ff */
[-C--:B------:R-:W-:Y:S05]  /*9f60*/  HMMA.16816.F32 R92, R184, R182.reuse, R92 ;  /* 0x000000b6b85c723c */ /* 0x080fea000000185c */
[C---:B------:R-:W-:Y:S01]  /*9f70*/  @!P2 IADD3 R188, -R0.reuse, -0x20, RZ ;  /* 0xffffffe000bca810 */ /* 0x040fe20007ffe1ff */
[C---:B------:R-:W-:Y:S01]  /*9f80*/  VIADD R180, R0.reuse, 0xfffffff7 ;  /* 0xfffffff700b47836 */ /* 0x040fe20000000000 */
[C---:B------:R-:W-:Y:S01]  /*9f90*/  @!P1 IADD3 R2, -R0.reuse, -0xf, RZ ;  /* 0xfffffff100029810 */ /* 0x040fe20007ffe1ff */
[C---:B------:R-:W-:Y:S04]  /*9fa0*/  HMMA.16816.F32 R96, R176.reuse, R182, R96 ;  /* 0x000000b6b060723c */ /* 0x040fe80000001860 */
[----:B------:R-:W-:Y:S01]  /*9fb0*/  I2FP.F32.S32 R188, R188 ;  /* 0x000000bc00bc7245 */ /* 0x000fe20000201400 */
[C---:B------:R-:W-:Y:S01]  /*9fc0*/  VIADD R181, R0.reuse, 0xfffffff8 ;  /* 0xfffffff800b57836 */ /* 0x040fe20000000000 */
[----:B------:R-:W-:Y:S01]  /*9fd0*/  I2FP.F32.S32 R138, R138 ;  /* 0x0000008a008a7245 */ /* 0x000fe20000201400 */
[C---:B------:R-:W-:Y:S01]  /*9fe0*/  VIADD R182, R0.reuse, 0xffffffd7 ;  /* 0xffffffd700b67836 */ /* 0x040fe20000000000 */
[C---:B------:R-:W-:Y:S01]  /*9ff0*/  @!P3 IADD3 R137, -R0.reuse, -0x17, RZ ;  /* 0xffffffe90089b810 */ /* 0x040fe20007ffe1ff */
[-C--:B-1----:R-:W-:Y:S03]  /*a000*/  HMMA.16816.F32 R100, R176, R140.reuse, R100 ;  /* 0x0000008cb064723c */ /* 0x082fe60000001864 */
[----:B------:R-:W-:Y:S01]  /*a010*/  I2FP.F32.S32 R137, R137 ;  /* 0x0000008900897245 */ /* 0x000fe20000201400 */
[----:B------:R-:W-:Y:S02]  /*a020*/  VIADD R183, R0, 0xffffffd8 ;  /* 0xffffffd800b77836 */ /* 0x000fe40000000000 */
[CC--:B------:R-:W-:Y:S01]  /*a030*/  FFMA.FTZ R40, R188.reuse, -R132.reuse, R40 ;  /* 0x80000084bc287223 */ /* 0x0c0fe20000010028 */
[C---:B------:R-:W-:Y:S04]  /*a040*/  HMMA.16816.F32 R104, R184.reuse, R140, R104 ;  /* 0x0000008cb868723c */ /* 0x040fe80000001868 */
[-C--:B------:R-:W-:Y:S01]  /*a050*/  FFMA.FTZ R46, R188, -R132.reuse, R46 ;  /* 0x80000084bc2e7223 */ /* 0x080fe2000001002e */
[----:B------:R-:W-:Y:S02]  /*a060*/  VIADD R188, R0, 0xffffffdf ;  /* 0xffffffdf00bc7836 */ /* 0x000fe40000000000 */
[CC--:B------:R-:W-:Y:S01]  /*a070*/  FFMA.FTZ R44, R138.reuse, -R132.reuse, R44 ;  /* 0x800000848a2c7223 */ /* 0x0c0fe2000001002c */
[-C--:B------:R-:W-:Y:S01]  /*a080*/  FFMA.FTZ R58, R138, -R132.reuse, R58 ;  /* 0x800000848a3a7223 */ /* 0x080fe2000001003a */
[-C--:B------:R-:W-:Y:S03]  /*a090*/  HMMA.16816.F32 R108, R184, R142.reuse, R108 ;  /* 0x0000008eb86c723c */ /* 0x080fe6000000186c */
[C---:B------:R-:W-:Y:S02]  /*a0a0*/  VIADD R138, R0.reuse, 0xffffffef ;  /* 0xffffffef008a7836 */ /* 0x040fe40000000000 */
[CC--:B------:R-:W-:Y:S01]  /*a0b0*/  FFMA.FTZ R41, R139.reuse, -R132.reuse, R41 ;  /* 0x800000848b297223 */ /* 0x0c0fe20000010029 */
[----:B------:R-:W-:Y:S01]  /*a0c0*/  FFMA.FTZ R47, R139, -R132, R47 ;  /* 0x800000848b2f7223 */ /* 0x000fe2000001002f */
[----:B------:R-:W-:Y:S01]  /*a0d0*/  I2FP.F32.S32 R139, R2 ;  /* 0x00000002008b7245 */ /* 0x000fe20000201400 */
[----:B------:R-:W-:Y:S01]  /*a0e0*/  VIADD R2, R0, 0xffffffb8 ;  /* 0xffffffb800027836 */ /* 0x000fe20000000000 */
[----:B------:R-:W-:Y:S01]  /*a0f0*/  ISETP.GE.AND P5, PT, R138, RZ, PT ;  /* 0x000000ff8a00720c */ /* 0x000fe20003fa6270 */
[C---:B------:R-:W-:Y:S04]  /*a100*/  HMMA.16816.F32 R112, R176.reuse, R142, R112 ;  /* 0x0000008eb070723c */ /* 0x040fe80000001870 */
[----:B------:R-:W-:Y:S01]  /*a110*/  ISETP.GE.AND P1, PT, R2, RZ, PT ;  /* 0x000000ff0200720c */ /* 0x000fe20003f26270 */
[CC--:B------:R-:W-:Y:S01]  /*a120*/  FFMA.FTZ R57, R139.reuse, -R132.reuse, R57 ;  /* 0x800000848b397223 */ /* 0x0c0fe20000010039 */
[-C--:B------:R-:W-:Y:S01]  /*a130*/  FFMA.FTZ R63, R139, -R132.reuse, R63 ;  /* 0x800000848b3f7223 */ /* 0x080fe2000001003f */
[C---:B------:R-:W-:Y:S04]  /*a140*/  VIADD R139, R0.reuse, 0xfffffff0 ;  /* 0xfffffff0008b7836 */ /* 0x040fe80000000000 */
[-C--:B------:R-:W-:Y:S01]  /*a150*/  FFMA.FTZ R14, R189, -R132.reuse, R14 ;  /* 0x80000084bd0e7223 */ /* 0x080fe2000001000e */
[----:B------:R-:W-:Y:S01]  /*a160*/  I2FP.F32.S32 R189, R3 ;  /* 0x0000000300bd7245 */ /* 0x000fe20000201400 */
[C---:B------:R-:W-:Y:S01]  /*a170*/  VIADD R3, R0.reuse, 0x10 ;  /* 0x0000001000037836 */ /* 0x040fe20000000000 */
[----:B------:R-:W-:Y:S01]  /*a180*/  ISETP.GE.AND P4, PT, R139, RZ, PT ;  /* 0x000000ff8b00720c */ /* 0x000fe20003f86270 */
[CC--:B------:R-:W-:Y:S01]  /*a190*/  FFMA.FTZ R45, R137.reuse, -R132.reuse, R45 ;  /* 0x80000084892d7223 */ /* 0x0c0fe2000001002d */
[C---:B------:R-:W-:Y:S01]  /*a1a0*/  @!P5 IADD3 R138, -R0.reuse, 0x11, RZ ;  /* 0x00000011008ad810 */ /* 0x040fe20007ffe1ff */
[-C--:B------:R-:W-:Y:S01]  /*a1b0*/  FFMA.FTZ R59, R137, -R132.reuse, R59 ;  /* 0x80000084893b7223 */ /* 0x080fe2000001003b */
[----:B------:R-:W-:Y:S01]  /*a1c0*/  ISETP.GE.AND P2, PT, R3, RZ, PT ;  /* 0x000000ff0300720c */ /* 0x000fe20003f46270 */
[C---:B------:R-:W-:Y:S01]  /*a1d0*/  VIADD R137, R0.reuse, 0xffffffc0 ;  /* 0xffffffc000897836 */ /* 0x040fe20000000000 */
[----:B------:R-:W-:Y:S01]  /*a1e0*/  @!P1 IADD3 R2, -R0, 0x48, RZ ;  /* 0x0000004800029810 */ /* 0x000fe20007ffe1ff */
[CC--:B------:R-:W-:Y:S01]  /*a1f0*/  FFMA.FTZ R25, R191.reuse, -R132.reuse, R25 ;  /* 0x80000084bf197223 */ /* 0x0c0fe20000010019 */
[----:B------:R-:W-:Y:S01]  /*a200*/  ISETP.GE.AND P1, PT, R180, RZ, PT ;  /* 0x000000ffb400720c */ /* 0x000fe20003f26270 */
[-C--:B------:R-:W-:Y:S01]  /*a210*/  FFMA.FTZ R31, R191, -R132.reuse, R31 ;  /* 0x80000084bf1f7223 */ /* 0x080fe2000001001f */
[----:B------:R-:W-:Y:S01]  /*a220*/  ISETP.GE.AND P5, PT, R183, RZ, PT ;  /* 0x000000ffb700720c */ /* 0x000fe20003fa6270 */
[C---:B------:R-:W-:Y:S01]  /*a230*/  VIADD R191, R0.reuse, 0xffffffd0 ;  /* 0xffffffd000bf7836 */ /* 0x040fe20000000000 */
[----:B------:R-:W-:Y:S01]  /*a240*/  ISETP.GE.AND P3, PT, R137, RZ, PT ;  /* 0x000000ff8900720c */ /* 0x000fe20003f66270 */
[CC--:B------:R-:W-:Y:S01]  /*a250*/  FFMA.FTZ R73, R207.reuse, -R132.reuse, R73 ;  /* 0x80000084cf497223 */ /* 0x0c0fe20000010049 */
[----:B------:R-:W-:Y:S01]  /*a260*/  @!P4 IADD3 R139, -R0, 0x10, RZ ;  /* 0x00000010008bc810 */ /* 0x000fe20007ffe1ff */
[CC--:B------:R-:W-:Y:S01]  /*a270*/  FFMA.FTZ R19, R207.reuse, -R132.reuse, R19 ;  /* 0x80000084cf137223 */ /* 0x0c0fe20000010013 */
[----:B------:R-:W-:Y:S01]  /*a280*/  ISETP.GE.AND P4, PT, R182, RZ, PT ;  /* 0x000000ffb600720c */ /* 0x000fe20003f86270 */
[----:B------:R-:W-:Y:S01]  /*a290*/  FFMA.FTZ R79, R207, -R132, R79 ;  /* 0x80000084cf4f7223 */ /* 0x000fe2000001004f */
[C---:B------:R-:W-:Y:S01]  /*a2a0*/  @!P2 IADD3 R3, -R0.reuse, -0x10, RZ ;  /* 0xfffffff00003a810 */ /* 0x040fe20007ffe1ff */
[C---:B------:R-:W-:Y:S01]  /*a2b0*/  VIADD R207, R0.reuse, 0xffffffc8 ;  /* 0xffffffc800cf7836 */ /* 0x040fe20000000000 */
[----:B------:R-:W-:Y:S01]  /*a2c0*/  I2FP.F32.S32 R2, R2 ;  /* 0x0000000200027245 */ /* 0x000fe20000201400 */
[CC--:B------:R-:W-:Y:S01]  /*a2d0*/  FFMA.FTZ R28, R189.reuse, -R132.reuse, R28 ;  /* 0x80000084bd1c7223 */ /* 0x0c0fe2000001001c */
[----:B------:R-:W-:Y:S01]  /*a2e0*/  I2FP.F32.S32 R3, R3 ;  /* 0x0000000300037245 */ /* 0x000fe20000201400 */
[-C--:B------:R-:W-:Y:S01]  /*a2f0*/  FFMA.FTZ R42, R189, -R132.reuse, R42 ;  /* 0x80000084bd2a7223 */ /* 0x080fe2000001002a */
[----:B------:R-:W-:Y:S01]  /*a300*/  @!P1 IADD3 R180, -R0, 0x9, RZ ;  /* 0x0000000900b49810 */ /* 0x000fe20007ffe1ff */
[-C--:B------:R-:W-:Y:S01]  /*a310*/  FFMA.FTZ R80, R2, -R132.reuse, R80 ;  /* 0x8000008402507223 */ /* 0x080fe20000010050 */
[----:B------:R-:W-:Y:S01]  /*a320*/  ISETP.GE.AND P1, PT, R188, RZ, PT ;  /* 0x000000ffbc00720c */ /* 0x000fe20003f26270 */
[CC--:B------:R-:W-:Y:S01]  /*a330*/  FFMA.FTZ R56, R3.reuse, -R132.reuse, R56 ;  /* 0x8000008403387223 */ /* 0x0c0fe20000010038 */
[C---:B------:R-:W-:Y:S01]  /*a340*/  @!P5 IADD3 R183, -R0.reuse, 0x28, RZ ;  /* 0x0000002800b7d810 */ /* 0x040fe20007ffe1ff */
[----:B------:R-:W-:Y:S01]  /*a350*/  FFMA.FTZ R62, R3, -R132, R62 ;  /* 0x80000084033e7223 */ /* 0x000fe2000001003e */
[----:B------:R-:W-:Y:S01]  /*a360*/  @P4 LOP3.LUT R213, R213, 0x1, RZ, 0xfc, !PT ;  /* 0x00000001d5d54812 */ /* 0x000fe200078efcff */
[----:B------:R-:W-:Y:S01]  /*a370*/  VIADD R3, R0, 0xffffffbf ;  /* 0xffffffbf00037836 */ /* 0x000fe20000000000 */
[----:B------:R-:W-:Y:S01]  /*a380*/  I2FP.F32.S32 R222, R180 ;  /* 0x000000b400de7245 */ /* 0x000fe20000201400 */
[-C--:B------:R-:W-:Y:S01]  /*a390*/  FFMA.FTZ R86, R2, -R132.reuse, R86 ;  /* 0x8000008402567223 */ /* 0x080fe20000010056 */
[----:B------:R-:W-:Y:S01]  /*a3a0*/  I2FP.F32.S32 R220, R183 ;  /* 0x000000b700dc7245 */ /* 0x000fe20000201400 */
[C---:B------:R-:W-:Y:S01]  /*a3b0*/  VIADD R2, R0.reuse, 0xffffffb7 ;  /* 0xffffffb700027836 */ /* 0x040fe20000000000 */
[----:B------:R-:W-:Y:S01]  /*a3c0*/  ISETP.GE.AND P2, PT, R3, RZ, PT ;  /* 0x000000ff0300720c */ /* 0x000fe20003f46270 */
[----:B------:R-:W-:Y:S01]  /*a3d0*/  VIADD R189, R0, 0xffffffe0 ;  /* 0xffffffe000bd7836 */ /* 0x000fe20000000000 */
[----:B------:R-:W-:Y:S01]  /*a3e0*/  ISETP.GE.AND P5, PT, R209, RZ, PT ;  /* 0x000000ffd100720c */ /* 0x000fe20003fa6270 */
[-C--:B------:R-:W-:Y:S01]  /*a3f0*/  FFMA.FTZ R6, R206, -R132.reuse, R6 ;  /* 0x80000084ce067223 */ /* 0x080fe20000010006 */
[----:B------:R-:W-:Y:S01]  /*a400*/  @!P1 IADD3 R188, -R0, 0x21, RZ ;  /* 0x0000002100bc9810 */ /* 0x000fe20007ffe1ff */
[CC--:B------:R-:W-:Y:S01]  /*a410*/  FFMA.FTZ R60, R206.reuse, -R132.reuse, R60 ;  /* 0x80000084ce3c7223 */ /* 0x0c0fe2000001003c */
[----:B------:R-:W-:Y:S01]  /*a420*/  LOP3.LUT P1, RZ, R213, 0x1, RZ, 0xc0, !PT ;  /* 0x00000001d5ff7812 */ /* 0x000fe2000782c0ff */
[-C--:B------:R-:W-:Y:S01]  /*a430*/  FFMA.FTZ R74, R206, -R132.reuse, R74 ;  /* 0x80000084ce4a7223 */ /* 0x080fe2000001004a */
[C---:B------:R-:W-:Y:S01]  /*a440*/  @!P3 IADD3 R137, -R0.reuse, 0x40, RZ ;  /* 0x000000400089b810 */ /* 0x040fe20007ffe1ff */
[----:B------:R-:W-:Y:S01]  /*a450*/  VIADD R206, R0, 0xffffffc7 ;  /* 0xffffffc700ce7836 */ /* 0x000fe20000000000 */
[----:B------:R-:W-:Y:S01]  /*a460*/  ISETP.GE.AND P3, PT, R2, RZ, PT ;  /* 0x000000ff0200720c */ /* 0x000fe20003f66270 */
[-C--:B------:R-:W-:Y:S01]  /*a470*/  FFMA.FTZ R7, R205, -R132.reuse, R7 ;  /* 0x80000084cd077223 */ /* 0x080fe20000010007 */
[----:B------:R-:W-:Y:S01]  /*a480*/  ISETP.GE.AND P4, PT, R207, RZ, PT ;  /* 0x000000ffcf00720c */ /* 0x000fe20003f86270 */
[CC--:B------:R-:W-:Y:S01]  /*a490*/  FFMA.FTZ R61, R205.reuse, -R132.reuse, R61 ;  /* 0x80000084cd3d7223 */ /* 0x0c0fe2000001003d */
[C---:B------:R-:W-:Y:S01]  /*a4a0*/  @!P2 IADD3 R3, -R0.reuse, 0x41, RZ ;  /* 0x000000410003a810 */ /* 0x040fe20007ffe1ff */
[-C--:B------:R-:W-:Y:S01]  /*a4b0*/  FFMA.FTZ R75, R205, -R132.reuse, R75 ;  /* 0x80000084cd4b7223 */ /* 0x080fe2000001004b */
[----:B------:R-:W-:Y:S01]  /*a4c0*/  ISETP.GE.AND P2, PT, R181, RZ, PT ;  /* 0x000000ffb500720c */ /* 0x000fe20003f46270 */
[----:B------:R-:W-:Y:S01]  /*a4d0*/  VIADD R205, R0, 0xffffffb0 ;  /* 0xffffffb000cd7836 */ /* 0x000fe20000000000 */
[----:B------:R-:W-:Y:S01]  /*a4e0*/  I2FP.F32.S32 R3, R3 ;  /* 0x0000000300037245 */ /* 0x000fe20000201400 */
[-C--:B------:R-:W-:Y:S01]  /*a4f0*/  FFMA.FTZ R4, R208, -R132.reuse, R4 ;  /* 0x80000084d0047223 */ /* 0x080fe20000010004 */
[----:B------:R-:W-:Y:S01]  /*a500*/  @!P1 IADD3 R182, -R0, 0x29, RZ ;  /* 0x0000002900b69810 */ /* 0x000fe20007ffe1ff */
[-C--:B------:R-:W-:Y:S01]  /*a510*/  FFMA.FTZ R29, R190, -R132.reuse, R29 ;  /* 0x80000084be1d7223 */ /* 0x080fe2000001001d */
[----:B------:R-:W-:Y:S01]  /*a520*/  LOP3.LUT R213, R213, 0xfffffff7, RZ, 0xc0, !PT ;  /* 0xfffffff7d5d57812 */ /* 0x000fe200078ec0ff */
[C---:B------:R-:W-:Y:S01]  /*a530*/  FFMA.FTZ R69, R3.reuse, -R132, R69 ;  /* 0x8000008403457223 */ /* 0x040fe20000010045 */
[----:B------:R-:W-:Y:S01]  /*a540*/  I2FP.F32.S32 R141, R182 ;  /* 0x000000b6008d7245 */ /* 0x000fe20000201400 */
[-C--:B------:R-:W-:Y:S01]  /*a550*/  FFMA.FTZ R83, R3, -R132.reuse, R83 ;  /* 0x8000008403537223 */ /* 0x080fe20000010053 */
[----:B------:R-:W-:Y:S01]  /*a560*/  @P5 LOP3.LUT R213, R213, 0x8, RZ, 0xfc, !PT ;  /* 0x00000008d5d55812 */ /* 0x000fe200078efcff */
[----:B------:R-:W-:Y:S01]  /*a570*/  VIADD R3, R0, 0xffffffe7 ;  /* 0xffffffe700037836 */ /* 0x000fe20000000000 */
[----:B------:R-:W-:Y:S01]  /*a580*/  I2FP.F32.S32 R137, R137 ;  /* 0x0000008900897245 */ /* 0x000fe20000201400 */
[-C--:B------:R-:W-:Y:S01]  /*a590*/  FFMA.FTZ R43, R190, -R132.reuse, R43 ;  /* 0x80000084be2b7223 */ /* 0x080fe2000001002b */
[----:B------:R-:W-:Y:S01]  /*a5a0*/  @!P2 IADD3 R181, -R0, 0x8, RZ ;  /* 0x0000000800b5a810 */ /* 0x000fe20007ffe1ff */
[-C--:B------:R-:W-:Y:S01]  /*a5b0*/  FFMA.FTZ R72, R208, -R132.reuse, R72 ;  /* 0x80000084d0487223 */ /* 0x080fe20000010048 */
[----:B------:R-:W-:Y:S01]  /*a5c0*/  ISETP.GE.AND P0, PT, R3, RZ, PT ;  /* 0x000000ff0300720c */ /* 0x000fe20003f06270 */
[CC--:B------:R-:W-:Y:S01]  /*a5d0*/  FFMA.FTZ R68, R137.reuse, -R132.reuse, R68 ;  /* 0x8000008489447223 */ /* 0x0c0fe20000010044 */
[----:B------:R-:W-:Y:S01]  /*a5e0*/  I2FP.F32.S32 R181, R181 ;  /* 0x000000b500b57245 */ /* 0x000fe20000201400 */
[-C--:B------:R-:W-:Y:S01]  /*a5f0*/  FFMA.FTZ R82, R137, -R132.reuse, R82 ;  /* 0x8000008489527223 */ /* 0x080fe20000010052 */
[----:B------:R-:W-:Y:S01]  /*a600*/  ISETP.GE.AND P2, PT, R189, RZ, PT ;  /* 0x000000ffbd00720c */ /* 0x000fe20003f46270 */
[C---:B------:R-:W-:Y:S01]  /*a610*/  VIADD R137, R0.reuse, 0xffffffe8 ;  /* 0xffffffe800897836 */ /* 0x040fe20000000000 */
[C---:B------:R-:W-:Y:S01]  /*a620*/  @!P3 IADD3 R2, -R0.reuse, 0x49, RZ ;  /* 0x000000490002b810 */ /* 0x040fe20007ffe1ff */
[CC--:B------:R-:W-:Y:S01]  /*a630*/  FFMA.FTZ R16, R181.reuse, -R132.reuse, R16 ;  /* 0x80000084b5107223 */ /* 0x0c0fe20000010010 */
[----:B------:R-:W-:Y:S01]  /*a640*/  @!P4 IADD3 R207, -R0, 0x38, RZ ;  /* 0x0000003800cfc810 */ /* 0x000fe20007ffe1ff */
[CC--:B------:R-:W-:Y:S01]  /*a650*/  FFMA.FTZ R22, R181.reuse, -R132.reuse, R22 ;  /* 0x80000084b5167223 */ /* 0x0c0fe20000010016 */
[----:B------:R-:W-:Y:S01]  /*a660*/  ISETP.GE.AND P3, PT, R206, RZ, PT ;  /* 0x000000ffce00720c */ /* 0x000fe20003f66270 */
[-C--:B------:R-:W-:Y:S01]  /*a670*/  FFMA.FTZ R76, R181, -R132.reuse, R76 ;  /* 0x80000084b54c7223 */ /* 0x080fe2000001004c */
[----:B------:R-:W-:Y:S01]  /*a680*/  LOP3.LUT P4, RZ, R213, 0x8, RZ, 0xc0, !PT ;  /* 0x00000008d5ff7812 */ /* 0x000fe2000788c0ff */
[-C--:B------:R-:W-:Y:S01]  /*a690*/  FFMA.FTZ R90, R181, -R132.reuse, R90 ;  /* 0x80000084b55a7223 */ /* 0x080fe2000001005a */
[----:B------:R-:W-:Y:S01]  /*a6a0*/  @!P0 IADD3 R3, -R0, 0x19, RZ ;  /* 0x0000001900038810 */ /* 0x000fe20007ffe1ff */
[----:B------:R-:W1:Y:S01]  /*a6b0*/  LDSM.16.M88.4 R180, [R198] ;  /* 0x00000000c6b4783b */ /* 0x000e620000000200 */
[----:B------:R-:W-:Y:S01]  /*a6c0*/  ISETP.GE.AND P0, PT, R191, RZ, PT ;  /* 0x000000ffbf00720c */ /* 0x000fe20003f06270 */
[----:B------:R-:W-:Y:S04]  /*a6d0*/  DEPBAR.LE SB0, 0x0 ;  /* 0x000080000000791a */ /* 0x000fe80000000000 */
[----:B------:R-:W-:Y:S01]  /*a6e0*/  LOP3.LUT R213, R213, 0xfffffffb, RZ, 0xc0, !PT ;  /* 0xfffffffbd5d57812 */ /* 0x000fe200078ec0ff */
[-C--:B------:R-:W-:Y:S01]  /*a6f0*/  FFMA.FTZ R18, R208, -R132.reuse, R18 ;  /* 0x80000084d0127223 */ /* 0x080fe20000010012 */
[----:B------:R-:W-:Y:S01]  /*a700*/  @!P2 IADD3 R189, -R0, 0x20, RZ ;  /* 0x0000002000bda810 */ /* 0x000fe20007ffe1ff */
[----:B------:R-:W-:Y:S01]  /*a710*/  BAR.SYNC.DEFER_BLOCKING 0x0 ;  /* 0x0000000000007b1d */ /* 0x000fe20000010000 */
[----:B------:R-:W-:Y:S01]  /*a720*/  ISETP.GE.AND P6, PT, R137, RZ, PT ;  /* 0x000000ff8900720c */ /* 0x000fe20003fc6270 */
[-C--:B------:R-:W-:Y:S01]  /*a730*/  FFMA.FTZ R78, R208, -R132.reuse, R78 ;  /* 0x80000084d04e7223 */ /* 0x080fe2000001004e */
[----:B------:R-:W-:Y:S01]  /*a740*/  ISETP.GE.AND P2, PT, R205, RZ, PT ;  /* 0x000000ffcd00720c */ /* 0x000fe20003f46270 */
[C---:B------:R-:W-:Y:S01]  /*a750*/  VIADD R190, R0.reuse, 0xffffffcf ;  /* 0xffffffcf00be7836 */ /* 0x040fe20000000000 */
[C---:B------:R-:W-:Y:S01]  /*a760*/  @!P0 IADD3 R191, -R0.reuse, 0x30, RZ ;  /* 0x0000003000bf8810 */ /* 0x040fe20007ffe1ff */
[----:B------:R-:W-:Y:S01]  /*a770*/  VIADD R208, R0, 0xffffffaf ;  /* 0xffffffaf00d07836 */ /* 0x000fe20000000000 */
[----:B------:R-:W-:Y:S01]  /*a780*/  ISETP.GE.AND P0, PT, R210, RZ, PT ;  /* 0x000000ffd200720c */ /* 0x000fe20003f06270 */
[-C--:B------:R-:W-:Y:S01]  /*a790*/  FFMA.FTZ R17, R222, -R132.reuse, R17 ;  /* 0x80000084de117223 */ /* 0x080fe20000010011 */
[----:B------:R-:W-:Y:S01]  /*a7a0*/  @!P3 IADD3 R206, -R0, 0x39, RZ ;  /* 0x0000003900ceb810 */ /* 0x000fe20007ffe1ff */
[-C--:B------:R-:W-:Y:S01]  /*a7b0*/  FFMA.FTZ R23, R222, -R132.reuse, R23 ;  /* 0x80000084de177223 */ /* 0x080fe20000010017 */
[----:B------:R-:W-:Y:S01]  /*a7c0*/  ISETP.GE.AND P1, PT, R208, RZ, PT ;  /* 0x000000ffd000720c */ /* 0x000fe20003f26270 */
[-C--:B------:R-:W-:Y:S01]  /*a7d0*/  FFMA.FTZ R48, R220, -R132.reuse, R48 ;  /* 0x80000084dc307223 */ /* 0x080fe20000010030 */
[C---:B------:R-:W-:Y:S01]  /*a7e0*/  @!P4 IADD3 R209, -R0.reuse, 0x58, RZ ;  /* 0x0000005800d1c810 */ /* 0x040fe20007ffe1ff */
[CC--:B------:R-:W-:Y:S01]  /*a7f0*/  FFMA.FTZ R49, R141.reuse, -R132.reuse, R49 ;  /* 0x800000848d317223 */ /* 0x0c0fe20000010031 */
[----:B------:R-:W-:Y:S01]  /*a800*/  @!P6 IADD3 R137, -R0, 0x18, RZ ;  /* 0x000000180089e810 */ /* 0x000fe20007ffe1ff */
[-C--:B------:R-:W-:Y:S01]  /*a810*/  FFMA.FTZ R54, R220, -R132.reuse, R54 ;  /* 0x80000084dc367223 */ /* 0x080fe20000010036 */
[----:B------:R-:W-:Y:S01]  /*a820*/  @!P2 IADD3 R205, -R0, 0x50, RZ ;  /* 0x0000005000cda810 */ /* 0x000fe20007ffe1ff */
[-C--:B------:R-:W-:Y:S01]  /*a830*/  FFMA.FTZ R55, R141, -R132.reuse, R55 ;  /* 0x800000848d377223 */ /* 0x080fe20000010037 */
[----:B------:R-:W-:Y:S01]  /*a840*/  ISETP.GE.AND P6, PT, R190, RZ, PT ;  /* 0x000000ffbe00720c */ /* 0x000fe20003fc6270 */
[CC--:B------:R-:W-:Y:S01]  /*a850*/  FFMA.FTZ R77, R222.reuse, -R132.reuse, R77 ;  /* 0x80000084de4d7223 */ /* 0x0c0fe2000001004d */
[----:B------:R-:W-:Y:S01]  /*a860*/  @P0 LOP3.LUT R213, R213, 0x4, RZ, 0xfc, !PT ;  /* 0x00000004d5d50812 */ /* 0x000fe200078efcff */
[-C--:B------:R-:W-:Y:S01]  /*a870*/  FFMA.FTZ R91, R222, -R132.reuse, R91 ;  /* 0x80000084de5b7223 */ /* 0x080fe2000001005b */
[----:B------:R-:W-:Y:S01]  /*a880*/  ISETP.GE.AND P0, PT, R211, RZ, PT ;  /* 0x000000ffd300720c */ /* 0x000fe20003f06270 */
[-C--:B------:R-:W-:Y:S01]  /*a890*/  FFMA.FTZ R108, R220, -R132.reuse, R108 ;  /* 0x80000084dc6c7223 */ /* 0x080fe2000001006c */
[----:B------:R-:W-:Y:S01]  /*a8a0*/  LOP3.LUT P3, RZ, R213, 0x4, RZ, 0xc0, !PT ;  /* 0x00000004d5ff7812 */ /* 0x000fe2000786c0ff */
[-C--:B------:R-:W-:Y:S01]  /*a8b0*/  FFMA.FTZ R109, R141, -R132.reuse, R109 ;  /* 0x800000848d6d7223 */ /* 0x080fe2000001006d */
[----:B------:R-:W-:Y:S02]  /*a8c0*/  LOP3.LUT R213, R213, 0xfffffffd, RZ, 0xc0, !PT ;  /* 0xfffffffdd5d57812 */ /* 0x000fe400078ec0ff */
[C---:B------:R-:W-:Y:S02]  /*a8d0*/  @!P1 IADD3 R208, -R0.reuse, 0x51, RZ ;  /* 0x0000005100d09810 */ /* 0x040fe40007ffe1ff */
[----:B------:R-:W-:Y:S01]  /*a8e0*/  ISETP.GE.AND P5, PT, R215, RZ, PT ;  /* 0x000000ffd700720c */ /* 0x000fe20003fa6270 */
[-C--:B-1----:R-:W-:Y:S05]  /*a8f0*/  HMMA.16816.F32 R116, R176, R180.reuse, R116 ;  /* 0x000000b4b074723c */ /* 0x082fea0000001874 */
[----:B------:R-:W-:Y:S01]  /*a900*/  @P0 LOP3.LUT R213, R213, 0x2, RZ, 0xfc, !PT ;  /* 0x00000002d5d50812 */ /* 0x000fe200078efcff */
[C---:B------:R-:W-:Y:S04]  /*a910*/  HMMA.16816.F32 R120, R184.reuse, R180, R120 ;  /* 0x000000b4b878723c */ /* 0x040fe80000001878 */
[----:B------:R-:W-:Y:S02]  /*a920*/  LOP3.LUT P2, RZ, R213, 0x2, RZ, 0xc0, !PT ;  /* 0x00000002d5ff7812 */ /* 0x000fe4000784c0ff */
[----:B------:R-:W-:Y:S01]  /*a930*/  @!P6 IADD3 R190, -R0, 0x31, RZ ;  /* 0x0000003100bee810 */ /* 0x000fe20007ffe1ff */
[-C--:B------:R-:W-:Y:S03]  /*a940*/  HMMA.16816.F32 R124, R184, R182.reuse, R124 ;  /* 0x000000b6b87c723c */ /* 0x080fe6000000187c */
[----:B------:R-:W-:Y:S02]  /*a950*/  ISETP.GE.AND P0, PT, R212, RZ, PT ;  /* 0x000000ffd400720c */ /* 0x000fe40003f06270 */
[----:B------:R-:W-:Y:S01]  /*a960*/  @!P3 IADD3 R210, -R0, 0x59, RZ ;  /* 0x0000005900d2b810 */ /* 0x000fe20007ffe1ff */
[----:B------:R-:W-:Y:S04]  /*a970*/  HMMA.16816.F32 R128, R176, R182, R128 ;  /* 0x000000b6b080723c */ /* 0x000fe80000001880 */
[----:B------:R-:W-:Y:S02]  /*a980*/  ISETP.GE.AND P6, PT, R214, RZ, PT ;  /* 0x000000ffd600720c */ /* 0x000fe40003fc6270 */
[----:B------:R-:W-:Y:S02]  /*a990*/  @!P2 IADD3 R211, -R0, 0x60, RZ ;  /* 0x0000006000d3a810 */ /* 0x000fe40007ffe1ff */
[----:B------:R-:W-:Y:S02]  /*a9a0*/  ISETP.GE.AND P4, PT, R216, RZ, PT ;  /* 0x000000ffd800720c */ /* 0x000fe40003f86270 */
[----:B------:R-:W-:Y:S01]  /*a9b0*/  ISETP.GE.AND P3, PT, R217, RZ, PT ;  /* 0x000000ffd900720c */ /* 0x000fe20003f66270 */
[-C--:B------:R-:W-:Y:S01]  /*a9c0*/  FFMA.FTZ R122, R220, -R132.reuse, R122 ;  /* 0x80000084dc7a7223 */ /* 0x080fe2000001007a */
[----:B------:R-:W-:Y:S01]  /*a9d0*/  ISETP.GE.AND P2, PT, R218, RZ, PT ;  /* 0x000000ffda00720c */ /* 0x000fe20003f46270 */
[----:B------:R-:W-:Y:S01]  /*a9e0*/  FFMA.FTZ R123, R141, -R132, R123 ;  /* 0x800000848d7b7223 */ /* 0x000fe2000001007b */
[----:B------:R-:W-:Y:S02]  /*a9f0*/  ISETP.GE.AND P1, PT, R219, RZ, PT ;  /* 0x000000ffdb00720c */ /* 0x000fe40003f26270 */
[C---:B------:R-:W-:Y:S02]  /*aa00*/  @!P0 IADD3 R212, -R0.reuse, 0x61, RZ ;  /* 0x0000006100d48810 */ /* 0x040fe40007ffe1ff */
[C---:B------:R-:W-:Y:S02]  /*aa10*/  @!P6 IADD3 R214, -R0.reuse, 0x68, RZ ;  /* 0x0000006800d6e810 */ /* 0x040fe40007ffe1ff */
[C---:B------:R-:W-:Y:S02]  /*aa20*/  @!P5 IADD3 R215, -R0.reuse, 0x69, RZ ;  /* 0x0000006900d7d810 */ /* 0x040fe40007ffe1ff */
[C---:B------:R-:W-:Y:S02]  /*aa30*/  @!P4 IADD3 R216, -R0.reuse, 0x70, RZ ;  /* 0x0000007000d8c810 */ /* 0x040fe40007ffe1ff */
[C---:B------:R-:W-:Y:S02]  /*aa40*/  @!P3 IADD3 R217, -R0.reuse, 0x71, RZ ;  /* 0x0000007100d9b810 */ /* 0x040fe40007ffe1ff */
[C---:B------:R-:W-:Y:S02]  /*aa50*/  @!P2 IADD3 R218, -R0.reuse, 0x78, RZ ;  /* 0x0000007800daa810 */ /* 0x040fe40007ffe1ff */
[----:B------:R-:W-:Y:S02]  /*aa60*/  @!P1 IADD3 R219, -R0, 0x79, RZ ;  /* 0x0000007900db9810 */ /* 0x000fe40007ffe1ff */
[----:B------:R-:W-:Y:S02]  /*aa70*/  I2FP.F32.S32 R0, R138 ;  /* 0x0000008a00007245 */ /* 0x000fe40000201400 */
[----:B------:R-:W-:Y:S02]  /*aa80*/  I2FP.F32.S32 R224, R137 ;  /* 0x0000008900e07245 */ /* 0x000fe40000201400 */
[----:B------:R-:W-:Y:S01]  /*aa90*/  I2FP.F32.S32 R137, R205 ;  /* 0x000000cd00897245 */ /* 0x000fe20000201400 */
[C---:B------:R-:W-:Y:S01]  /*aaa0*/  FFMA.FTZ R21, R0.reuse, -R132, R21 ;  /* 0x8000008400157223 */ /* 0x040fe20000010015 */
[----:B------:R-:W-:Y:S01]  /*aab0*/  I2FP.F32.S32 R138, R208 ;  /* 0x000000d0008a7245 */ /* 0x000fe20000201400 */
[CC--:B------:R-:W-:Y:S01]  /*aac0*/  FFMA.FTZ R35, R0.reuse, -R132.reuse, R35 ;  /* 0x8000008400237223 */ /* 0x0c0fe20000010023 */
[----:B------:R-:W-:Y:S01]  /*aad0*/  I2FP.F32.S32 R223, R3 ;  /* 0x0000000300df7245 */ /* 0x000fe20000201400 */
[CC--:B------:R-:W-:Y:S01]  /*aae0*/  FFMA.FTZ R89, R0.reuse, -R132.reuse, R89 ;  /* 0x8000008400597223 */ /* 0x0c0fe20000010059 */
[----:B------:R-:W-:Y:S01]  /*aaf0*/  I2FP.F32.S32 R3, R209 ;  /* 0x000000d100037245 */ /* 0x000fe20000201400 */
[----:B------:R-:W-:Y:S01]  /*ab00*/  FFMA.FTZ R95, R0, -R132, R95 ;  /* 0x80000084005f7223 */ /* 0x000fe2000001005f */
[----:B------:R-:W-:Y:S01]  /*ab10*/  I2FP.F32.S32 R0, R210 ;  /* 0x000000d200007245 */ /* 0x000fe20000201400 */
[CC--:B------:R-:W-:Y:S01]  /*ab20*/  FFMA.FTZ R84, R137.reuse, -R132.reuse, R84 ;  /* 0x8000008489547223 */ /* 0x0c0fe20000010054 */
[----:B------:R-:W-:Y:S01]  /*ab30*/  I2FP.F32.S32 R139, R139 ;  /* 0x0000008b008b7245 */ /* 0x000fe20000201400 */
[-C--:B------:R-:W-:Y:S01]  /*ab40*/  FFMA.FTZ R85, R138, -R132.reuse, R85 ;  /* 0x800000848a557223 */ /* 0x080fe20000010055 */
[----:B------:R-:W-:Y:S01]  /*ab50*/  I2FP.F32.S32 R189, R189 ;  /* 0x000000bd00bd7245 */ /* 0x000fe20000201400 */
[C---:B------:R-:W-:Y:S01]  /*ab60*/  FFMA.FTZ R97, R0.reuse, -R132, R97 ;  /* 0x8000008400617223 */ /* 0x040fe20000010061 */
[----:B------:R-:W-:Y:S01]  /*ab70*/  I2FP.F32.S32 R188, R188 ;  /* 0x000000bc00bc7245 */ /* 0x000fe20000201400 */
[-C--:B------:R-:W-:Y:S01]  /*ab80*/  FFMA.FTZ R103, R0, -R132.reuse, R103 ;  /* 0x8000008400677223 */ /* 0x080fe20000010067 */
[----:B------:R-:W-:Y:S01]  /*ab90*/  I2FP.F32.S32 R0, R217 ;  /* 0x000000d900007245 */ /* 0x000fe20000201400 */
[-C--:B------:R-:W-:Y:S01]  /*aba0*/  FFMA.FTZ R98, R137, -R132.reuse, R98 ;  /* 0x8000008489627223 */ /* 0x080fe20000010062 */
[----:B------:R-:W-:Y:S01]  /*abb0*/  I2FP.F32.S32 R137, R215 ;  /* 0x000000d700897245 */ /* 0x000fe20000201400 */
[----:B------:R-:W-:Y:S01]  /*abc0*/  FFMA.FTZ R99, R138, -R132, R99 ;  /* 0x800000848a637223 */ /* 0x000fe20000010063 */
[----:B------:R-:W-:Y:S01]  /*abd0*/  I2FP.F32.S32 R138, R214 ;  /* 0x000000d6008a7245 */ /* 0x000fe20000201400 */
[C---:B------:R-:W-:Y:S01]  /*abe0*/  FFMA.FTZ R96, R3.reuse, -R132, R96 ;  /* 0x8000008403607223 */ /* 0x040fe20000010060 */
[----:B------:R-:W-:Y:S01]  /*abf0*/  I2FP.F32.S32 R2, R2 ;  /* 0x0000000200027245 */ /* 0x000fe20000201400 */
[----:B------:R-:W-:Y:S01]  /*ac00*/  FFMA.FTZ R102, R3, -R132, R102 ;  /* 0x8000008403667223 */ /* 0x000fe20000010066 */
[----:B------:R-:W-:Y:S01]  /*ac10*/  I2FP.F32.S32 R3, R216 ;  /* 0x000000d800037245 */ /* 0x000fe20000201400 */
[CC--:B------:R-:W-:Y:S01]  /*ac20*/  FFMA.FTZ R117, R0.reuse, -R132.reuse, R117 ;  /* 0x8000008400757223 */ /* 0x0c0fe20000010075 */
[----:B------:R-:W-:Y:S01]  /*ac30*/  I2FP.F32.S32 R191, R191 ;  /* 0x000000bf00bf7245 */ /* 0x000fe20000201400 */
[-C--:B------:R-:W-:Y:S01]  /*ac40*/  FFMA.FTZ R131, R0, -R132.reuse, R131 ;  /* 0x8000008400837223 */ /* 0x080fe20000010083 */
[----:B------:R-:W-:Y:S01]  /*ac50*/  FMNMX.FTZ R0, R6, R133, !PT ;  /* 0x0000008506007209 */ /* 0x000fe20007810000 */
[CC--:B------:R-:W-:Y:S01]  /*ac60*/  FFMA.FTZ R112, R138.reuse, -R132.reuse, R112 ;  /* 0x800000848a707223 */ /* 0x0c0fe20000010070 */
[----:B------:R-:W-:Y:S01]  /*ac70*/  I2FP.F32.S32 R207, R207 ;  /* 0x000000cf00cf7245 */ /* 0x000fe20000201400 */
[----:B------:R-:W-:Y:S01]  /*ac80*/  FFMA.FTZ R113, R137, -R132, R113 ;  /* 0x8000008489717223 */ /* 0x000fe20000010071 */
[----:B------:R-:W-:Y:S01]  /*ac90*/  FMNMX.FTZ R0, R7, R0, !PT ;  /* 0x0000000007007209 */ /* 0x000fe20007810000 */
[----:B------:R-:W-:Y:S01]  /*aca0*/  FFMA.FTZ R118, R138, -R132, R118 ;  /* 0x800000848a767223 */ /* 0x000fe20000010076 */
[----:B------:R-:W-:Y:S01]  /*acb0*/  I2FP.F32.S32 R138, R218 ;  /* 0x000000da008a7245 */ /* 0x000fe20000201400 */
[-C--:B------:R-:W-:Y:S01]  /*acc0*/  FFMA.FTZ R119, R137, -R132.reuse, R119 ;  /* 0x8000008489777223 */ /* 0x080fe20000010077 */
[----:B------:R-:W-:Y:S01]  /*acd0*/  I2FP.F32.S32 R137, R219 ;  /* 0x000000db00897245 */ /* 0x000fe20000201400 */
[C---:B------:R-:W-:Y:S01]  /*ace0*/  FFMA.FTZ R116, R3.reuse, -R132, R116 ;  /* 0x8000008403747223 */ /* 0x040fe20000010074 */
[----:B------:R-:W-:Y:S01]  /*acf0*/  I2FP.F32.S32 R206, R206 ;  /* 0x000000ce00ce7245 */ /* 0x000fe20000201400 */
[----:B------:R-:W-:Y:S01]  /*ad00*/  FFMA.FTZ R130, R3, -R132, R130 ;  /* 0x8000008403827223 */ /* 0x000fe20000010082 */
[----:B------:R-:W-:Y:S01]  /*ad10*/  FMNMX.FTZ R3, R4, R134, !PT ;  /* 0x0000008604037209 */ /* 0x000fe20007810000 */
[-C--:B------:R-:W-:Y:S01]  /*ad20*/  FFMA.FTZ R128, R138, -R132.reuse, R128 ;  /* 0x800000848a807223 */ /* 0x080fe20000010080 */
[----:B------:R-:W-:Y:S01]  /*ad30*/  I2FP.F32.S32 R140, R211 ;  /* 0x000000d3008c7245 */ /* 0x000fe20000201400 */
[-C--:B------:R-:W-:Y:S01]  /*ad40*/  FFMA.FTZ R129, R137, -R132.reuse, R129 ;  /* 0x8000008489817223 */ /* 0x080fe20000010081 */
[----:B------:R-:W-:Y:S01]  /*ad50*/  FMNMX.FTZ R137, R10, R135, !PT ;  /* 0x000000870a897209 */ /* 0x000fe20007810000 */
[-C--:B------:R-:W-:Y:S01]  /*ad60*/  FFMA.FTZ R20, R139, -R132.reuse, R20 ;  /* 0x800000848b147223 */ /* 0x080fe20000010014 */
[----:B------:R-:W-:Y:S01]  /*ad70*/  FMNMX.FTZ R138, R5, R3, !PT ;  /* 0x00000003058a7209 */ /* 0x000fe20007810000 */
[----:B------:R-:W-:Y:S01]  /*ad80*/  FFMA.FTZ R34, R139, -R132, R34 ;  /* 0x800000848b227223 */ /* 0x000fe20000010022 */
[----:B------:R-:W-:Y:S01]  /*ad90*/  FMNMX.FTZ R3, R18, R0, !PT ;  /* 0x0000000012037209 */ /* 0x000fe20007810000 */
[----:B------:R-:W-:Y:S01]  /*ada0*/  FFMA.FTZ R32, R224, -R132, R32 ;  /* 0x80000084e0207223 */ /* 0x000fe20000010020 */
[----:B------:R-:W-:Y:S01]  /*adb0*/  FMNMX.FTZ R0, R8, R136, !PT ;  /* 0x0000008808007209 */ /* 0x000fe20007810000 */
[-C--:B------:R-:W-:Y:S01]  /*adc0*/  FFMA.FTZ R33, R223, -R132.reuse, R33 ;  /* 0x80000084df217223 */ /* 0x080fe20000010021 */
        /* <DEDUP_REMOVED lines=17> */
[CC--:B------:R-:W-:Y:S01]  /*aee0*/  FFMA.FTZ R52, R191.reuse, -R132.reuse, R52 ;  /* 0x80000084bf347223 */ /* 0x0c0fe20000010034 */
        /* <DEDUP_REMOVED lines=40> */
[----:B------:R-:W-:Y:S02]  /*b170*/  FMNMX.FTZ R137, R37, R137, !PT ;  /* 0x0000008925897209 */ /* 0x000fe40007810000 */
[----:B------:R-:W-:Y:S02]  /*b180*/  FMNMX.FTZ R180, R50, R180, !PT ;  /* 0x000000b432b47209 */ /* 0x000fe40007810000 */
[----:B------:R-:W-:Y:S02]  /*b190*/  FMNMX.FTZ R3, R40, R3, !PT ;  /* 0x0000000328037209 */ /* 0x000fe40007810000 */
[----:B------:R-:W-:Y:S02]  /*b1a0*/  FMNMX.FTZ R0, R43, R0, !PT ;  /* 0x000000002b007209 */ /* 0x000fe40007810000 */
[----:B------:R-:W-:Y:S02]  /*b1b0*/  FMNMX.FTZ R137, R48, R137, !PT ;  /* 0x0000008930897209 */ /* 0x000fe40007810000 */
[----:B------:R-:W-:Y:S02]  /*b1c0*/  FMNMX.FTZ R180, R51, R180, !PT ;  /* 0x000000b433b47209 */ /* 0x000fe40007810000 */
[----:B------:R-:W-:Y:S02]  /*b1d0*/  I2FP.F32.S32 R2, R190 ;  /* 0x000000be00027245 */ /* 0x000fe40000201400 */
[----:B------:R-:W-:Y:S02]  /*b1e0*/  FMNMX.FTZ R3, R41, R3, !PT ;  /* 0x0000000329037209 */ /* 0x000fe40007810000 */
[----:B------:R-:W-:Y:S01]  /*b1f0*/  FMNMX.FTZ R0, R46, R0, !PT ;  /* 0x000000002e007209 */ /* 0x000fe20007810000 */
[CC--:B------:R-:W-:Y:S01]  /*b200*/  FFMA.FTZ R53, R2.reuse, -R132.reuse, R53 ;  /* 0x8000008402357223 */ /* 0x0c0fe20000010035 */
        /* <DEDUP_REMOVED lines=51> */
[-C--:B------:R-:W-:Y:S01]  /*b540*/  FFMA.FTZ R101, R139, -R132.reuse, R101 ;  /* 0x800000848b657223 */ /* 0x080fe20000010065 */
        /* <DEDUP_REMOVED lines=15> */
[----:B------:R-:W-:Y:S02]  /*b640*/  ISETP.GT.AND P6, PT, R225, RZ, PT ;  /* 0x000000ffe100720c */ /* 0x000fe40003fc4270 */
        /* <DEDUP_REMOVED lines=12> */
[----:B------:R-:W-:Y:S02]  /*b710*/  LOP3.LUT P0, RZ, R213, 0x10, RZ, 0xc0, !PT ;  /* 0x00000010d5ff7812 */ /* 0x000fe4000780c0ff */
[----:B------:R-:W-:Y:S02]  /*b720*/  FMNMX.FTZ R188, R120, R3, !PT ;  /* 0x0000000378bc7209 */ /* 0x000fe40007810000 */
[----:B------:R-:W-:Y:S02]  /*b730*/  FMNMX.FTZ R0, R123, R0, !PT ;  /* 0x000000007b007209 */ /* 0x000fe40007810000 */
[----:B------:R-:W-:Y:S02]  /*b740*/  FMNMX.FTZ R183, R128, R137, !PT ;  /* 0x0000008980b77209 */ /* 0x000fe40007810000 */
[----:B------:R-:W-:Y:S01]  /*b750*/  FMNMX.FTZ R180, R131, R180, !PT ;  /* 0x000000b483b47209 */ /* 0x000fe20007810000 */
[----:B------:R-:W-:Y:S06]  /*b760*/  @P6 BRA `(.L_x_139) ;  /* 0xffffffd400a06947 */ /* 0x000fec000383ffff */
.L_x_138:
[----:B------:R-:W-:Y:S01]  /*b770*/  FMNMX.FTZ R140, R129, R183, !PT ;  /* 0x000000b7818c7209 */ /* 0x000fe20007810000 */
[----:B------:R-:W-:Y:S01]  /*b780*/  FFMA.FTZ R125, R206, -R132, R125 ;  /* 0x80000084ce7d7223 */ /* 0x000fe2000001007d */
[----:B------:R-:W-:Y:S01]  /*b790*/  FMNMX.FTZ R3, R121, R188, !PT ;  /* 0x000000bc79037209 */ /* 0x000fe20007810000 */
[----:B-1----:R-:W-:Y:S01]  /*b7a0*/  SHFL.BFLY PT, R139, R180, 0x2, 0x1f ;  /* 0x0c401f00b48b7f89 */ /* 0x002fe200000e0000 */
[----:B------:R-:W-:Y:S01]  /*b7b0*/  FFMA.FTZ R127, R2, -R132, R127 ;  /* 0x80000084027f7223 */ /* 0x000fe2000001007f */
[----:B------:R-:W-:Y:S06]  /*b7c0*/  FMNMX.FTZ R0, R126, R0, !PT ;  /* 0x000000007e007209 */ /* 0x000fec0007810000 */
[----:B------:R-:W-:Y:S01]  /*b7d0*/  SHFL.BFLY PT, R137, R140, 0x2, 0x1f ;  /* 0x0c401f008c897f89 */ /* 0x000fe200000e0000 */
[----:B------:R-:W-:Y:S02]  /*b7e0*/  FMNMX.FTZ R3, R124, R3, !PT ;  /* 0x000000037c037209 */ /* 0x000fe40007810000 */
[----:B------:R-:W-:Y:S02]  /*b7f0*/  FMNMX.FTZ R0, R127, R0, !PT ;  /* 0x000000007f007209 */ /* 0x000fe40007810000 */
[----:B------:R-:W-:Y:S03]  /*b800*/  FMNMX.FTZ R3, R125, R3, !PT ;  /* 0x000000037d037209 */ /* 0x000fe60007810000 */
[----:B------:R-:W-:Y:S08]  /*b810*/  SHFL.BFLY PT, R2, R0, 0x2, 0x1f ;  /* 0x0c401f0000027f89 */ /* 0x000ff000000e0000 */
[----:B------:R-:W1:Y:S02]  /*b820*/  SHFL.BFLY PT, R138, R3, 0x2, 0x1f ;  /* 0x0c401f00038a7f89 */ /* 0x000e6400000e0000 */
[----:B-1----:R-:W-:Y:S02]  /*b830*/  FMNMX.FTZ R138, R3, R138, !PT ;  /* 0x0000008a038a7209 */ /* 0x002fe40007810000 */
[----:B------:R-:W-:Y:S02]  /*b840*/  FMNMX.FTZ R139, R180, R139, !PT ;  /* 0x0000008bb48b7209 */ /* 0x000fe40007810000 */
[----:B------:R-:W-:Y:S02]  /*b850*/  FMNMX.FTZ R140, R140, R137, !PT ;  /* 0x000000898c8c7209 */ /* 0x000fe40007810000 */
[----:B------:R-:W1:Y:S01]  /*b860*/  SHFL.BFLY PT, R142, R138, 0x1, 0x1f ;  /* 0x0c201f008a8e7f89 */ /* 0x000e6200000e0000 */
[----:B------:R-:W-:Y:S07]  /*b870*/  FMNMX.FTZ R2, R0, R2, !PT ;  /* 0x0000000200027209 */ /* 0x000fee0007810000 */
[----:B------:R-:W2:Y:S08]  /*b880*/  SHFL.BFLY PT, R137, R140, 0x1, 0x1f ;  /* 0x0c201f008c897f89 */ /* 0x000eb000000e0000 */
[----:B------:R-:W3:Y:S08]  /*b890*/  SHFL.BFLY PT, R141, R139, 0x1, 0x1f ;  /* 0x0c201f008b8d7f89 */ /* 0x000ef000000e0000 */
[----:B------:R-:W4:Y:S01]  /*b8a0*/  SHFL.BFLY PT, R3, R2, 0x1, 0x1f ;  /* 0x0c201f0002037f89 */ /* 0x000f2200000e0000 */
[----:B-1----:R-:W-:Y:S02]  /*b8b0*/  FMNMX.FTZ R138, R138, R142, !PT ;  /* 0x0000008e8a8a7209 */ /* 0x002fe40007810000 */
[----:B--2---:R-:W-:Y:S02]  /*b8c0*/  FMNMX.FTZ R140, R140, R137, !PT ;  /* 0x000000898c8c7209 */ /* 0x004fe40007810000 */
[----:B---3--:R-:W-:Y:S01]  /*b8d0*/  FMNMX.FTZ R139, R139, R141, !PT ;  /* 0x0000008d8b8b7209 */ /* 0x008fe20007810000 */
[----:B------:R-:W-:Y:S03]  /*b8e0*/  FMUL.FTZ R141, R138, UR4 ;  /* 0x000000048a8d7c20 */ /* 0x000fe60008410000 */
[C---:B------:R-:W-:Y:S01]  /*b8f0*/  FSETP.NEU.FTZ.AND P1, PT, R139.reuse, -INF , PT ;  /* 0xff8000008b00780b */ /* 0x040fe20003f3d000 */
[----:B------:R-:W-:Y:S04]  /*b900*/  FADD.FTZ R0, -R139, R133 ;  /* 0x000000858b007221 */ /* 0x000fe80000010100 */
[----:B------:R-:W-:Y:S01]  /*b910*/  FMUL.FTZ R133, R0, UR4 ;  /* 0x0000000400857c20 */ /* 0x000fe20008410000 */
[----:B------:R-:W-:Y:S03]  /*b920*/  FADD.FTZ R0, -R140, R134 ;  /* 0x000000868c007221 */ /* 0x000fe60000010100 */
[----:B------:R4:W1:Y:S02]  /*b930*/  MUFU.EX2 R137, R133 ;  /* 0x0000008500897308 */ /* 0x0008640000000800 */
[----:B----4-:R-:W-:Y:S01]  /*b940*/  FMNMX.FTZ R133, R2, R3, !PT ;  /* 0x0000000302857209 */ /* 0x010fe20007810000 */
[----:B------:R-:W-:Y:S07]  /*b950*/  FMUL.FTZ R2, R0, UR4 ;  /* 0x0000000400027c20 */ /* 0x000fee0008410000 */
[----:B------:R2:W3:Y:S01]  /*b960*/  MUFU.EX2 R134, R2 ;  /* 0x0000000200867308 */ /* 0x0004e20000000800 */
[----:B------:R-:W-:Y:S01]  /*b970*/  FADD.FTZ R0, -R133, R135 ;  /* 0x0000008785007221 */ /* 0x000fe20000010100 */
[----:B------:R-:W-:Y:S03]  /*b980*/  FMUL.FTZ R135, R139, UR4 ;  /* 0x000000048b877c20 */ /* 0x000fe60008410000 */
[----:B------:R-:W-:Y:S02]  /*b990*/  FMUL.FTZ R0, R0, UR4 ;  /* 0x0000000400007c20 */ /* 0x000fe40008410000 */
[----:B------:R-:W-:Y:S03]  /*b9a0*/  FSEL R135, R135, RZ, P1 ;  /* 0x000000ff87877208 */ /* 0x000fe60000800000 */
[----:B------:R4:W-:Y:S01]  /*b9b0*/  MUFU.EX2 R3, R0 ;  /* 0x0000000000037308 */ /* 0x0009e20000000800 */
[----:B------:R-:W-:Y:S01]  /*b9c0*/  FSETP.NEU.FTZ.AND P1, PT, R140, -INF , PT ;  /* 0xff8000008c00780b */ /* 0x000fe20003f3d000 */
[--C-:B------:R-:W-:Y:S01]  /*b9d0*/  FFMA.FTZ R50, R50, UR4, -R135.reuse ;  /* 0x0000000432327c23 */ /* 0x100fe20008010887 */
[--C-:B------:R-:W-:Y:S01]  /*b9e0*/  FFMA.FTZ R51, R51, UR4, -R135.reuse ;  /* 0x0000000433337c23 */ /* 0x100fe20008010887 */
[--C-:B------:R-:W-:Y:S01]  /*b9f0*/  FFMA.FTZ R54, R54, UR4, -R135.reuse ;  /* 0x0000000436367c23 */ /* 0x100fe20008010887 */
[--C-:B------:R-:W-:Y:S01]  /*ba00*/  FFMA.FTZ R55, R55, UR4, -R135.reuse ;  /* 0x0000000437377c23 */ /* 0x100fe20008010887 */
[--C-:B------:R-:W-:Y:S04]  /*ba10*/  FFMA.FTZ R18, R18, UR4, -R135.reuse ;  /* 0x0000000412127c23 */ /* 0x100fe80008010887 */
        /* <DEDUP_REMOVED lines=10> */
[--C-:B------:R-:W-:Y:S01]  /*bac0*/  FFMA.FTZ R35, R35, UR4, -R135.reuse ;  /* 0x0000000423237c23 */ /* 0x100fe20008010887 */
[----:B--2---:R-:W-:Y:S01]  /*bad0*/  FADD.FTZ R2, -R138, R136 ;  /* 0x000000888a027221 */ /* 0x004fe20000010100 */
[----:B------:R-:W-:Y:S01]  /*bae0*/  FMUL.FTZ R136, R133, UR4 ;  /* 0x0000000485887c20 */ /* 0x000fe20008410000 */
[--C-:B------:R-:W-:Y:S01]  /*baf0*/  FFMA.FTZ R6, R6, UR4, -R135.reuse ;  /* 0x0000000406067c23 */ /* 0x100fe20008010887 */
[--C-:B------:R-:W-:Y:S01]  /*bb00*/  FFMA.FTZ R7, R7, UR4, -R135.reuse ;  /* 0x0000000407077c23 */ /* 0x100fe20008010887 */
[----:B----4-:R-:W-:Y:S03]  /*bb10*/  FMUL.FTZ R0, R2, UR4 ;  /* 0x0000000402007c20 */ /* 0x010fe60008410000 */
[----:B------:R2:W-:Y:S01]  /*bb20*/  MUFU.EX2 R219, R19 ;  /* 0x0000001300db7308 */ /* 0x0005e20000000800 */
[----:B------:R-:W-:Y:S01]  /*bb30*/  FMUL.FTZ R2, R140, UR4 ;  /* 0x000000048c027c20 */ /* 0x000fe20008410000 */
[--C-:B------:R-:W-:Y:S01]  /*bb40*/  FFMA.FTZ R70, R70, UR4, -R135.reuse ;  /* 0x0000000446467c23 */ /* 0x100fe20008010887 */
[--C-:B------:R-:W-:Y:S01]  /*bb50*/  FFMA.FTZ R71, R71, UR4, -R135.reuse ;  /* 0x0000000447477c23 */ /* 0x100fe20008010887 */
[--C-:B------:R-:W-:Y:S01]  /*bb60*/  FFMA.FTZ R82, R82, UR4, -R135.reuse ;  /* 0x0000000452527c23 */ /* 0x100fe20008010887 */
[--C-:B------:R-:W-:Y:S01]  /*bb70*/  FFMA.FTZ R83, R83, UR4, -R135.reuse ;  /* 0x0000000453537c23 */ /* 0x100fe20008010887 */
[----:B------:R-:W-:Y:S01]  /*bb80*/  FSEL R2, R2, RZ, P1 ;  /* 0x000000ff02027208 */ /* 0x000fe20000800000 */
[----:B------:R-:W-:Y:S03]  /*bb90*/  FFMA.FTZ R86, R86, UR4, -R135 ;  /* 0x0000000456567c23 */ /* 0x000fe60008010887 */
[----:B------:R4:W-:Y:S01]  /*bba0*/  MUFU.EX2 R179, R6 ;  /* 0x0000000600b37308 */ /* 0x0009e20000000800 */
[----:B-1----:R-:W-:Y:S01]  /*bbb0*/  FMUL.FTZ R18, R137, R154 ;  /* 0x0000009a89127220 */ /* 0x002fe20000410000 */
[----:B------:R-:W-:Y:S01]  /*bbc0*/  FSETP.NEU.FTZ.AND P1, PT, R133, -INF , PT ;  /* 0xff8000008500780b */ /* 0x000fe20003f3d000 */
[--C-:B------:R-:W-:Y:S01]  /*bbd0*/  FFMA.FTZ R48, R48, UR4, -R2.reuse ;  /* 0x0000000430307c23 */ /* 0x100fe20008010802 */
[--C-:B------:R-:W-:Y:S01]  /*bbe0*/  FFMA.FTZ R49, R49, UR4, -R2.reuse ;  /* 0x0000000431317c23 */ /* 0x100fe20008010802 */
[--C-:B------:R-:W-:Y:S01]  /*bbf0*/  FFMA.FTZ R52, R52, UR4, -R2.reuse ;  /* 0x0000000434347c23 */ /* 0x100fe20008010802 */
[--C-:B------:R-:W-:Y:S01]  /*bc00*/  FFMA.FTZ R53, R53, UR4, -R2.reuse ;  /* 0x0000000435357c23 */ /* 0x100fe20008010802 */
[----:B------:R-:W-:Y:S03]  /*bc10*/  FSEL R136, R136, RZ, P1 ;  /* 0x000000ff88887208 */ /* 0x000fe60000800000 */
[----:B------:R1:W-:Y:S01]  /*bc20*/  MUFU.EX2 R182, R7 ;  /* 0x0000000700b67308 */ /* 0x0003e20000000800 */
[----:B--2---:R-:W-:Y:S01]  /*bc30*/  FMUL.FTZ R19, R137, R155 ;  /* 0x0000009b89137220 */ /* 0x004fe20000410000 */
[--C-:B------:R-:W-:Y:S01]  /*bc40*/  FFMA.FTZ R16, R16, UR4, -R2.reuse ;  /* 0x0000000410107c23 */ /* 0x100fe20008010802 */
[----:B------:R-:W-:Y:S01]  /*bc50*/  FFMA.FTZ R17, R17, UR4, -R2 ;  /* 0x0000000411117c23 */ /* 0x000fe20008010802 */
[--C-:B------:R-:W-:Y:S01]  /*bc60*/  FFMA.FTZ R26, R26, UR4, -R136.reuse ;  /* 0x000000041a1a7c23 */ /* 0x100fe20008010888 */
[--C-:B------:R-:W-:Y:S01]  /*bc70*/  FFMA.FTZ R27, R27, UR4, -R136.reuse ;  /* 0x000000041b1b7c23 */ /* 0x100fe20008010888 */
[--C-:B------:R-:W-:Y:S01]  /*bc80*/  FFMA.FTZ R46, R46, UR4, -R136.reuse ;  /* 0x000000042e2e7c23 */ /* 0x100fe20008010888 */
[----:B------:R-:W-:Y:S03]  /*bc90*/  FFMA.FTZ R47, R47, UR4, -R136 ;  /* 0x000000042f2f7c23 */ /* 0x000fe60008010888 */
[----:B------:R-:W-:Y:S01]  /*bca0*/  MUFU.EX2 R183, R26 ;  /* 0x0000001a00b77308 */ /* 0x000fe20000000800 */
[----:B------:R-:W-:Y:S01]  /*bcb0*/  FSETP.NEU.FTZ.AND P1, PT, R138, -INF , PT ;  /* 0xff8000008a00780b */ /* 0x000fe20003f3d000 */
[--C-:B------:R-:W-:Y:S01]  /*bcc0*/  FFMA.FTZ R36, R36, UR4, -R2.reuse ;  /* 0x0000000424247c23 */ /* 0x100fe20008010802 */
[----:B------:R-:W-:Y:S01]  /*bcd0*/  FFMA.FTZ R37, R37, UR4, -R2 ;  /* 0x0000000425257c23 */ /* 0x000fe20008010802 */
[--C-:B------:R-:W-:Y:S01]  /*bce0*/  FFMA.FTZ R42, R42, UR4, -R136.reuse ;  /* 0x000000042a2a7c23 */ /* 0x100fe20008010888 */
[----:B------:R-:W-:Y:S01]  /*bcf0*/  FSEL R141, R141, RZ, P1 ;  /* 0x000000ff8d8d7208 */ /* 0x000fe20000800000 */
[----:B------:R-:W-:Y:S01]  /*bd00*/  FFMA.FTZ R43, R43, UR4, -R136 ;  /* 0x000000042b2b7c23 */ /* 0x000fe20008010888 */
[C---:B----4-:R-:W-:Y:S03]  /*bd10*/  FMUL.FTZ R6, R137.reuse, R150 ;  /* 0x0000009689067220 */ /* 0x050fe60000410000 */
[----:B------:R-:W-:Y:S01]  /*bd20*/  MUFU.EX2 R186, R27 ;  /* 0x0000001b00ba7308 */ /* 0x000fe20000000800 */
[----:B-1----:R-:W-:Y:S01]  /*bd30*/  FMUL.FTZ R7, R137, R151 ;  /* 0x0000009789077220 */ /* 0x002fe20000410000 */
        /* <DEDUP_REMOVED lines=8> */
[----:B------:R-:W-:Y:S01]  /*bdc0*/  FFMA.FTZ R21, R21, UR4, -R2 ;  /* 0x0000000415157c23 */ /* 0x000fe20008010802 */
[--C-:B------:R-:W-:Y:S01]  /*bdd0*/  FFMA.FTZ R30, R30, UR4, -R136.reuse ;  /* 0x000000041e1e7c23 */ /* 0x100fe20008010888 */
        /* <DEDUP_REMOVED lines=17> */
[--C-:B------:R-:W-:Y:S01]  /*bef0*/  FFMA.FTZ R9, R9, UR4, -R141.reuse ;  /* 0x0000000409097c23 */ /* 0x100fe2000801088d */
[--C-:B------:R-:W-:Y:S01]  /*bf00*/  FFMA.FTZ R12, R12, UR4, -R141.reuse ;  /* 0x000000040c0c7c23 */ /* 0x100fe2000801088d */
[--C-:B------:R-:W-:Y:S03]  /*bf10*/  FFMA.FTZ R13, R13, UR4, -R141.reuse ;  /* 0x000000040d0d7c23 */ /* 0x100fe6000801088d */
[----:B------:R-:W-:Y:S01]  /*bf20*/  MUFU.EX2 R236, R47 ;  /* 0x0000002f00ec7308 */ /* 0x000fe20000000800 */
[----:B-1----:R-:W1:Y:S01]  /*bf30*/  LDSM.16.MT88.4 R24, [R193+0x4000] ;  /* 0x00400000c118783b */ /* 0x002e620000004200 */
[--C-:B------:R-:W-:Y:S01]  /*bf40*/  FFMA.FTZ R64, R64, UR4, -R2.reuse ;  /* 0x0000000440407c23 */ /* 0x100fe20008010802 */
[----:B------:R-:W-:Y:S01]  /*bf50*/  FFMA.FTZ R65, R65, UR4, -R2 ;  /* 0x0000000441417c23 */ /* 0x000fe20008010802 */
        /* <DEDUP_REMOVED lines=8> */
[--C-:B------:R-:W-:Y:S01]  /*bfe0*/  FFMA.FTZ R57, R57, UR4, -R141.reuse ;  /* 0x0000000439397c23 */ /* 0x100fe2000801088d */
[----:B------:R-:W-:Y:S01]  /*bff0*/  FFMA.FTZ R81, R81, UR4, -R2 ;  /* 0x0000000451517c23 */ /* 0x000fe20008010802 */
[--C-:B------:R-:W-:Y:S01]  /*c000*/  FFMA.FTZ R74, R74, UR4, -R136.reuse ;  /* 0x000000044a4a7c23 */ /* 0x100fe20008010888 */
[--C-:B------:R-:W-:Y:S03]  /*c010*/  FFMA.FTZ R75, R75, UR4, -R136.reuse ;  /* 0x000000044b4b7c23 */ /* 0x100fe60008010888 */
[----:B------:R2:W-:Y:S01]  /*c020*/  MUFU.EX2 R232, R45 ;  /* 0x0000002d00e87308 */ /* 0x0005e20000000800 */
[--C-:B------:R-:W-:Y:S01]  /*c030*/  FFMA.FTZ R78, R78, UR4, -R136.reuse ;  /* 0x000000044e4e7c23 */ /* 0x100fe20008010888 */
[----:B------:R-:W-:Y:S01]  /*c040*/  FFMA.FTZ R79, R79, UR4, -R136 ;  /* 0x000000044f4f7c23 */ /* 0x000fe20008010888 */
[--C-:B------:R-:W-:Y:S01]  /*c050*/  FFMA.FTZ R72, R72, UR4, -R141.reuse ;  /* 0x0000000448487c23 */ /* 0x100fe2000801088d */
[--C-:B------:R-:W-:Y:S01]  /*c060*/  FFMA.FTZ R73, R73, UR4, -R141.reuse ;  /* 0x0000000449497c23 */ /* 0x100fe2000801088d */
[--C-:B------:R-:W-:Y:S01]  /*c070*/  FFMA.FTZ R76, R76, UR4, -R141.reuse ;  /* 0x000000044c4c7c23 */ /* 0x100fe2000801088d */
[----:B------:R-:W-:Y:S01]  /*c080*/  FFMA.FTZ R77, R77, UR4, -R141 ;  /* 0x000000044d4d7c23 */ /* 0x000fe2000801088d */
        /* <DEDUP_REMOVED lines=10> */
[----:B--2---:R-:W2:Y:S01]  /*c130*/  LDSM.16.MT88.4 R44, [R194+0x4000] ;  /* 0x00400000c22c783b */ /* 0x004ea20000004200 */
[--C-:B------:R-:W-:Y:S01]  /*c140*/  FFMA.FTZ R91, R91, UR4, -R136.reuse ;  /* 0x000000045b5b7c23 */ /* 0x100fe20008010888 */
[--C-:B------:R-:W-:Y:S01]  /*c150*/  FFMA.FTZ R94, R94, UR4, -R136.reuse ;  /* 0x000000045e5e7c23 */ /* 0x100fe20008010888 */
[----:B------:R-:W-:Y:S01]  /*c160*/  FFMA.FTZ R95, R95, UR4, -R136 ;  /* 0x000000045f5f7c23 */ /* 0x000fe20008010888 */
[--C-:B------:R-:W-:Y:S01]  /*c170*/  FFMA.FTZ R88, R88, UR4, -R141.reuse ;  /* 0x0000000458587c23 */ /* 0x100fe2000801088d */
[--C-:B------:R-:W-:Y:S01]  /*c180*/  FFMA.FTZ R89, R89, UR4, -R141.reuse ;  /* 0x0000000459597c23 */ /* 0x100fe2000801088d */
[--C-:B------:R-:W-:Y:S03]  /*c190*/  FFMA.FTZ R92, R92, UR4, -R141.reuse ;  /* 0x000000045c5c7c23 */ /* 0x100fe6000801088d */
[----:B------:R5:W-:Y:S01]  /*c1a0*/  MUFU.EX2 R208, R16 ;  /* 0x0000001000d07308 */ /* 0x000be20000000800 */
[----:B---3--:R-:W-:Y:S01]  /*c1b0*/  FMUL.FTZ R4, R134, R148 ;  /* 0x0000009486047220 */ /* 0x008fe20000410000 */
[----:B------:R-:W-:Y:S01]  /*c1c0*/  FFMA.FTZ R93, R93, UR4, -R141 ;  /* 0x000000045d5d7c23 */ /* 0x000fe2000801088d */
[--C-:B------:R-:W-:Y:S01]  /*c1d0*/  FFMA.FTZ R100, R100, UR4, -R2.reuse ;  /* 0x0000000464647c23 */ /* 0x100fe20008010802 */
[--C-:B------:R-:W-:Y:S01]  /*c1e0*/  FFMA.FTZ R101, R101, UR4, -R2.reuse ;  /* 0x0000000465657c23 */ /* 0x100fe20008010802 */
[--C-:B------:R-:W-:Y:S01]  /*c1f0*/  FFMA.FTZ R112, R112, UR4, -R2.reuse ;  /* 0x0000000470707c23 */ /* 0x100fe20008010802 */
[--C-:B------:R-:W-:Y:S01]  /*c200*/  FFMA.FTZ R113, R113, UR4, -R2.reuse ;  /* 0x0000000471717c23 */ /* 0x100fe20008010802 */
[--C-:B------:R-:W-:Y:S03]  /*c210*/  FFMA.FTZ R116, R116, UR4, -R2.reuse ;  /* 0x0000000474747c23 */ /* 0x100fe60008010802 */
[----:B------:R3:W1:Y:S01]  /*c220*/  MUFU.EX2 R217, R17 ;  /* 0x0000001100d97308 */ /* 0x0006620000000800 */
[----:B----4-:R-:W-:Y:S01]  /*c230*/  FMUL.FTZ R5, R134, R149 ;  /* 0x0000009586057220 */ /* 0x010fe20000410000 */
[--C-:B------:R-:W-:Y:S01]  /*c240*/  FFMA.FTZ R117, R117, UR4, -R2.reuse ;  /* 0x0000000475757c23 */ /* 0x100fe20008010802 */
[--C-:B------:R-:W-:Y:S01]  /*c250*/  FFMA.FTZ R128, R128, UR4, -R2.reuse ;  /* 0x0000000480807c23 */ /* 0x100fe20008010802 */
[----:B------:R-:W-:Y:S01]  /*c260*/  FFMA.FTZ R2, R129, UR4, -R2 ;  /* 0x0000000481027c23 */ /* 0x000fe20008010802 */
[--C-:B------:R-:W-:Y:S01]  /*c270*/  FFMA.FTZ R102, R102, UR4, -R135.reuse ;  /* 0x0000000466667c23 */ /* 0x100fe20008010887 */
[--C-:B------:R-:W-:Y:S01]  /*c280*/  FFMA.FTZ R103, R103, UR4, -R135.reuse ;  /* 0x0000000467677c23 */ /* 0x100fe20008010887 */
[--C-:B------:R-:W-:Y:S03]  /*c290*/  FFMA.FTZ R114, R114, UR4, -R135.reuse ;  /* 0x0000000472727c23 */ /* 0x100fe60008010887 */
[----:B------:R1:W-:Y:S01]  /*c2a0*/  MUFU.EX2 R230, R38 ;  /* 0x0000002600e67308 */ /* 0x0003e20000000800 */
        /* <DEDUP_REMOVED lines=8> */
[----:B---3--:R-:W-:Y:S01]  /*c330*/  FMUL.FTZ R17, R134, R153 ;  /* 0x0000009986117220 */ /* 0x008fe20000410000 */
[--C-:B------:R-:W-:Y:S01]  /*c340*/  FFMA.FTZ R105, R105, UR4, -R141.reuse ;  /* 0x0000000469697c23 */ /* 0x100fe2000801088d */
[----:B------:R-:W-:Y:S01]  /*c350*/  LDSM.16.MT88.4 R152, [R193+0x5c00] ;  /* 0x005c0000c198783b */ /* 0x000fe20000004200 */
[--C-:B------:R-:W-:Y:S01]  /*c360*/  FFMA.FTZ R108, R108, UR4, -R141.reuse ;  /* 0x000000046c6c7c23 */ /* 0x100fe2000801088d */
[----:B------:R-:W-:Y:S01]  /*c370*/  FFMA.FTZ R109, R109, UR4, -R141 ;  /* 0x000000046d6d7c23 */ /* 0x000fe2000801088d */
[--C-:B------:R-:W-:Y:S01]  /*c380*/  FFMA.FTZ R118, R118, UR4, -R135.reuse ;  /* 0x0000000476767c23 */ /* 0x100fe20008010887 */
[--C-:B------:R-:W-:Y:S03]  /*c390*/  FFMA.FTZ R119, R119, UR4, -R135.reuse ;  /* 0x0000000477777c23 */ /* 0x100fe60008010887 */
[----:B------:R3:W-:Y:S01]  /*c3a0*/  MUFU.EX2 R223, R36 ;  /* 0x0000002400df7308 */ /* 0x0007e20000000800 */
[----:B-1----:R-:W-:Y:S01]  /*c3b0*/  F2FP.F16.F32.PACK_AB R38, R217, R208 ;  /* 0x000000d0d926723e */ /* 0x002fe200000000ff */
[--C-:B------:R-:W-:Y:S01]  /*c3c0*/  FFMA.FTZ R130, R130, UR4, -R135.reuse ;  /* 0x0000000482827c23 */ /* 0x100fe20008010887 */
[----:B------:R-:W-:Y:S01]  /*c3d0*/  FFMA.FTZ R135, R131, UR4, -R135 ;  /* 0x0000000483877c23 */ /* 0x000fe20008010887 */
[--C-:B------:R-:W-:Y:S01]  /*c3e0*/  FFMA.FTZ R122, R122, UR4, -R136.reuse ;  /* 0x000000047a7a7c23 */ /* 0x100fe20008010888 */
[--C-:B------:R-:W-:Y:S01]  /*c3f0*/  FFMA.FTZ R123, R123, UR4, -R136.reuse ;  /* 0x000000047b7b7c23 */ /* 0x100fe20008010888 */
[--C-:B------:R-:W-:Y:S01]  /*c400*/  FFMA.FTZ R126, R126, UR4, -R136.reuse ;  /* 0x000000047e7e7c23 */ /* 0x100fe20008010888 */
[--C-:B------:R-:W-:Y:S03]  /*c410*/  FFMA.FTZ R120, R120, UR4, -R141.reuse ;  /* 0x0000000478787c23 */ /* 0x100fe6000801088d */
[----:B------:R1:W-:Y:S01]  /*c420*/  MUFU.EX2 R233, R37 ;  /* 0x0000002500e97308 */ /* 0x0003e20000000800 */
[----:B----4-:R-:W-:Y:S01]  /*c430*/  F2FP.F16.F32.PACK_AB R39, R219, R216 ;  /* 0x000000d8db27723e */ /* 0x010fe200000000ff */
[--C-:B------:R-:W-:Y:S01]  /*c440*/  FFMA.FTZ R121, R121, UR4, -R141.reuse ;  /* 0x0000000479797c23 */ /* 0x100fe2000801088d */
[--C-:B------:R-:W-:Y:S01]  /*c450*/  FFMA.FTZ R124, R124, UR4, -R141.reuse ;  /* 0x000000047c7c7c23 */ /* 0x100fe2000801088d */
[----:B------:R-:W-:Y:S01]  /*c460*/  FFMA.FTZ R136, R127, UR4, -R136 ;  /* 0x000000047f887c23 */ /* 0x000fe20008010888 */
[----:B------:R-:W-:Y:S05]  /*c470*/  FFMA.FTZ R141, R125, UR4, -R141 ;  /* 0x000000047d8d7c23 */ /* 0x000fea000801088d */
[----:B------:R-:W4:Y:S01]  /*c480*/  MUFU.EX2 R0, R0 ;  /* 0x0000000000007308 */ /* 0x000f220000000800 */
[----:B---3--:R-:W-:Y:S09]  /*c490*/  F2FP.F16.F32.PACK_AB R36, R180, R178 ;  /* 0x000000b2b424723e */ /* 0x008ff200000000ff */
[----:B------:R3:W-:Y:S01]  /*c4a0*/  MUFU.EX2 R143, R10 ;  /* 0x0000000a008f7308 */ /* 0x0007e20000000800 */
[----:B-1----:R-:W-:Y:S09]  /*c4b0*/  F2FP.F16.F32.PACK_AB R37, R182, R179 ;  /* 0x000000b3b625723e */ /* 0x002ff200000000ff */
[----:B------:R1:W-:Y:S01]  /*c4c0*/  MUFU.EX2 R177, R11 ;  /* 0x0000000b00b17308 */ /* 0x0003e20000000800 */
[-C--:B------:R-:W-:Y:S09]  /*c4d0*/  HMMA.16816.F32 R4, R36, R24.reuse, R4 ;  /* 0x000000182404723c */ /* 0x080ff20000001804 */
[----:B------:R5:W-:Y:S02]  /*c4e0*/  MUFU.EX2 R187, R14 ;  /* 0x0000000e00bb7308 */ /* 0x000be40000000800 */
[C---:B---3--:R-:W-:Y:S08]  /*c4f0*/  FMUL.FTZ R10, R3.reuse, R146 ;  /* 0x00000092030a7220 */ /* 0x048ff00000410000 */
[----:B------:R3:W-:Y:S01]  /*c500*/  MUFU.EX2 R207, R15 ;  /* 0x0000000f00cf7308 */ /* 0x0007e20000000800 */
[C---:B-1----:R-:W-:Y:S09]  /*c510*/  FMUL.FTZ R11, R3.reuse, R147 ;  /* 0x00000093030b7220 */ /* 0x042ff20000410000 */
[----:B------:R4:W-:Y:S01]  /*c520*/  MUFU.EX2 R142, R8 ;  /* 0x00000008008e7308 */ /* 0x0009e20000000800 */
[C---:B-----5:R-:W-:Y:S09]  /*c530*/  FMUL.FTZ R14, R3.reuse, R158 ;  /* 0x0000009e030e7220 */ /* 0x060ff20000410000 */
[----:B------:R1:W-:Y:S01]  /*c540*/  MUFU.EX2 R176, R9 ;  /* 0x0000000900b07308 */ /* 0x0003e20000000800 */
[----:B---3--:R-:W-:Y:S09]  /*c550*/  FMUL.FTZ R15, R3, R159 ;  /* 0x0000009f030f7220 */ /* 0x008ff20000410000 */
[----:B------:R3:W-:Y:S01]  /*c560*/  MUFU.EX2 R185, R12 ;  /* 0x0000000c00b97308 */ /* 0x0007e20000000800 */
[C---:B----4-:R-:W-:Y:S09]  /*c570*/  FMUL.FTZ R8, R0.reuse, R144 ;  /* 0x0000009000087220 */ /* 0x050ff20000410000 */
[----:B------:R4:W5:Y:S01]  /*c580*/  MUFU.EX2 R205, R13 ;  /* 0x0000000d00cd7308 */ /* 0x0009620000000800 */
[C---:B-1----:R-:W-:Y:S09]  /*c590*/  FMUL.FTZ R9, R0.reuse, R145 ;  /* 0x0000009100097220 */ /* 0x042ff20000410000 */
[----:B------:R5:W-:Y:S01]  /*c5a0*/  MUFU.EX2 R214, R42 ;  /* 0x0000002a00d67308 */ /* 0x000be20000000800 */
[C---:B---3--:R-:W-:Y:S09]  /*c5b0*/  FMUL.FTZ R12, R0.reuse, R156 ;  /* 0x0000009c000c7220 */ /* 0x048ff20000410000 */
[----:B------:R1:W-:Y:S01]  /*c5c0*/  MUFU.EX2 R224, R43 ;  /* 0x0000002b00e07308 */ /* 0x0003e20000000800 */
[----:B----4-:R-:W-:Y:S09]  /*c5d0*/  FMUL.FTZ R13, R0, R157 ;  /* 0x0000009d000d7220 */ /* 0x010ff20000410000 */
[----:B------:R3:W-:Y:S01]  /*c5e0*/  MUFU.EX2 R209, R40 ;  /* 0x0000002800d17308 */ /* 0x0007e20000000800 */
[----:B-----5:R-:W-:Y:S09]  /*c5f0*/  F2FP.F16.F32.PACK_AB R42, R205, R185 ;  /* 0x000000b9cd2a723e */ /* 0x020ff200000000ff */
[----:B------:R4:W-:Y:S01]  /*c600*/  MUFU.EX2 R222, R41 ;  /* 0x0000002900de7308 */ /* 0x0009e20000000800 */
[----:B-1----:R-:W-:Y:S09]  /*c610*/  F2FP.F16.F32.PACK_AB R43, R207, R187 ;  /* 0x000000bbcf2b723e */ /* 0x002ff200000000ff */
[----:B------:R-:W-:Y:S01]  /*c620*/  MUFU.EX2 R241, R51 ;  /* 0x0000003300f17308 */ /* 0x000fe20000000800 */
[----:B---3--:R-:W-:Y:S09]  /*c630*/  F2FP.F16.F32.PACK_AB R40, R176, R142 ;  /* 0x0000008eb028723e */ /* 0x008ff200000000ff */
[----:B------:R-:W-:Y:S01]  /*c640*/  MUFU.EX2 R237, R48 ;  /* 0x0000003000ed7308 */ /* 0x000fe20000000800 */
[----:B----4-:R-:W-:Y:S09]  /*c650*/  F2FP.F16.F32.PACK_AB R41, R177, R143 ;  /* 0x0000008fb129723e */ /* 0x010ff200000000ff */
[----:B------:R1:W-:Y:S01]  /*c660*/  MUFU.EX2 R240, R49 ;  /* 0x0000003100f07308 */ /* 0x0003e20000000800 */
[C---:B------:R-:W-:Y:S06]  /*c670*/  HMMA.16816.F32 R8, R40.reuse, R24, R8 ;  /* 0x000000182808723c */ /* 0x040fec0000001808 */
[-C--:B------:R-:W-:Y:S03]  /*c680*/  HMMA.16816.F32 R12, R40, R26.reuse, R12 ;  /* 0x0000001a280c723c */ /* 0x080fe6000000180c */
[----:B------:R3:W-:Y:S02]  /*c690*/  MUFU.EX2 R191, R22 ;  /* 0x0000001600bf7308 */ /* 0x0007e40000000800 */
[C---:B------:R-:W-:Y:S01]  /*c6a0*/  FMUL.FTZ R24, R0.reuse, R164 ;  /* 0x000000a400187220 */ /* 0x040fe20000410000 */
[C---:B------:R-:W-:Y:S07]  /*c6b0*/  HMMA.16816.F32 R16, R36.reuse, R26, R16 ;  /* 0x0000001a2410723c */ /* 0x040fee0000001810 */
[----:B------:R4:W5:Y:S01]  /*c6c0*/  MUFU.EX2 R210, R23 ;  /* 0x0000001700d27308 */ /* 0x0009620000000800 */
[----:B-1----:R-:W1:Y:S03]  /*c6d0*/  LDSM.16.MT88.4 R48, [R193+0x4400] ;  /* 0x00440000c130783b */ /* 0x002e660000004200 */
[----:B------:R-:W-:Y:S01]  /*c6e0*/  FMUL.FTZ R25, R0, R165 ;  /* 0x000000a500197220 */ /* 0x000fe20000410000 */
[C---:B------:R-:W-:Y:S01]  /*c6f0*/  FMUL.FTZ R26, R3.reuse, R166 ;  /* 0x000000a6031a7220 */ /* 0x040fe20000410000 */
[----:B------:R-:W-:Y:S04]  /*c700*/  FMUL.FTZ R27, R3, R167 ;  /* 0x000000a7031b7220 */ /* 0x000fe80000410000 */
[----:B------:R2:W-:Y:S01]  /*c710*/  MUFU.EX2 R189, R20 ;  /* 0x0000001400bd7308 */ /* 0x0005e20000000800 */
[C---:B---3--:R-:W-:Y:S09]  /*c720*/  FMUL.FTZ R22, R137.reuse, R162 ;  /* 0x000000a289167220 */ /* 0x048ff20000410000 */
[----:B------:R3:W5:Y:S01]  /*c730*/  MUFU.EX2 R206, R21 ;  /* 0x0000001500ce7308 */ /* 0x0007620000000800 */
[----:B----4-:R-:W-:Y:S09]  /*c740*/  FMUL.FTZ R23, R137, R163 ;  /* 0x000000a389177220 */ /* 0x010ff20000410000 */
[----:B------:R4:W-:Y:S01]  /*c750*/  MUFU.EX2 R190, R30 ;  /* 0x0000001e00be7308 */ /* 0x0009e20000000800 */
[C---:B--2---:R-:W-:Y:S09]  /*c760*/  FMUL.FTZ R20, R134.reuse, R160 ;  /* 0x000000a086147220 */ /* 0x044ff20000410000 */
[----:B------:R2:W-:Y:S01]  /*c770*/  MUFU.EX2 R215, R31 ;  /* 0x0000001f00d77308 */ /* 0x0005e20000000800 */
[----:B---3--:R-:W-:Y:S09]  /*c780*/  FMUL.FTZ R21, R134, R161 ;  /* 0x000000a186157220 */ /* 0x008ff20000410000 */
[----:B------:R3:W-:Y:S01]  /*c790*/  MUFU.EX2 R188, R28 ;  /* 0x0000001c00bc7308 */ /* 0x0007e20000000800 */
[-C--:B------:R-:W-:Y:S03]  /*c7a0*/  HMMA.16816.F32 R20, R36, R44.reuse, R20 ;  /* 0x0000002c2414723c */ /* 0x080fe60000001814 */
[C---:B----4-:R-:W-:Y:S03]  /*c7b0*/  FMUL.FTZ R30, R3.reuse, R174 ;  /* 0x000000ae031e7220 */ /* 0x050fe60000410000 */
[C---:B------:R-:W-:Y:S03]  /*c7c0*/  HMMA.16816.F32 R24, R40.reuse, R44, R24 ;  /* 0x0000002c2818723c */ /* 0x040fe60000001818 */
[----:B------:R4:W-:Y:S02]  /*c7d0*/  MUFU.EX2 R211, R29 ;  /* 0x0000001d00d37308 */ /* 0x0009e40000000800 */
[C---:B--2---:R-:W-:Y:S01]  /*c7e0*/  FMUL.FTZ R31, R3.reuse, R175 ;  /* 0x000000af031f7220 */ /* 0x044fe20000410000 */
[----:B------:R-:W-:Y:S07]  /*c7f0*/  FFMA.FTZ R3, R3, R250, R143 ;  /* 0x000000fa03037223 */ /* 0x000fee000001008f */
[----:B------:R-:W-:Y:S01]  /*c800*/  MUFU.EX2 R244, R66 ;  /* 0x0000004200f47308 */ /* 0x000fe20000000800 */
[C---:B---3--:R-:W-:Y:S01]  /*c810*/  FMUL.FTZ R28, R0.reuse, R172 ;  /* 0x000000ac001c7220 */ /* 0x048fe20000410000 */
[----:B------:R-:W-:Y:S04]  /*c820*/  FADD.FTZ R3, R177, R3 ;  /* 0x00000003b1037221 */ /* 0x000fe80000010000 */
[----:B------:R-:W-:Y:S04]  /*c830*/  FADD.FTZ R3, R187, R3 ;  /* 0x00000003bb037221 */ /* 0x000fe80000010000 */
[----:B------:R-:W-:Y:S01]  /*c840*/  MUFU.EX2 R245, R67 ;  /* 0x0000004300f57308 */ /* 0x000fe20000000800 */
[C---:B----4-:R-:W-:Y:S01]  /*c850*/  FMUL.FTZ R29, R0.reuse, R173 ;  /* 0x000000ad001d7220 */ /* 0x050fe20000410000 */
[----:B------:R-:W-:Y:S01]  /*c860*/  FFMA.FTZ R0, R0, R249, R142 ;  /* 0x000000f900007223 */ /* 0x000fe2000001008e */
[----:B------:R-:W-:Y:S04]  /*c870*/  FADD.FTZ R3, R207, R3 ;  /* 0x00000003cf037221 */ /* 0x000fe80000010000 */
[----:B------:R-:W-:Y:S03]  /*c880*/  FADD.FTZ R3, R183, R3 ;  /* 0x00000003b7037221 */ /* 0x000fe60000010000 */
[----:B------:R-:W-:Y:S01]  /*c890*/  MUFU.EX2 R234, R54 ;  /* 0x0000003600ea7308 */ /* 0x000fe20000000800 */
[-C--:B------:R-:W-:Y:S03]  /*c8a0*/  HMMA.16816.F32 R28, R40, R46.reuse, R28 ;  /* 0x0000002e281c723c */ /* 0x080fe6000000181c */
[----:B------:R-:W-:Y:S06]  /*c8b0*/  FADD.FTZ R3, R186, R3 ;  /* 0x00000003ba037221 */ /* 0x000fec0000010000 */
[----:B------:R-:W-:Y:S02]  /*c8c0*/  MUFU.EX2 R238, R55 ;  /* 0x0000003700ee7308 */ /* 0x000fe40000000800 */
[----:B-----5:R-:W-:Y:S02]  /*c8d0*/  F2FP.F16.F32.PACK_AB R41, R210, R191 ;  /* 0x000000bfd229723e */ /* 0x020fe400000000ff */
[----:B------:R-:W-:Y:S06]  /*c8e0*/  F2FP.F16.F32.PACK_AB R40, R206, R189 ;  /* 0x000000bdce28723e */ /* 0x000fec00000000ff */
[----:B------:R-:W-:Y:S10]  /*c8f0*/  MUFU.EX2 R66, R52 ;  /* 0x0000003400427308 */ /* 0x000ff40000000800 */
[----:B------:R2:W-:Y:S10]  /*c900*/  MUFU.EX2 R67, R53 ;  /* 0x0000003500437308 */ /* 0x0005f40000000800 */
        /* <DEDUP_REMOVED lines=8> */
[----:B------:R-:W-:Y:S04]  /*c990*/  FFMA.FTZ R137, R137, R248, R179 ;  /* 0x000000f889897223 */ /* 0x000fe800000100b3 */
[----:B------:R-:W-:Y:S03]  /*c9a0*/  FADD.FTZ R137, R182, R137 ;  /* 0x00000089b6897221 */ /* 0x000fe60000010000 */
[----:B------:R-:W-:Y:S01]  /*c9b0*/  MUFU.EX2 R243, R64 ;  /* 0x0000004000f37308 */ /* 0x000fe20000000800 */
[C---:B-1----:R-:W-:Y:S09]  /*c9c0*/  FMUL.FTZ R32, R134.reuse, R168 ;  /* 0x000000a886207220 */ /* 0x042ff20000410000 */
[----:B------:R-:W-:Y:S01]  /*c9d0*/  MUFU.EX2 R246, R65 ;  /* 0x0000004100f67308 */ /* 0x000fe20000000800 */
[----:B---3--:R-:W-:Y:S01]  /*c9e0*/  FMUL.FTZ R33, R134, R169 ;  /* 0x000000a986217220 */ /* 0x008fe20000410000 */
        /* <DEDUP_REMOVED lines=9> */
[----:B------:R-:W3:Y:S01]  /*ca80*/  MUFU.EX2 R64, R58 ;  /* 0x0000003a00407308 */ /* 0x000ee20000000800 */
[----:B------:R-:W-:Y:S02]  /*ca90*/  F2FP.F16.F32.PACK_AB R36, R184, R181 ;  /* 0x000000b5b824723e */ /* 0x000fe400000000ff */
[----:B------:R-:W-:Y:S07]  /*caa0*/  F2FP.F16.F32.PACK_AB R38, R211, R188 ;  /* 0x000000bcd326723e */ /* 0x000fee00000000ff */
[----:B------:R-:W4:Y:S01]  /*cab0*/  MUFU.EX2 R63, R63 ;  /* 0x0000003f003f7308 */ /* 0x000f220000000800 */
[C---:B------:R-:W-:Y:S09]  /*cac0*/  HMMA.16816.F32 R8, R36.reuse, R48, R8 ;  /* 0x000000302408723c */ /* 0x040ff20000001808 */
[----:B------:R5:W-:Y:S01]  /*cad0*/  MUFU.EX2 R59, R56 ;  /* 0x00000038003b7308 */ /* 0x000be20000000800 */
[-C--:B------:R-:W-:Y:S06]  /*cae0*/  HMMA.16816.F32 R12, R36, R50.reuse, R12 ;  /* 0x00000032240c723c */ /* 0x080fec000000180c */
[C---:B------:R-:W-:Y:S03]  /*caf0*/  HMMA.16816.F32 R16, R40.reuse, R50, R16 ;  /* 0x000000322810723c */ /* 0x040fe60000001810 */
[----:B------:R3:W4:Y:S01]  /*cb00*/  MUFU.EX2 R62, R57 ;  /* 0x00000039003e7308 */ /* 0x0007220000000800 */
[----:B------:R-:W4:Y:S02]  /*cb10*/  LDSM.16.MT88.4 R48, [R194+0x4800] ;  /* 0x00480000c230783b */ /* 0x000f240000004200 */
[-C--:B--2---:R-:W-:Y:S07]  /*cb20*/  HMMA.16816.F32 R20, R40, R52.reuse, R20 ;  /* 0x000000342814723c */ /* 0x084fee0000001814 */
[----:B------:R-:W-:Y:S01]  /*cb30*/  MUFU.EX2 R60, R60 ;  /* 0x0000003c003c7308 */ /* 0x000fe20000000800 */
[----:B-----5:R-:W-:Y:S01]  /*cb40*/  FADD.FTZ R56, R180, R134 ;  /* 0x00000086b4387221 */ /* 0x020fe20000010000 */
[C---:B------:R-:W-:Y:S08]  /*cb50*/  HMMA.16816.F32 R24, R36.reuse, R52, R24 ;  /* 0x000000342418723c */ /* 0x040ff00000001818 */
[----:B------:R-:W2:Y:S01]  /*cb60*/  MUFU.EX2 R61, R61 ;  /* 0x0000003d003d7308 */ /* 0x000ea20000000800 */
[-C--:B------:R-:W-:Y:S03]  /*cb70*/  HMMA.16816.F32 R28, R36, R54.reuse, R28 ;  /* 0x00000036241c723c */ /* 0x080fe6000000181c */
[----:B---3--:R-:W-:Y:S03]  /*cb80*/  FADD.FTZ R57, R176, R0 ;  /* 0x00000000b0397221 */ /* 0x008fe60000010000 */
[----:B------:R-:W-:Y:S03]  /*cb90*/  HMMA.16816.F32 R32, R40, R54, R32 ;  /* 0x000000362820723c */ /* 0x000fe60000001820 */
[----:B------:R-:W-:Y:S01]  /*cba0*/  MUFU.EX2 R70, R70 ;  /* 0x0000004600467308 */ /* 0x000fe20000000800 */
[----:B------:R-:W3:Y:S01]  /*cbb0*/  LDSM.16.MT88.4 R52, [R193+0x4c00] ;  /* 0x004c0000c134783b */ /* 0x000ee20000004200 */
[----:B------:R-:W-:Y:S01]  /*cbc0*/  F2FP.F16.F32.PACK_AB R37, R235, R230 ;  /* 0x000000e6eb25723e */ /* 0x000fe200000000ff */
[----:B------:R-:W-:Y:S01]  /*cbd0*/  FADD.FTZ R57, R185, R57 ;  /* 0x00000039b9397221 */ /* 0x000fe20000010000 */
[----:B------:R-:W-:Y:S01]  /*cbe0*/  F2FP.F16.F32.PACK_AB R39, R241, R239 ;  /* 0x000000eff127723e */ /* 0x000fe200000000ff */
[----:B------:R-:W-:Y:S05]  /*cbf0*/  FADD.FTZ R0, R216, R137 ;  /* 0x00000089d8007221 */ /* 0x000fea0000010000 */
[----:B------:R-:W5:Y:S01]  /*cc00*/  MUFU.EX2 R71, R71 ;  /* 0x0000004700477308 */ /* 0x000f620000000800 */
[----:B------:R-:W-:Y:S01]  /*cc10*/  F2FP.F16.F32.PACK_AB R36, R233, R223 ;  /* 0x000000dfe924723e */ /* 0x000fe200000000ff */
[----:B------:R-:W-:Y:S01]  /*cc20*/  FADD.FTZ R56, R208, R56 ;  /* 0x00000038d0387221 */ /* 0x000fe20000010000 */
[----:B------:R-:W-:Y:S02]  /*cc30*/  F2FP.F16.F32.PACK_AB R38, R240, R237 ;  /* 0x000000edf026723e */ /* 0x000fe400000000ff */
[----:B------:R-:W-:Y:S05]  /*cc40*/  F2FP.F16.F32.PACK_AB R41, R224, R214 ;  /* 0x000000d6e029723e */ /* 0x000fea00000000ff */
[----:B------:R-:W-:Y:S01]  /*cc50*/  MUFU.EX2 R82, R82 ;  /* 0x0000005200527308 */ /* 0x000fe20000000800 */
[----:B------:R-:W-:Y:S01]  /*cc60*/  F2FP.F16.F32.PACK_AB R43, R236, R231 ;  /* 0x000000e7ec2b723e */ /* 0x000fe200000000ff */
[-C--:B-1----:R-:W-:Y:S08]  /*cc70*/  HMMA.16816.F32 R4, R36, R44.reuse, R4 ;  /* 0x0000002c2404723c */ /* 0x082ff00000001804 */
        /* <DEDUP_REMOVED lines=10> */
[----:B------:R-:W5:Y:S02]  /*cd20*/  LDSM.16.MT88.4 R44, [R194+0x4c00] ;  /* 0x004c0000c22c783b */ /* 0x000f640000004200 */
[-C--:B----4-:R-:W-:Y:S07]  /*cd30*/  HMMA.16816.F32 R20, R36, R48.reuse, R20 ;  /* 0x000000302414723c */ /* 0x090fee0000001814 */
[----:B------:R-:W4:Y:S01]  /*cd40*/  MUFU.EX2 R81, R81 ;  /* 0x0000005100517308 */ /* 0x000f220000000800 */
[C---:B------:R-:W-:Y:S09]  /*cd50*/  HMMA.16816.F32 R24, R40.reuse, R48, R24 ;  /* 0x000000302818723c */ /* 0x040ff20000001818 */
[----:B------:R-:W-:Y:S01]  /*cd60*/  MUFU.EX2 R74, R74 ;  /* 0x0000004a004a7308 */ /* 0x000fe20000000800 */
[-C--:B------:R-:W-:Y:S06]  /*cd70*/  HMMA.16816.F32 R28, R40, R50.reuse, R28 ;  /* 0x00000032281c723c */ /* 0x080fec000000181c */
[----:B------:R-:W-:Y:S03]  /*cd80*/  HMMA.16816.F32 R32, R36, R50, R32 ;  /* 0x000000322420723c */ /* 0x000fe60000001820 */
[----:B------:R-:W4:Y:S01]  /*cd90*/  MUFU.EX2 R75, R75 ;  /* 0x0000004b004b7308 */ /* 0x000f220000000800 */
[----:B------:R-:W4:Y:S01]  /*cda0*/  LDSM.16.MT88.4 R48, [R193+0x5000] ;  /* 0x00500000c130783b */ /* 0x000f220000004200 */
[----:B------:R-:W-:Y:S02]  /*cdb0*/  F2FP.F16.F32.PACK_AB R41, R65, R64 ;  /* 0x000000404129723e */ /* 0x000fe400000000ff */
[----:B------:R-:W-:Y:S06]  /*cdc0*/  F2FP.F16.F32.PACK_AB R37, R238, R234 ;  /* 0x000000eaee25723e */ /* 0x000fec00000000ff */
[----:B------:R-:W-:Y:S01]  /*cdd0*/  MUFU.EX2 R78, R78 ;  /* 0x0000004e004e7308 */ /* 0x000fe20000000800 */
[----:B------:R-:W-:Y:S02]  /*cde0*/  F2FP.F16.F32.PACK_AB R39, R245, R244 ;  /* 0x000000f4f527723e */ /* 0x000fe400000000ff */
[----:B------:R-:W-:Y:S02]  /*cdf0*/  F2FP.F16.F32.PACK_AB R36, R67, R66 ;  /* 0x000000424324723e */ /* 0x000fe400000000ff */
[----:B------:R-:W-:Y:S05]  /*ce00*/  F2FP.F16.F32.PACK_AB R38, R246, R243 ;  /* 0x000000f3f626723e */ /* 0x000fea00000000ff */
[----:B------:R-:W4:Y:S01]  /*ce10*/  MUFU.EX2 R79, R79 ;  /* 0x0000004f004f7308 */ /* 0x000f220000000800 */
[----:B------:R-:W-:Y:S02]  /*ce20*/  F2FP.F16.F32.PACK_AB R43, R63, R242 ;  /* 0x000000f23f2b723e */ /* 0x000fe400000000ff */
[----:B------:R-:W-:Y:S01]  /*ce30*/  F2FP.F16.F32.PACK_AB R40, R62, R59 ;  /* 0x0000003b3e28723e */ /* 0x000fe200000000ff */
[-C--:B---3--:R-:W-:Y:S06]  /*ce40*/  HMMA.16816.F32 R4, R36, R52.reuse, R4 ;  /* 0x000000342404723c */ /* 0x088fec0000001804 */
[----:B------:R-:W-:Y:S01]  /*ce50*/  MUFU.EX2 R72, R72 ;  /* 0x0000004800487308 */ /* 0x000fe20000000800 */
[----:B--2---:R-:W-:Y:S09]  /*ce60*/  F2FP.F16.F32.PACK_AB R42, R61, R60 ;  /* 0x0000003c3d2a723e */ /* 0x004ff200000000ff */
[----:B------:R-:W2:Y:S01]  /*ce70*/  MUFU.EX2 R73, R73 ;  /* 0x0000004900497308 */ /* 0x000ea20000000800 */
[C---:B------:R-:W-:Y:S06]  /*ce80*/  HMMA.16816.F32 R8, R40.reuse, R52, R8 ;  /* 0x000000342808723c */ /* 0x040fec0000001808 */
[-C--:B------:R-:W-:Y:S03]  /*ce90*/  HMMA.16816.F32 R12, R40, R54.reuse, R12 ;  /* 0x00000036280c723c */ /* 0x080fe6000000180c */
[----:B------:R-:W-:Y:S03]  /*cea0*/  MUFU.EX2 R76, R76 ;  /* 0x0000004c004c7308 */ /* 0x000fe60000000800 */
[C---:B------:R-:W-:Y:S01]  /*ceb0*/  HMMA.16816.F32 R16, R36.reuse, R54, R16 ;  /* 0x000000362410723c */ /* 0x040fe20000001810 */
[----:B------:R-:W3:Y:S06]  /*cec0*/  LDSM.16.MT88.4 R52, [R194+0x5000] ;  /* 0x00500000c234783b */ /* 0x000eec0000004200 */
[----:B------:R-:W2:Y:S01]  /*ced0*/  MUFU.EX2 R77, R77 ;  /* 0x0000004d004d7308 */ /* 0x000ea20000000800 */
[-C--:B-----5:R-:W-:Y:S09]  /*cee0*/  HMMA.16816.F32 R20, R36, R44.reuse, R20 ;  /* 0x0000002c2414723c */ /* 0x0a0ff20000001814 */
[----:B------:R-:W-:Y:S01]  /*cef0*/  MUFU.EX2 R86, R86 ;  /* 0x0000005600567308 */ /* 0x000fe20000000800 */
[C---:B------:R-:W-:Y:S06]  /*cf00*/  HMMA.16816.F32 R24, R40.reuse, R44, R24 ;  /* 0x0000002c2818723c */ /* 0x040fec0000001818 */
[-C--:B------:R-:W-:Y:S03]  /*cf10*/  HMMA.16816.F32 R28, R40, R46.reuse, R28 ;  /* 0x0000002e281c723c */ /* 0x080fe6000000181c */
[----:B------:R-:W5:Y:S03]  /*cf20*/  MUFU.EX2 R87, R87 ;  /* 0x0000005700577308 */ /* 0x000f660000000800 */
[----:B------:R-:W-:Y:S01]  /*cf30*/  HMMA.16816.F32 R32, R36, R46, R32 ;  /* 0x0000002e2420723c */ /* 0x000fe20000001820 */
[----:B------:R-:W5:Y:S06]  /*cf40*/  LDSM.16.MT88.4 R44, [R193+0x5400] ;  /* 0x00540000c12c783b */ /* 0x000f6c0000004200 */
[----:B------:R-:W-:Y:S01]  /*cf50*/  MUFU.EX2 R98, R98 ;  /* 0x0000006200627308 */ /* 0x000fe20000000800 */
[----:B------:R-:W-:Y:S03]  /*cf60*/  F2FP.F16.F32.PACK_AB R41, R71, R70 ;  /* 0x000000464729723e */ /* 0x000fe600000000ff */
[----:B-1----:R-:W-:Y:S06]  /*cf70*/  F2FP.F16.F32.PACK_AB R43, R83, R82 ;  /* 0x00000052532b723e */ /* 0x002fec00000000ff */
[----:B------:R-:W1:Y:S01]  /*cf80*/  MUFU.EX2 R99, R99 ;  /* 0x0000006300637308 */ /* 0x000e620000000800 */
[----:B------:R-:W-:Y:S02]  /*cf90*/  F2FP.F16.F32.PACK_AB R40, R69, R68 ;  /* 0x000000444528723e */ /* 0x000fe400000000ff */
[----:B----4-:R-:W-:Y:S02]  /*cfa0*/  F2FP.F16.F32.PACK_AB R42, R81, R80 ;  /* 0x00000050512a723e */ /* 0x010fe400000000ff */
[----:B------:R-:W-:Y:S02]  /*cfb0*/  F2FP.F16.F32.PACK_AB R37, R75, R74 ;  /* 0x0000004a4b25723e */ /* 0x000fe400000000ff */
[----:B------:R-:W-:Y:S03]  /*cfc0*/  F2FP.F16.F32.PACK_AB R39, R79, R78 ;  /* 0x0000004e4f27723e */ /* 0x000fe600000000ff */
[----:B------:R-:W-:Y:S01]  /*cfd0*/  MUFU.EX2 R84, R84 ;  /* 0x0000005400547308 */ /* 0x000fe20000000800 */
[----:B--2---:R-:W-:Y:S01]  /*cfe0*/  F2FP.F16.F32.PACK_AB R36, R73, R72 ;  /* 0x000000484924723e */ /* 0x004fe200000000ff */
[-C--:B------:R-:W-:Y:S05]  /*cff0*/  HMMA.16816.F32 R4, R40, R48.reuse, R4 ;  /* 0x000000302804723c */ /* 0x080fea0000001804 */
[----:B------:R-:W-:Y:S03]  /*d000*/  F2FP.F16.F32.PACK_AB R38, R77, R76 ;  /* 0x0000004c4d26723e */ /* 0x000fe600000000ff */
[----:B------:R-:W2:Y:S04]  /*d010*/  MUFU.EX2 R85, R85 ;  /* 0x0000005500557308 */ /* 0x000ea80000000800 */
[C---:B------:R-:W-:Y:S06]  /*d020*/  HMMA.16816.F32 R8, R36.reuse, R48, R8 ;  /* 0x000000302408723c */ /* 0x040fec0000001808 */
[----:B------:R-:W-:Y:S01]  /*d030*/  MUFU.EX2 R96, R96 ;  /* 0x0000006000607308 */ /* 0x000fe20000000800 */
[-C--:B------:R-:W-:Y:S09]  /*d040*/  HMMA.16816.F32 R12, R36, R50.reuse, R12 ;  /* 0x00000032240c723c */ /* 0x080ff2000000180c */
[----:B------:R-:W4:Y:S02]  /*d050*/  MUFU.EX2 R97, R97 ;  /* 0x0000006100617308 */ /* 0x000f240000000800 */
[----:B------:R-:W-:Y:S01]  /*d060*/  FADD.FTZ R48, R219, R0 ;  /* 0x00000000db307221 */ /* 0x000fe20000010000 */
[C---:B------:R-:W-:Y:S04]  /*d070*/  HMMA.16816.F32 R16, R40.reuse, R50, R16 ;  /* 0x000000322810723c */ /* 0x040fe80000001810 */
[----:B------:R-:W-:Y:S03]  /*d080*/  FADD.FTZ R0, R205, R57 ;  /* 0x00000039cd007221 */ /* 0x000fe60000010000 */
[----:B------:R-:W-:Y:S01]  /*d090*/  MUFU.EX2 R90, R90 ;  /* 0x0000005a005a7308 */ /* 0x000fe20000000800 */
[-C--:B---3--:R-:W-:Y:S03]  /*d0a0*/  HMMA.16816.F32 R20, R40, R52.reuse, R20 ;  /* 0x000000342814723c */ /* 0x088fe60000001814 */
[----:B------:R-:W-:Y:S01]  /*d0b0*/  FADD.FTZ R48, R191, R48 ;  /* 0x00000030bf307221 */ /* 0x000fe20000010000 */
[----:B------:R-:W-:Y:S02]  /*d0c0*/  FADD.FTZ R49, R217, R56 ;  /* 0x00000038d9317221 */ /* 0x000fe40000010000 */
[C---:B------:R-:W-:Y:S03]  /*d0d0*/  HMMA.16816.F32 R24, R36.reuse, R52, R24 ;  /* 0x000000342418723c */ /* 0x040fe60000001818 */
[----:B------:R-:W3:Y:S02]  /*d0e0*/  MUFU.EX2 R91, R91 ;  /* 0x0000005b005b7308 */ /* 0x000ee40000000800 */
[----:B------:R-:W-:Y:S01]  /*d0f0*/  FADD.FTZ R49, R189, R49 ;  /* 0x00000031bd317221 */ /* 0x000fe20000010000 */
[-C--:B------:R-:W-:Y:S07]  /*d100*/  HMMA.16816.F32 R28, R36, R54.reuse, R28 ;  /* 0x00000036241c723c */ /* 0x080fee000000181c */
[----:B------:R-:W-:Y:S01]  /*d110*/  MUFU.EX2 R94, R94 ;  /* 0x0000005e005e7308 */ /* 0x000fe20000000800 */
[----:B------:R-:W-:Y:S01]  /*d120*/  FADD.FTZ R49, R206, R49 ;  /* 0x00000031ce317221 */ /* 0x000fe20000010000 */
[----:B------:R-:W-:Y:S08]  /*d130*/  HMMA.16816.F32 R32, R40, R54, R32 ;  /* 0x000000362820723c */ /* 0x000ff00000001820 */
[----:B------:R-:W3:Y:S03]  /*d140*/  MUFU.EX2 R95, R95 ;  /* 0x0000005f005f7308 */ /* 0x000ee60000000800 */
[----:B------:R-:W-:Y:S01]  /*d150*/  FADD.FTZ R56, R181, R0 ;  /* 0x00000000b5387221 */ /* 0x000fe20000010000 */
[----:B------:R-:W-:Y:S01]  /*d160*/  FADD.FTZ R0, R210, R48 ;  /* 0x00000030d2007221 */ /* 0x000fe20000010000 */
[----:B-----5:R-:W-:Y:S02]  /*d170*/  F2FP.F16.F32.PACK_AB R37, R87, R86 ;  /* 0x000000565725723e */ /* 0x020fe400000000ff */
[----:B------:R-:W-:Y:S01]  /*d180*/  FADD.FTZ R48, R184, R56 ;  /* 0x00000038b8307221 */ /* 0x000fe20000010000 */
[----:B------:R-:W-:Y:S02]  /*d190*/  FADD.FTZ R56, R190, R3 ;  /* 0x00000003be387221 */ /* 0x000fe40000010000 */
[----:B------:R-:W-:Y:S01]  /*d1a0*/  MUFU.EX2 R88, R88 ;  /* 0x0000005800587308 */ /* 0x000fe20000000800 */
[----:B------:R-:W-:Y:S01]  /*d1b0*/  FADD.FTZ R3, R212, R49 ;  /* 0x00000031d4037221 */ /* 0x000fe20000010000 */
[----:B------:R-:W-:Y:S01]  /*d1c0*/  FADD.FTZ R57, R188, R48 ;  /* 0x00000030bc397221 */ /* 0x000fe20000010000 */
[----:B-1----:R-:W-:Y:S01]  /*d1d0*/  F2FP.F16.F32.PACK_AB R39, R99, R98 ;  /* 0x000000626327723e */ /* 0x002fe200000000ff */
[----:B------:R-:W1:Y:S01]  /*d1e0*/  LDSM.16.MT88.4 R48, [R194+0x5400] ;  /* 0x00540000c230783b */ /* 0x000e620000004200 */
[----:B------:R-:W-:Y:S01]  /*d1f0*/  FADD.FTZ R52, R220, R3 ;  /* 0x00000003dc347221 */ /* 0x000fe20000010000 */
[----:B--2---:R-:W-:Y:S01]  /*d200*/  F2FP.F16.F32.PACK_AB R36, R85, R84 ;  /* 0x000000545524723e */ /* 0x004fe200000000ff */
[----:B------:R-:W-:Y:S03]  /*d210*/  FADD.FTZ R56, R215, R56 ;  /* 0x00000038d7387221 */ /* 0x000fe60000010000 */
[----:B------:R-:W2:Y:S01]  /*d220*/  MUFU.EX2 R89, R89 ;  /* 0x0000005900597308 */ /* 0x000ea20000000800 */
[----:B----4-:R-:W-:Y:S01]  /*d230*/  F2FP.F16.F32.PACK_AB R38, R97, R96 ;  /* 0x000000606126723e */ /* 0x010fe200000000ff */
[----:B------:R-:W-:Y:S01]  /*d240*/  FADD.FTZ R57, R211, R57 ;  /* 0x00000039d3397221 */ /* 0x000fe20000010000 */
[----:B---3--:R-:W-:Y:S01]  /*d250*/  F2FP.F16.F32.PACK_AB R41, R91, R90 ;  /* 0x0000005a5b29723e */ /* 0x008fe200000000ff */
[----:B------:R-:W-:Y:S01]  /*d260*/  FADD.FTZ R3, R214, R56 ;  /* 0x00000038d6037221 */ /* 0x000fe20000010000 */
[----:B------:R-:W-:Y:S01]  /*d270*/  FADD.FTZ R56, R223, R52 ;  /* 0x00000034df387221 */ /* 0x000fe20000010000 */
[----:B------:R-:W-:Y:S01]  /*d280*/  F2FP.F16.F32.PACK_AB R43, R95, R94 ;  /* 0x0000005e5f2b723e */ /* 0x000fe200000000ff */
[----:B------:R-:W3:Y:S03]  /*d290*/  LDSM.16.MT88.4 R52, [R193+0x5800] ;  /* 0x00580000c134783b */ /* 0x000ee60000004200 */
[----:B------:R-:W-:Y:S01]  /*d2a0*/  MUFU.EX2 R92, R92 ;  /* 0x0000005c005c7308 */ /* 0x000fe20000000800 */
[-C--:B------:R-:W-:Y:S05]  /*d2b0*/  HMMA.16816.F32 R4, R36, R44.reuse, R4 ;  /* 0x0000002c2404723c */ /* 0x080fea0000001804 */
[----:B------:R-:W-:Y:S01]  /*d2c0*/  FADD.FTZ R57, R209, R57 ;  /* 0x00000039d1397221 */ /* 0x000fe20000010000 */
[----:B------:R-:W-:Y:S03]  /*d2d0*/  FADD.FTZ R3, R224, R3 ;  /* 0x00000003e0037221 */ /* 0x000fe60000010000 */
[----:B------:R-:W4:Y:S02]  /*d2e0*/  MUFU.EX2 R93, R93 ;  /* 0x0000005d005d7308 */ /* 0x000f240000000800 */
[----:B--2---:R-:W-:Y:S01]  /*d2f0*/  F2FP.F16.F32.PACK_AB R40, R89, R88 ;  /* 0x000000585928723e */ /* 0x004fe200000000ff */
[----:B------:R-:W-:Y:S07]  /*d300*/  FADD.FTZ R0, R218, R0 ;  /* 0x00000000da007221 */ /* 0x000fee0000010000 */
[----:B------:R2:W-:Y:S01]  /*d310*/  MUFU.EX2 R58, R2 ;  /* 0x00000002003a7308 */ /* 0x0005e20000000800 */
[----:B------:R-:W-:Y:S04]  /*d320*/  FADD.FTZ R0, R228, R0 ;  /* 0x00000000e4007221 */ /* 0x000fe80000010000 */
[----:B------:R-:W-:Y:S05]  /*d330*/  FADD.FTZ R0, R230, R0 ;  /* 0x00000000e6007221 */ /* 0x000fea0000010000 */
[----:B------:R-:W-:Y:S01]  /*d340*/  MUFU.EX2 R102, R102 ;  /* 0x0000006600667308 */ /* 0x000fe20000000800 */
[----:B----4-:R-:W-:Y:S09]  /*d350*/  F2FP.F16.F32.PACK_AB R42, R93, R92 ;  /* 0x0000005c5d2a723e */ /* 0x010ff200000000ff */
[----:B------:R-:W4:Y:S01]  /*d360*/  MUFU.EX2 R103, R103 ;  /* 0x0000006700677308 */ /* 0x000f220000000800 */
[C---:B------:R-:W-:Y:S04]  /*d370*/  HMMA.16816.F32 R8, R40.reuse, R44, R8 ;  /* 0x0000002c2808723c */ /* 0x040fe80000001808 */
[----:B--2---:R-:W-:Y:S02]  /*d380*/  FADD.FTZ R2, R231, R3 ;  /* 0x00000003e7027221 */ /* 0x004fe40000010000 */
[-C--:B------:R-:W-:Y:S03]  /*d390*/  HMMA.16816.F32 R12, R40, R46.reuse, R12 ;  /* 0x0000002e280c723c */ /* 0x080fe6000000180c */
[----:B------:R-:W-:Y:S02]  /*d3a0*/  MUFU.EX2 R114, R114 ;  /* 0x0000007200727308 */ /* 0x000fe40000000800 */
[----:B------:R-:W-:Y:S01]  /*d3b0*/  FADD.FTZ R45, R233, R56 ;  /* 0x00000038e92d7221 */ /* 0x000fe20000010000 */
[C---:B------:R-:W-:Y:S07]  /*d3c0*/  HMMA.16816.F32 R16, R36.reuse, R46, R16 ;  /* 0x0000002e2410723c */ /* 0x040fee0000001810 */
[----:B------:R-:W2:Y:S01]  /*d3d0*/  MUFU.EX2 R115, R115 ;  /* 0x0000007300737308 */ /* 0x000ea20000000800 */
[----:B------:R-:W-:Y:S03]  /*d3e0*/  FADD.FTZ R45, R237, R45 ;  /* 0x0000002ded2d7221 */ /* 0x000fe60000010000 */
[----:B------:R-:W-:Y:S01]  /*d3f0*/  FADD.FTZ R2, R236, R2 ;  /* 0x00000002ec027221 */ /* 0x000fe20000010000 */
[----:B------:R-:W-:Y:S01]  /*d400*/  FADD.FTZ R44, R235, R0 ;  /* 0x00000000eb2c7221 */ /* 0x000fe20000010000 */
[----:B------:R-:W-:Y:S01]  /*d410*/  FADD.FTZ R0, R222, R57 ;  /* 0x00000039de007221 */ /* 0x000fe20000010000 */
[-C--:B-1----:R-:W-:Y:S03]  /*d420*/  HMMA.16816.F32 R20, R36, R48.reuse, R20 ;  /* 0x000000302414723c */ /* 0x082fe60000001814 */
[----:B------:R-:W-:Y:S01]  /*d430*/  MUFU.EX2 R100, R100 ;  /* 0x0000006400647308 */ /* 0x000fe20000000800 */
[----:B------:R-:W-:Y:S01]  /*d440*/  FADD.FTZ R44, R239, R44 ;  /* 0x0000002cef2c7221 */ /* 0x000fe20000010000 */
[----:B------:R-:W-:Y:S01]  /*d450*/  FADD.FTZ R56, R64, R2 ;  /* 0x0000000240387221 */ /* 0x000fe20000010000 */
[----:B------:R-:W-:Y:S01]  /*d460*/  FADD.FTZ R3, R229, R0 ;  /* 0x00000000e5037221 */ /* 0x000fe20000010000 */
[C---:B------:R-:W-:Y:S06]  /*d470*/  HMMA.16816.F32 R24, R40.reuse, R48, R24 ;  /* 0x000000302818723c */ /* 0x040fec0000001818 */
[----:B------:R-:W1:Y:S01]  /*d480*/  MUFU.EX2 R101, R101 ;  /* 0x0000006500657308 */ /* 0x000e620000000800 */
[----:B------:R-:W-:Y:S01]  /*d490*/  FADD.FTZ R0, R241, R44 ;  /* 0x0000002cf1007221 */ /* 0x000fe20000010000 */
[----:B------:R-:W-:Y:S01]  /*d4a0*/  FADD.FTZ R44, R240, R45 ;  /* 0x0000002df02c7221 */ /* 0x000fe20000010000 */
[-C--:B------:R-:W-:Y:S03]  /*d4b0*/  HMMA.16816.F32 R28, R40, R50.reuse, R28 ;  /* 0x00000032281c723c */ /* 0x080fe6000000181c */
[----:B------:R-:W-:Y:S04]  /*d4c0*/  FADD.FTZ R2, R66, R44 ;  /* 0x0000002c42027221 */ /* 0x000fe80000010000 */
[----:B------:R-:W-:Y:S01]  /*d4d0*/  MUFU.EX2 R112, R112 ;  /* 0x0000007000707308 */ /* 0x000fe20000000800 */
[----:B------:R-:W5:Y:S01]  /*d4e0*/  LDSM.16.MT88.4 R44, [R194+0x5800] ;  /* 0x00580000c22c783b */ /* 0x000f620000004200 */
[----:B------:R-:W-:Y:S04]  /*d4f0*/  HMMA.16816.F32 R32, R36, R50, R32 ;  /* 0x000000322420723c */ /* 0x000fe80000001820 */
[----:B----4-:R-:W-:Y:S01]  /*d500*/  F2FP.F16.F32.PACK_AB R41, R103, R102 ;  /* 0x000000666729723e */ /* 0x010fe200000000ff */
[----:B------:R-:W-:Y:S03]  /*d510*/  FADD.FTZ R49, R67, R2 ;  /* 0x0000000243317221 */ /* 0x000fe60000010000 */
[----:B------:R-:W4:Y:S03]  /*d520*/  MUFU.EX2 R113, R113 ;  /* 0x0000007100717308 */ /* 0x000f260000000800 */
[----:B--2---:R-:W-:Y:S01]  /*d530*/  F2FP.F16.F32.PACK_AB R43, R115, R114 ;  /* 0x00000072732b723e */ /* 0x004fe200000000ff */
[----:B------:R-:W-:Y:S01]  /*d540*/  FADD.FTZ R3, R232, R3 ;  /* 0x00000003e8037221 */ /* 0x000fe20000010000 */
[----:B-1----:R-:W-:Y:S03]  /*d550*/  F2FP.F16.F32.PACK_AB R40, R101, R100 ;  /* 0x000000646528723e */ /* 0x002fe600000000ff */
[----:B------:R-:W-:Y:S01]  /*d560*/  FADD.FTZ R3, R59, R3 ;  /* 0x000000033b037221 */ /* 0x000fe20000010000 */
[----:B------:R-:W-:Y:S01]  /*d570*/  FADD.FTZ R0, R234, R0 ;  /* 0x00000000ea007221 */ /* 0x000fe20000010000 */
        /* <DEDUP_REMOVED lines=9> */
[----:B----4-:R-:W-:Y:S01]  /*d610*/  F2FP.F16.F32.PACK_AB R42, R113, R112 ;  /* 0x00000070712a723e */ /* 0x010fe200000000ff */
[----:B------:R-:W-:Y:S01]  /*d620*/  FADD.FTZ R0, R244, R0 ;  /* 0x00000000f4007221 */ /* 0x000fe20000010000 */
[----:B------:R-:W-:Y:S03]  /*d630*/  FADD.FTZ R2, R63, R2 ;  /* 0x000000023f027221 */ /* 0x000fe60000010000 */
[----:B------:R-:W-:Y:S01]  /*d640*/  FADD.FTZ R49, R245, R0 ;  /* 0x00000000f5317221 */ /* 0x000fe20000010000 */
[----:B------:R-:W-:Y:S03]  /*d650*/  FADD.FTZ R0, R61, R48 ;  /* 0x000000303d007221 */ /* 0x000fe60000010000 */
[----:B------:R-:W-:Y:S01]  /*d660*/  MUFU.EX2 R110, R110 ;  /* 0x0000006e006e7308 */ /* 0x000fe20000000800 */
[-C--:B---3--:R-:W-:Y:S05]  /*d670*/  HMMA.16816.F32 R4, R40, R52.reuse, R4 ;  /* 0x000000342804723c */ /* 0x088fea0000001804 */
[----:B------:R-:W-:Y:S01]  /*d680*/  FADD.FTZ R48, R70, R49 ;  /* 0x0000003146307221 */ /* 0x000fe20000010000 */
[----:B------:R-:W-:Y:S03]  /*d690*/  FADD.FTZ R49, R68, R3 ;  /* 0x0000000344317221 */ /* 0x000fe60000010000 */
[----:B------:R-:W2:Y:S02]  /*d6a0*/  MUFU.EX2 R111, R111 ;  /* 0x0000006f006f7308 */ /* 0x000ea40000000800 */
[----:B-1----:R-:W-:Y:S01]  /*d6b0*/  F2FP.F16.F32.PACK_AB R37, R107, R106 ;  /* 0x0000006a6b25723e */ /* 0x002fe200000000ff */
[----:B------:R-:W-:Y:S01]  /*d6c0*/  FADD.FTZ R3, R72, R0 ;  /* 0x0000000048037221 */ /* 0x000fe20000010000 */
[----:B------:R-:W-:Y:S01]  /*d6d0*/  FADD.FTZ R0, R71, R48 ;  /* 0x0000003047007221 */ /* 0x000fe20000010000 */
[----:B------:R-:W-:Y:S01]  /*d6e0*/  FADD.FTZ R48, R69, R49 ;  /* 0x0000003145307221 */ /* 0x000fe20000010000 */
[----:B------:R-:W-:Y:S04]  /*d6f0*/  FADD.FTZ R2, R74, R2 ;  /* 0x000000024a027221 */ /* 0x000fe80000010000 */
        /* <DEDUP_REMOVED lines=8> */
[----:B--2---:R-:W-:Y:S01]  /*d780*/  F2FP.F16.F32.PACK_AB R39, R111, R110 ;  /* 0x0000006e6f27723e */ /* 0x004fe200000000ff */
[----:B------:R-:W-:Y:S08]  /*d790*/  FADD.FTZ R2, R79, R2 ;  /* 0x000000024f027221 */ /* 0x000ff00000010000 */
        /* <DEDUP_REMOVED lines=11> */
[C---:B------:R-:W-:Y:S01]  /*d850*/  HMMA.16816.F32 R16, R40.reuse, R54, R16 ;  /* 0x000000362810723c */ /* 0x040fe20000001810 */
[----:B------:R-:W3:Y:S06]  /*d860*/  LDSM.16.MT88.4 R48, [R194+0x5c00] ;  /* 0x005c0000c230783b */ /* 0x000eec0000004200 */
[----:B------:R-:W-:Y:S01]  /*d870*/  MUFU.EX2 R116, R116 ;  /* 0x0000007400747308 */ /* 0x000fe20000000800 */
[----:B-1----:R-:W-:Y:S03]  /*d880*/  F2FP.F16.F32.PACK_AB R169, R119, R118 ;  /* 0x0000007677a9723e */ /* 0x002fe600000000ff */
[----:B------:R-:W-:Y:S01]  /*d890*/  FADD.FTZ R52, R81, R52 ;  /* 0x0000003451347221 */ /* 0x000fe20000010000 */
[-C--:B-----5:R-:W-:Y:S05]  /*d8a0*/  HMMA.16816.F32 R20, R40, R44.reuse, R20 ;  /* 0x0000002c2814723c */ /* 0x0a0fea0000001814 */
[----:B------:R-:W1:Y:S01]  /*d8b0*/  MUFU.EX2 R117, R117 ;  /* 0x0000007500757308 */ /* 0x000e620000000800 */
[----:B--2---:R-:W-:Y:S01]  /*d8c0*/  F2FP.F16.F32.PACK_AB R171, R135, R130 ;  /* 0x0000008287ab723e */ /* 0x004fe200000000ff */
[C---:B------:R-:W-:Y:S08]  /*d8d0*/  HMMA.16816.F32 R24, R36.reuse, R44, R24 ;  /* 0x0000002c2418723c */ /* 0x040ff00000001818 */
[----:B------:R-:W2:Y:S01]  /*d8e0*/  MUFU.EX2 R128, R128 ;  /* 0x0000008000807308 */ /* 0x000ea20000000800 */
[-C--:B------:R-:W-:Y:S03]  /*d8f0*/  HMMA.16816.F32 R28, R36, R46.reuse, R28 ;  /* 0x0000002e241c723c */ /* 0x080fe6000000181c */
[----:B------:R-:W-:Y:S01]  /*d900*/  FADD.FTZ R44, R77, R3 ;  /* 0x000000034d2c7221 */ /* 0x000fe20000010000 */
[----:B------:R-:W-:Y:S02]  /*d910*/  FADD.FTZ R45, R86, R0 ;  /* 0x00000000562d7221 */ /* 0x000fe40000010000 */
[----:B------:R-:W-:Y:S03]  /*d920*/  HMMA.16816.F32 R32, R40, R46, R32 ;  /* 0x0000002e2820723c */ /* 0x000fe60000001820 */
[----:B------:R-:W-:Y:S02]  /*d930*/  MUFU.EX2 R122, R122 ;  /* 0x0000007a007a7308 */ /* 0x000fe40000000800 */
[----:B-1----:R-:W-:Y:S01]  /*d940*/  F2FP.F16.F32.PACK_AB R168, R117, R116 ;  /* 0x0000007475a8723e */ /* 0x002fe200000000ff */
[----:B------:R-:W-:Y:S01]  /*d950*/  FADD.FTZ R36, R90, R2 ;  /* 0x000000025a247221 */ /* 0x000fe20000010000 */
[----:B------:R-:W-:Y:S01]  /*d960*/  FADD.FTZ R3, R84, R52 ;  /* 0x0000003454037221 */ /* 0x000fe20000010000 */
[----:B------:R-:W-:Y:S05]  /*d970*/  FADD.FTZ R0, R88, R44 ;  /* 0x0000002c58007221 */ /* 0x000fea0000010000 */
[----:B------:R-:W1:Y:S01]  /*d980*/  MUFU.EX2 R123, R123 ;  /* 0x0000007b007b7308 */ /* 0x000e620000000800 */
[----:B--2---:R-:W-:Y:S01]  /*d990*/  F2FP.F16.F32.PACK_AB R170, R58, R128 ;  /* 0x000000803aaa723e */ /* 0x004fe200000000ff */
[----:B------:R-:W-:Y:S08]  /*d9a0*/  FADD.FTZ R2, R87, R45 ;  /* 0x0000002d57027221 */ /* 0x000ff00000010000 */
[----:B------:R-:W-:Y:S01]  /*d9b0*/  MUFU.EX2 R126, R126 ;  /* 0x0000007e007e7308 */ /* 0x000fe20000000800 */
[-C--:B------:R-:W-:Y:S09]  /*d9c0*/  HMMA.16816.F32 R148, R168, R152.reuse, R4 ;  /* 0x00000098a894723c */ /* 0x080ff20000001804 */
        /* <DEDUP_REMOVED lines=21> */
[----:B------:R-:W-:Y:S03]  /*db20*/  FADD.FTZ R4, R107, R4 ;  /* 0x000000046b047221 */ /* 0x000fe60000010000 */
[----:B------:R-:W2:Y:S01]  /*db30*/  MUFU.EX2 R53, R124 ;  /* 0x0000007c00357308 */ /* 0x000ea20000000800 */
[----:B------:R-:W-:Y:S01]  /*db40*/  FADD.FTZ R5, R101, R0 ;  /* 0x0000000065057221 */ /* 0x000fe20000010000 */
[----:B------:R-:W-:Y:S01]  /*db50*/  FADD.FTZ R0, R105, R2 ;  /* 0x0000000269007221 */ /* 0x000fe20000010000 */
[----:B------:R-:W-:Y:S01]  /*db60*/  FADD.FTZ R2, R114, R3 ;  /* 0x0000000372027221 */ /* 0x000fe20000010000 */
[----:B------:R-:W-:Y:S01]  /*db70*/  FADD.FTZ R3, R110, R4 ;  /* 0x000000046e037221 */ /* 0x000fe20000010000 */
[----:B------:R-:W-:Y:S01]  /*db80*/  FADD.FTZ R5, R112, R5 ;  /* 0x0000000570057221 */ /* 0x000fe20000010000 */
[----:B------:R-:W-:Y:S01]  /*db90*/  FADD.FTZ R4, R108, R0 ;  /* 0x000000006c047221 */ /* 0x000fe20000010000 */
[----:B------:R-:W-:Y:S03]  /*dba0*/  FADD.FTZ R0, R115, R2 ;  /* 0x0000000273007221 */ /* 0x000fe60000010000 */
[----:B------:R-:W4:Y:S01]  /*dbb0*/  MUFU.EX2 R141, R141 ;  /* 0x0000008d008d7308 */ /* 0x000f220000000800 */
[----:B-1----:R-:W-:Y:S01]  /*dbc0*/  F2FP.F16.F32.PACK_AB R172, R121, R120 ;  /* 0x0000007879ac723e */ /* 0x002fe200000000ff */
        /* <DEDUP_REMOVED lines=14> */
[----:B--2---:R-:W-:Y:S01]  /*dcb0*/  FADD.FTZ R2, R53, R0 ;  /* 0x0000000035027221 */ /* 0x004fe20000010000 */
[----:B----4-:R-:W-:Y:S01]  /*dcc0*/  F2FP.F16.F32.PACK_AB R174, R141, R53 ;  /* 0x000000358dae723e */ /* 0x010fe200000000ff */
[----:B------:R-:W-:Y:S01]  /*dcd0*/  FADD.FTZ R248, R135, R3 ;  /* 0x0000000387f87221 */ /* 0x000fe20000010000 */
[----:B------:R-:W-:Y:S01]  /*dce0*/  IADD3 R0, R225, -0x1, RZ ;  /* 0xffffffffe1007810 */ /* 0x000fe20007ffe0ff */
[----:B------:R-:W-:Y:S01]  /*dcf0*/  FADD.FTZ R250, R136, R5 ;  /* 0x0000000588fa7221 */ /* 0x000fe20000010000 */
[-C--:B------:R-:W-:Y:S01]  /*dd00*/  MOV R135, R133.reuse ;  /* 0x0000008500877202 */ /* 0x080fe20000000f00 */
[----:B------:R-:W-:Y:S01]  /*dd10*/  FADD.FTZ R247, R58, R4 ;  /* 0x000000043af77221 */ /* 0x000fe20000010000 */
[----:B------:R-:W-:Y:S01]  /*dd20*/  FADD.FTZ R249, R141, R2 ;  /* 0x000000028df97221 */ /* 0x000fe20000010000 */
[C---:B------:R-:W-:Y:S04]  /*dd30*/  HMMA.16816.F32 R144, R172.reuse, R152, R8 ;  /* 0x00000098ac90723c */ /* 0x040fe80000001808 */
[----:B------:R-:W-:Y:S02]  /*dd40*/  MOV R225, R0 ;  /* 0x0000000000e17202 */ /* 0x000fe40000000f00 */
[-C--:B------:R-:W-:Y:S05]  /*dd50*/  HMMA.16816.F32 R156, R172, R154.reuse, R12 ;  /* 0x0000009aac9c723c */ /* 0x080fea000000180c */
[----:B------:R-:W-:Y:S01]  /*dd60*/  MOV R136, R138 ;  /* 0x0000008a00887202 */ /* 0x000fe20000000f00 */
[C---:B------:R-:W-:Y:S06]  /*dd70*/  HMMA.16816.F32 R152, R168.reuse, R154, R16 ;  /* 0x0000009aa898723c */ /* 0x040fec0000001810 */
[-C--:B---3--:R-:W-:Y:S05]  /*dd80*/  HMMA.16816.F32 R160, R168, R48.reuse, R20 ;  /* 0x00000030a8a0723c */ /* 0x088fea0000001814 */
        /* <DEDUP_REMOVED lines=8> */
.L_x_136:
[----:B------:R-:W2:Y:S01]  /*de10*/  LDL R11, [R1+0x54] ;  /* 0x00005400010b7983 */ /* 0x000ea20000100800 */
[----:B------:R-:W1:Y:S01]  /*de20*/  S2UR UR4, SR_CgaCtaId ;  /* 0x00000000000479c3 */ /* 0x000e620000008800 */
[----:B------:R-:W-:Y:S01]  /*de30*/  UMOV UR5, 0x400 ;  /* 0x0000040000057882 */ /* 0x000fe20000000000 */
[----:B------:R-:W3:Y:S01]  /*de40*/  S2R R35, SR_TID.X ;  /* 0x0000000000237919 */ /* 0x000ee20000002100 */
[----:B------:R-:W4:Y:S04]  /*de50*/  SHFL.BFLY PT, R5, R247, 0x2, 0x1f ;  /* 0x0c401f00f7057f89 */ /* 0x000f2800000e0000 */
[----:B------:R-:W5:Y:S04]  /*de60*/  SHFL.BFLY PT, R4, R248, 0x2, 0x1f ;  /* 0x0c401f00f8047f89 */ /* 0x000f6800000e0000 */
[----:B------:R-:W5:Y:S04]  /*de70*/  SHFL.BFLY PT, R9, R249, 0x2, 0x1f ;  /* 0x0c401f00f9097f89 */ /* 0x000f6800000e0000 */
[----:B------:R-:W5:Y:S01]  /*de80*/  SHFL.BFLY PT, R10, R250, 0x2, 0x1f ;  /* 0x0c401f00fa0a7f89 */ /* 0x000f6200000e0000 */
        /* <DEDUP_REMOVED lines=14> */
[----:B------:R-:W-:Y:S02]  /*df70*/  FADD.FTZ R6, R9, R249 ;  /* 0x000000f909067221 */ /* 0x000fe40000010000 */
[----:B------:R-:W-:Y:S01]  /*df80*/  IMAD R8, R8, 0x100, R7 ;  /* 0x0000010008087824 */ /* 0x000fe200078e0207 */
[----:B------:R-:W-:Y:S01]  /*df90*/  LOP3.LUT R3, R3, 0xfffffff8, RZ, 0xc0, !PT ;  /* 0xfffffff803037812 */ /* 0x000fe200078ec0ff */
[----:B------:R-:W-:Y:S01]  /*dfa0*/  FADD.FTZ R7, R10, R250 ;  /* 0x000000fa0a077221 */ /* 0x000fe20000010000 */
[----:B------:R4:W2:Y:S03]  /*dfb0*/  SHFL.BFLY PT, R24, R6, 0x1, 0x1f ;  /* 0x0c201f0006187f89 */ /* 0x0008a600000e0000 */
[----:B------:R-:W-:-:S02]  /*dfc0*/  IMAD.IADD R3, R34, 0x1, -R3 ;  /* 0x0000000122037824 */ /* 0x000fc400078e0a03 */
[----:B-1----:R-:W-:Y:S01]  /*dfd0*/  FADD.FTZ R27, R5, R27 ;  /* 0x0000001b051b7221 */ /* 0x002fe20000010000 */
[----:B------:R4:W1:Y:S02]  /*dfe0*/  SHFL.BFLY PT, R25, R7, 0x1, 0x1f ;  /* 0x0c201f0007197f89 */ /* 0x00086400000e0000 */
[----:B------:R-:W-:Y:S01]  /*dff0*/  LEA.HI R2, R3, R3, RZ, 0x1 ;  /* 0x0000000303027211 */ /* 0x000fe200078f08ff */
[----:B---3--:R-:W-:-:S03]  /*e000*/  FADD.FTZ R26, R4, R26 ;  /* 0x0000001a041a7221 */ /* 0x008fc60000010000 */
[----:B------:R-:W-:Y:S02]  /*e010*/  SHF.R.S32.HI R0, RZ, 0x1, R2 ;  /* 0x00000001ff007819 */ /* 0x000fe40000011402 */
[----:B------:R-:W-:Y:S02]  /*e020*/  LOP3.LUT R2, R2, 0x3fffffe, RZ, 0xc0, !PT ;  /* 0x03fffffe02027812 */ /* 0x000fe400078ec0ff */
[C---:B------:R-:W-:Y:S01]  /*e030*/  LOP3.LUT R9, R0.reuse, 0x1, RZ, 0xc0, !PT ;  /* 0x0000000100097812 */ /* 0x040fe200078ec0ff */
[----:B------:R-:W-:Y:S02]  /*e040*/  IMAD.SHL.U32 R15, R0, 0x40, RZ ;  /* 0x00000040000f7824 */ /* 0x000fe400078e00ff */
[----:B------:R-:W-:-:S03]  /*e050*/  IMAD.IADD R3, R3, 0x1, -R2 ;  /* 0x0000000103037824 */ /* 0x000fc600078e0a02 */
[----:B------:R-:W-:Y:S01]  /*e060*/  LOP3.LUT R15, R15, 0xc0, RZ, 0xc0, !PT ;  /* 0x000000c00f0f7812 */ /* 0x000fe200078ec0ff */
[----:B------:R-:W-:-:S03]  /*e070*/  IMAD R5, R3, 0x10, R8 ;  /* 0x0000001003057824 */ /* 0x000fc600078e0208 */
[----:B------:R-:W-:-:S05]  /*e080*/  LEA.HI R15, R15, R15, RZ, 0x1d ;  /* 0x0000000f0f0f7211 */ /* 0x000fca00078fe8ff */
        /* <DEDUP_REMOVED lines=16> */
.L_x_140:
        /* <DEDUP_REMOVED lines=20> */
.L_x_141:
[----:B------:R1:W5:Y:S01]  /*e2d0*/  LDL R37, [R1+0x60] ;  /* 0x0000600001257983 */ /* 0x0003620000100800 */
[----:B------:R-:W-:Y:S01]  /*e2e0*/  MOV R28, 0x10 ;  /* 0x00000010001c7802 */ /* 0x000fe20000000f00 */
[----:B------:R-:W-:Y:S01]  /*e2f0*/  FADD.FTZ R25, R7, R25 ;  /* 0x0000001907197221 */ /* 0x000fe20000010000 */
[----:B------:R-:W-:Y:S01]  /*e300*/  ISETP.NE.AND P5, PT, RZ, UR4, PT ;  /* 0x00000004ff007c0c */ /* 0x000fe2000bfa5270 */
[----:B------:R-:W2:Y:S01]  /*e310*/  S2R R36, SR_CTAID.Y ;  /* 0x0000000000247919 */ /* 0x000ea20000002600 */
[----:B------:R-:W-:Y:S01]  /*e320*/  SEL R28, R28, 0xfffffff0, P4 ;  /* 0xfffffff01c1c7807 */ /* 0x000fe20002000000 */
[----:B------:R-:W3:Y:S01]  /*e330*/  S2UR UR4, SR_CTAID.X ;  /* 0x00000000000479c3 */ /* 0x000ee20000002500 */
[----:B------:R-:W-:Y:S01]  /*e340*/  LOP3.LUT P4, RZ, R0, 0x2, RZ, 0xc0, !PT ;  /* 0x0000000200ff7812 */ /* 0x000fe2000788c0ff */
[----:B------:R-:W-:Y:S01]  /*e350*/  BSSY B0, `(.L_x_142) ;  /* 0x00000a6000007945 */ /* 0x000fe20003800000 */
[----:B------:R-:W-:Y:S02]  /*e360*/  ISETP.NE.AND P0, PT, R3, RZ, PT ;  /* 0x000000ff0300720c */ /* 0x000fe40003f05270 */
[----:B------:R-:W-:-:S02]  /*e370*/  IADD3 R20, R15, 0x20, RZ ;  /* 0x000000200f147810 */ /* 0x000fc40007ffe0ff */
[----:B------:R-:W-:Y:S02]  /*e380*/  FSETP.NE.FTZ.AND P1, PT, R24, RZ, PT ;  /* 0x000000ff1800720b */ /* 0x000fe40003f35000 */
[----:B------:R-:W-:Y:S01]  /*e390*/  MOV R3, 0x3f800000 ;  /* 0x3f80000000037802 */ /* 0x000fe20000000f00 */
[----:B------:R-:W4:Y:S01]  /*e3a0*/  @!P5 LDC R10, c[0x0][0x2c4] ;  /* 0x0000b100ff0adb82 */ /* 0x000f220000000800 */
[----:B------:R-:W-:Y:S02]  /*e3b0*/  MOV R4, 0x3f800000 ;  /* 0x3f80000000047802 */ /* 0x000fe40000000f00 */
[----:B------:R-:W-:Y:S02]  /*e3c0*/  MOV R0, 0x3f800000 ;  /* 0x3f80000000007802 */ /* 0x000fe40000000f00 */
[----:B------:R-:W-:Y:S01]  /*e3d0*/  @P4 IADD3 R20, R15, -0x20, RZ ;  /* 0xffffffe00f144810 */ /* 0x000fe20007ffe0ff */
[----:B------:R-:W1:Y:S01]  /*e3e0*/  @P3 MUFU.RCP R3, R27 ;  /* 0x0000001b00033308 */ /* 0x000e620000001000 */
[----:B------:R-:W-:-:S02]  /*e3f0*/  PLOP3.LUT P4, PT, PT, PT, PT, 0x8, 0x0 ;  /* 0x000000000000781c */ /* 0x000fc40003f8e170 */
[----:B------:R-:W-:Y:S02]  /*e400*/  @!P5 PLOP3.LUT P4, PT, P0, PT, PT, 0x80, 0x0 ;  /* 0x000000000000d81c */ /* 0x000fe4000078f070 */
[----:B------:R-:W-:Y:S02]  /*e410*/  FSETP.NE.FTZ.AND P0, PT, R25, RZ, PT ;  /* 0x000000ff1900720b */ /* 0x000fe40003f15000 */
[----:B------:R-:W-:Y:S01]  /*e420*/  MOV R2, 0x3f800000 ;  /* 0x3f80000000027802 */ /* 0x000fe20000000f00 */
[----:B------:R-:W3:Y:S08]  /*e430*/  @P2 MUFU.RCP R4, R26 ;  /* 0x0000001a00042308 */ /* 0x000ef00000001000 */
[----:B------:R-:W2:Y:S01]  /*e440*/  @P1 MUFU.RCP R0, R24 ;  /* 0x0000001800001308 */ /* 0x000ea20000001000 */
[C---:B-1----:R-:W-:Y:S01]  /*e450*/  FMUL.FTZ R148, R3.reuse, R148 ;  /* 0x0000009403947220 */ /* 0x042fe20000410000 */
[C---:B------:R-:W-:Y:S01]  /*e460*/  FMUL.FTZ R9, R3.reuse, R149 ;  /* 0x0000009503097220 */ /* 0x040fe20000410000 */
[C---:B------:R-:W-:Y:S01]  /*e470*/  FMUL.FTZ R152, R3.reuse, R152 ;  /* 0x0000009803987220 */ /* 0x040fe20000410000 */
[C---:B------:R-:W-:Y:S01]  /*e480*/  FMUL.FTZ R5, R3.reuse, R153 ;  /* 0x0000009903057220 */ /* 0x040fe20000410000 */
[C---:B------:R-:W-:Y:S01]  /*e490*/  FMUL.FTZ R160, R3.reuse, R160 ;  /* 0x000000a003a07220 */ /* 0x040fe20000410000 */
[C---:B------:R-:W-:Y:S01]  /*e4a0*/  FMUL.FTZ R16, R3.reuse, R161 ;  /* 0x000000a103107220 */ /* 0x040fe20000410000 */
[C---:B------:R-:W-:Y:S01]  /*e4b0*/  FMUL.FTZ R168, R3.reuse, R168 ;  /* 0x000000a803a87220 */ /* 0x040fe20000410000 */
[----:B------:R-:W1:Y:S01]  /*e4c0*/  @P0 MUFU.RCP R2, R25 ;  /* 0x0000001900020308 */ /* 0x000e620000001000 */
[C---:B---3--:R-:W-:Y:S01]  /*e4d0*/  FMUL.FTZ R150, R4.reuse, R150 ;  /* 0x0000009604967220 */ /* 0x048fe20000410000 */
[C---:B------:R-:W-:Y:S01]  /*e4e0*/  FMUL.FTZ R8, R4.reuse, R151 ;  /* 0x0000009704087220 */ /* 0x040fe20000410000 */
[C---:B------:R-:W-:Y:S01]  /*e4f0*/  FMUL.FTZ R154, R4.reuse, R154 ;  /* 0x0000009a049a7220 */ /* 0x040fe20000410000 */
[C---:B------:R-:W-:Y:S01]  /*e500*/  FMUL.FTZ R155, R4.reuse, R155 ;  /* 0x0000009b049b7220 */ /* 0x040fe20000410000 */
[----:B------:R-:W-:Y:S01]  /*e510*/  FMUL.FTZ R12, R3, R169 ;  /* 0x000000a9030c7220 */ /* 0x000fe20000410000 */
[C---:B------:R-:W-:Y:S01]  /*e520*/  FMUL.FTZ R162, R4.reuse, R162 ;  /* 0x000000a204a27220 */ /* 0x040fe20000410000 */
[C---:B------:R-:W-:Y:S01]  /*e530*/  FMUL.FTZ R14, R4.reuse, R163 ;  /* 0x000000a3040e7220 */ /* 0x040fe20000410000 */
[----:B------:R-:W-:Y:S01]  /*e540*/  FMUL.FTZ R170, R4, R170 ;  /* 0x000000aa04aa7220 */ /* 0x000fe20000410000 */
[C---:B--2---:R-:W-:Y:S01]  /*e550*/  FMUL.FTZ R144, R0.reuse, R144 ;  /* 0x0000009000907220 */ /* 0x044fe20000410000 */
[C---:B------:R-:W-:Y:S01]  /*e560*/  FMUL.FTZ R7, R0.reuse, R145 ;  /* 0x0000009100077220 */ /* 0x040fe20000410000 */
[C---:B------:R-:W-:Y:S01]  /*e570*/  FMUL.FTZ R156, R0.reuse, R156 ;  /* 0x0000009c009c7220 */ /* 0x040fe20000410000 */
[----:B------:R-:W-:Y:S01]  /*e580*/  FMUL.FTZ R3, R0, R157 ;  /* 0x0000009d00037220 */ /* 0x000fe20000410000 */
[----:B------:R-:W-:Y:S01]  /*e590*/  FMUL.FTZ R11, R4, R171 ;  /* 0x000000ab040b7220 */ /* 0x000fe20000410000 */
[C---:B------:R-:W-:Y:S01]  /*e5a0*/  FMUL.FTZ R164, R0.reuse, R164 ;  /* 0x000000a400a47220 */ /* 0x040fe20000410000 */
[C---:B------:R-:W-:Y:S01]  /*e5b0*/  FMUL.FTZ R13, R0.reuse, R165 ;  /* 0x000000a5000d7220 */ /* 0x040fe20000410000 */
[----:B------:R-:W-:Y:S01]  /*e5c0*/  FMUL.FTZ R172, R0, R172 ;  /* 0x000000ac00ac7220 */ /* 0x000fe20000410000 */
[C---:B-1----:R-:W-:Y:S01]  /*e5d0*/  FMUL.FTZ R147, R2.reuse, R147 ;  /* 0x0000009302937220 */ /* 0x042fe20000410000 */
[C---:B------:R-:W-:Y:S01]  /*e5e0*/  FMUL.FTZ R6, R2.reuse, R146 ;  /* 0x0000009202067220 */ /* 0x040fe20000410000 */
[C---:B------:R-:W-:Y:S01]  /*e5f0*/  FMUL.FTZ R159, R2.reuse, R159 ;  /* 0x0000009f029f7220 */ /* 0x040fe20000410000 */
[----:B------:R-:W-:Y:S01]  /*e600*/  FMUL.FTZ R158, R2, R158 ;  /* 0x0000009e029e7220 */ /* 0x000fe20000410000 */
[----:B------:R-:W-:Y:S01]  /*e610*/  FMUL.FTZ R18, R0, R173 ;  /* 0x000000ad00127220 */ /* 0x000fe20000410000 */
[----:B------:R-:W-:Y:S01]  /*e620*/  F2FP.F16.F32.PACK_AB R9, R9, R148 ;  /* 0x000000940909723e */ /* 0x000fe200000000ff */
[----:B------:R-:W-:Y:S01]  /*e630*/  FMUL.FTZ R167, R2, R167 ;  /* 0x000000a702a77220 */ /* 0x000fe20000410000 */
[----:B------:R-:W-:Y:S01]  /*e640*/  F2FP.F16.F32.PACK_AB R8, R8, R150 ;  /* 0x000000960808723e */ /* 0x000fe200000000ff */
[C---:B------:R-:W-:Y:S01]  /*e650*/  FMUL.FTZ R19, R2.reuse, R166 ;  /* 0x000000a602137220 */ /* 0x040fe20000410000 */
[----:B------:R-:W-:Y:S01]  /*e660*/  F2FP.F16.F32.PACK_AB R5, R5, R152 ;  /* 0x000000980505723e */ /* 0x000fe200000000ff */
[C---:B------:R-:W-:Y:S01]  /*e670*/  FMUL.FTZ R175, R2.reuse, R175 ;  /* 0x000000af02af7220 */ /* 0x040fe20000410000 */
[----:B------:R-:W-:Y:S01]  /*e680*/  F2FP.F16.F32.PACK_AB R4, R155, R154 ;  /* 0x0000009a9b04723e */ /* 0x000fe200000000ff */
[----:B------:R-:W-:Y:S01]  /*e690*/  FMUL.FTZ R21, R2, R174 ;  /* 0x000000ae02157220 */ /* 0x000fe20000410000 */
[----:B------:R-:W-:Y:S01]  /*e6a0*/  IADD3 R0, R15, R28, RZ ;  /* 0x0000001c0f007210 */ /* 0x000fe20007ffe0ff */
[----:B------:R1:W-:Y:S01]  /*e6b0*/  STS [R15], R9 ;  /* 0x000000090f007388 */ /* 0x0003e20000000800 */
[----:B------:R-:W-:Y:S01]  /*e6c0*/  F2FP.F16.F32.PACK_AB R7, R7, R144 ;  /* 0x000000900707723e */ /* 0x000fe200000000ff */
[----:B----4-:R-:W2:Y:S01]  /*e6d0*/  @P4 LDC R10, c[0x0][0x2e4] ;  /* 0x0000b900ff0a4b82 */ /* 0x010ea20000000800 */
[----:B------:R-:W-:Y:S01]  /*e6e0*/  F2FP.F16.F32.PACK_AB R6, R147, R6 ;  /* 0x000000069306723e */ /* 0x000fe200000000ff */
[----:B------:R3:W-:Y:S01]  /*e6f0*/  STS [R15+0x200], R8 ;  /* 0x000200080f007388 */ /* 0x0007e20000000800 */
[----:B------:R-:W-:-:S02]  /*e700*/  F2FP.F16.F32.PACK_AB R3, R3, R156 ;  /* 0x0000009c0303723e */ /* 0x000fc400000000ff */
[----:B------:R-:W-:Y:S01]  /*e710*/  F2FP.F16.F32.PACK_AB R2, R159, R158 ;  /* 0x0000009e9f02723e */ /* 0x000fe200000000ff */
[----:B------:R-:W-:Y:S01]  /*e720*/  STS [R0], R5 ;  /* 0x0000000500007388 */ /* 0x000fe20000000800 */
        /* <DEDUP_REMOVED lines=8> */
[----:B------:R-:W-:Y:S01]  /*e7b0*/  STS [R15+0x1200], R6 ;  /* 0x001200060f007388 */ /* 0x000fe20000000800 */
[----:B------:R-:W-:Y:S02]  /*e7c0*/  F2FP.F16.F32.PACK_AB R18, R18, R172 ;  /* 0x000000ac1212723e */ /* 0x000fe400000000ff */
[----:B------:R-:W-:Y:S01]  /*e7d0*/  F2FP.F16.F32.PACK_AB R21, R175, R21 ;  /* 0x00000015af15723e */ /* 0x000fe200000000ff */
[----:B------:R-:W-:Y:S01]  /*e7e0*/  STS [R0+0x1000], R3 ;  /* 0x0010000300007388 */ /* 0x000fe20000000800 */
[----:B-1----:R-:W-:Y:S03]  /*e7f0*/  @P1 MUFU.LG2 R9, R24 ;  /* 0x0000001800091308 */ /* 0x002fe60000000c00 */
[----:B------:R1:W-:Y:S01]  /*e800*/  STS [R0+0x1200], R2 ;  /* 0x0012000200007388 */ /* 0x0003e20000000800 */
[----:B---3--:R-:W2:Y:S03]  /*e810*/  @!P5 LDC R8, c[0x0][0x270] ;  /* 0x00009c00ff08db82 */ /* 0x008ea60000000800 */
[----:B------:R-:W-:Y:S04]  /*e820*/  STS [R20], R16 ;  /* 0x0000001014007388 */ /* 0x000fe80000000800 */
[----:B------:R3:W-:Y:S01]  /*e830*/  STS [R20+0x200], R14 ;  /* 0x0002000e14007388 */ /* 0x0007e20000000800 */
[----:B----4-:R-:W4:Y:S08]  /*e840*/  @P5 LDC.64 R4, c[0x0][0x2c0] ;  /* 0x0000b000ff045b82 */ /* 0x010f300000000a00 */
[----:B------:R-:W4:Y:S01]  /*e850*/  @P3 LDC R7, c[0x0][0x2e8] ;  /* 0x0000ba00ff073b82 */ /* 0x000f220000000800 */
[----:B-1----:R-:W-:-:S07]  /*e860*/  IADD3 R0, R28, R20, RZ ;  /* 0x000000141c007210 */ /* 0x002fce0007ffe0ff */
[----:B------:R-:W1:Y:S01]  /*e870*/  @P5 LDC R3, c[0x0][0x2c0] ;  /* 0x0000b000ff035b82 */ /* 0x000e620000000800 */
[----:B------:R-:W-:Y:S01]  /*e880*/  @P5 MOV R2, 0x1 ;  /* 0x0000000100025802 */ /* 0x000fe20000000f00 */
[----:B--2---:R-:W-:Y:S01]  /*e890*/  @!P5 IMAD R2, R10, R8, RZ ;  /* 0x000000080a02d224 */ /* 0x004fe200078e02ff */
[----:B------:R2:W-:Y:S01]  /*e8a0*/  STS [R0], R12 ;  /* 0x0000000c00007388 */ /* 0x0005e20000000800 */
[----:B------:R-:W-:Y:S02]  /*e8b0*/  @P0 MUFU.LG2 R8, R25 ;  /* 0x0000001900080308 */ /* 0x000fe40000000c00 */
[----:B------:R-:W-:Y:S01]  /*e8c0*/  IMAD R2, R36, R2, RZ ;  /* 0x0000000224027224 */ /* 0x000fe200078e02ff */
[----:B------:R4:W-:Y:S01]  /*e8d0*/  STS [R0+0x200], R11 ;  /* 0x0002000b00007388 */ /* 0x0009e20000000800 */
[----:B------:R-:W1:Y:S03]  /*e8e0*/  @P1 LDC R15, c[0x0][0x2e8] ;  /* 0x0000ba00ff0f1b82 */ /* 0x000e660000000800 */
[----:B------:R4:W-:Y:S01]  /*e8f0*/  STS [R20+0x1000], R13 ;  /* 0x0010000d14007388 */ /* 0x0009e20000000800 */
[----:B---3--:R3:W4:Y:S03]  /*e900*/  @P3 MUFU.LG2 R14, R27 ;  /* 0x0000001b000e3308 */ /* 0x0087260000000c00 */
[----:B------:R4:W-:Y:S04]  /*e910*/  STS [R20+0x1200], R19 ;  /* 0x0012001314007388 */ /* 0x0009e80000000800 */
[----:B------:R4:W-:Y:S04]  /*e920*/  STS [R0+0x1000], R18 ;  /* 0x0010001200007388 */ /* 0x0009e80000000800 */
[----:B------:R1:W-:Y:S01]  /*e930*/  STS [R0+0x1200], R21 ;  /* 0x0012001500007388 */ /* 0x0003e20000000800 */
[----:B------:R-:W-:Y:S01]  /*e940*/  @!P5 MOV R3, 0x1 ;  /* 0x000000010003d802 */ /* 0x000fe20000000f00 */
[----:B--2---:R-:W2:Y:S01]  /*e950*/  @P2 LDC R12, c[0x0][0x2e8] ;  /* 0x0000ba00ff0c2b82 */ /* 0x004ea20000000800 */
[----:B---3--:R-:W3:Y:S01]  /*e960*/  S2R R27, SR_CTAID.Z ;  /* 0x00000000001b7919 */ /* 0x008ee20000002700 */
[----:B----4-:R-:W4:Y:S06]  /*e970*/  @P2 MUFU.LG2 R11, R26 ;  /* 0x0000001a000b2308 */ /* 0x010f2c0000000c00 */
[----:B------:R-:W2:Y:S01]  /*e980*/  @P0 LDC R13, c[0x0][0x2e8] ;  /* 0x0000ba00ff0d0b82 */ /* 0x000ea20000000800 */
[----:B------:R-:W-:-:S02]  /*e990*/  MOV R20, 0x7f800000 ;  /* 0x7f80000000147802 */ /* 0x000fc40000000f00 */
[----:B------:R-:W-:Y:S02]  /*e9a0*/  MOV R19, 0x7f800000 ;  /* 0x7f80000000137802 */ /* 0x000fe40000000f00 */
[----:B------:R-:W-:Y:S02]  /*e9b0*/  MOV R18, 0x7f800000 ;  /* 0x7f80000000127802 */ /* 0x000fe40000000f00 */
[----:B-1----:R-:W-:Y:S01]  /*e9c0*/  LOP3.LUT R0, R29, 0xffffffe0, RZ, 0xc0, !PT ;  /* 0xffffffe01d007812 */ /* 0x002fe200078ec0ff */
[----:B------:R-:W-:Y:S01]  /*e9d0*/  BAR.SYNC.DEFER_BLOCKING 0x0 ;  /* 0x0000000000007b1d */ /* 0x000fe20000010000 */
[----:B------:R-:W-:Y:S02]  /*e9e0*/  MOV R21, 0x7f800000 ;  /* 0x7f80000000157802 */ /* 0x000fe40000000f00 */
[----:B------:R-:W-:Y:S01]  /*e9f0*/  IADD3 R6, -R0, R35, RZ ;  /* 0x0000002300067210 */ /* 0x000fe20007ffe1ff */
[----:B------:R-:W-:Y:S01]  /*ea00*/  @P5 IMAD R0, R5, R4, RZ ;  /* 0x0000000405005224 */ /* 0x000fe200078e02ff */
[----:B------:R-:W-:Y:S01]  /*ea10*/  @!P5 MOV R0, R10 ;  /* 0x0000000a0000d202 */ /* 0x000fe20000000f00 */
[----:B------:R-:W-:Y:S01]  /*ea20*/  @P3 FMUL.FTZ R5, R14, 0.69314718246459960938 ;  /* 0x3f3172180e053820 */ /* 0x000fe20000410000 */
[----:B------:R-:W-:Y:S01]  /*ea30*/  SEL R4, R2, RZ, !P6 ;  /* 0x000000ff02047207 */ /* 0x000fe20007000000 */
[----:B------:R-:W-:Y:S01]  /*ea40*/  IMAD R2, R3, UR4, RZ ;  /* 0x0000000403027c24 */ /* 0x000fe2000f8e02ff */
[----:B------:R-:W-:Y:S01]  /*ea50*/  LOP3.LUT P5, RZ, R6, 0x3, RZ, 0xc0, !PT ;  /* 0x0000000306ff7812 */ /* 0x000fe200078ac0ff */
[----:B------:R-:W-:Y:S01]  /*ea60*/  @P3 FFMA.FTZ R21, R140, R7, R5 ;  /* 0x000000078c153223 */ /* 0x000fe20000010005 */
[----:B----4-:R-:W-:Y:S01]  /*ea70*/  @P2 FMUL.FTZ R5, R11, 0.69314718246459960938 ;  /* 0x3f3172180b052820 */ /* 0x010fe20000410000 */
[----:B---3--:R-:W-:Y:S01]  /*ea80*/  IMAD R0, R27, R0, R4 ;  /* 0x000000001b007224 */ /* 0x008fe200078e0204 */
[----:B------:R-:W-:Y:S01]  /*ea90*/  SHF.L.U32 R4, R2, 0x7, RZ ;  /* 0x0000000702047819 */ /* 0x000fe200000006ff */
[----:B------:R-:W-:Y:S01]  /*eaa0*/  @P1 FMUL.FTZ R6, R9, 0.69314718246459960938 ;  /* 0x3f31721809061820 */ /* 0x000fe20000410000 */
[----:B------:R-:W-:Y:S01]  /*eab0*/  @P0 FMUL.FTZ R2, R8, 0.69314718246459960938 ;  /* 0x3f31721808020820 */ /* 0x000fe20000410000 */
[----:B--2---:R-:W-:Y:S01]  /*eac0*/  @P2 FFMA.FTZ R20, R139, R12, R5 ;  /* 0x0000000c8b142223 */ /* 0x004fe20000010005 */
[----:B------:R-:W-:Y:S01]  /*ead0*/  SHF.R.S32.HI R7, RZ, 0x1f, R4 ;  /* 0x0000001fff077819 */ /* 0x000fe20000011404 */
[----:B------:R-:W-:Y:S01]  /*eae0*/  @P1 FFMA.FTZ R18, R138, R15, R6 ;  /* 0x0000000f8a121223 */ /* 0x000fe20000010006 */
[----:B------:R-:W-:Y:S01]  /*eaf0*/  IADD3 R4, P4, P3, R4, R22, R0 ;  /* 0x0000001604047210 */ /* 0x000fe20007b9e000 */
[----:B------:R-:W-:Y:S01]  /*eb00*/  @P0 FFMA.FTZ R19, R17, R13, R2 ;  /* 0x0000000d11130223 */ /* 0x000fe20000010002 */
[----:B------:R-:W-:Y:S01]  /*eb10*/  SHF.R.S32.HI R0, RZ, 0x1f, R0 ;  /* 0x0000001fff007819 */ /* 0x000fe20000011400 */
[----:B------:R1:W2:Y:S03]  /*eb20*/  LDS.128 R28, [R221+0x1800] ;  /* 0x00180000dd1c7984 */ /* 0x0002a60000000c00 */
[----:B------:R-:W-:Y:S01]  /*eb30*/  IADD3.X R7, R7, R23, R0, P4, P3 ;  /* 0x0000001707077210 */ /* 0x000fe200027e6400 */
[----:B------:R-:W-:Y:S06]  /*eb40*/  @P5 BRA `(.L_x_143) ;  /* 0x0000000000985947 */ /* 0x000fec0003800000 */
[----:B------:R-:W3:Y:S04]  /*eb50*/  LDL.LU R39, [R1+0x70] ;  /* 0x0000700001277983 */ /* 0x000ee80000300800 */
[----:B------:R-:W3:Y:S02]  /*eb60*/  LDL.LU R38, [R1+0x74] ;  /* 0x0000740001267983 */ /* 0x000ee40000300800 */
[----:B---3--:R-:W-:-:S04]  /*eb70*/  IMAD R0, R38, 0x10, R39 ;  /* 0x0000001026007824 */ /* 0x008fc800078e0227 */
[C---:B------:R-:W-:Y:S01]  /*eb80*/  VIADD R2, R0.reuse, 0x8 ;  /* 0x0000000800027836 */ /* 0x040fe20000000000 */
[CC--:B-----5:R-:W-:Y:S01]  /*eb90*/  ISETP.GE.AND P3, PT, R0.reuse, R37.reuse, PT ;  /* 0x000000250000720c */ /* 0x0e0fe20003f66270 */
[C---:B------:R-:W-:Y:S02]  /*eba0*/  VIADD R6, R0.reuse, 0x40 ;  /* 0x0000004000067836 */ /* 0x040fe40000000000 */
[----:B------:R-:W-:Y:S01]  /*ebb0*/  VIADD R5, R0, 0x48 ;  /* 0x0000004800057836 */ /* 0x000fe20000000000 */
[-C--:B------:R-:W-:Y:S02]  /*ebc0*/  ISETP.GE.AND P2, PT, R2, R37.reuse, PT ;  /* 0x000000250200720c */ /* 0x080fe40003f46270 */
[-C--:B------:R-:W-:Y:S02]  /*ebd0*/  ISETP.GE.AND P1, PT, R6, R37.reuse, PT ;  /* 0x000000250600720c */ /* 0x080fe40003f26270 */
[----:B------:R-:W-:-:S05]  /*ebe0*/  ISETP.GE.AND P0, PT, R5, R37, PT ;  /* 0x000000250500720c */ /* 0x000fca0003f06270 */
[----:B------:R-:W3:Y:S01]  /*ebf0*/  @!P3 LDC.64 R12, c[0x0][0x2b0] ;  /* 0x0000ac00ff0cbb82 */ /* 0x000ee20000000a00 */
[----:B------:R-:W-:-:S03]  /*ec00*/  @!P3 IMAD R8, R0, R3, RZ ;  /* 0x000000030008b224 */ /* 0x000fc600078e02ff */
[-C--:B------:R-:W-:Y:S02]  /*ec10*/  @!P2 IMAD R0, R2, R3.reuse, RZ ;  /* 0x000000030200a224 */ /* 0x080fe400078e02ff */
[-C--:B------:R-:W-:Y:S01]  /*ec20*/  @!P1 IMAD R6, R6, R3.reuse, RZ ;  /* 0x0000000306069224 */ /* 0x080fe200078e02ff */
[-C--:B------:R-:W-:Y:S01]  /*ec30*/  @!P3 IADD3 R9, P4, R8, R4.reuse, RZ ;  /* 0x000000040809b210 */ /* 0x080fe20007f9e0ff */
[----:B------:R-:W4:Y:S01]  /*ec40*/  @!P2 LDC.64 R14, c[0x0][0x2b0] ;  /* 0x0000ac00ff0eab82 */ /* 0x000f220000000a00 */
[-C--:B------:R-:W-:Y:S01]  /*ec50*/  @!P2 IADD3 R2, P5, R0, R4.reuse, RZ ;  /* 0x000000040002a210 */ /* 0x080fe20007fbe0ff */
[----:B------:R-:W-:Y:S01]  /*ec60*/  @!P0 IMAD R3, R5, R3, RZ ;  /* 0x0000000305038224 */ /* 0x000fe200078e02ff */
[-C--:B------:R-:W-:Y:S02]  /*ec70*/  @!P3 LEA.HI.X.SX32 R11, R8, R7.reuse, 0x1, P4 ;  /* 0x00000007080bb211 */ /* 0x080fe400020f0eff */
[-C--:B------:R-:W-:Y:S02]  /*ec80*/  @!P1 IADD3 R5, P4, R6, R4.reuse, RZ ;  /* 0x0000000406059210 */ /* 0x080fe40007f9e0ff */
[----:B------:R-:W-:Y:S01]  /*ec90*/  @!P2 LEA.HI.X.SX32 R0, R0, R7, 0x1, P5 ;  /* 0x000000070000a211 */ /* 0x000fe200028f0eff */
[----:B------:R-:W1:Y:S01]  /*eca0*/  @!P1 LDC.64 R16, c[0x0][0x2b0] ;  /* 0x0000ac00ff109b82 */ /* 0x000e620000000a00 */
[----:B------:R-:W-:-:S04]  /*ecb0*/  @!P0 IADD3 R10, P6, R3, R4, RZ ;  /* 0x00000004030a8210 */ /* 0x000fc80007fde0ff */
[----:B------:R-:W-:-:S03]  /*ecc0*/  @!P0 LEA.HI.X.SX32 R3, R3, R7, 0x1, P6 ;  /* 0x0000000703038211 */ /* 0x000fc600030f0eff */
[----:B------:R-:W2:Y:S01]  /*ecd0*/  @!P0 LDC.64 R22, c[0x0][0x2b0] ;  /* 0x0000ac00ff168b82 */ /* 0x000ea20000000a00 */
[C---:B---3--:R-:W-:Y:S02]  /*ece0*/  @!P3 LEA R8, P5, R9.reuse, R12, 0x2 ;  /* 0x0000000c0908b211 */ /* 0x048fe400078a10ff */
[----:B------:R-:W-:Y:S02]  /*ecf0*/  @!P1 LEA.HI.X.SX32 R12, R6, R7, 0x1, P4 ;  /* 0x00000007060c9211 */ /* 0x000fe400020f0eff */
[----:B------:R-:W-:Y:S02]  /*ed00*/  @!P3 LEA.HI.X R9, R9, R13, R11, 0x2, P5 ;  /* 0x0000000d0909b211 */ /* 0x000fe400028f140b */
[----:B----4-:R-:W-:-:S03]  /*ed10*/  @!P2 LEA R6, P4, R2, R14, 0x2 ;  /* 0x0000000e0206a211 */ /* 0x010fc600078810ff */
[----:B------:R3:W-:Y:S01]  /*ed20*/  @!P3 STG.E desc[UR8][R8.64], R21 ;  /* 0x000000150800b986 */ /* 0x0007e2000c101908 */
[----:B------:R-:W-:Y:S02]  /*ed30*/  @!P2 LEA.HI.X R7, R2, R15, R0, 0x2, P4 ;  /* 0x0000000f0207a211 */ /* 0x000fe400020f1400 */
[----:B-1----:R-:W-:-:S03]  /*ed40*/  @!P1 LEA R4, P5, R5, R16, 0x2 ;  /* 0x0000001005049211 */ /* 0x002fc600078a10ff */
[----:B------:R3:W-:Y:S01]  /*ed50*/  @!P2 STG.E desc[UR8][R6.64], R20 ;  /* 0x000000140600a986 */ /* 0x0007e2000c101908 */
[----:B------:R-:W-:Y:S02]  /*ed60*/  @!P1 LEA.HI.X R5, R5, R17, R12, 0x2, P5 ;  /* 0x0000001105059211 */ /* 0x000fe400028f140c */
[----:B--2---:R-:W-:-:S03]  /*ed70*/  @!P0 LEA R2, P4, R10, R22, 0x2 ;  /* 0x000000160a028211 */ /* 0x004fc600078810ff */
[----:B------:R3:W-:Y:S01]  /*ed80*/  @!P1 STG.E desc[UR8][R4.64], R18 ;  /* 0x0000001204009986 */ /* 0x0007e2000c101908 */
[----:B------:R-:W-:-:S05]  /*ed90*/  @!P0 LEA.HI.X R3, R10, R23, R3, 0x2, P4 ;  /* 0x000000170a038211 */ /* 0x000fca00020f1403 */
[----:B------:R3:W-:Y:S04]  /*eda0*/  @!P0 STG.E desc[UR8][R2.64], R19 ;  /* 0x0000001302008986 */ /* 0x0007e8000c101908 */
.L_x_143:
[----:B------:R-:W-:Y:S05]  /*edb0*/  BSYNC B0 ;  /* 0x0000000000007941 */ /* 0x000fea0003800000 */
.L_x_142:
[----:B---3--:R-:W3:Y:S01]  /*edc0*/  LDL.LU.64 R8, [R1+0x28] ;  /* 0x0000280001087983 */ /* 0x008ee20000300a00 */
[----:B------:R-:W-:-:S03]  /*edd0*/  ULDC UR4, c[0x0][0x2d0] ;  /* 0x0000b40000047ab9 */ /* 0x000fc60000000800 */
[----:B------:R-:W4:Y:S04]  /*ede0*/  LDL.LU R7, [R1+0x64] ;  /* 0x0000640001077983 */ /* 0x000f280000300800 */
[----:B------:R-:W2:Y:S04]  /*edf0*/  LDL.LU R5, [R1+0x6c] ;  /* 0x00006c0001057983 */ /* 0x000ea80000300800 */
[----:B------:R-:W2:Y:S04]  /*ee00*/  LDL.LU R4, [R1+0x68] ;  /* 0x0000680001047983 */ /* 0x000ea80000300800 */
[----:B------:R1:W5:Y:S01]  /*ee10*/  LDL.64 R10, [R1+0x58] ;  /* 0x00005800010a7983 */ /* 0x0003620000100a00 */
[----:B------:R-:W-:Y:S01]  /*ee20*/  SHF.R.S32.HI R0, RZ, 0x1f, R27 ;  /* 0x0000001fff007819 */ /* 0x000fe2000001141b */
[----:B------:R-:W-:Y:S02]  /*ee30*/  BSSY B0, `(.L_x_144) ;  /* 0x0000019000007945 */ /* 0x000fe40003800000 */
[----:B------:R1:W1:Y:S01]  /*ee40*/  LDS.128 R12, [R221] ;  /* 0x00000000dd0c7984 */ /* 0x0002620000000c00 */
[----:B---3--:R-:W-:-:S02]  /*ee50*/  IADD3 R2, P1, R8, R32, RZ ;  /* 0x0000002008027210 */ /* 0x008fc40007f3e0ff */
[----:B------:R-:W-:Y:S01]  /*ee60*/  ISETP.GE.AND P0, PT, R8, UR4, PT ;  /* 0x0000000408007c0c */ /* 0x000fe2000bf06270 */
[----:B------:R-:W-:Y:S02]  /*ee70*/  ULDC.64 UR4, c[0x0][0x2a0] ;  /* 0x0000a80000047ab9 */ /* 0x000fe40000000a00 */
[----:B------:R-:W-:Y:S01]  /*ee80*/  IMAD.X R3, R9, 0x1, R33, P1 ;  /* 0x0000000109037824 */ /* 0x000fe200008e0621 */
[-C--:B-----5:R-:W-:Y:S01]  /*ee90*/  ISETP.GE.OR P1, PT, R34, R37.reuse, P0 ;  /* 0x000000252200720c */ /* 0x0a0fe20000726670 */
[----:B------:R-:W-:Y:S01]  /*eea0*/  IMAD R0, R0, UR4, RZ ;  /* 0x0000000400007c24 */ /* 0x000fe2000f8e02ff */
[-C--:B----4-:R-:W-:Y:S01]  /*eeb0*/  ISETP.GE.OR P2, PT, R7, R37.reuse, P0 ;  /* 0x000000250700720c */ /* 0x090fe20000746670 */
[----:B------:R-:W-:Y:S01]  /*eec0*/  IMAD.WIDE.U32 R8, R27, UR4, R2 ;  /* 0x000000041b087c25 */ /* 0x000fe2000f8e0002 */
[-C--:B--2---:R-:W-:Y:S02]  /*eed0*/  ISETP.GE.OR P3, PT, R5, R37.reuse, P0 ;  /* 0x000000250500720c */ /* 0x084fe40000766670 */
        /* <DEDUP_REMOVED lines=14> */
.L_x_145:
[----:B------:R-:W-:Y:S05]  /*efc0*/  BSYNC B0 ;  /* 0x0000000000007941 */ /* 0x000fea0003800000 */
.L_x_144:
        /* <DEDUP_REMOVED lines=16> */
.L_x_147:
[----:B------:R-:W-:Y:S05]  /*f0d0*/  BSYNC B0 ;  /* 0x0000000000007941 */ /* 0x000fea0003800000 */
.L_x_146:
        /* <DEDUP_REMOVED lines=16> */
.L_x_149:
[----:B------:R-:W-:Y:S05]  /*f1e0*/  BSYNC B0 ;  /* 0x0000000000007941 */ /* 0x000fea0003800000 */
.L_x_148:
        /* <DEDUP_REMOVED lines=15> */
.L_x_106:
[----:B------:R-:W2:Y:S01]  /*f2e0*/  LDL.LU R15, [R1+0x54] ;  /* 0x00005400010f7983 */ /* 0x000ea20000300800 */
[----:B------:R-:W1:Y:S01]  /*f2f0*/  LDC.U8 R2, c[0x0][0x3d9] ;  /* 0x0000f640ff027b82 */ /* 0x000e620000000000 */
[----:B------:R-:W-:Y:S01]  /*f300*/  SHF.R.S32.HI R12, RZ, 0x1f, R193 ;  /* 0x0000001fff0c7819 */ /* 0x000fe200000114c1 */
[----:B------:R-:W-:Y:S01]  /*f310*/  ULDC UR6, c[0x0][0x2d0] ;  /* 0x0000b40000067ab9 */ /* 0x000fe20000000800 */
[----:B------:R-:W-:Y:S01]  /*f320*/  ULDC.64 UR4, c[0x0][0x2a0] ;  /* 0x0000a80000047ab9 */ /* 0x000fe20000000a00 */
[----:B------:R-:W-:Y:S01]  /*f330*/  BSSY B0, `(.L_x_150) ;  /* 0x000004f000007945 */ /* 0x000fe20003800000 */
[----:B------:R-:W-:Y:S02]  /*f340*/  LEA.HI R12, R12, R193, RZ, 0x2 ;  /* 0x000000c10c0c7211 */ /* 0x000fe400078f10ff */
[----:B------:R-:W-:Y:S01]  /*f350*/  CS2R R16, SRZ ;  /* 0x0000000000107805 */ /* 0x000fe2000001ff00 */
        /* <DEDUP_REMOVED lines=18> */
[C---:B------:R-:W-:Y:S01]  /*f480*/  @!P0 IMAD R7, R27.reuse, R5, R0 ;  /* 0x000000051b078224 */ /* 0x040fe200078e0200 */
[----:B------:R-:W-:Y:S01]  /*f490*/  LOP3.LUT R0, R12, 0xfffffffc, RZ, 0xc0, !PT ;  /* 0xfffffffc0c007812 */ /* 0x000fe200078ec0ff */
[----:B------:R-:W-:-:S04]  /*f4a0*/  @!P0 IMAD.WIDE.U32 R4, R27, R4, RZ ;  /* 0x000000041b048225 */ /* 0x000fc800078e00ff */
[----:B-----5:R-:W-:Y:S01]  /*f4b0*/  @P0 IMAD.WIDE.U32 R2, R15, R8, RZ ;  /* 0x000000080f020225 */ /* 0x020fe200078e00ff */
[----:B------:R-:W-:-:S03]  /*f4c0*/  SHF.R.S32.HI R8, RZ, 0x2, R12 ;  /* 0x00000002ff087819 */ /* 0x000fc6000001140c */
[----:B------:R-:W-:Y:S02]  /*f4d0*/  @P0 IMAD R9, R15, R9, R3 ;  /* 0x000000090f090224 */ /* 0x000fe400078e0203 */
[----:B----4-:R-:W-:Y:S02]  /*f4e0*/  @!P1 IMAD R15, R27, R14, RZ ;  /* 0x0000000e1b0f9224 */ /* 0x010fe400078e02ff */
[----:B------:R-:W-:Y:S02]  /*f4f0*/  IMAD.IADD R12, R188, 0x1, -R252 ;  /* 0x00000001bc0c7824 */ /* 0x000fe400078e0afc */
[C---:B------:R-:W-:Y:S01]  /*f500*/  VIADD R22, R8.reuse, 0x20 ;  /* 0x0000002008167836 */ /* 0x040fe20000000000 */
[----:B------:R2:W-:Y:S01]  /*f510*/  @!P1 STL [R1+0x54], R15 ;  /* 0x0000540f01009387 */ /* 0x0005e20000100800 */
[C---:B------:R-:W-:Y:S01]  /*f520*/  VIADD R23, R8.reuse, 0x40 ;  /* 0x0000004008177836 */ /* 0x040fe20000000000 */
[CC--:B------:R-:W-:Y:S01]  /*f530*/  ISETP.GE.AND P5, PT, R8.reuse, R12.reuse, PT ;  /* 0x0000000c0800720c */ /* 0x0c0fe20003fa6270 */
        /* <DEDUP_REMOVED lines=14> */
[C---:B------:R-:W-:Y:S01]  /*f620*/  ISETP.NE.OR P1, PT, R0.reuse, RZ, P1 ;  /* 0x000000ff0000720c */ /* 0x040fe20000f25670 */
        /* <DEDUP_REMOVED lines=14> */
[----:B------:R-:W-:Y:S01]  /*f710*/  SEL R21, R5, RZ, P2 ;  /* 0x000000ff05157207 */ /* 0x000fe20001000000 */
[----:B------:R-:W-:Y:S01]  /*f720*/  IMAD R4, R4, UR4, RZ ;  /* 0x0000000404047c24 */ /* 0x000fe2000f8e02ff */
[----:B------:R-:W-:Y:S01]  /*f730*/  ISETP.GE.OR P3, PT, R22, R12, P1 ;  /* 0x0000000c1600720c */ /* 0x000fe20000f66670 */
[----:B------:R-:W-:-:S04]  /*f740*/  IMAD.WIDE R2, R30, 0x80, R8 ;  /* 0x000000801e027825 */ /* 0x000fc800078e0208 */
[----:B------:R-:W-:-:S04]  /*f750*/  IMAD R4, R18, UR5, R4 ;  /* 0x0000000512047c24 */ /* 0x000fc8000f8e0204 */
[----:B------:R-:W-:Y:S01]  /*f760*/  IMAD.IADD R5, R4, 0x1, R7 ;  /* 0x0000000104057824 */ /* 0x000fe200078e0207 */
[----:B--2---:R-:W-:Y:S06]  /*f770*/  @P0 BRA `(.L_x_151) ;  /* 0x0000000000280947 */ /* 0x004fec0003800000 */
        /* <DEDUP_REMOVED lines=10> */
.L_x_151:
[----:B------:R-:W-:Y:S05]  /*f820*/  BSYNC B0 ;  /* 0x0000000000007941 */ /* 0x000fea0003800000 */
.L_x_150:
        /* <DEDUP_REMOVED lines=19> */
.L_x_153:
[----:B------:R-:W-:Y:S05]  /*f960*/  BSYNC B0 ;  /* 0x0000000000007941 */ /* 0x000fea0003800000 */
.L_x_152:
        /* <DEDUP_REMOVED lines=15> */
.L_x_155:
[----:B------:R-:W-:Y:S05]  /*fa60*/  BSYNC B0 ;  /* 0x0000000000007941 */ /* 0x000fea0003800000 */
.L_x_154:
        /* <DEDUP_REMOVED lines=17> */
.L_x_157:
[----:B------:R-:W-:Y:S05]  /*fb80*/  BSYNC B0 ;  /* 0x0000000000007941 */ /* 0x000fea0003800000 */
.L_x_156:
        /* <DEDUP_REMOVED lines=11> */
.L_x_159:
[----:B------:R-:W-:Y:S05]  /*fc40*/  BSYNC B0 ;  /* 0x0000000000007941 */ /* 0x000fea0003800000 */
.L_x_158:
        /* <DEDUP_REMOVED lines=10> */
.L_x_161:
[----:B------:R-:W-:Y:S05]  /*fcf0*/  BSYNC B0 ;  /* 0x0000000000007941 */ /* 0x000fea0003800000 */
.L_x_160:
        /* <DEDUP_REMOVED lines=11> */
.L_x_163:
[----:B------:R-:W-:Y:S05]  /*fdb0*/  BSYNC B0 ;  /* 0x0000000000007941 */ /* 0x000fea0003800000 */
.L_x_162:
        /* <DEDUP_REMOVED lines=11> */
.L_x_164:
        /* <DEDUP_REMOVED lines=9> */
.L_x_1307:


//--------------------- .text._ZN5flash16flash_fwd_kernelI23Flash_fwd_kernel_traitsILi32ELi128ELi128ELi4ELb0ELb0EN7cutlass6half_tE19Flash_kernel_traitsILi32ELi128ELi128ELi4ES3_EELb0ELb0ELb1ELb0ELb0ELb1ELb0ELb0EEEvNS_16Flash_fwd_paramsE --------------------------
	.section	.text._ZN5flash16flash_fwd_kernelI23Flash_fwd_kernel_traitsILi32ELi128ELi128ELi4ELb0ELb0EN7cutlass6half_tE19Flash_kernel_traitsILi32ELi128ELi128ELi4ES3_EELb0ELb0ELb1ELb0ELb0ELb1ELb0ELb0EEEvNS_16Flash_fwd_paramsE,"ax",@progbits
	.align	128
        .global         _ZN5flash16flash_fwd_kernelI23Flash_fwd_kernel_traitsILi32ELi128ELi128ELi4ELb0ELb0EN7cutlass6half_tE19Flash_kernel_traitsILi32ELi128ELi128ELi4ES3_EELb0ELb0ELb1ELb0ELb0ELb1ELb0ELb0EEEvNS_16Flash_fwd_paramsE
        .type           _ZN5flash16flash_fwd_kernelI23Flash_fwd_kernel_traitsILi32ELi128ELi128ELi4ELb0ELb0EN7cutlass6half_tE19Flash_kernel_traitsILi32ELi128ELi128ELi4ES3_EELb0ELb0ELb1ELb0ELb0ELb1ELb0ELb0EEEvNS_16Flash_fwd_paramsE,@function
        .size           _ZN5flash16flash_fwd_kernelI23Flash_fwd_kernel_traitsILi32ELi128ELi128ELi4ELb0ELb0EN7cutlass6half_tE19Flash_kernel_traitsILi32ELi128ELi128ELi4ES3_EELb0ELb0ELb1ELb0ELb0ELb1ELb0ELb0EEEvNS_16Flash_fwd_paramsE,(.L_x_1308 - _ZN5flash16flash_fwd_kernelI23Flash_fwd_kernel_traitsILi32ELi128ELi128ELi4ELb0ELb0EN7cutlass6half_tE19Flash_kernel_traitsILi32ELi128ELi128ELi4ES3_EELb0ELb0ELb1ELb0ELb0ELb1ELb0ELb0EEEvNS_16Flash_fwd_paramsE)
        .other          _ZN5flash16flash_fwd_kernelI23Flash_fwd_kernel_traitsILi32ELi128ELi128ELi4ELb0ELb0EN7cutlass6half_tE19Flash_kernel_traitsILi32ELi128ELi128ELi4ES3_EELb0ELb0ELb1ELb0ELb0ELb1ELb0ELb0EEEvNS_16Flash_fwd_paramsE,@"STO_CUDA_ENTRY STV_DEFAULT"
_ZN5flash16flash_fwd_kernelI23Flash_fwd_kernel_traitsILi32ELi128ELi128ELi4ELb0ELb0EN7cutlass6half_tE19Flash_kernel_traitsILi32ELi128ELi128ELi4ES3_EELb0ELb0ELb1ELb0ELb0ELb1ELb0ELb0EEEvNS_16Flash_fwd_paramsE:
.text._ZN5flash16flash_fwd_kernelI23Flash_fwd_kernel_traitsILi32ELi128ELi128ELi4ELb0ELb0EN7cutlass6half_tE19Flash_kernel_traitsILi32ELi128ELi128ELi4ES3_EELb0ELb0ELb1ELb0ELb0ELb1ELb0ELb0EEEvNS_16Flash_fwd_paramsE:
[----:B------:R-:W1:Y:S08]  /*0000*/  LDC R1, c[0x0][0x28] ;  /* 0x00000a00ff017b82 */ /* 0x000e700000000800 */
[----:B------:R-:W2:Y:S01]  /*0010*/  LDC.64 R4, c[0x0][0x2f0] ;  /* 0x0000bc00ff047b82 */ /* 0x000ea20000000a00 */
[----:B------:R-:W3:Y:S01]  /*0020*/  S2R R46, SR_CTAID.Y ;  /* 0x00000000002e7919 */ /* 0x000ee20000002600 */
[----:B------:R-:W-:Y:S01]  /*0030*/  IMAD.MOV.U32 R25, RZ, RZ, -0x1 ;  /* 0xffffffffff197424 */ /* 0x000fe200078e00ff */
[----:B------:R-:W-:Y:S01]  /*0040*/  ULDC.64 UR12, c[0x0][0x208] ;  /* 0x00008200000c7ab9 */ /* 0x000fe20000000a00 */
[----:B-1----:R-:W-:-:S04]  /*0050*/  VIADD R1, R1, 0xffffff38 ;  /* 0xffffff3801017836 */ /* 0x002fc80000000000 */
[----:B------:R-:W1:Y:S08]  /*0060*/  LDC.64 R2, c[0x0][0x300] ;  /* 0x0000c000ff027b82 */ /* 0x000e700000000a00 */
[----:B------:R-:W3:Y:S01]  /*0070*/  LDC.64 R6, c[0x0][0x2f0] ;  /* 0x0000bc00ff067b82 */ /* 0x000ee20000000a00 */
[----:B--2---:R-:W-:-:S07]  /*0080*/  ISETP.NE.U32.AND P2, PT, R4, RZ, PT ;  /* 0x000000ff0400720c */ /* 0x004fce0003f45070 */
[----:B------:R-:W2:Y:S01]  /*0090*/  LDC.U8 R10, c[0x0][0x3c2] ;  /* 0x0000f080ff0a7b82 */ /* 0x000ea20000000000 */
[----:B------:R-:W-:Y:S02]  /*00a0*/  ISETP.NE.AND.EX P2, PT, R5, RZ, PT, P2 ;  /* 0x000000ff0500720c */ /* 0x000fe40003f45320 */
[----:B-1----:R-:W-:-:S05]  /*00b0*/  ISETP.NE.U32.AND P1, PT, R2, RZ, PT ;  /* 0x000000ff0200720c */ /* 0x002fca0003f25070 */
[----:B------:R-:W1:Y:S01]  /*00c0*/  LDC.64 R8, c[0x0][0x2f8] ;  /* 0x0000be00ff087b82 */ /* 0x000e620000000a00 */
[----:B------:R-:W-:Y:S01]  /*00d0*/  ISETP.NE.AND.EX P1, PT, R3, RZ, PT, P1 ;  /* 0x000000ff0300720c */ /* 0x000fe20003f25310 */
[----:B---3--:R-:W-:-:S06]  /*00e0*/  IMAD.WIDE R4, R46, 0x4, R6 ;  /* 0x000000042e047825 */ /* 0x008fcc00078e0206 */
[----:B------:R-:W3:Y:S01]  /*00f0*/  LDC.64 R2, c[0x0][0x2f8] ;  /* 0x0000be00ff027b82 */ /* 0x000ee20000000a00 */
[----:B------:R-:W4:Y:S04]  /*0100*/  @P2 LDG.E R25, desc[UR12][R4.64] ;  /* 0x0000000c04192981 */ /* 0x000f28000c1e1900 */
[----:B------:R2:W4:Y:S03]  /*0110*/  @P2 LDG.E R0, desc[UR12][R4.64+0x4] ;  /* 0x0000040c04002981 */ /* 0x000526000c1e1900 */
[----:B------:R-:W2:Y:S01]  /*0120*/  @P1 LDC.64 R6, c[0x0][0x300] ;  /* 0x0000c000ff061b82 */ /* 0x000ea20000000a00 */
[----:B------:R-:W-:Y:S02]  /*0130*/  IMAD.MOV.U32 R13, RZ, RZ, RZ ;  /* 0x000000ffff0d7224 */ /* 0x000fe400078e00ff */
[----:B--2---:R-:W-:-:S05]  /*0140*/  @P1 IMAD.WIDE R4, R46, 0x4, R6 ;  /* 0x000000042e041825 */ /* 0x004fca00078e0206 */
[----:B------:R2:W5:Y:S01]  /*0150*/  @P1 LDG.E R13, desc[UR12][R4.64] ;  /* 0x0000000c040d1981 */ /* 0x000562000c1e1900 */
[----:B------:R-:W-:Y:S02]  /*0160*/  ISETP.NE.AND P3, PT, R10, RZ, PT ;  /* 0x000000ff0a00720c */ /* 0x000fe40003f65270 */
[----:B---3--:R-:W-:-:S04]  /*0170*/  ISETP.EQ.U32.AND P0, PT, R2, RZ, PT ;  /* 0x000000ff0200720c */ /* 0x008fc80003f02070 */
[----:B------:R-:W-:Y:S01]  /*0180*/  ISETP.EQ.OR.EX P0, PT, R3, RZ, !P3, P0 ;  /* 0x000000ff0300720c */ /* 0x000fe20005f02700 */
[----:B------:R-:W-:Y:S02]  /*0190*/  IMAD.MOV.U32 R30, RZ, RZ, -0x1 ;  /* 0xffffffffff1e7424 */ /* 0x000fe400078e00ff */
[----:B-1----:R-:W-:Y:S01]  /*01a0*/  IMAD.WIDE R6, R46, 0x4, R8 ;  /* 0x000000042e067825 */ /* 0x002fe200078e0208 */
[----:B------:R-:W1:Y:S01]  /*01b0*/  S2R R24, SR_CTAID.X ;  /* 0x0000000000187919 */ /* 0x000e620000002500 */
[----:B------:R-:W3:Y:S08]  /*01c0*/  S2R R26, SR_CTAID.Z ;  /* 0x00000000001a7919 */ /* 0x000ef00000002700 */
[----:B------:R2:W5:Y:S01]  /*01d0*/  @!P0 LDG.E R30, desc[UR12][R6.64] ;  /* 0x0000000c061e8981 */ /* 0x000562000c1e1900 */
[----:B------:R-:W-:-:S04]  /*01e0*/  ISETP.NE.U32.AND P0, PT, R2, RZ, PT ;  /* 0x000000ff0200720c */ /* 0x000fc80003f05070 */
[----:B------:R-:W-:Y:S01]  /*01f0*/  ISETP.NE.AND.EX P0, PT, R3, RZ, PT, P0 ;  /* 0x000000ff0300720c */ /* 0x000fe20003f05300 */
[----:B----4-:R-:W-:Y:S01]  /*0200*/  @P2 IMAD.IADD R82, R0, 0x1, -R25 ;  /* 0x0000000100522824 */ /* 0x010fe200078e0a19 */
[----:B------:R2:W-:Y:S05]  /*0210*/  STL [R1+0x94], R25 ;  /* 0x0000941901007387 */ /* 0x0005ea0000100800 */
[----:B------:R-:W4:Y:S06]  /*0220*/  @!P2 LDC R82, c[0x0][0x2c4] ;  /* 0x0000b100ff52ab82 */ /* 0x000f2c0000000800 */
[----:B-1-3--:R-:W-:Y:S05]  /*0230*/  @!P0 BRA `(.L_x_165) ;  /* 0x0000000000108947 */ /* 0x00afea0003800000 */
[----:B------:R-:W2:Y:S02]  /*0240*/  @P3 LDG.E R0, desc[UR12][R6.64+0x4] ;  /* 0x0000040c06003981 */ /* 0x000ea4000c1e1900 */
[----:B--2--5:R-:W-:-:S06]  /*0250*/  @P3 IADD3 R4, R0, -R30, RZ ;  /* 0x8000001e00043210 */ /* 0x024fcc0007ffe0ff */
[----:B------:R2:W5:Y:S01]  /*0260*/  @!P3 LDG.E R4, desc[UR12][R6.64] ;  /* 0x0000000c0604b981 */ /* 0x000562000c1e1900 */
[----:B------:R-:W-:Y:S05]  /*0270*/  BRA `(.L_x_166) ;  /* 0x0000000000047947 */ /* 0x000fea0003800000 */
.L_x_165:
[----:B--2---:R-:W1:Y:S02]  /*0280*/  LDC R4, c[0x0][0x2c8] ;  /* 0x0000b200ff047b82 */ /* 0x004e640000000800 */
.L_x_166:
[----:B------:R-:W3:Y:S02]  /*0290*/  LDC.64 R2, c[0x0][0x308] ;  /* 0x0000c200ff027b82 */ /* 0x000ee40000000a00 */
[----:B---3--:R-:W-:-:S04]  /*02a0*/  ISETP.NE.U32.AND P1, PT, R2, RZ, PT ;  /* 0x000000ff0200720c */ /* 0x008fc80003f25070 */
[----:B------:R-:W-:-:S13]  /*02b0*/  ISETP.NE.AND.EX P1, PT, R3, RZ, PT, P1 ;  /* 0x000000ff0300720c */ /* 0x000fda0003f25310 */
[----:B------:R-:W3:Y:S01]  /*02c0*/  @P1 LDC.64 R2, c[0x0][0x308] ;  /* 0x0000c200ff021b82 */ /* 0x000ee20000000a00 */
[----:B------:R-:W-:-:S07]  /*02d0*/  IMAD.SHL.U32 R196, R24, 0x80, RZ ;  /* 0x0000008018c47824 */ /* 0x000fce00078e00ff */
[----:B------:R-:W1:Y:S01]  /*02e0*/  @!P1 LDC R5, c[0x0][0x2cc] ;  /* 0x0000b300ff059b82 */ /* 0x000e620000000800 */
[----:B----4-:R-:W-:Y:S01]  /*02f0*/  ISETP.GT.AND P0, PT, R82, R196, PT ;  /* 0x000000c45200720c */ /* 0x010fe20003f04270 */
[----:B---3--:R-:W-:-:S05]  /*0300*/  @P1 IMAD.WIDE R2, R46, 0x4, R2 ;  /* 0x000000042e021825 */ /* 0x008fca00078e0202 */
[----:B------:R3:W5:Y:S01]  /*0310*/  @P1 LDG.E R0, desc[UR12][R2.64] ;  /* 0x0000000c02001981 */ /* 0x000762000c1e1900 */
[----:B------:R-:W4:Y:S06]  /*0320*/  @!P1 LDC.64 R2, c[0x0][0x318] ;  /* 0x0000c600ff029b82 */ /* 0x000f2c0000000a00 */
[----:B-1-3--:R-:W-:Y:S05]  /*0330*/  @!P0 EXIT ;  /* 0x000000000000894d */ /* 0x00afea0003800000 */
[----:B------:R-:W1:Y:S01]  /*0340*/  LDC R198, c[0x0][0x398] ;  /* 0x0000e600ffc67b82 */ /* 0x000e620000000800 */
[----:B----4-:R-:W-:Y:S01]  /*0350*/  @!P1 ISETP.NE.U32.AND P0, PT, R2, RZ, PT ;  /* 0x000000ff0200920c */ /* 0x010fe20003f05070 */
[----:B-----5:R-:W-:Y:S01]  /*0360*/  @P1 IMAD.IADD R80, R0, 0x1, -R13 ;  /* 0x0000000100501824 */ /* 0x020fe200078e0a0d */
[----:B------:R-:W3:Y:S02]  /*0370*/  S2R R190, SR_TID.X ;  /* 0x0000000000be7919 */ /* 0x000ee40000002100 */
[----:B------:R-:W-:-:S03]  /*0380*/  @!P1 ISETP.NE.AND.EX P0, PT, R3, RZ, PT, P0 ;  /* 0x000000ff0300920c */ /* 0x000fc60003f05300 */
[----:B------:R-:W4:Y:S01]  /*0390*/  LDC R197, c[0x0][0x394] ;  /* 0x0000e500ffc57b82 */ /* 0x000f220000000800 */
[----:B------:R-:W-:-:S04]  /*03a0*/  @!P1 SEL R0, R5, RZ, P0 ;  /* 0x000000ff05009207 */ /* 0x000fc80000000000 */
[----:B------:R-:W-:Y:S02]  /*03b0*/  @!P1 IADD3 R80, R0, R4, -R13 ;  /* 0x0000000400509210 */ /* 0x000fe40007ffe80d */
[----:B------:R-:W-:Y:S02]  /*03c0*/  IADD3 R0, -R82, 0xff, R196 ;  /* 0x000000ff52007810 */ /* 0x000fe40007ffe1c4 */
[C---:B------:R-:W-:Y:S01]  /*03d0*/  IADD3 R3, R80.reuse, R196, -R82 ;  /* 0x000000c450037210 */ /* 0x040fe20007ffe852 */
[----:B------:R-:W-:-:S05]  /*03e0*/  VIADD R2, R80, 0x7f ;  /* 0x0000007f50027836 */ /* 0x000fca0000000000 */
[----:B------:R-:W-:Y:S02]  /*03f0*/  SHF.R.S32.HI R5, RZ, 0x1f, R2 ;  /* 0x0000001fff057819 */ /* 0x000fe40000011402 */
[----:B-1----:R-:W-:Y:S02]  /*0400*/  IADD3 R0, R0, R198, R80 ;  /* 0x000000c600007210 */ /* 0x002fe40007ffe050 */
[----:B------:R-:W-:Y:S02]  /*0410*/  LEA.HI R5, R5, R2, RZ, 0x7 ;  /* 0x0000000205057211 */ /* 0x000fe400078f38ff */
[----:B------:R-:W-:Y:S01]  /*0420*/  SHF.R.S32.HI R4, RZ, 0x1f, R0 ;  /* 0x0000001fff047819 */ /* 0x000fe20000011400 */
[----:B----4-:R-:W-:-:S03]  /*0430*/  IMAD.IADD R3, R3, 0x1, -R197 ;  /* 0x0000000103037824 */ /* 0x010fc600078e0ac5 */
[----:B------:R-:W-:Y:S02]  /*0440*/  LEA.HI R0, R4, R0, RZ, 0x7 ;  /* 0x0000000004007211 */ /* 0x000fe400078f38ff */
[----:B--2---:R-:W-:Y:S02]  /*0450*/  SHF.R.S32.HI R6, RZ, 0x1f, R3 ;  /* 0x0000001fff067819 */ /* 0x004fe40000011403 */
[----:B------:R-:W-:Y:S02]  /*0460*/  SHF.R.S32.HI R0, RZ, 0x7, R0 ;  /* 0x00000007ff007819 */ /* 0x000fe40000011400 */
[----:B------:R-:W-:Y:S02]  /*0470*/  LEA.HI R2, R6, R3, RZ, 0x7 ;  /* 0x0000000306027211 */ /* 0x000fe400078f38ff */
[----:B------:R-:W-:Y:S02]  /*0480*/  SHF.R.S32.HI R3, RZ, 0x7, R5 ;  /* 0x00000007ff037819 */ /* 0x000fe40000011405 */
[----:B------:R-:W-:-:S02]  /*0490*/  SHF.R.S32.HI R2, RZ, 0x7, R2 ;  /* 0x00000007ff027819 */ /* 0x000fc40000011402 */
[----:B------:R-:W-:Y:S02]  /*04a0*/  VIMNMX R202, R3, R0, PT ;  /* 0x0000000003ca7248 */ /* 0x000fe40003fe0100 */
[----:B------:R-:W-:-:S03]  /*04b0*/  VIMNMX R214, RZ, R2, !PT ;  /* 0x00000002ffd67248 */ /* 0x000fc60007fe0100 */
[----:B------:R1:W-:Y:S01]  /*04c0*/  STL [R1+0x10], R202 ;  /* 0x000010ca01007387 */ /* 0x0003e20000100800 */
[----:B------:R-:W-:-:S03]  /*04d0*/  ISETP.GT.AND P0, PT, R202, R214, PT ;  /* 0x000000d6ca00720c */ /* 0x000fc60003f04270 */
[----:B------:R1:W-:Y:S10]  /*04e0*/  STL [R1+0x84], R214 ;  /* 0x000084d601007387 */ /* 0x0003f40000100800 */
[----:B---3--:R-:W-:Y:S05]  /*04f0*/  @P0 BRA `(.L_x_167) ;  /* 0x0000000800b40947 */ /* 0x008fea0003800000 */
[----:B------:R-:W2:Y:S01]  /*0500*/  LDC.U8 R0, c[0x0][0x3d9] ;  /* 0x0000f640ff007b82 */ /* 0x000ea20000000000 */
[----:B------:R-:W-:Y:S01]  /*0510*/  ISETP.NE.AND P3, PT, R25, -0x1, PT ;  /* 0xffffffff1900780c */ /* 0x000fe20003f65270 */
[----:B------:R-:W-:Y:S01]  /*0520*/  ULDC.64 UR4, c[0x0][0x2a0] ;  /* 0x0000a80000047ab9 */ /* 0x000fe20000000a00 */
[----:B------:R-:W-:Y:S02]  /*0530*/  SHF.R.S32.HI R11, RZ, 0x1f, R190 ;  /* 0x0000001fff0b7819 */ /* 0x000fe400000114be */
[----:B------:R-:W-:Y:S01]  /*0540*/  CS2R R14, SRZ ;  /* 0x00000000000e7805 */ /* 0x000fe2000001ff00 */
[----:B------:R-:W-:Y:S01]  /*0550*/  BSSY B0, `(.L_x_168) ;  /* 0x0000045000007945 */ /* 0x000fe20003800000 */
[----:B------:R-:W-:Y:S01]  /*0560*/  LEA.HI R11, R11, R190, RZ, 0x2 ;  /* 0x000000be0b0b7211 */ /* 0x000fe200078f10ff */
[----:B------:R-:W3:Y:S08]  /*0570*/  LDC.U8 R2, c[0x0][0x3d8] ;  /* 0x0000f600ff027b82 */ /* 0x000ef00000000000 */
[----:B------:R-:W4:Y:S01]  /*0580*/  @!P3 LDC.64 R4, c[0x0][0x290] ;  /* 0x0000a400ff04bb82 */ /* 0x000f220000000a00 */
[----:B--2---:R-:W-:-:S07]  /*0590*/  ISETP.NE.AND P1, PT, R0, RZ, PT ;  /* 0x000000ff0000720c */ /* 0x004fce0003f25270 */
[----:B------:R-:W2:Y:S01]  /*05a0*/  @P3 LDC.64 R6, c[0x0][0x298] ;  /* 0x0000a600ff063b82 */ /* 0x000ea20000000a00 */
[C---:B---3--:R-:W-:Y:S02]  /*05b0*/  ISETP.NE.AND P0, PT, R2.reuse, RZ, PT ;  /* 0x000000ff0200720c */ /* 0x048fe40003f05270 */
[----:B------:R-:W-:Y:S02]  /*05c0*/  ISETP.NE.AND P2, PT, R2, RZ, !P1 ;  /* 0x000000ff0200720c */ /* 0x000fe40004f45270 */
[----:B------:R-:W-:-:S03]  /*05d0*/  ISETP.NE.OR P0, PT, R0, RZ, !P0 ;  /* 0x000000ff0000720c */ /* 0x000fc60004705670 */
[----:B------:R-:W3:Y:S01]  /*05e0*/  @!P1 LDC R10, c[0x0][0x2c4] ;  /* 0x0000b100ff0a9b82 */ /* 0x000ee20000000800 */
[----:B------:R-:W-:-:S05]  /*05f0*/  @!P3 SHF.R.S32.HI R0, RZ, 0x1f, R46 ;  /* 0x0000001fff00b819 */ /* 0x000fca000001142e */
[----:B----4-:R-:W-:Y:S02]  /*0600*/  @!P3 IMAD R0, R0, R4, RZ ;  /* 0x000000040000b224 */ /* 0x010fe400078e02ff */
[----:B------:R-:W4:Y:S01]  /*0610*/  @!P1 LDC R12, c[0x0][0x270] ;  /* 0x00009c00ff0c9b82 */ /* 0x000f220000000800 */
[----:B--2---:R-:W-:-:S07]  /*0620*/  @P3 IMAD.WIDE.U32 R2, R25, R6, RZ ;  /* 0x0000000619023225 */ /* 0x004fce00078e00ff */
[----:B------:R-:W2:Y:S01]  /*0630*/  @!P0 LDC R8, c[0x0][0x2c4] ;  /* 0x0000b100ff088b82 */ /* 0x000ea20000000800 */
[C---:B------:R-:W-:Y:S01]  /*0640*/  @!P3 IMAD R6, R46.reuse, R5, R0 ;  /* 0x000000052e06b224 */ /* 0x040fe200078e0200 */
[----:B------:R-:W-:Y:S01]  /*0650*/  LOP3.LUT R0, R11, 0x1ffffffc, RZ, 0xc0, !PT ;  /* 0x1ffffffc0b007812 */ /* 0x000fe200078ec0ff */
[----:B------:R-:W-:-:S04]  /*0660*/  @!P3 IMAD.WIDE.U32 R4, R46, R4, RZ ;  /* 0x000000042e04b225 */ /* 0x000fc800078e00ff */
[----:B------:R-:W-:Y:S01]  /*0670*/  IMAD.IADD R0, R190, 0x1, -R0 ;  /* 0x00000001be007824 */ /* 0x000fe200078e0a00 */
[----:B---3--:R-:W4:Y:S01]  /*0680*/  @P2 LDC R10, c[0x0][0x2e4] ;  /* 0x0000b900ff0a2b82 */ /* 0x008f220000000800 */
[----:B------:R-:W-:Y:S01]  /*0690*/  @!P3 IMAD.MOV.U32 R2, RZ, RZ, R4 ;  /* 0x000000ffff02b224 */ /* 0x000fe200078e0004 */
[----:B------:R-:W-:Y:S01]  /*06a0*/  SHF.R.S32.HI R4, RZ, 0x2, R11 ;  /* 0x00000002ff047819 */ /* 0x000fe2000001140b */
[----:B------:R-:W-:Y:S02]  /*06b0*/  IMAD.SHL.U32 R0, R0, 0x8, RZ ;  /* 0x0000000800007824 */ /* 0x000fe400078e00ff */
[----:B------:R-:W-:Y:S01]  /*06c0*/  @P3 IMAD R7, R25, R7, R3 ;  /* 0x0000000719073224 */ /* 0x000fe200078e0203 */
[C---:B------:R-:W-:Y:S01]  /*06d0*/  IADD3 R21, R4.reuse, 0x60, RZ ;  /* 0x0000006004157810 */ /* 0x040fe20007ffe0ff */
[----:B------:R-:W-:Y:S01]  /*06e0*/  @!P3 IMAD.IADD R7, R5, 0x1, R6 ;  /* 0x000000010507b824 */ /* 0x000fe200078e0206 */
[----:B------:R-:W3:Y:S01]  /*06f0*/  @P1 LDC.64 R16, c[0x0][0x2c0] ;  /* 0x0000b000ff101b82 */ /* 0x000ee20000000a00 */
[----:B------:R-:W-:Y:S01]  /*0700*/  SHF.R.S32.HI R6, RZ, 0x1f, R26 ;  /* 0x0000001fff067819 */ /* 0x000fe2000001141a */
[C---:B------:R-:W-:Y:S01]  /*0710*/  VIADD R19, R4.reuse, 0x20 ;  /* 0x0000002004137836 */ /* 0x040fe20000000000 */
[----:B------:R-:W-:Y:S01]  /*0720*/  SHF.R.S32.HI R5, RZ, 0x1f, R4 ;  /* 0x0000001fff057819 */ /* 0x000fe20000011404 */
[----:B------:R-:W-:-:S02]  /*0730*/  VIADD R20, R4, 0x40 ;  /* 0x0000004004147836 */ /* 0x000fc40000000000 */
[----:B------:R-:W-:Y:S02]  /*0740*/  IMAD R6, R6, UR4, RZ ;  /* 0x0000000406067c24 */ /* 0x000fe4000f8e02ff */
[----:B--2---:R-:W-:Y:S01]  /*0750*/  @!P0 IMAD R3, R46, R8, RZ ;  /* 0x000000082e038224 */ /* 0x004fe200078e02ff */
[----:B------:R-:W2:Y:S01]  /*0760*/  @P1 LDC R18, c[0x0][0x2c0] ;  /* 0x0000b000ff121b82 */ /* 0x000ea20000000800 */
[----:B------:R-:W-:Y:S01]  /*0770*/  IADD3 R8, P2, R0, R2, RZ ;  /* 0x0000000200087210 */ /* 0x000fe20007f5e0ff */
[----:B------:R-:W-:Y:S02]  /*0780*/  @P1 IMAD.MOV.U32 R2, RZ, RZ, 0x1 ;  /* 0x00000001ff021424 */ /* 0x000fe400078e00ff */
[----:B------:R-:W-:Y:S01]  /*0790*/  @!P0 SEL R3, R3, R25, !P3 ;  /* 0x0000001903038207 */ /* 0x000fe20005800000 */
[----:B------:R-:W-:Y:S01]  /*07a0*/  IMAD R6, R26, UR5, R6 ;  /* 0x000000051a067c24 */ /* 0x000fe2000f8e0206 */
[----:B------:R-:W-:Y:S01]  /*07b0*/  LEA.HI.X.SX32 R9, R0, R7, 0x1, P2 ;  /* 0x0000000700097211 */ /* 0x000fe200010f0eff */
[----:B----4-:R-:W-:Y:S01]  /*07c0*/  @!P1 IMAD R2, R10, R12, RZ ;  /* 0x0000000c0a029224 */ /* 0x010fe200078e02ff */
[----:B------:R-:W-:Y:S01]  /*07d0*/  IADD3 R0, -R196, R82, RZ ;  /* 0x00000052c4007210 */ /* 0x000fe20007ffe1ff */
[----:B------:R-:W-:Y:S01]  /*07e0*/  @!P0 IMAD.MOV.U32 R14, RZ, RZ, R3 ;  /* 0x000000ffff0e8224 */ /* 0x000fe200078e0003 */
[----:B------:R-:W-:Y:S01]  /*07f0*/  LOP3.LUT P3, RZ, R190, 0x3, RZ, 0xc0, !PT ;  /* 0x00000003beff7812 */ /* 0x000fe2000786c0ff */
[----:B------:R-:W-:Y:S01]  /*0800*/  IMAD R2, R46, R2, RZ ;  /* 0x000000022e027224 */ /* 0x000fe200078e02ff */
[----:B------:R-:W-:Y:S01]  /*0810*/  ISETP.GE.AND P4, PT, R4, R0, PT ;  /* 0x000000000400720c */ /* 0x000fe20003f86270 */
[----:B------:R-:W-:Y:S01]  /*0820*/  IMAD.WIDE.U32 R8, R26, UR4, R8 ;  /* 0x000000041a087c25 */ /* 0x000fe2000f8e0008 */
[----:B------:R-:W-:-:S02]  /*0830*/  @!P0 SHF.R.S32.HI R15, RZ, 0x1f, R3 ;  /* 0x0000001fff0f8819 */ /* 0x000fc40000011403 */
[----:B------:R-:W-:Y:S01]  /*0840*/  ISETP.GE.OR P6, PT, R4, R0, P3 ;  /* 0x000000000400720c */ /* 0x000fe20001fc6670 */
[----:B---3--:R-:W-:Y:S01]  /*0850*/  @P1 IMAD R16, R17, R16, RZ ;  /* 0x0000001011101224 */ /* 0x008fe200078e02ff */
[----:B------:R-:W-:Y:S01]  /*0860*/  SEL R17, R2, RZ, P0 ;  /* 0x000000ff02117207 */ /* 0x000fe20000000000 */
[----:B------:R-:W-:Y:S01]  /*0870*/  @!P1 IMAD.MOV.U32 R16, RZ, RZ, R10 ;  /* 0x000000ffff109224 */ /* 0x000fe200078e000a */
[-C--:B------:R-:W-:Y:S01]  /*0880*/  ISETP.GE.AND P2, PT, R20, R0.reuse, PT ;  /* 0x000000001400720c */ /* 0x080fe20003f46270 */
[----:B------:R-:W-:Y:S01]  /*0890*/  IMAD.WIDE R2, R24, 0x80, R4 ;  /* 0x0000008018027825 */ /* 0x000fe200078e0204 */
[-C--:B------:R-:W-:Y:S02]  /*08a0*/  ISETP.GE.AND P0, PT, R21, R0.reuse, PT ;  /* 0x000000001500720c */ /* 0x080fe40003f06270 */
[CC--:B------:R-:W-:Y:S01]  /*08b0*/  ISETP.GE.OR P5, PT, R19.reuse, R0.reuse, P3 ;  /* 0x000000001300720c */ /* 0x0c0fe20001fa6670 */
[----:B------:R-:W-:Y:S01]  /*08c0*/  @!P1 IMAD.MOV.U32 R18, RZ, RZ, 0x1 ;  /* 0x00000001ff129424 */ /* 0x000fe200078e00ff */
[----:B------:R-:W-:Y:S01]  /*08d0*/  ISETP.GE.AND P1, PT, R19, R0, PT ;  /* 0x000000001300720c */ /* 0x000fe20003f26270 */
[----:B------:R-:W-:Y:S01]  /*08e0*/  IMAD.IADD R7, R9, 0x1, R6 ;  /* 0x0000000109077824 */ /* 0x000fe200078e0206 */
[----:B--2---:R-:W-:Y:S11]  /*08f0*/  @P4 BRA `(.L_x_169) ;  /* 0x0000000000284947 */ /* 0x004ff60003800000 */
        /* <DEDUP_REMOVED lines=10> */
.L_x_169:
[----:B------:R-:W-:Y:S05]  /*09a0*/  BSYNC B0 ;  /* 0x0000000000007941 */ /* 0x000fea0003800000 */
.L_x_168:
        /* <DEDUP_REMOVED lines=10> */
[----:B--2---:R-:W-:Y:S02]  /*0a50*/  IMAD R12, R10, UR4, RZ ;  /* 0x000000040a0c7c24 */ /* 0x004fe4000f8e02ff */
        /* <DEDUP_REMOVED lines=8> */
.L_x_171:
[----:B------:R-:W-:Y:S05]  /*0ae0*/  BSYNC B0 ;  /* 0x0000000000007941 */ /* 0x000fea0003800000 */
.L_x_170:
[----:B------:R-:W-:Y:S04]  /*0af0*/  BSSY B0, `(.L_x_172) ;  /* 0x000000f000007945 */ /* 0x000fe80003800000 */
[----:B------:R-:W-:Y:S05]  /*0b00*/  @P2 BRA `(.L_x_173) ;  /* 0x0000000000342947 */ /* 0x000fea0003800000 */
[----:B------:R-:W-:Y:S01]  /*0b10*/  IADD3 R0, P1, R2, 0x40, RZ ;  /* 0x0000004002007810 */ /* 0x000fe20007f3e0ff */
[----:B------:R-:W-:Y:S01]  /*0b20*/  ULDC.64 UR4, c[0x0][0x298] ;  /* 0x0000a60000047ab9 */ /* 0x000fe20000000a00 */
[----:B------:R-:W-:-:S03]  /*0b30*/  MOV R11, R7 ;  /* 0x00000007000b7202 */ /* 0x000fc60000000f00 */
[----:B------:R-:W-:-:S04]  /*0b40*/  IMAD.X R10, RZ, RZ, R3, P1 ;  /* 0x000000ffff0a7224 */ /* 0x000fc800008e0603 */
[----:B--23--:R-:W-:Y:S02]  /*0b50*/  IMAD R12, R10, UR4, RZ ;  /* 0x000000040a0c7c24 */ /* 0x00cfe4000f8e02ff */
        /* <DEDUP_REMOVED lines=8> */
.L_x_173:
[----:B------:R-:W-:Y:S05]  /*0be0*/  BSYNC B0 ;  /* 0x0000000000007941 */ /* 0x000fea0003800000 */
.L_x_172:
        /* <DEDUP_REMOVED lines=17> */
.L_x_175:
[----:B------:R-:W-:Y:S05]  /*0d00*/  BSYNC B0 ;  /* 0x0000000000007941 */ /* 0x000fea0003800000 */
.L_x_174:
[----:B------:R-:W-:Y:S01]  /*0d10*/  BSSY B0, `(.L_x_176) ;  /* 0x000000b000007945 */ /* 0x000fe20003800000 */
[----:B------:R-:W-:-:S03]  /*0d20*/  IADD3.X R14, R16, R15, R17, P2, P1 ;  /* 0x0000000f100e7210 */ /* 0x000fc600017e2411 */
[----:B------:R-:W-:Y:S05]  /*0d30*/  @P6 BRA `(.L_x_177) ;  /* 0x0000000000206947 */ /* 0x000fea0003800000 */
[----:B------:R-:W-:Y:S01]  /*0d40*/  IMAD R4, R4, R18, RZ ;  /* 0x0000001204047224 */ /* 0x000fe200078e02ff */
[----:B------:R-:W-:-:S04]  /*0d50*/  ULDC.64 UR4, c[0x0][0x2b0] ;  /* 0x0000ac0000047ab9 */ /* 0x000fc80000000a00 */
[----:B------:R-:W-:-:S04]  /*0d60*/  IADD3 R0, P0, R4, R10, RZ ;  /* 0x0000000a04007210 */ /* 0x000fc80007f1e0ff */
[----:B------:R-:W-:Y:S02]  /*0d70*/  LEA.HI.X.SX32 R4, R4, R14, 0x1, P0 ;  /* 0x0000000e04047211 */ /* 0x000fe400000f0eff */
[----:B-1----:R-:W-:-:S04]  /*0d80*/  LEA R2, P0, R0, UR4, 0x2 ;  /* 0x0000000400027c11 */ /* 0x002fc8000f8010ff */
[----:B------:R-:W-:Y:S01]  /*0d90*/  LEA.HI.X R3, R0, UR5, R4, 0x2, P0 ;  /* 0x0000000500037c11 */ /* 0x000fe200080f1404 */
[----:B------:R-:W-:-:S05]  /*0da0*/  IMAD.MOV.U32 R0, RZ, RZ, 0x7f800000 ;  /* 0x7f800000ff007424 */ /* 0x000fca00078e00ff */
[----:B------:R1:W-:Y:S03]  /*0db0*/  STG.E desc[UR12][R2.64], R0 ;  /* 0x0000000002007986 */ /* 0x0003e6000c10190c */
.L_x_177:
[----:B------:R-:W-:Y:S05]  /*0dc0*/  BSYNC B0 ;  /* 0x0000000000007941 */ /* 0x000fea0003800000 */
.L_x_176:
[----:B------:R-:W-:Y:S04]  /*0dd0*/  BSSY B0, `(.L_x_178) ;  /* 0x000000a000007945 */ /* 0x000fe80003800000 */
[----:B------:R-:W-:Y:S05]  /*0de0*/  @P5 BRA `(.L_x_179) ;  /* 0x0000000000205947 */ /* 0x000fea0003800000 */
[----:B-1----:R-:W-:Y:S01]  /*0df0*/  IMAD R0, R19, R18, RZ ;  /* 0x0000001213007224 */ /* 0x002fe200078e02ff */
[----:B------:R-:W-:-:S04]  /*0e00*/  ULDC.64 UR4, c[0x0][0x2b0] ;  /* 0x0000ac0000047ab9 */ /* 0x000fc80000000a00 */
[----:B------:R-:W-:-:S04]  /*0e10*/  IADD3 R3, P0, R0, R10, RZ ;  /* 0x0000000a00037210 */ /* 0x000fc80007f1e0ff */
[----:B------:R-:W-:Y:S02]  /*0e20*/  LEA.HI.X.SX32 R0, R0, R14, 0x1, P0 ;  /* 0x0000000e00007211 */ /* 0x000fe400000f0eff */
[----:B------:R-:W-:-:S04]  /*0e30*/  LEA R2, P0, R3, UR4, 0x2 ;  /* 0x0000000403027c11 */ /* 0x000fc8000f8010ff */
[----:B------:R-:W-:Y:S01]  /*0e40*/  LEA.HI.X R3, R3, UR5, R0, 0x2, P0 ;  /* 0x0000000503037c11 */ /* 0x000fe200080f1400 */
[----:B------:R-:W-:-:S05]  /*0e50*/  IMAD.MOV.U32 R0, RZ, RZ, 0x7f800000 ;  /* 0x7f800000ff007424 */ /* 0x000fca00078e00ff */
[----:B------:R1:W-:Y:S03]  /*0e60*/  STG.E desc[UR12][R2.64], R0 ;  /* 0x0000000002007986 */ /* 0x0003e6000c10190c */
.L_x_179:
[----:B------:R-:W-:Y:S05]  /*0e70*/  BSYNC B0 ;  /* 0x0000000000007941 */ /* 0x000fea0003800000 */
.L_x_178:
        /* <DEDUP_REMOVED lines=10> */
.L_x_181:
[----:B------:R-:W-:Y:S05]  /*0f20*/  BSYNC B0 ;  /* 0x0000000000007941 */ /* 0x000fea0003800000 */
.L_x_180:
[----:B------:R-:W-:Y:S05]  /*0f30*/  @P3 EXIT ;  /* 0x000000000000394d */ /* 0x000fea0003800000 */
[----:B-1----:R-:W-:Y:S01]  /*0f40*/  IMAD R0, R21, R18, RZ ;  /* 0x0000001215007224 */ /* 0x002fe200078e02ff */
        /* <DEDUP_REMOVED lines=8> */
.L_x_167:
[----:B------:R-:W2:Y:S01]  /*0fd0*/  LDC R32, c[0x0][0x278] ;  /* 0x00009e00ff207b82 */ /* 0x000ea20000000800 */
[----:B------:R-:W-:Y:S01]  /*0fe0*/  ISETP.NE.AND P0, PT, R25, -0x1, PT ;  /* 0xffffffff1900780c */ /* 0x000fe20003f05270 */
[----:B------:R-:W-:Y:S01]  /*0ff0*/  IMAD.IADD R34, R82, 0x1, -R196 ;  /* 0x0000000152227824 */ /* 0x000fe200078e0ac4 */
[----:B------:R-:W-:Y:S01]  /*1000*/  IABS R4, R26 ;  /* 0x0000001a00047213 */ /* 0x000fe20000000000 */
[----:B------:R-:W-:Y:S01]  /*1010*/  ULDC.64 UR4, c[0x0][0x258] ;  /* 0x0000960000047ab9 */ /* 0x000fe20000000a00 */
[----:B------:R-:W-:Y:S01]  /*1020*/  SHF.R.S32.HI R45, RZ, 0x1f, R190 ;  /* 0x0000001fff2d7819 */ /* 0x000fe200000114be */
[----:B------:R-:W-:Y:S01]  /*1030*/  VIADD R81, R202, 0xffffffff ;  /* 0xffffffffca517836 */ /* 0x000fe20000000000 */
[----:B------:R3:W-:Y:S02]  /*1040*/  STL [R1+0xc0], R34 ;  /* 0x0000c02201007387 */ /* 0x0007e40000100800 */
[CC--:B------:R-:W-:Y:S02]  /*1050*/  LEA.HI R23, R45.reuse, R190.reuse, RZ, 0x2 ;  /* 0x000000be2d177211 */ /* 0x0c0fe400078f10ff */
[----:B------:R-:W-:-:S02]  /*1060*/  LEA.HI R44, R45, R190, RZ, 0x3 ;  /* 0x000000be2d2c7211 */ /* 0x000fc400078f18ff */
[----:B------:R-:W-:Y:S01]  /*1070*/  SHF.R.S32.HI R8, RZ, 0x2, R23 ;  /* 0x00000002ff087819 */ /* 0x000fe20000011417 */
[----:B------:R-:W4:Y:S01]  /*1080*/  @!P0 LDC.64 R6, c[0x0][0x228] ;  /* 0x00008a00ff068b82 */ /* 0x000f220000000a00 */
[----:B------:R-:W-:Y:S02]  /*1090*/  SHF.R.S32.HI R43, RZ, 0x3, R44 ;  /* 0x00000003ff2b7819 */ /* 0x000fe4000001142c */
[CC--:B------:R-:W-:Y:S01]  /*10a0*/  ISETP.GE.AND P3, PT, R8.reuse, R34.reuse, PT ;  /* 0x000000220800720c */ /* 0x0c0fe20003f66270 */
[C---:B------:R-:W-:Y:S01]  /*10b0*/  VIADD R22, R8.reuse, 0x20 ;  /* 0x0000002008167836 */ /* 0x040fe20000000000 */
[----:B------:R-:W-:Y:S02]  /*10c0*/  SHF.R.S32.HI R9, RZ, 0x1f, R8 ;  /* 0x0000001fff097819 */ /* 0x000fe40000011408 */
[----:B------:R-:W-:Y:S01]  /*10d0*/  IADD3 R33, R8, 0x40, RZ ;  /* 0x0000004008217810 */ /* 0x000fe20007ffe0ff */
[----:B------:R-:W5:Y:S01]  /*10e0*/  @P0 LDC.64 R10, c[0x0][0x240] ;  /* 0x00009000ff0a0b82 */ /* 0x000f620000000a00 */
[----:B------:R-:W-:-:S02]  /*10f0*/  ISETP.GE.AND P2, PT, R22, R34, PT ;  /* 0x000000221600720c */ /* 0x000fc40003f46270 */
[----:B--2---:R-:W-:Y:S02]  /*1100*/  IABS R16, R32 ;  /* 0x0000002000107213 */ /* 0x004fe40000000000 */
[----:B------:R-:W-:Y:S02]  /*1110*/  LEA.HI R191, R45, R190, RZ, 0x5 ;  /* 0x000000be2dbf7211 */ /* 0x000fe400078f28ff */
[----:B------:R-:W2:Y:S01]  /*1120*/  I2F.RP R2, R16 ;  /* 0x0000001000027306 */ /* 0x000ea20000209400 */
[----:B------:R-:W1:Y:S01]  /*1130*/  @!P3 LDC.64 R18, c[0x0][0x240] ;  /* 0x00009000ff12bb82 */ /* 0x000e620000000a00 */
[----:B------:R-:W-:-:S07]  /*1140*/  SHF.R.S32.HI R83, RZ, 0x5, R191 ;  /* 0x00000005ff537819 */ /* 0x000fce00000114bf */
[----:B------:R-:W3:Y:S01]  /*1150*/  @!P2 LDC.64 R14, c[0x0][0x240] ;  /* 0x00009000ff0eab82 */ /* 0x000ee20000000a00 */
[----:B--2---:R-:W2:Y:S02]  /*1160*/  MUFU.RCP R2, R2 ;  /* 0x0000000200027308 */ /* 0x004ea40000001000 */
[----:B--2---:R-:W-:-:S06]  /*1170*/  VIADD R2, R2, 0xffffffe ;  /* 0x0ffffffe02027836 */ /* 0x004fcc0000000000 */
[----:B------:R-:W2:Y:S02]  /*1180*/  F2I.FTZ.U32.TRUNC.NTZ R3, R2 ;  /* 0x0000000200037305 */ /* 0x000ea4000021f000 */
[----:B--2---:R-:W-:Y:S02]  /*1190*/  IMAD.MOV R0, RZ, RZ, -R3 ;  /* 0x000000ffff007224 */ /* 0x004fe400078e0a03 */
[----:B------:R-:W-:Y:S02]  /*11a0*/  IMAD.MOV.U32 R2, RZ, RZ, RZ ;  /* 0x000000ffff027224 */ /* 0x000fe400078e00ff */
[----:B------:R-:W-:-:S04]  /*11b0*/  IMAD R0, R0, R16, RZ ;  /* 0x0000001000007224 */ /* 0x000fc800078e02ff */
[----:B------:R-:W-:Y:S01]  /*11c0*/  IMAD.HI.U32 R2, R3, R0, R2 ;  /* 0x0000000003027227 */ /* 0x000fe200078e0002 */
[----:B------:R-:W-:-:S05]  /*11d0*/  MOV R3, R4 ;  /* 0x0000000400037202 */ /* 0x000fca0000000f00 */
[----:B------:R-:W-:Y:S01]  /*11e0*/  IMAD.HI.U32 R4, R2, R3, RZ ;  /* 0x0000000302047227 */ /* 0x000fe200078e00ff */
[----:B------:R-:W-:-:S03]  /*11f0*/  @!P0 SHF.R.S32.HI R2, RZ, 0x1f, R46 ;  /* 0x0000001fff028819 */ /* 0x000fc6000001142e */
[----:B------:R-:W-:Y:S02]  /*1200*/  IMAD.MOV R0, RZ, RZ, -R4 ;  /* 0x000000ffff007224 */ /* 0x000fe400078e0a04 */
[----:B----4-:R-:W-:Y:S02]  /*1210*/  @!P0 IMAD R2, R2, R6, RZ ;  /* 0x0000000602028224 */ /* 0x010fe400078e02ff */
[----:B------:R-:W-:Y:S02]  /*1220*/  IMAD R0, R16, R0, R3 ;  /* 0x0000000010007224 */ /* 0x000fe400078e0203 */
[----:B------:R-:W-:Y:S02]  /*1230*/  @!P0 IMAD R5, R46, R7, R2 ;  /* 0x000000072e058224 */ /* 0x000fe400078e0202 */
[----:B-----5:R-:W-:Y:S01]  /*1240*/  @P0 IMAD.WIDE.U32 R2, R25, R10, RZ ;  /* 0x0000000a19020225 */ /* 0x020fe200078e00ff */
[----:B------:R-:W-:-:S03]  /*1250*/  ISETP.GT.U32.AND P4, PT, R16, R0, PT ;  /* 0x000000001000720c */ /* 0x000fc60003f84070 */
[----:B------:R-:W-:Y:S01]  /*1260*/  @P0 IMAD R12, R25, R11, R3 ;  /* 0x0000000b190c0224 */ /* 0x000fe200078e0203 */
[----:B------:R-:W-:Y:S01]  /*1270*/  LOP3.LUT R3, R23, 0xfffffffc, RZ, 0xc0, !PT ;  /* 0xfffffffc17037812 */ /* 0x000fe200078ec0ff */
[----:B------:R-:W-:-:S04]  /*1280*/  @!P0 IMAD.WIDE.U32 R6, R46, R6, RZ ;  /* 0x000000062e068225 */ /* 0x000fc800078e00ff */
[----:B------:R-:W-:Y:S01]  /*1290*/  IMAD.IADD R3, R190, 0x1, -R3 ;  /* 0x00000001be037824 */ /* 0x000fe200078e0a03 */
[----:B------:R-:W-:Y:S01]  /*12a0*/  @!P0 IADD3 R12, R7, R5, RZ ;  /* 0x00000005070c8210 */ /* 0x000fe20007ffe0ff */
[----:B------:R-:W-:Y:S01]  /*12b0*/  @!P0 IMAD.MOV.U32 R2, RZ, RZ, R6 ;  /* 0x000000ffff028224 */ /* 0x000fe200078e0006 */
[----:B------:R-:W-:Y:S01]  /*12c0*/  SHF.R.S32.HI R6, RZ, 0x1f, R26 ;  /* 0x0000001fff067819 */ /* 0x000fe2000001141a */
[----:B------:R-:W-:Y:S01]  /*12d0*/  @!P4 IMAD.IADD R0, R0, 0x1, -R16 ;  /* 0x000000010000c824 */ /* 0x000fe200078e0a10 */
[----:B------:R-:W-:Y:S01]  /*12e0*/  SHF.L.U32 R28, R3, 0x3, RZ ;  /* 0x00000003031c7819 */ /* 0x000fe200000006ff */
[----:B------:R-:W-:Y:S01]  /*12f0*/  IMAD.WIDE R10, R24, 0x80, R8 ;  /* 0x00000080180a7825 */ /* 0x000fe200078e0208 */
[----:B------:R-:W-:Y:S01]  /*1300*/  @!P4 IADD3 R4, R4, 0x1, RZ ;  /* 0x000000010404c810 */ /* 0x000fe20007ffe0ff */
[----:B------:R-:W2:Y:S01]  /*1310*/  @!P2 LDC.64 R24, c[0x0][0x210] ;  /* 0x00008400ff18ab82 */ /* 0x000ea20000000a00 */
[----:B------:R-:W-:Y:S01]  /*1320*/  ISETP.GE.U32.AND P5, PT, R0, R16, PT ;  /* 0x000000100000720c */ /* 0x000fe20003fa6070 */
[----:B------:R-:W-:Y:S01]  /*1330*/  IMAD R6, R6, UR4, RZ ;  /* 0x0000000406067c24 */ /* 0x000fe2000f8e02ff */
[----:B------:R-:W-:-:S02]  /*1340*/  SHF.R.S32.HI R29, RZ, 0x1f, R28 ;  /* 0x0000001fff1d7819 */ /* 0x000fc4000001141c */
[----:B------:R-:W-:Y:S01]  /*1350*/  IADD3 R2, P1, R28, R2, RZ ;  /* 0x000000021c027210 */ /* 0x000fe20007f3e0ff */
[C---:B------:R-:W-:Y:S01]  /*1360*/  IMAD R6, R26.reuse, UR5, R6 ;  /* 0x000000051a067c24 */ /* 0x040fe2000f8e0206 */
[----:B------:R-:W-:Y:S01]  /*1370*/  LOP3.LUT R0, R26, R32, RZ, 0x3c, !PT ;  /* 0x000000201a007212 */ /* 0x000fe200078e3cff */
[----:B------:R-:W-:Y:S01]  /*1380*/  UMOV UR5, 0x400 ;  /* 0x0000040000057882 */ /* 0x000fe20000000000 */
[----:B------:R-:W-:Y:S01]  /*1390*/  @!P2 IADD3 R5, P0, R10, 0x20, RZ ;  /* 0x000000200a05a810 */ /* 0x000fe20007f1e0ff */
[----:B------:R-:W-:Y:S01]  /*13a0*/  IMAD.X R3, R29, 0x1, R12, P1 ;  /* 0x000000011d037824 */ /* 0x000fe200008e060c */
[----:B------:R-:W-:Y:S02]  /*13b0*/  ISETP.GE.AND P1, PT, R0, RZ, PT ;  /* 0x000000ff0000720c */ /* 0x000fe40003f26270 */
[----:B------:R-:W-:Y:S01]  /*13c0*/  ISETP.NE.AND P4, PT, R30, -0x1, PT ;  /* 0xffffffff1e00780c */ /* 0x000fe20003f85270 */
[----:B------:R-:W-:Y:S01]  /*13d0*/  IMAD.WIDE.U32 R20, R26, UR4, R2 ;  /* 0x000000041a147c25 */ /* 0x000fe2000f8e0002 */
[----:B------:R-:W4:Y:S03]  /*13e0*/  S2UR UR4, SR_CgaCtaId ;  /* 0x00000000000479c3 */ /* 0x000f260000008800 */
[----:B------:R-:W-:-:S02]  /*13f0*/  @P5 VIADD R4, R4, 0x1 ;  /* 0x0000000104045836 */ /* 0x000fc40000000000 */
[----:B------:R-:W-:Y:S01]  /*1400*/  @!P2 IMAD.X R0, RZ, RZ, R11, P0 ;  /* 0x000000ffff00a224 */ /* 0x000fe200000e060b */
[----:B------:R-:W-:Y:S01]  /*1410*/  ISETP.NE.AND P0, PT, R32, RZ, PT ;  /* 0x000000ff2000720c */ /* 0x000fe20003f05270 */
[----:B------:R-:W-:Y:S01]  /*1420*/  IMAD.IADD R17, R21, 0x1, R6 ;  /* 0x0000000115117824 */ /* 0x000fe200078e0206 */
[----:B------:R-:W5:Y:S01]  /*1430*/  @!P3 LDC.64 R26, c[0x0][0x210] ;  /* 0x00008400ff1abb82 */ /* 0x000f620000000a00 */
[----:B---3--:R-:W-:Y:S01]  /*1440*/  @!P2 IMAD R0, R0, R14, RZ ;  /* 0x0000000e0000a224 */ /* 0x008fe200078e02ff */
[----:B------:R-:W-:Y:S01]  /*1450*/  MOV R31, R4 ;  /* 0x00000004001f7202 */ /* 0x000fe20000000f00 */
[----:B------:R-:W-:Y:S01]  /*1460*/  @!P2 IMAD.MOV.U32 R16, RZ, RZ, R20 ;  /* 0x000000ffff10a224 */ /* 0x000fe200078e0014 */
[----:B------:R-:W3:Y:S01]  /*1470*/  @!P2 S2R R6, SR_CgaCtaId ;  /* 0x000000000006a919 */ /* 0x000ee20000008800 */
[C---:B------:R-:W-:Y:S02]  /*1480*/  @!P2 IMAD R4, R5.reuse, R15, R0 ;  /* 0x0000000f0504a224 */ /* 0x040fe400078e0200 */
[----:B------:R-:W-:Y:S01]  /*1490*/  @!P2 IMAD.WIDE.U32 R2, R5, R14, R16 ;  /* 0x0000000e0502a225 */ /* 0x000fe200078e0010 */
[----:B------:R-:W-:Y:S01]  /*14a0*/  @!P3 MOV R5, R17 ;  /* 0x000000110005b202 */ /* 0x000fe20000000f00 */
[----:B------:R-:W3:Y:S02]  /*14b0*/  @P4 LDC.64 R212, c[0x0][0x250] ;  /* 0x00009400ffd44b82 */ /* 0x000ee40000000a00 */
[----:B------:R-:W-:Y:S01]  /*14c0*/  @!P1 IMAD.MOV R31, RZ, RZ, -R31 ;  /* 0x000000ffff1f9224 */ /* 0x000fe200078e0a1f */
[----:B------:R-:W-:Y:S01]  /*14d0*/  ISETP.GE.AND P1, PT, R33, R34, PT ;  /* 0x000000222100720c */ /* 0x000fe20003f26270 */
[----:B------:R-:W-:Y:S01]  /*14e0*/  @!P2 IMAD.IADD R3, R3, 0x1, R4 ;  /* 0x000000010303a824 */ /* 0x000fe200078e0204 */
[----:B------:R-:W-:Y:S01]  /*14f0*/  @!P0 LOP3.LUT R31, RZ, R32, RZ, 0x33, !PT ;  /* 0x00000020ff1f8212 */ /* 0x000fe200078e33ff */
[----:B------:R-:W-:Y:S01]  /*1500*/  @!P3 IMAD.MOV.U32 R4, RZ, RZ, R20 ;  /* 0x000000ffff04b224 */ /* 0x000fe200078e0014 */
[----:B--2---:R-:W-:Y:S01]  /*1510*/  @!P2 LEA R24, P0, R2, R24, 0x1 ;  /* 0x000000180218a211 */ /* 0x004fe200078008ff */
[-C--:B-1----:R-:W-:Y:S01]  /*1520*/  @!P3 IMAD R0, R11, R18.reuse, RZ ;  /* 0x000000120b00b224 */ /* 0x082fe200078e02ff */
[----:B------:R-:W-:Y:S01]  /*1530*/  IADD3 R32, R8, 0x60, RZ ;  /* 0x0000006008207810 */ /* 0x000fe20007ffe0ff */
[----:B------:R-:W-:Y:S01]  /*1540*/  @!P3 IMAD.WIDE.U32 R4, R10, R18, R4 ;  /* 0x000000120a04b225 */ /* 0x000fe200078e0004 */
[----:B------:R-:W-:Y:S01]  /*1550*/  @!P2 LEA.HI.X R25, R2, R25, R3, 0x1, P0 ;  /* 0x000000190219a211 */ /* 0x000fe200000f0c03 */
[----:B------:R-:W1:Y:S01]  /*1560*/  @P4 LDC.64 R132, c[0x0][0x248] ;  /* 0x00009200ff844b82 */ /* 0x000e620000000a00 */
[----:B------:R-:W-:Y:S01]  /*1570*/  LEA.HI R3, R23, R8, RZ, 0x1 ;  /* 0x0000000817037211 */ /* 0x000fe200078f08ff */
[----:B------:R-:W-:Y:S01]  /*1580*/  @!P3 IMAD R0, R10, R19, R0 ;  /* 0x000000130a00b224 */ /* 0x000fe200078e0200 */
[----:B-----5:R-:W-:Y:S01]  /*1590*/  @!P3 LEA R26, P0, R4, R26, 0x1 ;  /* 0x0000001a041ab211 */ /* 0x020fe200078008ff */
[----:B------:R-:W-:Y:S01]  /*15a0*/  IMAD R15, R81, -0x80, R80 ;  /* 0xffffff80510f7824 */ /* 0x000fe200078e0250 */
[----:B------:R-:W-:Y:S01]  /*15b0*/  LOP3.LUT R3, R3, 0x7fffffe, RZ, 0xc0, !PT ;  /* 0x07fffffe03037812 */ /* 0x000fe200078ec0ff */
[----:B------:R-:W-:Y:S01]  /*15c0*/  @!P3 IMAD.IADD R0, R5, 0x1, R0 ;  /* 0x000000010500b824 */ /* 0x000fe200078e0200 */
[----:B----4-:R-:W-:Y:S01]  /*15d0*/  ULEA UR4, UR4, UR5, 0x18 ;  /* 0x0000000504047291 */ /* 0x010fe2000f8ec03f */
[----:B------:R-:W2:Y:S01]  /*15e0*/  @!P1 S2R R5, SR_CgaCtaId ;  /* 0x0000000000059919 */ /* 0x000ea20000008800 */
[----:B------:R-:W-:-:S02]  /*15f0*/  ISETP.GE.AND P5, PT, R22, R15, PT ;  /* 0x0000000f1600720c */ /* 0x000fc40003fa6270 */
[----:B------:R-:W-:Y:S01]  /*1600*/  @!P3 LEA.HI.X R27, R4, R27, R0, 0x1, P0 ;  /* 0x0000001b041bb211 */ /* 0x000fe200000f0c00 */
[----:B------:R-:W-:Y:S01]  /*1610*/  IMAD.SHL.U32 R0, R43, 0x40, RZ ;  /* 0x000000402b007824 */ /* 0x000fe200078e00ff */
[----:B------:R-:W-:Y:S02]  /*1620*/  @!P1 IADD3 R7, P0, R10, 0x40, RZ ;  /* 0x000000400a079810 */ /* 0x000fe40007f1e0ff */
[----:B------:R-:W-:Y:S02]  /*1630*/  ISETP.GE.AND P6, PT, R22, R15, PT ;  /* 0x0000000f1600720c */ /* 0x000fe40003fc6270 */
[----:B------:R-:W4:Y:S01]  /*1640*/  @!P1 LDC.64 R22, c[0x0][0x240] ;  /* 0x00009000ff169b82 */ /* 0x000f220000000a00 */
[----:B------:R-:W-:Y:S01]  /*1650*/  @!P1 IMAD.X R14, RZ, RZ, R11, P0 ;  /* 0x000000ffff0e9224 */ /* 0x000fe200000e060b */
[----:B------:R-:W-:Y:S02]  /*1660*/  ISETP.GE.AND P0, PT, R32, R34, PT ;  /* 0x000000222000720c */ /* 0x000fe40003f06270 */
[----:B------:R-:W-:-:S02]  /*1670*/  LOP3.LUT R0, R0, 0xc0, RZ, 0xc0, !PT ;  /* 0x000000c000007812 */ /* 0x000fc400078ec0ff */
[----:B------:R-:W-:Y:S02]  /*1680*/  IADD3 R3, R8, -R3, RZ ;  /* 0x8000000308037210 */ /* 0x000fe40007ffe0ff */
[----:B------:R-:W-:Y:S01]  /*1690*/  LOP3.LUT R4, R0, 0x18, R28, 0xf8, !PT ;  /* 0x0000001800047812 */ /* 0x000fe200078ef81c */
[----:B------:R-:W4:Y:S01]  /*16a0*/  @!P1 LDC.64 R34, c[0x0][0x210] ;  /* 0x00008400ff229b82 */ /* 0x000f220000000a00 */
[----:B------:R-:W-:Y:S01]  /*16b0*/  SHF.R.U32.HI R2, RZ, 0x3, R0 ;  /* 0x00000003ff027819 */ /* 0x000fe20000011600 */
[----:B------:R-:W-:Y:S01]  /*16c0*/  IMAD R3, R83, 0x8, R3 ;  /* 0x0000000853037824 */ /* 0x000fe200078e0203 */
[----:B------:R-:W-:Y:S02]  /*16d0*/  @!P2 MOV R0, 0x400 ;  /* 0x000004000000a802 */ /* 0x000fe40000000f00 */
[----:B------:R-:W-:Y:S01]  /*16e0*/  LOP3.LUT R4, R4, R2, RZ, 0x3c, !PT ;  /* 0x0000000204047212 */ /* 0x000fe200078e3cff */
[----:B------:R-:W4:Y:S01]  /*16f0*/  @!P0 S2R R41, SR_CgaCtaId ;  /* 0x0000000000298919 */ /* 0x000f220000008800 */
[----:B---3--:R-:W-:Y:S01]  /*1700*/  @!P2 LEA R39, R6, R0, 0x18 ;  /* 0x000000000627a211 */ /* 0x008fe200078ec0ff */
[----:B------:R-:W3:Y:S01]  /*1710*/  @!P0 LDC.64 R36, c[0x0][0x240] ;  /* 0x00009000ff248b82 */ /* 0x000ee20000000a00 */
[----:B------:R-:W-:Y:S01]  /*1720*/  @!P1 MOV R2, 0x400 ;  /* 0x0000040000029802 */ /* 0x000fe20000000f00 */
[--C-:B------:R-:W-:Y:S01]  /*1730*/  @P4 IMAD.IADD R0, R13, 0x1, R30.reuse ;  /* 0x000000010d004824 */ /* 0x100fe200078e021e */
[----:B------:R-:W-:Y:S01]  /*1740*/  LEA R18, R3, R4, 0x5 ;  /* 0x0000000403127211 */ /* 0x000fe200078e28ff */
[----:B------:R-:W-:Y:S01]  /*1750*/  @P4 IMAD.IADD R4, R13, 0x1, R30 ;  /* 0x000000010d044824 */ /* 0x000fe200078e021e */
[----:B------:R-:W-:Y:S01]  /*1760*/  P2R R38, PR, RZ, 0x20 ;  /* 0x00000020ff267803 */ /* 0x000fe20000000000 */
[C---:B------:R-:W-:Y:S01]  /*1770*/  @P4 IMAD R6, R0.reuse, R213, RZ ;  /* 0x000000d500064224 */ /* 0x040fe200078e02ff */
[----:B--2---:R-:W-:Y:S01]  /*1780*/  @!P1 LEA R40, R5, R2, 0x18 ;  /* 0x0000000205289211 */ /* 0x004fe200078ec0ff */
[----:B------:R-:W-:-:S04]  /*1790*/  @P4 IMAD.WIDE.U32 R2, R0, R212, RZ ;  /* 0x000000d400024225 */ /* 0x000fc800078e00ff */
[----:B-1----:R-:W-:Y:S01]  /*17a0*/  @P4 IMAD R12, R4, R133, RZ ;  /* 0x00000085040c4224 */ /* 0x002fe200078e02ff */
[----:B------:R-:W-:Y:S01]  /*17b0*/  @P4 MOV R30, R2 ;  /* 0x00000002001e4202 */ /* 0x000fe20000000f00 */
[----:B----4-:R-:W-:Y:S02]  /*17c0*/  @!P1 IMAD R0, R14, R22, RZ ;  /* 0x000000160e009224 */ /* 0x010fe400078e02ff */
[----:B------:R-:W-:Y:S02]  /*17d0*/  @P4 IMAD.IADD R42, R3, 0x1, R6 ;  /* 0x00000001032a4824 */ /* 0x000fe400078e0206 */
[----:B------:R-:W-:-:S04]  /*17e0*/  @P4 IMAD.WIDE.U32 R4, R4, R132, RZ ;  /* 0x0000008404044225 */ /* 0x000fc800078e00ff */
[----:B------:R-:W-:Y:S02]  /*17f0*/  @!P1 IMAD.MOV.U32 R2, RZ, RZ, R20 ;  /* 0x000000ffff029224 */ /* 0x000fe400078e0014 */
[----:B------:R-:W-:Y:S02]  /*1800*/  @!P1 IMAD.MOV.U32 R3, RZ, RZ, R17 ;  /* 0x000000ffff039224 */ /* 0x000fe400078e0011 */
[C---:B------:R-:W-:Y:S02]  /*1810*/  @!P1 IMAD R19, R7.reuse, R23, R0 ;  /* 0x0000001707139224 */ /* 0x040fe400078e0200 */
[----:B------:R-:W-:Y:S01]  /*1820*/  @!P1 IMAD.WIDE.U32 R6, R7, R22, R2 ;  /* 0x0000001607069225 */ /* 0x000fe200078e0002 */
[----:B------:R-:W-:-:S03]  /*1830*/  @P4 IADD3 R22, R5, R12, RZ ;  /* 0x0000000c05164210 */ /* 0x000fc60007ffe0ff */
[----:B------:R-:W-:Y:S01]  /*1840*/  @P4 IMAD.MOV.U32 R14, RZ, RZ, R4 ;  /* 0x000000ffff0e4224 */ /* 0x000fe200078e0004 */
[----:B---3--:R-:W-:Y:S06]  /*1850*/  @P4 BRA `(.L_x_182) ;  /* 0x0000000000344947 */ /* 0x008fec0003800000 */
        /* <DEDUP_REMOVED lines=13> */
.L_x_182:
[----:B------:R-:W-:Y:S01]  /*1930*/  LEA R220, R18, UR4, 0x1 ;  /* 0x0000000412dc7c11 */ /* 0x000fe2000f8e08ff */
[----:B------:R-:W-:Y:S01]  /*1940*/  @!P1 IMAD.IADD R19, R7, 0x1, R19 ;  /* 0x0000000107139824 */ /* 0x000fe200078e0213 */
[----:B------:R-:W-:Y:S01]  /*1950*/  @!P1 LEA R12, P5, R6, R34, 0x1 ;  /* 0x00000022060c9211 */ /* 0x000fe200078a08ff */
[----:B------:R-:W-:-:S12]  /*1960*/  @P4 BRA `(.L_x_183) ;  /* 0x0000000000344947 */ /* 0x000fd80003800000 */
        /* <DEDUP_REMOVED lines=13> */
.L_x_183:
[----:B------:R-:W-:Y:S01]  /*1a40*/  @!PT LDS RZ, [RZ] ;  /* 0x00000000fffff984 */ /* 0x000fe20000000800 */
[----:B------:R-:W-:Y:S01]  /*1a50*/  @!PT LDS RZ, [RZ] ;  /* 0x00000000fffff984 */ /* 0x000fe20000000800 */
[----:B------:R-:W-:Y:S01]  /*1a60*/  @!PT LDS RZ, [RZ] ;  /* 0x00000000fffff984 */ /* 0x000fe20000000800 */
[----:B------:R1:W-:Y:S01]  /*1a70*/  @!P3 LDGSTS.E.BYPASS.LTC128B.128 [R220], desc[UR12][R26.64] ;  /* 0x000000001adcbfae */ /* 0x0003e2000b901d4c */
[----:B------:R-:W-:Y:S01]  /*1a80*/  ISETP.GE.AND P4, PT, R8, R15, PT ;  /* 0x0000000f0800720c */ /* 0x000fe20003f86270 */
[-C--:B------:R-:W-:Y:S01]  /*1a90*/  IMAD R0, R9, R132.reuse, RZ ;  /* 0x0000008409007224 */ /* 0x080fe200078e02ff */
[----:B------:R-:W-:Y:S01]  /*1aa0*/  @!P0 IADD3 R10, P3, R10, 0x60, RZ ;  /* 0x000000600a0a8810 */ /* 0x000fe20007f7e0ff */
[----:B------:R-:W-:Y:S01]  /*1ab0*/  IMAD.WIDE.U32 R2, R8, R132, R28 ;  /* 0x0000008408027225 */ /* 0x000fe200078e001c */
[----:B------:R-:W-:Y:S01]  /*1ac0*/  @!P1 LEA.HI.X R13, R6, R35, R19, 0x1, P5 ;  /* 0x00000023060d9211 */ /* 0x000fe200028f0c13 */
[----:B------:R-:W-:Y:S01]  /*1ad0*/  ULDC.64 UR6, c[0x0][0x260] ;  /* 0x0000980000067ab9 */ /* 0x000fe20000000a00 */
[----:B------:R-:W-:Y:S01]  /*1ae0*/  @!P0 MOV R5, 0x400 ;  /* 0x0000040000058802 */ /* 0x000fe20000000f00 */
[----:B------:R-:W-:Y:S01]  /*1af0*/  @!P0 IMAD.X R19, RZ, RZ, R11, P3 ;  /* 0x000000ffff138224 */ /* 0x000fe200018e060b */
[----:B------:R-:W-:Y:S01]  /*1b00*/  IADD3 R4, P3, R14, R2, RZ ;  /* 0x000000020e047210 */ /* 0x000fe20007f7e0ff */
[----:B------:R-:W-:Y:S01]  /*1b10*/  IMAD R11, R8, R133, R0 ;  /* 0x00000085080b7224 */ /* 0x000fe200078e0200 */
[----:B------:R-:W-:Y:S01]  /*1b20*/  @!P0 LEA R23, R41, R5, 0x18 ;  /* 0x0000000529178211 */ /* 0x000fe200078ec0ff */
[----:B------:R-:W-:Y:S01]  /*1b30*/  @!P0 IMAD.MOV.U32 R7, RZ, RZ, R17 ;  /* 0x000000ffff078224 */ /* 0x000fe200078e0011 */
[----:B------:R-:W-:Y:S01]  /*1b40*/  ISETP.NE.AND P5, PT, R38, RZ, PT ;  /* 0x000000ff2600720c */ /* 0x000fe20003fa5270 */
[----:B------:R-:W2:Y:S01]  /*1b50*/  @!P0 LDC.64 R16, c[0x0][0x210] ;  /* 0x00008400ff108b82 */ /* 0x000ea20000000a00 */
[----:B------:R-:W-:Y:S01]  /*1b60*/  @!P2 IMAD R0, R18, 0x2, R39 ;  /* 0x000000021200a824 */ /* 0x000fe200078e0227 */
[----:B------:R-:W-:Y:S01]  /*1b70*/  IADD3.X R5, R22, R3, R11, P3, !PT ;  /* 0x0000000316057210 */ /* 0x000fe20001ffe40b */
[-C--:B------:R-:W-:Y:S01]  /*1b80*/  @!P0 IMAD R2, R19, R36.reuse, RZ ;  /* 0x0000002413028224 */ /* 0x080fe200078e02ff */
[----:B------:R-:W3:Y:S01]  /*1b90*/  @!P4 S2R R22, SR_CgaCtaId ;  /* 0x000000000016c919 */ /* 0x000ee20000008800 */
[----:B------:R-:W-:Y:S01]  /*1ba0*/  @!P0 IMAD.MOV.U32 R6, RZ, RZ, R20 ;  /* 0x000000ffff068224 */ /* 0x000fe200078e0014 */
[----:B------:R-:W-:Y:S01]  /*1bb0*/  SHF.L.U64.HI R134, R132, 0x7, R133 ;  /* 0x0000000784867819 */ /* 0x000fe20000010285 */
[C---:B------:R-:W-:Y:S01]  /*1bc0*/  @!P0 IMAD R11, R10.reuse, R37, R2 ;  /* 0x000000250a0b8224 */ /* 0x040fe200078e0202 */
[----:B------:R4:W-:Y:S01]  /*1bd0*/  @!P2 LDGSTS.E.BYPASS.LTC128B.128 [R0+0x800], desc[UR12][R24.64] ;  /* 0x008000001800afae */ /* 0x0009e2000b901d4c */
[----:B------:R-:W-:Y:S01]  /*1be0*/  ISETP.GE.AND P2, PT, R33, R15, PT ;  /* 0x0000000f2100720c */ /* 0x000fe20003f46270 */
[----:B------:R-:W-:Y:S01]  /*1bf0*/  @!P0 IMAD.WIDE.U32 R2, R10, R36, R6 ;  /* 0x000000240a028225 */ /* 0x000fe200078e0006 */
[----:B------:R-:W-:Y:S01]  /*1c00*/  @!P4 MOV R10, 0x400 ;  /* 0x00000400000ac802 */ /* 0x000fe20000000f00 */
[----:B------:R-:W5:Y:S01]  /*1c10*/  @!P5 LDC.64 R20, c[0x0][0x218] ;  /* 0x00008600ff14db82 */ /* 0x000f620000000a00 */
[----:B------:R-:W5:Y:S01]  /*1c20*/  @!P5 S2R R14, SR_CgaCtaId ;  /* 0x00000000000ed919 */ /* 0x000f620000008800 */
[----:B------:R-:W-:Y:S01]  /*1c30*/  IMAD.WIDE.U32 R46, R31, UR6, R4 ;  /* 0x000000061f2e7c25 */ /* 0x000fe2000f8e0004 */
[----:B-1----:R-:W-:-:S03]  /*1c40*/  SHF.L.U64.HI R27, R212, 0x7, R213 ;  /* 0x00000007d41b7819 */ /* 0x002fc600000102d5 */
[----:B------:R-:W-:Y:S01]  /*1c50*/  @!P0 IMAD.IADD R3, R3, 0x1, R11 ;  /* 0x0000000103038824 */ /* 0x000fe200078e020b */
[----:B------:R-:W-:Y:S01]  /*1c60*/  STL.64 [R1+0x98], R46 ;  /* 0x0000982e01007387 */ /* 0x000fe20000100a00 */
[----:B------:R-:W-:Y:S02]  /*1c70*/  IMAD.SHL.U32 R184, R132, 0x80, RZ ;  /* 0x0000008084b87824 */ /* 0x000fe400078e00ff */
[----:B------:R-:W-:Y:S01]  /*1c80*/  IMAD.MOV.U32 R200, RZ, RZ, R46 ;  /* 0x000000ffffc87224 */ /* 0x000fe200078e002e */
[----:B--2---:R-:W-:Y:S01]  /*1c90*/  @!P0 LEA R4, P3, R2, R16, 0x1 ;  /* 0x0000001002048211 */ /* 0x004fe200078608ff */
[----:B------:R-:W-:Y:S02]  /*1ca0*/  @!P0 IMAD R7, R18, 0x2, R23 ;  /* 0x0000000212078824 */ /* 0x000fe400078e0217 */
[----:B------:R-:W-:Y:S01]  /*1cb0*/  IMAD.SHL.U32 R26, R212, 0x80, RZ ;  /* 0x00000080d41a7824 */ /* 0x000fe200078e00ff */
[----:B------:R-:W-:Y:S01]  /*1cc0*/  @!P0 LEA.HI.X R5, R2, R17, R3, 0x1, P3 ;  /* 0x0000001102058211 */ /* 0x000fe200018f0c03 */
[----:B------:R-:W-:Y:S01]  /*1cd0*/  IMAD.MOV.U32 R221, RZ, RZ, R81 ;  /* 0x000000ffffdd7224 */ /* 0x000fe200078e0051 */
[----:B------:R-:W1:Y:S01]  /*1ce0*/  @!P2 S2R R17, SR_CgaCtaId ;  /* 0x000000000011a919 */ /* 0x000e620000008800 */
[----:B----4-:R-:W-:Y:S01]  /*1cf0*/  @!P1 IMAD R0, R18, 0x2, R40 ;  /* 0x0000000212009824 */ /* 0x010fe200078e0228 */
[----:B------:R-:W-:-:S02]  /*1d00*/  SHF.R.S32.HI R25, RZ, 0x1f, R31 ;  /* 0x0000001fff197819 */ /* 0x000fc4000001141f */
[----:B------:R-:W-:Y:S02]  /*1d10*/  SHF.R.S32.HI R24, RZ, 0x1f, R81 ;  /* 0x0000001fff187819 */ /* 0x000fe40000011451 */
[----:B------:R2:W-:Y:S01]  /*1d20*/  @!P1 LDGSTS.E.BYPASS.LTC128B.128 [R0+0x1000], desc[UR12][R12.64] ;  /* 0x010000000c009fae */ /* 0x0005e2000b901d4c */
[----:B------:R-:W-:Y:S02]  /*1d30*/  ISETP.GE.AND P1, PT, R32, R15, PT ;  /* 0x0000000f2000720c */ /* 0x000fe40003f26270 */
[----:B---3--:R-:W-:Y:S01]  /*1d40*/  @!P4 LEA R10, R22, R10, 0x18 ;  /* 0x0000000a160ac211 */ /* 0x008fe200078ec0ff */
[----:B------:R3:W-:Y:S10]  /*1d50*/  @!P0 LDGSTS.E.BYPASS.LTC128B.128 [R7+0x1800], desc[UR12][R4.64] ;  /* 0x0180000004078fae */ /* 0x0007f4000b901d4c */
[----:B------:R-:W4:Y:S01]  /*1d60*/  @!P1 S2R R16, SR_CgaCtaId ;  /* 0x0000000000109919 */ /* 0x000f220000008800 */
[----:B--2---:R-:W2:Y:S01]  /*1d70*/  @!P4 LDC.64 R12, c[0x0][0x218] ;  /* 0x00008600ff0ccb82 */ /* 0x004ea20000000a00 */
[----:B------:R-:W-:-:S02]  /*1d80*/  IMAD R0, R25, UR6, RZ ;  /* 0x0000000619007c24 */ /* 0x000fc4000f8e02ff */
[----:B---3--:R-:W-:Y:S02]  /*1d90*/  @!P4 IMAD R5, R18, 0x2, R10 ;  /* 0x000000021205c824 */ /* 0x008fe400078e020a */
[----:B------:R-:W-:Y:S01]  /*1da0*/  IMAD R6, R31, UR7, R0 ;  /* 0x000000071f067c24 */ /* 0x000fe2000f8e0200 */
[----:B------:R-:W-:Y:S01]  /*1db0*/  ULDC.64 UR6, c[0x0][0x268] ;  /* 0x00009a0000067ab9 */ /* 0x000fe20000000a00 */
[----:B------:R-:W-:Y:S02]  /*1dc0*/  IMAD R0, R134, R81, RZ ;  /* 0x0000005186007224 */ /* 0x000fe400078e02ff */
[----:B------:R-:W-:Y:S02]  /*1dd0*/  IMAD.IADD R201, R47, 0x1, R6 ;  /* 0x000000012fc97824 */ /* 0x000fe400078e0206 */
[-C--:B------:R-:W-:Y:S02]  /*1de0*/  IMAD R0, R24, R184.reuse, R0 ;  /* 0x000000b818007224 */ /* 0x080fe400078e0200 */
[----:B------:R-:W-:Y:S01]  /*1df0*/  IMAD.WIDE.U32 R2, R81, R184, R200 ;  /* 0x000000b851027225 */ /* 0x000fe200078e00c8 */
[----:B------:R-:W-:Y:S03]  /*1e00*/  STL.64 [R1+0x88], R200 ;  /* 0x000088c801007387 */ /* 0x000fe60000100a00 */
[----:B------:R-:W-:Y:S01]  /*1e10*/  IMAD.IADD R3, R3, 0x1, R0 ;  /* 0x0000000103037824 */ /* 0x000fe200078e0200 */
[C---:B------:R-:W-:Y:S01]  /*1e20*/  @!P5 LEA R0, P0, R132.reuse, R2, 0x5 ;  /* 0x000000028400d211 */ /* 0x040fe200078028ff */
[----:B------:R-:W-:Y:S03]  /*1e30*/  STL [R1+0x90], R27 ;  /* 0x0000901b01007387 */ /* 0x000fe60000100800 */
[----:B------:R-:W-:Y:S01]  /*1e40*/  @!P5 LEA.HI.X R10, R132, R3, R133, 0x5, P0 ;  /* 0x00000003840ad211 */ /* 0x000fe200000f2c85 */
[----:B------:R-:W-:Y:S01]  /*1e50*/  STL [R1+0x80], R26 ;  /* 0x0000801a01007387 */ /* 0x000fe20000100800 */
[----:B--2---:R-:W-:-:S02]  /*1e60*/  @!P4 LEA R6, P3, R2, R12, 0x1 ;  /* 0x0000000c0206c211 */ /* 0x004fc400078608ff */
[----:B-----5:R-:W-:Y:S02]  /*1e70*/  @!P5 LEA R4, P0, R0, R20, 0x1 ;  /* 0x000000140004d211 */ /* 0x020fe400078008ff */
[----:B------:R-:W-:Y:S02]  /*1e80*/  @!P4 LEA.HI.X R7, R2, R13, R3, 0x1, P3 ;  /* 0x0000000d0207c211 */ /* 0x000fe400018f0c03 */
[----:B------:R-:W-:Y:S02]  /*1e90*/  LEA.HI R12, R45, R190, RZ, 0x4 ;  /* 0x000000be2d0c7211 */ /* 0x000fe400078f20ff */
[-C--:B------:R-:W-:Y:S01]  /*1ea0*/  ISETP.GE.AND P3, PT, R33, R15.reuse, PT ;  /* 0x0000000f2100720c */ /* 0x080fe20003f66270 */
[----:B------:R2:W-:Y:S01]  /*1eb0*/  @!P4 LDGSTS.E.BYPASS.LTC128B.128 [R5+0x2000], desc[UR12][R6.64] ;  /* 0x020000000605cfae */ /* 0x0005e2000b901d4c */
[----:B------:R-:W-:Y:S02]  /*1ec0*/  SHF.R.S32.HI R11, RZ, 0x4, R12 ;  /* 0x00000004ff0b7819 */ /* 0x000fe4000001140c */
[----:B------:R-:W-:-:S02]  /*1ed0*/  ISETP.GE.AND P4, PT, R8, R15, PT ;  /* 0x0000000f0800720c */ /* 0x000fc40003f86270 */
[----:B--2---:R-:W-:Y:S02]  /*1ee0*/  @!P5 LEA.HI.X R5, R0, R21, R10, 0x1, P0 ;  /* 0x000000150005d211 */ /* 0x004fe400000f0c0a */
[----:B------:R-:W-:Y:S01]  /*1ef0*/  @!P5 MOV R0, 0x400 ;  /* 0x000004000000d802 */ /* 0x000fe20000000f00 */
[----:B------:R-:W2:Y:S01]  /*1f00*/  @!P1 LDC.64 R20, c[0x0][0x218] ;  /* 0x00008600ff149b82 */ /* 0x000ea20000000a00 */
[----:B------:R-:W-:Y:S02]  /*1f10*/  ISETP.GE.AND P0, PT, R32, R15, PT ;  /* 0x0000000f2000720c */ /* 0x000fe40003f06270 */
[----:B------:R-:W-:Y:S02]  /*1f20*/  @!P5 LEA R0, R14, R0, 0x18 ;  /* 0x000000000e00d211 */ /* 0x000fe400078ec0ff */
[----:B------:R-:W-:Y:S02]  /*1f30*/  LEA.HI R6, R12, R11, RZ, 0x1 ;  /* 0x0000000b0c067211 */ /* 0x000fe400078f08ff */
[----:B------:R-:W-:Y:S01]  /*1f40*/  @!P2 MOV R7, 0x400 ;  /* 0x000004000007a802 */ /* 0x000fe20000000f00 */
[----:B------:R-:W3:Y:S01]  /*1f50*/  @!P2 LDC.64 R14, c[0x0][0x218] ;  /* 0x00008600ff0eab82 */ /* 0x000ee20000000a00 */
[----:B------:R-:W-:-:S02]  /*1f60*/  LOP3.LUT R6, R6, 0xfffffffe, RZ, 0xc0, !PT ;  /* 0xfffffffe06067812 */ /* 0x000fc400078ec0ff */
[----:B-1----:R-:W-:Y:S01]  /*1f70*/  @!P2 LEA R17, R17, R7, 0x18 ;  /* 0x000000071111a211 */ /* 0x002fe200078ec0ff */
[----:B------:R-:W-:Y:S01]  /*1f80*/  @!P5 IMAD R7, R18, 0x2, R0 ;  /* 0x000000021207d824 */ /* 0x000fe200078e0200 */
[----:B------:R-:W-:Y:S01]  /*1f90*/  @!P1 MOV R10, 0x400 ;  /* 0x00000400000a9802 */ /* 0x000fe20000000f00 */
[----:B------:R-:W-:Y:S01]  /*1fa0*/  IMAD.IADD R22, R11, 0x1, -R6 ;  /* 0x000000010b167824 */ /* 0x000fe200078e0a06 */
[----:B------:R-:W-:Y:S02]  /*1fb0*/  LOP3.LUT R11, R44, 0xfffffff8, RZ, 0xc0, !PT ;  /* 0xfffffff82c0b7812 */ /* 0x000fe400078ec0ff */
[----:B------:R-:W-:Y:S01]  /*1fc0*/  LOP3.LUT R6, R12, 0xfffffff0, RZ, 0xc0, !PT ;  /* 0xfffffff00c067812 */ /* 0x000fe200078ec0ff */
[----:B------:R1:W-:Y:S01]  /*1fd0*/  @!P5 LDGSTS.E.BYPASS.LTC128B.128 [R7+0x2800], desc[UR12][R4.64] ;  /* 0x028000000407dfae */ /* 0x0003e2000b901d4c */
[----:B----4-:R-:W-:Y:S01]  /*1fe0*/  @!P1 LEA R16, R16, R10, 0x18 ;  /* 0x0000000a10109211 */ /* 0x010fe200078ec0ff */
[C---:B------:R-:W-:Y:S02]  /*1ff0*/  IMAD.IADD R10, R190.reuse, 0x1, -R11 ;  /* 0x00000001be0a7824 */ /* 0x040fe400078e0a0b */
[----:B------:R-:W-:-:S02]  /*2000*/  IMAD.IADD R0, R190, 0x1, -R6 ;  /* 0x00000001be007824 */ /* 0x000fc400078e0a06 */
[----:B------:R-:W-:-:S03]  /*2010*/  IMAD.SHL.U32 R11, R133, 0x40, RZ ;  /* 0x00000040850b7824 */ /* 0x000fc600078e00ff */
[-C--:B------:R-:W-:Y:S02]  /*2020*/  LEA.HI R6, R0, R0.reuse, RZ, 0x1 ;  /* 0x0000000000067211 */ /* 0x080fe400078f08ff */
[----:B------:R-:W-:Y:S02]  /*2030*/  SHF.R.S32.HI R19, RZ, 0x1f, R0 ;  /* 0x0000001fff137819 */ /* 0x000fe40000011400 */
[----:B------:R-:W-:Y:S02]  /*2040*/  LOP3.LUT R13, R6, 0x7fffffe, RZ, 0xc0, !PT ;  /* 0x07fffffe060d7812 */ /* 0x000fe400078ec0ff */
[----:B------:R-:W-:Y:S01]  /*2050*/  LEA.HI R23, R19, R0, RZ, 0x3 ;  /* 0x0000000013177211 */ /* 0x000fe200078f18ff */
[----:B------:R-:W-:Y:S02]  /*2060*/  @!P2 IMAD R19, R18, 0x2, R17 ;  /* 0x000000021213a824 */ /* 0x000fe400078e0211 */
[----:B------:R-:W-:Y:S02]  /*2070*/  IMAD.IADD R189, R0, 0x1, -R13 ;  /* 0x0000000100bd7824 */ /* 0x000fe400078e0a0d */
[----:B------:R-:W-:-:S02]  /*2080*/  @!P1 IMAD R18, R18, 0x2, R16 ;  /* 0x0000000212129824 */ /* 0x000fc400078e0210 */
[----:B------:R-:W-:Y:S02]  /*2090*/  IMAD.SHL.U32 R16, R43, 0x8, RZ ;  /* 0x000000082b107824 */ /* 0x000fe400078e00ff */
[----:B-1----:R-:W-:Y:S01]  /*20a0*/  IMAD.WIDE.U32 R4, R132, 0x40, RZ ;  /* 0x0000004084047825 */ /* 0x002fe200078e00ff */
[----:B------:R-:W-:Y:S02]  /*20b0*/  LEA.HI R7, R10, R10, RZ, 0x1 ;  /* 0x0000000a0a077211 */ /* 0x000fe400078f08ff */
[----:B------:R-:W-:Y:S02]  /*20c0*/  @!P2 IADD3 R4, P5, R2, R4, RZ ;  /* 0x000000040204a210 */ /* 0x000fe40007fbe0ff */
[----:B------:R-:W-:Y:S02]  /*20d0*/  LOP3.LUT R12, R7, 0x7fffffe, RZ, 0xc0, !PT ;  /* 0x07fffffe070c7812 */ /* 0x000fe400078ec0ff */
[----:B------:R-:W-:Y:S01]  /*20e0*/  @!P2 IADD3.X R5, R3, R5, R11, P5, !PT ;  /* 0x000000050305a210 */ /* 0x000fe20002ffe40b */
[----:B------:R-:W-:Y:S01]  /*20f0*/  @!P1 IMAD.WIDE.U32 R2, R132, 0x60, R2 ;  /* 0x0000006084029825 */ /* 0x000fe200078e0002 */
[----:B---3--:R-:W-:-:S02]  /*2100*/  @!P2 LEA R14, P5, R4, R14, 0x1 ;  /* 0x0000000e040ea211 */ /* 0x008fc400078a08ff */
[----:B------:R-:W-:Y:S01]  /*2110*/  SHF.R.S32.HI R48, RZ, 0x1, R7 ;  /* 0x00000001ff307819 */ /* 0x000fe20000011407 */
[----:B------:R-:W-:Y:S01]  /*2120*/  IMAD.IADD R13, R10, 0x1, -R12 ;  /* 0x000000010a0d7824 */ /* 0x000fe200078e0a0c */
[----:B------:R-:W-:Y:S01]  /*2130*/  @!P2 LEA.HI.X R15, R4, R15, R5, 0x1, P5 ;  /* 0x0000000f040fa211 */ /* 0x000fe200028f0c05 */
[----:B------:R-:W-:Y:S01]  /*2140*/  @!P1 IMAD R4, R133, 0x60, RZ ;  /* 0x0000006085049824 */ /* 0x000fe200078e02ff */
[----:B--2---:R-:W-:Y:S01]  /*2150*/  @!P1 LEA R10, P5, R2, R20, 0x1 ;  /* 0x00000014020a9211 */ /* 0x004fe200078a08ff */
[----:B------:R-:W-:Y:S01]  /*2160*/  IMAD.SHL.U32 R0, R48, 0x40, RZ ;  /* 0x0000004030007824 */ /* 0x000fe200078e00ff */
[----:B------:R-:W-:Y:S01]  /*2170*/  SHF.R.S32.HI R12, RZ, 0x1, R6 ;  /* 0x00000001ff0c7819 */ /* 0x000fe20000011406 */
[----:B------:R-:W-:Y:S01]  /*2180*/  @!P1 IMAD.IADD R3, R3, 0x1, R4 ;  /* 0x0000000103039824 */ /* 0x000fe200078e0204 */
[----:B------:R1:W-:Y:S01]  /*2190*/  @!P2 LDGSTS.E.BYPASS.LTC128B.128 [R19+0x3000], desc[UR12][R14.64] ;  /* 0x030000000e13afae */ /* 0x0003e2000b901d4c */
[----:B------:R-:W-:Y:S01]  /*21a0*/  SHF.R.S32.HI R6, RZ, 0x1f, R6 ;  /* 0x0000001fff067819 */ /* 0x000fe20000011406 */
[----:B------:R-:W-:Y:S01]  /*21b0*/  IMAD.WIDE.U32 R4, R8, R212, R28 ;  /* 0x000000d408047225 */ /* 0x000fe200078e001c */
[----:B------:R-:W-:-:S02]  /*21c0*/  LOP3.LUT R0, R0, 0xc0, RZ, 0xc0, !PT ;  /* 0x000000c000007812 */ /* 0x000fc400078ec0ff */
[----:B------:R-:W-:Y:S02]  /*21d0*/  @!P1 LEA.HI.X R11, R2, R21, R3, 0x1, P5 ;  /* 0x00000015020b9211 */ /* 0x000fe400028f0c03 */
[----:B------:R-:W-:Y:S01]  /*21e0*/  LEA.HI R7, R6, R12, RZ, 0x2 ;  /* 0x0000000c06077211 */ /* 0x000fe200078f10ff */
[----:B------:R-:W-:Y:S01]  /*21f0*/  IMAD R6, R9, R212, RZ ;  /* 0x000000d409067224 */ /* 0x000fe200078e02ff */
[----:B------:R-:W-:Y:S01]  /*2200*/  LOP3.LUT R3, R0, 0x8, R16, 0xf8, !PT ;  /* 0x0000000800037812 */ /* 0x000fe200078ef810 */
[----:B------:R2:W-:Y:S01]  /*2210*/  @!P1 LDGSTS.E.BYPASS.LTC128B.128 [R18+0x3800], desc[UR12][R10.64] ;  /* 0x038000000a129fae */ /* 0x0005e2000b901d4c */
[----:B------:R-:W-:Y:S01]  /*2220*/  SHF.R.U32.HI R0, RZ, 0x3, R0 ;  /* 0x00000003ff007819 */ /* 0x000fe20000011600 */
[----:B------:R-:W-:Y:S01]  /*2230*/  IMAD R8, R8, R213, R6 ;  /* 0x000000d508087224 */ /* 0x000fe200078e0206 */
[----:B------:R-:W-:Y:S01]  /*2240*/  IADD3 R2, P5, R30, R4, RZ ;  /* 0x000000041e027210 */ /* 0x000fe20007fbe0ff */
[----:B------:R-:W0:Y:S01]  /*2250*/  LDGDEPBAR ;  /* 0x00000000000079af */ /* 0x000e220000000000 */
[----:B------:R-:W-:Y:S01]  /*2260*/  LOP3.LUT R4, R3, R0, RZ, 0x3c, !PT ;  /* 0x0000000003047212 */ /* 0x000fe200078e3cff */
[----:B------:R-:W-:Y:S01]  /*2270*/  IMAD R0, R22, 0x8, R13 ;  /* 0x0000000816007824 */ /* 0x000fe200078e020d */
[----:B------:R-:W-:Y:S01]  /*2280*/  LOP3.LUT R6, R7, 0xfffffffc, RZ, 0xc0, !PT ;  /* 0xfffffffc07067812 */ /* 0x000fe200078ec0ff */
[----:B------:R-:W3:Y:S01]  /*2290*/  @!P4 LDC.64 R16, c[0x0][0x220] ;  /* 0x00008800ff10cb82 */ /* 0x000ee20000000a00 */
[----:B------:R-:W-:Y:S01]  /*22a0*/  IADD3.X R3, R42, R5, R8, P5, !PT ;  /* 0x000000052a037210 */ /* 0x000fe20002ffe408 */
[----:B------:R-:W-:-:S02]  /*22b0*/  IMAD.U32 R0, R0, 0x20, R4 ;  /* 0x0000002000007824 */ /* 0x000fc400078e0004 */
[----:B------:R-:W-:Y:S02]  /*22c0*/  IMAD R4, R25, UR6, RZ ;  /* 0x0000000619047c24 */ /* 0x000fe4000f8e02ff */
[----:B------:R-:W-:Y:S01]  /*22d0*/  IMAD.IADD R52, R12, 0x1, -R6 ;  /* 0x000000010c347824 */ /* 0x000fe200078e0a06 */
[----:B------:R-:W-:Y:S01]  /*22e0*/  LEA R135, R0, UR4, 0x1 ;  /* 0x0000000400877c11 */ /* 0x000fe2000f8e08ff */
[----:B------:R-:W4:Y:S01]  /*22f0*/  @!P6 LDC.64 R20, c[0x0][0x220] ;  /* 0x00008800ff14eb82 */ /* 0x000f220000000a00 */
[C---:B------:R-:W-:Y:S02]  /*2300*/  IMAD R4, R31.reuse, UR7, R4 ;  /* 0x000000071f047c24 */ /* 0x040fe4000f8e0204 */
[----:B------:R-:W-:-:S04]  /*2310*/  IMAD.WIDE.U32 R28, R31, UR6, R2 ;  /* 0x000000061f1c7c25 */ /* 0x000fc8000f8e0002 */
[----:B------:R-:W-:Y:S01]  /*2320*/  IMAD.SHL.U32 R2, R52, 0x40, RZ ;  /* 0x0000004034027824 */ /* 0x000fe200078e00ff */
[----:B-1----:R-:W1:Y:S01]  /*2330*/  @!P0 LDC.64 R14, c[0x0][0x220] ;  /* 0x00008800ff0e8b82 */ /* 0x002e620000000a00 */
[----:B------:R-:W-:Y:S01]  /*2340*/  IMAD R5, R27, R81, RZ ;  /* 0x000000511b057224 */ /* 0x000fe200078e02ff */
[----:B------:R-:W-:Y:S01]  /*2350*/  STL.64 [R1+0x60], R28 ;  /* 0x0000601c01007387 */ /* 0x000fe20000100a00 */
[----:B------:R-:W-:Y:S01]  /*2360*/  IMAD.IADD R13, R29, 0x1, R4 ;  /* 0x000000011d0d7824 */ /* 0x000fe200078e0204 */
[----:B------:R-:W-:-:S04]  /*2370*/  DEPBAR.LE SB0, 0x0 ;  /* 0x000080000000791a */ /* 0x000fc80000000000 */
[----:B--2---:R-:W2:Y:S08]  /*2380*/  @!P3 LDC.64 R18, c[0x0][0x220] ;  /* 0x00008800ff12bb82 */ /* 0x004eb00000000a00 */
[----:B------:R-:W-:Y:S01]  /*2390*/  BAR.SYNC.DEFER_BLOCKING 0x0 ;  /* 0x0000000000007b1d */ /* 0x000fe20000010000 */
[----:B------:R-:W-:Y:S01]  /*23a0*/  IMAD.MOV.U32 R12, RZ, RZ, R28 ;  /* 0x000000ffff0c7224 */ /* 0x000fe200078e001c */
[----:B------:R-:W-:Y:S01]  /*23b0*/  LOP3.LUT R6, R2, 0xc0, RZ, 0xc0, !PT ;  /* 0x000000c002067812 */ /* 0x000fe200078ec0ff */
[----:B------:R-:W-:-:S02]  /*23c0*/  IMAD.SHL.U32 R7, R22, 0x8, RZ ;  /* 0x0000000816077824 */ /* 0x000fc400078e00ff */
[-C--:B------:R-:W-:Y:S02]  /*23d0*/  IMAD R9, R24, R26.reuse, R5 ;  /* 0x0000001a18097224 */ /* 0x080fe400078e0205 */
[----:B------:R-:W-:Y:S01]  /*23e0*/  IMAD.WIDE.U32 R2, R81, R26, R12 ;  /* 0x0000001a51027225 */ /* 0x000fe200078e000c */
[----:B------:R-:W-:Y:S01]  /*23f0*/  LOP3.LUT R7, R6, 0x8, R7, 0xf8, !PT ;  /* 0x0000000806077812 */ /* 0x000fe200078ef807 */
[----:B------:R5:W-:Y:S01]  /*2400*/  STL.64 [R1+0x18], R12 ;  /* 0x0000180c01007387 */ /* 0x000be20000100a00 */
[----:B------:R-:W-:Y:S01]  /*2410*/  SHF.R.U32.HI R6, RZ, 0x3, R6 ;  /* 0x00000003ff067819 */ /* 0x000fe20000011606 */
[----:B------:R-:W-:-:S03]  /*2420*/  IMAD.WIDE.U32 R4, R212, 0x40, RZ ;  /* 0x00000040d4047825 */ /* 0x000fc600078e00ff */
[----:B------:R-:W-:Y:S01]  /*2430*/  LOP3.LUT R252, R7, R6, RZ, 0x3c, !PT ;  /* 0x0000000607fc7212 */ /* 0x000fe200078e3cff */
[----:B------:R-:W-:Y:S01]  /*2440*/  IMAD.SHL.U32 R8, R213, 0x40, RZ ;  /* 0x00000040d5087824 */ /* 0x000fe200078e00ff */
[C---:B------:R-:W-:Y:S01]  /*2450*/  @!P3 IADD3 R10, P1, R2.reuse, R4, RZ ;  /* 0x00000004020ab210 */ /* 0x040fe20007f3e0ff */
[----:B------:R-:W-:Y:S01]  /*2460*/  IMAD.IADD R3, R3, 0x1, R9 ;  /* 0x0000000103037824 */ /* 0x000fe200078e0209 */
[C---:B---3--:R-:W-:Y:S01]  /*2470*/  @!P4 LEA R6, P2, R2.reuse, R16, 0x1 ;  /* 0x000000100206c211 */ /* 0x048fe200078408ff */
[----:B------:R-:W-:Y:S02]  /*2480*/  IMAD.SHL.U32 R4, R23, 0x20, RZ ;  /* 0x0000002017047824 */ /* 0x000fe400078e00ff */
[----:B------:R-:W-:Y:S01]  /*2490*/  IMAD.MOV.U32 R0, RZ, RZ, 0x10 ;  /* 0x00000010ff007424 */ /* 0x000fe200078e00ff */
[----:B------:R-:W-:Y:S01]  /*24a0*/  @!P4 LEA.HI.X R7, R2, R17, R3, 0x1, P2 ;  /* 0x000000110207c211 */ /* 0x000fe200010f0c03 */
[----:B------:R-:W-:Y:S01]  /*24b0*/  VIADD R188, R135, 0x2020 ;  /* 0x0000202087bc7836 */ /* 0x000fe20000000000 */
[----:B------:R-:W-:Y:S01]  /*24c0*/  LOP3.LUT R185, R4, 0xffffff00, RZ, 0xc0, !PT ;  /* 0xffffff0004b97812 */ /* 0x000fe200078ec0ff */
[----:B------:R-:W-:Y:S04]  /*24d0*/  @P4 STS [R220+0x4000], RZ ;  /* 0x004000ffdc004388 */ /* 0x000fe80000000800 */
[----:B------:R-:W-:Y:S01]  /*24e0*/  IMAD R11, R83, 0x200, R185 ;  /* 0x00000200530b7824 */ /* 0x000fe200078e02b9 */
[----:B------:R-:W-:Y:S04]  /*24f0*/  @P4 STS [R220+0x4004], RZ ;  /* 0x004004ffdc004388 */ /* 0x000fe80000000800 */
[----:B------:R-:W-:Y:S01]  /*2500*/  @P4 STS.64 [R220+0x4008], RZ ;  /* 0x004008ffdc004388 */ /* 0x000fe20000000a00 */
[----:B-----5:R-:W-:Y:S01]  /*2510*/  @!P3 IADD3.X R13, R3, R5, R8, P1, !PT ;  /* 0x00000005030db210 */ /* 0x020fe20000ffe408 */
[----:B------:R-:W-:Y:S01]  /*2520*/  @!P0 IMAD R12, R213, 0x60, RZ ;  /* 0x00000060d50c8824 */ /* 0x000fe200078e02ff */
[C---:B------:R-:W-:Y:S01]  /*2530*/  @!P6 LEA R5, P1, R212.reuse, R2, 0x5 ;  /* 0x00000002d405e211 */ /* 0x040fe200078228ff */
[----:B------:R-:W-:Y:S01]  /*2540*/  @!PT LDS RZ, [RZ] ;  /* 0x00000000fffff984 */ /* 0x000fe20000000800 */
[----:B------:R-:W-:Y:S01]  /*2550*/  @!PT LDS RZ, [RZ] ;  /* 0x00000000fffff984 */ /* 0x000fe20000000800 */
[----:B------:R-:W-:Y:S01]  /*2560*/  @!PT LDS RZ, [RZ] ;  /* 0x00000000fffff984 */ /* 0x000fe20000000800 */
[----:B------:R1:W-:Y:S03]  /*2570*/  @!P4 LDGSTS.E.BYPASS.LTC128B.128 [R220+0x4000], desc[UR12][R6.64] ;  /* 0x0400000006dccfae */ /* 0x0003e6000b901d4c */
[C---:B------:R-:W-:Y:S01]  /*2580*/  @!P6 LEA.HI.X R9, R212.reuse, R3, R213, 0x5, P1 ;  /* 0x00000003d409e211 */ /* 0x040fe200008f2cd5 */
[----:B------:R-:W-:Y:S01]  /*2590*/  @!P0 IMAD.WIDE.U32 R2, R212, 0x60, R2 ;  /* 0x00000060d4028825 */ /* 0x000fe200078e0002 */
[----:B----4-:R-:W-:Y:S01]  /*25a0*/  @!P6 LEA R4, P2, R5, R20, 0x1 ;  /* 0x000000140504e211 */ /* 0x010fe200078408ff */
[----:B------:R-:W-:Y:S01]  /*25b0*/  @P6 STS.128 [R220+0x4800], RZ ;  /* 0x004800ffdc006388 */ /* 0x000fe20000000c00 */
[----:B--2---:R-:W-:Y:S01]  /*25c0*/  @!P3 LEA R8, P1, R10, R18, 0x1 ;  /* 0x000000120a08b211 */ /* 0x004fe200078208ff */
[----:B------:R-:W-:Y:S01]  /*25d0*/  @!P0 IMAD.IADD R3, R3, 0x1, R12 ;  /* 0x0000000103038824 */ /* 0x000fe200078e020c */
[----:B------:R-:W-:-:S02]  /*25e0*/  @!P6 LEA.HI.X R5, R5, R21, R9, 0x1, P2 ;  /* 0x000000150505e211 */ /* 0x000fc400010f0c09 */
[----:B------:R-:W-:Y:S01]  /*25f0*/  @!P3 LEA.HI.X R9, R10, R19, R13, 0x1, P1 ;  /* 0x000000130a09b211 */ /* 0x000fe200008f0c0d */
[----:B------:R-:W-:Y:S02]  /*2600*/  IMAD R10, R189, 0x20, R11 ;  /* 0x00000020bd0a7824 */ /* 0x000fe400078e020b */
        /* <DEDUP_REMOVED lines=10> */
[----:B-1----:R-:W-:-:S04]  /*26b0*/  @!P0 LEA R6, P1, R2, R14, 0x1 ;  /* 0x0000000e02068211 */ /* 0x002fc800078208ff */
[----:B------:R-:W-:Y:S01]  /*26c0*/  @!P0 LEA.HI.X R7, R2, R15, R3, 0x1, P1 ;  /* 0x0000000f02078211 */ /* 0x000fe200008f0c03 */
[----:B------:R-:W-:Y:S01]  /*26d0*/  IMAD.IADD R2, R252, 0x1, R10 ;  /* 0x00000001fc027824 */ /* 0x000fe200078e020a */
[----:B------:R-:W-:Y:S02]  /*26e0*/  LOP3.LUT P1, RZ, R52, 0x2, RZ, 0xc0, !PT ;  /* 0x0000000234ff7812 */ /* 0x000fe4000782c0ff */
[----:B------:R-:W-:Y:S01]  /*26f0*/  LOP3.LUT R3, R191, 0xffffffe0, RZ, 0xc0, !PT ;  /* 0xffffffe0bf037812 */ /* 0x000fe200078ec0ff */
[----:B------:R-:W-:Y:S01]  /*2700*/  @!PT LDS RZ, [RZ] ;  /* 0x00000000fffff984 */ /* 0x000fe20000000800 */
[----:B------:R-:W-:Y:S01]  /*2710*/  @!PT LDS RZ, [RZ] ;  /* 0x00000000fffff984 */ /* 0x000fe20000000800 */
[----:B------:R-:W-:Y:S01]  /*2720*/  @!PT LDS RZ, [RZ] ;  /* 0x00000000fffff984 */ /* 0x000fe20000000800 */
[----:B------:R1:W-:Y:S01]  /*2730*/  @!P0 LDGSTS.E.BYPASS.LTC128B.128 [R220+0x5800], desc[UR12][R6.64] ;  /* 0x0580000006dc8fae */ /* 0x0003e2000b901d4c */
[----:B------:R-:W-:Y:S01]  /*2740*/  LEA R186, R2, UR4, 0x1 ;  /* 0x0000000402ba7c11 */ /* 0x000fe2000f8e08ff */
[----:B------:R-:W-:Y:S01]  /*2750*/  VIADD R2, R135, 0x2000 ;  /* 0x0000200087027836 */ /* 0x000fe20000000000 */
[----:B------:R-:W-:Y:S01]  /*2760*/  LOP3.LUT P0, RZ, R48, 0x2, RZ, 0xc0, !PT ;  /* 0x0000000230ff7812 */ /* 0x000fe2000780c0ff */
[----:B------:R-:W-:Y:S01]  /*2770*/  LDSM.16.M88.4 R40, [R135+0x2000] ;  /* 0x002000008728783b */ /* 0x000fe20000000200 */
[----:B------:R-:W-:Y:S01]  /*2780*/  SEL R0, R0, 0xfffffff0, !P1 ;  /* 0xfffffff000007807 */ /* 0x000fe20004800000 */
[----:B------:R-:W-:-:S02]  /*2790*/  IMAD.IADD R3, R190, 0x1, -R3 ;  /* 0x00000001be037824 */ /* 0x000fc400078e0a03 */
[----:B------:R-:W3:Y:S02]  /*27a0*/  LDSM.16.M88.4 R12, [R186] ;  /* 0x00000000ba0c783b */ /* 0x000ee40000000200 */
[----:B------:R-:W-:Y:S02]  /*27b0*/  IMAD R187, R0, 0x2, R186 ;  /* 0x0000000200bb7824 */ /* 0x000fe400078e02ba */
[----:B------:R-:W4:Y:S04]  /*27c0*/  LDSM.16.M88.4 R36, [R135+0x2400] ;  /* 0x002400008724783b */ /* 0x000f280000000200 */
[----:B------:R-:W5:Y:S01]  /*27d0*/  LDSM.16.M88.4 R32, [R135+0x2800] ;  /* 0x002800008720783b */ /* 0x000f620000000200 */
[----:B------:R-:W-:Y:S01]  /*27e0*/  @P0 VIADD R188, R2, 0xffffffe0 ;  /* 0xffffffe002bc0836 */ /* 0x000fe20000000000 */
[----:B------:R-:W-:-:S02]  /*27f0*/  IADD3 R2, R80, 0x1, -R82 ;  /* 0x0000000150027810 */ /* 0x000fc40007ffe852 */
[----:B------:R-:W5:Y:S04]  /*2800*/  LDSM.16.M88.4 R28, [R135+0x2c00] ;  /* 0x002c0000871c783b */ /* 0x000f680000000200 */
[----:B------:R-:W5:Y:S04]  /*2810*/  LDSM.16.M88.4 R24, [R135+0x3000] ;  /* 0x003000008718783b */ /* 0x000f680000000200 */
[----:B------:R-:W5:Y:S04]  /*2820*/  LDSM.16.M88.4 R20, [R135+0x3400] ;  /* 0x003400008714783b */ /* 0x000f680000000200 */
[----:B------:R-:W5:Y:S04]  /*2830*/  LDSM.16.M88.4 R44, [R135+0x3800] ;  /* 0x00380000872c783b */ /* 0x000f680000000200 */
[----:B------:R-:W5:Y:S04]  /*2840*/  LDSM.16.M88.4 R48, [R135+0x3c00] ;  /* 0x003c00008730783b */ /* 0x000f680000000200 */
[----:B--2---:R-:W2:Y:S04]  /*2850*/  LDSM.16.M88.4 R8, [R186+0x1000] ;  /* 0x00100000ba08783b */ /* 0x004ea80000000200 */
[----:B-1----:R-:W-:Y:S04]  /*2860*/  LDSM.16.M88.4 R4, [R187] ;  /* 0x00000000bb04783b */ /* 0x002fe80000000200 */
[----:B------:R-:W1:Y:S01]  /*2870*/  LDSM.16.M88.4 R72, [R188] ;  /* 0x00000000bc48783b */ /* 0x000e620000000200 */
[C---:B---3--:R-:W-:Y:S03]  /*2880*/  HMMA.16816.F32 R180, R12.reuse, R40, RZ ;  /* 0x000000280cb4723c */ /* 0x048fe600000018ff */
[----:B------:R-:W3:Y:S03]  /*2890*/  LDSM.16.M88.4 R68, [R188+0x400] ;  /* 0x00040000bc44783b */ /* 0x000ee60000000200 */
[C---:B------:R-:W-:Y:S01]  /*28a0*/  HMMA.16816.F32 R176, R12.reuse, R42, RZ ;  /* 0x0000002a0cb0723c */ /* 0x040fe200000018ff */
[----:B------:R-:W3:Y:S04]  /*28b0*/  LDSM.16.M88.4 R64, [R188+0x800] ;  /* 0x00080000bc40783b */ /* 0x000ee80000000200 */
[----:B------:R-:W3:Y:S01]  /*28c0*/  LDSM.16.M88.4 R60, [R188+0xc00] ;  /* 0x000c0000bc3c783b */ /* 0x000ee20000000200 */
[C---:B----4-:R-:W-:Y:S03]  /*28d0*/  HMMA.16816.F32 R172, R12.reuse, R36, RZ ;  /* 0x000000240cac723c */ /* 0x050fe600000018ff */
[----:B------:R-:W4:Y:S03]  /*28e0*/  LDSM.16.M88.4 R56, [R188+0x1000] ;  /* 0x00100000bc38783b */ /* 0x000f260000000200 */
[C---:B------:R-:W-:Y:S01]  /*28f0*/  HMMA.16816.F32 R168, R12.reuse, R38, RZ ;  /* 0x000000260ca8723c */ /* 0x040fe200000018ff */
[----:B------:R-:W4:Y:S04]  /*2900*/  LDSM.16.M88.4 R52, [R188+0x1400] ;  /* 0x00140000bc34783b */ /* 0x000f280000000200 */
[----:B------:R-:W4:Y:S01]  /*2910*/  LDSM.16.M88.4 R76, [R188+0x1800] ;  /* 0x00180000bc4c783b */ /* 0x000f220000000200 */
[C---:B-----5:R-:W-:Y:S03]  /*2920*/  HMMA.16816.F32 R164, R12.reuse, R32, RZ ;  /* 0x000000200ca4723c */ /* 0x060fe600000018ff */
[----:B------:R-:W5:Y:S03]  /*2930*/  LDSM.16.M88.4 R96, [R188+0x1c00] ;  /* 0x001c0000bc60783b */ /* 0x000f660000000200 */
[C---:B------:R-:W-:Y:S01]  /*2940*/  HMMA.16816.F32 R160, R12.reuse, R34, RZ ;  /* 0x000000220ca0723c */ /* 0x040fe200000018ff */
[----:B------:R-:W5:Y:S04]  /*2950*/  LDSM.16.M88.4 R16, [R187+0x1000] ;  /* 0x00100000bb10783b */ /* 0x000f680000000200 */
        /* <DEDUP_REMOVED lines=26> */
[C---:B-1----:R-:W-:Y:S06]  /*2b00*/  HMMA.16816.F32 R180, R4.reuse, R72, R180 ;  /* 0x0000004804b4723c */ /* 0x042fec00000018b4 */
[C---:B------:R-:W-:Y:S06]  /*2b10*/  HMMA.16816.F32 R176, R4.reuse, R74, R176 ;  /* 0x0000004a04b0723c */ /* 0x040fec00000018b0 */
[C---:B---3--:R-:W-:Y:S06]  /*2b20*/  HMMA.16816.F32 R172, R4.reuse, R68, R172 ;  /* 0x0000004404ac723c */ /* 0x048fec00000018ac */
[C---:B------:R-:W-:Y:S06]  /*2b30*/  HMMA.16816.F32 R168, R4.reuse, R70, R168 ;  /* 0x0000004604a8723c */ /* 0x040fec00000018a8 */
[C---:B------:R-:W-:Y:S06]  /*2b40*/  HMMA.16816.F32 R164, R4.reuse, R64, R164 ;  /* 0x0000004004a4723c */ /* 0x040fec00000018a4 */
[C---:B------:R-:W-:Y:S06]  /*2b50*/  HMMA.16816.F32 R160, R4.reuse, R66, R160 ;  /* 0x0000004204a0723c */ /* 0x040fec00000018a0 */
[C---:B------:R-:W-:Y:S06]  /*2b60*/  HMMA.16816.F32 R156, R4.reuse, R60, R156 ;  /* 0x0000003c049c723c */ /* 0x040fec000000189c */
[C---:B------:R-:W-:Y:S06]  /*2b70*/  HMMA.16816.F32 R152, R4.reuse, R62, R152 ;  /* 0x0000003e0498723c */ /* 0x040fec0000001898 */
[C---:B----4-:R-:W-:Y:S06]  /*2b80*/  HMMA.16816.F32 R148, R4.reuse, R56, R148 ;  /* 0x000000380494723c */ /* 0x050fec0000001894 */
[C---:B------:R-:W-:Y:S06]  /*2b90*/  HMMA.16816.F32 R144, R4.reuse, R58, R144 ;  /* 0x0000003a0490723c */ /* 0x040fec0000001890 */
[C---:B------:R-:W-:Y:S06]  /*2ba0*/  HMMA.16816.F32 R140, R4.reuse, R52, R140 ;  /* 0x00000034048c723c */ /* 0x040fec000000188c */
[C---:B------:R-:W-:Y:S06]  /*2bb0*/  HMMA.16816.F32 R136, R4.reuse, R54, R136 ;  /* 0x000000360488723c */ /* 0x040fec0000001888 */
[C---:B------:R-:W-:Y:S06]  /*2bc0*/  HMMA.16816.F32 R128, R4.reuse, R76, R128 ;  /* 0x0000004c0480723c */ /* 0x040fec0000001880 */
[C---:B-----5:R-:W-:Y:S06]  /*2bd0*/  HMMA.16816.F32 R120, R4.reuse, R96, R120 ;  /* 0x000000600478723c */ /* 0x060fec0000001878 */
[C---:B------:R-:W-:Y:S06]  /*2be0*/  HMMA.16816.F32 R124, R4.reuse, R78, R124 ;  /* 0x0000004e047c723c */ /* 0x040fec000000187c */
[----:B------:R-:W-:Y:S06]  /*2bf0*/  HMMA.16816.F32 R116, R4, R98, R116 ;  /* 0x000000620474723c */ /* 0x000fec0000001874 */
[----:B------:R-:W-:Y:S01]  /*2c00*/  HMMA.16816.F32 R248, R16, R76, R12 ;  /* 0x0000004c10f8723c */ /* 0x000fe2000000180c */
[----:B------:R-:W-:-:S02]  /*2c10*/  IMAD.SHL.U32 R4, R190, 0x2, RZ ;  /* 0x00000002be047824 */ /* 0x000fc400078e00ff */
[----:B------:R-:W-:-:S03]  /*2c20*/  IMAD R5, R83, 0x10, R196 ;  /* 0x0000001053057824 */ /* 0x000fc600078e02c4 */
[----:B------:R-:W-:Y:S01]  /*2c30*/  LOP3.LUT R199, R4, 0x6, RZ, 0xc0, !PT ;  /* 0x0000000604c77812 */ /* 0x000fe200078ec0ff */
[----:B------:R-:W-:Y:S01]  /*2c40*/  HMMA.16816.F32 R12, R16, R96, R20 ;  /* 0x00000060100c723c */ /* 0x000fe20000001814 */
[----:B------:R-:W-:-:S04]  /*2c50*/  SHF.R.S32.HI R4, RZ, 0x1f, R3 ;  /* 0x0000001fff047819 */ /* 0x000fc80000011403 */
[----:B------:R-:W-:Y:S01]  /*2c60*/  LEA.HI R3, R4, R3, RZ, 0x2 ;  /* 0x0000000304037211 */ /* 0x000fe200078f10ff */
[----:B------:R-:W-:Y:S03]  /*2c70*/  HMMA.16816.F32 R244, R16, R54, R24 ;  /* 0x0000003610f4723c */ /* 0x000fe60000001818 */
[----:B------:R-:W-:-:S03]  /*2c80*/  SHF.R.S32.HI R6, RZ, 0x2, R3 ;  /* 0x00000002ff067819 */ /* 0x000fc60000011403 */
[C---:B------:R-:W-:Y:S01]  /*2c90*/  HMMA.16816.F32 R44, R8.reuse, R46, RZ ;  /* 0x0000002e082c723c */ /* 0x040fe200000018ff */
[----:B------:R-:W-:Y:S02]  /*2ca0*/  IMAD.IADD R24, R2, 0x1, R198 ;  /* 0x0000000102187824 */ /* 0x000fe400078e02c6 */
[----:B------:R-:W-:Y:S02]  /*2cb0*/  IMAD R2, R81, 0x80, R199 ;  /* 0x0000008051027824 */ /* 0x000fe400078e02c7 */
[----:B------:R-:W-:Y:S01]  /*2cc0*/  IMAD.IADD R3, R5, 0x1, R6 ;  /* 0x0000000105037824 */ /* 0x000fe200078e0206 */
[----:B------:R-:W-:Y:S01]  /*2cd0*/  HMMA.16816.F32 R192, R8, R50, RZ ;  /* 0x0000003208c0723c */ /* 0x000fe200000018ff */
[C---:B------:R-:W-:Y:S02]  /*2ce0*/  VIADD R21, R2.reuse, 0x18 ;  /* 0x0000001802157836 */ /* 0x040fe40000000000 */
[----:B------:R-:W-:Y:S01]  /*2cf0*/  VIADD R20, R2, 0x19 ;  /* 0x0000001902147836 */ /* 0x000fe20000000000 */
[----:B------:R-:W-:Y:S01]  /*2d00*/  VIADDMNMX R203, R24, R3, R80, PT ;  /* 0x0000000318cb7246 */ /* 0x000fe20003800150 */
[----:B------:R1:W-:Y:S01]  /*2d10*/  STL.64 [R1], R12 ;  /* 0x0000000c01007387 */ /* 0x0003e20000100a00 */
[C---:B------:R-:W-:Y:S01]  /*2d20*/  HMMA.16816.F32 R228, R16.reuse, R56, R36 ;  /* 0x0000003810e4723c */ /* 0x040fe20000001824 */
[C---:B------:R-:W-:Y:S01]  /*2d30*/  VIADD R10, R2.reuse, 0x1 ;  /* 0x00000001020a7836 */ /* 0x040fe20000000000 */
[CC--:B------:R-:W-:Y:S01]  /*2d40*/  ISETP.GE.AND P4, PT, R2.reuse, R203.reuse, PT ;  /* 0x000000cb0200720c */ /* 0x0c0fe20003f86270 */
[C---:B------:R-:W-:Y:S01]  /*2d50*/  VIADD R11, R2.reuse, 0x8 ;  /* 0x00000008020b7836 */ /* 0x040fe20000000000 */
[----:B------:R2:W-:Y:S01]  /*2d60*/  STL.64 [R1+0x8], R14 ;  /* 0x0000080e01007387 */ /* 0x0005e20000100a00 */
[----:B------:R-:W-:Y:S01]  /*2d70*/  VIADD R23, R2, 0x20 ;  /* 0x0000002002177836 */ /* 0x000fe20000000000 */
[----:B------:R-:W-:Y:S01]  /*2d80*/  ISETP.GE.AND P3, PT, R10, R203, PT ;  /* 0x000000cb0a00720c */ /* 0x000fe20003f66270 */
[C---:B------:R-:W-:Y:S01]  /*2d90*/  HMMA.16816.F32 R224, R16.reuse, R62, R40 ;  /* 0x0000003e10e0723c */ /* 0x040fe20000001828 */
[----:B------:R-:W-:Y:S01]  /*2da0*/  IADD3 R37, R80, -R197, -R82 ;  /* 0x800000c550257210 */ /* 0x000fe20007ffe852 */
[C---:B------:R-:W-:Y:S01]  /*2db0*/  VIADD R22, R2.reuse, 0x21 ;  /* 0x0000002102167836 */ /* 0x040fe20000000000 */
[----:B------:R-:W-:Y:S01]  /*2dc0*/  ISETP.GE.AND P2, PT, R11, R203, PT ;  /* 0x000000cb0b00720c */ /* 0x000fe20003f46270 */
[C---:B------:R-:W-:Y:S01]  /*2dd0*/  VIADD R26, R2.reuse, 0x28 ;  /* 0x00000028021a7836 */ /* 0x040fe20000000000 */
[----:B------:R-:W-:Y:S01]  /*2de0*/  VIADDMNMX R199, R37, R3, RZ, !PT ;  /* 0x0000000325c77246 */ /* 0x000fe200078001ff */
[C---:B------:R-:W-:Y:S01]  /*2df0*/  HMMA.16816.F32 R240, R16.reuse, R52, R28 ;  /* 0x0000003410f0723c */ /* 0x040fe2000000181c */
[C---:B------:R-:W-:Y:S01]  /*2e00*/  VIADD R25, R2.reuse, 0x29 ;  /* 0x0000002902197836 */ /* 0x040fe20000000000 */
[----:B------:R3:W-:Y:S01]  /*2e10*/  STL [R1+0xc4], R6 ;  /* 0x0000c40601007387 */ /* 0x0007e20000100800 */
[CC--:B------:R-:W-:Y:S01]  /*2e20*/  ISETP.LT.OR P4, PT, R2.reuse, R199.reuse, P4 ;  /* 0x000000c70200720c */ /* 0x0c0fe20002781670 */
[----:B------:R-:W-:Y:S01]  /*2e30*/  VIADD R27, R2, 0x31 ;  /* 0x00000031021b7836 */ /* 0x000fe20000000000 */
[-C--:B------:R-:W-:Y:S01]  /*2e40*/  ISETP.LT.OR P3, PT, R10, R199.reuse, P3 ;  /* 0x000000c70a00720c */ /* 0x080fe20001f61670 */
[C---:B------:R-:W-:Y:S01]  /*2e50*/  HMMA.16816.F32 R236, R16.reuse, R58, R32 ;  /* 0x0000003a10ec723c */ /* 0x040fe20000001820 */
[----:B------:R-:W-:Y:S01]  /*2e60*/  ISETP.LT.OR P2, PT, R11, R199, P2 ;  /* 0x000000c70b00720c */ /* 0x000fe20001741670 */
[----:B------:R-:W-:Y:S01]  /*2e70*/  VIADD R28, R2, 0x30 ;  /* 0x00000030021c7836 */ /* 0x000fe20000000000 */
[----:B------:R-:W-:Y:S01]  /*2e80*/  FSEL R39, R180, -INF , !P4 ;  /* 0xff800000b4277808 */ /* 0x000fe20006000000 */
[C---:B------:R-:W-:Y:S01]  /*2e90*/  VIADD R29, R2.reuse, 0x38 ;  /* 0x00000038021d7836 */ /* 0x040fe20000000000 */
[----:B------:R-:W-:Y:S01]  /*2ea0*/  FSEL R40, R181, -INF , !P3 ;  /* 0xff800000b5287808 */ /* 0x000fe20005800000 */
[C---:B------:R-:W-:Y:S01]  /*2eb0*/  HMMA.16816.F32 R216, R16.reuse, R60, R84 ;  /* 0x0000003c10d8723c */ /* 0x040fe20000001854 */
[----:B-1----:R-:W-:Y:S01]  /*2ec0*/  VIADD R13, R2, 0x10 ;  /* 0x00000010020d7836 */ /* 0x002fe20000000000 */
[----:B------:R-:W-:Y:S01]  /*2ed0*/  FSEL R51, R176, -INF , !P2 ;  /* 0xff800000b0337808 */ /* 0x000fe20005000000 */
[C---:B------:R-:W-:Y:S01]  /*2ee0*/  VIADD R12, R2.reuse, 0x11 ;  /* 0x00000011020c7836 */ /* 0x040fe20000000000 */
[----:B------:R-:W-:Y:S01]  /*2ef0*/  FMNMX.FTZ R4, R39, R40, !PT ;  /* 0x0000002827047209 */ /* 0x000fe20007810000 */
[C---:B------:R-:W-:Y:S01]  /*2f00*/  VIADD R31, R2.reuse, 0x39 ;  /* 0x00000039021f7836 */ /* 0x040fe20000000000 */
[CC--:B------:R-:W-:Y:S01]  /*2f10*/  ISETP.GE.AND P0, PT, R13.reuse, R203.reuse, PT ;  /* 0x000000cb0d00720c */ /* 0x0c0fe20003f06270 */
[----:B--2---:R-:W-:Y:S01]  /*2f20*/  VIADD R14, R2, 0x9 ;  /* 0x00000009020e7836 */ /* 0x004fe20000000000 */
[----:B------:R-:W-:Y:S01]  /*2f30*/  ISETP.GE.AND P3, PT, R12, R203, PT ;  /* 0x000000cb0c00720c */ /* 0x000fe20003f66270 */
[C---:B------:R-:W-:Y:S01]  /*2f40*/  VIADD R30, R2.reuse, 0x40 ;  /* 0x00000040021e7836 */ /* 0x040fe20000000000 */
[----:B------:R-:W-:Y:S01]  /*2f50*/  ISETP.LT.OR P0, PT, R13, R199, P0 ;  /* 0x000000c70d00720c */ /* 0x000fe20000701670 */
[----:B------:R-:W-:Y:S01]  /*2f60*/  VIADD R33, R2, 0x41 ;  /* 0x0000004102217836 */ /* 0x000fe20000000000 */
[----:B------:R-:W-:Y:S01]  /*2f70*/  ISETP.GE.AND P1, PT, R14, R203, PT ;  /* 0x000000cb0e00720c */ /* 0x000fe20003f26270 */
[C---:B------:R-:W-:Y:S01]  /*2f80*/  HMMA.16816.F32 R204, R16.reuse, R64, R92 ;  /* 0x0000004010cc723c */ /* 0x040fe2000000185c */
[----:B------:R-:W-:Y:S01]  /*2f90*/  FMNMX.FTZ R4, R51, R4, !PT ;  /* 0x0000000433047209 */ /* 0x000fe20007810000 */
[----:B------:R-:W-:Y:S01]  /*2fa0*/  VIADD R32, R2, 0x48 ;  /* 0x0000004802207836 */ /* 0x000fe20000000000 */
[----:B------:R-:W-:Y:S01]  /*2fb0*/  ISETP.LT.OR P1, PT, R14, R199, P1 ;  /* 0x000000c70e00720c */ /* 0x000fe20000f21670 */
[C---:B------:R-:W-:Y:S01]  /*2fc0*/  VIADD R34, R2.reuse, 0x49 ;  /* 0x0000004902227836 */ /* 0x040fe20000000000 */
[----:B------:R-:W-:Y:S01]  /*2fd0*/  ISETP.GE.AND P2, PT, R21, R203, PT ;  /* 0x000000cb1500720c */ /* 0x000fe20003f46270 */
[C---:B------:R-:W-:Y:S01]  /*2fe0*/  HMMA.16816.F32 R208, R16.reuse, R66, R88 ;  /* 0x0000004210d0723c */ /* 0x040fe20000001858 */
[----:B------:R-:W-:Y:S01]  /*2ff0*/  FSEL R52, R177, -INF , !P1 ;  /* 0xff800000b1347808 */ /* 0x000fe20004800000 */
[----:B------:R-:W-:Y:S01]  /*3000*/  VIADD R35, R2, 0x50 ;  /* 0x0000005002237836 */ /* 0x000fe20000000000 */
[----:B------:R-:W-:Y:S01]  /*3010*/  ISETP.LT.OR P3, PT, R12, R199, P3 ;  /* 0x000000c70c00720c */ /* 0x000fe20001f61670 */
[----:B------:R-:W-:Y:S01]  /*3020*/  VIADD R36, R2, 0x51 ;  /* 0x0000005102247836 */ /* 0x000fe20000000000 */
[----:B------:R-:W-:Y:S01]  /*3030*/  FSEL R55, R172, -INF , !P0 ;  /* 0xff800000ac377808 */ /* 0x000fe20004000000 */
[C---:B------:R-:W-:Y:S01]  /*3040*/  HMMA.16816.F32 R104, R16.reuse, R68, R104 ;  /* 0x000000441068723c */ /* 0x040fe20000001868 */
[----:B------:R-:W-:Y:S01]  /*3050*/  FMNMX.FTZ R4, R52, R4, !PT ;  /* 0x0000000434047209 */ /* 0x000fe20007810000 */
[----:B------:R-:W-:Y:S01]  /*3060*/  VIADD R38, R2, 0x58 ;  /* 0x0000005802267836 */ /* 0x000fe20000000000 */
[----:B------:R-:W-:Y:S01]  /*3070*/  ISETP.GE.AND P1, PT, R20, R203, PT ;  /* 0x000000cb1400720c */ /* 0x000fe20003f26270 */
[C---:B------:R-:W-:Y:S01]  /*3080*/  VIADD R42, R2.reuse, 0x59 ;  /* 0x00000059022a7836 */ /* 0x040fe20000000000 */
[----:B------:R-:W-:Y:S01]  /*3090*/  ISETP.LT.OR P2, PT, R21, R199, P2 ;  /* 0x000000c71500720c */ /* 0x000fe20001741670 */
[C---:B------:R-:W-:Y:S01]  /*30a0*/  HMMA.16816.F32 R100, R16.reuse, R70, R100 ;  /* 0x000000461064723c */ /* 0x040fe20000001864 */
[----:B------:R-:W-:Y:S01]  /*30b0*/  FSEL R54, R173, -INF , !P3 ;  /* 0xff800000ad367808 */ /* 0x000fe20005800000 */
[C---:B------:R-:W-:Y:S01]  /*30c0*/  VIADD R43, R2.reuse, 0x60 ;  /* 0x00000060022b7836 */ /* 0x040fe20000000000 */
[----:B------:R-:W-:Y:S01]  /*30d0*/  FMNMX.FTZ R4, R55, R4, !PT ;  /* 0x0000000437047209 */ /* 0x000fe20007810000 */
[----:B------:R-:W-:Y:S01]  /*30e0*/  VIADD R48, R2, 0x71 ;  /* 0x0000007102307836 */ /* 0x000fe20000000000 */
[C---:B------:R-:W-:Y:S01]  /*30f0*/  ISETP.GE.AND P0, PT, R23.reuse, R203, PT ;  /* 0x000000cb1700720c */ /* 0x040fe20003f06270 */
[C---:B------:R-:W-:Y:S01]  /*3100*/  HMMA.16816.F32 R232, R16.reuse, R78, R44 ;  /* 0x0000004e10e8723c */ /* 0x040fe2000000182c */
[----:B------:R-:W-:Y:S01]  /*3110*/  ISETP.LT.OR P1, PT, R20, R199, P1 ;  /* 0x000000c71400720c */ /* 0x000fe20000f21670 */
[----:B------:R-:W-:Y:S01]  /*3120*/  VIADD R50, R2, 0x79 ;  /* 0x0000007902327836 */ /* 0x000fe20000000000 */
[----:B------:R-:W-:Y:S01]  /*3130*/  FSEL R56, R168, -INF , !P2 ;  /* 0xff800000a8387808 */ /* 0x000fe20005000000 */
[----:B------:R-:W-:Y:S01]  /*3140*/  VIADD R49, R2, 0x78 ;  /* 0x0000007802317836 */ /* 0x000fe20000000000 */
[----:B------:R-:W-:Y:S01]  /*3150*/  FMNMX.FTZ R4, R54, R4, !PT ;  /* 0x0000000436047209 */ /* 0x000fe20007810000 */
[C---:B------:R-:W-:Y:S01]  /*3160*/  HMMA.16816.F32 R112, R16.reuse, R72, R112 ;  /* 0x000000481070723c */ /* 0x040fe20000001870 */
[----:B------:R-:W-:Y:S01]  /*3170*/  ISETP.GE.AND P3, PT, R22, R203, PT ;  /* 0x000000cb1600720c */ /* 0x000fe20003f66270 */
[C---:B------:R-:W-:Y:S01]  /*3180*/  VIADD R44, R2.reuse, 0x61 ;  /* 0x00000061022c7836 */ /* 0x040fe20000000000 */
[----:B------:R-:W-:Y:S01]  /*3190*/  ISETP.LT.OR P0, PT, R23, R199, P0 ;  /* 0x000000c71700720c */ /* 0x000fe20000701670 */
[C---:B------:R-:W-:Y:S01]  /*31a0*/  VIADD R45, R2.reuse, 0x68 ;  /* 0x00000068022d7836 */ /* 0x040fe20000000000 */
[----:B------:R-:W-:Y:S01]  /*31b0*/  FSEL R53, R169, -INF , !P1 ;  /* 0xff800000a9357808 */ /* 0x000fe20004800000 */
[----:B------:R-:W-:Y:S01]  /*31c0*/  VIADD R47, R2, 0x70 ;  /* 0x00000070022f7836 */ /* 0x000fe20000000000 */
[----:B------:R-:W-:Y:S01]  /*31d0*/  FMNMX.FTZ R4, R56, R4, !PT ;  /* 0x0000000438047209 */ /* 0x000fe20007810000 */
[----:B------:R-:W-:Y:S01]  /*31e0*/  HMMA.16816.F32 R108, R16, R74, R108 ;  /* 0x0000004a106c723c */ /* 0x000fe2000000186c */
[----:B------:R-:W-:Y:S01]  /*31f0*/  BAR.SYNC.DEFER_BLOCKING 0x0 ;  /* 0x0000000000007b1d */ /* 0x000fe20000010000 */
[----:B------:R-:W-:Y:S01]  /*3200*/  ISETP.GE.AND P2, PT, R26, R203, PT ;  /* 0x000000cb1a00720c */ /* 0x000fe20003f46270 */
[----:B------:R-:W-:Y:S01]  /*3210*/  VIADD R46, R2, 0x69 ;  /* 0x00000069022e7836 */ /* 0x000fe20000000000 */
[----:B------:R-:W-:-:S02]  /*3220*/  ISETP.LT.OR P3, PT, R22, R199, P3 ;  /* 0x000000c71600720c */ /* 0x000fc40001f61670 */
[----:B------:R-:W-:Y:S01]  /*3230*/  FSEL R57, R164, -INF , !P0 ;  /* 0xff800000a4397808 */ /* 0x000fe20004000000 */
[----:B------:R-:W-:Y:S01]  /*3240*/  HMMA.16816.F32 R192, R16, R98, R192 ;  /* 0x0000006210c0723c */ /* 0x000fe200000018c0 */
[----:B------:R-:W-:Y:S02]  /*3250*/  FMNMX.FTZ R4, R53, R4, !PT ;  /* 0x0000000435047209 */ /* 0x000fe40007810000 */
[----:B------:R-:W-:Y:S02]  /*3260*/  ISETP.GE.AND P1, PT, R25, R203, PT ;  /* 0x000000cb1900720c */ /* 0x000fe40003f26270 */
[----:B------:R-:W-:Y:S02]  /*3270*/  ISETP.LT.OR P2, PT, R26, R199, P2 ;  /* 0x000000c71a00720c */ /* 0x000fe40001741670 */
[----:B------:R-:W-:Y:S02]  /*3280*/  FSEL R58, R165, -INF , !P3 ;  /* 0xff800000a53a7808 */ /* 0x000fe40005800000 */
[----:B------:R-:W-:-:S02]  /*3290*/  FMNMX.FTZ R4, R57, R4, !PT ;  /* 0x0000000439047209 */ /* 0x000fc40007810000 */
[----:B------:R-:W-:Y:S02]  /*32a0*/  ISETP.GE.AND P0, PT, R28, R203, PT ;  /* 0x000000cb1c00720c */ /* 0x000fe40003f06270 */
[----:B------:R-:W-:Y:S02]  /*32b0*/  ISETP.LT.OR P1, PT, R25, R199, P1 ;  /* 0x000000c71900720c */ /* 0x000fe40000f21670 */
[----:B------:R-:W-:Y:S02]  /*32c0*/  FSEL R59, R160, -INF , !P2 ;  /* 0xff800000a03b7808 */ /* 0x000fe40005000000 */
[----:B------:R-:W-:Y:S02]  /*32d0*/  FMNMX.FTZ R4, R58, R4, !PT ;  /* 0x000000043a047209 */ /* 0x000fe40007810000 */
[----:B------:R-:W-:Y:S02]  /*32e0*/  ISETP.GE.AND P3, PT, R27, R203, PT ;  /* 0x000000cb1b00720c */ /* 0x000fe40003f66270 */
[----:B------:R-:W-:-:S02]  /*32f0*/  ISETP.LT.OR P0, PT, R28, R199, P0 ;  /* 0x000000c71c00720c */ /* 0x000fc40000701670 */
[----:B------:R-:W-:Y:S02]  /*3300*/  FSEL R60, R161, -INF , !P1 ;  /* 0xff800000a13c7808 */ /* 0x000fe40004800000 */
        /* <DEDUP_REMOVED lines=41> */
[C---:B------:R-:W-:Y:S02]  /*35a0*/  ISETP.GE.AND P0, PT, R43.reuse, R203, PT ;  /* 0x000000cb2b00720c */ /* 0x040fe40003f06270 */
        /* <DEDUP_REMOVED lines=11> */
[----:B------:R-:W-:Y:S02]  /*3660*/  ISETP.LT.OR P2, PT, R45, R199, P2 ;  /* 0x000000c72d00720c */ /* 0x000fe40001741670 */
[-C--:B------:R-:W-:Y:S02]  /*3670*/  ISETP.GE.AND P0, PT, R47, R203.reuse, PT ;  /* 0x000000cb2f00720c */ /* 0x080fe40003f06270 */
[----:B------:R-:W-:Y:S02]  /*3680*/  ISETP.GE.AND P1, PT, R46, R203, PT ;  /* 0x000000cb2e00720c */ /* 0x000fe40003f26270 */
[----:B------:R-:W-:Y:S02]  /*3690*/  FSEL R75, R129, -INF , !P3 ;  /* 0xff800000814b7808 */ /* 0x000fe40005800000 */
[----:B------:R-:W-:Y:S02]  /*36a0*/  FMNMX.FTZ R4, R74, R4, !PT ;  /* 0x000000044a047209 */ /* 0x000fe40007810000 */
[----:B------:R-:W-:-:S02]  /*36b0*/  FSEL R77, R124, -INF , !P2 ;  /* 0xff8000007c4d7808 */ /* 0x000fc40005000000 */
[----:B------:R-:W-:Y:S02]  /*36c0*/  ISETP.GE.AND P2, PT, R48, R203, PT ;  /* 0x000000cb3000720c */ /* 0x000fe40003f46270 */
[-C--:B------:R-:W-:Y:S02]  /*36d0*/  ISETP.LT.OR P0, PT, R47, R199.reuse, P0 ;  /* 0x000000c72f00720c */ /* 0x080fe40000701670 */
[-C--:B------:R-:W-:Y:S02]  /*36e0*/  ISETP.LT.OR P1, PT, R46, R199.reuse, P1 ;  /* 0x000000c72e00720c */ /* 0x080fe40000f21670 */
[----:B------:R-:W-:Y:S02]  /*36f0*/  FMNMX.FTZ R4, R75, R4, !PT ;  /* 0x000000044b047209 */ /* 0x000fe40007810000 */
[----:B------:R-:W-:Y:S02]  /*3700*/  ISETP.LT.OR P2, PT, R48, R199, P2 ;  /* 0x000000c73000720c */ /* 0x000fe40001741670 */
[----:B------:R-:W-:-:S02]  /*3710*/  FSEL R82, R120, -INF , !P0 ;  /* 0xff80000078527808 */ /* 0x000fc40004000000 */
[----:B------:R-:W-:Y:S02]  /*3720*/  FSEL R78, R125, -INF , !P1 ;  /* 0xff8000007d4e7808 */ /* 0x000fe40004800000 */
[----:B------:R-:W-:Y:S02]  /*3730*/  FMNMX.FTZ R4, R77, R4, !PT ;  /* 0x000000044d047209 */ /* 0x000fe40007810000 */
[-C--:B------:R-:W-:Y:S02]  /*3740*/  ISETP.GE.AND P0, PT, R50, R203.reuse, PT ;  /* 0x000000cb3200720c */ /* 0x080fe40003f06270 */
[----:B------:R-:W-:Y:S02]  /*3750*/  FSEL R83, R121, -INF , !P2 ;  /* 0xff80000079537808 */ /* 0x000fe40005000000 */
[----:B------:R-:W-:Y:S02]  /*3760*/  ISETP.GE.AND P1, PT, R49, R203, PT ;  /* 0x000000cb3100720c */ /* 0x000fe40003f26270 */
[----:B------:R-:W-:-:S02]  /*3770*/  FMNMX.FTZ R4, R78, R4, !PT ;  /* 0x000000044e047209 */ /* 0x000fc40007810000 */
[-C--:B------:R-:W-:Y:S02]  /*3780*/  ISETP.LT.OR P2, PT, R50, R199.reuse, P0 ;  /* 0x000000c73200720c */ /* 0x080fe40000741670 */
[----:B------:R-:W-:Y:S02]  /*3790*/  ISETP.GT.AND P0, PT, R221, R214, PT ;  /* 0x000000d6dd00720c */ /* 0x000fe40003f04270 */
[----:B------:R-:W-:Y:S02]  /*37a0*/  ISETP.LT.OR P1, PT, R49, R199, P1 ;  /* 0x000000c73100720c */ /* 0x000fe40000f21670 */
[----:B------:R-:W-:Y:S02]  /*37b0*/  FMNMX.FTZ R4, R82, R4, !PT ;  /* 0x0000000452047209 */ /* 0x000fe40007810000 */
[----:B------:R-:W-:Y:S02]  /*37c0*/  FSEL R79, R116, -INF , !P1 ;  /* 0xff800000744f7808 */ /* 0x000fe40004800000 */
[----:B------:R-:W-:-:S02]  /*37d0*/  FMNMX.FTZ R4, R83, R4, !PT ;  /* 0x0000000453047209 */ /* 0x000fc40007810000 */
[----:B------:R-:W-:Y:S02]  /*37e0*/  FSEL R76, R117, -INF , !P2 ;  /* 0xff800000754c7808 */ /* 0x000fe40005000000 */
[----:B------:R-:W-:-:S04]  /*37f0*/  FMNMX.FTZ R4, R79, R4, !PT ;  /* 0x000000044f047209 */ /* 0x000fc80007810000 */
[----:B------:R-:W-:Y:S01]  /*3800*/  FMNMX.FTZ R18, R76, R4, !PT ;  /* 0x000000044c127209 */ /* 0x000fe20007810000 */
[----:B---3--:R-:W-:Y:S06]  /*3810*/  @!P0 BRA `(.L_x_184) ;  /* 0x0000000000648947 */ /* 0x008fec0003800000 */
[----:B------:R-:W-:Y:S01]  /*3820*/  VIADD R4, R202, 0xfffffffe ;  /* 0xfffffffeca047836 */ /* 0x000fe20000000000 */
[----:B------:R-:W-:Y:S01]  /*3830*/  ULDC.64 UR6, c[0x0][0x218] ;  /* 0x0000860000067ab9 */ /* 0x000fe20000000a00 */
[C---:B------:R-:W-:Y:S01]  /*3840*/  IMAD.SHL.U32 R16, R132.reuse, 0x40, RZ ;  /* 0x0000004084107824 */ /* 0x040fe200078e00ff */
[----:B------:R-:W-:Y:S01]  /*3850*/  SHF.L.U64.HI R15, R132, 0x6, R133 ;  /* 0x00000006840f7819 */ /* 0x000fe20000010285 */
[----:B------:R-:W-:Y:S01]  /*3860*/  IMAD R6, R134, R4, RZ ;  /* 0x0000000486067224 */ /* 0x000fe200078e02ff */
[----:B------:R-:W-:Y:S01]  /*3870*/  SHF.R.S32.HI R7, RZ, 0x1f, R4 ;  /* 0x0000001fff077819 */ /* 0x000fe20000011404 */
[----:B------:R-:W-:-:S04]  /*3880*/  IMAD.WIDE.U32 R4, R4, R184, R200 ;  /* 0x000000b804047225 */ /* 0x000fc800078e00c8 */
[----:B------:R-:W-:Y:S01]  /*3890*/  IMAD R6, R7, R184, R6 ;  /* 0x000000b807067224 */ /* 0x000fe200078e0206 */
[----:B------:R-:W-:-:S03]  /*38a0*/  LEA R8, P2, R4, UR6, 0x1 ;  /* 0x0000000604087c11 */ /* 0x000fc6000f8408ff */
[----:B------:R-:W-:Y:S01]  /*38b0*/  IMAD.IADD R5, R5, 0x1, R6 ;  /* 0x0000000105057824 */ /* 0x000fe200078e0206 */
[----:B------:R-:W-:-:S04]  /*38c0*/  IADD3 R6, P1, R16, R8, RZ ;  /* 0x0000000810067210 */ /* 0x000fc80007f3e0ff */
[----:B------:R-:W-:Y:S02]  /*38d0*/  LEA.HI.X R9, R4, UR7, R5, 0x1, P2 ;  /* 0x0000000704097c11 */ /* 0x000fe400090f0c05 */
[-C--:B------:R-:W-:Y:S02]  /*38e0*/  IADD3 R4, P2, R6, R16.reuse, RZ ;  /* 0x0000001006047210 */ /* 0x080fe40007f5e0ff */
[----:B------:R-:W-:Y:S01]  /*38f0*/  IADD3.X R7, R15, R9, RZ, P1, !PT ;  /* 0x000000090f077210 */ /* 0x000fe20000ffe4ff */
[----:B------:R-:W-:Y:S01]  /*3900*/  @!PT LDS RZ, [RZ] ;  /* 0x00000000fffff984 */ /* 0x000fe20000000800 */
[----:B------:R-:W-:Y:S01]  /*3910*/  @!PT LDS RZ, [RZ] ;  /* 0x00000000fffff984 */ /* 0x000fe20000000800 */
[----:B------:R-:W-:Y:S01]  /*3920*/  @!PT LDS RZ, [RZ] ;  /* 0x00000000fffff984 */ /* 0x000fe20000000800 */
[----:B------:R1:W-:Y:S01]  /*3930*/  LDGSTS.E.BYPASS.LTC128B.128 [R220+0x2000], desc[UR12][R8.64] ;  /* 0x0200000008dc7fae */ /* 0x0003e2000b901d4c */
[----:B------:R-:W-:-:S03]  /*3940*/  IADD3 R16, P1, R4, R16, RZ ;  /* 0x0000001004107210 */ /* 0x000fc60007f3e0ff */
[----:B------:R-:W-:Y:S01]  /*3950*/  IMAD.X R5, R7, 0x1, R15, P2 ;  /* 0x0000000107057824 */ /* 0x000fe200010e060f */
[----:B------:R1:W-:Y:S04]  /*3960*/  LDGSTS.E.BYPASS.LTC128B.128 [R220+0x2800], desc[UR12][R6.64] ;  /* 0x0280000006dc7fae */ /* 0x0003e8000b901d4c */
[----:B------:R-:W-:Y:S01]  /*3970*/  IADD3.X R17, R5, R15, RZ, P1, !PT ;  /* 0x0000000f05117210 */ /* 0x000fe20000ffe4ff */
[----:B------:R1:W-:Y:S04]  /*3980*/  LDGSTS.E.BYPASS.LTC128B.128 [R220+0x3000], desc[UR12][R4.64] ;  /* 0x0300000004dc7fae */ /* 0x0003e8000b901d4c */
[----:B------:R1:W-:Y:S04]  /*3990*/  LDGSTS.E.BYPASS.LTC128B.128 [R220+0x3800], desc[UR12][R16.64] ;  /* 0x0380000010dc7fae */ /* 0x0003e8000b901d4c */
[----:B------:R-:W0:Y:S02]  /*39a0*/  LDGDEPBAR ;  /* 0x00000000000079af */ /* 0x000e240000000000 */
.L_x_184:
[----:B-1----:R-:W1:Y:S01]  /*39b0*/  SHFL.BFLY PT, R4, R18, 0x2, 0x1f ;  /* 0x0c401f0012047f89 */ /* 0x002e6200000e0000 */
[C-C-:B------:R-:W-:Y:S01]  /*39c0*/  IADD3 R9, R24.reuse, 0x40, R3.reuse ;  /* 0x0000004018097810 */ /* 0x140fe20007ffe003 */
[C---:B------:R-:W-:Y:S01]  /*39d0*/  VIADD R6, R3.reuse, 0x40 ;  /* 0x0000004003067836 */ /* 0x040fe20000000000 */
[C-C-:B------:R-:W-:Y:S01]  /*39e0*/  IADD3 R7, R24.reuse, 0x8, R3.reuse ;  /* 0x0000000818077810 */ /* 0x140fe20007ffe003 */
[----:B------:R-:W-:Y:S01]  /*39f0*/  VIADD R5, R3, 0x8 ;  /* 0x0000000803057836 */ /* 0x000fe20000000000 */
[----:B------:R-:W-:Y:S01]  /*3a00*/  IADD3 R8, R24, 0x48, R3 ;  /* 0x0000004818087810 */ /* 0x000fe20007ffe003 */
[----:B------:R-:W-:Y:S01]  /*3a10*/  ULDC UR6, c[0x0][0x2ec] ;  /* 0x0000bb0000067ab9 */ /* 0x000fe20000000800 */
[----:B------:R-:W2:Y:S01]  /*3a20*/  LDL.LU R121, [R1+0x4] ;  /* 0x0000040001797983 */ /* 0x000ea20000300800 */
[----:B-1----:R-:W-:Y:S02]  /*3a30*/  FMNMX.FTZ R4, R18, R4, !PT ;  /* 0x0000000412047209 */ /* 0x002fe40007810000 */
[-C--:B------:R-:W-:Y:S01]  /*3a40*/  VIMNMX R201, R9, R80.reuse, PT ;  /* 0x0000005009c97248 */ /* 0x080fe20003fe0100 */
[----:B------:R-:W-:Y:S01]  /*3a50*/  VIADD R3, R3, 0x48 ;  /* 0x0000004803037836 */ /* 0x000fe20000000000 */
[-C--:B------:R-:W-:Y:S01]  /*3a60*/  VIMNMX R202, R7, R80.reuse, PT ;  /* 0x0000005007ca7248 */ /* 0x080fe20003fe0100 */
[----:B------:R-:W1:Y:S01]  /*3a70*/  SHFL.BFLY PT, R15, R4, 0x1, 0x1f ;  /* 0x0c201f00040f7f89 */ /* 0x000e6200000e0000 */
[----:B------:R-:W-:-:S02]  /*3a80*/  VIMNMX R200, R8, R80, PT ;  /* 0x0000005008c87248 */ /* 0x000fc40003fe0100 */
[C---:B------:R-:W-:Y:S01]  /*3a90*/  VIADDMNMX R197, R37.reuse, R6, RZ, !PT ;  /* 0x0000000625c57246 */ /* 0x040fe200078001ff */
[----:B------:R-:W3:Y:S01]  /*3aa0*/  LDL.LU R117, [R1+0x8] ;  /* 0x0000080001757983 */ /* 0x000ee20000300800 */
[----:B------:R-:W-:Y:S02]  /*3ab0*/  ISETP.GE.AND P1, PT, R10, R201, PT ;  /* 0x000000c90a00720c */ /* 0x000fe40003f26270 */
[C---:B------:R-:W-:Y:S01]  /*3ac0*/  VIADDMNMX R198, R37.reuse, R5, RZ, !PT ;  /* 0x0000000525c67246 */ /* 0x040fe200078001ff */
[----:B------:R-:W4:Y:S01]  /*3ad0*/  LDL.LU R120, [R1+0xc] ;  /* 0x00000c0001787983 */ /* 0x000f220000300800 */
[----:B------:R-:W-:Y:S02]  /*3ae0*/  VIADDMNMX R196, R37, R3, RZ, !PT ;  /* 0x0000000325c47246 */ /* 0x000fe400078001ff */
[C---:B------:R-:W-:Y:S01]  /*3af0*/  ISETP.GE.AND P4, PT, R2.reuse, R202, PT ;  /* 0x000000ca0200720c */ /* 0x040fe20003f86270 */
[----:B------:R-:W5:Y:S01]  /*3b00*/  LDL.LU R116, [R1] ;  /* 0x0000000001747983 */ /* 0x000f620000300800 */
[----:B------:R-:W-:-:S02]  /*3b10*/  ISETP.GE.AND P6, PT, R2, R201, PT ;  /* 0x000000c90200720c */ /* 0x000fc40003fc6270 */
[----:B------:R-:W-:Y:S02]  /*3b20*/  ISETP.GE.AND P5, PT, R2, R200, PT ;  /* 0x000000c80200720c */ /* 0x000fe40003fa6270 */
[-C--:B------:R-:W-:Y:S02]  /*3b30*/  ISETP.LT.OR P1, PT, R10, R197.reuse, P1 ;  /* 0x000000c50a00720c */ /* 0x080fe40000f21670 */
[C---:B------:R-:W-:Y:S02]  /*3b40*/  ISETP.LT.OR P4, PT, R2.reuse, R198, P4 ;  /* 0x000000c60200720c */ /* 0x040fe40002781670 */
[C---:B------:R-:W-:Y:S02]  /*3b50*/  ISETP.LT.OR P6, PT, R2.reuse, R197, P6 ;  /* 0x000000c50200720c */ /* 0x040fe400037c1670 */
[----:B------:R-:W-:Y:S02]  /*3b60*/  ISETP.LT.OR P5, PT, R2, R196, P5 ;  /* 0x000000c40200720c */ /* 0x000fe40002fa1670 */
[----:B-1----:R-:W-:-:S02]  /*3b70*/  FMNMX.FTZ R41, R4, R15, !PT ;  /* 0x0000000f04297209 */ /* 0x002fc40007810000 */
[----:B------:R-:W-:Y:S02]  /*3b80*/  FSEL R88, R113, -INF , !P1 ;  /* 0xff80000071587808 */ /* 0x000fe40004800000 */
[C---:B------:R-:W-:Y:S01]  /*3b90*/  FSETP.NEU.FTZ.AND P1, PT, R41.reuse, -INF , PT ;  /* 0xff8000002900780b */ /* 0x040fe20003f3d000 */
[----:B------:R-:W-:Y:S01]  /*3ba0*/  FMUL.FTZ R2, R41, UR6 ;  /* 0x0000000629027c20 */ /* 0x000fe20008410000 */
[C---:B------:R-:W-:Y:S02]  /*3bb0*/  ISETP.GE.AND P2, PT, R10.reuse, R202, PT ;  /* 0x000000ca0a00720c */ /* 0x040fe40003f46270 */
[----:B------:R-:W-:Y:S02]  /*3bc0*/  ISETP.GE.AND P3, PT, R10, R200, PT ;  /* 0x000000c80a00720c */ /* 0x000fe40003f66270 */
[----:B------:R-:W-:Y:S02]  /*3bd0*/  FSEL R2, R2, RZ, P1 ;  /* 0x000000ff02027208 */ /* 0x000fe40000800000 */
[----:B------:R-:W-:-:S02]  /*3be0*/  FSEL R16, R182, -INF , !P4 ;  /* 0xff800000b6107808 */ /* 0x000fc40006000000 */
[----:B------:R-:W-:Y:S01]  /*3bf0*/  ISETP.GE.AND P4, PT, R11, R202, PT ;  /* 0x000000ca0b00720c */ /* 0x000fe20003f86270 */
[----:B------:R-:W-:Y:S01]  /*3c00*/  FFMA.FTZ R3, R39, UR6, -R2 ;  /* 0x0000000627037c23 */ /* 0x000fe20008010802 */
[----:B------:R-:W-:Y:S02]  /*3c10*/  ISETP.LT.OR P2, PT, R10, R198, P2 ;  /* 0x000000c60a00720c */ /* 0x000fe40001741670 */
[----:B------:R-:W-:Y:S01]  /*3c20*/  FSEL R91, R114, -INF , !P5 ;  /* 0xff800000725b7808 */ /* 0x000fe20006800000 */
[----:B------:R1:W-:Y:S01]  /*3c30*/  MUFU.EX2 R124, R3 ;  /* 0x00000003007c7308 */ /* 0x0003e20000000800 */
[----:B------:R-:W-:Y:S02]  /*3c40*/  ISETP.GE.AND P5, PT, R14, R202, PT ;  /* 0x000000ca0e00720c */ /* 0x000fe40003fa6270 */
[----:B------:R-:W-:Y:S02]  /*3c50*/  ISETP.LT.OR P3, PT, R10, R196, P3 ;  /* 0x000000c40a00720c */ /* 0x000fe40001f61670 */
[----:B------:R-:W-:-:S02]  /*3c60*/  ISETP.LT.OR P4, PT, R11, R198, P4 ;  /* 0x000000c60b00720c */ /* 0x000fc40002781670 */
[----:B------:R-:W-:Y:S02]  /*3c70*/  FSEL R17, R183, -INF , !P2 ;  /* 0xff800000b7117808 */ /* 0x000fe40005000000 */
[C---:B------:R-:W-:Y:S02]  /*3c80*/  ISETP.LT.OR P5, PT, R14.reuse, R198, P5 ;  /* 0x000000c60e00720c */ /* 0x040fe40002fa1670 */
[----:B------:R-:W-:Y:S02]  /*3c90*/  FSEL R93, R115, -INF , !P3 ;  /* 0xff800000735d7808 */ /* 0x000fe40005800000 */
[----:B------:R-:W-:Y:S02]  /*3ca0*/  ISETP.GE.AND P3, PT, R14, R201, PT ;  /* 0x000000c90e00720c */ /* 0x000fe40003f66270 */
[----:B------:R-:W-:Y:S01]  /*3cb0*/  FSEL R10, R178, -INF , !P4 ;  /* 0xff800000b20a7808 */ /* 0x000fe20006000000 */
[----:B-1----:R-:W-:Y:S01]  /*3cc0*/  FFMA.FTZ R3, R40, UR6, -R2 ;  /* 0x0000000628037c23 */ /* 0x002fe20008010802 */
[----:B------:R-:W-:-:S02]  /*3cd0*/  ISETP.GE.AND P4, PT, R13, R202, PT ;  /* 0x000000ca0d00720c */ /* 0x000fc40003f86270 */
[----:B------:R-:W-:Y:S01]  /*3ce0*/  FMNMX.FTZ R4, R16, R17, !PT ;  /* 0x0000001110047209 */ /* 0x000fe20007810000 */
[----:B------:R1:W-:Y:S01]  /*3cf0*/  MUFU.EX2 R136, R3 ;  /* 0x0000000300887308 */ /* 0x0003e20000000800 */
[----:B------:R-:W-:Y:S02]  /*3d00*/  FSEL R7, R179, -INF , !P5 ;  /* 0xff800000b3077808 */ /* 0x000fe40006800000 */
[----:B------:R-:W-:Y:S02]  /*3d10*/  ISETP.GE.AND P5, PT, R12, R202, PT ;  /* 0x000000ca0c00720c */ /* 0x000fe40003fa6270 */
[C---:B------:R-:W-:Y:S02]  /*3d20*/  ISETP.GE.AND P1, PT, R14.reuse, R200, PT ;  /* 0x000000c80e00720c */ /* 0x040fe40003f26270 */
[----:B------:R-:W-:Y:S02]  /*3d30*/  ISETP.LT.OR P3, PT, R14, R197, P3 ;  /* 0x000000c50e00720c */ /* 0x000fe40001f61670 */
[----:B------:R-:W-:-:S02]  /*3d40*/  ISETP.LT.OR P4, PT, R13, R198, P4 ;  /* 0x000000c60d00720c */ /* 0x000fc40002781670 */
[----:B------:R-:W-:Y:S02]  /*3d50*/  FMNMX.FTZ R4, R10, R4, !PT ;  /* 0x000000040a047209 */ /* 0x000fe40007810000 */
[----:B------:R-:W-:Y:S02]  /*3d60*/  FSEL R87, R112, -INF , !P6 ;  /* 0xff80000070577808 */ /* 0x000fe40007000000 */
[----:B------:R-:W-:Y:S01]  /*3d70*/  ISETP.GE.AND P2, PT, R11, R201, PT ;  /* 0x000000c90b00720c */ /* 0x000fe20003f46270 */
[----:B-1----:R-:W-:Y:S01]  /*3d80*/  FFMA.FTZ R3, R51, UR6, -R2 ;  /* 0x0000000633037c23 */ /* 0x002fe20008010802 */
[----:B------:R-:W-:Y:S02]  /*3d90*/  ISETP.GE.AND P6, PT, R11, R200, PT ;  /* 0x000000c80b00720c */ /* 0x000fe40003fc6270 */
[----:B------:R-:W-:Y:S01]  /*3da0*/  ISETP.LT.OR P5, PT, R12, R198, P5 ;  /* 0x000000c60c00720c */ /* 0x000fe20002fa1670 */
[----:B------:R1:W-:Y:S01]  /*3db0*/  MUFU.EX2 R141, R3 ;  /* 0x00000003008d7308 */ /* 0x0003e20000000800 */
[----:B------:R-:W-:-:S02]  /*3dc0*/  ISETP.LT.OR P1, PT, R14, R196, P1 ;  /* 0x000000c40e00720c */ /* 0x000fc40000f21670 */
[----:B------:R-:W-:Y:S02]  /*3dd0*/  FSEL R84, R109, -INF , !P3 ;  /* 0xff8000006d547808 */ /* 0x000fe40005800000 */
[----:B------:R-:W-:Y:S02]  /*3de0*/  ISETP.GE.AND P3, PT, R21, R202, PT ;  /* 0x000000ca1500720c */ /* 0x000fe40003f66270 */
[----:B------:R-:W-:Y:S02]  /*3df0*/  FSEL R6, R174, -INF , !P4 ;  /* 0xff800000ae067808 */ /* 0x000fe40006000000 */
[----:B------:R-:W-:Y:S02]  /*3e00*/  FMNMX.FTZ R4, R7, R4, !PT ;  /* 0x0000000407047209 */ /* 0x000fe40007810000 */
[C---:B------:R-:W-:Y:S02]  /*3e10*/  ISETP.LT.OR P2, PT, R11.reuse, R197, P2 ;  /* 0x000000c50b00720c */ /* 0x040fe40001741670 */
[----:B------:R-:W-:-:S02]  /*3e20*/  ISETP.LT.OR P6, PT, R11, R196, P6 ;  /* 0x000000c40b00720c */ /* 0x000fc400037c1670 */
[----:B------:R-:W-:Y:S01]  /*3e30*/  FSEL R8, R175, -INF , !P5 ;  /* 0xff800000af087808 */ /* 0x000fe20006800000 */
[----:B-1----:R-:W-:Y:S01]  /*3e40*/  FFMA.FTZ R3, R52, UR6, -R2 ;  /* 0x0000000634037c23 */ /* 0x002fe20008010802 */
[----:B------:R-:W-:Y:S02]  /*3e50*/  FSEL R92, R111, -INF , !P1 ;  /* 0xff8000006f5c7808 */ /* 0x000fe40004800000 */
[-C--:B------:R-:W-:Y:S01]  /*3e60*/  ISETP.GE.AND P5, PT, R23, R202.reuse, PT ;  /* 0x000000ca1700720c */ /* 0x080fe20003fa6270 */
[----:B------:R1:W-:Y:S01]  /*3e70*/  MUFU.EX2 R144, R3 ;  /* 0x0000000300907308 */ /* 0x0003e20000000800 */
[----:B------:R-:W-:Y:S02]  /*3e80*/  ISETP.GE.AND P1, PT, R20, R202, PT ;  /* 0x000000ca1400720c */ /* 0x000fe40003f26270 */
[----:B------:R-:W-:Y:S02]  /*3e90*/  ISETP.LT.OR P3, PT, R21, R198, P3 ;  /* 0x000000c61500720c */ /* 0x000fe40001f61670 */
[----:B------:R-:W-:-:S02]  /*3ea0*/  FSEL R86, R108, -INF , !P2 ;  /* 0xff8000006c567808 */ /* 0x000fc40005000000 */
[----:B------:R-:W-:Y:S02]  /*3eb0*/  FSEL R94, R110, -INF , !P6 ;  /* 0xff8000006e5e7808 */ /* 0x000fe40007000000 */
[C---:B------:R-:W-:Y:S02]  /*3ec0*/  ISETP.GE.AND P2, PT, R13.reuse, R201, PT ;  /* 0x000000c90d00720c */ /* 0x040fe40003f46270 */
[----:B------:R-:W-:Y:S02]  /*3ed0*/  ISETP.GE.AND P6, PT, R13, R200, PT ;  /* 0x000000c80d00720c */ /* 0x000fe40003fc6270 */
[-C--:B------:R-:W-:Y:S02]  /*3ee0*/  ISETP.LT.OR P5, PT, R23, R198.reuse, P5 ;  /* 0x000000c61700720c */ /* 0x080fe40002fa1670 */
[----:B------:R-:W-:Y:S01]  /*3ef0*/  ISETP.LT.OR P1, PT, R20, R198, P1 ;  /* 0x000000c61400720c */ /* 0x000fe20000f21670 */
[----:B-1----:R-:W-:Y:S01]  /*3f00*/  FFMA.FTZ R3, R55, UR6, -R2 ;  /* 0x0000000637037c23 */ /* 0x002fe20008010802 */
[----:B------:R-:W-:-:S02]  /*3f10*/  FSEL R9, R170, -INF , !P3 ;  /* 0xff800000aa097808 */ /* 0x000fc40005800000 */
[----:B------:R-:W-:Y:S01]  /*3f20*/  ISETP.GE.AND P4, PT, R22, R202, PT ;  /* 0x000000ca1600720c */ /* 0x000fe20003f86270 */
[----:B------:R1:W-:Y:S01]  /*3f30*/  MUFU.EX2 R145, R3 ;  /* 0x0000000300917308 */ /* 0x0003e20000000800 */
[C---:B------:R-:W-:Y:S02]  /*3f40*/  ISETP.LT.OR P2, PT, R13.reuse, R197, P2 ;  /* 0x000000c50d00720c */ /* 0x040fe40001741670 */
[----:B------:R-:W-:Y:S02]  /*3f50*/  ISETP.LT.OR P6, PT, R13, R196, P6 ;  /* 0x000000c40d00720c */ /* 0x000fe400037c1670 */
[----:B------:R-:W-:Y:S02]  /*3f60*/  FSEL R11, R166, -INF , !P5 ;  /* 0xff800000a60b7808 */ /* 0x000fe40006800000 */
[----:B------:R-:W-:Y:S02]  /*3f70*/  FSEL R13, R171, -INF , !P1 ;  /* 0xff800000ab0d7808 */ /* 0x000fe40004800000 */
[----:B------:R-:W-:-:S02]  /*3f80*/  ISETP.LT.OR P4, PT, R22, R198, P4 ;  /* 0x000000c61600720c */ /* 0x000fc40002781670 */
[-C--:B------:R-:W-:Y:S02]  /*3f90*/  ISETP.GE.AND P5, PT, R28, R202.reuse, PT ;  /* 0x000000ca1c00720c */ /* 0x080fe40003fa6270 */
[-C--:B------:R-:W-:Y:S02]  /*3fa0*/  ISETP.GE.AND P3, PT, R26, R202.reuse, PT ;  /* 0x000000ca1a00720c */ /* 0x080fe40003f66270 */
[----:B------:R-:W-:Y:S01]  /*3fb0*/  ISETP.GE.AND P1, PT, R25, R202, PT ;  /* 0x000000ca1900720c */ /* 0x000fe20003f26270 */
[----:B-1----:R-:W-:Y:S01]  /*3fc0*/  FFMA.FTZ R3, R54, UR6, -R2 ;  /* 0x0000000636037c23 */ /* 0x002fe20008010802 */
[----:B------:R-:W-:Y:S02]  /*3fd0*/  FSEL R14, R167, -INF , !P4 ;  /* 0xff800000a70e7808 */ /* 0x000fe40006000000 */
[----:B------:R-:W-:Y:S01]  /*3fe0*/  ISETP.LT.OR P5, PT, R28, R198, P5 ;  /* 0x000000c61c00720c */ /* 0x000fe20002fa1670 */
[----:B------:R1:W1:Y:S01]  /*3ff0*/  MUFU.EX2 R128, R3 ;  /* 0x0000000300807308 */ /* 0x0002620000000800 */
[----:B------:R-:W-:-:S02]  /*4000*/  ISETP.GE.AND P4, PT, R27, R202, PT ;  /* 0x000000ca1b00720c */ /* 0x000fc40003f86270 */
[-C--:B------:R-:W-:Y:S02]  /*4010*/  ISETP.LT.OR P3, PT, R26, R198.reuse, P3 ;  /* 0x000000c61a00720c */ /* 0x080fe40001f61670 */
[-C--:B------:R-:W-:Y:S02]  /*4020*/  ISETP.LT.OR P1, PT, R25, R198.reuse, P1 ;  /* 0x000000c61900720c */ /* 0x080fe40000f21670 */
[----:B------:R-:W-:Y:S02]  /*4030*/  FSEL R18, R158, -INF , !P5 ;  /* 0xff8000009e127808 */ /* 0x000fe40006800000 */
[----:B------:R-:W-:Y:S02]  /*4040*/  ISETP.LT.OR P4, PT, R27, R198, P4 ;  /* 0x000000c61b00720c */ /* 0x000fe40002781670 */
[----:B------:R-:W-:Y:S02]  /*4050*/  ISETP.GE.AND P5, PT, R29, R202, PT ;  /* 0x000000ca1d00720c */ /* 0x000fe40003fa6270 */
[----:B------:R-:W-:-:S02]  /*4060*/  FSEL R15, R162, -INF , !P3 ;  /* 0xff800000a20f7808 */ /* 0x000fc40005800000 */
[----:B------:R-:W-:Y:S01]  /*4070*/  FSEL R19, R163, -INF , !P1 ;  /* 0xff800000a3137808 */ /* 0x000fe20004800000 */
[----:B-1----:R-:W-:Y:S01]  /*4080*/  FFMA.FTZ R3, R56, UR6, -R2 ;  /* 0x0000000638037c23 */ /* 0x002fe20008010802 */
[C---:B------:R-:W-:Y:S01]  /*4090*/  ISETP.GE.AND P1, PT, R12.reuse, R201, PT ;  /* 0x000000c90c00720c */ /* 0x040fe20003f26270 */
[----:B------:R-:W-:Y:S01]  /*40a0*/  IMAD.MOV.U32 R167, RZ, RZ, R128 ;  /* 0x000000ffffa77224 */ /* 0x000fe200078e0080 */
[----:B------:R-:W-:Y:S01]  /*40b0*/  ISETP.GE.AND P3, PT, R12, R200, PT ;  /* 0x000000c80c00720c */ /* 0x000fe20003f66270 */
[----:B------:R1:W-:Y:S01]  /*40c0*/  MUFU.EX2 R137, R3 ;  /* 0x0000000300897308 */ /* 0x0003e20000000800 */
[----:B------:R-:W-:Y:S02]  /*40d0*/  FSEL R37, R159, -INF , !P4 ;  /* 0xff8000009f257808 */ /* 0x000fe40006000000 */
[----:B------:R-:W-:Y:S02]  /*40e0*/  ISETP.LT.OR P5, PT, R29, R198, P5 ;  /* 0x000000c61d00720c */ /* 0x000fe40002fa1670 */
[----:B------:R-:W-:-:S02]  /*40f0*/  ISETP.GE.AND P4, PT, R31, R202, PT ;  /* 0x000000ca1f00720c */ /* 0x000fc40003f86270 */
[C---:B------:R-:W-:Y:S02]  /*4100*/  ISETP.LT.OR P1, PT, R12.reuse, R197, P1 ;  /* 0x000000c50c00720c */ /* 0x040fe40000f21670 */
[----:B------:R-:W-:Y:S02]  /*4110*/  ISETP.LT.OR P3, PT, R12, R196, P3 ;  /* 0x000000c40c00720c */ /* 0x000fe40001f61670 */
[----:B------:R-:W-:Y:S02]  /*4120*/  FSEL R12, R154, -INF , !P5 ;  /* 0xff8000009a0c7808 */ /* 0x000fe40006800000 */
[----:B------:R-:W-:Y:S02]  /*4130*/  ISETP.LT.OR P4, PT, R31, R198, P4 ;  /* 0x000000c61f00720c */ /* 0x000fe40002781670 */
[----:B------:R-:W-:Y:S01]  /*4140*/  ISETP.GE.AND P5, PT, R30, R202, PT ;  /* 0x000000ca1e00720c */ /* 0x000fe20003fa6270 */
[----:B-1----:R-:W-:Y:S01]  /*4150*/  FFMA.FTZ R3, R53, UR6, -R2 ;  /* 0x0000000635037c23 */ /* 0x002fe20008010802 */
[----:B------:R-:W-:-:S02]  /*4160*/  FSEL R39, R155, -INF , !P4 ;  /* 0xff8000009b277808 */ /* 0x000fc40006000000 */
[----:B------:R-:W-:Y:S01]  /*4170*/  ISETP.LT.OR P5, PT, R30, R198, P5 ;  /* 0x000000c61e00720c */ /* 0x000fe20002fa1670 */
[----:B------:R1:W-:Y:S01]  /*4180*/  MUFU.EX2 R129, R3 ;  /* 0x0000000300817308 */ /* 0x0003e20000000800 */
[C---:B------:R-:W-:Y:S02]  /*4190*/  ISETP.GE.AND P4, PT, R33.reuse, R202, PT ;  /* 0x000000ca2100720c */ /* 0x040fe40003f86270 */
[----:B------:R-:W-:Y:S02]  /*41a0*/  FSEL R24, R150, -INF , !P5 ;  /* 0xff80000096187808 */ /* 0x000fe40006800000 */
[----:B------:R-:W-:Y:S02]  /*41b0*/  ISETP.LT.OR P4, PT, R33, R198, P4 ;  /* 0x000000c62100720c */ /* 0x000fe40002781670 */
[----:B------:R-:W-:Y:S02]  /*41c0*/  ISETP.GE.AND P5, PT, R32, R202, PT ;  /* 0x000000ca2000720c */ /* 0x000fe40003fa6270 */
[----:B------:R-:W-:-:S02]  /*41d0*/  FSEL R52, R151, -INF , !P4 ;  /* 0xff80000097347808 */ /* 0x000fc40006000000 */
[----:B------:R-:W-:Y:S02]  /*41e0*/  ISETP.LT.OR P5, PT, R32, R198, P5 ;  /* 0x000000c62000720c */ /* 0x000fe40002fa1670 */
[----:B------:R-:W-:Y:S02]  /*41f0*/  ISETP.GE.AND P4, PT, R34, R202, PT ;  /* 0x000000ca2200720c */ /* 0x000fe40003f86270 */
[----:B------:R-:W-:Y:S01]  /*4200*/  FSEL R51, R146, -INF , !P5 ;  /* 0xff80000092337808 */ /* 0x000fe20006800000 */
[----:B-1----:R-:W-:Y:S01]  /*4210*/  FFMA.FTZ R3, R57, UR6, -R2 ;  /* 0x0000000639037c23 */ /* 0x002fe20008010802 */
[----:B------:R-:W-:Y:S02]  /*4220*/  ISETP.LT.OR P4, PT, R34, R198, P4 ;  /* 0x000000c62200720c */ /* 0x000fe40002781670 */
[----:B------:R-:W-:Y:S01]  /*4230*/  ISETP.GE.AND P5, PT, R35, R202, PT ;  /* 0x000000ca2300720c */ /* 0x000fe20003fa6270 */
[----:B------:R1:W-:Y:S01]  /*4240*/  MUFU.EX2 R134, R3 ;  /* 0x0000000300867308 */ /* 0x0003e20000000800 */
[----:B------:R-:W-:-:S02]  /*4250*/  FSEL R55, R147, -INF , !P4 ;  /* 0xff80000093377808 */ /* 0x000fc40006000000 */
[----:B------:R-:W-:Y:S02]  /*4260*/  ISETP.LT.OR P5, PT, R35, R198, P5 ;  /* 0x000000c62300720c */ /* 0x000fe40002fa1670 */
[----:B------:R-:W-:Y:S02]  /*4270*/  ISETP.GE.AND P4, PT, R36, R202, PT ;  /* 0x000000ca2400720c */ /* 0x000fe40003f86270 */
[----:B------:R-:W-:Y:S02]  /*4280*/  FSEL R54, R142, -INF , !P5 ;  /* 0xff8000008e367808 */ /* 0x000fe40006800000 */
[----:B------:R-:W-:Y:S02]  /*4290*/  ISETP.LT.OR P4, PT, R36, R198, P4 ;  /* 0x000000c62400720c */ /* 0x000fe40002781670 */
[----:B------:R-:W-:-:S04]  /*42a0*/  ISETP.GE.AND P5, PT, R38, R202, PT ;  /* 0x000000ca2600720c */ /* 0x000fc80003fa6270 */
[----:B------:R-:W-:Y:S02]  /*42b0*/  ISETP.LT.OR P5, PT, R38, R198, P5 ;  /* 0x000000c62600720c */ /* 0x000fe40002fa1670 */
[----:B-1----:R-:W-:Y:S01]  /*42c0*/  FMNMX.FTZ R3, R6, R4, !PT ;  /* 0x0000000406037209 */ /* 0x002fe20007810000 */
[----:B------:R-:W-:Y:S01]  /*42d0*/  FFMA.FTZ R4, R58, UR6, -R2 ;  /* 0x000000063a047c23 */ /* 0x000fe20008010802 */
[----:B------:R-:W-:Y:S02]  /*42e0*/  FSEL R53, R138, -INF , !P5 ;  /* 0xff8000008a357808 */ /* 0x000fe40006800000 */
[----:B------:R-:W-:Y:S01]  /*42f0*/  FMNMX.FTZ R3, R8, R3, !PT ;  /* 0x0000000308037209 */ /* 0x000fe20007810000 */
[----:B------:R1:W-:Y:S01]  /*4300*/  MUFU.EX2 R148, R4 ;  /* 0x0000000400947308 */ /* 0x0003e20000000800 */
[----:B------:R-:W-:Y:S02]  /*4310*/  ISETP.GE.AND P5, PT, R43, R202, PT ;  /* 0x000000ca2b00720c */ /* 0x000fe40003fa6270 */
[----:B------:R-:W-:-:S02]  /*4320*/  FMNMX.FTZ R3, R9, R3, !PT ;  /* 0x0000000309037209 */ /* 0x000fc40007810000 */
[----:B------:R-:W-:Y:S02]  /*4330*/  ISETP.LT.OR P5, PT, R43, R198, P5 ;  /* 0x000000c62b00720c */ /* 0x000fe40002fa1670 */
[----:B------:R-:W-:Y:S02]  /*4340*/  FMNMX.FTZ R3, R13, R3, !PT ;  /* 0x000000030d037209 */ /* 0x000fe40007810000 */
[----:B------:R-:W-:Y:S02]  /*4350*/  FSEL R57, R130, -INF , !P5 ;  /* 0xff80000082397808 */ /* 0x000fe40006800000 */
[----:B------:R-:W-:Y:S02]  /*4360*/  FMNMX.FTZ R3, R11, R3, !PT ;  /* 0x000000030b037209 */ /* 0x000fe40007810000 */
[----:B------:R-:W-:Y:S02]  /*4370*/  ISETP.GE.AND P5, PT, R47, R202, PT ;  /* 0x000000ca2f00720c */ /* 0x000fe40003fa6270 */
[----:B------:R-:W-:Y:S01]  /*4380*/  FMNMX.FTZ R3, R14, R3, !PT ;  /* 0x000000030e037209 */ /* 0x000fe20007810000 */
[----:B-1----:R-:W-:Y:S01]  /*4390*/  FFMA.FTZ R4, R59, UR6, -R2 ;  /* 0x000000063b047c23 */ /* 0x002fe20008010802 */
[----:B------:R-:W-:-:S02]  /*43a0*/  ISETP.LT.OR P5, PT, R47, R198, P5 ;  /* 0x000000c62f00720c */ /* 0x000fc40002fa1670 */
        /* <DEDUP_REMOVED lines=15> */
[----:B------:R1:W-:Y:S02]  /*44a0*/  MUFU.EX2 R152, R4 ;  /* 0x0000000400987308 */ /* 0x0003e40000000800 */
[----:B-1----:R-:W-:Y:S01]  /*44b0*/  FFMA.FTZ R4, R62, UR6, -R2 ;  /* 0x000000063e047c23 */ /* 0x002fe20008010802 */
[----:B------:R-:W-:Y:S02]  /*44c0*/  FSEL R62, R143, -INF , !P4 ;  /* 0xff8000008f3e7808 */ /* 0x000fe40006000000 */
[----:B------:R-:W-:-:S03]  /*44d0*/  ISETP.GE.AND P4, PT, R42, R202, PT ;  /* 0x000000ca2a00720c */ /* 0x000fc60003f86270 */
[----:B------:R1:W-:Y:S01]  /*44e0*/  MUFU.EX2 R153, R4 ;  /* 0x0000000400997308 */ /* 0x0003e20000000800 */
[----:B------:R-:W-:Y:S02]  /*44f0*/  FMNMX.FTZ R3, R62, R3, !PT ;  /* 0x000000033e037209 */ /* 0x000fe40007810000 */
[----:B------:R-:W-:Y:S02]  /*4500*/  ISETP.LT.OR P4, PT, R42, R198, P4 ;  /* 0x000000c62a00720c */ /* 0x000fe40002781670 */
[----:B------:R-:W-:Y:S01]  /*4510*/  FMNMX.FTZ R3, R53, R3, !PT ;  /* 0x0000000335037209 */ /* 0x000fe20007810000 */
[----:B-1----:R-:W-:Y:S01]  /*4520*/  FFMA.FTZ R4, R63, UR6, -R2 ;  /* 0x000000063f047c23 */ /* 0x002fe20008010802 */
[----:B------:R-:W-:Y:S02]  /*4530*/  FSEL R63, R139, -INF , !P4 ;  /* 0xff8000008b3f7808 */ /* 0x000fe40006000000 */
[----:B------:R-:W-:Y:S01]  /*4540*/  ISETP.GE.AND P4, PT, R44, R202, PT ;  /* 0x000000ca2c00720c */ /* 0x000fe20003f86270 */
[----:B------:R1:W-:Y:S01]  /*4550*/  MUFU.EX2 R156, R4 ;  /* 0x00000004009c7308 */ /* 0x0003e20000000800 */
[----:B------:R-:W-:-:S02]  /*4560*/  FMNMX.FTZ R3, R63, R3, !PT ;  /* 0x000000033f037209 */ /* 0x000fc40007810000 */
[----:B------:R-:W-:Y:S02]  /*4570*/  ISETP.LT.OR P4, PT, R44, R198, P4 ;  /* 0x000000c62c00720c */ /* 0x000fe40002781670 */
[----:B------:R-:W-:Y:S02]  /*4580*/  FMNMX.FTZ R3, R57, R3, !PT ;  /* 0x0000000339037209 */ /* 0x000fe40007810000 */
[----:B------:R-:W-:Y:S02]  /*4590*/  FSEL R71, R131, -INF , !P4 ;  /* 0xff80000083477808 */ /* 0x000fe40006000000 */
[----:B------:R-:W-:Y:S02]  /*45a0*/  ISETP.GE.AND P4, PT, R45, R202, PT ;  /* 0x000000ca2d00720c */ /* 0x000fe40003f86270 */
[----:B------:R-:W-:Y:S02]  /*45b0*/  FMNMX.FTZ R3, R71, R3, !PT ;  /* 0x0000000347037209 */ /* 0x000fe40007810000 */
[----:B------:R-:W-:Y:S01]  /*45c0*/  ISETP.LT.OR P4, PT, R45, R198, P4 ;  /* 0x000000c62d00720c */ /* 0x000fe20002781670 */
[----:B-1----:R-:W-:-:S03]  /*45d0*/  FFMA.FTZ R4, R64, UR6, -R2 ;  /* 0x0000000640047c23 */ /* 0x002fc60008010802 */
[----:B------:R-:W-:Y:S02]  /*45e0*/  FSEL R58, R126, -INF , !P4 ;  /* 0xff8000007e3a7808 */ /* 0x000fe40006000000 */
[----:B------:R-:W-:Y:S01]  /*45f0*/  ISETP.GE.AND P4, PT, R48, R202, PT ;  /* 0x000000ca3000720c */ /* 0x000fe20003f86270 */
[----:B------:R1:W-:Y:S01]  /*4600*/  MUFU.EX2 R157, R4 ;  /* 0x00000004009d7308 */ /* 0x0003e20000000800 */
[----:B------:R-:W-:Y:S02]  /*4610*/  FMNMX.FTZ R3, R58, R3, !PT ;  /* 0x000000033a037209 */ /* 0x000fe40007810000 */
[----:B------:R-:W-:-:S04]  /*4620*/  ISETP.LT.OR P4, PT, R48, R198, P4 ;  /* 0x000000c63000720c */ /* 0x000fc80002781670 */
[----:B------:R-:W-:Y:S02]  /*4630*/  FSEL R166, R123, -INF , !P4 ;  /* 0xff8000007ba67808 */ /* 0x000fe40006000000 */
[----:B------:R-:W-:-:S04]  /*4640*/  ISETP.GE.AND P4, PT, R50, R202, PT ;  /* 0x000000ca3200720c */ /* 0x000fc80003f86270 */
[----:B------:R-:W-:Y:S01]  /*4650*/  ISETP.LT.OR P4, PT, R50, R198, P4 ;  /* 0x000000c63200720c */ /* 0x000fe20002781670 */
[----:B-1----:R-:W-:-:S03]  /*4660*/  FFMA.FTZ R4, R65, UR6, -R2 ;  /* 0x0000000641047c23 */ /* 0x002fc60008010802 */
[----:B------:R-:W-:Y:S02]  /*4670*/  FSEL R164, R119, -INF , !P4 ;  /* 0xff80000077a47808 */ /* 0x000fe40006000000 */
[----:B------:R-:W-:Y:S01]  /*4680*/  ISETP.GE.AND P4, PT, R21, R201, PT ;  /* 0x000000c91500720c */ /* 0x000fe20003f86270 */
[----:B------:R1:W-:Y:S01]  /*4690*/  MUFU.EX2 R160, R4 ;  /* 0x0000000400a07308 */ /* 0x0003e20000000800 */
[----:B------:R-:W-:Y:S02]  /*46a0*/  FSEL R65, R105, -INF , !P1 ;  /* 0xff80000069417808 */ /* 0x000fe40004800000 */
[----:B------:R-:W-:Y:S02]  /*46b0*/  ISETP.LT.OR P4, PT, R21, R197, P4 ;  /* 0x000000c51500720c */ /* 0x000fe40002781670 */
[----:B------:R-:W-:Y:S02]  /*46c0*/  ISETP.GE.AND P1, PT, R20, R200, PT ;  /* 0x000000c81400720c */ /* 0x000fe40003f26270 */
[----:B------:R-:W-:-:S02]  /*46d0*/  FSEL R64, R100, -INF , !P4 ;  /* 0xff80000064407808 */ /* 0x000fc40006000000 */
[----:B------:R-:W-:Y:S02]  /*46e0*/  ISETP.GE.AND P4, PT, R22, R201, PT ;  /* 0x000000c91600720c */ /* 0x000fe40003f86270 */
[----:B------:R-:W-:Y:S02]  /*46f0*/  ISETP.LT.OR P1, PT, R20, R196, P1 ;  /* 0x000000c41400720c */ /* 0x000fe40000f21670 */
[----:B------:R-:W-:Y:S01]  /*4700*/  ISETP.LT.OR P4, PT, R22, R197, P4 ;  /* 0x000000c51600720c */ /* 0x000fe20002781670 */
[----:B-1----:R-:W-:-:S03]  /*4710*/  FFMA.FTZ R4, R66, UR6, -R2 ;  /* 0x0000000642047c23 */ /* 0x002fc60008010802 */
[----:B------:R-:W-:Y:S02]  /*4720*/  FSEL R60, R205, -INF , !P4 ;  /* 0xff800000cd3c7808 */ /* 0x000fe40006000000 */
[C---:B------:R-:W-:Y:S01]  /*4730*/  ISETP.GE.AND P4, PT, R25.reuse, R200, PT ;  /* 0x000000c81900720c */ /* 0x040fe20003f86270 */
[----:B------:R1:W-:Y:S01]  /*4740*/  MUFU.EX2 R161, R4 ;  /* 0x0000000400a17308 */ /* 0x0003e20000000800 */
[----:B------:R-:W-:Y:S02]  /*4750*/  FSEL R66, R104, -INF , !P2 ;  /* 0xff80000068427808 */ /* 0x000fe40005000000 */
[----:B------:R-:W-:Y:S02]  /*4760*/  ISETP.LT.OR P4, PT, R25, R196, P4 ;  /* 0x000000c41900720c */ /* 0x000fe40002781670 */
[----:B------:R-:W-:Y:S02]  /*4770*/  ISETP.GE.AND P2, PT, R21, R200, PT ;  /* 0x000000c81500720c */ /* 0x000fe40003f46270 */
[----:B------:R-:W-:-:S02]  /*4780*/  FSEL R90, R211, -INF , !P4 ;  /* 0xff800000d35a7808 */ /* 0x000fc40006000000 */
[----:B------:R-:W-:Y:S01]  /*4790*/  ISETP.LT.OR P2, PT, R21, R196, P2 ;  /* 0x000000c41500720c */ /* 0x000fe20001741670 */
[----:B-1----:R-:W-:Y:S01]  /*47a0*/  FFMA.FTZ R4, R67, UR6, -R2 ;  /* 0x0000000643047c23 */ /* 0x002fe20008010802 */
[----:B------:R-:W-:Y:S02]  /*47b0*/  FSEL R67, R122, -INF , !P5 ;  /* 0xff8000007a437808 */ /* 0x000fe40006800000 */
[C---:B------:R-:W-:Y:S01]  /*47c0*/  ISETP.GE.AND P5, PT, R46.reuse, R202, PT ;  /* 0x000000ca2e00720c */ /* 0x040fe20003fa6270 */
[----:B------:R1:W-:Y:S03]  /*47d0*/  MUFU.EX2 R168, R4 ;  /* 0x0000000400a87308 */ /* 0x0003e60000000800 */
[----:B------:R-:W-:-:S04]  /*47e0*/  ISETP.LT.OR P5, PT, R46, R198, P5 ;  /* 0x000000c62e00720c */ /* 0x000fc80002fa1670 */
[----:B------:R-:W-:Y:S02]  /*47f0*/  FSEL R56, R127, -INF , !P5 ;  /* 0xff8000007f387808 */ /* 0x000fe40006800000 */
[C---:B------:R-:W-:Y:S02]  /*4800*/  ISETP.GE.AND P5, PT, R49.reuse, R202, PT ;  /* 0x000000ca3100720c */ /* 0x040fe40003fa6270 */
[----:B------:R-:W-:Y:S02]  /*4810*/  FMNMX.FTZ R3, R56, R3, !PT ;  /* 0x0000000338037209 */ /* 0x000fe40007810000 */
[----:B------:R-:W-:Y:S02]  /*4820*/  ISETP.LT.OR P5, PT, R49, R198, P5 ;  /* 0x000000c63100720c */ /* 0x000fe40002fa1670 */
[----:B------:R-:W-:Y:S02]  /*4830*/  FMNMX.FTZ R3, R67, R3, !PT ;  /* 0x0000000343037209 */ /* 0x000fe40007810000 */
[----:B------:R-:W-:Y:S01]  /*4840*/  FSEL R165, R118, -INF , !P5 ;  /* 0xff80000076a57808 */ /* 0x000fe20006800000 */
[----:B-1----:R-:W-:Y:S01]  /*4850*/  FFMA.FTZ R4, R68, UR6, -R2 ;  /* 0x0000000644047c23 */ /* 0x002fe20008010802 */
[----:B------:R-:W-:-:S02]  /*4860*/  FMNMX.FTZ R3, R166, R3, !PT ;  /* 0x00000003a6037209 */ /* 0x000fc40007810000 */
[----:B------:R-:W-:Y:S01]  /*4870*/  FSEL R68, R106, -INF , !P6 ;  /* 0xff8000006a447808 */ /* 0x000fe20007000000 */
[----:B------:R1:W-:Y:S01]  /*4880*/  MUFU.EX2 R169, R4 ;  /* 0x0000000400a97308 */ /* 0x0003e20000000800 */
[----:B------:R-:W-:Y:S02]  /*4890*/  FMNMX.FTZ R3, R165, R3, !PT ;  /* 0x00000003a5037209 */ /* 0x000fe40007810000 */
[C---:B------:R-:W-:Y:S02]  /*48a0*/  ISETP.GE.AND P6, PT, R23.reuse, R201, PT ;  /* 0x000000c91700720c */ /* 0x040fe40003fc6270 */
[----:B------:R-:W-:Y:S02]  /*48b0*/  FMNMX.FTZ R3, R164, R3, !PT ;  /* 0x00000003a4037209 */ /* 0x000fe40007810000 */
[----:B------:R-:W-:Y:S02]  /*48c0*/  ISETP.LT.OR P6, PT, R23, R197, P6 ;  /* 0x000000c51700720c */ /* 0x000fe400037c1670 */
[----:B------:R-:W-:Y:S01]  /*48d0*/  ISETP.GE.AND P5, PT, R20, R201, PT ;  /* 0x000000c91400720c */ /* 0x000fe20003fa6270 */
[----:B------:R-:W2:Y:S01]  /*48e0*/  SHFL.BFLY PT, R5, R3, 0x2, 0x1f ;  /* 0x0c401f0003057f89 */ /* 0x000ea200000e0000 */
[----:B------:R-:W-:-:S02]  /*48f0*/  FSEL R59, R204, -INF , !P6 ;  /* 0xff800000cc3b7808 */ /* 0x000fc40007000000 */
[----:B------:R-:W-:Y:S02]  /*4900*/  ISETP.GE.AND P6, PT, R25, R201, PT ;  /* 0x000000c91900720c */ /* 0x000fe40003fc6270 */
[-C--:B------:R-:W-:Y:S01]  /*4910*/  ISETP.LT.OR P5, PT, R20, R197.reuse, P5 ;  /* 0x000000c51400720c */ /* 0x080fe20002fa1670 */
[----:B-1----:R-:W-:Y:S01]  /*4920*/  FFMA.FTZ R4, R69, UR6, -R2 ;  /* 0x0000000645047c23 */ /* 0x002fe20008010802 */
[----:B------:R-:W-:Y:S02]  /*4930*/  ISETP.LT.OR P6, PT, R25, R197, P6 ;  /* 0x000000c51900720c */ /* 0x000fe400037c1670 */
[----:B------:R-:W-:Y:S01]  /*4940*/  FSEL R61, R101, -INF , !P5 ;  /* 0xff800000653d7808 */ /* 0x000fe20006800000 */
[----:B------:R1:W-:Y:S01]  /*4950*/  MUFU.EX2 R172, R4 ;  /* 0x0000000400ac7308 */ /* 0x0003e20000000800 */
[----:B------:R-:W-:-:S04]  /*4960*/  ISETP.GE.AND P5, PT, R26, R201, PT ;  /* 0x000000c91a00720c */ /* 0x000fc80003fa6270 */
[----:B------:R-:W-:Y:S02]  /*4970*/  ISETP.LT.OR P5, PT, R26, R197, P5 ;  /* 0x000000c51a00720c */ /* 0x000fe40002fa1670 */
[----:B--2---:R-:W-:Y:S01]  /*4980*/  FMNMX.FTZ R3, R3, R5, !PT ;  /* 0x0000000503037209 */ /* 0x004fe20007810000 */
[----:B-1----:R-:W-:-:S04]  /*4990*/  FFMA.FTZ R4, R70, UR6, -R2 ;  /* 0x0000000646047c23 */ /* 0x002fc80008010802 */
[----:B------:R-:W1:Y:S01]  /*49a0*/  SHFL.BFLY PT, R5, R3, 0x1, 0x1f ;  /* 0x0c201f0003057f89 */ /* 0x000e6200000e0000 */
[----:B------:R-:W-:Y:S01]  /*49b0*/  FSEL R70, R107, -INF , !P3 ;  /* 0xff8000006b467808 */ /* 0x000fe20005800000 */
[----:B------:R2:W-:Y:S01]  /*49c0*/  MUFU.EX2 R173, R4 ;  /* 0x0000000400ad7308 */ /* 0x0005e20000000800 */
[----:B------:R-:W-:-:S04]  /*49d0*/  ISETP.GE.AND P3, PT, R23, R200, PT ;  /* 0x000000c81700720c */ /* 0x000fc80003f66270 */
[----:B------:R-:W-:Y:S02]  /*49e0*/  ISETP.LT.OR P3, PT, R23, R196, P3 ;  /* 0x000000c41700720c */ /* 0x000fe40001f61670 */
[----:B------:R-:W-:Y:S02]  /*49f0*/  FSEL R23, R208, -INF , !P5 ;  /* 0xff800000d0177808 */ /* 0x000fe40006800000 */
[----:B------:R-:W-:-:S04]  /*4a00*/  ISETP.GE.AND P5, PT, R27, R201, PT ;  /* 0x000000c91b00720c */ /* 0x000fc80003fa6270 */
[----:B------:R-:W-:Y:S01]  /*4a10*/  ISETP.LT.OR P5, PT, R27, R197, P5 ;  /* 0x000000c51b00720c */ /* 0x000fe20002fa1670 */
[--C-:B--2---:R-:W-:Y:S01]  /*4a20*/  FFMA.FTZ R4, R72, UR6, -R2.reuse ;  /* 0x0000000648047c23 */ /* 0x104fe20008010802 */
[----:B------:R-:W-:Y:S02]  /*4a30*/  FSEL R72, R102, -INF , !P2 ;  /* 0xff80000066487808 */ /* 0x000fe40005000000 */
[----:B------:R-:W-:Y:S01]  /*4a40*/  ISETP.GE.AND P2, PT, R22, R200, PT ;  /* 0x000000c81600720c */ /* 0x000fe20003f46270 */
[----:B------:R2:W-:Y:S01]  /*4a50*/  MUFU.EX2 R176, R4 ;  /* 0x0000000400b07308 */ /* 0x0005e20000000800 */
[----:B-1----:R-:W-:Y:S01]  /*4a60*/  FMNMX.FTZ R40, R3, R5, !PT ;  /* 0x0000000503287209 */ /* 0x002fe20007810000 */
[----:B------:R-:W-:Y:S01]  /*4a70*/  FFMA.FTZ R3, R76, UR6, -R2 ;  /* 0x000000064c037c23 */ /* 0x000fe20008010802 */
[----:B------:R-:W-:Y:S02]  /*4a80*/  ISETP.LT.OR P2, PT, R22, R196, P2 ;  /* 0x000000c41600720c */ /* 0x000fe40001741670 */
[----:B------:R-:W-:-:S02]  /*4a90*/  FSETP.NEU.FTZ.AND P4, PT, R40, -INF , PT ;  /* 0xff8000002800780b */ /* 0x000fc40003f9d000 */
[----:B------:R-:W-:Y:S01]  /*4aa0*/  FSEL R22, R209, -INF , !P6 ;  /* 0xff800000d1167808 */ /* 0x000fe20007000000 */
[----:B------:R1:W3:Y:S01]  /*4ab0*/  MUFU.EX2 R114, R3 ;  /* 0x0000000300727308 */ /* 0x0002e20000000800 */
[-C--:B------:R-:W-:Y:S02]  /*4ac0*/  ISETP.GE.AND P6, PT, R29, R201.reuse, PT ;  /* 0x000000c91d00720c */ /* 0x080fe40003fc6270 */
[----:B------:R-:W-:Y:S02]  /*4ad0*/  FSEL R89, R207, -INF , !P2 ;  /* 0xff800000cf597808 */ /* 0x000fe40005000000 */
[----:B------:R-:W-:Y:S02]  /*4ae0*/  ISETP.GE.AND P2, PT, R28, R201, PT ;  /* 0x000000c91c00720c */ /* 0x000fe40003f46270 */
[----:B------:R-:W-:Y:S01]  /*4af0*/  FSEL R20, R217, -INF , !P5 ;  /* 0xff800000d9147808 */ /* 0x000fe20006800000 */
[----:B--2---:R-:W-:Y:S01]  /*4b00*/  FFMA.FTZ R4, R73, UR6, -R2 ;  /* 0x0000000649047c23 */ /* 0x004fe20008010802 */
[----:B------:R-:W-:-:S02]  /*4b10*/  FSEL R73, R103, -INF , !P1 ;  /* 0xff80000067497808 */ /* 0x000fc40004800000 */
[----:B------:R-:W-:Y:S01]  /*4b20*/  ISETP.GE.AND P1, PT, R26, R200, PT ;  /* 0x000000c81a00720c */ /* 0x000fe20003f26270 */
[----:B------:R2:W-:Y:S01]  /*4b30*/  MUFU.EX2 R177, R4 ;  /* 0x0000000400b17308 */ /* 0x0005e20000000800 */
[----:B------:R-:W-:Y:S02]  /*4b40*/  ISETP.LT.OR P2, PT, R28, R197, P2 ;  /* 0x000000c51c00720c */ /* 0x000fe40001741670 */
[----:B------:R-:W-:Y:S02]  /*4b50*/  ISETP.LT.OR P1, PT, R26, R196, P1 ;  /* 0x000000c41a00720c */ /* 0x000fe40000f21670 */
[----:B-1----:R-:W-:Y:S02]  /*4b60*/  FMNMX.FTZ R3, R87, R88, !PT ;  /* 0x0000005857037209 */ /* 0x002fe40007810000 */
[----:B------:R-:W-:Y:S02]  /*4b70*/  ISETP.GE.AND P5, PT, R30, R201, PT ;  /* 0x000000c91e00720c */ /* 0x000fe40003fa6270 */
[----:B------:R-:W-:-:S02]  /*4b80*/  FMNMX.FTZ R3, R86, R3, !PT ;  /* 0x0000000356037209 */ /* 0x000fc40007810000 */
[----:B------:R-:W-:Y:S02]  /*4b90*/  FSEL R21, R216, -INF , !P2 ;  /* 0xff800000d8157808 */ /* 0x000fe40005000000 */
[----:B------:R-:W-:Y:S02]  /*4ba0*/  FMNMX.FTZ R3, R84, R3, !PT ;  /* 0x0000000354037209 */ /* 0x000fe40007810000 */
[----:B------:R-:W-:Y:S01]  /*4bb0*/  ISETP.LT.OR P5, PT, R30, R197, P5 ;  /* 0x000000c51e00720c */ /* 0x000fe20002fa1670 */
[----:B--2---:R-:W-:Y:S01]  /*4bc0*/  FFMA.FTZ R4, R74, UR6, -R2 ;  /* 0x000000064a047c23 */ /* 0x004fe20008010802 */
[----:B------:R-:W-:-:S03]  /*4bd0*/  ISETP.GE.AND P2, PT, R29, R200, PT ;  /* 0x000000c81d00720c */ /* 0x000fc60003f46270 */
[----:B------:R1:W-:Y:S01]  /*4be0*/  MUFU.EX2 R180, R4 ;  /* 0x0000000400b47308 */ /* 0x0003e20000000800 */
[----:B------:R-:W-:-:S04]  /*4bf0*/  ISETP.LT.OR P2, PT, R29, R196, P2 ;  /* 0x000000c41d00720c */ /* 0x000fc80001741670 */
[----:B------:R-:W-:Y:S02]  /*4c00*/  FSEL R99, R226, -INF , !P2 ;  /* 0xff800000e2637808 */ /* 0x000fe40005000000 */
[----:B------:R-:W-:-:S04]  /*4c10*/  ISETP.GE.AND P2, PT, R32, R200, PT ;  /* 0x000000c82000720c */ /* 0x000fc80003f46270 */
[----:B------:R-:W-:Y:S01]  /*4c20*/  ISETP.LT.OR P2, PT, R32, R196, P2 ;  /* 0x000000c42000720c */ /* 0x000fe20001741670 */
[----:B-1----:R-:W-:-:S04]  /*4c30*/  FFMA.FTZ R4, R75, UR6, -R2 ;  /* 0x000000064b047c23 */ /* 0x002fc80008010802 */
[----:B------:R1:W-:Y:S02]  /*4c40*/  MUFU.EX2 R181, R4 ;  /* 0x0000000400b57308 */ /* 0x0003e40000000800 */
[----:B-1----:R-:W-:-:S06]  /*4c50*/  FFMA.FTZ R4, R77, UR6, -R2 ;  /* 0x000000064d047c23 */ /* 0x002fcc0008010802 */
[----:B------:R1:W-:Y:S02]  /*4c60*/  MUFU.EX2 R184, R4 ;  /* 0x0000000400b87308 */ /* 0x0003e40000000800 */
[----:B-1----:R-:W-:-:S06]  /*4c70*/  FFMA.FTZ R4, R78, UR6, -R2 ;  /* 0x000000064e047c23 */ /* 0x002fcc0008010802 */
[----:B------:R1:W-:Y:S02]  /*4c80*/  MUFU.EX2 R190, R4 ;  /* 0x0000000400be7308 */ /* 0x0003e40000000800 */
[----:B-1----:R-:W-:Y:S01]  /*4c90*/  FFMA.FTZ R4, R82, UR6, -R2 ;  /* 0x0000000652047c23 */ /* 0x002fe20008010802 */
[----:B------:R-:W-:Y:S02]  /*4ca0*/  FSEL R82, R206, -INF , !P3 ;  /* 0xff800000ce527808 */ /* 0x000fe40005800000 */
[----:B------:R-:W-:-:S03]  /*4cb0*/  ISETP.GE.AND P3, PT, R28, R200, PT ;  /* 0x000000c81c00720c */ /* 0x000fc60003f66270 */
[----:B------:R1:W-:Y:S01]  /*4cc0*/  MUFU.EX2 R191, R4 ;  /* 0x0000000400bf7308 */ /* 0x0003e20000000800 */
[----:B------:R-:W-:-:S04]  /*4cd0*/  ISETP.LT.OR P3, PT, R28, R196, P3 ;  /* 0x000000c41c00720c */ /* 0x000fc80001f61670 */
[----:B------:R-:W-:Y:S02]  /*4ce0*/  FSEL R95, R218, -INF , !P3 ;  /* 0xff800000da5f7808 */ /* 0x000fe40005800000 */
[----:B------:R-:W-:-:S04]  /*4cf0*/  ISETP.GE.AND P3, PT, R31, R201, PT ;  /* 0x000000c91f00720c */ /* 0x000fc80003f66270 */
[----:B------:R-:W-:Y:S01]  /*4d00*/  ISETP.LT.OR P3, PT, R31, R197, P3 ;  /* 0x000000c51f00720c */ /* 0x000fe20001f61670 */
[----:B-1----:R-:W-:Y:S01]  /*4d10*/  FFMA.FTZ R4, R83, UR6, -R2 ;  /* 0x0000000653047c23 */ /* 0x002fe20008010802 */
[----:B------:R-:W-:Y:S02]  /*4d20*/  FSEL R83, R210, -INF , !P1 ;  /* 0xff800000d2537808 */ /* 0x000fe40004800000 */
[----:B------:R-:W-:Y:S01]  /*4d30*/  ISETP.GE.AND P1, PT, R27, R200, PT ;  /* 0x000000c81b00720c */ /* 0x000fe20003f26270 */
[----:B------:R1:W-:Y:S01]  /*4d40*/  MUFU.EX2 R182, R4 ;  /* 0x0000000400b67308 */ /* 0x0003e20000000800 */
[----:B------:R-:W-:Y:S02]  /*4d50*/  FSEL R69, R225, -INF , !P3 ;  /* 0xff800000e1457808 */ /* 0x000fe40005800000 */
[----:B------:R-:W-:Y:S02]  /*4d60*/  ISETP.LT.OR P1, PT, R27, R196, P1 ;  /* 0x000000c41b00720c */ /* 0x000fe40000f21670 */
[----:B------:R-:W-:-:S02]  /*4d70*/  ISETP.GE.AND P3, PT, R33, R200, PT ;  /* 0x000000c82100720c */ /* 0x000fc40003f66270 */
[----:B------:R-:W-:Y:S02]  /*4d80*/  FSEL R98, R219, -INF , !P1 ;  /* 0xff800000db627808 */ /* 0x000fe40004800000 */
[----:B------:R-:W-:Y:S02]  /*4d90*/  ISETP.GE.AND P1, PT, R31, R200, PT ;  /* 0x000000c81f00720c */ /* 0x000fe40003f26270 */
[-C--:B------:R-:W-:Y:S02]  /*4da0*/  ISETP.LT.OR P3, PT, R33, R196.reuse, P3 ;  /* 0x000000c42100720c */ /* 0x080fe40001f61670 */
[----:B------:R-:W-:Y:S02]  /*4db0*/  ISETP.LT.OR P1, PT, R31, R196, P1 ;  /* 0x000000c41f00720c */ /* 0x000fe40000f21670 */
[----:B------:R-:W-:Y:S01]  /*4dc0*/  FSEL R106, R231, -INF , !P3 ;  /* 0xff800000e76a7808 */ /* 0x000fe20005800000 */
[----:B---3--:R-:W-:Y:S02]  /*4dd0*/  IMAD.MOV.U32 R231, RZ, RZ, R114 ;  /* 0x000000ffffe77224 */ /* 0x008fe400078e0072 */
[----:B-1----:R-:W-:Y:S01]  /*4de0*/  FFMA.FTZ R4, R79, UR6, -R2 ;  /* 0x000000064f047c23 */ /* 0x002fe20008010802 */
[----:B------:R-:W-:Y:S01]  /*4df0*/  FMUL.FTZ R2, R40, UR6 ;  /* 0x0000000628027c20 */ /* 0x000fe20008410000 */
[----:B------:R-:W-:-:S02]  /*4e00*/  FSEL R103, R227, -INF , !P1 ;  /* 0xff800000e3677808 */ /* 0x000fc40004800000 */
[----:B------:R-:W-:Y:S01]  /*4e10*/  ISETP.GE.AND P3, PT, R35, R201, PT ;  /* 0x000000c92300720c */ /* 0x000fe20003f66270 */
[----:B------:R-:W1:Y:S01]  /*4e20*/  MUFU.EX2 R183, R4 ;  /* 0x0000000400b77308 */ /* 0x000e620000000800 */
[----:B------:R-:W-:Y:S02]  /*4e30*/  FSEL R5, R2, RZ, P4 ;  /* 0x000000ff02057208 */ /* 0x000fe40002000000 */
[----:B------:R-:W-:Y:S02]  /*4e40*/  ISETP.LT.OR P4, PT, R29, R197, P6 ;  /* 0x000000c51d00720c */ /* 0x000fe40003781670 */
[----:B------:R-:W-:Y:S01]  /*4e50*/  ISETP.GE.AND P6, PT, R30, R200, PT ;  /* 0x000000c81e00720c */ /* 0x000fe20003fc6270 */
[----:B------:R-:W-:Y:S01]  /*4e60*/  FFMA.FTZ R2, R16, UR6, -R5 ;  /* 0x0000000610027c23 */ /* 0x000fe20008010805 */
[----:B------:R-:W-:Y:S02]  /*4e70*/  FSEL R25, R224, -INF , !P4 ;  /* 0xff800000e0197808 */ /* 0x000fe40006000000 */
[-C--:B------:R-:W-:Y:S01]  /*4e80*/  ISETP.GE.AND P4, PT, R32, R201.reuse, PT ;  /* 0x000000c92000720c */ /* 0x080fe20003f86270 */
[----:B------:R2:W-:Y:S01]  /*4e90*/  MUFU.EX2 R163, R2 ;  /* 0x0000000200a37308 */ /* 0x0005e20000000800 */
[----:B------:R-:W-:-:S02]  /*4ea0*/  ISETP.GE.AND P1, PT, R33, R201, PT ;  /* 0x000000c92100720c */ /* 0x000fc40003f26270 */
[-C--:B------:R-:W-:Y:S02]  /*4eb0*/  ISETP.LT.OR P4, PT, R32, R197.reuse, P4 ;  /* 0x000000c52000720c */ /* 0x080fe40002781670 */
[----:B------:R-:W-:Y:S02]  /*4ec0*/  ISETP.LT.OR P3, PT, R35, R197, P3 ;  /* 0x000000c52300720c */ /* 0x000fe40001f61670 */
[----:B------:R-:W-:Y:S01]  /*4ed0*/  FSEL R81, R236, -INF , !P4 ;  /* 0xff800000ec517808 */ /* 0x000fe20006000000 */
[----:B-1----:R-:W-:Y:S01]  /*4ee0*/  IMAD.MOV.U32 R236, RZ, RZ, R183 ;  /* 0x000000ffffec7224 */ /* 0x002fe200078e00b7 */
[----:B------:R-:W-:Y:S02]  /*4ef0*/  ISETP.GE.AND P4, PT, R36, R201, PT ;  /* 0x000000c92400720c */ /* 0x000fe40003f86270 */
[----:B------:R-:W-:Y:S02]  /*4f00*/  ISETP.LT.OR P6, PT, R30, R196, P6 ;  /* 0x000000c41e00720c */ /* 0x000fe400037c1670 */
[----:B------:R-:W-:-:S02]  /*4f10*/  ISETP.LT.OR P1, PT, R33, R197, P1 ;  /* 0x000000c52100720c */ /* 0x000fc40000f21670 */
[----:B------:R-:W-:Y:S01]  /*4f20*/  ISETP.LT.OR P4, PT, R36, R197, P4 ;  /* 0x000000c52400720c */ /* 0x000fe20002781670 */
[----:B--2---:R-:W-:Y:S01]  /*4f30*/  FFMA.FTZ R2, R17, UR6, -R5 ;  /* 0x0000000611027c23 */ /* 0x004fe20008010805 */
[----:B------:R-:W-:Y:S02]  /*4f40*/  FSEL R80, R229, -INF , !P1 ;  /* 0xff800000e5507808 */ /* 0x000fe40004800000 */
[----:B------:R-:W-:Y:S01]  /*4f50*/  FSEL R105, R230, -INF , !P6 ;  /* 0xff800000e6697808 */ /* 0x000fe20007000000 */
[----:B------:R1:W2:Y:S01]  /*4f60*/  MUFU.EX2 R162, R2 ;  /* 0x0000000200a27308 */ /* 0x0002a20000000800 */
[----:B------:R-:W-:Y:S01]  /*4f70*/  FSEL R96, R241, -INF , !P4 ;  /* 0xff800000f1607808 */ /* 0x000fe20006000000 */
[----:B------:R-:W-:Y:S01]  /*4f80*/  IMAD.MOV.U32 R241, RZ, RZ, R190 ;  /* 0x000000fffff17224 */ /* 0x000fe200078e00be */
[----:B------:R-:W-:Y:S02]  /*4f90*/  ISETP.GE.AND P4, PT, R42, R201, PT ;  /* 0x000000c92a00720c */ /* 0x000fe40003f86270 */
[----:B------:R-:W-:-:S02]  /*4fa0*/  FMNMX.FTZ R4, R91, R93, !PT ;  /* 0x0000005d5b047209 */ /* 0x000fc40007810000 */
[----:B------:R-:W-:Y:S02]  /*4fb0*/  ISETP.LT.OR P4, PT, R42, R197, P4 ;  /* 0x000000c52a00720c */ /* 0x000fe40002781670 */
[----:B------:R-:W-:Y:S02]  /*4fc0*/  FMNMX.FTZ R4, R94, R4, !PT ;  /* 0x000000045e047209 */ /* 0x000fe40007810000 */
[----:B------:R-:W-:Y:S01]  /*4fd0*/  FSEL R100, R245, -INF , !P4 ;  /* 0xff800000f5647808 */ /* 0x000fe20006000000 */
[----:B------:R-:W-:Y:S01]  /*4fe0*/  IMAD.MOV.U32 R245, RZ, RZ, R181 ;  /* 0x000000fffff57224 */ /* 0x000fe200078e00b5 */
[----:B------:R-:W-:Y:S02]  /*4ff0*/  ISETP.GE.AND P4, PT, R44, R201, PT ;  /* 0x000000c92c00720c */ /* 0x000fe40003f86270 */
[----:B------:R-:W-:Y:S01]  /*5000*/  FMNMX.FTZ R4, R92, R4, !PT ;  /* 0x000000045c047209 */ /* 0x000fe20007810000 */
[----:B-1----:R-:W-:Y:S01]  /*5010*/  FFMA.FTZ R2, R10, UR6, -R5 ;  /* 0x000000060a027c23 */ /* 0x002fe20008010805 */
[----:B------:R-:W-:-:S02]  /*5020*/  ISETP.LT.OR P4, PT, R44, R197, P4 ;  /* 0x000000c52c00720c */ /* 0x000fc40002781670 */
[----:B------:R-:W-:Y:S01]  /*5030*/  FMNMX.FTZ R4, R68, R4, !PT ;  /* 0x0000000444047209 */ /* 0x000fe20007810000 */
[----:B------:R1:W-:Y:S01]  /*5040*/  MUFU.EX2 R206, R2 ;  /* 0x0000000200ce7308 */ /* 0x0003e20000000800 */
[----:B------:R-:W-:Y:S01]  /*5050*/  FSEL R108, R249, -INF , !P4 ;  /* 0xff800000f96c7808 */ /* 0x000fe20006000000 */
[----:B------:R-:W-:Y:S01]  /*5060*/  IMAD.MOV.U32 R249, RZ, RZ, R177 ;  /* 0x000000fffff97224 */ /* 0x000fe200078e00b1 */
[----:B------:R-:W-:Y:S02]  /*5070*/  ISETP.GE.AND P4, PT, R46, R201, PT ;  /* 0x000000c92e00720c */ /* 0x000fe40003f86270 */
[----:B------:R-:W-:Y:S02]  /*5080*/  ISETP.GE.AND P1, PT, R34, R200, PT ;  /* 0x000000c82200720c */ /* 0x000fe40003f26270 */
[----:B------:R-:W-:Y:S02]  /*5090*/  ISETP.LT.OR P4, PT, R46, R197, P4 ;  /* 0x000000c52e00720c */ /* 0x000fe40002781670 */
[----:B------:R-:W-:-:S02]  /*50a0*/  ISETP.LT.OR P1, PT, R34, R196, P1 ;  /* 0x000000c42200720c */ /* 0x000fc40000f21670 */
[----:B------:R-:W-:Y:S01]  /*50b0*/  FSEL R115, R233, -INF , !P4 ;  /* 0xff800000e9737808 */ /* 0x000fe20006000000 */
[----:B------:R-:W-:Y:S01]  /*50c0*/  IMAD.MOV.U32 R233, RZ, RZ, R173 ;  /* 0x000000ffffe97224 */ /* 0x000fe200078e00ad */
[-C--:B------:R-:W-:Y:S02]  /*50d0*/  ISETP.GE.AND P6, PT, R35, R200.reuse, PT ;  /* 0x000000c82300720c */ /* 0x080fe40003fc6270 */
[----:B------:R-:W-:Y:S01]  /*50e0*/  ISETP.GE.AND P4, PT, R38, R200, PT ;  /* 0x000000c82600720c */ /* 0x000fe20003f86270 */
[----:B-1----:R-:W-:Y:S01]  /*50f0*/  FFMA.FTZ R2, R7, UR6, -R5 ;  /* 0x0000000607027c23 */ /* 0x002fe20008010805 */
[----:B------:R-:W-:Y:S02]  /*5100*/  FSEL R7, R228, -INF , !P5 ;  /* 0xff800000e4077808 */ /* 0x000fe40006800000 */
[----:B------:R-:W-:Y:S01]  /*5110*/  ISETP.GE.AND P5, PT, R34, R201, PT ;  /* 0x000000c92200720c */ /* 0x000fe20003fa6270 */
[----:B------:R1:W3:Y:S01]  /*5120*/  MUFU.EX2 R210, R2 ;  /* 0x0000000200d27308 */ /* 0x0002e20000000800 */
[----:B------:R-:W-:-:S02]  /*5130*/  ISETP.LT.OR P6, PT, R35, R196, P6 ;  /* 0x000000c42300720c */ /* 0x000fc400037c1670 */
[----:B------:R-:W-:Y:S02]  /*5140*/  ISETP.LT.OR P5, PT, R34, R197, P5 ;  /* 0x000000c52200720c */ /* 0x000fe40002fa1670 */
[----:B------:R-:W-:Y:S02]  /*5150*/  ISETP.LT.OR P4, PT, R38, R196, P4 ;  /* 0x000000c42600720c */ /* 0x000fe40002781670 */
[----:B------:R-:W-:Y:S01]  /*5160*/  FSEL R85, R237, -INF , !P5 ;  /* 0xff800000ed557808 */ /* 0x000fe20006800000 */
[----:B------:R-:W-:Y:S01]  /*5170*/  IMAD.MOV.U32 R237, RZ, RZ, R182 ;  /* 0x000000ffffed7224 */ /* 0x000fe200078e00b6 */
[----:B------:R-:W-:Y:S02]  /*5180*/  ISETP.GE.AND P5, PT, R36, R200, PT ;  /* 0x000000c82400720c */ /* 0x000fe40003fa6270 */
[----:B------:R-:W-:Y:S01]  /*5190*/  FSEL R101, R246, -INF , !P4 ;  /* 0xff800000f6657808 */ /* 0x000fe20006000000 */
[----:B------:R-:W-:Y:S01]  /*51a0*/  IMAD.MOV.U32 R246, RZ, RZ, R160 ;  /* 0x000000fffff67224 */ /* 0x000fe200078e00a0 */
[----:B------:R-:W-:-:S02]  /*51b0*/  ISETP.LT.OR P5, PT, R36, R196, P5 ;  /* 0x000000c42400720c */ /* 0x000fc40002fa1670 */
[----:B------:R-:W-:Y:S01]  /*51c0*/  FSEL R36, R240, -INF , !P3 ;  /* 0xff800000f0247808 */ /* 0x000fe20005800000 */
[----:B------:R-:W-:Y:S02]  /*51d0*/  IMAD.MOV.U32 R240, RZ, RZ, R191 ;  /* 0x000000fffff07224 */ /* 0x000fe400078e00bf */
[----:B-1----:R-:W-:Y:S01]  /*51e0*/  FFMA.FTZ R2, R6, UR6, -R5 ;  /* 0x0000000606027c23 */ /* 0x002fe20008010805 */
[C---:B------:R-:W-:Y:S02]  /*51f0*/  ISETP.GE.AND P3, PT, R38.reuse, R201, PT ;  /* 0x000000c92600720c */ /* 0x040fe40003f66270 */
[----:B------:R-:W-:Y:S01]  /*5200*/  FSEL R102, R243, -INF , !P5 ;  /* 0xff800000f3667808 */ /* 0x000fe20006800000 */
[----:B------:R1:W-:Y:S01]  /*5210*/  MUFU.EX2 R222, R2 ;  /* 0x0000000200de7308 */ /* 0x0003e20000000800 */
[----:B------:R-:W-:Y:S01]  /*5220*/  ISETP.LT.OR P3, PT, R38, R197, P3 ;  /* 0x000000c52600720c */ /* 0x000fe20001f61670 */
[----:B------:R-:W-:Y:S01]  /*5230*/  IMAD.MOV.U32 R243, RZ, RZ, R161 ;  /* 0x000000fffff37224 */ /* 0x000fe200078e00a1 */
[----:B------:R-:W-:-:S02]  /*5240*/  ISETP.GE.AND P5, PT, R46, R200, PT ;  /* 0x000000c82e00720c */ /* 0x000fc40003fa6270 */
[----:B------:R-:W-:Y:S01]  /*5250*/  FSEL R97, R244, -INF , !P3 ;  /* 0xff800000f4617808 */ /* 0x000fe20005800000 */
[----:B------:R-:W-:Y:S01]  /*5260*/  IMAD.MOV.U32 R244, RZ, RZ, R184 ;  /* 0x000000fffff47224 */ /* 0x000fe200078e00b8 */
[C---:B------:R-:W-:Y:S02]  /*5270*/  ISETP.GE.AND P3, PT, R43.reuse, R201, PT ;  /* 0x000000c92b00720c */ /* 0x040fe40003f66270 */
[----:B------:R-:W-:Y:S02]  /*5280*/  ISETP.LT.OR P5, PT, R46, R196, P5 ;  /* 0x000000c42e00720c */ /* 0x000fe40002fa1670 */
[----:B------:R-:W-:Y:S02]  /*5290*/  ISETP.LT.OR P3, PT, R43, R197, P3 ;  /* 0x000000c52b00720c */ /* 0x000fe40001f61670 */
[----:B------:R-:W-:Y:S02]  /*52a0*/  ISETP.GE.AND P4, PT, R47, R200, PT ;  /* 0x000000c82f00720c */ /* 0x000fe40003f86270 */
[----:B------:R-:W-:Y:S01]  /*52b0*/  FSEL R107, R248, -INF , !P3 ;  /* 0xff800000f86b7808 */ /* 0x000fe20005800000 */
[----:B------:R-:W-:-:S02]  /*52c0*/  IMAD.MOV.U32 R248, RZ, RZ, R180 ;  /* 0x000000fffff87224 */ /* 0x000fc400078e00b4 */
[----:B-1----:R-:W-:Y:S01]  /*52d0*/  FFMA.FTZ R2, R8, UR6, -R5 ;  /* 0x0000000608027c23 */ /* 0x002fe20008010805 */
[----:B------:R-:W-:Y:S02]  /*52e0*/  ISETP.GE.AND P3, PT, R45, R201, PT ;  /* 0x000000c92d00720c */ /* 0x000fe40003f66270 */
[----:B------:R-:W-:Y:S01]  /*52f0*/  ISETP.LT.OR P4, PT, R47, R196, P4 ;  /* 0x000000c42f00720c */ /* 0x000fe20002781670 */
[----:B------:R1:W-:Y:S01]  /*5300*/  MUFU.EX2 R224, R2 ;  /* 0x0000000200e07308 */ /* 0x0003e20000000800 */
[----:B------:R-:W-:Y:S02]  /*5310*/  ISETP.LT.OR P3, PT, R45, R197, P3 ;  /* 0x000000c52d00720c */ /* 0x000fe40001f61670 */
[----:B------:R-:W-:Y:S01]  /*5320*/  FSEL R113, R235, -INF , !P5 ;  /* 0xff800000eb717808 */ /* 0x000fe20006800000 */
[----:B------:R-:W-:Y:S01]  /*5330*/  IMAD.MOV.U32 R235, RZ, RZ, R149 ;  /* 0x000000ffffeb7224 */ /* 0x000fe200078e0095 */
[----:B------:R-:W-:Y:S01]  /*5340*/  FSEL R110, R232, -INF , !P3 ;  /* 0xff800000e86e7808 */ /* 0x000fe20005800000 */
[----:B------:R-:W-:Y:S01]  /*5350*/  IMAD.MOV.U32 R232, RZ, RZ, R176 ;  /* 0x000000ffffe87224 */ /* 0x000fe200078e00b0 */
[----:B------:R-:W-:-:S02]  /*5360*/  ISETP.GE.AND P3, PT, R47, R201, PT ;  /* 0x000000c92f00720c */ /* 0x000fc40003f66270 */
[----:B------:R-:W-:Y:S02]  /*5370*/  FSEL R117, R117, -INF , !P4 ;  /* 0xff80000075757808 */ /* 0x000fe40006000000 */
[----:B------:R-:W-:-:S04]  /*5380*/  ISETP.LT.OR P3, PT, R47, R197, P3 ;  /* 0x000000c52f00720c */ /* 0x000fc80001f61670 */
[----:B-----5:R-:W-:Y:S02]  /*5390*/  FSEL R116, R116, -INF , !P3 ;  /* 0xff80000074747808 */ /* 0x020fe40005800000 */
[----:B-1----:R-:W-:Y:S01]  /*53a0*/  FMNMX.FTZ R2, R66, R3, !PT ;  /* 0x0000000342027209 */ /* 0x002fe20007810000 */
[----:B------:R-:W-:Y:S01]  /*53b0*/  FFMA.FTZ R3, R9, UR6, -R5 ;  /* 0x0000000609037c23 */ /* 0x000fe20008010805 */
[C---:B------:R-:W-:Y:S02]  /*53c0*/  ISETP.GE.AND P3, PT, R48.reuse, R201, PT ;  /* 0x000000c93000720c */ /* 0x040fe40003f66270 */
[----:B------:R-:W-:Y:S01]  /*53d0*/  FMNMX.FTZ R2, R65, R2, !PT ;  /* 0x0000000241027209 */ /* 0x000fe20007810000 */
[----:B------:R1:W-:Y:S01]  /*53e0*/  MUFU.EX2 R219, R3 ;  /* 0x0000000300db7308 */ /* 0x0003e20000000800 */
[----:B------:R-:W-:Y:S02]  /*53f0*/  ISETP.LT.OR P3, PT, R48, R197, P3 ;  /* 0x000000c53000720c */ /* 0x000fe40001f61670 */
[----:B------:R-:W-:-:S02]  /*5400*/  FMNMX.FTZ R2, R64, R2, !PT ;  /* 0x0000000240027209 */ /* 0x000fc40007810000 */
[----:B------:R-:W-:Y:S02]  /*5410*/  FSEL R121, R121, -INF , !P3 ;  /* 0xff80000079797808 */ /* 0x000fe40005800000 */
[----:B------:R-:W-:Y:S02]  /*5420*/  FMNMX.FTZ R2, R61, R2, !PT ;  /* 0x000000023d027209 */ /* 0x000fe40007810000 */
[----:B------:R-:W-:Y:S02]  /*5430*/  ISETP.GE.AND P3, PT, R49, R201, PT ;  /* 0x000000c93100720c */ /* 0x000fe40003f66270 */
[----:B------:R-:W-:Y:S02]  /*5440*/  FMNMX.FTZ R2, R59, R2, !PT ;  /* 0x000000023b027209 */ /* 0x000fe40007810000 */
[----:B------:R-:W-:Y:S02]  /*5450*/  ISETP.LT.OR P3, PT, R49, R197, P3 ;  /* 0x000000c53100720c */ /* 0x000fe40001f61670 */
[----:B------:R-:W-:Y:S01]  /*5460*/  FMNMX.FTZ R2, R60, R2, !PT ;  /* 0x000000023c027209 */ /* 0x000fe20007810000 */
[----:B-1----:R-:W-:Y:S01]  /*5470*/  FFMA.FTZ R3, R13, UR6, -R5 ;  /* 0x000000060d037c23 */ /* 0x002fe20008010805 */
[----:B------:R-:W-:-:S02]  /*5480*/  FSEL R140, R192, -INF , !P3 ;  /* 0xff800000c08c7808 */ /* 0x000fc40005800000 */
[----:B------:R-:W-:Y:S01]  /*5490*/  FMNMX.FTZ R2, R23, R2, !PT ;  /* 0x0000000217027209 */ /* 0x000fe20007810000 */
[----:B------:R1:W-:Y:S01]  /*54a0*/  MUFU.EX2 R225, R3 ;  /* 0x0000000300e17308 */ /* 0x0003e20000000800 */
[----:B------:R-:W-:Y:S02]  /*54b0*/  ISETP.GE.AND P3, PT, R50, R201, PT ;  /* 0x000000c93200720c */ /* 0x000fe40003f66270 */
[----:B------:R-:W-:Y:S02]  /*54c0*/  FMNMX.FTZ R2, R22, R2, !PT ;  /* 0x0000000216027209 */ /* 0x000fe40007810000 */
[----:B------:R-:W-:Y:S02]  /*54d0*/  ISETP.LT.OR P3, PT, R50, R197, P3 ;  /* 0x000000c53200720c */ /* 0x000fe40001f61670 */
[----:B------:R-:W-:Y:S02]  /*54e0*/  FMNMX.FTZ R2, R21, R2, !PT ;  /* 0x0000000215027209 */ /* 0x000fe40007810000 */
[----:B------:R-:W-:-:S02]  /*54f0*/  FSEL R131, R193, -INF , !P3 ;  /* 0xff800000c1837808 */ /* 0x000fc40005800000 */
[----:B------:R-:W-:Y:S02]  /*5500*/  FMNMX.FTZ R2, R20, R2, !PT ;  /* 0x0000000214027209 */ /* 0x000fe40007810000 */
[C---:B------:R-:W-:Y:S02]  /*5510*/  ISETP.GE.AND P3, PT, R42.reuse, R200, PT ;  /* 0x000000c82a00720c */ /* 0x040fe40003f66270 */
[----:B------:R-:W-:Y:S01]  /*5520*/  FMNMX.FTZ R2, R25, R2, !PT ;  /* 0x0000000219027209 */ /* 0x000fe20007810000 */
[----:B-1----:R-:W-:Y:S01]  /*5530*/  FFMA.FTZ R3, R11, UR6, -R5 ;  /* 0x000000060b037c23 */ /* 0x002fe20008010805 */
[----:B------:R-:W-:Y:S02]  /*5540*/  ISETP.LT.OR P3, PT, R42, R196, P3 ;  /* 0x000000c42a00720c */ /* 0x000fe40001f61670 */
[----:B------:R-:W-:Y:S01]  /*5550*/  FMNMX.FTZ R2, R69, R2, !PT ;  /* 0x0000000245027209 */ /* 0x000fe20007810000 */
[----:B------:R1:W-:Y:S01]  /*5560*/  MUFU.EX2 R228, R3 ;  /* 0x0000000300e47308 */ /* 0x0003e20000000800 */
[----:B------:R-:W-:Y:S01]  /*5570*/  FSEL R42, R239, -INF , !P1 ;  /* 0xff800000ef2a7808 */ /* 0x000fe20004800000 */
[----:B------:R-:W-:Y:S01]  /*5580*/  IMAD.MOV.U32 R239, RZ, RZ, R169 ;  /* 0x000000ffffef7224 */ /* 0x000fe200078e00a9 */
[----:B------:R-:W-:-:S02]  /*5590*/  FMNMX.FTZ R2, R7, R2, !PT ;  /* 0x0000000207027209 */ /* 0x000fc40007810000 */
[----:B------:R-:W-:Y:S02]  /*55a0*/  ISETP.GE.AND P1, PT, R44, R200, PT ;  /* 0x000000c82c00720c */ /* 0x000fe40003f26270 */
[----:B------:R-:W-:Y:S02]  /*55b0*/  FMNMX.FTZ R2, R80, R2, !PT ;  /* 0x0000000250027209 */ /* 0x000fe40007810000 */
[----:B------:R-:W-:Y:S01]  /*55c0*/  FSEL R104, R247, -INF , !P3 ;  /* 0xff800000f7687808 */ /* 0x000fe20005800000 */
[----:B------:R-:W-:Y:S01]  /*55d0*/  IMAD.MOV.U32 R247, RZ, RZ, R157 ;  /* 0x000000fffff77224 */ /* 0x000fe200078e009d */
[----:B------:R-:W-:Y:S02]  /*55e0*/  FMNMX.FTZ R2, R81, R2, !PT ;  /* 0x0000000251027209 */ /* 0x000fe40007810000 */
[----:B------:R-:W-:Y:S02]  /*55f0*/  ISETP.LT.OR P1, PT, R44, R196, P1 ;  /* 0x000000c42c00720c */ /* 0x000fe40000f21670 */
[----:B------:R-:W-:Y:S01]  /*5600*/  FMNMX.FTZ R2, R85, R2, !PT ;  /* 0x0000000255027209 */ /* 0x000fe20007810000 */
[----:B-1----:R-:W-:Y:S01]  /*5610*/  FFMA.FTZ R3, R14, UR6, -R5 ;  /* 0x000000060e037c23 */ /* 0x002fe20008010805 */
[----:B------:R-:W-:Y:S01]  /*5620*/  FSEL R111, R251, -INF , !P1 ;  /* 0xff800000fb6f7808 */ /* 0x000fe20004800000 */
[----:B------:R-:W-:Y:S01]  /*5630*/  IMAD.MOV.U32 R251, RZ, RZ, R153 ;  /* 0x000000fffffb7224 */ /* 0x000fe200078e0099 */
[----:B------:R-:W-:Y:S01]  /*5640*/  FMNMX.FTZ R2, R36, R2, !PT ;  /* 0x0000000224027209 */ /* 0x000fe20007810000 */
[----:B------:R1:W-:Y:S01]  /*5650*/  MUFU.EX2 R230, R3 ;  /* 0x0000000300e67308 */ /* 0x0003e20000000800 */
[----:B------:R-:W-:-:S02]  /*5660*/  ISETP.GE.AND P3, PT, R48, R200, PT ;  /* 0x000000c83000720c */ /* 0x000fc40003f66270 */
[----:B------:R-:W-:Y:S02]  /*5670*/  FMNMX.FTZ R2, R96, R2, !PT ;  /* 0x0000000260027209 */ /* 0x000fe40007810000 */
[----:B------:R-:W-:Y:S02]  /*5680*/  ISETP.LT.OR P3, PT, R48, R196, P3 ;  /* 0x000000c43000720c */ /* 0x000fe40001f61670 */
[----:B------:R-:W-:Y:S02]  /*5690*/  FMNMX.FTZ R2, R97, R2, !PT ;  /* 0x0000000261027209 */ /* 0x000fe40007810000 */
[----:B----4-:R-:W-:Y:S02]  /*56a0*/  FSEL R120, R120, -INF , !P3 ;  /* 0xff80000078787808 */ /* 0x010fe40005800000 */
[----:B------:R-:W-:Y:S02]  /*56b0*/  FMNMX.FTZ R2, R100, R2, !PT ;  /* 0x0000000264027209 */ /* 0x000fe40007810000 */
[----:B------:R-:W-:-:S02]  /*56c0*/  ISETP.GE.AND P1, PT, R50, R200, PT ;  /* 0x000000c83200720c */ /* 0x000fc40003f26270 */
[----:B------:R-:W-:Y:S01]  /*56d0*/  F2FP.F16.F32.PACK_AB R14, R144, R141 ;  /* 0x0000008d900e723e */ /* 0x000fe200000000ff */
[--C-:B-1----:R-:W-:Y:S01]  /*56e0*/  FFMA.FTZ R3, R15, UR6, -R5.reuse ;  /* 0x000000060f037c23 */ /* 0x102fe20008010805 */
[----:B------:R-:W-:Y:S02]  /*56f0*/  ISETP.LT.OR P1, PT, R50, R196, P1 ;  /* 0x000000c43200720c */ /* 0x000fe40000f21670 */
[----:B--2---:R-:W-:Y:S01]  /*5700*/  F2FP.F16.F32.PACK_AB R13, R162, R163 ;  /* 0x000000a3a20d723e */ /* 0x004fe200000000ff */
[----:B------:R1:W-:Y:S01]  /*5710*/  MUFU.EX2 R229, R3 ;  /* 0x0000000300e57308 */ /* 0x0003e20000000800 */
[----:B---3--:R-:W-:Y:S01]  /*5720*/  F2FP.F16.F32.PACK_AB R15, R210, R206 ;  /* 0x000000ced20f723e */ /* 0x008fe200000000ff */
[----:B-1----:R-:W-:-:S06]  /*5730*/  FFMA.FTZ R3, R19, UR6, -R5 ;  /* 0x0000000613037c23 */ /* 0x002fcc0008010805 */
[----:B------:R1:W-:Y:S02]  /*5740*/  MUFU.EX2 R227, R3 ;  /* 0x0000000300e37308 */ /* 0x0003e40000000800 */
[----:B-1----:R-:W-:-:S06]  /*5750*/  FFMA.FTZ R3, R18, UR6, -R5 ;  /* 0x0000000612037c23 */ /* 0x002fcc0008010805 */
[----:B------:R1:W-:Y:S02]  /*5760*/  MUFU.EX2 R226, R3 ;  /* 0x0000000300e27308 */ /* 0x0003e40000000800 */
[----:B-1----:R-:W-:Y:S01]  /*5770*/  FFMA.FTZ R3, R37, UR6, -R5 ;  /* 0x0000000625037c23 */ /* 0x002fe20008010805 */
[----:B------:R-:W-:Y:S01]  /*5780*/  FSEL R37, R238, -INF , !P2 ;  /* 0xff800000ee257808 */ /* 0x000fe20005000000 */
[----:B------:R-:W-:Y:S01]  /*5790*/  IMAD.MOV.U32 R238, RZ, RZ, R172 ;  /* 0x000000ffffee7224 */ /* 0x000fe200078e00ac */
[----:B------:R-:W-:-:S03]  /*57a0*/  ISETP.GE.AND P2, PT, R43, R200, PT ;  /* 0x000000c82b00720c */ /* 0x000fc60003f46270 */
[----:B------:R1:W-:Y:S01]  /*57b0*/  MUFU.EX2 R223, R3 ;  /* 0x0000000300df7308 */ /* 0x0003e20000000800 */
[----:B------:R-:W-:Y:S02]  /*57c0*/  ISETP.LT.OR P2, PT, R43, R196, P2 ;  /* 0x000000c42b00720c */ /* 0x000fe40001741670 */
[----:B------:R-:W-:Y:S01]  /*57d0*/  FSEL R43, R242, -INF , !P6 ;  /* 0xff800000f22b7808 */ /* 0x000fe20007000000 */
[----:B------:R-:W-:Y:S01]  /*57e0*/  IMAD.MOV.U32 R242, RZ, RZ, R168 ;  /* 0x000000fffff27224 */ /* 0x000fe200078e00a8 */
[C---:B------:R-:W-:Y:S02]  /*57f0*/  ISETP.GE.AND P6, PT, R45.reuse, R200, PT ;  /* 0x000000c82d00720c */ /* 0x040fe40003fc6270 */
[----:B------:R-:W-:Y:S01]  /*5800*/  FSEL R109, R250, -INF , !P2 ;  /* 0xff800000fa6d7808 */ /* 0x000fe20005000000 */
[----:B------:R-:W-:Y:S01]  /*5810*/  IMAD.MOV.U32 R250, RZ, RZ, R156 ;  /* 0x000000fffffa7224 */ /* 0x000fe200078e009c */
[----:B------:R-:W-:Y:S02]  /*5820*/  ISETP.LT.OR P6, PT, R45, R196, P6 ;  /* 0x000000c42d00720c */ /* 0x000fe400037c1670 */
[----:B------:R-:W-:-:S02]  /*5830*/  ISETP.GE.AND P2, PT, R49, R200, PT ;  /* 0x000000c83100720c */ /* 0x000fc40003f46270 */
[----:B------:R-:W-:Y:S01]  /*5840*/  FSEL R112, R234, -INF , !P6 ;  /* 0xff800000ea707808 */ /* 0x000fe20007000000 */
[----:B------:R-:W-:Y:S02]  /*5850*/  IMAD.MOV.U32 R234, RZ, RZ, R152 ;  /* 0x000000ffffea7224 */ /* 0x000fe400078e0098 */
[----:B-1----:R-:W-:Y:S01]  /*5860*/  FFMA.FTZ R3, R12, UR6, -R5 ;  /* 0x000000060c037c23 */ /* 0x002fe20008010805 */
[----:B------:R-:W-:-:S03]  /*5870*/  ISETP.LT.OR P2, PT, R49, R196, P2 ;  /* 0x000000c43100720c */ /* 0x000fc60001741670 */
[----:B------:R1:W-:Y:S01]  /*5880*/  MUFU.EX2 R218, R3 ;  /* 0x0000000300da7308 */ /* 0x0003e20000000800 */
[----:B------:R-:W-:Y:S01]  /*5890*/  FSEL R122, R194, -INF , !P2 ;  /* 0xff800000c27a7808 */ /* 0x000fe20005000000 */
[----:B------:R-:W-:Y:S01]  /*58a0*/  IMAD.MOV.U32 R194, RZ, RZ, R125 ;  /* 0x000000ffffc27224 */ /* 0x000fe200078e007d */
[----:B------:R-:W-:Y:S01]  /*58b0*/  FSEL R125, R195, -INF , !P1 ;  /* 0xff800000c37d7808 */ /* 0x000fe20004800000 */
[----:B------:R-:W-:Y:S02]  /*58c0*/  IMAD.MOV.U32 R195, RZ, RZ, R148 ;  /* 0x000000ffffc37224 */ /* 0x000fe400078e0094 */
[----:B-1----:R-:W-:-:S04]  /*58d0*/  FFMA.FTZ R3, R39, UR6, -R5 ;  /* 0x0000000627037c23 */ /* 0x002fc80008010805 */
[----:B------:R1:W-:Y:S02]  /*58e0*/  MUFU.EX2 R217, R3 ;  /* 0x0000000300d97308 */ /* 0x0003e40000000800 */
[----:B-1----:R-:W-:Y:S01]  /*58f0*/  FMNMX.FTZ R3, R107, R2, !PT ;  /* 0x000000026b037209 */ /* 0x002fe20007810000 */
[----:B------:R-:W-:-:S03]  /*5900*/  FFMA.FTZ R2, R24, UR6, -R5 ;  /* 0x0000000618027c23 */ /* 0x000fc60008010805 */
[----:B------:R-:W-:Y:S02]  /*5910*/  FMNMX.FTZ R3, R108, R3, !PT ;  /* 0x000000036c037209 */ /* 0x000fe40007810000 */
[----:B------:R1:W-:Y:S02]  /*5920*/  MUFU.EX2 R216, R2 ;  /* 0x0000000200d87308 */ /* 0x0003e40000000800 */
[----:B------:R-:W-:-:S04]  /*5930*/  FMNMX.FTZ R3, R110, R3, !PT ;  /* 0x000000036e037209 */ /* 0x000fc80007810000 */
[----:B------:R-:W-:Y:S01]  /*5940*/  FMNMX.FTZ R39, R115, R3, !PT ;  /* 0x0000000373277209 */ /* 0x000fe20007810000 */
[----:B------:R-:W-:-:S03]  /*5950*/  FFMA.FTZ R3, R51, UR6, -R5 ;  /* 0x0000000633037c23 */ /* 0x000fc60008010805 */
[----:B------:R-:W-:Y:S01]  /*5960*/  FMNMX.FTZ R39, R116, R39, !PT ;  /* 0x0000002774277209 */ /* 0x000fe20007810000 */
[----:B------:R2:W-:Y:S03]  /*5970*/  MUFU.EX2 R214, R3 ;  /* 0x0000000300d67308 */ /* 0x0005e60000000800 */
[----:B------:R-:W-:Y:S02]  /*5980*/  FMNMX.FTZ R39, R121, R39, !PT ;  /* 0x0000002779277209 */ /* 0x000fe40007810000 */
[----:B-1----:R-:W-:Y:S01]  /*5990*/  FMNMX.FTZ R2, R70, R4, !PT ;  /* 0x0000000446027209 */ /* 0x002fe20007810000 */
[----:B------:R-:W-:Y:S01]  /*59a0*/  FFMA.FTZ R4, R52, UR6, -R5 ;  /* 0x0000000634047c23 */ /* 0x000fe20008010805 */
[----:B------:R-:W-:Y:S02]  /*59b0*/  FMNMX.FTZ R39, R140, R39, !PT ;  /* 0x000000278c277209 */ /* 0x000fe40007810000 */
[----:B------:R-:W-:Y:S01]  /*59c0*/  FMNMX.FTZ R2, R72, R2, !PT ;  /* 0x0000000248027209 */ /* 0x000fe20007810000 */
[----:B------:R1:W-:Y:S01]  /*59d0*/  MUFU.EX2 R215, R4 ;  /* 0x0000000400d77308 */ /* 0x0003e20000000800 */
[----:B------:R-:W-:-:S02]  /*59e0*/  FMNMX.FTZ R39, R131, R39, !PT ;  /* 0x0000002783277209 */ /* 0x000fc40007810000 */
        /* <DEDUP_REMOVED lines=10> */
[----:B--2---:R-:W-:-:S03]  /*5a90*/  FFMA.FTZ R3, R54, UR6, -R5 ;  /* 0x0000000636037c23 */ /* 0x004fc60008010805 */
[----:B------:R-:W-:Y:S01]  /*5aa0*/  FMNMX.FTZ R2, R99, R2, !PT ;  /* 0x0000000263027209 */ /* 0x000fe20007810000 */
[----:B------:R2:W-:Y:S03]  /*5ab0*/  MUFU.EX2 R209, R3 ;  /* 0x0000000300d17308 */ /* 0x0005e60000000800 */
[----:B------:R-:W-:-:S04]  /*5ac0*/  FMNMX.FTZ R2, R103, R2, !PT ;  /* 0x0000000267027209 */ /* 0x000fc80007810000 */
[----:B------:R-:W-:Y:S02]  /*5ad0*/  FMNMX.FTZ R2, R105, R2, !PT ;  /* 0x0000000269027209 */ /* 0x000fe40007810000 */
[----:B-1----:R-:W-:-:S05]  /*5ae0*/  FMNMX.FTZ R39, R39, R4, !PT ;  /* 0x0000000427277209 */ /* 0x002fca0007810000 */
[----:B------:R-:W1:Y:S01]  /*5af0*/  SHFL.BFLY PT, R4, R39, 0x1, 0x1f ;  /* 0x0c201f0027047f89 */ /* 0x000e6200000e0000 */
[----:B--2---:R-:W-:-:S04]  /*5b00*/  FFMA.FTZ R3, R62, UR6, -R5 ;  /* 0x000000063e037c23 */ /* 0x004fc80008010805 */
[----:B------:R2:W-:Y:S01]  /*5b10*/  MUFU.EX2 R208, R3 ;  /* 0x0000000300d07308 */ /* 0x0005e20000000800 */
[----:B-1----:R-:W-:Y:S01]  /*5b20*/  FMNMX.FTZ R39, R39, R4, !PT ;  /* 0x0000000427277209 */ /* 0x002fe20007810000 */
[----:B--2---:R-:W-:-:S03]  /*5b30*/  FFMA.FTZ R3, R53, UR6, -R5 ;  /* 0x0000000635037c23 */ /* 0x004fc60008010805 */
[----:B------:R-:W-:-:S03]  /*5b40*/  FSETP.NEU.FTZ.AND P3, PT, R39, -INF , PT ;  /* 0xff8000002700780b */ /* 0x000fc60003f7d000 */
[----:B------:R1:W-:Y:S01]  /*5b50*/  MUFU.EX2 R207, R3 ;  /* 0x0000000300cf7308 */ /* 0x0003e20000000800 */
[----:B------:R-:W-:-:S05]  /*5b60*/  FMUL.FTZ R4, R39, UR6 ;  /* 0x0000000627047c20 */ /* 0x000fca0008410000 */
[----:B------:R-:W-:Y:S02]  /*5b70*/  FSEL R4, R4, RZ, P3 ;  /* 0x000000ff04047208 */ /* 0x000fe40001800000 */
[----:B-1----:R-:W-:Y:S01]  /*5b80*/  FMNMX.FTZ R3, R106, R2, !PT ;  /* 0x000000026a037209 */ /* 0x002fe20007810000 */
[----:B------:R-:W-:-:S03]  /*5b90*/  FFMA.FTZ R2, R63, UR6, -R5 ;  /* 0x000000063f027c23 */ /* 0x000fc60008010805 */
[----:B------:R-:W-:Y:S01]  /*5ba0*/  FMNMX.FTZ R3, R37, R3, !PT ;  /* 0x0000000325037209 */ /* 0x000fe20007810000 */
[----:B------:R1:W-:Y:S03]  /*5bb0*/  MUFU.EX2 R205, R2 ;  /* 0x0000000200cd7308 */ /* 0x0003e60000000800 */
[----:B-1----:R-:W-:Y:S01]  /*5bc0*/  FMNMX.FTZ R2, R42, R3, !PT ;  /* 0x000000032a027209 */ /* 0x002fe20007810000 */
[----:B------:R-:W-:-:S03]  /*5bd0*/  FFMA.FTZ R3, R57, UR6, -R5 ;  /* 0x0000000639037c23 */ /* 0x000fc60008010805 */
        /* <DEDUP_REMOVED lines=18> */
[----:B------:R-:W-:Y:S01]  /*5d00*/  FMNMX.FTZ R38, R120, R2, !PT ;  /* 0x0000000278267209 */ /* 0x000fe20007810000 */
[----:B------:R-:W-:-:S03]  /*5d10*/  FFMA.FTZ R2, R87, UR6, -R4 ;  /* 0x0000000657027c23 */ /* 0x000fc60008010804 */
[----:B------:R-:W-:Y:S02]  /*5d20*/  FMNMX.FTZ R38, R122, R38, !PT ;  /* 0x000000267a267209 */ /* 0x000fe40007810000 */
[----:B------:R2:W-:Y:S02]  /*5d30*/  MUFU.EX2 R154, R2 ;  /* 0x00000002009a7308 */ /* 0x0005e40000000800 */
[----:B------:R-:W-:-:S05]  /*5d40*/  FMNMX.FTZ R38, R125, R38, !PT ;  /* 0x000000267d267209 */ /* 0x000fca0007810000 */
[----:B------:R-:W3:Y:S01]  /*5d50*/  SHFL.BFLY PT, R6, R38, 0x2, 0x1f ;  /* 0x0c401f0026067f89 */ /* 0x000ee200000e0000 */
[----:B-1----:R-:W-:-:S04]  /*5d60*/  FFMA.FTZ R3, R64, UR6, -R4 ;  /* 0x0000000640037c23 */ /* 0x002fc80008010804 */
[----:B------:R1:W-:Y:S01]  /*5d70*/  MUFU.EX2 R176, R3 ;  /* 0x0000000300b07308 */ /* 0x0003e20000000800 */
[----:B--2---:R-:W-:-:S07]  /*5d80*/  FFMA.FTZ R2, R88, UR6, -R4 ;  /* 0x0000000658027c23 */ /* 0x004fce0008010804 */
[----:B------:R2:W4:Y:S01]  /*5d90*/  MUFU.EX2 R152, R2 ;  /* 0x0000000200987308 */ /* 0x0005220000000800 */
[----:B---3--:R-:W-:Y:S01]  /*5da0*/  FMNMX.FTZ R38, R38, R6, !PT ;  /* 0x0000000626267209 */ /* 0x008fe20007810000 */
[----:B------:R-:W-:-:S04]  /*5db0*/  IMAD R6, R189, 0x20, R185 ;  /* 0x00000020bd067824 */ /* 0x000fc800078e02b9 */
[----:B-1----:R-:W1:Y:S01]  /*5dc0*/  SHFL.BFLY PT, R3, R38, 0x1, 0x1f ;  /* 0x0c201f0026037f89 */ /* 0x002e6200000e0000 */
[----:B--2---:R-:W-:Y:S01]  /*5dd0*/  FFMA.FTZ R2, R86, UR6, -R4 ;  /* 0x0000000656027c23 */ /* 0x004fe20008010804 */
[----:B----4-:R-:W-:-:S03]  /*5de0*/  F2FP.F16.F32.PACK_AB R8, R152, R154 ;  /* 0x0000009a9808723e */ /* 0x010fc600000000ff */
[----:B------:R2:W-:Y:S02]  /*5df0*/  MUFU.EX2 R160, R2 ;  /* 0x0000000200a07308 */ /* 0x0005e40000000800 */
[----:B--2---:R-:W-:Y:S01]  /*5e00*/  FFMA.FTZ R2, R84, UR6, -R4 ;  /* 0x0000000654027c23 */ /* 0x004fe20008010804 */
[----:B-1----:R-:W-:-:S05]  /*5e10*/  FMNMX.FTZ R38, R38, R3, !PT ;  /* 0x0000000326267209 */ /* 0x002fca0007810000 */
[----:B------:R1:W2:Y:S01]  /*5e20*/  MUFU.EX2 R161, R2 ;  /* 0x0000000200a17308 */ /* 0x0002a20000000800 */
[C---:B------:R-:W-:Y:S01]  /*5e30*/  FSETP.NEU.FTZ.AND P1, PT, R38.reuse, -INF , PT ;  /* 0xff8000002600780b */ /* 0x040fe20003f3d000 */
[----:B------:R-:W-:-:S05]  /*5e40*/  FMUL.FTZ R3, R38, UR6 ;  /* 0x0000000626037c20 */ /* 0x000fca0008410000 */
[----:B------:R-:W-:Y:S01]  /*5e50*/  FSEL R3, R3, RZ, P1 ;  /* 0x000000ff03037208 */ /* 0x000fe20000800000 */
[----:B-1----:R-:W-:Y:S01]  /*5e60*/  FFMA.FTZ R2, R66, UR6, -R4 ;  /* 0x0000000642027c23 */ /* 0x002fe20008010804 */
[----:B--2---:R-:W-:-:S03]  /*5e70*/  F2FP.F16.F32.PACK_AB R10, R161, R160 ;  /* 0x000000a0a10a723e */ /* 0x004fc600000000ff */
        /* <DEDUP_REMOVED lines=17> */
[----:B-1----:R-:W-:Y:S02]  /*5f90*/  IMAD.IADD R2, R252, 0x1, R6 ;  /* 0x00000001fc027824 */ /* 0x002fe400078e0206 */
[----:B------:R-:W-:Y:S01]  /*5fa0*/  FFMA.FTZ R6, R91, UR6, -R3 ;  /* 0x000000065b067c23 */ /* 0x000fe20008010803 */
[----:B------:R-:W-:Y:S02]  /*5fb0*/  IMAD.MOV.U32 R252, RZ, RZ, R134 ;  /* 0x000000fffffc7224 */ /* 0x000fe400078e0086 */
[----:B------:R-:W-:Y:S01]  /*5fc0*/  LEA R184, R2, UR4, 0x1 ;  /* 0x0000000402b87c11 */ /* 0x000fe2000f8e08ff */
[----:B------:R1:W-:Y:S01]  /*5fd0*/  MUFU.EX2 R119, R6 ;  /* 0x0000000600777308 */ /* 0x0003e20000000800 */
[----:B------:R-:W-:-:S03]  /*5fe0*/  FFMA.FTZ R2, R164, UR6, -R5 ;  /* 0x00000006a4027c23 */ /* 0x000fc60008010805 */
[----:B------:R-:W-:Y:S02]  /*5ff0*/  IMAD R185, R0, 0x2, R184 ;  /* 0x0000000200b97824 */ /* 0x000fe400078e02b8 */
[----:B------:R-:W-:Y:S01]  /*6000*/  FFMA.FTZ R0, R93, UR6, -R3 ;  /* 0x000000065d007c23 */ /* 0x000fe20008010803 */
[----:B------:R-:W2:Y:S03]  /*6010*/  LDSM.16.MT88.4 R16, [R184+0x4000] ;  /* 0x00400000b810783b */ /* 0x000ea60000004200 */
[----:B------:R3:W4:Y:S01]  /*6020*/  MUFU.EX2 R118, R0 ;  /* 0x0000000000767308 */ /* 0x0007220000000800 */
[----:B------:R-:W5:Y:S04]  /*6030*/  LDSM.16.MT88.4 R20, [R185+0x4000] ;  /* 0x00400000b914783b */ /* 0x000f680000004200 */
[----:B------:R-:W5:Y:S01]  /*6040*/  LDSM.16.MT88.4 R28, [R185+0x4400] ;  /* 0x00440000b91c783b */ /* 0x000f620000004200 */
[----:B-1----:R-:W-:-:S05]  /*6050*/  IMAD.MOV.U32 R6, RZ, RZ, R124 ;  /* 0x000000ffff067224 */ /* 0x002fca00078e007c */
[----:B------:R-:W-:Y:S01]  /*6060*/  F2FP.F16.F32.PACK_AB R12, R136, R6 ;  /* 0x00000006880c723e */ /* 0x000fe200000000ff */
[----:B---3--:R-:W-:Y:S01]  /*6070*/  FFMA.FTZ R0, R94, UR6, -R3 ;  /* 0x000000065e007c23 */ /* 0x008fe20008010803 */
[----:B----4-:R-:W-:-:S03]  /*6080*/  F2FP.F16.F32.PACK_AB R9, R118, R119 ;  /* 0x000000777609723e */ /* 0x010fc600000000ff */
[----:B------:R1:W-:Y:S02]  /*6090*/  MUFU.EX2 R124, R0 ;  /* 0x00000000007c7308 */ /* 0x0003e40000000800 */
[----:B--2---:R-:W-:Y:S01]  /*60a0*/  HMMA.16816.F32 R76, R12, R16, RZ ;  /* 0x000000100c4c723c */ /* 0x004fe200000018ff */
[----:B-1----:R-:W-:-:S05]  /*60b0*/  FFMA.FTZ R0, R92, UR6, -R3 ;  /* 0x000000065c007c23 */ /* 0x002fca0008010803 */
[----:B------:R1:W2:Y:S01]  /*60c0*/  MUFU.EX2 R128, R0 ;  /* 0x0000000000807308 */ /* 0x0002a20000000800 */
[-C--:B-----5:R-:W-:Y:S01]  /*60d0*/  HMMA.16816.F32 R56, R12, R20.reuse, RZ ;  /* 0x000000140c38723c */ /* 0x0a0fe200000018ff */
[----:B-1----:R-:W-:Y:S01]  /*60e0*/  FFMA.FTZ R0, R25, UR6, -R4 ;  /* 0x0000000619007c23 */ /* 0x002fe20008010804 */
[----:B--2---:R-:W-:Y:S01]  /*60f0*/  F2FP.F16.F32.PACK_AB R11, R128, R124 ;  /* 0x0000007c800b723e */ /* 0x004fe200000000ff */
[----:B------:R-:W1:Y:S04]  /*6100*/  LDSM.16.MT88.4 R24, [R184+0x4400] ;  /* 0x00440000b818783b */ /* 0x000e680000004200 */
[----:B------:R2:W-:Y:S02]  /*6110*/  MUFU.EX2 R179, R0 ;  /* 0x0000000000b37308 */ /* 0x0005e40000000800 */
[C---:B------:R-:W-:Y:S06]  /*6120*/  HMMA.16816.F32 R44, R8.reuse, R20, RZ ;  /* 0x00000014082c723c */ /* 0x040fec00000018ff */
[C---:B------:R-:W-:Y:S06]  /*6130*/  HMMA.16816.F32 R32, R8.reuse, R16, RZ ;  /* 0x000000100820723c */ /* 0x040fec00000018ff */
[----:B------:R-:W-:Y:S01]  /*6140*/  HMMA.16816.F32 R48, R8, R18, RZ ;  /* 0x000000120830723c */ /* 0x000fe200000018ff */
[----:B--2---:R-:W-:-:S04]  /*6150*/  FFMA.FTZ R0, R68, UR6, -R3 ;  /* 0x0000000644007c23 */ /* 0x004fc80008010803 */
[----:B------:R2:W-:Y:S01]  /*6160*/  MUFU.EX2 R153, R0 ;  /* 0x0000000000997308 */ /* 0x0005e20000000800 */
[----:B------:R-:W-:Y:S07]  /*6170*/  HMMA.16816.F32 R52, R8, R22, RZ ;  /* 0x000000160834723c */ /* 0x000fee00000018ff */
[----:B------:R-:W-:Y:S02]  /*6180*/  F2FP.F16.F32.PACK_AB R8, R174, R171 ;  /* 0x000000abae08723e */ /* 0x000fe400000000ff */
[----:B------:R-:W-:Y:S01]  /*6190*/  F2FP.F16.F32.PACK_AB R10, R177, R176 ;  /* 0x000000b0b10a723e */ /* 0x000fe200000000ff */
[----:B--2---:R-:W-:-:S04]  /*61a0*/  FFMA.FTZ R0, R70, UR6, -R3 ;  /* 0x0000000646007c23 */ /* 0x004fc80008010803 */
[----:B------:R2:W3:Y:S02]  /*61b0*/  MUFU.EX2 R155, R0 ;  /* 0x00000000009b7308 */ /* 0x0004e40000000800 */
[----:B--2---:R-:W-:Y:S01]  /*61c0*/  FFMA.FTZ R0, R72, UR6, -R3 ;  /* 0x0000000648007c23 */ /* 0x004fe20008010803 */
[----:B---3--:R-:W-:-:S05]  /*61d0*/  F2FP.F16.F32.PACK_AB R9, R155, R153 ;  /* 0x000000999b09723e */ /* 0x008fca00000000ff */
[----:B------:R2:W-:Y:S02]  /*61e0*/  MUFU.EX2 R169, R0 ;  /* 0x0000000000a97308 */ /* 0x0005e40000000800 */
[----:B--2---:R-:W-:Y:S02]  /*61f0*/  FFMA.FTZ R0, R73, UR6, -R3 ;  /* 0x0000000649007c23 */ /* 0x004fe40008010803 */
[C---:B------:R-:W-:Y:S01]  /*6200*/  HMMA.16816.F32 R72, R12.reuse, R18, RZ ;  /* 0x000000120c48723c */ /* 0x040fe200000018ff */
[----:B------:R-:W-:Y:S03]  /*6210*/  LDSM.16.MT88.4 R16, [R185+0x4800] ;  /* 0x00480000b910783b */ /* 0x000fe60000004200 */
[----:B------:R2:W3:Y:S02]  /*6220*/  MUFU.EX2 R170, R0 ;  /* 0x0000000000aa7308 */ /* 0x0004e40000000800 */
[----:B--2---:R-:W-:Y:S01]  /*6230*/  FFMA.FTZ R0, R69, UR6, -R4 ;  /* 0x0000000645007c23 */ /* 0x004fe20008010804 */
[----:B---3--:R-:W-:Y:S01]  /*6240*/  F2FP.F16.F32.PACK_AB R11, R170, R169 ;  /* 0x000000a9aa0b723e */ /* 0x008fe200000000ff */
[----:B------:R-:W-:Y:S01]  /*6250*/  HMMA.16816.F32 R68, R12, R22, RZ ;  /* 0x000000160c44723c */ /* 0x000fe200000018ff */
[----:B------:R-:W2:Y:S03]  /*6260*/  LDSM.16.MT88.4 R20, [R184+0x4800] ;  /* 0x00480000b814783b */ /* 0x000ea60000004200 */
[----:B------:R3:W-:Y:S02]  /*6270*/  MUFU.EX2 R175, R0 ;  /* 0x0000000000af7308 */ /* 0x0007e40000000800 */
[----:B------:R-:W-:Y:S01]  /*6280*/  HMMA.16816.F32 R60, R8, R28, R44 ;  /* 0x0000001c083c723c */ /* 0x000fe2000000182c */
[----:B------:R-:W-:-:S02]  /*6290*/  F2FP.F16.F32.PACK_AB R12, R167, R145 ;  /* 0x00000091a70c723e */ /* 0x000fc400000000ff */
[----:B------:R-:W-:Y:S02]  /*62a0*/  F2FP.F16.F32.PACK_AB R13, R224, R222 ;  /* 0x000000dee00d723e */ /* 0x000fe400000000ff */
[----:B------:R-:W-:Y:S01]  /*62b0*/  F2FP.F16.F32.PACK_AB R15, R225, R219 ;  /* 0x000000dbe10f723e */ /* 0x000fe200000000ff */
[C---:B-1----:R-:W-:Y:S06]  /*62c0*/  HMMA.16816.F32 R64, R8.reuse, R24, R32 ;  /* 0x000000180840723c */ /* 0x042fec0000001820 */
[----:B------:R-:W-:Y:S01]  /*62d0*/  HMMA.16816.F32 R44, R8, R26, R48 ;  /* 0x0000001a082c723c */ /* 0x000fe20000001830 */
[----:B---3--:R-:W-:Y:S01]  /*62e0*/  FFMA.FTZ R0, R7, UR6, -R4 ;  /* 0x0000000607007c23 */ /* 0x008fe20008010804 */
[----:B------:R-:W-:-:S03]  /*62f0*/  IMAD.MOV.U32 R7, RZ, RZ, R129 ;  /* 0x000000ffff077224 */ /* 0x000fc600078e0081 */
[----:B------:R1:W-:Y:S01]  /*6300*/  MUFU.EX2 R173, R0 ;  /* 0x0000000000ad7308 */ /* 0x0003e20000000800 */
[----:B------:R-:W-:Y:S01]  /*6310*/  HMMA.16816.F32 R48, R8, R30, R52 ;  /* 0x0000001e0830723c */ /* 0x000fe20000001834 */
[----:B------:R-:W-:-:S06]  /*6320*/  F2FP.F16.F32.PACK_AB R14, R7, R137 ;  /* 0x00000089070e723e */ /* 0x000fcc00000000ff */
[----:B------:R-:W-:Y:S01]  /*6330*/  F2FP.F16.F32.PACK_AB R8, R180, R178 ;  /* 0x000000b2b408723e */ /* 0x000fe200000000ff */
[----:B------:R-:W-:Y:S01]  /*6340*/  HMMA.16816.F32 R76, R12, R24, R76 ;  /* 0x000000180c4c723c */ /* 0x000fe2000000184c */
[----:B------:R-:W-:-:S05]  /*6350*/  F2FP.F16.F32.PACK_AB R10, R183, R181 ;  /* 0x000000b5b70a723e */ /* 0x000fca00000000ff */
[----:B------:R-:W-:Y:S01]  /*6360*/  HMMA.16816.F32 R52, R12, R26, R72 ;  /* 0x0000001a0c34723c */ /* 0x000fe20000001848 */
[----:B------:R-:W-:Y:S01]  /*6370*/  LDSM.16.MT88.4 R24, [R185+0x4c00] ;  /* 0x004c0000b918783b */ /* 0x000fe20000004200 */
[----:B-1----:R-:W-:-:S04]  /*6380*/  FFMA.FTZ R0, R80, UR6, -R4 ;  /* 0x0000000650007c23 */ /* 0x002fc80008010804 */
[----:B------:R1:W-:Y:S01]  /*6390*/  MUFU.EX2 R172, R0 ;  /* 0x0000000000ac7308 */ /* 0x0003e20000000800 */
[----:B------:R-:W-:Y:S01]  /*63a0*/  HMMA.16816.F32 R32, R12, R30, R68 ;  /* 0x0000001e0c20723c */ /* 0x000fe20000001844 */
[----:B-1----:R-:W-:-:S06]  /*63b0*/  FFMA.FTZ R0, R82, UR6, -R3 ;  /* 0x0000000652007c23 */ /* 0x002fcc0008010803 */
[----:B------:R1:W-:Y:S02]  /*63c0*/  MUFU.EX2 R129, R0 ;  /* 0x0000000000817308 */ /* 0x0003e40000000800 */
[----:B-1----:R-:W-:-:S06]  /*63d0*/  FFMA.FTZ R0, R89, UR6, -R3 ;  /* 0x0000000659007c23 */ /* 0x002fcc0008010803 */
[----:B------:R1:W3:Y:S02]  /*63e0*/  MUFU.EX2 R130, R0 ;  /* 0x0000000000827308 */ /* 0x0002e40000000800 */
[----:B-1----:R-:W-:Y:S01]  /*63f0*/  FFMA.FTZ R0, R83, UR6, -R3 ;  /* 0x0000000653007c23 */ /* 0x002fe20008010803 */
[----:B---3--:R-:W-:-:S05]  /*6400*/  F2FP.F16.F32.PACK_AB R9, R130, R129 ;  /* 0x000000818209723e */ /* 0x008fca00000000ff */
[----:B------:R1:W-:Y:S02]  /*6410*/  MUFU.EX2 R123, R0 ;  /* 0x00000000007b7308 */ /* 0x0003e40000000800 */
[----:B-1----:R-:W-:-:S06]  /*6420*/  FFMA.FTZ R0, R90, UR6, -R3 ;  /* 0x000000065a007c23 */ /* 0x002fcc0008010803 */
[----:B------:R1:W3:Y:S02]  /*6430*/  MUFU.EX2 R126, R0 ;  /* 0x00000000007e7308 */ /* 0x0002e40000000800 */
[----:B-1----:R-:W-:Y:S01]  /*6440*/  FFMA.FTZ R0, R81, UR6, -R4 ;  /* 0x0000000651007c23 */ /* 0x002fe20008010804 */
[----:B---3--:R-:W-:Y:S01]  /*6450*/  F2FP.F16.F32.PACK_AB R11, R126, R123 ;  /* 0x0000007b7e0b723e */ /* 0x008fe200000000ff */
[----:B------:R-:W-:Y:S01]  /*6460*/  HMMA.16816.F32 R80, R12, R28, R56 ;  /* 0x0000001c0c50723c */ /* 0x000fe20000001838 */
[----:B------:R-:W1:Y:S03]  /*6470*/  LDSM.16.MT88.4 R28, [R184+0x4c00] ;  /* 0x004c0000b81c783b */ /* 0x000e660000004200 */
[----:B------:R3:W-:Y:S02]  /*6480*/  MUFU.EX2 R168, R0 ;  /* 0x0000000000a87308 */ /* 0x0007e40000000800 */
[----:B--2---:R-:W-:Y:S01]  /*6490*/  HMMA.16816.F32 R56, R8, R20, R64 ;  /* 0x000000140838723c */ /* 0x004fe20000001840 */
[----:B------:R-:W-:-:S02]  /*64a0*/  F2FP.F16.F32.PACK_AB R12, R195, R252 ;  /* 0x000000fcc30c723e */ /* 0x000fc400000000ff */
[----:B------:R-:W-:Y:S02]  /*64b0*/  F2FP.F16.F32.PACK_AB R13, R230, R228 ;  /* 0x000000e4e60d723e */ /* 0x000fe400000000ff */
[----:B------:R-:W-:Y:S01]  /*64c0*/  F2FP.F16.F32.PACK_AB R14, R235, R194 ;  /* 0x000000c2eb0e723e */ /* 0x000fe200000000ff */
[----:B------:R-:W-:Y:S01]  /*64d0*/  HMMA.16816.F32 R72, R8, R16, R60 ;  /* 0x000000100848723c */ /* 0x000fe2000000183c */
[----:B------:R-:W-:-:S05]  /*64e0*/  F2FP.F16.F32.PACK_AB R15, R227, R229 ;  /* 0x000000e5e30f723e */ /* 0x000fca00000000ff */
[----:B------:R-:W-:Y:S01]  /*64f0*/  HMMA.16816.F32 R60, R8, R18, R48 ;  /* 0x00000012083c723c */ /* 0x000fe20000001830 */
[----:B---3--:R-:W-:-:S04]  /*6500*/  FFMA.FTZ R0, R85, UR6, -R4 ;  /* 0x0000000655007c23 */ /* 0x008fc80008010804 */
[----:B------:R2:W-:Y:S01]  /*6510*/  MUFU.EX2 R134, R0 ;  /* 0x0000000000867308 */ /* 0x0005e20000000800 */
[----:B------:R-:W-:Y:S06]  /*6520*/  HMMA.16816.F32 R76, R12, R20, R76 ;  /* 0x000000140c4c723c */ /* 0x000fec000000184c */
[-C--:B------:R-:W-:Y:S06]  /*6530*/  HMMA.16816.F32 R44, R8, R22.reuse, R44 ;  /* 0x00000016082c723c */ /* 0x080fec000000182c */
[----:B------:R-:W-:Y:S01]  /*6540*/  HMMA.16816.F32 R68, R12, R22, R52 ;  /* 0x000000160c44723c */ /* 0x000fe20000001834 */
[----:B------:R-:W3:Y:S01]  /*6550*/  LDSM.16.MT88.4 R20, [R184+0x5000] ;  /* 0x00500000b814783b */ /* 0x000ee20000004200 */
[----:B------:R-:W-:Y:S01]  /*6560*/  F2FP.F16.F32.PACK_AB R8, R189, R182 ;  /* 0x000000b6bd08723e */ /* 0x000fe200000000ff */
[----:B--2---:R-:W-:Y:S01]  /*6570*/  FFMA.FTZ R0, R36, UR6, -R4 ;  /* 0x0000000624007c23 */ /* 0x004fe20008010804 */
[----:B------:R-:W-:-:S02]  /*6580*/  F2FP.F16.F32.PACK_AB R10, R175, R179 ;  /* 0x000000b3af0a723e */ /* 0x000fc400000000ff */
[C---:B------:R-:W-:Y:S01]  /*6590*/  HMMA.16816.F32 R64, R12.reuse, R16, R80 ;  /* 0x000000100c40723c */ /* 0x040fe20000001850 */
[----:B------:R2:W-:Y:S05]  /*65a0*/  MUFU.EX2 R127, R0 ;  /* 0x00000000007f7308 */ /* 0x0005ea0000000800 */
[----:B------:R-:W-:Y:S01]  /*65b0*/  HMMA.16816.F32 R52, R12, R18, R32 ;  /* 0x000000120c34723c */ /* 0x000fe20000001820 */
[----:B------:R-:W4:Y:S06]  /*65c0*/  LDSM.16.MT88.4 R16, [R185+0x5000] ;  /* 0x00500000b910783b */ /* 0x000f2c0000004200 */
[----:B------:R-:W-:-:S02]  /*65d0*/  F2FP.F16.F32.PACK_AB R12, R251, R234 ;  /* 0x000000eafb0c723e */ /* 0x000fc400000000ff */
[----:B------:R-:W-:Y:S02]  /*65e0*/  F2FP.F16.F32.PACK_AB R13, R223, R226 ;  /* 0x000000e2df0d723e */ /* 0x000fe400000000ff */
[----:B------:R-:W-:Y:S01]  /*65f0*/  F2FP.F16.F32.PACK_AB R14, R247, R250 ;  /* 0x000000faf70e723e */ /* 0x000fe200000000ff */
[----:B--2---:R-:W-:Y:S01]  /*6600*/  FFMA.FTZ R0, R95, UR6, -R3 ;  /* 0x000000065f007c23 */ /* 0x004fe20008010803 */
[----:B------:R-:W-:-:S03]  /*6610*/  F2FP.F16.F32.PACK_AB R15, R217, R218 ;  /* 0x000000dad90f723e */ /* 0x000fc600000000ff */
[----:B------:R2:W-:Y:S04]  /*6620*/  MUFU.EX2 R114, R0 ;  /* 0x0000000000727308 */ /* 0x0005e80000000800 */
[----:B-1----:R-:W-:Y:S01]  /*6630*/  HMMA.16816.F32 R76, R12, R28, R76 ;  /* 0x0000001c0c4c723c */ /* 0x002fe2000000184c */
[----:B--2---:R-:W-:Y:S01]  /*6640*/  FFMA.FTZ R0, R98, UR6, -R3 ;  /* 0x0000000662007c23 */ /* 0x004fe20008010803 */
[----:B------:R-:W-:-:S03]  /*6650*/  IMAD.MOV.U32 R98, RZ, RZ, R137 ;  /* 0x000000ffff627224 */ /* 0x000fc600078e0089 */
[----:B------:R1:W2:Y:S02]  /*6660*/  MUFU.EX2 R95, R0 ;  /* 0x00000000005f7308 */ /* 0x0002a40000000800 */
[----:B-1----:R-:W-:Y:S01]  /*6670*/  FFMA.FTZ R0, R99, UR6, -R3 ;  /* 0x0000000663007c23 */ /* 0x002fe20008010803 */
[----:B--2---:R-:W-:Y:S01]  /*6680*/  F2FP.F16.F32.PACK_AB R9, R95, R114 ;  /* 0x000000725f09723e */ /* 0x004fe200000000ff */
[----:B------:R-:W-:-:S04]  /*6690*/  IMAD.MOV.U32 R99, RZ, RZ, R136 ;  /* 0x000000ffff637224 */ /* 0x000fc800078e0088 */
[----:B------:R1:W-:Y:S01]  /*66a0*/  MUFU.EX2 R92, R0 ;  /* 0x00000000005c7308 */ /* 0x0003e20000000800 */
[----:B------:R-:W-:Y:S01]  /*66b0*/  FADD.FTZ R6, R6, R99 ;  /* 0x0000006306067221 */ /* 0x000fe20000010000 */
[----:B------:R-:W-:Y:S02]  /*66c0*/  IMAD.MOV.U32 R99, RZ, RZ, R167 ;  /* 0x000000ffff637224 */ /* 0x000fe400078e00a7 */
[----:B-1----:R-:W-:Y:S01]  /*66d0*/  FFMA.FTZ R0, R103, UR6, -R3 ;  /* 0x0000000667007c23 */ /* 0x002fe20008010803 */
[----:B------:R-:W-:-:S03]  /*66e0*/  IMAD.MOV.U32 R103, RZ, RZ, R145 ;  /* 0x000000ffff677224 */ /* 0x000fc600078e0091 */
[----:B------:R1:W2:Y:S02]  /*66f0*/  MUFU.EX2 R93, R0 ;  /* 0x00000000005d7308 */ /* 0x0002a40000000800 */
[----:B-1----:R-:W-:Y:S01]  /*6700*/  FFMA.FTZ R0, R96, UR6, -R4 ;  /* 0x0000000660007c23 */ /* 0x002fe20008010804 */
[----:B--2---:R-:W-:-:S05]  /*6710*/  F2FP.F16.F32.PACK_AB R11, R93, R92 ;  /* 0x0000005c5d0b723e */ /* 0x004fca00000000ff */
[----:B------:R1:W-:Y:S02]  /*6720*/  MUFU.EX2 R96, R0 ;  /* 0x0000000000607308 */ /* 0x0003e40000000800 */
[C---:B------:R-:W-:Y:S06]  /*6730*/  HMMA.16816.F32 R48, R8.reuse, R28, R56 ;  /* 0x0000001c0830723c */ /* 0x040fec0000001838 */
[C---:B------:R-:W-:Y:S06]  /*6740*/  HMMA.16816.F32 R60, R8.reuse, R26, R60 ;  /* 0x0000001a083c723c */ /* 0x040fec000000183c */
[----:B------:R-:W-:Y:S01]  /*6750*/  HMMA.16816.F32 R44, R8, R30, R44 ;  /* 0x0000001e082c723c */ /* 0x000fe2000000182c */
[----:B-1----:R-:W-:Y:S01]  /*6760*/  FFMA.FTZ R0, R97, UR6, -R4 ;  /* 0x0000000661007c23 */ /* 0x002fe20008010804 */
[----:B------:R-:W-:-:S02]  /*6770*/  IMAD.MOV.U32 R97, RZ, RZ, R144 ;  /* 0x000000ffff617224 */ /* 0x000fc400078e0090 */
[----:B------:R-:W-:Y:S01]  /*6780*/  LDSM.16.MT88.4 R144, [R184+0x5c00] ;  /* 0x005c0000b890783b */ /* 0x000fe20000004200 */
[----:B------:R1:W-:Y:S01]  /*6790*/  MUFU.EX2 R94, R0 ;  /* 0x00000000005e7308 */ /* 0x0003e20000000800 */
[----:B------:R-:W-:Y:S06]  /*67a0*/  HMMA.16816.F32 R32, R8, R24, R72 ;  /* 0x000000180820723c */ /* 0x000fec0000001848 */
[----:B------:R-:W-:Y:S01]  /*67b0*/  HMMA.16816.F32 R72, R12, R30, R68 ;  /* 0x0000001e0c48723c */ /* 0x000fe20000001844 */
[----:B------:R-:W2:Y:S01]  /*67c0*/  LDSM.16.MT88.4 R28, [R184+0x5400] ;  /* 0x00540000b81c783b */ /* 0x000ea20000004200 */
[----:B------:R-:W-:-:S02]  /*67d0*/  F2FP.F16.F32.PACK_AB R8, R172, R173 ;  /* 0x000000adac08723e */ /* 0x000fc400000000ff */
[----:B------:R-:W-:Y:S02]  /*67e0*/  F2FP.F16.F32.PACK_AB R10, R134, R168 ;  /* 0x000000a8860a723e */ /* 0x000fe400000000ff */
[----:B------:R-:W-:Y:S01]  /*67f0*/  HMMA.16816.F32 R68, R12, R24, R64 ;  /* 0x000000180c44723c */ /* 0x000fe20000001840 */
[----:B-1----:R-:W-:Y:S01]  /*6800*/  FFMA.FTZ R0, R100, UR6, -R4 ;  /* 0x0000000664007c23 */ /* 0x002fe20008010804 */
[----:B------:R-:W-:-:S04]  /*6810*/  IMAD.MOV.U32 R100, RZ, RZ, R141 ;  /* 0x000000ffff647224 */ /* 0x000fc800078e008d */
[----:B------:R-:W-:Y:S01]  /*6820*/  HMMA.16816.F32 R64, R12, R26, R52 ;  /* 0x0000001a0c40723c */ /* 0x000fe20000001834 */
[----:B------:R-:W1:Y:S01]  /*6830*/  LDSM.16.MT88.4 R24, [R185+0x5400] ;  /* 0x00540000b918783b */ /* 0x000e620000004200 */
[----:B------:R5:W-:Y:S01]  /*6840*/  MUFU.EX2 R91, R0 ;  /* 0x00000000005b7308 */ /* 0x000be20000000800 */
[----:B------:R-:W-:-:S04]  /*6850*/  FADD.FTZ R6, R100, R6 ;  /* 0x0000000664067221 */ /* 0x000fc80000010000 */
[----:B------:R-:W-:Y:S01]  /*6860*/  F2FP.F16.F32.PACK_AB R12, R243, R246 ;  /* 0x000000f6f30c723e */ /* 0x000fe200000000ff */
[----:B------:R-:W-:Y:S01]  /*6870*/  FADD.FTZ R6, R97, R6 ;  /* 0x0000000661067221 */ /* 0x000fe20000010000 */
[----:B------:R-:W-:Y:S02]  /*6880*/  F2FP.F16.F32.PACK_AB R13, R215, R216 ;  /* 0x000000d8d70d723e */ /* 0x000fe400000000ff */
[----:B------:R-:W-:Y:S02]  /*6890*/  F2FP.F16.F32.PACK_AB R14, R239, R242 ;  /* 0x000000f2ef0e723e */ /* 0x000fe400000000ff */
[----:B------:R-:W-:Y:S01]  /*68a0*/  F2FP.F16.F32.PACK_AB R15, R211, R214 ;  /* 0x000000d6d30f723e */ /* 0x000fe200000000ff */
[----:B-----5:R-:W-:-:S06]  /*68b0*/  FFMA.FTZ R0, R105, UR6, -R3 ;  /* 0x0000000669007c23 */ /* 0x020fcc0008010803 */
[C---:B---3--:R-:W-:Y:S01]  /*68c0*/  HMMA.16816.F32 R52, R12.reuse, R22, R72 ;  /* 0x000000160c34723c */ /* 0x048fe20000001848 */
[----:B------:R3:W-:Y:S05]  /*68d0*/  MUFU.EX2 R89, R0 ;  /* 0x0000000000597308 */ /* 0x0007ea0000000800 */
[----:B----4-:R-:W-:Y:S01]  /*68e0*/  HMMA.16816.F32 R68, R12, R16, R68 ;  /* 0x000000100c44723c */ /* 0x010fe20000001844 */
[----:B---3--:R-:W-:-:S04]  /*68f0*/  FFMA.FTZ R0, R106, UR6, -R3 ;  /* 0x000000066a007c23 */ /* 0x008fc80008010803 */
[----:B------:R3:W4:Y:S02]  /*6900*/  MUFU.EX2 R88, R0 ;  /* 0x0000000000587308 */ /* 0x0007240000000800 */
[----:B---3--:R-:W-:Y:S01]  /*6910*/  FFMA.FTZ R0, R37, UR6, -R3 ;  /* 0x0000000625007c23 */ /* 0x008fe20008010803 */
[----:B----4-:R-:W-:-:S05]  /*6920*/  F2FP.F16.F32.PACK_AB R9, R88, R89 ;  /* 0x000000595809723e */ /* 0x010fca00000000ff */
[----:B------:R3:W-:Y:S02]  /*6930*/  MUFU.EX2 R85, R0 ;  /* 0x0000000000557308 */ /* 0x0007e40000000800 */
[----:B---3--:R-:W-:-:S06]  /*6940*/  FFMA.FTZ R0, R42, UR6, -R3 ;  /* 0x000000062a007c23 */ /* 0x008fcc0008010803 */
[----:B------:R3:W4:Y:S02]  /*6950*/  MUFU.EX2 R86, R0 ;  /* 0x0000000000567308 */ /* 0x0007240000000800 */
[----:B---3--:R-:W-:Y:S01]  /*6960*/  FFMA.FTZ R0, R107, UR6, -R4 ;  /* 0x000000066b007c23 */ /* 0x008fe20008010804 */
[----:B----4-:R-:W-:-:S05]  /*6970*/  F2FP.F16.F32.PACK_AB R11, R86, R85 ;  /* 0x00000055560b723e */ /* 0x010fca00000000ff */
[----:B------:R3:W-:Y:S02]  /*6980*/  MUFU.EX2 R90, R0 ;  /* 0x00000000005a7308 */ /* 0x0007e40000000800 */
[C---:B------:R-:W-:Y:S06]  /*6990*/  HMMA.16816.F32 R136, R8.reuse, R20, R48 ;  /* 0x000000140888723c */ /* 0x040fec0000001830 */
[----:B------:R-:W-:Y:S06]  /*69a0*/  HMMA.16816.F32 R48, R8, R18, R60 ;  /* 0x000000120830723c */ /* 0x000fec000000183c */
[----:B------:R-:W-:Y:S01]  /*69b0*/  HMMA.16816.F32 R60, R12, R20, R76 ;  /* 0x000000140c3c723c */ /* 0x000fe2000000184c */
[----:B---3--:R-:W-:-:S04]  /*69c0*/  FFMA.FTZ R0, R108, UR6, -R4 ;  /* 0x000000066c007c23 */ /* 0x008fc80008010804 */
[----:B------:R3:W4:Y:S01]  /*69d0*/  MUFU.EX2 R87, R0 ;  /* 0x0000000000577308 */ /* 0x0007220000000800 */
[C---:B------:R-:W-:Y:S01]  /*69e0*/  HMMA.16816.F32 R56, R8.reuse, R22, R44 ;  /* 0x000000160838723c */ /* 0x040fe2000000182c */
[----:B------:R-:W-:Y:S05]  /*69f0*/  LDSM.16.MT88.4 R20, [R185+0x5800] ;  /* 0x00580000b914783b */ /* 0x000fea0000004200 */
[----:B------:R-:W-:Y:S06]  /*6a00*/  HMMA.16816.F32 R44, R8, R16, R32 ;  /* 0x00000010082c723c */ /* 0x000fec0000001820 */
[----:B------:R-:W-:Y:S01]  /*6a10*/  HMMA.16816.F32 R32, R12, R18, R64 ;  /* 0x000000120c20723c */ /* 0x000fe20000001840 */
[----:B------:R-:W5:Y:S01]  /*6a20*/  LDSM.16.MT88.4 R16, [R184+0x5800] ;  /* 0x00580000b810783b */ /* 0x000f620000004200 */
[----:B------:R-:W-:Y:S01]  /*6a30*/  F2FP.F16.F32.PACK_AB R8, R96, R127 ;  /* 0x0000007f6008723e */ /* 0x000fe200000000ff */
[----:B---3--:R-:W-:Y:S01]  /*6a40*/  FFMA.FTZ R0, R110, UR6, -R4 ;  /* 0x000000066e007c23 */ /* 0x008fe20008010804 */
[----:B------:R-:W-:-:S03]  /*6a50*/  F2FP.F16.F32.PACK_AB R10, R91, R94 ;  /* 0x0000005e5b0a723e */ /* 0x000fc600000000ff */
[----:B----4-:R-:W-:Y:S01]  /*6a60*/  F2FP.F16.F32.PACK_AB R12, R87, R90 ;  /* 0x0000005a570c723e */ /* 0x010fe200000000ff */
[----:B------:R3:W-:Y:S02]  /*6a70*/  MUFU.EX2 R84, R0 ;  /* 0x0000000000547308 */ /* 0x0007e40000000800 */
[----:B---3--:R-:W-:-:S06]  /*6a80*/  FFMA.FTZ R0, R43, UR6, -R3 ;  /* 0x000000062b007c23 */ /* 0x008fcc0008010803 */
[----:B------:R3:W-:Y:S02]  /*6a90*/  MUFU.EX2 R83, R0 ;  /* 0x0000000000537308 */ /* 0x0007e40000000800 */
[----:B---3--:R-:W-:-:S06]  /*6aa0*/  FFMA.FTZ R0, R102, UR6, -R3 ;  /* 0x0000000666007c23 */ /* 0x008fcc0008010803 */
        /* <DEDUP_REMOVED lines=8> */
[----:B------:R3:W4:Y:S02]  /*6b30*/  MUFU.EX2 R76, R0 ;  /* 0x00000000004c7308 */ /* 0x0007240000000800 */
[C---:B--2---:R-:W-:Y:S06]  /*6b40*/  HMMA.16816.F32 R136, R8.reuse, R28, R136 ;  /* 0x0000001c0888723c */ /* 0x044fec0000001888 */
[C---:B------:R-:W-:Y:S06]  /*6b50*/  HMMA.16816.F32 R56, R8.reuse, R30, R56 ;  /* 0x0000001e0838723c */ /* 0x040fec0000001838 */
[----:B-1----:R-:W-:Y:S01]  /*6b60*/  HMMA.16816.F32 R156, R8, R24, R44 ;  /* 0x00000018089c723c */ /* 0x002fe2000000182c */
[----:B---3--:R-:W-:Y:S01]  /*6b70*/  FFMA.FTZ R0, R116, UR6, -R4 ;  /* 0x0000000674007c23 */ /* 0x008fe20008010804 */
[----:B----4-:R-:W-:-:S03]  /*6b80*/  F2FP.F16.F32.PACK_AB R14, R76, R84 ;  /* 0x000000544c0e723e */ /* 0x010fc600000000ff */
        /* <DEDUP_REMOVED lines=14> */
[----:B------:R-:W1:Y:S01]  /*6c70*/  LDSM.16.MT88.4 R32, [R185+0x5c00] ;  /* 0x005c0000b920783b */ /* 0x000e620000004200 */
[----:B------:R2:W-:Y:S05]  /*6c80*/  MUFU.EX2 R72, R0 ;  /* 0x0000000000487308 */ /* 0x0005ea0000000800 */
[----:B------:R-:W-:Y:S02]  /*6c90*/  F2FP.F16.F32.PACK_AB R8, R245, R248 ;  /* 0x000000f8f508723e */ /* 0x000fe400000000ff */
[----:B------:R-:W-:Y:S02]  /*6ca0*/  F2FP.F16.F32.PACK_AB R9, R193, R204 ;  /* 0x000000ccc109723e */ /* 0x000fe400000000ff */
[----:B------:R-:W-:-:S02]  /*6cb0*/  F2FP.F16.F32.PACK_AB R10, R241, R244 ;  /* 0x000000f4f10a723e */ /* 0x000fc400000000ff */
[----:B------:R-:W-:Y:S01]  /*6cc0*/  F2FP.F16.F32.PACK_AB R11, R191, R192 ;  /* 0x000000c0bf0b723e */ /* 0x000fe200000000ff */
[----:B--2---:R-:W-:-:S06]  /*6cd0*/  FFMA.FTZ R0, R111, UR6, -R3 ;  /* 0x000000066f007c23 */ /* 0x004fcc0008010803 */
[C---:B-----5:R-:W-:Y:S01]  /*6ce0*/  HMMA.16816.F32 R28, R8.reuse, R18, R28 ;  /* 0x00000012081c723c */ /* 0x060fe2000000181c */
[----:B------:R2:W3:Y:S05]  /*6cf0*/  MUFU.EX2 R67, R0 ;  /* 0x0000000000437308 */ /* 0x0004ea0000000800 */
[C---:B------:R-:W-:Y:S06]  /*6d00*/  HMMA.16816.F32 R44, R8.reuse, R20, R44 ;  /* 0x00000014082c723c */ /* 0x040fec000000182c */
[----:B------:R-:W-:Y:S01]  /*6d10*/  HMMA.16816.F32 R24, R8, R22, R24 ;  /* 0x000000160818723c */ /* 0x000fe20000001818 */
[----:B--2---:R-:W-:Y:S01]  /*6d20*/  FFMA.FTZ R0, R112, UR6, -R3 ;  /* 0x0000000670007c23 */ /* 0x004fe20008010803 */
[----:B---3--:R-:W-:-:S03]  /*6d30*/  F2FP.F16.F32.PACK_AB R13, R67, R72 ;  /* 0x00000048430d723e */ /* 0x008fc600000000ff */
[----:B------:R2:W-:Y:S02]  /*6d40*/  MUFU.EX2 R64, R0 ;  /* 0x0000000000407308 */ /* 0x0005e40000000800 */
[----:B--2---:R-:W-:-:S06]  /*6d50*/  FFMA.FTZ R0, R113, UR6, -R3 ;  /* 0x0000000671007c23 */ /* 0x004fcc0008010803 */
[----:B------:R2:W3:Y:S02]  /*6d60*/  MUFU.EX2 R65, R0 ;  /* 0x0000000000417308 */ /* 0x0004e40000000800 */
[--C-:B--2---:R-:W-:Y:S01]  /*6d70*/  FFMA.FTZ R0, R140, UR6, -R4.reuse ;  /* 0x000000068c007c23 */ /* 0x104fe20008010804 */
[----:B---3--:R-:W-:Y:S01]  /*6d80*/  F2FP.F16.F32.PACK_AB R15, R65, R64 ;  /* 0x00000040410f723e */ /* 0x008fe200000000ff */
[-C--:B------:R-:W-:Y:S04]  /*6d90*/  HMMA.16816.F32 R140, R8, R16.reuse, R60 ;  /* 0x00000010088c723c */ /* 0x080fe8000000183c */
[----:B------:R-:W-:Y:S02]  /*6da0*/  MUFU.EX2 R8, R2 ;  /* 0x0000000200087308 */ /* 0x000fe40000000800 */
[C---:B------:R-:W-:Y:S06]  /*6db0*/  HMMA.16816.F32 R136, R12.reuse, R16, R136 ;  /* 0x000000100c88723c */ /* 0x040fec0000001888 */
[----:B------:R2:W-:Y:S01]  /*6dc0*/  MUFU.EX2 R66, R0 ;  /* 0x0000000000427308 */ /* 0x0005e20000000800 */
[C---:B------:R-:W-:Y:S06]  /*6dd0*/  HMMA.16816.F32 R148, R12.reuse, R18, R56 ;  /* 0x000000120c94723c */ /* 0x040fec0000001838 */
[C---:B------:R-:W-:Y:S06]  /*6de0*/  HMMA.16816.F32 R156, R12.reuse, R20, R156 ;  /* 0x000000140c9c723c */ /* 0x040fec000000189c */
[----:B------:R-:W-:Y:S01]  /*6df0*/  HMMA.16816.F32 R12, R12, R22, R48 ;  /* 0x000000160c0c723c */ /* 0x000fe20000001830 */
[----:B--2---:R-:W-:Y:S01]  /*6e00*/  FFMA.FTZ R0, R131, UR6, -R4 ;  /* 0x0000000683007c23 */ /* 0x004fe20008010804 */
[----:B------:R-:W-:-:S03]  /*6e10*/  FADD.FTZ R4, R154, R152 ;  /* 0x000000989a047221 */ /* 0x000fc60000010000 */
[----:B------:R2:W3:Y:S02]  /*6e20*/  MUFU.EX2 R52, R0 ;  /* 0x0000000000347308 */ /* 0x0004e40000000800 */
[----:B--2---:R-:W-:-:S06]  /*6e30*/  FFMA.FTZ R0, R117, UR6, -R3 ;  /* 0x0000000675007c23 */ /* 0x004fcc0008010803 */
[----:B------:R2:W-:Y:S02]  /*6e40*/  MUFU.EX2 R43, R0 ;  /* 0x00000000002b7308 */ /* 0x0005e40000000800 */
[----:B--2---:R-:W-:-:S06]  /*6e50*/  FFMA.FTZ R0, R120, UR6, -R3 ;  /* 0x0000000678007c23 */ /* 0x004fcc0008010803 */
[----:B------:R2:W-:Y:S02]  /*6e60*/  MUFU.EX2 R42, R0 ;  /* 0x00000000002a7308 */ /* 0x0005e40000000800 */
[--C-:B--2---:R-:W-:Y:S01]  /*6e70*/  FFMA.FTZ R0, R122, UR6, -R3.reuse ;  /* 0x000000067a007c23 */ /* 0x104fe20008010803 */
[----:B------:R-:W-:-:S05]  /*6e80*/  FFMA.FTZ R3, R125, UR6, -R3 ;  /* 0x000000067d037c23 */ /* 0x000fca0008010803 */
[----:B------:R2:W-:Y:S08]  /*6e90*/  MUFU.EX2 R37, R0 ;  /* 0x0000000000257308 */ /* 0x0005f00000000800 */
[----:B------:R4:W5:Y:S01]  /*6ea0*/  MUFU.EX2 R36, R3 ;  /* 0x0000000300247308 */ /* 0x0009620000000800 */
[----:B--2---:R-:W-:Y:S01]  /*6eb0*/  FFMA.FTZ R0, R166, UR6, -R5 ;  /* 0x00000006a6007c23 */ /* 0x004fe20008010805 */
[----:B---3--:R-:W-:-:S06]  /*6ec0*/  F2FP.F16.F32.PACK_AB R166, R52, R66 ;  /* 0x0000004234a6723e */ /* 0x008fcc00000000ff */
[----:B------:R2:W3:Y:S01]  /*6ed0*/  MUFU.EX2 R17, R0 ;  /* 0x0000000000117308 */ /* 0x0004e20000000800 */
[----:B----4-:R-:W-:Y:S01]  /*6ee0*/  FADD.FTZ R3, R163, R162 ;  /* 0x000000a2a3037221 */ /* 0x010fe20000010000 */
[----:B-----5:R-:W-:Y:S02]  /*6ef0*/  F2FP.F16.F32.PACK_AB R167, R36, R37 ;  /* 0x0000002524a7723e */ /* 0x020fe400000000ff */
[----:B------:R-:W-:Y:S01]  /*6f00*/  F2FP.F16.F32.PACK_AB R162, R231, R236 ;  /* 0x000000ece7a2723e */ /* 0x000fe200000000ff */
[----:B------:R-:W-:Y:S01]  /*6f10*/  FADD.FTZ R2, R206, R3 ;  /* 0x00000003ce027221 */ /* 0x000fe20000010000 */
[----:B--2---:R-:W-:Y:S01]  /*6f20*/  FFMA.FTZ R0, R165, UR6, -R5 ;  /* 0x00000006a5007c23 */ /* 0x004fe20008010805 */
[----:B------:R-:W-:Y:S01]  /*6f30*/  FADD.FTZ R5, R119, R118 ;  /* 0x0000007677057221 */ /* 0x000fe20000010000 */
[----:B------:R-:W-:Y:S02]  /*6f40*/  F2FP.F16.F32.PACK_AB R165, R42, R43 ;  /* 0x0000002b2aa5723e */ /* 0x000fe400000000ff */
[----:B------:R2:W4:Y:S01]  /*6f50*/  MUFU.EX2 R16, R0 ;  /* 0x0000000000107308 */ /* 0x0005220000000800 */
[----:B------:R-:W-:-:S04]  /*6f60*/  FADD.FTZ R3, R124, R5 ;  /* 0x000000057c037221 */ /* 0x000fc80000010000 */
[----:B------:R-:W-:Y:S01]  /*6f70*/  FADD.FTZ R3, R128, R3 ;  /* 0x0000000380037221 */ /* 0x000fe20000010000 */
[----:B------:R-:W-:Y:S03]  /*6f80*/  HMMA.16816.F32 R136, R164, R144, R136 ;  /* 0x00000090a488723c */ /* 0x000fe60000001888 */
[----:B------:R-:W-:-:S03]  /*6f90*/  FADD.FTZ R3, R153, R3 ;  /* 0x0000000399037221 */ /* 0x000fc60000010000 */
[----:B------:R-:W-:Y:S01]  /*6fa0*/  HMMA.16816.F32 R148, R164, R146, R148 ;  /* 0x00000092a494723c */ /* 0x000fe20000001894 */
[----:B--2---:R-:W-:Y:S01]  /*6fb0*/  FADD.FTZ R0, R160, R4 ;  /* 0x00000004a0007221 */ /* 0x004fe20000010000 */
[----:B------:R-:W-:Y:S01]  /*6fc0*/  FADD.FTZ R4, R210, R2 ;  /* 0x00000002d2047221 */ /* 0x000fe20000010000 */
[----:B------:R-:W-:-:S03]  /*6fd0*/  F2FP.F16.F32.PACK_AB R160, R237, R240 ;  /* 0x000000f0eda0723e */ /* 0x000fc600000000ff */
[----:B-1----:R-:W-:Y:S01]  /*6fe0*/  HMMA.16816.F32 R156, R164, R32, R156 ;  /* 0x00000020a49c723c */ /* 0x002fe2000000189c */
[----:B------:R-:W-:Y:S01]  /*6ff0*/  FADD.FTZ R2, R161, R0 ;  /* 0x00000000a1027221 */ /* 0x000fe20000010000 */
[----:B------:R-:W-:Y:S01]  /*7000*/  FADD.FTZ R0, R103, R6 ;  /* 0x0000000667007221 */ /* 0x000fe20000010000 */
[----:B------:R-:W-:Y:S01]  /*7010*/  FADD.FTZ R5, R222, R4 ;  /* 0x00000004de057221 */ /* 0x000fe20000010000 */
[----:B---3--:R-:W-:Y:S01]  /*7020*/  F2FP.F16.F32.PACK_AB R161, R17, R190 ;  /* 0x000000be11a1723e */ /* 0x008fe200000000ff */
[----:B------:R-:W-:Y:S01]  /*7030*/  FADD.FTZ R4, R171, R2 ;  /* 0x00000002ab047221 */ /* 0x000fe20000010000 */
[----:B------:R-:W-:Y:S01]  /*7040*/  FADD.FTZ R2, R99, R0 ;  /* 0x0000000063027221 */ /* 0x000fe20000010000 */
[----:B------:R-:W-:Y:S01]  /*7050*/  FADD.FTZ R0, R224, R5 ;  /* 0x00000005e0007221 */ /* 0x000fe20000010000 */
[----:B----4-:R-:W-:Y:S01]  /*7060*/  F2FP.F16.F32.PACK_AB R163, R8, R16 ;  /* 0x0000001008a3723e */ /* 0x010fe200000000ff */
        /* <DEDUP_REMOVED lines=107> */
[----:B------:R1:W-:Y:S01]  /*7720*/  STL [R1+0x68], R4 ;  /* 0x0000680401007387 */ /* 0x0003e20000100800 */
[----:B------:R-:W-:-:S02]  /*7730*/  VIADD R195, R188, 0x400 ;  /* 0x00000400bcc37836 */ /* 0x000fc40000000000 */
[C---:B------:R-:W-:Y:S01]  /*7740*/  VIADD R194, R188.reuse, 0x800 ;  /* 0x00000800bcc27836 */ /* 0x040fe20000000000 */
[----:B------:R1:W-:Y:S01]  /*7750*/  STL [R1+0x6c], R3 ;  /* 0x00006c0301007387 */ /* 0x0003e20000100800 */
[C---:B------:R-:W-:Y:S01]  /*7760*/  HMMA.16816.F32 R144, R160.reuse, R146, R28 ;  /* 0x00000092a090723c */ /* 0x040fe2000000181c */
[C---:B------:R-:W-:Y:S02]  /*7770*/  VIADD R193, R188.reuse, 0xc00 ;  /* 0x00000c00bcc17836 */ /* 0x040fe40000000000 */
[----:B------:R1:W-:Y:S01]  /*7780*/  STL [R1+0x70], R2 ;  /* 0x0000700201007387 */ /* 0x0003e20000100800 */
[C---:B------:R-:W-:Y:S02]  /*7790*/  VIADD R192, R188.reuse, 0x1000 ;  /* 0x00001000bcc07836 */ /* 0x040fe40000000000 */
[----:B------:R-:W-:Y:S01]  /*77a0*/  HMMA.16816.F32 R152, R160, R32, R44 ;  /* 0x00000020a098723c */ /* 0x000fe2000000182c */
[----:B------:R1:W-:Y:S01]  /*77b0*/  STL [R1+0x74], R0 ;  /* 0x0000740001007387 */ /* 0x0003e20000100800 */
[----:B------:R-:W-:-:S02]  /*77c0*/  VIADD R191, R188, 0x1400 ;  /* 0x00001400bcbf7836 */ /* 0x000fc40000000000 */
[C---:B------:R-:W-:Y:S02]  /*77d0*/  VIADD R190, R188.reuse, 0x1800 ;  /* 0x00001800bcbe7836 */ /* 0x040fe40000000000 */
[----:B------:R-:W-:Y:S01]  /*77e0*/  HMMA.16816.F32 R164, R164, R34, R12 ;  /* 0x00000022a4a4723c */ /* 0x000fe2000000180c */
[----:B------:R-:W-:-:S05]  /*77f0*/  VIADD R189, R188, 0x1c00 ;  /* 0x00001c00bcbd7836 */ /* 0x000fca0000000000 */
[----:B------:R-:W-:Y:S01]  /*7800*/  HMMA.16816.F32 R160, R160, R34, R24 ;  /* 0x00000022a0a0723c */ /* 0x000fe20000001818 */
[----:B------:R-:W-:-:S08]  /*7810*/  NOP ;  /* 0x0000000000007918 */ /* 0x000fd00000000000 */
[----:B------:R-:W-:-:S15]  /*7820*/  @!P0 BRA `(.L_x_185) ;  /* 0x0000005c00488947 */ /* 0x000fde0003800000 */
[----:B------:R-:W2:Y:S01]  /*7830*/  LDL R252, [R1+0x10] ;  /* 0x0000100001fc7983 */ /* 0x000ea20000100800 */
[----:B------:R-:W-:-:S04]  /*7840*/  DEPBAR.LE SB0, 0x0 ;  /* 0x000080000000791a */ /* 0x000fc80000000000 */
[----:B------:R-:W3:Y:S01]  /*7850*/  LDL R237, [R1+0x90] ;  /* 0x0000900001ed7983 */ /* 0x000ee20000100800 */
[----:B------:R-:W-:-:S03]  /*7860*/  ULDC.64 UR4, c[0x0][0x220] ;  /* 0x0000880000047ab9 */ /* 0x000fc60000000a00 */
[----:B------:R-:W4:Y:S04]  /*7870*/  LDL.64 R240, [R1+0x18] ;  /* 0x0000180001f07983 */ /* 0x000f280000100a00 */
[----:B------:R-:W4:Y:S04]  /*7880*/  LDL R236, [R1+0x80] ;  /* 0x0000800001ec7983 */ /* 0x000f280000100800 */
[----:B------:R-:W5:Y:S01]  /*7890*/  LDL R231, [R1+0x84] ;  /* 0x0000840001e77983 */ /* 0x000f620000100800 */
[----:B------:R-:W-:Y:S01]  /*78a0*/  IMAD.SHL.U32 R8, R212, 0x40, RZ ;  /* 0x00000040d4087824 */ /* 0x000fe200078e00ff */
[----:B------:R-:W1:Y:S02]  /*78b0*/  S2R R223, SR_TID.X ;  /* 0x0000000000df7919 */ /* 0x000e640000002100 */
[----:B-1----:R-:W-:-:S05]  /*78c0*/  IMAD.SHL.U32 R223, R223, 0x2, RZ ;  /* 0x00000002dfdf7824 */ /* 0x002fca00078e00ff */
[----:B------:R-:W-:Y:S01]  /*78d0*/  LOP3.LUT R223, R223, 0x6, RZ, 0xc0, !PT ;  /* 0x00000006dfdf7812 */ /* 0x000fe200078ec0ff */
[----:B------:R-:W-:Y:S01]  /*78e0*/  BAR.SYNC.DEFER_BLOCKING 0x0 ;  /* 0x0000000000007b1d */ /* 0x000fe20000010000 */
[----:B--2---:R-:W-:-:S05]  /*78f0*/  VIADD R221, R252, 0xfffffffe ;  /* 0xfffffffefcdd7836 */ /* 0x004fca0000000000 */
[----:B------:R-:W-:Y:S01]  /*7900*/  SHF.R.S32.HI R0, RZ, 0x1f, R221 ;  /* 0x0000001fff007819 */ /* 0x000fe200000114dd */
[----:B---3--:R-:W-:Y:S02]  /*7910*/  IMAD R4, R237, R221, RZ ;  /* 0x000000dded047224 */ /* 0x008fe400078e02ff */
[----:B----4-:R-:W-:-:S04]  /*7920*/  IMAD.WIDE.U32 R2, R221, R236, R240 ;  /* 0x000000ecdd027225 */ /* 0x010fc800078e00f0 */
[----:B------:R-:W-:Y:S01]  /*7930*/  IMAD R0, R0, R236, R4 ;  /* 0x000000ec00007224 */ /* 0x000fe200078e0204 */
[----:B------:R-:W-:-:S03]  /*7940*/  LEA R6, P1, R2, UR4, 0x1 ;  /* 0x0000000402067c11 */ /* 0x000fc6000f8208ff */
[----:B------:R-:W-:Y:S01]  /*7950*/  IMAD.IADD R3, R3, 0x1, R0 ;  /* 0x0000000103037824 */ /* 0x000fe200078e0200 */
[----:B------:R-:W-:Y:S02]  /*7960*/  SHF.L.U64.HI R0, R212, 0x6, R213 ;  /* 0x00000006d4007819 */ /* 0x000fe400000102d5 */
[----:B------:R-:W-:Y:S02]  /*7970*/  IADD3 R4, P0, R8, R6, RZ ;  /* 0x0000000608047210 */ /* 0x000fe40007f1e0ff */
[----:B------:R-:W-:Y:S02]  /*7980*/  LEA.HI.X R7, R2, UR5, R3, 0x1, P1 ;  /* 0x0000000502077c11 */ /* 0x000fe400088f0c03 */
[----:B------:R-:W-:-:S03]  /*7990*/  IADD3 R2, P1, R4, R8, RZ ;  /* 0x0000000804027210 */ /* 0x000fc60007f3e0ff */
[----:B------:R-:W-:Y:S01]  /*79a0*/  IMAD.X R5, R0, 0x1, R7, P0 ;  /* 0x0000000100057824 */ /* 0x000fe200000e0607 */
[----:B------:R-:W-:Y:S01]  /*79b0*/  IADD3 R8, P0, R2, R8, RZ ;  /* 0x0000000802087210 */ /* 0x000fe20007f1e0ff */
[----:B------:R-:W-:Y:S01]  /*79c0*/  @!PT LDS RZ, [RZ] ;  /* 0x00000000fffff984 */ /* 0x000fe20000000800 */
[----:B------:R-:W-:Y:S01]  /*79d0*/  @!PT LDS RZ, [RZ] ;  /* 0x00000000fffff984 */ /* 0x000fe20000000800 */
[----:B------:R-:W-:Y:S01]  /*79e0*/  @!PT LDS RZ, [RZ] ;  /* 0x00000000fffff984 */ /* 0x000fe20000000800 */
[----:B------:R-:W-:Y:S02]  /*79f0*/  LDGSTS.E.BYPASS.LTC128B.128 [R220+0x4000], desc[UR12][R6.64] ;  /* 0x0400000006dc7fae */ /* 0x000fe4000b901d4c */
[--C-:B------:R-:W-:Y:S02]  /*7a00*/  IMAD.X R3, R5, 0x1, R0.reuse, P1 ;  /* 0x0000000105037824 */ /* 0x100fe400008e0600 */
[----:B------:R-:W-:Y:S02]  /*7a10*/  LDGSTS.E.BYPASS.LTC128B.128 [R220+0x4800], desc[UR12][R4.64] ;  /* 0x0480000004dc7fae */ /* 0x000fe4000b901d4c */
[----:B------:R-:W-:Y:S02]  /*7a20*/  IMAD.X R9, R3, 0x1, R0, P0 ;  /* 0x0000000103097824 */ /* 0x000fe400000e0600 */
[----:B------:R-:W-:Y:S04]  /*7a30*/  LDGSTS.E.BYPASS.LTC128B.128 [R220+0x5000], desc[UR12][R2.64] ;  /* 0x0500000002dc7fae */ /* 0x000fe8000b901d4c */
[----:B------:R1:W-:Y:S04]  /*7a40*/  LDGSTS.E.BYPASS.LTC128B.128 [R220+0x5800], desc[UR12][R8.64] ;  /* 0x0580000008dc7fae */ /* 0x0003e8000b901d4c */
[----:B------:R-:W-:Y:S04]  /*7a50*/  LDSM.16.M88.4 R64, [R135+0x3000] ;  /* 0x003000008740783b */ /* 0x000fe80000000200 */
[----:B------:R-:W-:Y:S04]  /*7a60*/  LDSM.16.M88.4 R60, [R135+0x3400] ;  /* 0x00340000873c783b */ /* 0x000fe80000000200 */
[----:B------:R-:W-:Y:S04]  /*7a70*/  LDSM.16.M88.4 R56, [R135+0x3800] ;  /* 0x003800008738783b */ /* 0x000fe80000000200 */
[----:B------:R-:W-:Y:S04]  /*7a80*/  LDSM.16.M88.4 R52, [R135+0x3c00] ;  /* 0x003c00008734783b */ /* 0x000fe80000000200 */
[----:B------:R-:W-:Y:S04]  /*7a90*/  LDSM.16.M88.4 R80, [R135+0x2000] ;  /* 0x002000008750783b */ /* 0x000fe80000000200 */
[----:B------:R-:W-:Y:S04]  /*7aa0*/  LDSM.16.M88.4 R76, [R135+0x2400] ;  /* 0x00240000874c783b */ /* 0x000fe80000000200 */
[----:B-1----:R-:W1:Y:S04]  /*7ab0*/  LDSM.16.M88.4 R8, [R186+0x1000] ;  /* 0x00100000ba08783b */ /* 0x002e680000000200 */
[----:B------:R-:W2:Y:S04]  /*7ac0*/  LDSM.16.M88.4 R72, [R135+0x2800] ;  /* 0x002800008748783b */ /* 0x000ea80000000200 */
[----:B------:R-:W3:Y:S04]  /*7ad0*/  LDSM.16.M88.4 R68, [R135+0x2c00] ;  /* 0x002c00008744783b */ /* 0x000ee80000000200 */
[----:B------:R-:W-:Y:S04]  /*7ae0*/  LDSM.16.M88.4 R4, [R187+0x1000] ;  /* 0x00100000bb04783b */ /* 0x000fe80000000200 */
[----:B------:R-:W4:Y:S04]  /*7af0*/  LDSM.16.M88.4 R24, [R192] ;  /* 0x00000000c018783b */ /* 0x000f280000000200 */
[----:B------:R-:W4:Y:S04]  /*7b00*/  LDSM.16.M88.4 R20, [R191] ;  /* 0x00000000bf14783b */ /* 0x000f280000000200 */
[----:B------:R-:W4:Y:S04]  /*7b10*/  LDSM.16.M88.4 R84, [R190] ;  /* 0x00000000be54783b */ /* 0x000f280000000200 */
[----:B------:R-:W4:Y:S04]  /*7b20*/  LDSM.16.M88.4 R88, [R189] ;  /* 0x00000000bd58783b */ /* 0x000f280000000200 */
[----:B------:R-:W4:Y:S04]  /*7b30*/  LDSM.16.M88.4 R48, [R188] ;  /* 0x00000000bc30783b */ /* 0x000f280000000200 */
[----:B------:R-:W4:Y:S04]  /*7b40*/  LDSM.16.M88.4 R44, [R195] ;  /* 0x00000000c32c783b */ /* 0x000f280000000200 */
[----:B------:R-:W4:Y:S04]  /*7b50*/  LDSM.16.M88.4 R32, [R194] ;  /* 0x00000000c220783b */ /* 0x000f280000000200 */
[----:B------:R-:W4:Y:S01]  /*7b60*/  LDSM.16.M88.4 R28, [R193] ;  /* 0x00000000c11c783b */ /* 0x000f220000000200 */
[C---:B-1----:R-:W-:Y:S03]  /*7b70*/  HMMA.16816.F32 R120, R8.reuse, R64, RZ ;  /* 0x000000400878723c */ /* 0x042fe600000018ff */
[----:B------:R-:W1:Y:S03]  /*7b80*/  LDSM.16.M88.4 R12, [R186] ;  /* 0x00000000ba0c783b */ /* 0x000e660000000200 */
[----:B------:R-:W-:Y:S01]  /*7b90*/  HMMA.16816.F32 R116, R8, R66, RZ ;  /* 0x000000420874723c */ /* 0x000fe200000018ff */
[----:B------:R-:W1:Y:S01]  /*7ba0*/  LDSM.16.M88.4 R16, [R187] ;  /* 0x00000000bb10783b */ /* 0x000e620000000200 */
[----:B-----5:R-:W-:-:S02]  /*7bb0*/  IMAD.MOV.U32 R222, RZ, RZ, R231 ;  /* 0x000000ffffde7224 */ /* 0x020fc400078e00e7 */
[----:B------:R-:W-:Y:S01]  /*7bc0*/  VIADD R2, R252, 0xfffffffe ;  /* 0xfffffffefc027836 */ /* 0x000fe20000000000 */
[----:B------:R-:W0:Y:S01]  /*7bd0*/  LDGDEPBAR ;  /* 0x00000000000079af */ /* 0x000e220000000000 */
        /* <DEDUP_REMOVED lines=9> */
[C---:B--2---:R-:W-:Y:S06]  /*7c70*/  HMMA.16816.F32 R172, R8.reuse, R72, RZ ;  /* 0x0000004808ac723c */ /* 0x044fec00000018ff */
[C---:B------:R-:W-:Y:S06]  /*7c80*/  HMMA.16816.F32 R168, R8.reuse, R74, RZ ;  /* 0x0000004a08a8723c */ /* 0x040fec00000018ff */
[C---:B---3--:R-:W-:Y:S06]  /*7c90*/  HMMA.16816.F32 R128, R8.reuse, R68, RZ ;  /* 0x000000440880723c */ /* 0x048fec00000018ff */
[C---:B------:R-:W-:Y:S06]  /*7ca0*/  HMMA.16816.F32 R124, R8.reuse, R70, RZ ;  /* 0x00000046087c723c */ /* 0x040fec00000018ff */
[----:B------:R-:W-:Y:S06]  /*7cb0*/  HMMA.16816.F32 R92, R8, R54, RZ ;  /* 0x00000036085c723c */ /* 0x000fec00000018ff */
[----:B----4-:R-:W-:Y:S01]  /*7cc0*/  HMMA.16816.F32 R248, R4, R24, R120 ;  /* 0x0000001804f8723c */ /* 0x010fe20000001878 */
[C---:B------:R-:W-:Y:S01]  /*7cd0*/  IMAD R0, R2.reuse, 0x80, R223 ;  /* 0x0000008002007824 */ /* 0x040fe200078e02df */
[----:B------:R-:W-:Y:S01]  /*7ce0*/  ISETP.GT.AND P0, PT, R2, R222, PT ;  /* 0x000000de0200720c */ /* 0x000fe20003f04270 */
[----:B------:R-:W-:-:S04]  /*7cf0*/  DEPBAR.LE SB0, 0x0 ;  /* 0x000080000000791a */ /* 0x000fc80000000000 */
        /* <DEDUP_REMOVED lines=15> */
[----:B------:R-:W-:Y:S04]  /*7df0*/  STL.64 [R1], R120 ;  /* 0x0000007801007387 */ /* 0x000fe80000100a00 */
[----:B------:R-:W-:Y:S01]  /*7e00*/  STL.64 [R1+0x8], R122 ;  /* 0x0000087a01007387 */ /* 0x000fe20000100a00 */
[C---:B-1----:R-:W-:Y:S03]  /*7e10*/  HMMA.16816.F32 R8, R12.reuse, R80, RZ ;  /* 0x000000500c08723c */ /* 0x042fe600000018ff */
[----:B------:R-:W-:Y:S04]  /*7e20*/  STL.64 [R1+0x20], R116 ;  /* 0x0000207401007387 */ /* 0x000fe80000100a00 */
[----:B------:R-:W-:Y:S04]  /*7e30*/  STL.64 [R1+0x28], R118 ;  /* 0x0000287601007387 */ /* 0x000fe80000100a00 */
[----:B------:R-:W-:Y:S04]  /*7e40*/  STL.64 [R1+0x30], R112 ;  /* 0x0000307001007387 */ /* 0x000fe80000100a00 */
[----:B------:R-:W-:Y:S04]  /*7e50*/  STL.64 [R1+0x38], R114 ;  /* 0x0000387201007387 */ /* 0x000fe80000100a00 */
[----:B------:R-:W-:Y:S04]  /*7e60*/  STL.64 [R1+0x40], R108 ;  /* 0x0000406c01007387 */ /* 0x000fe80000100a00 */
[----:B------:R1:W-:Y:S04]  /*7e70*/  STL.64 [R1+0x48], R110 ;  /* 0x0000486e01007387 */ /* 0x0003e80000100a00 */
[----:B------:R-:W-:Y:S04]  /*7e80*/  STL.64 [R1+0xb0], R104 ;  /* 0x0000b06801007387 */ /* 0x000fe80000100a00 */
[----:B------:R2:W-:Y:S04]  /*7e90*/  STL.64 [R1+0xb8], R106 ;  /* 0x0000b86a01007387 */ /* 0x0005e80000100a00 */
[----:B------:R-:W-:Y:S04]  /*7ea0*/  STL.64 [R1+0x50], R96 ;  /* 0x0000506001007387 */ /* 0x000fe80000100a00 */
[----:B------:R-:W-:Y:S04]  /*7eb0*/  STL.64 [R1+0x58], R98 ;  /* 0x0000586201007387 */ /* 0x000fe80000100a00 */
[----:B------:R-:W-:Y:S01]  /*7ec0*/  STL.64 [R1+0xa0], R4 ;  /* 0x0000a00401007387 */ /* 0x000fe20000100a00 */
[C---:B-1----:R-:W-:Y:S03]  /*7ed0*/  HMMA.16816.F32 R108, R12.reuse, R82, RZ ;  /* 0x000000520c6c723c */ /* 0x042fe600000018ff */
[----:B------:R1:W-:Y:S03]  /*7ee0*/  STL.64 [R1+0xa8], R6 ;  /* 0x0000a80601007387 */ /* 0x0003e60000100a00 */
[C---:B--2---:R-:W-:Y:S06]  /*7ef0*/  HMMA.16816.F32 R104, R12.reuse, R76, RZ ;  /* 0x0000004c0c68723c */ /* 0x044fec00000018ff */
[C---:B------:R-:W-:Y:S06]  /*7f00*/  HMMA.16816.F32 R100, R12.reuse, R78, RZ ;  /* 0x0000004e0c64723c */ /* 0x040fec00000018ff */
[C---:B-1----:R-:W-:Y:S06]  /*7f10*/  HMMA.16816.F32 R4, R12.reuse, R52, RZ ;  /* 0x000000340c04723c */ /* 0x042fec00000018ff */
[C---:B------:R-:W-:Y:S06]  /*7f20*/  HMMA.16816.F32 R96, R12.reuse, R72, RZ ;  /* 0x000000480c60723c */ /* 0x040fec00000018ff */
[C---:B------:R-:W-:Y:S06]  /*7f30*/  HMMA.16816.F32 R92, R12.reuse, R74, RZ ;  /* 0x0000004a0c5c723c */ /* 0x040fec00000018ff */
[C---:B------:R-:W-:Y:S06]  /*7f40*/  HMMA.16816.F32 R80, R12.reuse, R68, RZ ;  /* 0x000000440c50723c */ /* 0x040fec00000018ff */
[----:B------:R-:W-:Y:S06]  /*7f50*/  HMMA.16816.F32 R76, R12, R70, RZ ;  /* 0x000000460c4c723c */ /* 0x000fec00000018ff */
[----:B------:R-:W-:Y:S06]  /*7f60*/  HMMA.16816.F32 R204, R16, R48, R8 ;  /* 0x0000003010cc723c */ /* 0x000fec0000001808 */
[C---:B------:R-:W-:Y:S06]  /*7f70*/  HMMA.16816.F32 R72, R12.reuse, R64, RZ ;  /* 0x000000400c48723c */ /* 0x040fec00000018ff */
[C---:B------:R-:W-:Y:S06]  /*7f80*/  HMMA.16816.F32 R68, R12.reuse, R66, RZ ;  /* 0x000000420c44723c */ /* 0x040fec00000018ff */
[C---:B------:R-:W-:Y:S06]  /*7f90*/  HMMA.16816.F32 R64, R12.reuse, R60, RZ ;  /* 0x0000003c0c40723c */ /* 0x040fec00000018ff */
[C---:B------:R-:W-:Y:S06]  /*7fa0*/  HMMA.16816.F32 R8, R12.reuse, R56, RZ ;  /* 0x000000380c08723c */ /* 0x040fec00000018ff */
[C---:B------:R-:W-:Y:S06]  /*7fb0*/  HMMA.16816.F32 R60, R12.reuse, R62, RZ ;  /* 0x0000003e0c3c723c */ /* 0x040fec00000018ff */
[C---:B------:R-:W-:Y:S06]  /*7fc0*/  HMMA.16816.F32 R56, R12.reuse, R58, RZ ;  /* 0x0000003a0c38723c */ /* 0x040fec00000018ff */
[----:B------:R-:W-:Y:S06]  /*7fd0*/  HMMA.16816.F32 R12, R12, R54, RZ ;  /* 0x000000360c0c723c */ /* 0x000fec00000018ff */
[----:B------:R-:W-:Y:S01]  /*7fe0*/  HMMA.16816.F32 R180, R16, R50, R108 ;  /* 0x0000003210b4723c */ /* 0x000fe2000000186c */
[----:B------:R-:W-:-:S05]  /*7ff0*/  ISETP.GE.AND P1, PT, R0, R203, PT ;  /* 0x000000cb0000720c */ /* 0x000fca0003f26270 */
[----:B------:R-:W-:Y:S01]  /*8000*/  HMMA.16816.F32 R172, R16, R88, R4 ;  /* 0x0000005810ac723c */ /* 0x000fe20000001804 */
[C---:B------:R-:W-:Y:S01]  /*8010*/  VIADD R3, R0.reuse, 0x8 ;  /* 0x0000000800037836 */ /* 0x040fe20000000000 */
[----:B------:R-:W-:-:S04]  /*8020*/  ISETP.LT.OR P1, PT, R0, R199, P1 ;  /* 0x000000c70000720c */ /* 0x000fc80000f21670 */
[----:B------:R-:W-:Y:S01]  /*8030*/  HMMA.16816.F32 R176, R16, R44, R104 ;  /* 0x0000002c10b0723c */ /* 0x000fe20000001868 */
[C---:B------:R-:W-:Y:S01]  /*8040*/  VIADD R4, R0.reuse, 0x1 ;  /* 0x0000000100047836 */ /* 0x040fe20000000000 */
[----:B------:R-:W-:Y:S01]  /*8050*/  ISETP.GE.AND P5, PT, R3, R203, PT ;  /* 0x000000cb0300720c */ /* 0x000fe20003fa6270 */
[----:B------:R-:W-:-:S03]  /*8060*/  VIADD R2, R0, 0x9 ;  /* 0x0000000900027836 */ /* 0x000fc60000000000 */
[----:B------:R-:W-:Y:S01]  /*8070*/  ISETP.GE.AND P6, PT, R4, R203, PT ;  /* 0x000000cb0400720c */ /* 0x000fe20003fc6270 */
[----:B------:R-:W-:Y:S01]  /*8080*/  HMMA.16816.F32 R168, R16, R46, R100 ;  /* 0x0000002e10a8723c */ /* 0x000fe20000001864 */
[----:B------:R-:W-:Y:S02]  /*8090*/  FSEL R42, R204, -INF , !P1 ;  /* 0xff800000cc2a7808 */ /* 0x000fe40004800000 */
[----:B------:R-:W-:-:S03]  /*80a0*/  ISETP.LT.OR P6, PT, R4, R199, P6 ;  /* 0x000000c70400720c */ /* 0x000fc600037c1670 */
[C---:B------:R-:W-:Y:S01]  /*80b0*/  HMMA.16816.F32 R124, R16.reuse, R84, R8 ;  /* 0x00000054107c723c */ /* 0x040fe20000001808 */
[----:B------:R-:W-:Y:S02]  /*80c0*/  ISETP.GE.AND P4, PT, R2, R203, PT ;  /* 0x000000cb0200720c */ /* 0x000fe40003f86270 */
[-C--:B------:R-:W-:Y:S02]  /*80d0*/  ISETP.LT.OR P5, PT, R3, R199.reuse, P5 ;  /* 0x000000c70300720c */ /* 0x080fe40002fa1670 */
[----:B------:R-:W-:Y:S01]  /*80e0*/  FSEL R44, R205, -INF , !P6 ;  /* 0xff800000cd2c7808 */ /* 0x000fe20007000000 */
[----:B------:R-:W-:Y:S01]  /*80f0*/  HMMA.16816.F32 R112, R16, R90, R12 ;  /* 0x0000005a1070723c */ /* 0x000fe2000000180c */
[----:B------:R-:W-:Y:S01]  /*8100*/  VIADD R11, R0, 0x10 ;  /* 0x00000010000b7836 */ /* 0x000fe20000000000 */
[----:B------:R-:W-:Y:S01]  /*8110*/  ISETP.LT.OR P4, PT, R2, R199, P4 ;  /* 0x000000c70200720c */ /* 0x000fe20002781670 */
[----:B------:R-:W-:-:S04]  /*8120*/  VIADD R10, R0, 0x11 ;  /* 0x00000011000a7836 */ /* 0x000fc80000000000 */
[----:B------:R-:W-:Y:S01]  /*8130*/  FMNMX.FTZ R12, R41, R42, !PT ;  /* 0x0000002a290c7209 */ /* 0x000fe20007810000 */
[----:B------:R-:W-:Y:S01]  /*8140*/  HMMA.16816.F32 R128, R16, R32, R96 ;  /* 0x000000201080723c */ /* 0x000fe20000001860 */
[CC--:B------:R-:W-:Y:S02]  /*8150*/  ISETP.GE.AND P3, PT, R11.reuse, R203.reuse, PT ;  /* 0x000000cb0b00720c */ /* 0x0c0fe40003f66270 */
[----:B------:R-:W-:Y:S02]  /*8160*/  FSEL R45, R180, -INF , !P5 ;  /* 0xff800000b42d7808 */ /* 0x000fe40006800000 */
[----:B------:R-:W-:Y:S01]  /*8170*/  FMNMX.FTZ R12, R44, R12, !PT ;  /* 0x0000000c2c0c7209 */ /* 0x000fe20007810000 */
[----:B------:R-:W-:Y:S01]  /*8180*/  VIADD R9, R0, 0x18 ;  /* 0x0000001800097836 */ /* 0x000fe20000000000 */
[----:B------:R-:W-:Y:S02]  /*8190*/  ISETP.GE.AND P2, PT, R10, R203, PT ;  /* 0x000000cb0a00720c */ /* 0x000fe40003f46270 */
[----:B------:R-:W-:-:S02]  /*81a0*/  ISETP.LT.OR P3, PT, R11, R199, P3 ;  /* 0x000000c70b00720c */ /* 0x000fc40001f61670 */
[----:B------:R-:W-:Y:S02]  /*81b0*/  FSEL R46, R181, -INF , !P4 ;  /* 0xff800000b52e7808 */ /* 0x000fe40006000000 */
[----:B------:R-:W-:Y:S01]  /*81c0*/  FMNMX.FTZ R12, R45, R12, !PT ;  /* 0x0000000c2d0c7209 */ /* 0x000fe20007810000 */
[----:B------:R-:W-:Y:S01]  /*81d0*/  VIADD R8, R0, 0x19 ;  /* 0x0000001900087836 */ /* 0x000fe20000000000 */
[----:B------:R-:W-:Y:S01]  /*81e0*/  HMMA.16816.F32 R120, R16, R34, R92 ;  /* 0x000000221078723c */ /* 0x000fe2000000185c */
[----:B------:R-:W-:Y:S02]  /*81f0*/  ISETP.GE.AND P1, PT, R9, R203, PT ;  /* 0x000000cb0900720c */ /* 0x000fe40003f26270 */
[----:B------:R-:W-:Y:S02]  /*8200*/  ISETP.LT.OR P2, PT, R10, R199, P2 ;  /* 0x000000c70a00720c */ /* 0x000fe40001741670 */
[----:B------:R-:W-:Y:S02]  /*8210*/  FSEL R47, R176, -INF , !P3 ;  /* 0xff800000b02f7808 */ /* 0x000fe40005800000 */
[----:B------:R-:W-:Y:S01]  /*8220*/  FMNMX.FTZ R12, R46, R12, !PT ;  /* 0x0000000c2e0c7209 */ /* 0x000fe20007810000 */
[----:B------:R-:W-:Y:S01]  /*8230*/  VIADD R7, R0, 0x20 ;  /* 0x0000002000077836 */ /* 0x000fe20000000000 */
[----:B------:R-:W-:-:S02]  /*8240*/  ISETP.GE.AND P6, PT, R8, R203, PT ;  /* 0x000000cb0800720c */ /* 0x000fc40003fc6270 */
[----:B------:R-:W-:Y:S02]  /*8250*/  ISETP.LT.OR P1, PT, R9, R199, P1 ;  /* 0x000000c70900720c */ /* 0x000fe40000f21670 */
[----:B------:R-:W-:Y:S02]  /*8260*/  FSEL R48, R177, -INF , !P2 ;  /* 0xff800000b1307808 */ /* 0x000fe40005000000 */
[----:B------:R-:W-:Y:S01]  /*8270*/  FMNMX.FTZ R12, R47, R12, !PT ;  /* 0x0000000c2f0c7209 */ /* 0x000fe20007810000 */
[----:B------:R-:W-:Y:S01]  /*8280*/  VIADD R6, R0, 0x21 ;  /* 0x0000002100067836 */ /* 0x000fe20000000000 */
[----:B------:R-:W-:Y:S01]  /*8290*/  HMMA.16816.F32 R80, R16, R28, R80 ;  /* 0x0000001c1050723c */ /* 0x000fe20000001850 */
[----:B------:R-:W-:Y:S02]  /*82a0*/  ISETP.GE.AND P5, PT, R7, R203, PT ;  /* 0x000000cb0700720c */ /* 0x000fe40003fa6270 */
[----:B------:R-:W-:Y:S02]  /*82b0*/  ISETP.LT.OR P6, PT, R8, R199, P6 ;  /* 0x000000c70800720c */ /* 0x000fe400037c1670 */
[----:B------:R-:W-:-:S02]  /*82c0*/  FSEL R49, R168, -INF , !P1 ;  /* 0xff800000a8317808 */ /* 0x000fc40004800000 */
[----:B------:R-:W-:Y:S01]  /*82d0*/  FMNMX.FTZ R12, R48, R12, !PT ;  /* 0x0000000c300c7209 */ /* 0x000fe20007810000 */
[----:B------:R-:W-:Y:S01]  /*82e0*/  VIADD R5, R0, 0x28 ;  /* 0x0000002800057836 */ /* 0x000fe20000000000 */
[----:B------:R-:W-:Y:S02]  /*82f0*/  ISETP.GE.AND P4, PT, R6, R203, PT ;  /* 0x000000cb0600720c */ /* 0x000fe40003f86270 */
[----:B------:R-:W-:Y:S02]  /*8300*/  ISETP.LT.OR P5, PT, R7, R199, P5 ;  /* 0x000000c70700720c */ /* 0x000fe40002fa1670 */
[----:B------:R-:W-:Y:S02]  /*8310*/  FSEL R50, R169, -INF , !P6 ;  /* 0xff800000a9327808 */ /* 0x000fe40007000000 */
[----:B------:R-:W-:Y:S01]  /*8320*/  FMNMX.FTZ R12, R49, R12, !PT ;  /* 0x0000000c310c7209 */ /* 0x000fe20007810000 */
[----:B------:R-:W-:Y:S01]  /*8330*/  VIADD R28, R0, 0x29 ;  /* 0x00000029001c7836 */ /* 0x000fe20000000000 */
[----:B------:R-:W-:Y:S01]  /*8340*/  HMMA.16816.F32 R104, R16, R30, R76 ;  /* 0x0000001e1068723c */ /* 0x000fe2000000184c */
[----:B------:R-:W-:-:S02]  /*8350*/  ISETP.GE.AND P3, PT, R5, R203, PT ;  /* 0x000000cb0500720c */ /* 0x000fc40003f66270 */
[----:B------:R-:W-:Y:S02]  /*8360*/  ISETP.LT.OR P4, PT, R6, R199, P4 ;  /* 0x000000c70600720c */ /* 0x000fe40002781670 */
[----:B------:R-:W-:Y:S02]  /*8370*/  FSEL R51, R128, -INF , !P5 ;  /* 0xff80000080337808 */ /* 0x000fe40006800000 */
[----:B------:R-:W-:Y:S01]  /*8380*/  FMNMX.FTZ R12, R50, R12, !PT ;  /* 0x0000000c320c7209 */ /* 0x000fe20007810000 */
[----:B------:R-:W-:Y:S01]  /*8390*/  HMMA.16816.F32 R92, R16, R26, R68 ;  /* 0x0000001a105c723c */ /* 0x000fe20000001844 */
[----:B------:R-:W-:Y:S02]  /*83a0*/  ISETP.GE.AND P2, PT, R28, R203, PT ;  /* 0x000000cb1c00720c */ /* 0x000fe40003f46270 */
[----:B------:R-:W-:Y:S02]  /*83b0*/  ISETP.LT.OR P3, PT, R5, R199, P3 ;  /* 0x000000c70500720c */ /* 0x000fe40001f61670 */
[----:B------:R-:W-:-:S02]  /*83c0*/  FSEL R52, R129, -INF , !P4 ;  /* 0xff80000081347808 */ /* 0x000fc40006000000 */
[C---:B------:R-:W-:Y:S01]  /*83d0*/  VIADD R27, R0.reuse, 0x30 ;  /* 0x00000030001b7836 */ /* 0x040fe20000000000 */
[----:B------:R-:W-:Y:S01]  /*83e0*/  FMNMX.FTZ R12, R51, R12, !PT ;  /* 0x0000000c330c7209 */ /* 0x000fe20007810000 */
[----:B------:R-:W-:Y:S01]  /*83f0*/  VIADD R26, R0, 0x31 ;  /* 0x00000031001a7836 */ /* 0x000fe20000000000 */
[----:B------:R-:W-:Y:S01]  /*8400*/  HMMA.16816.F32 R96, R16, R24, R72 ;  /* 0x000000181060723c */ /* 0x000fe20000001848 */
[----:B------:R-:W-:Y:S02]  /*8410*/  ISETP.LT.OR P2, PT, R28, R199, P2 ;  /* 0x000000c71c00720c */ /* 0x000fe40001741670 */
[-C--:B------:R-:W-:Y:S02]  /*8420*/  ISETP.GE.AND P1, PT, R27, R203.reuse, PT ;  /* 0x000000cb1b00720c */ /* 0x080fe40003f26270 */
        /* <DEDUP_REMOVED lines=8> */
[----:B------:R-:W-:Y:S02]  /*84b0*/  ISETP.GE.AND P5, PT, R25, R203, PT ;  /* 0x000000cb1900720c */ /* 0x000fe40003fa6270 */
[----:B------:R-:W-:Y:S02]  /*84c0*/  ISETP.LT.OR P6, PT, R26, R199, P6 ;  /* 0x000000c71a00720c */ /* 0x000fe400037c1670 */
[----:B------:R-:W-:-:S02]  /*84d0*/  FSEL R55, R80, -INF , !P1 ;  /* 0xff80000050377808 */ /* 0x000fc40004800000 */
[----:B------:R-:W-:Y:S01]  /*84e0*/  FMNMX.FTZ R12, R54, R12, !PT ;  /* 0x0000000c360c7209 */ /* 0x000fe20007810000 */
[C---:B------:R-:W-:Y:S01]  /*84f0*/  HMMA.16816.F32 R116, R16.reuse, R22, R60 ;  /* 0x000000161074723c */ /* 0x040fe2000000183c */
[----:B------:R-:W-:Y:S02]  /*8500*/  ISETP.GE.AND P4, PT, R24, R203, PT ;  /* 0x000000cb1800720c */ /* 0x000fe40003f86270 */
[-C--:B------:R-:W-:Y:S02]  /*8510*/  ISETP.LT.OR P5, PT, R25, R199.reuse, P5 ;  /* 0x000000c71900720c */ /* 0x080fe40002fa1670 */
[----:B------:R-:W-:Y:S01]  /*8520*/  FMNMX.FTZ R12, R55, R12, !PT ;  /* 0x0000000c370c7209 */ /* 0x000fe20007810000 */
[----:B------:R-:W-:Y:S01]  /*8530*/  HMMA.16816.F32 R100, R16, R86, R56 ;  /* 0x000000561064723c */ /* 0x000fe20000001838 */
[----:B------:R-:W-:Y:S01]  /*8540*/  VIADD R23, R0, 0x40 ;  /* 0x0000004000177836 */ /* 0x000fe20000000000 */
[----:B------:R-:W-:Y:S01]  /*8550*/  ISETP.LT.OR P4, PT, R24, R199, P4 ;  /* 0x000000c71800720c */ /* 0x000fe20002781670 */
[----:B------:R-:W-:-:S04]  /*8560*/  VIADD R22, R0, 0x41 ;  /* 0x0000004100167836 */ /* 0x000fc80000000000 */
[----:B------:R-:W-:Y:S01]  /*8570*/  FSEL R57, R81, -INF , !P6 ;  /* 0xff80000051397808 */ /* 0x000fe20007000000 */
[----:B------:R-:W-:Y:S01]  /*8580*/  HMMA.16816.F32 R108, R16, R20, R64 ;  /* 0x00000014106c723c */ /* 0x000fe20000001840 */
[-C--:B------:R-:W-:Y:S02]  /*8590*/  ISETP.GE.AND P3, PT, R23, R203.reuse, PT ;  /* 0x000000cb1700720c */ /* 0x080fe40003f66270 */
[----:B------:R-:W-:Y:S02]  /*85a0*/  FSEL R58, R104, -INF , !P5 ;  /* 0xff800000683a7808 */ /* 0x000fe40006800000 */
[----:B------:R-:W-:Y:S02]  /*85b0*/  FMNMX.FTZ R12, R57, R12, !PT ;  /* 0x0000000c390c7209 */ /* 0x000fe40007810000 */
[----:B------:R-:W-:Y:S01]  /*85c0*/  VIADD R21, R0, 0x48 ;  /* 0x0000004800157836 */ /* 0x000fe20000000000 */
[----:B------:R-:W-:Y:S02]  /*85d0*/  ISETP.GE.AND P2, PT, R22, R203, PT ;  /* 0x000000cb1600720c */ /* 0x000fe40003f46270 */
[----:B------:R-:W-:-:S02]  /*85e0*/  ISETP.LT.OR P3, PT, R23, R199, P3 ;  /* 0x000000c71700720c */ /* 0x000fc40001f61670 */
[----:B------:R-:W-:Y:S02]  /*85f0*/  FSEL R59, R105, -INF , !P4 ;  /* 0xff800000693b7808 */ /* 0x000fe40006000000 */
[----:B------:R-:W-:Y:S01]  /*8600*/  FMNMX.FTZ R12, R58, R12, !PT ;  /* 0x0000000c3a0c7209 */ /* 0x000fe20007810000 */
[----:B------:R-:W-:Y:S01]  /*8610*/  VIADD R20, R0, 0x49 ;  /* 0x0000004900147836 */ /* 0x000fe20000000000 */
[----:B------:R-:W-:Y:S02]  /*8620*/  ISETP.GE.AND P1, PT, R21, R203, PT ;  /* 0x000000cb1500720c */ /* 0x000fe40003f26270 */
[----:B------:R-:W-:Y:S02]  /*8630*/  FSEL R61, R96, -INF , !P3 ;  /* 0xff800000603d7808 */ /* 0x000fe40005800000 */
[----:B------:R-:W-:Y:S02]  /*8640*/  ISETP.LT.OR P2, PT, R22, R199, P2 ;  /* 0x000000c71600720c */ /* 0x000fe40001741670 */
[----:B------:R-:W-:Y:S01]  /*8650*/  FMNMX.FTZ R12, R59, R12, !PT ;  /* 0x0000000c3b0c7209 */ /* 0x000fe20007810000 */
[----:B------:R-:W-:Y:S01]  /*8660*/  VIADD R19, R0, 0x50 ;  /* 0x0000005000137836 */ /* 0x000fe20000000000 */
[----:B------:R-:W-:-:S02]  /*8670*/  ISETP.GE.AND P6, PT, R20, R203, PT ;  /* 0x000000cb1400720c */ /* 0x000fc40003fc6270 */
[----:B------:R-:W-:Y:S02]  /*8680*/  FSEL R62, R97, -INF , !P2 ;  /* 0xff800000613e7808 */ /* 0x000fe40005000000 */
[----:B------:R-:W-:Y:S02]  /*8690*/  ISETP.LT.OR P1, PT, R21, R199, P1 ;  /* 0x000000c71500720c */ /* 0x000fe40000f21670 */
[----:B------:R-:W-:Y:S01]  /*86a0*/  FMNMX.FTZ R12, R61, R12, !PT ;  /* 0x0000000c3d0c7209 */ /* 0x000fe20007810000 */
[----:B------:R-:W-:Y:S01]  /*86b0*/  VIADD R18, R0, 0x51 ;  /* 0x0000005100127836 */ /* 0x000fe20000000000 */
[----:B------:R-:W-:Y:S02]  /*86c0*/  ISETP.GE.AND P5, PT, R19, R203, PT ;  /* 0x000000cb1300720c */ /* 0x000fe40003fa6270 */
[----:B------:R-:W-:Y:S02]  /*86d0*/  FSEL R63, R92, -INF , !P1 ;  /* 0xff8000005c3f7808 */ /* 0x000fe40004800000 */
[----:B------:R-:W-:-:S02]  /*86e0*/  ISETP.LT.OR P6, PT, R20, R199, P6 ;  /* 0x000000c71400720c */ /* 0x000fc400037c1670 */
[----:B------:R-:W-:Y:S01]  /*86f0*/  FMNMX.FTZ R29, R62, R12, !PT ;  /* 0x0000000c3e1d7209 */ /* 0x000fe20007810000 */
[----:B------:R-:W-:Y:S01]  /*8700*/  VIADD R17, R0, 0x58 ;  /* 0x0000005800117836 */ /* 0x000fe20000000000 */
        /* <DEDUP_REMOVED lines=26> */
[----:B------:R-:W-:Y:S02]  /*88b0*/  ISETP.LT.OR P6, PT, R14, R199, P6 ;  /* 0x000000c70e00720c */ /* 0x000fe400037c1670 */
[----:B------:R-:W-:-:S02]  /*88c0*/  FSEL R68, R124, -INF , !P1 ;  /* 0xff8000007c447808 */ /* 0x000fc40004800000 */
[----:B------:R-:W-:Y:S01]  /*88d0*/  FMNMX.FTZ R29, R71, R29, !PT ;  /* 0x0000001d471d7209 */ /* 0x000fe20007810000 */
[----:B------:R-:W-:Y:S01]  /*88e0*/  VIADD R32, R0, 0x70 ;  /* 0x0000007000207836 */ /* 0x000fe20000000000 */
[----:B------:R-:W-:Y:S01]  /*88f0*/  BAR.SYNC.DEFER_BLOCKING 0x0 ;  /* 0x0000000000007b1d */ /* 0x000fe20000010000 */
        /* <DEDUP_REMOVED lines=18> */
[----:B------:R-:W-:Y:S02]  /*8a20*/  FMNMX.FTZ R33, R72, R33, !PT ;  /* 0x0000002148217209 */ /* 0x000fe40007810000 */
[----:B------:R-:W-:-:S02]  /*8a30*/  ISETP.GE.AND P3, PT, R29, R203, PT ;  /* 0x000000cb1d00720c */ /* 0x000fc40003f66270 */
[----:B------:R-:W-:Y:S02]  /*8a40*/  ISETP.LT.OR P1, PT, R30, R199, P1 ;  /* 0x000000c71e00720c */ /* 0x000fe40000f21670 */
[----:B------:R-:W-:Y:S02]  /*8a50*/  FSEL R76, R173, -INF , !P2 ;  /* 0xff800000ad4c7808 */ /* 0x000fe40005000000 */
[----:B------:R-:W-:Y:S02]  /*8a60*/  FMNMX.FTZ R33, R77, R33, !PT ;  /* 0x000000214d217209 */ /* 0x000fe40007810000 */
[----:B------:R-:W-:Y:S02]  /*8a70*/  ISETP.LT.OR P3, PT, R29, R199, P3 ;  /* 0x000000c71d00720c */ /* 0x000fe40001f61670 */
[----:B------:R-:W-:Y:S02]  /*8a80*/  FSEL R75, R112, -INF , !P1 ;  /* 0xff800000704b7808 */ /* 0x000fe40004800000 */
[----:B------:R-:W-:-:S02]  /*8a90*/  FMNMX.FTZ R33, R76, R33, !PT ;  /* 0x000000214c217209 */ /* 0x000fc40007810000 */
[----:B------:R-:W-:Y:S02]  /*8aa0*/  FSEL R74, R113, -INF , !P3 ;  /* 0xff800000714a7808 */ /* 0x000fe40005800000 */
[----:B------:R-:W-:-:S04]  /*8ab0*/  FMNMX.FTZ R33, R75, R33, !PT ;  /* 0x000000214b217209 */ /* 0x000fc80007810000 */
[----:B------:R-:W-:Y:S01]  /*8ac0*/  FMNMX.FTZ R43, R74, R33, !PT ;  /* 0x000000214a2b7209 */ /* 0x000fe20007810000 */
[----:B------:R-:W-:Y:S06]  /*8ad0*/  @!P0 BRA `(.L_x_186) ;  /* 0x0000000000748947 */ /* 0x000fec0003800000 */
[----:B------:R-:W2:Y:S04]  /*8ae0*/  LDL.64 R214, [R1+0x98] ;  /* 0x0000980001d67983 */ /* 0x000ea80000100a00 */
[----:B------:R-:W3:Y:S01]  /*8af0*/  LDL.64 R222, [R1+0x88] ;  /* 0x0000880001de7983 */ /* 0x000ee20000100a00 */
[----:B------:R-:W-:Y:S01]  /*8b00*/  VIADD R34, R252, 0xfffffffd ;  /* 0xfffffffdfc227836 */ /* 0x000fe20000000000 */
[----:B------:R-:W-:Y:S01]  /*8b10*/  ULDC.64 UR4, c[0x0][0x218] ;  /* 0x0000860000047ab9 */ /* 0x000fe20000000a00 */
[----:B------:R-:W-:-:S03]  /*8b20*/  IMAD.SHL.U32 R36, R132, 0x40, RZ ;  /* 0x0000004084247824 */ /* 0x000fc600078e00ff */
[----:B------:R-:W-:-:S05]  /*8b30*/  SHF.R.S32.HI R33, RZ, 0x1f, R34 ;  /* 0x0000001fff217819 */ /* 0x000fca0000011422 */
[----:B------:R-:W-:-:S04]  /*8b40*/  IMAD R33, R33, R132, RZ ;  /* 0x0000008421217224 */ /* 0x000fc800078e02ff */
[C---:B------:R-:W-:Y:S02]  /*8b50*/  IMAD R33, R34.reuse, R133, R33 ;  /* 0x0000008522217224 */ /* 0x040fe400078e0221 */
[----:B------:R-:W-:-:S04]  /*8b60*/  IMAD.WIDE.U32 R34, R34, R132, RZ ;  /* 0x0000008422227225 */ /* 0x000fc800078e00ff */
[----:B------:R-:W-:Y:S01]  /*8b70*/  IMAD.IADD R35, R35, 0x1, R33 ;  /* 0x0000000123237824 */ /* 0x000fe200078e0221 */
[----:B--2---:R-:W-:-:S04]  /*8b80*/  LEA R33, P0, R34, R214, 0x7 ;  /* 0x000000d622217211 */ /* 0x004fc800078038ff */
[----:B---3--:R-:W-:Y:S02]  /*8b90*/  LEA.HI.X R35, R34, R223, R35, 0x7, P0 ;  /* 0x000000df22237211 */ /* 0x008fe400000f3c23 */
[----:B------:R-:W-:-:S04]  /*8ba0*/  LEA R34, P0, R33, UR4, 0x1 ;  /* 0x0000000421227c11 */ /* 0x000fc8000f8008ff */
[----:B------:R-:W-:Y:S02]  /*8bb0*/  LEA.HI.X R35, R33, UR5, R35, 0x1, P0 ;  /* 0x0000000521237c11 */ /* 0x000fe400080f0c23 */
[----:B------:R-:W-:-:S03]  /*8bc0*/  SHF.L.U64.HI R33, R132, 0x6, R133 ;  /* 0x0000000684217819 */ /* 0x000fc60000010285 */
[----:B------:R-:W-:Y:S01]  /*8bd0*/  @!PT LDS RZ, [RZ] ;  /* 0x00000000fffff984 */ /* 0x000fe20000000800 */
[----:B------:R-:W-:Y:S01]  /*8be0*/  @!PT LDS RZ, [RZ] ;  /* 0x00000000fffff984 */ /* 0x000fe20000000800 */
[----:B------:R-:W-:Y:S01]  /*8bf0*/  @!PT LDS RZ, [RZ] ;  /* 0x00000000fffff984 */ /* 0x000fe20000000800 */
[----:B------:R1:W-:Y:S02]  /*8c00*/  LDGSTS.E.BYPASS.LTC128B.128 [R220+0x2000], desc[UR12][R34.64] ;  /* 0x0200000022dc7fae */ /* 0x0003e4000b901d4c */
[----:B-1----:R-:W-:-:S05]  /*8c10*/  IADD3 R34, P0, R34, R36, RZ ;  /* 0x0000002422227210 */ /* 0x002fca0007f1e0ff */
[----:B------:R-:W-:-:S05]  /*8c20*/  IMAD.X R35, R35, 0x1, R33, P0 ;  /* 0x0000000123237824 */ /* 0x000fca00000e0621 */
[----:B------:R1:W-:Y:S02]  /*8c30*/  LDGSTS.E.BYPASS.LTC128B.128 [R220+0x2800], desc[UR12][R34.64] ;  /* 0x0280000022dc7fae */ /* 0x0003e4000b901d4c */
[----:B-1----:R-:W-:-:S04]  /*8c40*/  IADD3 R34, P1, R34, R36, RZ ;  /* 0x0000002422227210 */ /* 0x002fc80007f3e0ff */
[----:B------:R-:W-:Y:S01]  /*8c50*/  IADD3 R36, P0, R34, R36, RZ ;  /* 0x0000002422247210 */ /* 0x000fe20007f1e0ff */
[----:B------:R-:W-:-:S04]  /*8c60*/  IMAD.X R35, R35, 0x1, R33, P1 ;  /* 0x0000000123237824 */ /* 0x000fc800008e0621 */
[----:B------:R-:W-:Y:S01]  /*8c70*/  IMAD.X R37, R35, 0x1, R33, P0 ;  /* 0x0000000123257824 */ /* 0x000fe200000e0621 */
[----:B------:R1:W-:Y:S04]  /*8c80*/  LDGSTS.E.BYPASS.LTC128B.128 [R220+0x3000], desc[UR12][R34.64] ;  /* 0x0300000022dc7fae */ /* 0x0003e8000b901d4c */
[----:B------:R1:W-:Y:S04]  /*8c90*/  LDGSTS.E.BYPASS.LTC128B.128 [R220+0x3800], desc[UR12][R36.64] ;  /* 0x0380000024dc7fae */ /* 0x0003e8000b901d4c */
[----:B------:R-:W0:Y:S02]  /*8ca0*/  LDGDEPBAR ;  /* 0x00000000000079af */ /* 0x000e240000000000 */
.L_x_186:
[----:B------:R-:W2:Y:S04]  /*8cb0*/  LDL.LU R169, [R1+0x28] ;  /* 0x0000280001a97983 */ /* 0x000ea80000300800 */
[----:B------:R-:W3:Y:S04]  /*8cc0*/  LDL.LU R129, [R1+0x40] ;  /* 0x0000400001817983 */ /* 0x000ee80000300800 */
[----:B------:R-:W4:Y:S04]  /*8cd0*/  LDL.LU R108, [R1+0x2c] ;  /* 0x00002c00016c7983 */ /* 0x000f280000300800 */
[----:B------:R-:W5:Y:S04]  /*8ce0*/  LDL.LU R124, [R1+0x24] ;  /* 0x00002400017c7983 */ /* 0x000f680000300800 */
[----:B------:R-:W2:Y:S04]  /*8cf0*/  LDL.LU R222, [R1+0x20] ;  /* 0x0000200001de7983 */ /* 0x000ea80000300800 */
[----:B------:R-:W3:Y:S04]  /*8d00*/  LDL.LU R91, [R1+0xb4] ;  /* 0x0000b400015b7983 */ /* 0x000ee80000300800 */
[----:B------:R-:W4:Y:S04]  /*8d10*/  LDL.LU R89, [R1+0xbc] ;  /* 0x0000bc0001597983 */ /* 0x000f280000300800 */
[----:B------:R-:W5:Y:S04]  /*8d20*/  LDL.LU R87, [R1+0x4] ;  /* 0x0000040001577983 */ /* 0x000f680000300800 */
[----:B------:R-:W2:Y:S04]  /*8d30*/  LDL.LU R86, [R1+0x8] ;  /* 0x0000080001567983 */ /* 0x000ea80000300800 */
[----:B------:R-:W5:Y:S04]  /*8d40*/  LDL.LU R85, [R1+0x5c] ;  /* 0x00005c0001557983 */ /* 0x000f680000300800 */
        /* <DEDUP_REMOVED lines=8> */
[----:B------:R-:W5:Y:S04]  /*8dd0*/  LDL.LU R109, [R1] ;  /* 0x00000000016d7983 */ /* 0x000f680000300800 */
        /* <DEDUP_REMOVED lines=8> */
[----:B------:R-:W5:Y:S01]  /*8e60*/  LDL.LU R79, [R1+0xac] ;  /* 0x0000ac00014f7983 */ /* 0x000f620000300800 */
[----:B------:R-:W-:-:S02]  /*8e70*/  ISETP.GE.AND P2, PT, R4, R200, PT ;  /* 0x000000c80400720c */ /* 0x000fc40003f46270 */
[C---:B------:R-:W-:Y:S01]  /*8e80*/  ISETP.GE.AND P1, PT, R0.reuse, R202, PT ;  /* 0x000000ca0000720c */ /* 0x040fe20003f26270 */
[----:B------:R-:W1:Y:S01]  /*8e90*/  SHFL.BFLY PT, R33, R43, 0x2, 0x1f ;  /* 0x0c401f002b217f89 */ /* 0x000e6200000e0000 */
[C---:B------:R-:W-:Y:S02]  /*8ea0*/  ISETP.GE.AND P3, PT, R0.reuse, R201, PT ;  /* 0x000000c90000720c */ /* 0x040fe40003f66270 */
[----:B------:R-:W-:Y:S02]  /*8eb0*/  ISETP.GE.AND P4, PT, R0, R200, PT ;  /* 0x000000c80000720c */ /* 0x000fe40003f86270 */
[----:B------:R-:W-:Y:S02]  /*8ec0*/  ISETP.LT.OR P2, PT, R4, R196, P2 ;  /* 0x000000c40400720c */ /* 0x000fe40001741670 */
[----:B------:R-:W-:Y:S02]  /*8ed0*/  ISETP.GE.AND P6, PT, R3, R202, PT ;  /* 0x000000ca0300720c */ /* 0x000fe40003fc6270 */
[----:B------:R-:W-:-:S02]  /*8ee0*/  ISETP.LT.OR P1, PT, R0, R198, P1 ;  /* 0x000000c60000720c */ /* 0x000fc40000f21670 */
[C---:B------:R-:W-:Y:S02]  /*8ef0*/  ISETP.LT.OR P3, PT, R0.reuse, R197, P3 ;  /* 0x000000c50000720c */ /* 0x040fe40001f61670 */
[----:B------:R-:W-:Y:S02]  /*8f00*/  ISETP.LT.OR P4, PT, R0, R196, P4 ;  /* 0x000000c40000720c */ /* 0x000fe40002781670 */
[C---:B------:R-:W-:Y:S02]  /*8f10*/  ISETP.GE.AND P0, PT, R4.reuse, R202, PT ;  /* 0x000000ca0400720c */ /* 0x040fe40003f06270 */
[----:B------:R-:W-:Y:S02]  /*8f20*/  ISETP.GE.AND P5, PT, R4, R201, PT ;  /* 0x000000c90400720c */ /* 0x000fe40003fa6270 */
[----:B------:R-:W-:Y:S02]  /*8f30*/  ISETP.LT.OR P6, PT, R3, R198, P6 ;  /* 0x000000c60300720c */ /* 0x000fe400037c1670 */
[----:B------:R-:W-:-:S02]  /*8f40*/  FSEL R104, R211, -INF , !P2 ;  /* 0xff800000d3687808 */ /* 0x000fc40005000000 */
[----:B------:R-:W-:Y:S02]  /*8f50*/  ISETP.GE.AND P2, PT, R11, R202, PT ;  /* 0x000000ca0b00720c */ /* 0x000fe40003f46270 */
[----:B-1----:R-:W-:Y:S02]  /*8f60*/  FMNMX.FTZ R0, R43, R33, !PT ;  /* 0x000000212b007209 */ /* 0x002fe40007810000 */
[C---:B------:R-:W-:Y:S02]  /*8f70*/  ISETP.LT.OR P0, PT, R4.reuse, R198, P0 ;  /* 0x000000c60400720c */ /* 0x040fe40000701670 */
[----:B------:R-:W-:Y:S02]  /*8f80*/  ISETP.LT.OR P5, PT, R4, R197, P5 ;  /* 0x000000c50400720c */ /* 0x000fe40002fa1670 */
[----:B------:R-:W1:Y:S01]  /*8f90*/  SHFL.BFLY PT, R4, R0, 0x1, 0x1f ;  /* 0x0c201f0000047f89 */ /* 0x000e6200000e0000 */
[----:B------:R-:W-:Y:S02]  /*8fa0*/  FSEL R34, R182, -INF , !P6 ;  /* 0xff800000b6227808 */ /* 0x000fe40007000000 */
[----:B------:R-:W-:-:S02]  /*8fb0*/  ISETP.GE.AND P6, PT, R10, R202, PT ;  /* 0x000000ca0a00720c */ /* 0x000fc40003fc6270 */
[-C--:B------:R-:W-:Y:S02]  /*8fc0*/  ISETP.LT.OR P2, PT, R11, R198.reuse, P2 ;  /* 0x000000c60b00720c */ /* 0x080fe40001741670 */
[----:B------:R-:W-:Y:S02]  /*8fd0*/  ISETP.LT.OR P6, PT, R10, R198, P6 ;  /* 0x000000c60a00720c */ /* 0x000fe400037c1670 */
[----:B------:R-:W-:Y:S02]  /*8fe0*/  FSEL R36, R178, -INF , !P2 ;  /* 0xff800000b2247808 */ /* 0x000fe40005000000 */
[C---:B------:R-:W-:Y:S02]  /*8ff0*/  ISETP.GE.AND P2, PT, R8.reuse, R202, PT ;  /* 0x000000ca0800720c */ /* 0x040fe40003f46270 */
[----:B------:R-:W-:Y:S02]  /*9000*/  FSEL R37, R179, -INF , !P6 ;  /* 0xff800000b3257808 */ /* 0x000fe40007000000 */
[----:B------:R-:W-:-:S02]  /*9010*/  ISETP.LT.OR P6, PT, R8, R198, P2 ;  /* 0x000000c60800720c */ /* 0x000fc400017c1670 */
[C---:B------:R-:W-:Y:S02]  /*9020*/  ISETP.GE.AND P2, PT, R7.reuse, R202, PT ;  /* 0x000000ca0700720c */ /* 0x040fe40003f46270 */
[----:B------:R-:W-:Y:S02]  /*9030*/  FSEL R33, R206, -INF , !P1 ;  /* 0xff800000ce217808 */ /* 0x000fe40004800000 */
[----:B------:R-:W-:Y:S02]  /*9040*/  ISETP.LT.OR P2, PT, R7, R198, P2 ;  /* 0x000000c60700720c */ /* 0x000fe40001741670 */
[----:B------:R-:W-:Y:S02]  /*9050*/  ISETP.GE.AND P1, PT, R3, R201, PT ;  /* 0x000000c90300720c */ /* 0x000fe40003f26270 */
[----:B------:R-:W-:Y:S02]  /*9060*/  FSEL R73, R130, -INF , !P2 ;  /* 0xff80000082497808 */ /* 0x000fe40005000000 */
[----:B------:R-:W-:-:S02]  /*9070*/  ISETP.GE.AND P2, PT, R27, R202, PT ;  /* 0x000000ca1b00720c */ /* 0x000fc40003f46270 */
[----:B-1----:R-:W-:Y:S02]  /*9080*/  FMNMX.FTZ R172, R0, R4, !PT ;  /* 0x0000000400ac7209 */ /* 0x002fe40007810000 */
[----:B------:R-:W-:Y:S02]  /*9090*/  ISETP.LT.OR P2, PT, R27, R198, P2 ;  /* 0x000000c61b00720c */ /* 0x000fe40001741670 */
[----:B------:R-:W-:Y:S01]  /*90a0*/  ISETP.LT.OR P1, PT, R3, R197, P1 ;  /* 0x000000c50300720c */ /* 0x000fe20000f21670 */
[----:B------:R-:W-:Y:S01]  /*90b0*/  FMUL.FTZ R0, R172, UR6 ;  /* 0x00000006ac007c20 */ /* 0x000fe20008410000 */
[----:B------:R-:W-:Y:S02]  /*90c0*/  FSEL R81, R82, -INF , !P2 ;  /* 0xff80000052517808 */ /* 0x000fe40005000000 */
[----:B------:R-:W-:Y:S02]  /*90d0*/  FSETP.NEU.FTZ.AND P2, PT, R172, -INF , PT ;  /* 0xff800000ac00780b */ /* 0x000fe40003f5d000 */
[----:B------:R-:W-:-:S02]  /*90e0*/  FSEL R96, R208, -INF , !P3 ;  /* 0xff800000d0607808 */ /* 0x000fc40005800000 */
[----:B------:R-:W-:Y:S02]  /*90f0*/  FSEL R100, R209, -INF , !P5 ;  /* 0xff800000d1647808 */ /* 0x000fe40006800000 */
[----:B------:R-:W-:Y:S02]  /*9100*/  FSEL R101, R210, -INF , !P4 ;  /* 0xff800000d2657808 */ /* 0x000fe40006000000 */
[C---:B------:R-:W-:Y:S02]  /*9110*/  ISETP.GE.AND P3, PT, R2.reuse, R202, PT ;  /* 0x000000ca0200720c */ /* 0x040fe40003f66270 */
[C---:B------:R-:W-:Y:S02]  /*9120*/  ISETP.GE.AND P5, PT, R2.reuse, R201, PT ;  /* 0x000000c90200720c */ /* 0x040fe40003fa6270 */
[----:B------:R-:W-:Y:S02]  /*9130*/  ISETP.GE.AND P4, PT, R2, R200, PT ;  /* 0x000000c80200720c */ /* 0x000fe40003f86270 */
[----:B------:R-:W-:-:S02]  /*9140*/  FSEL R0, R0, RZ, P2 ;  /* 0x000000ff00007208 */ /* 0x000fc40001000000 */
[----:B------:R-:W-:Y:S02]  /*9150*/  FSEL R97, R216, -INF , !P1 ;  /* 0xff800000d8617808 */ /* 0x000fe40004800000 */
[C---:B------:R-:W-:Y:S02]  /*9160*/  ISETP.LT.OR P3, PT, R2.reuse, R198, P3 ;  /* 0x000000c60200720c */ /* 0x040fe40001f61670 */
[C---:B------:R-:W-:Y:S02]  /*9170*/  ISETP.LT.OR P5, PT, R2.reuse, R197, P5 ;  /* 0x000000c50200720c */ /* 0x040fe40002fa1670 */
[----:B------:R-:W-:Y:S01]  /*9180*/  ISETP.LT.OR P4, PT, R2, R196, P4 ;  /* 0x000000c40200720c */ /* 0x000fe20002781670 */
[----:B------:R-:W-:Y:S01]  /*9190*/  FFMA.FTZ R2, R42, UR6, -R0 ;  /* 0x000000062a027c23 */ /* 0x000fe20008010800 */
[C---:B------:R-:W-:Y:S02]  /*91a0*/  ISETP.GE.AND P1, PT, R24.reuse, R202, PT ;  /* 0x000000ca1800720c */ /* 0x040fe40003f26270 */
[----:B------:R-:W-:Y:S01]  /*91b0*/  FSEL R43, R207, -INF , !P0 ;  /* 0xff800000cf2b7808 */ /* 0x000fe20004000000 */
[----:B------:R1:W-:Y:S01]  /*91c0*/  MUFU.EX2 R252, R2 ;  /* 0x0000000200fc7308 */ /* 0x0003e20000000800 */
[----:B------:R-:W-:-:S02]  /*91d0*/  ISETP.LT.OR P1, PT, R24, R198, P1 ;  /* 0x000000c61800720c */ /* 0x000fc40000f21670 */
[----:B------:R-:W-:Y:S02]  /*91e0*/  ISETP.GE.AND P0, PT, R3, R200, PT ;  /* 0x000000c80300720c */ /* 0x000fe40003f06270 */
[----:B------:R-:W-:Y:S02]  /*91f0*/  FSEL R35, R183, -INF , !P3 ;  /* 0xff800000b7237808 */ /* 0x000fe40005800000 */
[----:B------:R-:W-:Y:S02]  /*9200*/  ISETP.LT.OR P0, PT, R3, R196, P0 ;  /* 0x000000c40300720c */ /* 0x000fe40000701670 */
[----:B------:R-:W-:Y:S02]  /*9210*/  FMNMX.FTZ R3, R40, R33, !PT ;  /* 0x0000002128037209 */ /* 0x000fe40007810000 */
[----:B------:R-:W-:Y:S02]  /*9220*/  ISETP.GE.AND P3, PT, R9, R202, PT ;  /* 0x000000ca0900720c */ /* 0x000fe40003f66270 */
[----:B------:R-:W-:-:S02]  /*9230*/  FSEL R60, R171, -INF , !P6 ;  /* 0xff800000ab3c7808 */ /* 0x000fc40007000000 */
[----:B------:R-:W-:Y:S01]  /*9240*/  ISETP.LT.OR P3, PT, R9, R198, P3 ;  /* 0x000000c60900720c */ /* 0x000fe20001f61670 */
[----:B-1----:R-:W-:Y:S01]  /*9250*/  FFMA.FTZ R2, R44, UR6, -R0 ;  /* 0x000000062c027c23 */ /* 0x002fe20008010800 */
[CC--:B------:R-:W-:Y:S02]  /*9260*/  ISETP.GE.AND P6, PT, R5.reuse, R202.reuse, PT ;  /* 0x000000ca0500720c */ /* 0x0c0fe40003fc6270 */
[----:B------:R-:W-:Y:S01]  /*9270*/  FSEL R56, R170, -INF , !P3 ;  /* 0xff800000aa387808 */ /* 0x000fe20005800000 */
[----:B------:R1:W-:Y:S01]  /*9280*/  MUFU.EX2 R173, R2 ;  /* 0x0000000200ad7308 */ /* 0x0003e20000000800 */
[C---:B------:R-:W-:Y:S02]  /*9290*/  ISETP.GE.AND P3, PT, R6.reuse, R202, PT ;  /* 0x000000ca0600720c */ /* 0x040fe40003f66270 */
[-C--:B------:R-:W-:Y:S02]  /*92a0*/  ISETP.LT.OR P6, PT, R5, R198.reuse, P6 ;  /* 0x000000c60500720c */ /* 0x080fe400037c1670 */
[----:B------:R-:W-:-:S04]  /*92b0*/  ISETP.LT.OR P3, PT, R6, R198, P3 ;  /* 0x000000c60600720c */ /* 0x000fc80001f61670 */
[----:B------:R-:W-:Y:S02]  /*92c0*/  FSEL R78, R131, -INF , !P3 ;  /* 0xff800000834e7808 */ /* 0x000fe40005800000 */
[----:B------:R-:W-:-:S04]  /*92d0*/  ISETP.GE.AND P3, PT, R28, R202, PT ;  /* 0x000000ca1c00720c */ /* 0x000fc80003f66270 */
[----:B------:R-:W-:Y:S01]  /*92e0*/  ISETP.LT.OR P3, PT, R28, R198, P3 ;  /* 0x000000c61c00720c */ /* 0x000fe20001f61670 */
[----:B-1----:R-:W-:-:S03]  /*92f0*/  FFMA.FTZ R2, R45, UR6, -R0 ;  /* 0x000000062d027c23 */ /* 0x002fc60008010800 */
[----:B------:R-:W-:Y:S02]  /*9300*/  FSEL R80, R123, -INF , !P3 ;  /* 0xff8000007b507808 */ /* 0x000fe40005800000 */
[----:B------:R-:W-:-:S04]  /*9310*/  ISETP.GE.AND P3, PT, R25, R202, PT ;  /* 0x000000ca1900720c */ /* 0x000fc80003f66270 */
[----:B------:R-:W-:Y:S01]  /*9320*/  ISETP.LT.OR P3, PT, R25, R198, P3 ;  /* 0x000000c61900720c */ /* 0x000fe20001f61670 */
[----:B---3--:R-:W-:Y:S02]  /*9330*/  IMAD.MOV.U32 R204, RZ, RZ, R91 ;  /* 0x000000ffffcc7224 */ /* 0x008fe400078e005b */
[----:B----4-:R-:W-:Y:S02]  /*9340*/  IMAD.MOV.U32 R208, RZ, RZ, R89 ;  /* 0x000000ffffd07224 */ /* 0x010fe400078e0059 */
[----:B------:R-:W-:Y:S02]  /*9350*/  IMAD.MOV.U32 R211, RZ, RZ, R204 ;  /* 0x000000ffffd37224 */ /* 0x000fe400078e00cc */
[----:B------:R-:W-:Y:S02]  /*9360*/  IMAD.MOV.U32 R4, RZ, RZ, R208 ;  /* 0x000000ffff047224 */ /* 0x000fe400078e00d0 */
[----:B--2---:R-:W-:Y:S02]  /*9370*/  IMAD.MOV.U32 R210, RZ, RZ, R86 ;  /* 0x000000ffffd27224 */ /* 0x004fe400078e0056 */
[----:B-----5:R-:W-:-:S02]  /*9380*/  IMAD.MOV.U32 R205, RZ, RZ, R92 ;  /* 0x000000ffffcd7224 */ /* 0x020fc400078e005c */
[----:B------:R-:W-:Y:S01]  /*9390*/  IMAD.MOV.U32 R215, RZ, RZ, R84 ;  /* 0x000000ffffd77224 */ /* 0x000fe200078e0054 */
[----:B------:R-:W-:Y:S02]  /*93a0*/  FSEL R84, R106, -INF , !P3 ;  /* 0xff8000006a547808 */ /* 0x000fe40005800000 */
[----:B------:R-:W-:-:S04]  /*93b0*/  ISETP.GE.AND P3, PT, R11, R200, PT ;  /* 0x000000c80b00720c */ /* 0x000fc80003f66270 */
[----:B------:R-:W-:Y:S01]  /*93c0*/  ISETP.LT.OR P3, PT, R11, R196, P3 ;  /* 0x000000c40b00720c */ /* 0x000fe20001f61670 */
[----:B------:R-:W-:Y:S01]  /*93d0*/  IMAD.MOV.U32 R214, RZ, RZ, R88 ;  /* 0x000000ffffd67224 */ /* 0x000fe200078e0058 */
[----:B------:R-:W-:Y:S01]  /*93e0*/  FSEL R88, R107, -INF , !P1 ;  /* 0xff8000006b587808 */ /* 0x000fe20004800000 */
[----:B------:R-:W-:Y:S01]  /*93f0*/  IMAD.MOV.U32 R107, RZ, RZ, R105 ;  /* 0x000000ffff6b7224 */ /* 0x000fe200078e0069 */
[----:B------:R-:W-:Y:S01]  /*9400*/  ISETP.GE.AND P1, PT, R23, R202, PT ;  /* 0x000000ca1700720c */ /* 0x000fe20003f26270 */
[----:B------:R-:W-:-:S03]  /*9410*/  IMAD.MOV.U32 R105, RZ, RZ, R93 ;  /* 0x000000ffff697224 */ /* 0x000fc600078e005d */
[----:B------:R-:W-:Y:S01]  /*9420*/  ISETP.LT.OR P1, PT, R23, R198, P1 ;  /* 0x000000c61700720c */ /* 0x000fe20000f21670 */
[----:B------:R-:W-:-:S04]  /*9430*/  IMAD.MOV.U32 R177, RZ, RZ, R117 ;  /* 0x000000ffffb17224 */ /* 0x000fc800078e0075 */
[----:B------:R-:W-:Y:S02]  /*9440*/  IMAD.MOV.U32 R178, RZ, RZ, R177 ;  /* 0x000000ffffb27224 */ /* 0x000fe400078e00b1 */
[----:B------:R-:W-:Y:S02]  /*9450*/  IMAD.MOV.U32 R180, RZ, RZ, R120 ;  /* 0x000000ffffb47224 */ /* 0x000fe400078e0078 */
[----:B------:R-:W-:Y:S02]  /*9460*/  IMAD.MOV.U32 R120, RZ, RZ, R113 ;  /* 0x000000ffff787224 */ /* 0x000fe400078e0071 */
[----:B------:R-:W-:Y:S02]  /*9470*/  IMAD.MOV.U32 R209, RZ, RZ, R128 ;  /* 0x000000ffffd17224 */ /* 0x000fe400078e0080 */
[----:B------:R1:W-:Y:S01]  /*9480*/  MUFU.EX2 R128, R2 ;  /* 0x0000000200807308 */ /* 0x0003e20000000800 */
[----:B------:R-:W-:Y:S01]  /*9490*/  IMAD.MOV.U32 R113, RZ, RZ, R87 ;  /* 0x000000ffff717224 */ /* 0x000fe200078e0057 */
[----:B------:R-:W-:Y:S01]  /*94a0*/  FSEL R87, R98, -INF , !P1 ;  /* 0xff80000062577808 */ /* 0x000fe20004800000 */
[----:B------:R-:W-:Y:S01]  /*94b0*/  IMAD.MOV.U32 R216, RZ, RZ, R134 ;  /* 0x000000ffffd87224 */ /* 0x000fe200078e0086 */
[----:B------:R-:W-:Y:S01]  /*94c0*/  ISETP.GE.AND P1, PT, R22, R202, PT ;  /* 0x000000ca1600720c */ /* 0x000fe20003f26270 */
[----:B------:R-:W-:-:S02]  /*94d0*/  IMAD.MOV.U32 R182, RZ, RZ, R180 ;  /* 0x000000ffffb67224 */ /* 0x000fc400078e00b4 */
[----:B------:R-:W-:Y:S01]  /*94e0*/  IMAD.MOV.U32 R98, RZ, RZ, R4 ;  /* 0x000000ffff627224 */ /* 0x000fe200078e0004 */
[----:B------:R-:W-:-:S04]  /*94f0*/  ISETP.LT.OR P1, PT, R22, R198, P1 ;  /* 0x000000c61600720c */ /* 0x000fc80000f21670 */
[----:B------:R-:W-:Y:S01]  /*9500*/  FSEL R86, R99, -INF , !P1 ;  /* 0xff80000063567808 */ /* 0x000fe20004800000 */
[----:B------:R-:W-:Y:S01]  /*9510*/  IMAD.MOV.U32 R99, RZ, RZ, R121 ;  /* 0x000000ffff637224 */ /* 0x000fe200078e0079 */
[----:B------:R-:W-:Y:S01]  /*9520*/  ISETP.GE.AND P1, PT, R21, R202, PT ;  /* 0x000000ca1500720c */ /* 0x000fe20003f26270 */
[----:B-1----:R-:W-:-:S03]  /*9530*/  FFMA.FTZ R2, R46, UR6, -R0 ;  /* 0x000000062e027c23 */ /* 0x002fc60008010800 */
[----:B------:R-:W-:Y:S01]  /*9540*/  ISETP.LT.OR P1, PT, R21, R198, P1 ;  /* 0x000000c61500720c */ /* 0x000fe20000f21670 */
[----:B------:R-:W-:Y:S01]  /*9550*/  IMAD.MOV.U32 R131, RZ, RZ, R79 ;  /* 0x000000ffff837224 */ /* 0x000fe200078e004f */
[----:B------:R-:W-:Y:S01]  /*9560*/  FSEL R79, R122, -INF , !P6 ;  /* 0xff8000007a4f7808 */ /* 0x000fe20007000000 */
[----:B------:R1:W-:Y:S01]  /*9570*/  MUFU.EX2 R176, R2 ;  /* 0x0000000200b07308 */ /* 0x0003e20000000800 */
[----:B------:R-:W-:Y:S02]  /*9580*/  FSEL R89, R94, -INF , !P1 ;  /* 0xff8000005e597808 */ /* 0x000fe40004800000 */
[-C--:B------:R-:W-:Y:S02]  /*9590*/  ISETP.GE.AND P1, PT, R20, R202.reuse, PT ;  /* 0x000000ca1400720c */ /* 0x080fe40003f26270 */
[----:B------:R-:W-:Y:S02]  /*95a0*/  ISETP.GE.AND P6, PT, R26, R202, PT ;  /* 0x000000ca1a00720c */ /* 0x000fe40003fc6270 */
[----:B------:R-:W-:-:S02]  /*95b0*/  ISETP.LT.OR P1, PT, R20, R198, P1 ;  /* 0x000000c61400720c */ /* 0x000fc40000f21670 */
[----:B------:R-:W-:Y:S02]  /*95c0*/  ISETP.LT.OR P6, PT, R26, R198, P6 ;  /* 0x000000c61a00720c */ /* 0x000fe400037c1670 */
[----:B------:R-:W-:Y:S01]  /*95d0*/  FSEL R92, R95, -INF , !P1 ;  /* 0xff8000005f5c7808 */ /* 0x000fe20004800000 */
[----:B------:R-:W-:Y:S01]  /*95e0*/  IMAD.MOV.U32 R95, RZ, RZ, R90 ;  /* 0x000000ffff5f7224 */ /* 0x000fe200078e005a */
[----:B------:R-:W-:Y:S02]  /*95f0*/  ISETP.GE.AND P1, PT, R19, R202, PT ;  /* 0x000000ca1300720c */ /* 0x000fe40003f26270 */
[----:B------:R-:W-:Y:S01]  /*9600*/  FSEL R82, R83, -INF , !P6 ;  /* 0xff80000053527808 */ /* 0x000fe20007000000 */
[----:B-1----:R-:W-:Y:S01]  /*9610*/  FFMA.FTZ R2, R47, UR6, -R0 ;  /* 0x000000062f027c23 */ /* 0x002fe20008010800 */
[----:B------:R-:W-:Y:S02]  /*9620*/  ISETP.LT.OR P1, PT, R19, R198, P1 ;  /* 0x000000c61300720c */ /* 0x000fe40000f21670 */
[----:B------:R-:W-:Y:S01]  /*9630*/  ISETP.GE.AND P6, PT, R11, R201, PT ;  /* 0x000000c90b00720c */ /* 0x000fe20003fc6270 */
[----:B------:R1:W-:Y:S01]  /*9640*/  MUFU.EX2 R117, R2 ;  /* 0x0000000200757308 */ /* 0x0003e20000000800 */
[----:B------:R-:W-:Y:S01]  /*9650*/  FSEL R93, R110, -INF , !P1 ;  /* 0xff8000006e5d7808 */ /* 0x000fe20004800000 */
[----:B------:R-:W-:Y:S01]  /*9660*/  IMAD.MOV.U32 R110, RZ, RZ, R120 ;  /* 0x000000ffff6e7224 */ /* 0x000fe200078e0078 */
[----:B------:R-:W-:-:S02]  /*9670*/  ISETP.GE.AND P1, PT, R18, R202, PT ;  /* 0x000000ca1200720c */ /* 0x000fc40003f26270 */
[----:B------:R-:W-:Y:S02]  /*9680*/  ISETP.LT.OR P6, PT, R11, R197, P6 ;  /* 0x000000c50b00720c */ /* 0x000fe400037c1670 */
[----:B------:R-:W-:Y:S02]  /*9690*/  ISETP.LT.OR P1, PT, R18, R198, P1 ;  /* 0x000000c61200720c */ /* 0x000fe40000f21670 */
[----:B------:R-:W-:Y:S01]  /*96a0*/  FSEL R47, R224, -INF , !P6 ;  /* 0xff800000e02f7808 */ /* 0x000fe20007000000 */
[----:B------:R-:W-:Y:S01]  /*96b0*/  IMAD.MOV.U32 R224, RZ, RZ, R109 ;  /* 0x000000ffffe07224 */ /* 0x000fe200078e006d */
[----:B------:R-:W-:Y:S01]  /*96c0*/  FSEL R91, R111, -INF , !P1 ;  /* 0xff8000006f5b7808 */ /* 0x000fe20004800000 */
[----:B------:R-:W-:Y:S01]  /*96d0*/  IMAD.MOV.U32 R111, RZ, RZ, R85 ;  /* 0x000000ffff6f7224 */ /* 0x000fe200078e0055 */
[C---:B------:R-:W-:Y:S02]  /*96e0*/  ISETP.GE.AND P1, PT, R17.reuse, R202, PT ;  /* 0x000000ca1100720c */ /* 0x040fe40003f26270 */
[----:B------:R-:W-:Y:S01]  /*96f0*/  ISETP.GE.AND P6, PT, R8, R201, PT ;  /* 0x000000c90800720c */ /* 0x000fe20003fc6270 */
[----:B-1----:R-:W-:Y:S01]  /*9700*/  FFMA.FTZ R2, R48, UR6, -R0 ;  /* 0x0000000630027c23 */ /* 0x002fe20008010800 */
[----:B------:R-:W-:-:S02]  /*9710*/  ISETP.LT.OR P1, PT, R17, R198, P1 ;  /* 0x000000c61100720c */ /* 0x000fc40000f21670 */
[----:B------:R-:W-:Y:S01]  /*9720*/  ISETP.LT.OR P6, PT, R8, R197, P6 ;  /* 0x000000c50800720c */ /* 0x000fe200037c1670 */
[----:B------:R1:W-:Y:S01]  /*9730*/  MUFU.EX2 R134, R2 ;  /* 0x0000000200867308 */ /* 0x0003e20000000800 */
[----:B------:R-:W-:Y:S02]  /*9740*/  FSEL R90, R118, -INF , !P1 ;  /* 0xff800000765a7808 */ /* 0x000fe40004800000 */
[C---:B------:R-:W-:Y:S02]  /*9750*/  ISETP.GE.AND P1, PT, R16.reuse, R202, PT ;  /* 0x000000ca1000720c */ /* 0x040fe40003f26270 */
[----:B------:R-:W-:Y:S02]  /*9760*/  FSEL R45, R229, -INF , !P6 ;  /* 0xff800000e52d7808 */ /* 0x000fe40007000000 */
[----:B------:R-:W-:Y:S02]  /*9770*/  ISETP.LT.OR P1, PT, R16, R198, P1 ;  /* 0x000000c61000720c */ /* 0x000fe40000f21670 */
[----:B------:R-:W-:-:S02]  /*9780*/  ISETP.GE.AND P6, PT, R5, R200, PT ;  /* 0x000000c80500720c */ /* 0x000fc40003fc6270 */
[----:B------:R-:W-:Y:S01]  /*9790*/  FSEL R85, R119, -INF , !P1 ;  /* 0xff80000077557808 */ /* 0x000fe20004800000 */
[----:B------:R-:W-:Y:S01]  /*97a0*/  IMAD.MOV.U32 R119, RZ, RZ, R210 ;  /* 0x000000ffff777224 */ /* 0x000fe200078e00d2 */
[----:B------:R-:W-:Y:S01]  /*97b0*/  ISETP.GE.AND P1, PT, R15, R202, PT ;  /* 0x000000ca0f00720c */ /* 0x000fe20003f26270 */
[----:B------:R-:W-:Y:S01]  /*97c0*/  IMAD.MOV.U32 R210, RZ, RZ, R205 ;  /* 0x000000ffffd27224 */ /* 0x000fe200078e00cd */
[----:B------:R-:W-:Y:S01]  /*97d0*/  ISETP.LT.OR P6, PT, R5, R196, P6 ;  /* 0x000000c40500720c */ /* 0x000fe200037c1670 */
[----:B-1----:R-:W-:Y:S01]  /*97e0*/  FFMA.FTZ R2, R49, UR6, -R0 ;  /* 0x0000000631027c23 */ /* 0x002fe20008010800 */
[----:B------:R-:W-:Y:S02]  /*97f0*/  ISETP.LT.OR P1, PT, R15, R198, P1 ;  /* 0x000000c60f00720c */ /* 0x000fe40000f21670 */
[----:B------:R-:W-:Y:S01]  /*9800*/  FSEL R49, R217, -INF , !P5 ;  /* 0xff800000d9317808 */ /* 0x000fe20006800000 */
[----:B------:R1:W-:Y:S01]  /*9810*/  MUFU.EX2 R206, R2 ;  /* 0x0000000200ce7308 */ /* 0x0003e20000000800 */
[----:B------:R-:W-:Y:S01]  /*9820*/  FSEL R83, R126, -INF , !P1 ;  /* 0xff8000007e537808 */ /* 0x000fe20004800000 */
[----:B------:R-:W-:Y:S01]  /*9830*/  IMAD.MOV.U32 R126, RZ, RZ, R211 ;  /* 0x000000ffff7e7224 */ /* 0x000fe200078e00d3 */
[C---:B------:R-:W-:Y:S01]  /*9840*/  ISETP.GE.AND P1, PT, R14.reuse, R202, PT ;  /* 0x000000ca0e00720c */ /* 0x040fe20003f26270 */
[----:B------:R-:W-:Y:S01]  /*9850*/  IMAD.MOV.U32 R211, RZ, RZ, R222 ;  /* 0x000000ffffd37224 */ /* 0x000fe200078e00de */
[C---:B------:R-:W-:Y:S01]  /*9860*/  ISETP.GE.AND P5, PT, R9.reuse, R201, PT ;  /* 0x000000c90900720c */ /* 0x040fe20003fa6270 */
[----:B------:R-:W-:Y:S01]  /*9870*/  IMAD.MOV.U32 R222, RZ, RZ, R169 ;  /* 0x000000ffffde7224 */ /* 0x000fe200078e00a9 */
[----:B------:R-:W-:Y:S01]  /*9880*/  ISETP.LT.OR P1, PT, R14, R198, P1 ;  /* 0x000000c60e00720c */ /* 0x000fe20000f21670 */
[----:B------:R-:W-:Y:S01]  /*9890*/  IMAD.MOV.U32 R217, RZ, RZ, R211 ;  /* 0x000000ffffd97224 */ /* 0x000fe200078e00d3 */
[----:B------:R-:W-:-:S04]  /*98a0*/  ISETP.LT.OR P5, PT, R9, R197, P5 ;  /* 0x000000c50900720c */ /* 0x000fc80002fa1670 */
[----:B------:R-:W-:Y:S02]  /*98b0*/  FSEL R46, R228, -INF , !P5 ;  /* 0xff800000e42e7808 */ /* 0x000fe40006800000 */
[----:B------:R-:W-:Y:S02]  /*98c0*/  ISETP.GE.AND P5, PT, R6, R201, PT ;  /* 0x000000c90600720c */ /* 0x000fe40003fa6270 */
[----:B-1----:R-:W-:Y:S01]  /*98d0*/  FMNMX.FTZ R2, R43, R3, !PT ;  /* 0x000000032b027209 */ /* 0x002fe20007810000 */
[----:B------:R-:W-:Y:S01]  /*98e0*/  FFMA.FTZ R3, R50, UR6, -R0 ;  /* 0x0000000632037c23 */ /* 0x000fe20008010800 */
[----:B------:R-:W-:Y:S02]  /*98f0*/  ISETP.LT.OR P5, PT, R6, R197, P5 ;  /* 0x000000c50600720c */ /* 0x000fe40002fa1670 */
[----:B------:R-:W-:Y:S01]  /*9900*/  FMNMX.FTZ R2, R34, R2, !PT ;  /* 0x0000000222027209 */ /* 0x000fe20007810000 */
[----:B------:R1:W-:Y:S01]  /*9910*/  MUFU.EX2 R207, R3 ;  /* 0x0000000300cf7308 */ /* 0x0003e20000000800 */
[----:B------:R-:W-:-:S02]  /*9920*/  FSEL R42, R233, -INF , !P5 ;  /* 0xff800000e92a7808 */ /* 0x000fc40006800000 */
[----:B------:R-:W-:Y:S02]  /*9930*/  FMNMX.FTZ R2, R35, R2, !PT ;  /* 0x0000000223027209 */ /* 0x000fe40007810000 */
[----:B------:R-:W-:Y:S02]  /*9940*/  ISETP.GE.AND P5, PT, R28, R201, PT ;  /* 0x000000c91c00720c */ /* 0x000fe40003fa6270 */
[----:B------:R-:W-:Y:S02]  /*9950*/  FMNMX.FTZ R2, R36, R2, !PT ;  /* 0x0000000224027209 */ /* 0x000fe40007810000 */
[----:B------:R-:W-:Y:S02]  /*9960*/  ISETP.LT.OR P5, PT, R28, R197, P5 ;  /* 0x000000c51c00720c */ /* 0x000fe40002fa1670 */
        /* <DEDUP_REMOVED lines=23> */
[----:B-1----:R-:W-:Y:S01]  /*9ae0*/  FFMA.FTZ R3, R54, UR6, -R0 ;  /* 0x0000000636037c23 */ /* 0x002fe20008010800 */
[----:B------:R-:W-:Y:S01]  /*9af0*/  FSEL R54, R127, -INF , !P1 ;  /* 0xff8000007f367808 */ /* 0x000fe20004800000 */
[----:B------:R-:W-:Y:S01]  /*9b00*/  IMAD.MOV.U32 R127, RZ, RZ, R210 ;  /* 0x000000ffff7f7224 */ /* 0x000fe200078e00d2 */
[C---:B------:R-:W-:Y:S01]  /*9b10*/  ISETP.GE.AND P1, PT, R13.reuse, R202, PT ;  /* 0x000000ca0d00720c */ /* 0x040fe20003f26270 */
[----:B------:R1:W-:Y:S01]  /*9b20*/  MUFU.EX2 R177, R3 ;  /* 0x0000000300b17308 */ /* 0x0003e20000000800 */
[----:B------:R-:W-:Y:S01]  /*9b30*/  FMNMX.FTZ R2, R90, R2, !PT ;  /* 0x000000025a027209 */ /* 0x000fe20007810000 */
[----:B------:R-:W-:Y:S01]  /*9b40*/  IMAD.MOV.U32 R210, RZ, RZ, R129 ;  /* 0x000000ffffd27224 */ /* 0x000fe200078e0081 */
[----:B------:R-:W-:Y:S01]  /*9b50*/  ISETP.LT.OR P1, PT, R13, R198, P1 ;  /* 0x000000c60d00720c */ /* 0x000fe20000f21670 */
[----:B------:R-:W-:Y:S01]  /*9b60*/  IMAD.MOV.U32 R129, RZ, RZ, R124 ;  /* 0x000000ffff817224 */ /* 0x000fe200078e007c */
[----:B------:R-:W-:-:S02]  /*9b70*/  FMNMX.FTZ R2, R85, R2, !PT ;  /* 0x0000000255027209 */ /* 0x000fc40007810000 */
[----:B------:R-:W-:Y:S01]  /*9b80*/  FSEL R53, R102, -INF , !P1 ;  /* 0xff80000066357808 */ /* 0x000fe20004800000 */
[----:B------:R-:W-:Y:S01]  /*9b90*/  IMAD.MOV.U32 R102, RZ, RZ, R182 ;  /* 0x000000ffff667224 */ /* 0x000fe200078e00b6 */
[C---:B------:R-:W-:Y:S02]  /*9ba0*/  ISETP.GE.AND P1, PT, R12.reuse, R202, PT ;  /* 0x000000ca0c00720c */ /* 0x040fe40003f26270 */
[----:B------:R-:W-:Y:S02]  /*9bb0*/  FMNMX.FTZ R2, R83, R2, !PT ;  /* 0x0000000253027209 */ /* 0x000fe40007810000 */
[----:B------:R-:W-:Y:S02]  /*9bc0*/  ISETP.LT.OR P1, PT, R12, R198, P1 ;  /* 0x000000c60c00720c */ /* 0x000fe40000f21670 */
[----:B------:R-:W-:Y:S02]  /*9bd0*/  FMNMX.FTZ R2, R54, R2, !PT ;  /* 0x0000000236027209 */ /* 0x000fe40007810000 */
[----:B------:R-:W-:Y:S01]  /*9be0*/  FSEL R52, R103, -INF , !P1 ;  /* 0xff80000067347808 */ /* 0x000fe20004800000 */
[----:B-1----:R-:W-:Y:S01]  /*9bf0*/  FFMA.FTZ R3, R55, UR6, -R0 ;  /* 0x0000000637037c23 */ /* 0x002fe20008010800 */
[C---:B------:R-:W-:Y:S01]  /*9c00*/  ISETP.GE.AND P1, PT, R32.reuse, R202, PT ;  /* 0x000000ca2000720c */ /* 0x040fe20003f26270 */
[----:B------:R-:W-:Y:S01]  /*9c10*/  IMAD.MOV.U32 R103, RZ, RZ, R178 ;  /* 0x000000ffff677224 */ /* 0x000fe200078e00b2 */
[----:B------:R-:W-:Y:S01]  /*9c20*/  FMNMX.FTZ R2, R53, R2, !PT ;  /* 0x0000000235027209 */ /* 0x000fe20007810000 */
[----:B------:R1:W-:Y:S01]  /*9c30*/  MUFU.EX2 R180, R3 ;  /* 0x0000000300b47308 */ /* 0x0003e20000000800 */
[----:B------:R-:W-:-:S02]  /*9c40*/  ISETP.LT.OR P1, PT, R32, R198, P1 ;  /* 0x000000c62000720c */ /* 0x000fc40000f21670 */
[----:B------:R-:W-:Y:S02]  /*9c50*/  FMNMX.FTZ R2, R52, R2, !PT ;  /* 0x0000000234027209 */ /* 0x000fe40007810000 */
[----:B------:R-:W-:Y:S02]  /*9c60*/  FSEL R51, R174, -INF , !P1 ;  /* 0xff800000ae337808 */ /* 0x000fe40004800000 */
[----:B------:R-:W-:Y:S02]  /*9c70*/  ISETP.GE.AND P1, PT, R31, R202, PT ;  /* 0x000000ca1f00720c */ /* 0x000fe40003f26270 */
[----:B------:R-:W-:Y:S02]  /*9c80*/  FMNMX.FTZ R2, R51, R2, !PT ;  /* 0x0000000233027209 */ /* 0x000fe40007810000 */
[----:B------:R-:W-:Y:S02]  /*9c90*/  ISETP.LT.OR P1, PT, R31, R198, P1 ;  /* 0x000000c61f00720c */ /* 0x000fe40000f21670 */
[----:B------:R-:W-:Y:S01]  /*9ca0*/  FSEL R55, R219, -INF , !P4 ;  /* 0xff800000db377808 */ /* 0x000fe20006000000 */
[----:B------:R-:W-:Y:S01]  /*9cb0*/  IMAD.MOV.U32 R219, RZ, RZ, R113 ;  /* 0x000000ffffdb7224 */ /* 0x000fe200078e0071 */
[----:B------:R-:W-:Y:S01]  /*9cc0*/  FSEL R50, R175, -INF , !P1 ;  /* 0xff800000af327808 */ /* 0x000fe20004800000 */
[----:B-1----:R-:W-:Y:S01]  /*9cd0*/  FFMA.FTZ R3, R57, UR6, -R0 ;  /* 0x0000000639037c23 */ /* 0x002fe20008010800 */
[----:B------:R-:W-:-:S02]  /*9ce0*/  ISETP.GE.AND P1, PT, R30, R202, PT ;  /* 0x000000ca1e00720c */ /* 0x000fc40003f26270 */
[----:B------:R-:W-:Y:S01]  /*9cf0*/  FMNMX.FTZ R2, R50, R2, !PT ;  /* 0x0000000232027209 */ /* 0x000fe20007810000 */
[----:B------:R1:W-:Y:S01]  /*9d00*/  MUFU.EX2 R204, R3 ;  /* 0x0000000300cc7308 */ /* 0x0003e20000000800 */
[----:B------:R-:W-:Y:S02]  /*9d10*/  ISETP.LT.OR P1, PT, R30, R198, P1 ;  /* 0x000000c61e00720c */ /* 0x000fe40000f21670 */
[----:B------:R-:W-:Y:S02]  /*9d20*/  FSEL R57, R218, -INF , !P0 ;  /* 0xff800000da397808 */ /* 0x000fe40004000000 */
[----:B------:R-:W-:Y:S02]  /*9d30*/  FSEL R175, R114, -INF , !P1 ;  /* 0xff80000072af7808 */ /* 0x000fe40004800000 */
[----:B------:R-:W-:Y:S02]  /*9d40*/  ISETP.GE.AND P1, PT, R29, R202, PT ;  /* 0x000000ca1d00720c */ /* 0x000fe40003f26270 */
[----:B------:R-:W-:-:S02]  /*9d50*/  FMNMX.FTZ R2, R175, R2, !PT ;  /* 0x00000002af027209 */ /* 0x000fc40007810000 */
[----:B------:R-:W-:Y:S02]  /*9d60*/  ISETP.LT.OR P1, PT, R29, R198, P1 ;  /* 0x000000c61d00720c */ /* 0x000fe40000f21670 */
[----:B------:R-:W-:Y:S02]  /*9d70*/  ISETP.GE.AND P0, PT, R10, R201, PT ;  /* 0x000000c90a00720c */ /* 0x000fe40003f06270 */
[----:B------:R-:W-:Y:S01]  /*9d80*/  FSEL R174, R115, -INF , !P1 ;  /* 0xff80000073ae7808 */ /* 0x000fe20004800000 */
[----:B------:R-:W-:Y:S02]  /*9d90*/  IMAD.MOV.U32 R115, RZ, RZ, R129 ;  /* 0x000000ffff737224 */ /* 0x000fe400078e0081 */
[----:B-1----:R-:W-:Y:S01]  /*9da0*/  FFMA.FTZ R3, R58, UR6, -R0 ;  /* 0x000000063a037c23 */ /* 0x002fe20008010800 */
[----:B------:R-:W-:Y:S02]  /*9db0*/  ISETP.LT.OR P0, PT, R10, R197, P0 ;  /* 0x000000c50a00720c */ /* 0x000fe40000701670 */
[----:B------:R-:W-:Y:S01]  /*9dc0*/  FMNMX.FTZ R2, R174, R2, !PT ;  /* 0x00000002ae027209 */ /* 0x000fe20007810000 */
[----:B------:R1:W-:Y:S01]  /*9dd0*/  MUFU.EX2 R205, R3 ;  /* 0x0000000300cd7308 */ /* 0x0003e20000000800 */
[----:B------:R-:W-:-:S02]  /*9de0*/  FSEL R48, R225, -INF , !P0 ;  /* 0xff800000e1307808 */ /* 0x000fc40004000000 */
[-C--:B------:R-:W-:Y:S01]  /*9df0*/  ISETP.GE.AND P0, PT, R8, R200.reuse, PT ;  /* 0x000000c80800720c */ /* 0x080fe20003f06270 */
[----:B------:R-:W3:Y:S01]  /*9e00*/  SHFL.BFLY PT, R4, R2, 0x2, 0x1f ;  /* 0x0c401f0002047f89 */ /* 0x000ee200000e0000 */
[----:B------:R-:W-:Y:S02]  /*9e10*/  ISETP.GE.AND P1, PT, R10, R200, PT ;  /* 0x000000c80a00720c */ /* 0x000fe40003f26270 */
[-C--:B------:R-:W-:Y:S02]  /*9e20*/  ISETP.LT.OR P0, PT, R8, R196.reuse, P0 ;  /* 0x000000c40800720c */ /* 0x080fe40000701670 */
[----:B------:R-:W-:Y:S02]  /*9e30*/  ISETP.LT.OR P1, PT, R10, R196, P1 ;  /* 0x000000c40a00720c */ /* 0x000fe40000f21670 */
[----:B------:R-:W-:Y:S02]  /*9e40*/  ISETP.GE.AND P4, PT, R9, R200, PT ;  /* 0x000000c80900720c */ /* 0x000fe40003f86270 */
[----:B------:R-:W-:-:S02]  /*9e50*/  FSEL R58, R226, -INF , !P3 ;  /* 0xff800000e23a7808 */ /* 0x000fc40005800000 */
[----:B------:R-:W-:Y:S01]  /*9e60*/  ISETP.LT.OR P4, PT, R9, R196, P4 ;  /* 0x000000c40900720c */ /* 0x000fe20002781670 */
[----:B-1----:R-:W-:Y:S01]  /*9e70*/  FFMA.FTZ R3, R59, UR6, -R0 ;  /* 0x000000063b037c23 */ /* 0x002fe20008010800 */
[----:B------:R-:W-:Y:S02]  /*9e80*/  FSEL R59, R227, -INF , !P1 ;  /* 0xff800000e33b7808 */ /* 0x000fe40004800000 */
[C---:B------:R-:W-:Y:S01]  /*9e90*/  ISETP.GE.AND P1, PT, R7.reuse, R201, PT ;  /* 0x000000c90700720c */ /* 0x040fe20003f26270 */
[----:B------:R1:W-:Y:S01]  /*9ea0*/  MUFU.EX2 R208, R3 ;  /* 0x0000000300d07308 */ /* 0x0003e20000000800 */
[C---:B------:R-:W-:Y:S02]  /*9eb0*/  ISETP.GE.AND P3, PT, R7.reuse, R200, PT ;  /* 0x000000c80700720c */ /* 0x040fe40003f66270 */
[C---:B------:R-:W-:Y:S02]  /*9ec0*/  ISETP.LT.OR P1, PT, R7.reuse, R197, P1 ;  /* 0x000000c50700720c */ /* 0x040fe40000f21670 */
[----:B------:R-:W-:-:S02]  /*9ed0*/  ISETP.LT.OR P3, PT, R7, R196, P3 ;  /* 0x000000c40700720c */ /* 0x000fc40001f61670 */
[----:B---3--:R-:W-:Y:S01]  /*9ee0*/  FMNMX.FTZ R2, R2, R4, !PT ;  /* 0x0000000402027209 */ /* 0x008fe20007810000 */
[----:B------:R-:W-:Y:S01]  /*9ef0*/  FFMA.FTZ R4, R76, UR6, -R0 ;  /* 0x000000064c047c23 */ /* 0x000fe20008010800 */
[----:B------:R-:W-:-:S03]  /*9f00*/  FSEL R44, R232, -INF , !P1 ;  /* 0xff800000e82c7808 */ /* 0x000fc60004800000 */
[----:B------:R-:W3:Y:S01]  /*9f10*/  SHFL.BFLY PT, R8, R2, 0x1, 0x1f ;  /* 0x0c201f0002087f89 */ /* 0x000ee200000e0000 */
[----:B------:R-:W-:Y:S01]  /*9f20*/  MUFU.EX2 R179, R4 ;  /* 0x0000000400b37308 */ /* 0x000fe20000000800 */
[----:B-1----:R-:W-:Y:S01]  /*9f30*/  FFMA.FTZ R3, R61, UR6, -R0 ;  /* 0x000000063d037c23 */ /* 0x002fe20008010800 */
[----:B------:R-:W-:Y:S02]  /*9f40*/  FSEL R61, R230, -INF , !P4 ;  /* 0xff800000e63d7808 */ /* 0x000fe40006000000 */
[----:B------:R-:W-:-:S04]  /*9f50*/  ISETP.GE.AND P4, PT, R6, R200, PT ;  /* 0x000000c80600720c */ /* 0x000fc80003f86270 */
[----:B------:R1:W-:Y:S01]  /*9f60*/  MUFU.EX2 R169, R3 ;  /* 0x0000000300a97308 */ /* 0x0003e20000000800 */
[----:B------:R-:W-:Y:S02]  /*9f70*/  ISETP.LT.OR P4, PT, R6, R196, P4 ;  /* 0x000000c40600720c */ /* 0x000fe40002781670 */
[----:B---3--:R-:W-:Y:S01]  /*9f80*/  FMNMX.FTZ R123, R2, R8, !PT ;  /* 0x00000008027b7209 */ /* 0x008fe20007810000 */
[----:B-1----:R-:W-:Y:S01]  /*9f90*/  FFMA.FTZ R3, R62, UR6, -R0 ;  /* 0x000000063e037c23 */ /* 0x002fe20008010800 */
[----:B------:R-:W-:Y:S02]  /*9fa0*/  FMNMX.FTZ R2, R39, R96, !PT ;  /* 0x0000006027027209 */ /* 0x000fe40007810000 */
[----:B------:R-:W-:Y:S01]  /*9fb0*/  FSETP.NEU.FTZ.AND P1, PT, R123, -INF , PT ;  /* 0xff8000007b00780b */ /* 0x000fe20003f3d000 */
[----:B------:R1:W3:Y:S01]  /*9fc0*/  MUFU.EX2 R182, R3 ;  /* 0x0000000300b67308 */ /* 0x0002e20000000800 */
[----:B------:R-:W-:Y:S02]  /*9fd0*/  FMNMX.FTZ R2, R100, R2, !PT ;  /* 0x0000000264027209 */ /* 0x000fe40007810000 */
[----:B------:R-:W-:-:S02]  /*9fe0*/  FSEL R62, R231, -INF , !P0 ;  /* 0xff800000e73e7808 */ /* 0x000fc40004000000 */
[----:B------:R-:W-:Y:S02]  /*9ff0*/  FMNMX.FTZ R2, R97, R2, !PT ;  /* 0x0000000261027209 */ /* 0x000fe40007810000 */
[----:B------:R-:W-:Y:S02]  /*a000*/  ISETP.GE.AND P0, PT, R5, R201, PT ;  /* 0x000000c90500720c */ /* 0x000fe40003f06270 */
[----:B------:R-:W-:Y:S02]  /*a010*/  FMNMX.FTZ R2, R49, R2, !PT ;  /* 0x0000000231027209 */ /* 0x000fe40007810000 */
[----:B------:R-:W-:Y:S02]  /*a020*/  ISETP.LT.OR P0, PT, R5, R197, P0 ;  /* 0x000000c50500720c */ /* 0x000fe40000701670 */
[----:B------:R-:W-:Y:S01]  /*a030*/  FMNMX.FTZ R2, R47, R2, !PT ;  /* 0x000000022f027209 */ /* 0x000fe20007810000 */
[----:B-1----:R-:W-:-:S03]  /*a040*/  FFMA.FTZ R3, R63, UR6, -R0 ;  /* 0x000000063f037c23 */ /* 0x002fc60008010800 */
[----:B------:R-:W-:Y:S01]  /*a050*/  FMNMX.FTZ R2, R48, R2, !PT ;  /* 0x0000000230027209 */ /* 0x000fe20007810000 */
[----:B------:R-:W-:Y:S01]  /*a060*/  IMAD.MOV.U32 R63, RZ, RZ, R214 ;  /* 0x000000ffff3f7224 */ /* 0x000fe200078e00d6 */
[----:B------:R1:W-:Y:S02]  /*a070*/  MUFU.EX2 R124, R3 ;  /* 0x00000003007c7308 */ /* 0x0003e40000000800 */
[----:B------:R-:W-:-:S04]  /*a080*/  FMNMX.FTZ R2, R46, R2, !PT ;  /* 0x000000022e027209 */ /* 0x000fc80007810000 */
[----:B------:R-:W-:-:S04]  /*a090*/  FMNMX.FTZ R2, R45, R2, !PT ;  /* 0x000000022d027209 */ /* 0x000fc80007810000 */
[----:B------:R-:W-:-:S04]  /*a0a0*/  FMNMX.FTZ R2, R44, R2, !PT ;  /* 0x000000022c027209 */ /* 0x000fc80007810000 */
[----:B------:R-:W-:Y:S01]  /*a0b0*/  FMNMX.FTZ R2, R42, R2, !PT ;  /* 0x000000022a027209 */ /* 0x000fe20007810000 */
[--C-:B-1----:R-:W-:Y:S01]  /*a0c0*/  FFMA.FTZ R3, R64, UR6, -R0.reuse ;  /* 0x0000000640037c23 */ /* 0x102fe20008010800 */
[----:B------:R-:W-:Y:S02]  /*a0d0*/  IMAD.MOV.U32 R64, RZ, RZ, R215 ;  /* 0x000000ffff407224 */ /* 0x000fe400078e00d7 */
[----:B------:R-:W-:Y:S01]  /*a0e0*/  IMAD.MOV.U32 R215, RZ, RZ, R125 ;  /* 0x000000ffffd77224 */ /* 0x000fe200078e007d */
[----:B------:R1:W-:Y:S02]  /*a0f0*/  MUFU.EX2 R121, R3 ;  /* 0x0000000300797308 */ /* 0x0003e40000000800 */
[----:B-1----:R-:W-:Y:S01]  /*a100*/  FFMA.FTZ R3, R65, UR6, -R0 ;  /* 0x0000000641037c23 */ /* 0x002fe20008010800 */
[----:B------:R-:W-:-:S05]  /*a110*/  IMAD.MOV.U32 R65, RZ, RZ, R209 ;  /* 0x000000ffff417224 */ /* 0x000fca00078e00d1 */
[----:B------:R1:W-:Y:S02]  /*a120*/  MUFU.EX2 R209, R3 ;  /* 0x0000000300d17308 */ /* 0x0003e40000000800 */
[----:B-1----:R-:W-:Y:S01]  /*a130*/  FFMA.FTZ R3, R66, UR6, -R0 ;  /* 0x0000000642037c23 */ /* 0x002fe20008010800 */
[----:B------:R-:W-:-:S05]  /*a140*/  IMAD.MOV.U32 R66, RZ, RZ, R210 ;  /* 0x000000ffff427224 */ /* 0x000fca00078e00d2 */
[----:B------:R1:W-:Y:S02]  /*a150*/  MUFU.EX2 R114, R3 ;  /* 0x0000000300727308 */ /* 0x0003e40000000800 */
[----:B-1----:R-:W-:Y:S01]  /*a160*/  FFMA.FTZ R3, R69, UR6, -R0 ;  /* 0x0000000645037c23 */ /* 0x002fe20008010800 */
[----:B------:R-:W-:Y:S02]  /*a170*/  FSEL R69, R235, -INF , !P4 ;  /* 0xff800000eb457808 */ /* 0x000fe40006000000 */
[----:B------:R-:W-:-:S03]  /*a180*/  ISETP.GE.AND P4, PT, R27, R201, PT ;  /* 0x000000c91b00720c */ /* 0x000fc60003f86270 */
[----:B------:R1:W-:Y:S01]  /*a190*/  MUFU.EX2 R129, R3 ;  /* 0x0000000300817308 */ /* 0x0003e20000000800 */
[----:B------:R-:W-:Y:S01]  /*a1a0*/  ISETP.LT.OR P4, PT, R27, R197, P4 ;  /* 0x000000c51b00720c */ /* 0x000fe20002781670 */
        /* <DEDUP_REMOVED lines=10> */
[C---:B------:R-:W-:Y:S01]  /*a250*/  ISETP.GE.AND P3, PT, R28.reuse, R200, PT ;  /* 0x000000c81c00720c */ /* 0x040fe20003f66270 */
[----:B------:R1:W-:Y:S01]  /*a260*/  MUFU.EX2 R120, R3 ;  /* 0x0000000300787308 */ /* 0x0003e20000000800 */
[----:B------:R-:W-:Y:S01]  /*a270*/  FSEL R9, R245, -INF , !P6 ;  /* 0xff800000f5097808 */ /* 0x000fe20007000000 */
[----:B--2---:R-:W-:Y:S01]  /*a280*/  IMAD.MOV.U32 R245, RZ, RZ, R183 ;  /* 0x000000fffff57224 */ /* 0x004fe200078e00b7 */
[----:B------:R-:W-:Y:S02]  /*a290*/  ISETP.LT.OR P3, PT, R28, R196, P3 ;  /* 0x000000c41c00720c */ /* 0x000fe40001f61670 */
[----:B------:R-:W-:-:S02]  /*a2a0*/  FSEL R28, R237, -INF , !P5 ;  /* 0xff800000ed1c7808 */ /* 0x000fc40006800000 */
[-C--:B------:R-:W-:Y:S02]  /*a2b0*/  ISETP.GE.AND P5, PT, R26, R200.reuse, PT ;  /* 0x000000c81a00720c */ /* 0x080fe40003fa6270 */
[----:B------:R-:W-:Y:S02]  /*a2c0*/  ISETP.GE.AND P6, PT, R22, R200, PT ;  /* 0x000000c81600720c */ /* 0x000fe40003fc6270 */
[----:B------:R-:W-:Y:S02]  /*a2d0*/  ISETP.LT.OR P5, PT, R26, R196, P5 ;  /* 0x000000c41a00720c */ /* 0x000fe40002fa1670 */
[----:B------:R-:W-:Y:S02]  /*a2e0*/  FSEL R26, R240, -INF , !P4 ;  /* 0xff800000f01a7808 */ /* 0x000fe40006000000 */
[----:B------:R-:W-:Y:S01]  /*a2f0*/  ISETP.GE.AND P4, PT, R25, R200, PT ;  /* 0x000000c81900720c */ /* 0x000fe20003f86270 */
[----:B-1----:R-:W-:Y:S01]  /*a300*/  FFMA.FTZ R3, R67, UR6, -R0 ;  /* 0x0000000643037c23 */ /* 0x002fe20008010800 */
[----:B------:R-:W-:Y:S01]  /*a310*/  FSEL R106, R243, -INF , !P5 ;  /* 0xff800000f36a7808 */ /* 0x000fe20006800000 */
[----:B---3--:R-:W-:Y:S01]  /*a320*/  IMAD.MOV.U32 R243, RZ, RZ, R182 ;  /* 0x000000fffff37224 */ /* 0x008fe200078e00b6 */
[----:B------:R-:W-:Y:S01]  /*a330*/  ISETP.LT.OR P4, PT, R25, R196, P4 ;  /* 0x000000c41900720c */ /* 0x000fe20002781670 */
[----:B------:R1:W-:Y:S01]  /*a340*/  MUFU.EX2 R125, R3 ;  /* 0x00000003007d7308 */ /* 0x0003e20000000800 */
[----:B------:R-:W-:-:S02]  /*a350*/  ISETP.GE.AND P5, PT, R23, R201, PT ;  /* 0x000000c91700720c */ /* 0x000fc40003fa6270 */
[----:B------:R-:W-:Y:S01]  /*a360*/  FSEL R109, R246, -INF , !P4 ;  /* 0xff800000f66d7808 */ /* 0x000fe20006000000 */
[----:B------:R-:W-:Y:S01]  /*a370*/  IMAD.MOV.U32 R246, RZ, RZ, R179 ;  /* 0x000000fffff67224 */ /* 0x000fe200078e00b3 */
[C---:B------:R-:W-:Y:S02]  /*a380*/  ISETP.GE.AND P4, PT, R22.reuse, R201, PT ;  /* 0x000000c91600720c */ /* 0x040fe40003f86270 */
[-C--:B------:R-:W-:Y:S02]  /*a390*/  ISETP.LT.OR P5, PT, R23, R197.reuse, P5 ;  /* 0x000000c51700720c */ /* 0x080fe40002fa1670 */
[----:B------:R-:W-:Y:S02]  /*a3a0*/  ISETP.LT.OR P4, PT, R22, R197, P4 ;  /* 0x000000c51600720c */ /* 0x000fe40002781670 */
[----:B------:R-:W-:Y:S01]  /*a3b0*/  FSEL R8, R248, -INF , !P5 ;  /* 0xff800000f8087808 */ /* 0x000fe20006800000 */
[----:B------:R-:W-:Y:S01]  /*a3c0*/  IMAD.MOV.U32 R248, RZ, RZ, R208 ;  /* 0x000000fffff87224 */ /* 0x000fe200078e00d0 */
[----:B------:R-:W-:Y:S01]  /*a3d0*/  FSEL R7, R249, -INF , !P4 ;  /* 0xff800000f9077808 */ /* 0x000fe20006000000 */
[----:B------:R-:W-:Y:S01]  /*a3e0*/  IMAD.MOV.U32 R249, RZ, RZ, R207 ;  /* 0x000000fffff97224 */ /* 0x000fe200078e00cf */
[----:B------:R-:W-:Y:S01]  /*a3f0*/  ISETP.GE.AND P4, PT, R20, R201, PT ;  /* 0x000000c91400720c */ /* 0x000fe20003f86270 */
[----:B-1----:R-:W-:Y:S01]  /*a400*/  FFMA.FTZ R3, R70, UR6, -R0 ;  /* 0x0000000646037c23 */ /* 0x002fe20008010800 */
[----:B------:R-:W-:-:S02]  /*a410*/  FSEL R70, R239, -INF , !P3 ;  /* 0xff800000ef467808 */ /* 0x000fc40005800000 */
[C---:B------:R-:W-:Y:S01]  /*a420*/  ISETP.GE.AND P3, PT, R25.reuse, R201, PT ;  /* 0x000000c91900720c */ /* 0x040fe20003f66270 */
[----:B------:R1:W-:Y:S01]  /*a430*/  MUFU.EX2 R130, R3 ;  /* 0x0000000300827308 */ /* 0x0003e20000000800 */
[-C--:B------:R-:W-:Y:S02]  /*a440*/  ISETP.LT.OR P4, PT, R20, R197.reuse, P4 ;  /* 0x000000c51400720c */ /* 0x080fe40002781670 */
[----:B------:R-:W-:Y:S02]  /*a450*/  ISETP.LT.OR P3, PT, R25, R197, P3 ;  /* 0x000000c51900720c */ /* 0x000fe40001f61670 */
[C---:B------:R-:W-:Y:S02]  /*a460*/  ISETP.GE.AND P5, PT, R21.reuse, R201, PT ;  /* 0x000000c91500720c */ /* 0x040fe40003fa6270 */
[----:B------:R-:W-:Y:S02]  /*a470*/  FSEL R10, R244, -INF , !P3 ;  /* 0xff800000f40a7808 */ /* 0x000fe40005800000 */
[----:B------:R-:W-:-:S02]  /*a480*/  ISETP.LT.OR P5, PT, R21, R197, P5 ;  /* 0x000000c51500720c */ /* 0x000fc40002fa1670 */
[----:B------:R-:W-:Y:S02]  /*a490*/  ISETP.LT.OR P6, PT, R22, R196, P6 ;  /* 0x000000c41600720c */ /* 0x000fe400037c1670 */
[----:B------:R-:W-:Y:S02]  /*a4a0*/  FSEL R22, R224, -INF , !P5 ;  /* 0xff800000e0167808 */ /* 0x000fe40006800000 */
[----:B------:R-:W-:Y:S01]  /*a4b0*/  ISETP.GE.AND P5, PT, R19, R201, PT ;  /* 0x000000c91300720c */ /* 0x000fe20003fa6270 */
[----:B-1----:R-:W-:Y:S01]  /*a4c0*/  FFMA.FTZ R3, R72, UR6, -R0 ;  /* 0x0000000648037c23 */ /* 0x002fe20008010800 */
[----:B------:R-:W-:Y:S02]  /*a4d0*/  ISETP.GE.AND P3, PT, R23, R200, PT ;  /* 0x000000c81700720c */ /* 0x000fe40003f66270 */
[----:B------:R-:W-:Y:S01]  /*a4e0*/  ISETP.LT.OR P5, PT, R19, R197, P5 ;  /* 0x000000c51300720c */ /* 0x000fe20002fa1670 */
[----:B------:R1:W-:Y:S01]  /*a4f0*/  MUFU.EX2 R118, R3 ;  /* 0x0000000300767308 */ /* 0x0003e20000000800 */
[----:B------:R-:W-:-:S04]  /*a500*/  ISETP.LT.OR P3, PT, R23, R196, P3 ;  /* 0x000000c41700720c */ /* 0x000fc80001f61670 */
[----:B------:R-:W-:Y:S01]  /*a510*/  FSEL R72, R250, -INF , !P3 ;  /* 0xff800000fa487808 */ /* 0x000fe20005800000 */
[----:B------:R-:W-:Y:S01]  /*a520*/  IMAD.MOV.U32 R250, RZ, RZ, R176 ;  /* 0x000000fffffa7224 */ /* 0x000fe200078e00b0 */
[----:B------:R-:W-:-:S04]  /*a530*/  ISETP.GE.AND P3, PT, R18, R200, PT ;  /* 0x000000c81200720c */ /* 0x000fc80003f66270 */
[----:B------:R-:W-:-:S04]  /*a540*/  ISETP.LT.OR P3, PT, R18, R196, P3 ;  /* 0x000000c41200720c */ /* 0x000fc80001f61670 */
[----:B------:R-:W-:Y:S01]  /*a550*/  FSEL R108, R108, -INF , !P3 ;  /* 0xff8000006c6c7808 */ /* 0x000fe20005800000 */
[----:B-1----:R-:W-:Y:S01]  /*a560*/  FFMA.FTZ R3, R77, UR6, -R0 ;  /* 0x000000064d037c23 */ /* 0x002fe20008010800 */
[----:B------:R-:W-:Y:S01]  /*a570*/  FSEL R77, R251, -INF , !P6 ;  /* 0xff800000fb4d7808 */ /* 0x000fe20007000000 */
[----:B------:R-:W-:Y:S01]  /*a580*/  IMAD.MOV.U32 R251, RZ, RZ, R117 ;  /* 0x000000fffffb7224 */ /* 0x000fe200078e0075 */
[-C--:B------:R-:W-:Y:S01]  /*a590*/  ISETP.GE.AND P6, PT, R17, R200.reuse, PT ;  /* 0x000000c81100720c */ /* 0x080fe20003fc6270 */
[----:B------:R1:W2:Y:S01]  /*a5a0*/  MUFU.EX2 R170, R3 ;  /* 0x0000000300aa7308 */ /* 0x0002a20000000800 */
[----:B------:R-:W-:Y:S02]  /*a5b0*/  ISETP.GE.AND P3, PT, R13, R200, PT ;  /* 0x000000c80d00720c */ /* 0x000fe40003f66270 */
[-C--:B------:R-:W-:Y:S02]  /*a5c0*/  ISETP.LT.OR P6, PT, R17, R196.reuse, P6 ;  /* 0x000000c41100720c */ /* 0x080fe400037c1670 */
[----:B------:R-:W-:-:S02]  /*a5d0*/  ISETP.LT.OR P3, PT, R13, R196, P3 ;  /* 0x000000c40d00720c */ /* 0x000fc40001f61670 */
[----:B------:R-:W-:Y:S02]  /*a5e0*/  FSEL R107, R107, -INF , !P6 ;  /* 0xff8000006b6b7808 */ /* 0x000fe40007000000 */
[C---:B------:R-:W-:Y:S02]  /*a5f0*/  ISETP.GE.AND P6, PT, R12.reuse, R200, PT ;  /* 0x000000c80c00720c */ /* 0x040fe40003fc6270 */
[----:B------:R-:W-:Y:S02]  /*a600*/  FSEL R95, R95, -INF , !P3 ;  /* 0xff8000005f5f7808 */ /* 0x000fe40005800000 */
[----:B------:R-:W-:Y:S02]  /*a610*/  ISETP.LT.OR P6, PT, R12, R196, P6 ;  /* 0x000000c40c00720c */ /* 0x000fe400037c1670 */
[----:B------:R-:W-:Y:S01]  /*a620*/  ISETP.GE.AND P3, PT, R30, R200, PT ;  /* 0x000000c81e00720c */ /* 0x000fe20003f66270 */
[--C-:B-1----:R-:W-:Y:S01]  /*a630*/  FFMA.FTZ R3, R75, UR6, -R0.reuse ;  /* 0x000000064b037c23 */ /* 0x102fe20008010800 */
[----:B------:R-:W-:-:S02]  /*a640*/  FFMA.FTZ R0, R74, UR6, -R0 ;  /* 0x000000064a007c23 */ /* 0x000fc40008010800 */
[----:B------:R-:W-:Y:S01]  /*a650*/  ISETP.LT.OR P3, PT, R30, R196, P3 ;  /* 0x000000c41e00720c */ /* 0x000fe20001f61670 */
[----:B--2---:R-:W-:Y:S01]  /*a660*/  IMAD.MOV.U32 R23, RZ, RZ, R170 ;  /* 0x000000ffff177224 */ /* 0x004fe200078e00aa */
[----:B------:R1:W2:Y:S08]  /*a670*/  MUFU.EX2 R178, R3 ;  /* 0x0000000300b27308 */ /* 0x0002b00000000800 */
[----:B------:R3:W-:Y:S01]  /*a680*/  MUFU.EX2 R122, R0 ;  /* 0x00000000007a7308 */ /* 0x0007e20000000800 */
[----:B-1----:R-:W-:Y:S01]  /*a690*/  FMUL.FTZ R3, R123, UR6 ;  /* 0x000000067b037c20 */ /* 0x002fe20008410000 */
[----:B--2---:R-:W-:-:S04]  /*a6a0*/  IMAD.MOV.U32 R244, RZ, RZ, R178 ;  /* 0x000000fffff47224 */ /* 0x004fc800078e00b2 */
[----:B------:R-:W-:-:S05]  /*a6b0*/  FSEL R3, R3, RZ, P1 ;  /* 0x000000ff03037208 */ /* 0x000fca0000800000 */
[--C-:B---3--:R-:W-:Y:S01]  /*a6c0*/  FFMA.FTZ R0, R33, UR6, -R3.reuse ;  /* 0x0000000621007c23 */ /* 0x108fe20008010803 */
[----:B------:R-:W-:Y:S01]  /*a6d0*/  FSEL R33, R236, -INF , !P0 ;  /* 0xff800000ec217808 */ /* 0x000fe20004000000 */
[----:B------:R-:W-:Y:S01]  /*a6e0*/  FFMA.FTZ R4, R89, UR6, -R3 ;  /* 0x0000000659047c23 */ /* 0x000fe20008010803 */
[----:B------:R-:W-:Y:S01]  /*a6f0*/  ISETP.GE.AND P0, PT, R27, R200, PT ;  /* 0x000000c81b00720c */ /* 0x000fe20003f06270 */
[----:B------:R1:W-:Y:S01]  /*a700*/  MUFU.EX2 R171, R0 ;  /* 0x0000000000ab7308 */ /* 0x0003e20000000800 */
[----:B------:R-:W-:Y:S01]  /*a710*/  FMNMX.FTZ R2, R33, R2, !PT ;  /* 0x0000000221027209 */ /* 0x000fe20007810000 */
[----:B------:R-:W-:Y:S01]  /*a720*/  IMAD.MOV.U32 R89, RZ, RZ, R181 ;  /* 0x000000ffff597224 */ /* 0x000fe200078e00b5 */
[----:B------:R-:W-:Y:S02]  /*a730*/  ISETP.LT.OR P0, PT, R27, R196, P0 ;  /* 0x000000c41b00720c */ /* 0x000fe40000701670 */
[----:B------:R-:W-:Y:S02]  /*a740*/  FMNMX.FTZ R2, R28, R2, !PT ;  /* 0x000000021c027209 */ /* 0x000fe40007810000 */
[----:B------:R-:W-:Y:S01]  /*a750*/  FSEL R94, R242, -INF , !P0 ;  /* 0xff800000f25e7808 */ /* 0x000fe20004000000 */
[----:B------:R2:W-:Y:S01]  /*a760*/  MUFU.EX2 R230, R4 ;  /* 0x0000000400e67308 */ /* 0x0005e20000000800 */
[----:B------:R-:W-:-:S02]  /*a770*/  FMNMX.FTZ R2, R26, R2, !PT ;  /* 0x000000021a027209 */ /* 0x000fc40007810000 */
[C---:B------:R-:W-:Y:S02]  /*a780*/  ISETP.GE.AND P0, PT, R24.reuse, R200, PT ;  /* 0x000000c81800720c */ /* 0x040fe40003f06270 */
[----:B------:R-:W-:Y:S02]  /*a790*/  FMNMX.FTZ R2, R11, R2, !PT ;  /* 0x000000020b027209 */ /* 0x000fe40007810000 */
[----:B------:R-:W-:Y:S01]  /*a7a0*/  ISETP.LT.OR P0, PT, R24, R196, P0 ;  /* 0x000000c41800720c */ /* 0x000fe20000701670 */
[----:B-1----:R-:W-:Y:S01]  /*a7b0*/  FFMA.FTZ R0, R43, UR6, -R3 ;  /* 0x000000062b007c23 */ /* 0x002fe20008010803 */
[----:B------:R-:W-:Y:S02]  /*a7c0*/  FMNMX.FTZ R2, R10, R2, !PT ;  /* 0x000000020a027209 */ /* 0x000fe40007810000 */
[----:B------:R-:W-:Y:S01]  /*a7d0*/  FSEL R43, R219, -INF , !P4 ;  /* 0xff800000db2b7808 */ /* 0x000fe20006000000 */
[----:B------:R1:W-:Y:S01]  /*a7e0*/  MUFU.EX2 R210, R0 ;  /* 0x0000000000d27308 */ /* 0x0003e20000000800 */
[----:B------:R-:W-:-:S02]  /*a7f0*/  ISETP.GE.AND P4, PT, R18, R201, PT ;  /* 0x000000c91200720c */ /* 0x000fc40003f86270 */
[----:B------:R-:W-:Y:S01]  /*a800*/  FMNMX.FTZ R2, R9, R2, !PT ;  /* 0x0000000209027209 */ /* 0x000fe20007810000 */
[----:B--2---:R-:W-:Y:S01]  /*a810*/  FFMA.FTZ R4, R92, UR6, -R3 ;  /* 0x000000065c047c23 */ /* 0x004fe20008010803 */
[----:B------:R-:W-:Y:S02]  /*a820*/  ISETP.LT.OR P4, PT, R18, R197, P4 ;  /* 0x000000c51200720c */ /* 0x000fe40002781670 */
[----:B------:R-:W-:Y:S01]  /*a830*/  FMNMX.FTZ R2, R8, R2, !PT ;  /* 0x0000000208027209 */ /* 0x000fe20007810000 */
[----:B------:R-:W-:Y:S03]  /*a840*/  MUFU.EX2 R228, R4 ;  /* 0x0000000400e47308 */ /* 0x000fe60000000800 */
[----:B------:R-:W-:-:S04]  /*a850*/  FMNMX.FTZ R2, R7, R2, !PT ;  /* 0x0000000207027209 */ /* 0x000fc80007810000 */
[----:B------:R-:W-:Y:S01]  /*a860*/  FMNMX.FTZ R2, R22, R2, !PT ;  /* 0x0000000216027209 */ /* 0x000fe20007810000 */
[----:B-1----:R-:W-:-:S03]  /*a870*/  FFMA.FTZ R0, R34, UR6, -R3 ;  /* 0x0000000622007c23 */ /* 0x002fc60008010803 */
[----:B------:R-:W-:Y:S01]  /*a880*/  FMNMX.FTZ R2, R43, R2, !PT ;  /* 0x000000022b027209 */ /* 0x000fe20007810000 */
        /* <DEDUP_REMOVED lines=11> */
[----:B------:R-:W-:Y:S02]  /*a940*/  FMNMX.FTZ R2, R56, R2, !PT ;  /* 0x0000000238027209 */ /* 0x000fe40007810000 */
[----:B------:R-:W-:-:S04]  /*a950*/  ISETP.LT.OR P5, PT, R17, R197, P5 ;  /* 0x000000c51100720c */ /* 0x000fc80002fa1670 */
[----:B------:R-:W-:Y:S02]  /*a960*/  FSEL R63, R63, -INF , !P5 ;  /* 0xff8000003f3f7808 */ /* 0x000fe40006800000 */
[----:B------:R-:W-:-:S04]  /*a970*/  ISETP.GE.AND P5, PT, R15, R201, PT ;  /* 0x000000c90f00720c */ /* 0x000fc80003fa6270 */
[----:B------:R-:W-:Y:S01]  /*a980*/  ISETP.LT.OR P5, PT, R15, R197, P5 ;  /* 0x000000c50f00720c */ /* 0x000fe20002fa1670 */
[----:B-1----:R-:W-:Y:S01]  /*a990*/  FFMA.FTZ R0, R60, UR6, -R3 ;  /* 0x000000063c007c23 */ /* 0x002fe20008010803 */
[----:B------:R-:W-:Y:S01]  /*a9a0*/  FSEL R60, R115, -INF , !P4 ;  /* 0xff800000733c7808 */ /* 0x000fe20006000000 */
[----:B------:R-:W-:Y:S01]  /*a9b0*/  IMAD.MOV.U32 R115, RZ, RZ, R209 ;  /* 0x000000ffff737224 */ /* 0x000fe200078e00d1 */
[----:B------:R-:W-:Y:S01]  /*a9c0*/  ISETP.GE.AND P4, PT, R16, R201, PT ;  /* 0x000000c91000720c */ /* 0x000fe20003f86270 */
[----:B------:R1:W-:Y:S01]  /*a9d0*/  MUFU.EX2 R242, R0 ;  /* 0x0000000000f27308 */ /* 0x0003e20000000800 */
[----:B------:R-:W-:Y:S02]  /*a9e0*/  FMNMX.FTZ R2, R60, R2, !PT ;  /* 0x000000023c027209 */ /* 0x000fe40007810000 */
[----:B------:R-:W-:Y:S02]  /*a9f0*/  ISETP.LT.OR P4, PT, R16, R197, P4 ;  /* 0x000000c51000720c */ /* 0x000fe40002781670 */
[----:B------:R-:W-:-:S02]  /*aa00*/  FMNMX.FTZ R2, R63, R2, !PT ;  /* 0x000000023f027209 */ /* 0x000fc40007810000 */
[----:B------:R-:W-:Y:S02]  /*aa10*/  FSEL R64, R64, -INF , !P4 ;  /* 0xff80000040407808 */ /* 0x000fe40006000000 */
[----:B------:R-:W-:Y:S02]  /*aa20*/  ISETP.GE.AND P4, PT, R14, R201, PT ;  /* 0x000000c90e00720c */ /* 0x000fe40003f86270 */
[----:B------:R-:W-:Y:S02]  /*aa30*/  FSEL R66, R66, -INF , !P5 ;  /* 0xff80000042427808 */ /* 0x000fe40006800000 */
[----:B------:R-:W-:Y:S02]  /*aa40*/  ISETP.LT.OR P4, PT, R14, R197, P4 ;  /* 0x000000c50e00720c */ /* 0x000fe40002781670 */
[----:B------:R-:W-:Y:S01]  /*aa50*/  ISETP.GE.AND P5, PT, R13, R201, PT ;  /* 0x000000c90d00720c */ /* 0x000fe20003fa6270 */
[----:B-1----:R-:W-:Y:S01]  /*aa60*/  FFMA.FTZ R0, R73, UR6, -R3 ;  /* 0x0000000649007c23 */ /* 0x002fe20008010803 */
[----:B------:R-:W-:-:S02]  /*aa70*/  FSEL R67, R65, -INF , !P4 ;  /* 0xff80000041437808 */ /* 0x000fc40006000000 */
[----:B------:R-:W-:Y:S01]  /*aa80*/  ISETP.GE.AND P4, PT, R12, R201, PT ;  /* 0x000000c90c00720c */ /* 0x000fe20003f86270 */
[----:B------:R1:W-:Y:S01]  /*aa90*/  MUFU.EX2 R241, R0 ;  /* 0x0000000000f17308 */ /* 0x0003e20000000800 */
[----:B------:R-:W-:Y:S02]  /*aaa0*/  FMNMX.FTZ R2, R64, R2, !PT ;  /* 0x0000000240027209 */ /* 0x000fe40007810000 */
[-C--:B------:R-:W-:Y:S02]  /*aab0*/  ISETP.LT.OR P4, PT, R12, R197.reuse, P4 ;  /* 0x000000c50c00720c */ /* 0x080fe40002781670 */
[----:B------:R-:W-:Y:S02]  /*aac0*/  ISETP.LT.OR P5, PT, R13, R197, P5 ;  /* 0x000000c50d00720c */ /* 0x000fe40002fa1670 */
[----:B------:R-:W-:Y:S02]  /*aad0*/  FSEL R74, R102, -INF , !P4 ;  /* 0xff800000664a7808 */ /* 0x000fe40006000000 */
[----:B------:R-:W-:-:S02]  /*aae0*/  ISETP.GE.AND P4, PT, R31, R201, PT ;  /* 0x000000c91f00720c */ /* 0x000fc40003f86270 */
[----:B------:R-:W-:Y:S02]  /*aaf0*/  FMNMX.FTZ R2, R66, R2, !PT ;  /* 0x0000000242027209 */ /* 0x000fe40007810000 */
[----:B------:R-:W-:Y:S02]  /*ab00*/  ISETP.LT.OR P4, PT, R31, R197, P4 ;  /* 0x000000c51f00720c */ /* 0x000fe40002781670 */
[----:B------:R-:W-:Y:S01]  /*ab10*/  FSEL R73, R103, -INF , !P5 ;  /* 0xff80000067497808 */ /* 0x000fe20006800000 */
[----:B-1----:R-:W-:Y:S01]  /*ab20*/  FFMA.FTZ R0, R78, UR6, -R3 ;  /* 0x000000064e007c23 */ /* 0x002fe20008010803 */
[C---:B------:R-:W-:Y:S02]  /*ab30*/  ISETP.GE.AND P5, PT, R32.reuse, R201, PT ;  /* 0x000000c92000720c */ /* 0x040fe40003fa6270 */
[----:B------:R-:W-:Y:S01]  /*ab40*/  FMNMX.FTZ R2, R67, R2, !PT ;  /* 0x0000000243027209 */ /* 0x000fe20007810000 */
[----:B------:R1:W-:Y:S01]  /*ab50*/  MUFU.EX2 R240, R0 ;  /* 0x0000000000f07308 */ /* 0x0003e20000000800 */
[----:B------:R-:W-:-:S02]  /*ab60*/  ISETP.LT.OR P5, PT, R32, R197, P5 ;  /* 0x000000c52000720c */ /* 0x000fc40002fa1670 */
[----:B------:R-:W-:Y:S02]  /*ab70*/  FMNMX.FTZ R2, R73, R2, !PT ;  /* 0x0000000249027209 */ /* 0x000fe40007810000 */
[----:B------:R-:W-:Y:S02]  /*ab80*/  FSEL R75, R127, -INF , !P5 ;  /* 0xff8000007f4b7808 */ /* 0x000fe40006800000 */
[----:B------:R-:W-:Y:S02]  /*ab90*/  FMNMX.FTZ R2, R74, R2, !PT ;  /* 0x000000024a027209 */ /* 0x000fe40007810000 */
[----:B------:R-:W-:Y:S01]  /*aba0*/  FSEL R65, R247, -INF , !P0 ;  /* 0xff800000f7417808 */ /* 0x000fe20004000000 */
[----:B------:R-:W-:Y:S01]  /*abb0*/  IMAD.MOV.U32 R247, RZ, RZ, R177 ;  /* 0x000000fffff77224 */ /* 0x000fe200078e00b1 */
[----:B------:R-:W-:Y:S02]  /*abc0*/  FMNMX.FTZ R2, R75, R2, !PT ;  /* 0x000000024b027209 */ /* 0x000fe40007810000 */
[----:B------:R-:W-:-:S02]  /*abd0*/  ISETP.GE.AND P0, PT, R19, R200, PT ;  /* 0x000000c81300720c */ /* 0x000fc40003f06270 */
[----:B------:R-:W-:Y:S01]  /*abe0*/  ISETP.GE.AND P5, PT, R21, R200, PT ;  /* 0x000000c81500720c */ /* 0x000fe20003fa6270 */
[----:B-1----:R-:W-:Y:S01]  /*abf0*/  FFMA.FTZ R0, R79, UR6, -R3 ;  /* 0x000000064f007c23 */ /* 0x002fe20008010803 */
[-C--:B------:R-:W-:Y:S01]  /*ac00*/  ISETP.LT.OR P0, PT, R19, R196.reuse, P0 ;  /* 0x000000c41300720c */ /* 0x080fe20000701670 */
[----:B------:R-:W-:Y:S01]  /*ac10*/  IMAD.MOV.U32 R19, RZ, RZ, R128 ;  /* 0x000000ffff137224 */ /* 0x000fe200078e0080 */
[----:B------:R-:W-:Y:S01]  /*ac20*/  ISETP.LT.OR P5, PT, R21, R196, P5 ;  /* 0x000000c41500720c */ /* 0x000fe20002fa1670 */
[----:B------:R1:W-:Y:S01]  /*ac30*/  MUFU.EX2 R239, R0 ;  /* 0x0000000000ef7308 */ /* 0x0003e20000000800 */
[----:B------:R-:W-:Y:S01]  /*ac40*/  FSEL R92, R222, -INF , !P0 ;  /* 0xff800000de5c7808 */ /* 0x000fe20004000000 */
[----:B------:R-:W-:Y:S01]  /*ac50*/  IMAD.MOV.U32 R21, RZ, RZ, R204 ;  /* 0x000000ffff157224 */ /* 0x000fe200078e00cc */
[----:B------:R-:W-:-:S04]  /*ac60*/  ISETP.GE.AND P0, PT, R14, R200, PT ;  /* 0x000000c80e00720c */ /* 0x000fc80003f06270 */
[----:B------:R-:W-:-:S04]  /*ac70*/  ISETP.LT.OR P0, PT, R14, R196, P0 ;  /* 0x000000c40e00720c */ /* 0x000fc80000701670 */
[----:B------:R-:W-:Y:S01]  /*ac80*/  FSEL R103, R216, -INF , !P0 ;  /* 0xff800000d8677808 */ /* 0x000fe20004000000 */
        /* <DEDUP_REMOVED lines=9> */
[----:B------:R-:W-:-:S05]  /*ad20*/  IMAD.MOV.U32 R88, RZ, RZ, R206 ;  /* 0x000000ffff587224 */ /* 0x000fca00078e00ce */
[----:B------:R1:W-:Y:S02]  /*ad30*/  MUFU.EX2 R234, R0 ;  /* 0x0000000000ea7308 */ /* 0x0003e40000000800 */
[----:B-1----:R-:W-:Y:S01]  /*ad40*/  FFMA.FTZ R0, R87, UR6, -R3 ;  /* 0x0000000657007c23 */ /* 0x002fe20008010803 */
[----:B------:R-:W-:Y:S01]  /*ad50*/  FSEL R87, R126, -INF , !P4 ;  /* 0xff8000007e577808 */ /* 0x000fe20006000000 */
[----:B------:R-:W-:Y:S01]  /*ad60*/  IMAD.MOV.U32 R126, RZ, RZ, R111 ;  /* 0x000000ffff7e7224 */ /* 0x000fe200078e006f */
[----:B------:R-:W-:-:S03]  /*ad70*/  ISETP.GE.AND P4, PT, R30, R201, PT ;  /* 0x000000c91e00720c */ /* 0x000fc60003f86270 */
[----:B------:R1:W-:Y:S01]  /*ad80*/  MUFU.EX2 R233, R0 ;  /* 0x0000000000e97308 */ /* 0x0003e20000000800 */
[----:B------:R-:W-:Y:S02]  /*ad90*/  FMNMX.FTZ R4, R87, R2, !PT ;  /* 0x0000000257047209 */ /* 0x000fe40007810000 */
[----:B------:R-:W-:-:S04]  /*ada0*/  ISETP.LT.OR P4, PT, R30, R197, P4 ;  /* 0x000000c51e00720c */ /* 0x000fc80002781670 */
[----:B------:R-:W-:Y:S02]  /*adb0*/  FSEL R116, R116, -INF , !P4 ;  /* 0xff80000074747808 */ /* 0x000fe40006000000 */
[C---:B------:R-:W-:Y:S02]  /*adc0*/  ISETP.GE.AND P4, PT, R29.reuse, R201, PT ;  /* 0x000000c91d00720c */ /* 0x040fe40003f86270 */
[----:B------:R-:W-:Y:S02]  /*add0*/  FMNMX.FTZ R4, R116, R4, !PT ;  /* 0x0000000474047209 */ /* 0x000fe40007810000 */
[----:B------:R-:W-:Y:S01]  /*ade0*/  ISETP.LT.OR P4, PT, R29, R197, P4 ;  /* 0x000000c51d00720c */ /* 0x000fe20002781670 */
[----:B-1----:R-:W-:-:S03]  /*adf0*/  FFMA.FTZ R0, R86, UR6, -R3 ;  /* 0x0000000656007c23 */ /* 0x002fc60008010803 */
[----:B------:R-:W-:Y:S01]  /*ae00*/  FSEL R112, R112, -INF , !P4 ;  /* 0xff80000070707808 */ /* 0x000fe20006000000 */
[----:B------:R-:W-:Y:S01]  /*ae10*/  IMAD.MOV.U32 R86, RZ, RZ, R205 ;  /* 0x000000ffff567224 */ /* 0x000fe200078e00cd */
[C---:B------:R-:W-:Y:S01]  /*ae20*/  ISETP.GE.AND P4, PT, R20.reuse, R200, PT ;  /* 0x000000c81400720c */ /* 0x040fe20003f86270 */
[----:B------:R1:W-:Y:S03]  /*ae30*/  MUFU.EX2 R232, R0 ;  /* 0x0000000000e87308 */ /* 0x0003e60000000800 */
[----:B------:R-:W-:Y:S01]  /*ae40*/  ISETP.LT.OR P4, PT, R20, R196, P4 ;  /* 0x000000c41400720c */ /* 0x000fe20002781670 */
[----:B------:R-:W-:-:S03]  /*ae50*/  IMAD.MOV.U32 R20, RZ, RZ, R180 ;  /* 0x000000ffff147224 */ /* 0x000fc600078e00b4 */
[----:B------:R-:W-:Y:S01]  /*ae60*/  FSEL R81, R110, -INF , !P4 ;  /* 0xff8000006e517808 */ /* 0x000fe20006000000 */
[----:B------:R-:W-:Y:S01]  /*ae70*/  IMAD.MOV.U32 R110, RZ, RZ, R99 ;  /* 0x000000ffff6e7224 */ /* 0x000fe200078e0063 */
[----:B------:R-:W-:Y:S01]  /*ae80*/  ISETP.GE.AND P4, PT, R15, R200, PT ;  /* 0x000000c80f00720c */ /* 0x000fe20003f86270 */
[----:B------:R-:W-:-:S03]  /*ae90*/  IMAD.MOV.U32 R99, RZ, RZ, R223 ;  /* 0x000000ffff637224 */ /* 0x000fc600078e00df */
[----:B------:R-:W-:Y:S01]  /*aea0*/  ISETP.LT.OR P4, PT, R15, R196, P4 ;  /* 0x000000c40f00720c */ /* 0x000fe20002781670 */
[----:B------:R-:W-:Y:S01]  /*aeb0*/  IMAD.MOV.U32 R111, RZ, RZ, R99 ;  /* 0x000000ffff6f7224 */ /* 0x000fe200078e0063 */
[----:B------:R-:W-:Y:S01]  /*aec0*/  LDSM.16.MT88.4 R12, [R184+0x4000] ;  /* 0x00400000b80c783b */ /* 0x000fe20000004200 */
[----:B-1----:R-:W-:Y:S02]  /*aed0*/  FMNMX.FTZ R0, R38, R101, !PT ;  /* 0x0000006526007209 */ /* 0x002fe40007810000 */
[----:B------:R-:W-:Y:S01]  /*aee0*/  FSEL R102, R110, -INF , !P4 ;  /* 0xff8000006e667808 */ /* 0x000fe20006000000 */
[----:B------:R-:W-:Y:S01]  /*aef0*/  IMAD.MOV.U32 R110, RZ, RZ, R131 ;  /* 0x000000ffff6e7224 */ /* 0x000fe200078e0083 */
[----:B------:R-:W-:Y:S01]  /*af00*/  FMNMX.FTZ R0, R104, R0, !PT ;  /* 0x0000000068007209 */ /* 0x000fe20007810000 */
[----:B------:R-:W-:Y:S01]  /*af10*/  IMAD.MOV.U32 R131, RZ, RZ, R215 ;  /* 0x000000ffff837224 */ /* 0x000fe200078e00d7 */
[----:B------:R-:W-:Y:S02]  /*af20*/  ISETP.GE.AND P4, PT, R31, R200, PT ;  /* 0x000000c81f00720c */ /* 0x000fe40003f86270 */
[----:B------:R-:W-:-:S02]  /*af30*/  FMNMX.FTZ R0, R57, R0, !PT ;  /* 0x0000000039007209 */ /* 0x000fc40007810000 */
[----:B------:R-:W-:Y:S02]  /*af40*/  ISETP.LT.OR P4, PT, R31, R196, P4 ;  /* 0x000000c41f00720c */ /* 0x000fe40002781670 */
[----:B------:R-:W-:Y:S02]  /*af50*/  FMNMX.FTZ R0, R55, R0, !PT ;  /* 0x0000000037007209 */ /* 0x000fe40007810000 */
[----:B------:R-:W-:Y:S02]  /*af60*/  FSEL R98, R98, -INF , !P4 ;  /* 0xff80000062627808 */ /* 0x000fe40006000000 */
[----:B------:R-:W-:Y:S01]  /*af70*/  FMNMX.FTZ R2, R58, R0, !PT ;  /* 0x000000003a027209 */ /* 0x000fe20007810000 */
[--C-:B------:R-:W-:Y:S01]  /*af80*/  FFMA.FTZ R0, R93, UR6, -R3.reuse ;  /* 0x000000065d007c23 */ /* 0x100fe20008010803 */
[----:B------:R-:W-:Y:S02]  /*af90*/  FSEL R93, R131, -INF , !P3 ;  /* 0xff800000835d7808 */ /* 0x000fe40005800000 */
[----:B------:R-:W-:Y:S01]  /*afa0*/  FMNMX.FTZ R5, R59, R2, !PT ;  /* 0x000000023b057209 */ /* 0x000fe20007810000 */
[----:B------:R1:W-:Y:S01]  /*afb0*/  MUFU.EX2 R227, R0 ;  /* 0x0000000000e37308 */ /* 0x0003e20000000800 */
[----:B------:R-:W-:-:S07]  /*afc0*/  FFMA.FTZ R2, R91, UR6, -R3 ;  /* 0x000000065b027c23 */ /* 0x000fce0008010803 */
[----:B------:R2:W-:Y:S01]  /*afd0*/  MUFU.EX2 R226, R2 ;  /* 0x0000000200e27308 */ /* 0x0005e20000000800 */
[----:B-1----:R-:W-:Y:S02]  /*afe0*/  FMNMX.FTZ R0, R112, R4, !PT ;  /* 0x0000000470007209 */ /* 0x002fe40007810000 */
[----:B------:R-:W-:-:S03]  /*aff0*/  FMNMX.FTZ R4, R61, R5, !PT ;  /* 0x000000053d047209 */ /* 0x000fc60007810000 */
[----:B------:R-:W1:Y:S01]  /*b000*/  SHFL.BFLY PT, R5, R0, 0x2, 0x1f ;  /* 0x0c401f0000057f89 */ /* 0x000e6200000e0000 */
[----:B--2---:R-:W-:Y:S01]  /*b010*/  FMNMX.FTZ R2, R62, R4, !PT ;  /* 0x000000043e027209 */ /* 0x004fe20007810000 */
[----:B------:R-:W-:Y:S01]  /*b020*/  FFMA.FTZ R4, R90, UR6, -R3 ;  /* 0x000000065a047c23 */ /* 0x000fe20008010803 */
[----:B------:R-:W-:Y:S02]  /*b030*/  IMAD.MOV.U32 R90, RZ, RZ, R173 ;  /* 0x000000ffff5a7224 */ /* 0x000fe400078e00ad */
[----:B------:R-:W-:Y:S01]  /*b040*/  FMNMX.FTZ R2, R68, R2, !PT ;  /* 0x0000000244027209 */ /* 0x000fe20007810000 */
[----:B------:R2:W-:Y:S03]  /*b050*/  MUFU.EX2 R225, R4 ;  /* 0x0000000400e17308 */ /* 0x0005e60000000800 */
[----:B------:R-:W-:-:S04]  /*b060*/  FMNMX.FTZ R2, R69, R2, !PT ;  /* 0x0000000245027209 */ /* 0x000fc80007810000 */
[----:B------:R-:W-:Y:S02]  /*b070*/  FMNMX.FTZ R2, R71, R2, !PT ;  /* 0x0000000247027209 */ /* 0x000fe40007810000 */
[----:B-1----:R-:W-:Y:S01]  /*b080*/  FMNMX.FTZ R0, R0, R5, !PT ;  /* 0x0000000500007209 */ /* 0x002fe20007810000 */
[----:B--2---:R-:W-:Y:S01]  /*b090*/  FFMA.FTZ R4, R85, UR6, -R3 ;  /* 0x0000000655047c23 */ /* 0x004fe20008010803 */
[----:B------:R-:W-:Y:S02]  /*b0a0*/  FSEL R85, R119, -INF , !P5 ;  /* 0xff80000077557808 */ /* 0x000fe40006800000 */
[C---:B------:R-:W-:Y:S01]  /*b0b0*/  ISETP.GE.AND P5, PT, R16.reuse, R200, PT ;  /* 0x000000c81000720c */ /* 0x040fe20003fa6270 */
[----:B------:R1:W-:Y:S01]  /*b0c0*/  MUFU.EX2 R224, R4 ;  /* 0x0000000400e07308 */ /* 0x0003e20000000800 */
[----:B------:R-:W2:Y:S02]  /*b0d0*/  SHFL.BFLY PT, R5, R0, 0x1, 0x1f ;  /* 0x0c201f0000057f89 */ /* 0x000ea400000e0000 */
[----:B------:R-:W-:-:S04]  /*b0e0*/  ISETP.LT.OR P5, PT, R16, R196, P5 ;  /* 0x000000c41000720c */ /* 0x000fc80002fa1670 */
[----:B------:R-:W-:Y:S02]  /*b0f0*/  FSEL R105, R105, -INF , !P5 ;  /* 0xff80000069697808 */ /* 0x000fe40006800000 */
[----:B------:R-:W-:-:S04]  /*b100*/  ISETP.GE.AND P5, PT, R32, R200, PT ;  /* 0x000000c82000720c */ /* 0x000fc80003fa6270 */
[----:B------:R-:W-:Y:S02]  /*b110*/  ISETP.LT.OR P5, PT, R32, R196, P5 ;  /* 0x000000c42000720c */ /* 0x000fe40002fa1670 */
[----:B-1----:R-:W-:Y:S01]  /*b120*/  FMNMX.FTZ R4, R70, R2, !PT ;  /* 0x0000000246047209 */ /* 0x002fe20007810000 */
[--C-:B------:R-:W-:Y:S01]  /*b130*/  FFMA.FTZ R2, R83, UR6, -R3.reuse ;  /* 0x0000000653027c23 */ /* 0x100fe20008010803 */
[----:B------:R-:W-:Y:S02]  /*b140*/  FSEL R83, R126, -INF , !P6 ;  /* 0xff8000007e537808 */ /* 0x000fe40007000000 */
[----:B------:R-:W-:Y:S01]  /*b150*/  FMNMX.FTZ R4, R94, R4, !PT ;  /* 0x000000045e047209 */ /* 0x000fe20007810000 */
[----:B------:R1:W-:Y:S01]  /*b160*/  MUFU.EX2 R223, R2 ;  /* 0x0000000200df7308 */ /* 0x0003e20000000800 */
[----:B------:R-:W-:Y:S02]  /*b170*/  FSEL R76, R111, -INF , !P5 ;  /* 0xff8000006f4c7808 */ /* 0x000fe40006800000 */
[----:B--2---:R-:W-:Y:S01]  /*b180*/  FMNMX.FTZ R99, R0, R5, !PT ;  /* 0x0000000500637209 */ /* 0x004fe20007810000 */
[----:B------:R-:W-:Y:S01]  /*b190*/  FFMA.FTZ R0, R51, UR6, -R3 ;  /* 0x0000000633007c23 */ /* 0x000fe20008010803 */
[----:B------:R-:W-:-:S02]  /*b1a0*/  ISETP.GE.AND P5, PT, R29, R200, PT ;  /* 0x000000c81d00720c */ /* 0x000fc40003fa6270 */
[----:B------:R-:W-:Y:S01]  /*b1b0*/  FSETP.NEU.FTZ.AND P0, PT, R99, -INF , PT ;  /* 0xff8000006300780b */ /* 0x000fe20003f1d000 */
[----:B------:R-:W-:Y:S01]  /*b1c0*/  MUFU.EX2 R216, R0 ;  /* 0x0000000000d87308 */ /* 0x000fe20000000800 */
[----:B------:R-:W-:-:S04]  /*b1d0*/  ISETP.LT.OR P5, PT, R29, R196, P5 ;  /* 0x000000c41d00720c */ /* 0x000fc80002fa1670 */
[----:B------:R-:W-:Y:S02]  /*b1e0*/  FSEL R80, R110, -INF , !P5 ;  /* 0xff8000006e507808 */ /* 0x000fe40006800000 */
        /* <DEDUP_REMOVED lines=14> */
[----:B------:R-:W-:Y:S01]  /*b2d0*/  FMNMX.FTZ R0, R108, R2, !PT ;  /* 0x000000026c007209 */ /* 0x000fe20007810000 */
[----:B------:R-:W-:-:S03]  /*b2e0*/  FMUL.FTZ R2, R99, UR6 ;  /* 0x0000000663027c20 */ /* 0x000fc60008410000 */
[----:B------:R-:W-:Y:S01]  /*b2f0*/  FMNMX.FTZ R0, R107, R0, !PT ;  /* 0x000000006b007209 */ /* 0x000fe20007810000 */
[----:B-1----:R-:W-:Y:S01]  /*b300*/  FFMA.FTZ R4, R50, UR6, -R3 ;  /* 0x0000000632047c23 */ /* 0x002fe20008010803 */
[----:B------:R-:W-:-:S03]  /*b310*/  FSEL R2, R2, RZ, P0 ;  /* 0x000000ff02027208 */ /* 0x000fc60000000000 */
[----:B------:R1:W-:Y:S02]  /*b320*/  MUFU.EX2 R215, R4 ;  /* 0x0000000400d77308 */ /* 0x0003e40000000800 */
[----:B------:R-:W-:-:S06]  /*b330*/  FFMA.FTZ R5, R42, UR6, -R2 ;  /* 0x000000062a057c23 */ /* 0x000fcc0008010802 */
[----:B------:R-:W-:Y:S01]  /*b340*/  MUFU.EX2 R180, R5 ;  /* 0x0000000500b47308 */ /* 0x000fe20000000800 */
[----:B-1----:R-:W-:Y:S01]  /*b350*/  FMNMX.FTZ R4, R105, R0, !PT ;  /* 0x0000000069047209 */ /* 0x002fe20007810000 */
[----:B------:R-:W-:-:S03]  /*b360*/  FFMA.FTZ R0, R96, UR6, -R2 ;  /* 0x0000000660007c23 */ /* 0x000fc60008010802 */
[----:B------:R-:W-:-:S03]  /*b370*/  FMNMX.FTZ R4, R102, R4, !PT ;  /* 0x0000000466047209 */ /* 0x000fc60007810000 */
        /* <DEDUP_REMOVED lines=15> */
[----:B--2---:R-:W-:-:S05]  /*b470*/  FMNMX.FTZ R0, R0, R6, !PT ;  /* 0x0000000600007209 */ /* 0x004fca0007810000 */
[----:B------:R-:W2:Y:S01]  /*b480*/  SHFL.BFLY PT, R5, R0, 0x1, 0x1f ;  /* 0x0c201f0000057f89 */ /* 0x000ea200000e0000 */
[----:B-1----:R-:W-:-:S04]  /*b490*/  FFMA.FTZ R4, R47, UR6, -R2 ;  /* 0x000000062f047c23 */ /* 0x002fc80008010802 */
[----:B------:R1:W-:Y:S01]  /*b4a0*/  MUFU.EX2 R173, R4 ;  /* 0x0000000400ad7308 */ /* 0x0003e20000000800 */
[----:B--2---:R-:W-:Y:S01]  /*b4b0*/  FMNMX.FTZ R91, R0, R5, !PT ;  /* 0x00000005005b7209 */ /* 0x004fe20007810000 */
[--C-:B------:R-:W-:Y:S01]  /*b4c0*/  FFMA.FTZ R0, R9, UR6, -R2.reuse ;  /* 0x0000000609007c23 */ /* 0x100fe20008010802 */
[----:B------:R-:W-:Y:S01]  /*b4d0*/  FSEL R5, R99, RZ, P0 ;  /* 0x000000ff63057208 */ /* 0x000fe20000000000 */
[----:B-1----:R-:W-:Y:S01]  /*b4e0*/  FFMA.FTZ R4, R48, UR6, -R2 ;  /* 0x0000000630047c23 */ /* 0x002fe20008010802 */
[----:B------:R-:W-:-:S03]  /*b4f0*/  FSETP.NEU.FTZ.AND P3, PT, R91, -INF , PT ;  /* 0xff8000005b00780b */ /* 0x000fc60003f7d000 */
[----:B------:R1:W-:Y:S01]  /*b500*/  MUFU.EX2 R206, R0 ;  /* 0x0000000000ce7308 */ /* 0x0003e20000000800 */
[----:B------:R-:W-:-:S04]  /*b510*/  FADD.FTZ R5, R39, -R5 ;  /* 0x8000000527057221 */ /* 0x000fc80000010000 */
[----:B------:R-:W-:-:S03]  /*b520*/  FMUL.FTZ R5, R5, UR6 ;  /* 0x0000000605057c20 */ /* 0x000fc60008410000 */
[----:B------:R2:W-:Y:S08]  /*b530*/  MUFU.EX2 R176, R4 ;  /* 0x0000000400b07308 */ /* 0x0005f00000000800 */
[----:B------:R3:W4:Y:S01]  /*b540*/  MUFU.EX2 R82, R5 ;  /* 0x0000000500527308 */ /* 0x0007220000000800 */
[----:B-1----:R-:W-:-:S05]  /*b550*/  FMUL.FTZ R0, R91, UR6 ;  /* 0x000000065b007c20 */ /* 0x002fca0008410000 */
[----:B------:R-:W-:Y:S01]  /*b560*/  FSEL R0, R0, RZ, P3 ;  /* 0x000000ff00007208 */ /* 0x000fe20001800000 */
[----:B--2---:R-:W-:-:S04]  /*b570*/  FFMA.FTZ R4, R46, UR6, -R2 ;  /* 0x000000062e047c23 */ /* 0x004fc80008010802 */
[--C-:B------:R-:W-:Y:S01]  /*b580*/  FFMA.FTZ R6, R55, UR6, -R0.reuse ;  /* 0x0000000637067c23 */ /* 0x100fe20008010800 */
[----:B------:R-:W-:Y:S01]  /*b590*/  FFMA.FTZ R9, R61, UR6, -R0 ;  /* 0x000000063d097c23 */ /* 0x000fe20008010800 */
[----:B------:R1:W-:Y:S01]  /*b5a0*/  MUFU.EX2 R177, R4 ;  /* 0x0000000400b17308 */ /* 0x0003e20000000800 */
[----:B---3--:R-:W-:Y:S01]  /*b5b0*/  FSEL R5, R172, RZ, P2 ;  /* 0x000000ffac057208 */ /* 0x008fe20001000000 */
[-C--:B----4-:R-:W-:Y:S01]  /*b5c0*/  FMUL.FTZ R148, R148, R82.reuse ;  /* 0x0000005294947220 */ /* 0x090fe20000410000 */
[-C--:B------:R-:W-:Y:S01]  /*b5d0*/  FMUL.FTZ R149, R149, R82.reuse ;  /* 0x0000005295957220 */ /* 0x080fe20000410000 */
[----:B------:R-:W-:-:S04]  /*b5e0*/  FMUL.FTZ R156, R156, R82 ;  /* 0x000000529c9c7220 */ /* 0x000fc80000410000 */
[----:B------:R2:W-:Y:S01]  /*b5f0*/  MUFU.EX2 R127, R6 ;  /* 0x00000006007f7308 */ /* 0x0005e20000000800 */
[----:B------:R-:W-:Y:S01]  /*b600*/  FADD.FTZ R5, R41, -R5 ;  /* 0x8000000529057221 */ /* 0x000fe20000010000 */
[-C--:B------:R-:W-:Y:S01]  /*b610*/  FMUL.FTZ R157, R157, R82.reuse ;  /* 0x000000529d9d7220 */ /* 0x080fe20000410000 */
[-C--:B------:R-:W-:Y:S01]  /*b620*/  FMUL.FTZ R136, R136, R82.reuse ;  /* 0x0000005288887220 */ /* 0x080fe20000410000 */
[-C--:B------:R-:W-:Y:S01]  /*b630*/  FMUL.FTZ R137, R137, R82.reuse ;  /* 0x0000005289897220 */ /* 0x080fe20000410000 */
[----:B------:R-:W-:Y:S01]  /*b640*/  FMUL.FTZ R5, R5, UR6 ;  /* 0x0000000605057c20 */ /* 0x000fe20008410000 */
[-C--:B------:R-:W-:Y:S01]  /*b650*/  FMUL.FTZ R164, R164, R82.reuse ;  /* 0x00000052a4a47220 */ /* 0x080fe20000410000 */
[----:B------:R-:W-:Y:S01]  /*b660*/  FMUL.FTZ R165, R165, R82 ;  /* 0x00000052a5a57220 */ /* 0x000fe20000410000 */
[----:B-1----:R-:W-:Y:S01]  /*b670*/  FFMA.FTZ R4, R45, UR6, -R2 ;  /* 0x000000062d047c23 */ /* 0x002fe20008010802 */
[----:B------:R-:W1:Y:S01]  /*b680*/  MUFU.EX2 R79, R5 ;  /* 0x00000005004f7308 */ /* 0x000e620000000800 */
[----:B--2---:R-:W-:-:S07]  /*b690*/  FSEL R6, R123, RZ, P1 ;  /* 0x000000ff7b067208 */ /* 0x004fce0000800000 */
[----:B------:R2:W-:Y:S01]  /*b6a0*/  MUFU.EX2 R179, R4 ;  /* 0x0000000400b37308 */ /* 0x0005e20000000800 */
[-C--:B-1----:R-:W-:Y:S01]  /*b6b0*/  FMUL.FTZ R140, R140, R79.reuse ;  /* 0x0000004f8c8c7220 */ /* 0x082fe20000410000 */
[-C--:B------:R-:W-:Y:S01]  /*b6c0*/  FMUL.FTZ R141, R141, R79.reuse ;  /* 0x0000004f8d8d7220 */ /* 0x080fe20000410000 */
[-C--:B------:R-:W-:Y:S01]  /*b6d0*/  FMUL.FTZ R144, R144, R79.reuse ;  /* 0x0000004f90907220 */ /* 0x080fe20000410000 */
[-C--:B------:R-:W-:Y:S01]  /*b6e0*/  FMUL.FTZ R145, R145, R79.reuse ;  /* 0x0000004f91917220 */ /* 0x080fe20000410000 */
[-C--:B------:R-:W-:Y:S01]  /*b6f0*/  FMUL.FTZ R152, R152, R79.reuse ;  /* 0x0000004f98987220 */ /* 0x080fe20000410000 */
[-C--:B------:R-:W-:Y:S01]  /*b700*/  FMUL.FTZ R153, R153, R79.reuse ;  /* 0x0000004f99997220 */ /* 0x080fe20000410000 */
[-C--:B------:R-:W-:Y:S01]  /*b710*/  FMUL.FTZ R160, R160, R79.reuse ;  /* 0x0000004fa0a07220 */ /* 0x080fe20000410000 */
[----:B------:R-:W-:Y:S01]  /*b720*/  FMUL.FTZ R161, R161, R79 ;  /* 0x0000004fa1a17220 */ /* 0x000fe20000410000 */
[----:B--2---:R-:W-:-:S04]  /*b730*/  FFMA.FTZ R4, R44, UR6, -R2 ;  /* 0x000000062c047c23 */ /* 0x004fc80008010802 */
[----:B------:R1:W-:Y:S02]  /*b740*/  MUFU.EX2 R181, R4 ;  /* 0x0000000400b57308 */ /* 0x0003e40000000800 */
[----:B-1----:R-:W-:-:S06]  /*b750*/  FFMA.FTZ R4, R33, UR6, -R2 ;  /* 0x0000000621047c23 */ /* 0x002fcc0008010802 */
[----:B------:R1:W-:Y:S02]  /*b760*/  MUFU.EX2 R182, R4 ;  /* 0x0000000400b67308 */ /* 0x0003e40000000800 */
[----:B-1----:R-:W-:-:S06]  /*b770*/  FFMA.FTZ R4, R28, UR6, -R2 ;  /* 0x000000061c047c23 */ /* 0x002fcc0008010802 */
[----:B------:R1:W-:Y:S02]  /*b780*/  MUFU.EX2 R183, R4 ;  /* 0x0000000400b77308 */ /* 0x0003e40000000800 */
[--C-:B-1----:R-:W-:Y:S02]  /*b790*/  FFMA.FTZ R4, R26, UR6, -R2.reuse ;  /* 0x000000061a047c23 */ /* 0x102fe40008010802 */
[----:B------:R-:W1:Y:S04]  /*b7a0*/  LDSM.16.MT88.4 R24, [R185+0x4000] ;  /* 0x00400000b918783b */ /* 0x000e680000004200 */
[----:B------:R2:W-:Y:S02]  /*b7b0*/  MUFU.EX2 R204, R4 ;  /* 0x0000000400cc7308 */ /* 0x0005e40000000800 */
[----:B--2---:R-:W-:-:S06]  /*b7c0*/  FFMA.FTZ R4, R11, UR6, -R2 ;  /* 0x000000060b047c23 */ /* 0x004fcc0008010802 */
        /* <DEDUP_REMOVED lines=10> */
[----:B------:R2:W3:Y:S02]  /*b870*/  MUFU.EX2 R111, R4 ;  /* 0x00000004006f7308 */ /* 0x0004e40000000800 */
[----:B--2---:R-:W-:Y:S01]  /*b880*/  FFMA.FTZ R4, R57, UR6, -R0 ;  /* 0x0000000639047c23 */ /* 0x004fe20008010800 */
[----:B---3--:R-:W-:-:S05]  /*b890*/  F2FP.F16.F32.PACK_AB R5, R111, R110 ;  /* 0x0000006e6f05723e */ /* 0x008fca00000000ff */
[----:B------:R2:W3:Y:S02]  /*b8a0*/  MUFU.EX2 R128, R4 ;  /* 0x0000000400807308 */ /* 0x0004e40000000800 */
[----:B--2---:R-:W-:Y:S02]  /*b8b0*/  FSEL R4, R91, RZ, P3 ;  /* 0x000000ff5b047208 */ /* 0x004fe40001800000 */
[----:B---3--:R-:W-:-:S03]  /*b8c0*/  F2FP.F16.F32.PACK_AB R7, R127, R128 ;  /* 0x000000807f07723e */ /* 0x008fc600000000ff */
[----:B------:R-:W-:-:S04]  /*b8d0*/  FADD.FTZ R4, R38, -R4 ;  /* 0x8000000426047221 */ /* 0x000fc80000010000 */
[----:B------:R-:W-:-:S04]  /*b8e0*/  FMUL.FTZ R4, R4, UR6 ;  /* 0x0000000604047c20 */ /* 0x000fc80008410000 */
[----:B------:R2:W3:Y:S02]  /*b8f0*/  MUFU.EX2 R84, R4 ;  /* 0x0000000400547308 */ /* 0x0004e40000000800 */
[----:B--2---:R-:W-:Y:S01]  /*b900*/  FFMA.FTZ R4, R22, UR6, -R2 ;  /* 0x0000000616047c23 */ /* 0x004fe20008010802 */
[-C--:B---3--:R-:W-:Y:S01]  /*b910*/  FMUL.FTZ R150, R150, R84.reuse ;  /* 0x0000005496967220 */ /* 0x088fe20000410000 */
[-C--:B------:R-:W-:Y:S01]  /*b920*/  FMUL.FTZ R151, R151, R84.reuse ;  /* 0x0000005497977220 */ /* 0x080fe20000410000 */
[----:B------:R-:W-:-:S03]  /*b930*/  FMUL.FTZ R158, R158, R84 ;  /* 0x000000549e9e7220 */ /* 0x000fc60000410000 */
[----:B------:R2:W-:Y:S01]  /*b940*/  MUFU.EX2 R178, R4 ;  /* 0x0000000400b27308 */ /* 0x0005e20000000800 */
[-C--:B------:R-:W-:Y:S01]  /*b950*/  FMUL.FTZ R159, R159, R84.reuse ;  /* 0x000000549f9f7220 */ /* 0x080fe20000410000 */
[-C--:B------:R-:W-:Y:S01]  /*b960*/  FMUL.FTZ R138, R138, R84.reuse ;  /* 0x000000548a8a7220 */ /* 0x080fe20000410000 */
[-C--:B------:R-:W-:Y:S01]  /*b970*/  FMUL.FTZ R139, R139, R84.reuse ;  /* 0x000000548b8b7220 */ /* 0x080fe20000410000 */
[-C--:B------:R-:W-:Y:S01]  /*b980*/  FMUL.FTZ R166, R166, R84.reuse ;  /* 0x00000054a6a67220 */ /* 0x080fe20000410000 */
[----:B------:R-:W-:Y:S01]  /*b990*/  FMUL.FTZ R167, R167, R84 ;  /* 0x00000054a7a77220 */ /* 0x000fe20000410000 */
[----:B--2---:R-:W-:Y:S01]  /*b9a0*/  FADD.FTZ R4, R40, -R6 ;  /* 0x8000000628047221 */ /* 0x004fe20000010000 */
[----:B------:R-:W-:-:S03]  /*b9b0*/  F2FP.F16.F32.PACK_AB R6, R170, R131 ;  /* 0x00000083aa06723e */ /* 0x000fc600000000ff */
[----:B------:R-:W-:Y:S01]  /*b9c0*/  FMUL.FTZ R8, R4, UR6 ;  /* 0x0000000604087c20 */ /* 0x000fe20008410000 */
[----:B------:R-:W-:-:S03]  /*b9d0*/  F2FP.F16.F32.PACK_AB R4, R126, R119 ;  /* 0x000000777e04723e */ /* 0x000fc600000000ff */
[----:B------:R-:W2:Y:S04]  /*b9e0*/  MUFU.EX2 R78, R8 ;  /* 0x00000008004e7308 */ /* 0x000ea80000000800 */
[C---:B------:R-:W-:Y:S06]  /*b9f0*/  HMMA.16816.F32 R32, R4.reuse, R14, R148 ;  /* 0x0000000e0420723c */ /* 0x040fec0000001894 */
[----:B-1----:R-:W-:Y:S01]  /*ba00*/  HMMA.16816.F32 R28, R4, R24, R156 ;  /* 0x00000018041c723c */ /* 0x002fe2000000189c */
[----:B------:R-:W-:-:S02]  /*ba10*/  IMAD.MOV.U32 R148, RZ, RZ, R19 ;  /* 0x000000ffff947224 */ /* 0x000fc400078e0013 */
[----:B------:R-:W-:Y:S01]  /*ba20*/  IMAD.MOV.U32 R150, RZ, RZ, R90 ;  /* 0x000000ffff967224 */ /* 0x000fe200078e005a */
[----:B------:R-:W-:Y:S01]  /*ba30*/  LDSM.16.MT88.4 R16, [R184+0x4400] ;  /* 0x00440000b810783b */ /* 0x000fe20000004200 */
[----:B------:R-:W-:Y:S01]  /*ba40*/  IMAD.MOV.U32 R151, RZ, RZ, R250 ;  /* 0x000000ffff977224 */ /* 0x000fe200078e00fa */
[C---:B------:R-:W-:Y:S01]  /*ba50*/  HMMA.16816.F32 R36, R4.reuse, R12, R136 ;  /* 0x0000000c0424723c */ /* 0x040fe20000001888 */
[----:B------:R-:W-:Y:S02]  /*ba60*/  IMAD.MOV.U32 R157, RZ, RZ, R89 ;  /* 0x000000ffff9d7224 */ /* 0x000fe400078e0059 */
[-C--:B--2---:R-:W-:Y:S01]  /*ba70*/  FMUL.FTZ R142, R142, R78.reuse ;  /* 0x0000004e8e8e7220 */ /* 0x084fe20000410000 */
[----:B------:R-:W-:Y:S02]  /*ba80*/  IMAD.MOV.U32 R89, RZ, RZ, R86 ;  /* 0x000000ffff597224 */ /* 0x000fe400078e0056 */
[----:B------:R-:W-:Y:S01]  /*ba90*/  FMUL.FTZ R143, R143, R78 ;  /* 0x0000004e8f8f7220 */ /* 0x000fe20000410000 */
[----:B------:R-:W-:Y:S01]  /*baa0*/  IMAD.MOV.U32 R86, RZ, RZ, R249 ;  /* 0x000000ffff567224 */ /* 0x000fe200078e00f9 */
[----:B------:R-:W-:Y:S01]  /*bab0*/  HMMA.16816.F32 R164, R4, R26, R164 ;  /* 0x0000001a04a4723c */ /* 0x000fe200000018a4 */
[----:B------:R-:W-:-:S02]  /*bac0*/  IMAD.MOV.U32 R249, RZ, RZ, R245 ;  /* 0x000000fffff97224 */ /* 0x000fc400078e00f5 */
[----:B------:R-:W-:Y:S01]  /*bad0*/  FFMA.FTZ R8, R58, UR6, -R0 ;  /* 0x000000063a087c23 */ /* 0x000fe20008010800 */
[----:B------:R-:W-:Y:S02]  /*bae0*/  IMAD.MOV.U32 R156, RZ, RZ, R21 ;  /* 0x000000ffff9c7224 */ /* 0x000fe400078e0015 */
[-C--:B------:R-:W-:Y:S01]  /*baf0*/  FMUL.FTZ R146, R146, R78.reuse ;  /* 0x0000004e92927220 */ /* 0x080fe20000410000 */
[----:B------:R-:W-:Y:S02]  /*bb00*/  IMAD.MOV.U32 R245, RZ, RZ, R23 ;  /* 0x000000fffff57224 */ /* 0x000fe400078e0017 */
[----:B------:R-:W-:Y:S01]  /*bb10*/  FMUL.FTZ R147, R147, R78 ;  /* 0x0000004e93937220 */ /* 0x000fe20000410000 */
[----:B------:R-:W-:Y:S01]  /*bb20*/  F2FP.F16.F32.PACK_AB R4, R150, R252 ;  /* 0x000000fc9604723e */ /* 0x000fe200000000ff */
[----:B------:R-:W-:Y:S01]  /*bb30*/  IMAD.MOV.U32 R21, RZ, RZ, R88 ;  /* 0x000000ffff157224 */ /* 0x000fe200078e0058 */
[----:B------:R-:W-:Y:S01]  /*bb40*/  F2FP.F16.F32.PACK_AB R5, R210, R171 ;  /* 0x000000abd205723e */ /* 0x000fe200000000ff */
[----:B------:R-:W-:Y:S01]  /*bb50*/  IMAD.MOV.U32 R23, RZ, RZ, R120 ;  /* 0x000000ffff177224 */ /* 0x000fe200078e0078 */
[----:B------:R-:W-:Y:S01]  /*bb60*/  F2FP.F16.F32.PACK_AB R6, R151, R148 ;  /* 0x000000949706723e */ /* 0x000fe200000000ff */
[----:B------:R-:W-:Y:S01]  /*bb70*/  IMAD.MOV.U32 R158, RZ, RZ, R20 ;  /* 0x000000ffff9e7224 */ /* 0x000fe200078e0014 */
[----:B------:R-:W-:Y:S01]  /*bb80*/  F2FP.F16.F32.PACK_AB R7, R214, R211 ;  /* 0x000000d3d607723e */ /* 0x000fe200000000ff */
[----:B------:R1:W-:Y:S01]  /*bb90*/  MUFU.EX2 R120, R8 ;  /* 0x0000000800787308 */ /* 0x0003e20000000800 */
[----:B------:R-:W-:-:S02]  /*bba0*/  IMAD.MOV.U32 R88, RZ, RZ, R248 ;  /* 0x000000ffff587224 */ /* 0x000fc400078e00f8 */
[-C--:B------:R-:W-:Y:S01]  /*bbb0*/  FMUL.FTZ R154, R154, R78.reuse ;  /* 0x0000004e9a9a7220 */ /* 0x080fe20000410000 */
[----:B------:R-:W-:Y:S02]  /*bbc0*/  IMAD.MOV.U32 R248, RZ, RZ, R125 ;  /* 0x000000fffff87224 */ /* 0x000fe400078e007d */
[-C--:B------:R-:W-:Y:S01]  /*bbd0*/  FMUL.FTZ R155, R155, R78.reuse ;  /* 0x0000004e9b9b7220 */ /* 0x080fe20000410000 */
[----:B------:R-:W-:Y:S01]  /*bbe0*/  IMAD.MOV.U32 R250, RZ, RZ, R168 ;  /* 0x000000fffffa7224 */ /* 0x000fe200078e00a8 */
[C---:B------:R-:W-:Y:S01]  /*bbf0*/  HMMA.16816.F32 R52, R4.reuse, R12, R140 ;  /* 0x0000000c0434723c */ /* 0x040fe2000000188c */
[-C--:B------:R-:W-:Y:S01]  /*bc00*/  FMUL.FTZ R162, R162, R78.reuse ;  /* 0x0000004ea2a27220 */ /* 0x080fe20000410000 */
[----:B------:R-:W-:Y:S01]  /*bc10*/  FMUL.FTZ R163, R163, R78 ;  /* 0x0000004ea3a37220 */ /* 0x000fe20000410000 */
[----:B------:R-:W-:Y:S02]  /*bc20*/  IMAD.MOV.U32 R159, RZ, RZ, R247 ;  /* 0x000000ffff9f7224 */ /* 0x000fe400078e00f7 */
[----:B------:R-:W-:Y:S01]  /*bc30*/  IMAD.MOV.U32 R247, RZ, RZ, R169 ;  /* 0x000000fffff77224 */ /* 0x000fe200078e00a9 */
[----:B------:R-:W-:Y:S01]  /*bc40*/  HMMA.16816.F32 R144, R4, R14, R144 ;  /* 0x0000000e0490723c */ /* 0x000fe20000001890 */
[----:B------:R-:W-:Y:S01]  /*bc50*/  IMAD.MOV.U32 R143, RZ, RZ, R89 ;  /* 0x000000ffff8f7224 */ /* 0x000fe200078e0059 */
[----:B------:R-:W-:Y:S01]  /*bc60*/  LDSM.16.MT88.4 R12, [R184+0x4800] ;  /* 0x00480000b80c783b */ /* 0x000fe20000004200 */
[----:B------:R-:W-:-:S02]  /*bc70*/  IMAD.MOV.U32 R142, RZ, RZ, R21 ;  /* 0x000000ffff8e7224 */ /* 0x000fc400078e0015 */
[----:B------:R-:W-:Y:S02]  /*bc80*/  IMAD.MOV.U32 R89, RZ, RZ, R23 ;  /* 0x000000ffff597224 */ /* 0x000fe400078e0017 */
[----:B-1----:R-:W-:Y:S01]  /*bc90*/  FFMA.FTZ R8, R59, UR6, -R0 ;  /* 0x000000063b087c23 */ /* 0x002fe20008010800 */
[----:B------:R-:W1:Y:S01]  /*bca0*/  LDSM.16.MT88.4 R20, [R185+0x4400] ;  /* 0x00440000b914783b */ /* 0x000e620000004200 */
[----:B------:R-:W-:Y:S01]  /*bcb0*/  IMAD.MOV.U32 R141, RZ, RZ, R86 ;  /* 0x000000ffff8d7224 */ /* 0x000fe200078e0056 */
[C---:B------:R-:W-:Y:S01]  /*bcc0*/  HMMA.16816.F32 R152, R4.reuse, R24, R152 ;  /* 0x000000180498723c */ /* 0x040fe20000001898 */
[----:B------:R2:W3:Y:S01]  /*bcd0*/  MUFU.EX2 R125, R8 ;  /* 0x00000008007d7308 */ /* 0x0004e20000000800 */
[----:B------:R-:W-:Y:S02]  /*bce0*/  IMAD.MOV.U32 R140, RZ, RZ, R88 ;  /* 0x000000ffff8c7224 */ /* 0x000fe400078e0058 */
[----:B------:R-:W-:Y:S02]  /*bcf0*/  IMAD.MOV.U32 R88, RZ, RZ, R249 ;  /* 0x000000ffff587224 */ /* 0x000fe400078e00f9 */
[----:B------:R-:W-:Y:S01]  /*bd00*/  IMAD.MOV.U32 R86, RZ, RZ, R248 ;  /* 0x000000ffff567224 */ /* 0x000fe200078e00f8 */
[----:B------:R-:W-:Y:S01]  /*bd10*/  HMMA.16816.F32 R160, R4, R26, R160 ;  /* 0x0000001a04a0723c */ /* 0x000fe200000018a0 */
[----:B------:R-:W-:-:S02]  /*bd20*/  IMAD.MOV.U32 R248, RZ, RZ, R118 ;  /* 0x000000fffff87224 */ /* 0x000fc400078e0076 */
[----:B------:R-:W-:Y:S01]  /*bd30*/  IMAD.MOV.U32 R249, RZ, RZ, R130 ;  /* 0x000000fffff97224 */ /* 0x000fe200078e0082 */
[----:B------:R-:W-:Y:S01]  /*bd40*/  MUFU.EX2 R118, R9 ;  /* 0x0000000900767308 */ /* 0x000fe20000000800 */
[----:B------:R-:W-:Y:S02]  /*bd50*/  IMAD.MOV.U32 R90, RZ, RZ, R134 ;  /* 0x000000ffff5a7224 */ /* 0x000fe400078e0086 */
[----:B------:R-:W-:Y:S01]  /*bd60*/  F2FP.F16.F32.PACK_AB R4, R176, R173 ;  /* 0x000000adb004723e */ /* 0x000fe200000000ff */
[----:B------:R-:W-:Y:S01]  /*bd70*/  IMAD.MOV.U32 R136, RZ, RZ, R124 ;  /* 0x000000ffff887224 */ /* 0x000fe200078e007c */
[----:B------:R-:W-:Y:S01]  /*bd80*/  F2FP.F16.F32.PACK_AB R6, R179, R177 ;  /* 0x000000b1b306723e */ /* 0x000fe200000000ff */
[----:B------:R-:W-:Y:S02]  /*bd90*/  IMAD.MOV.U32 R149, RZ, RZ, R121 ;  /* 0x000000ffff957224 */ /* 0x000fe400078e0079 */
[----:B--2---:R-:W-:Y:S01]  /*bda0*/  FFMA.FTZ R8, R62, UR6, -R0 ;  /* 0x000000063e087c23 */ /* 0x004fe20008010800 */
[----:B---3--:R-:W-:-:S03]  /*bdb0*/  F2FP.F16.F32.PACK_AB R5, R125, R120 ;  /* 0x000000787d05723e */ /* 0x008fc600000000ff */
[----:B------:R2:W3:Y:S02]  /*bdc0*/  MUFU.EX2 R130, R8 ;  /* 0x0000000800827308 */ /* 0x0004e40000000800 */
[----:B--2---:R-:W-:Y:S01]  /*bdd0*/  FFMA.FTZ R8, R43, UR6, -R2 ;  /* 0x000000062b087c23 */ /* 0x004fe20008010802 */
[----:B---3--:R-:W-:-:S05]  /*bde0*/  F2FP.F16.F32.PACK_AB R7, R130, R118 ;  /* 0x000000768207723e */ /* 0x008fca00000000ff */
[----:B------:R2:W-:Y:S02]  /*bdf0*/  MUFU.EX2 R168, R8 ;  /* 0x0000000800a87308 */ /* 0x0005e40000000800 */
[C---:B-1----:R-:W-:Y:S06]  /*be00*/  HMMA.16816.F32 R24, R4.reuse, R22, R164 ;  /* 0x000000160418723c */ /* 0x042fec00000018a4 */
[----:B------:R-:W-:Y:S01]  /*be10*/  HMMA.16816.F32 R36, R4, R16, R36 ;  /* 0x000000100424723c */ /* 0x000fe20000001824 */
[----:B------:R-:W-:Y:S02]  /*be20*/  IMAD.MOV.U32 R164, RZ, RZ, R251 ;  /* 0x000000ffffa47224 */ /* 0x000fe400078e00fb */
[----:B------:R-:W-:-:S02]  /*be30*/  IMAD.MOV.U32 R251, RZ, RZ, R247 ;  /* 0x000000fffffb7224 */ /* 0x000fc400078e00f7 */
[----:B------:R-:W-:Y:S01]  /*be40*/  IMAD.MOV.U32 R247, RZ, RZ, R86 ;  /* 0x000000fffff77224 */ /* 0x000fe200078e0056 */
[C---:B------:R-:W-:Y:S01]  /*be50*/  HMMA.16816.F32 R32, R4.reuse, R18, R32 ;  /* 0x000000120420723c */ /* 0x040fe20000001820 */
[----:B--2---:R-:W-:Y:S01]  /*be60*/  FFMA.FTZ R8, R56, UR6, -R2 ;  /* 0x0000000638087c23 */ /* 0x004fe20008010802 */
[----:B------:R-:W-:Y:S02]  /*be70*/  IMAD.MOV.U32 R86, RZ, RZ, R114 ;  /* 0x000000ffff567224 */ /* 0x000fe400078e0072 */
[----:B------:R-:W-:Y:S01]  /*be80*/  IMAD.MOV.U32 R167, RZ, RZ, R250 ;  /* 0x000000ffffa77224 */ /* 0x000fe200078e00fa */
[----:B------:R1:W-:Y:S01]  /*be90*/  MUFU.EX2 R169, R8 ;  /* 0x0000000800a97308 */ /* 0x0003e20000000800 */
[----:B------:R-:W-:Y:S01]  /*bea0*/  IMAD.MOV.U32 R250, RZ, RZ, R89 ;  /* 0x000000fffffa7224 */ /* 0x000fe200078e0059 */
[----:B------:R-:W-:Y:S01]  /*beb0*/  HMMA.16816.F32 R28, R4, R20, R28 ;  /* 0x00000014041c723c */ /* 0x000fe2000000181c */
[----:B------:R-:W-:Y:S02]  /*bec0*/  IMAD.MOV.U32 R165, RZ, RZ, R90 ;  /* 0x000000ffffa57224 */ /* 0x000fe400078e005a */
[----:B------:R-:W-:-:S02]  /*bed0*/  IMAD.MOV.U32 R89, RZ, RZ, R115 ;  /* 0x000000ffff597224 */ /* 0x000fc400078e0073 */
[----:B------:R-:W-:Y:S02]  /*bee0*/  IMAD.MOV.U32 R90, RZ, RZ, R243 ;  /* 0x000000ffff5a7224 */ /* 0x000fe400078e00f3 */
[----:B------:R-:W-:Y:S01]  /*bef0*/  F2FP.F16.F32.PACK_AB R4, R165, R164 ;  /* 0x000000a4a504723e */ /* 0x000fe200000000ff */
[----:B------:R-:W-:Y:S01]  /*bf00*/  IMAD.MOV.U32 R243, RZ, RZ, R113 ;  /* 0x000000fffff37224 */ /* 0x000fe200078e0071 */
[----:B------:R-:W-:Y:S01]  /*bf10*/  F2FP.F16.F32.PACK_AB R5, R231, R218 ;  /* 0x000000dae705723e */ /* 0x000fe200000000ff */
[----:B------:R-:W-:Y:S01]  /*bf20*/  IMAD.MOV.U32 R166, RZ, RZ, R88 ;  /* 0x000000ffffa67224 */ /* 0x000fe200078e0058 */
[----:B------:R-:W-:Y:S01]  /*bf30*/  F2FP.F16.F32.PACK_AB R6, R141, R142 ;  /* 0x0000008e8d06723e */ /* 0x000fe200000000ff */
[----:B------:R-:W-:Y:S01]  /*bf40*/  IMAD.MOV.U32 R88, RZ, RZ, R129 ;  /* 0x000000ffff587224 */ /* 0x000fe200078e0081 */
[----:B------:R-:W-:Y:S01]  /*bf50*/  F2FP.F16.F32.PACK_AB R7, R242, R229 ;  /* 0x000000e5f207723e */ /* 0x000fe200000000ff */
[----:B------:R-:W-:Y:S02]  /*bf60*/  IMAD.MOV.U32 R138, RZ, RZ, R86 ;  /* 0x000000ffff8a7224 */ /* 0x000fe400078e0056 */
[----:B-1----:R-:W-:Y:S01]  /*bf70*/  FFMA.FTZ R8, R60, UR6, -R2 ;  /* 0x000000063c087c23 */ /* 0x002fe20008010802 */
[----:B------:R-:W-:-:S02]  /*bf80*/  IMAD.MOV.U32 R137, RZ, RZ, R88 ;  /* 0x000000ffff897224 */ /* 0x000fc400078e0058 */
[----:B------:R-:W-:Y:S01]  /*bf90*/  IMAD.MOV.U32 R139, RZ, RZ, R89 ;  /* 0x000000ffff8b7224 */ /* 0x000fe200078e0059 */
[----:B------:R1:W-:Y:S01]  /*bfa0*/  MUFU.EX2 R134, R8 ;  /* 0x0000000800867308 */ /* 0x0003e20000000800 */
[----:B------:R-:W-:Y:S01]  /*bfb0*/  HMMA.16816.F32 R52, R4, R16, R52 ;  /* 0x000000100434723c */ /* 0x000fe20000001834 */
[----:B------:R-:W-:-:S05]  /*bfc0*/  FFMA.FTZ R89, R175, UR6, -R3 ;  /* 0x00000006af597c23 */ /* 0x000fca0008010803 */
[----:B------:R-:W-:Y:S01]  /*bfd0*/  HMMA.16816.F32 R152, R4, R20, R152 ;  /* 0x000000140498723c */ /* 0x000fe20000001898 */
[----:B------:R-:W-:-:S04]  /*bfe0*/  FFMA.FTZ R16, R70, UR6, -R0 ;  /* 0x0000000646107c23 */ /* 0x000fc80008010800 */
[----:B------:R2:W-:Y:S01]  /*bff0*/  MUFU.EX2 R113, R16 ;  /* 0x0000001000717308 */ /* 0x0005e20000000800 */
[----:B------:R-:W-:Y:S01]  /*c000*/  HMMA.16816.F32 R144, R4, R18, R144 ;  /* 0x000000120490723c */ /* 0x000fe20000001890 */
[--C-:B------:R-:W-:Y:S01]  /*c010*/  FFMA.FTZ R20, R106, UR6, -R0.reuse ;  /* 0x000000066a147c23 */ /* 0x100fe20008010800 */
[----:B-1----:R-:W-:-:S04]  /*c020*/  FFMA.FTZ R8, R68, UR6, -R0 ;  /* 0x0000000644087c23 */ /* 0x002fc80008010800 */
[----:B------:R-:W-:Y:S01]  /*c030*/  HMMA.16816.F32 R44, R4, R22, R160 ;  /* 0x00000016042c723c */ /* 0x000fe200000018a0 */
[----:B------:R1:W-:Y:S06]  /*c040*/  MUFU.EX2 R96, R20 ;  /* 0x0000001400607308 */ /* 0x0003ec0000000800 */
[----:B------:R-:W-:Y:S01]  /*c050*/  F2FP.F16.F32.PACK_AB R4, R180, R181 ;  /* 0x000000b5b404723e */ /* 0x000fe200000000ff */
[----:B------:R-:W-:Y:S01]  /*c060*/  IMAD.MOV.U32 R163, RZ, RZ, R90 ;  /* 0x000000ffffa37224 */ /* 0x000fe200078e005a */
[----:B------:R3:W-:Y:S01]  /*c070*/  MUFU.EX2 R117, R8 ;  /* 0x0000000800757308 */ /* 0x0007e20000000800 */
[----:B--2---:R-:W-:Y:S01]  /*c080*/  FFMA.FTZ R16, R63, UR6, -R2 ;  /* 0x000000063f107c23 */ /* 0x004fe20008010802 */
[----:B------:R-:W-:-:S06]  /*c090*/  F2FP.F16.F32.PACK_AB R6, R183, R182 ;  /* 0x000000b6b706723e */ /* 0x000fcc00000000ff */
[----:B------:R2:W-:Y:S01]  /*c0a0*/  MUFU.EX2 R129, R16 ;  /* 0x0000001000817308 */ /* 0x0005e20000000800 */
[----:B-1----:R-:W-:-:S07]  /*c0b0*/  FFMA.FTZ R20, R109, UR6, -R0 ;  /* 0x000000066d147c23 */ /* 0x002fce0008010800 */
[----:B------:R1:W-:Y:S01]  /*c0c0*/  MUFU.EX2 R97, R20 ;  /* 0x0000001400617308 */ /* 0x0003e20000000800 */
[----:B---3--:R-:W-:-:S07]  /*c0d0*/  FFMA.FTZ R8, R69, UR6, -R0 ;  /* 0x0000000645087c23 */ /* 0x008fce0008010800 */
[----:B------:R3:W4:Y:S01]  /*c0e0*/  MUFU.EX2 R114, R8 ;  /* 0x0000000800727308 */ /* 0x0007220000000800 */
[----:B--2---:R-:W-:Y:S01]  /*c0f0*/  FFMA.FTZ R16, R64, UR6, -R2 ;  /* 0x0000000640107c23 */ /* 0x004fe20008010802 */
[----:B------:R-:W-:Y:S02]  /*c100*/  IMAD.MOV.U32 R64, RZ, RZ, R251 ;  /* 0x000000ffff407224 */ /* 0x000fe400078e00fb */
[----:B------:R-:W-:Y:S02]  /*c110*/  IMAD.MOV.U32 R251, RZ, RZ, R243 ;  /* 0x000000fffffb7224 */ /* 0x000fe400078e00f3 */
[----:B------:R-:W-:Y:S02]  /*c120*/  IMAD.MOV.U32 R243, RZ, RZ, R122 ;  /* 0x000000fffff37224 */ /* 0x000fe400078e007a */
[----:B------:R2:W-:Y:S01]  /*c130*/  MUFU.EX2 R122, R16 ;  /* 0x00000010007a7308 */ /* 0x0005e20000000800 */
[----:B-1----:R-:W-:Y:S01]  /*c140*/  LDSM.16.MT88.4 R20, [R185+0x4c00] ;  /* 0x004c0000b914783b */ /* 0x002fe20000004200 */
[----:B---3--:R-:W-:Y:S01]  /*c150*/  FFMA.FTZ R8, R71, UR6, -R0 ;  /* 0x0000000647087c23 */ /* 0x008fe20008010800 */
[----:B----4-:R-:W-:-:S05]  /*c160*/  F2FP.F16.F32.PACK_AB R5, R114, R117 ;  /* 0x000000757205723e */ /* 0x010fca00000000ff */
[----:B------:R1:W3:Y:S01]  /*c170*/  MUFU.EX2 R115, R8 ;  /* 0x0000000800737308 */ /* 0x0002e20000000800 */
[----:B--2---:R-:W-:-:S07]  /*c180*/  FFMA.FTZ R16, R66, UR6, -R2 ;  /* 0x0000000642107c23 */ /* 0x004fce0008010802 */
[----:B------:R2:W-:Y:S01]  /*c190*/  MUFU.EX2 R124, R16 ;  /* 0x00000010007c7308 */ /* 0x0005e20000000800 */
[----:B-1----:R-:W1:Y:S01]  /*c1a0*/  LDSM.16.MT88.4 R8, [R185+0x4800] ;  /* 0x00480000b908783b */ /* 0x002e620000004200 */
[----:B---3--:R-:W-:-:S07]  /*c1b0*/  F2FP.F16.F32.PACK_AB R7, R113, R115 ;  /* 0x000000737107723e */ /* 0x008fce00000000ff */
[----:B------:R-:W-:Y:S01]  /*c1c0*/  HMMA.16816.F32 R56, R4, R12, R36 ;  /* 0x0000000c0438723c */ /* 0x000fe20000001824 */
[----:B--2---:R-:W-:-:S04]  /*c1d0*/  FFMA.FTZ R16, R67, UR6, -R2 ;  /* 0x0000000643107c23 */ /* 0x004fc80008010802 */
[----:B------:R2:W-:Y:S01]  /*c1e0*/  MUFU.EX2 R121, R16 ;  /* 0x0000001000797308 */ /* 0x0005e20000000800 */
[----:B------:R-:W-:Y:S01]  /*c1f0*/  HMMA.16816.F32 R48, R4, R14, R32 ;  /* 0x0000000e0430723c */ /* 0x000fe20000001820 */
[----:B--2---:R-:W-:-:S06]  /*c200*/  FFMA.FTZ R16, R94, UR6, -R0 ;  /* 0x000000065e107c23 */ /* 0x004fcc0008010800 */
[----:B------:R2:W3:Y:S01]  /*c210*/  MUFU.EX2 R100, R16 ;  /* 0x0000001000647308 */ /* 0x0004e20000000800 */
[C---:B-1----:R-:W-:Y:S06]  /*c220*/  HMMA.16816.F32 R40, R4.reuse, R8, R28 ;  /* 0x000000080428723c */ /* 0x042fec000000181c */
[----:B------:R-:W-:Y:S01]  /*c230*/  HMMA.16816.F32 R36, R4, R10, R24 ;  /* 0x0000000a0424723c */ /* 0x000fe20000001818 */
[----:B--2---:R-:W1:Y:S06]  /*c240*/  LDSM.16.MT88.4 R16, [R184+0x4c00] ;  /* 0x004c0000b810783b */ /* 0x004e6c0000004200 */
[----:B------:R-:W-:-:S02]  /*c250*/  F2FP.F16.F32.PACK_AB R4, R166, R167 ;  /* 0x000000a7a604723e */ /* 0x000fc400000000ff */
[----:B------:R-:W-:Y:S02]  /*c260*/  F2FP.F16.F32.PACK_AB R5, R240, R241 ;  /* 0x000000f1f005723e */ /* 0x000fe400000000ff */
[----:B------:R-:W-:Y:S02]  /*c270*/  F2FP.F16.F32.PACK_AB R6, R159, R157 ;  /* 0x0000009d9f06723e */ /* 0x000fe400000000ff */
[----:B------:R-:W-:-:S07]  /*c280*/  F2FP.F16.F32.PACK_AB R7, R238, R239 ;  /* 0x000000efee07723e */ /* 0x000fce00000000ff */
[C---:B------:R-:W-:Y:S06]  /*c290*/  HMMA.16816.F32 R28, R4.reuse, R12, R52 ;  /* 0x0000000c041c723c */ /* 0x040fec0000001834 */
[C---:B------:R-:W-:Y:S01]  /*c2a0*/  HMMA.16816.F32 R32, R4.reuse, R14, R144 ;  /* 0x0000000e0420723c */ /* 0x040fe20000001890 */
[--C-:B------:R-:W-:Y:S01]  /*c2b0*/  FFMA.FTZ R12, R65, UR6, -R0.reuse ;  /* 0x00000006410c7c23 */ /* 0x100fe20008010800 */
[--C-:B------:R-:W-:Y:S01]  /*c2c0*/  FFMA.FTZ R66, R83, UR6, -R0.reuse ;  /* 0x0000000653427c23 */ /* 0x100fe20008010800 */
[--C-:B------:R-:W-:Y:S01]  /*c2d0*/  FFMA.FTZ R67, R76, UR6, -R0.reuse ;  /* 0x000000064c437c23 */ /* 0x100fe20008010800 */
[----:B------:R-:W-:Y:S01]  /*c2e0*/  FFMA.FTZ R80, R80, UR6, -R0 ;  /* 0x0000000650507c23 */ /* 0x000fe20008010800 */
[----:B------:R2:W4:Y:S01]  /*c2f0*/  MUFU.EX2 R94, R12 ;  /* 0x0000000c005e7308 */ /* 0x0005220000000800 */
[C---:B------:R-:W-:Y:S01]  /*c300*/  HMMA.16816.F32 R24, R4.reuse, R8, R152 ;  /* 0x000000080418723c */ /* 0x040fe20000001898 */
[----:B------:R-:W-:Y:S01]  /*c310*/  IMAD.MOV.U32 R162, RZ, RZ, R148 ;  /* 0x000000ffffa27224 */ /* 0x000fe200078e0094 */
[----:B------:R-:W-:Y:S04]  /*c320*/  LDSM.16.MT88.4 R144, [R184+0x5c00] ;  /* 0x005c0000b890783b */ /* 0x000fe80000004200 */
[----:B------:R-:W-:Y:S01]  /*c330*/  HMMA.16816.F32 R44, R4, R10, R44 ;  /* 0x0000000a042c723c */ /* 0x000fe2000000182c */
[----:B------:R-:W-:Y:S01]  /*c340*/  FFMA.FTZ R8, R74, UR6, -R2 ;  /* 0x000000064a087c23 */ /* 0x000fe20008010802 */
[----:B------:R-:W-:-:S03]  /*c350*/  F2FP.F16.F32.PACK_AB R9, R236, R237 ;  /* 0x000000edec09723e */ /* 0x000fc600000000ff */
[----:B------:R5:W-:Y:S02]  /*c360*/  MUFU.EX2 R104, R8 ;  /* 0x0000000800687308 */ /* 0x000be40000000800 */
[----:B------:R-:W-:Y:S02]  /*c370*/  F2FP.F16.F32.PACK_AB R4, R205, R204 ;  /* 0x000000cccd04723e */ /* 0x000fe400000000ff */
[----:B---3--:R-:W-:Y:S01]  /*c380*/  F2FP.F16.F32.PACK_AB R5, R96, R100 ;  /* 0x000000646005723e */ /* 0x008fe200000000ff */
[----:B--2---:R-:W-:Y:S01]  /*c390*/  FFMA.FTZ R12, R73, UR6, -R2 ;  /* 0x00000006490c7c23 */ /* 0x004fe20008010802 */
[----:B------:R-:W-:Y:S02]  /*c3a0*/  F2FP.F16.F32.PACK_AB R6, R206, R207 ;  /* 0x000000cfce06723e */ /* 0x000fe400000000ff */
[----:B----4-:R-:W-:Y:S01]  /*c3b0*/  F2FP.F16.F32.PACK_AB R7, R94, R97 ;  /* 0x000000615e07723e */ /* 0x010fe200000000ff */
[----:B------:R2:W-:Y:S01]  /*c3c0*/  MUFU.EX2 R109, R12 ;  /* 0x0000000c006d7308 */ /* 0x0005e20000000800 */
[----:B------:R-:W-:-:S02]  /*c3d0*/  F2FP.F16.F32.PACK_AB R10, R140, R143 ;  /* 0x0000008f8c0a723e */ /* 0x000fc400000000ff */
[----:B------:R-:W-:-:S03]  /*c3e0*/  F2FP.F16.F32.PACK_AB R11, R234, R235 ;  /* 0x000000ebea0b723e */ /* 0x000fc600000000ff */
[----:B------:R-:W-:Y:S01]  /*c3f0*/  HMMA.16816.F32 R52, R4, R22, R36 ;  /* 0x000000160434723c */ /* 0x000fe20000001824 */
[----:B-----5:R-:W-:-:S04]  /*c400*/  FFMA.FTZ R8, R75, UR6, -R2 ;  /* 0x000000064b087c23 */ /* 0x020fc80008010802 */
[----:B------:R3:W-:Y:S02]  /*c410*/  MUFU.EX2 R106, R8 ;  /* 0x00000008006a7308 */ /* 0x0007e40000000800 */
[--C-:B------:R-:W-:Y:S01]  /*c420*/  FFMA.FTZ R39, R112, UR6, -R2.reuse ;  /* 0x0000000670277c23 */ /* 0x100fe20008010802 */
[----:B------:R-:W-:Y:S02]  /*c430*/  IMAD.MOV.U32 R112, RZ, RZ, R149 ;  /* 0x000000ffff707224 */ /* 0x000fe400078e0095 */
[--C-:B------:R-:W-:Y:S01]  /*c440*/  FFMA.FTZ R36, R116, UR6, -R2.reuse ;  /* 0x0000000674247c23 */ /* 0x100fe20008010802 */
[----:B------:R-:W4:Y:S01]  /*c450*/  LDL.LU R149, [R1+0x68] ;  /* 0x0000680001957983 */ /* 0x000f220000300800 */
[C---:B-1----:R-:W-:Y:S03]  /*c460*/  HMMA.16816.F32 R56, R4.reuse, R16, R56 ;  /* 0x000000100438723c */ /* 0x042fe60000001838 */
[----:B--2---:R-:W1:Y:S03]  /*c470*/  LDSM.16.MT88.4 R12, [R184+0x5000] ;  /* 0x00500000b80c783b */ /* 0x004e660000004200 */
[----:B------:R-:W-:Y:S01]  /*c480*/  HMMA.16816.F32 R68, R4, R18, R48 ;  /* 0x000000120444723c */ /* 0x000fe20000001830 */
[----:B---3--:R-:W-:Y:S01]  /*c490*/  FFMA.FTZ R8, R87, UR6, -R2 ;  /* 0x0000000657087c23 */ /* 0x008fe20008010802 */
[----:B------:R-:W-:Y:S01]  /*c4a0*/  FFMA.FTZ R2, R108, UR6, -R0 ;  /* 0x000000066c027c23 */ /* 0x000fe20008010800 */
[----:B------:R-:W-:-:S02]  /*c4b0*/  IMAD.MOV.U32 R108, RZ, RZ, R136 ;  /* 0x000000ffff6c7224 */ /* 0x000fc400078e0088 */
[----:B------:R-:W2:Y:S01]  /*c4c0*/  LDL.LU R136, [R1+0x6c] ;  /* 0x00006c0001887983 */ /* 0x000ea20000300800 */
[----:B------:R3:W-:Y:S02]  /*c4d0*/  MUFU.EX2 R101, R8 ;  /* 0x0000000800657308 */ /* 0x0007e40000000800 */
[--C-:B---3--:R-:W-:Y:S02]  /*c4e0*/  FFMA.FTZ R8, R72, UR6, -R0.reuse ;  /* 0x0000000648087c23 */ /* 0x108fe40008010800 */
[----:B------:R-:W-:Y:S04]  /*c4f0*/  HMMA.16816.F32 R72, R4, R20, R40 ;  /* 0x000000140448723c */ /* 0x000fe80000001828 */
[----:B------:R3:W-:Y:S03]  /*c500*/  MUFU.EX2 R90, R8 ;  /* 0x00000008005a7308 */ /* 0x0007e60000000800 */
[----:B------:R-:W-:-:S05]  /*c510*/  FFMA.FTZ R4, R77, UR6, -R0 ;  /* 0x000000064d047c23 */ /* 0x000fca0008010800 */
[----:B------:R5:W1:Y:S01]  /*c520*/  MUFU.EX2 R88, R4 ;  /* 0x0000000400587308 */ /* 0x000a620000000800 */
[----:B---3--:R-:W-:-:S07]  /*c530*/  F2FP.F16.F32.PACK_AB R8, R156, R158 ;  /* 0x0000009e9c08723e */ /* 0x008fce00000000ff */
[----:B------:R-:W-:Y:S01]  /*c540*/  HMMA.16816.F32 R60, R8, R16, R28 ;  /* 0x00000010083c723c */ /* 0x000fe2000000181c */
[----:B-----5:R-:W-:-:S04]  /*c550*/  FFMA.FTZ R4, R85, UR6, -R0 ;  /* 0x0000000655047c23 */ /* 0x020fc80008010800 */
[----:B------:R3:W-:Y:S01]  /*c560*/  MUFU.EX2 R87, R4 ;  /* 0x0000000400577308 */ /* 0x0007e20000000800 */
[C---:B------:R-:W-:Y:S01]  /*c570*/  HMMA.16816.F32 R48, R8.reuse, R18, R32 ;  /* 0x000000120830723c */ /* 0x040fe20000001820 */
[----:B------:R-:W5:Y:S05]  /*c580*/  LDSM.16.MT88.4 R16, [R185+0x5000] ;  /* 0x00500000b910783b */ /* 0x000f6a0000004200 */
[C---:B------:R-:W-:Y:S01]  /*c590*/  HMMA.16816.F32 R40, R8.reuse, R20, R24 ;  /* 0x000000140828723c */ /* 0x040fe20000001818 */
[----:B------:R-:W-:Y:S05]  /*c5a0*/  LDSM.16.MT88.4 R24, [R184+0x5400] ;  /* 0x00540000b818783b */ /* 0x000fea0000004200 */
[----:B------:R-:W-:Y:S01]  /*c5b0*/  HMMA.16816.F32 R28, R8, R22, R44 ;  /* 0x00000016081c723c */ /* 0x000fe2000000182c */
[----:B------:R-:W5:Y:S01]  /*c5c0*/  LDSM.16.MT88.4 R20, [R185+0x5400] ;  /* 0x00540000b914783b */ /* 0x000f620000004200 */
[----:B---3--:R-:W-:-:S04]  /*c5d0*/  FFMA.FTZ R4, R81, UR6, -R0 ;  /* 0x0000000651047c23 */ /* 0x008fc80008010800 */
[----:B------:R3:W1:Y:S02]  /*c5e0*/  MUFU.EX2 R86, R4 ;  /* 0x0000000400567308 */ /* 0x0006640000000800 */
[--C-:B---3--:R-:W-:Y:S01]  /*c5f0*/  FFMA.FTZ R4, R92, UR6, -R0.reuse ;  /* 0x000000065c047c23 */ /* 0x108fe20008010800 */
[----:B------:R-:W-:Y:S01]  /*c600*/  FFMA.FTZ R92, R174, UR6, -R3 ;  /* 0x00000006ae5c7c23 */ /* 0x000fe20008010803 */
[----:B------:R-:W-:Y:S01]  /*c610*/  FFMA.FTZ R3, R107, UR6, -R0 ;  /* 0x000000066b037c23 */ /* 0x000fe20008010800 */
[----:B------:R-:W-:-:S03]  /*c620*/  IMAD.MOV.U32 R107, RZ, RZ, R163 ;  /* 0x000000ffff6b7224 */ /* 0x000fc600078e00a3 */
[----:B------:R3:W-:Y:S01]  /*c630*/  MUFU.EX2 R85, R4 ;  /* 0x0000000400557308 */ /* 0x0007e20000000800 */
[----:B------:R-:W5:Y:S01]  /*c640*/  LDL.LU R163, [R1+0x70] ;  /* 0x0000700001a37983 */ /* 0x000f620000300800 */
[----:B----4-:R-:W-:-:S03]  /*c650*/  FFMA.FTZ R38, R149, R79, R252 ;  /* 0x0000004f95267223 */ /* 0x010fc600000100fc */
[----:B------:R-:W4:Y:S01]  /*c660*/  LDL.LU R149, [R1+0x74] ;  /* 0x0000740001957983 */ /* 0x000f220000300800 */
[----:B---3--:R-:W-:Y:S02]  /*c670*/  F2FP.F16.F32.PACK_AB R4, R209, R208 ;  /* 0x000000d0d104723e */ /* 0x008fe400000000ff */
[----:B-1----:R-:W-:Y:S02]  /*c680*/  F2FP.F16.F32.PACK_AB R5, R88, R90 ;  /* 0x0000005a5805723e */ /* 0x002fe400000000ff */
[----:B------:R-:W-:Y:S02]  /*c690*/  F2FP.F16.F32.PACK_AB R6, R168, R178 ;  /* 0x000000b2a806723e */ /* 0x000fe400000000ff */
[----:B------:R-:W-:Y:S01]  /*c6a0*/  F2FP.F16.F32.PACK_AB R7, R86, R87 ;  /* 0x000000575607723e */ /* 0x000fe200000000ff */
[----:B------:R-:W-:Y:S01]  /*c6b0*/  FFMA.FTZ R8, R105, UR6, -R0 ;  /* 0x0000000669087c23 */ /* 0x000fe20008010800 */
[----:B------:R-:W-:Y:S01]  /*c6c0*/  IMAD.MOV.U32 R105, RZ, RZ, R64 ;  /* 0x000000ffff697224 */ /* 0x000fe200078e0040 */
[----:B------:R2:W-:Y:S01]  /*c6d0*/  MUFU.EX2 R83, R3 ;  /* 0x0000000300537308 */ /* 0x0005e20000000800 */
[----:B------:R-:W-:-:S02]  /*c6e0*/  F2FP.F16.F32.PACK_AB R9, R232, R233 ;  /* 0x000000e9e809723e */ /* 0x000fc400000000ff */
[----:B------:R-:W-:Y:S01]  /*c6f0*/  F2FP.F16.F32.PACK_AB R10, R112, R108 ;  /* 0x0000006c700a723e */ /* 0x000fe200000000ff */
[----:B------:R-:W-:Y:S01]  /*c700*/  HMMA.16816.F32 R32, R4, R12, R56 ;  /* 0x0000000c0420723c */ /* 0x000fe20000001838 */
[----:B------:R-:W-:-:S03]  /*c710*/  F2FP.F16.F32.PACK_AB R11, R228, R230 ;  /* 0x000000e6e40b723e */ /* 0x000fc600000000ff */
[----:B------:R-:W1:Y:S02]  /*c720*/  MUFU.EX2 R81, R2 ;  /* 0x0000000200517308 */ /* 0x000e640000000800 */
[----:B------:R-:W-:Y:S01]  /*c730*/  HMMA.16816.F32 R44, R4, R14, R68 ;  /* 0x0000000e042c723c */ /* 0x000fe20000001844 */
[----:B--2---:R-:W-:-:S05]  /*c740*/  FFMA.FTZ R3, R136, R78, R171 ;  /* 0x0000004e88037223 */ /* 0x004fca00000100ab */
[C---:B-----5:R-:W-:Y:S01]  /*c750*/  HMMA.16816.F32 R56, R4.reuse, R16, R72 ;  /* 0x000000100438723c */ /* 0x060fe20000001848 */
[----:B------:R2:W3:Y:S05]  /*c760*/  MUFU.EX2 R78, R8 ;  /* 0x00000008004e7308 */ /* 0x0004ea0000000800 */
[----:B------:R-:W-:Y:S01]  /*c770*/  HMMA.16816.F32 R52, R4, R18, R52 ;  /* 0x000000120434723c */ /* 0x000fe20000001834 */
[----:B--2---:R-:W-:-:S07]  /*c780*/  F2FP.F16.F32.PACK_AB R8, R107, R105 ;  /* 0x000000696b08723e */ /* 0x004fce00000000ff */
[C---:B------:R-:W-:Y:S06]  /*c790*/  HMMA.16816.F32 R60, R8.reuse, R12, R60 ;  /* 0x0000000c083c723c */ /* 0x040fec000000183c */
[C---:B------:R-:W-:Y:S01]  /*c7a0*/  HMMA.16816.F32 R48, R8.reuse, R14, R48 ;  /* 0x0000000e0830723c */ /* 0x040fe20000001830 */
[----:B------:R-:W2:Y:S05]  /*c7b0*/  LDSM.16.MT88.4 R12, [R184+0x5800] ;  /* 0x00580000b80c783b */ /* 0x000eaa0000004200 */
[C---:B------:R-:W-:Y:S06]  /*c7c0*/  HMMA.16816.F32 R40, R8.reuse, R16, R40 ;  /* 0x000000100828723c */ /* 0x040fec0000001828 */
[----:B------:R-:W-:Y:S01]  /*c7d0*/  HMMA.16816.F32 R28, R8, R18, R28 ;  /* 0x00000012081c723c */ /* 0x000fe2000000181c */
[----:B------:R-:W5:Y:S01]  /*c7e0*/  LDSM.16.MT88.4 R16, [R185+0x5800] ;  /* 0x00580000b910783b */ /* 0x000f620000004200 */
[----:B------:R-:W-:Y:S01]  /*c7f0*/  F2FP.F16.F32.PACK_AB R4, R134, R169 ;  /* 0x000000a98604723e */ /* 0x000fe200000000ff */
[----:B------:R-:W-:Y:S01]  /*c800*/  FFMA.FTZ R64, R103, UR6, -R0 ;  /* 0x0000000667407c23 */ /* 0x000fe20008010800 */
[----:B-1----:R-:W-:-:S02]  /*c810*/  F2FP.F16.F32.PACK_AB R5, R81, R85 ;  /* 0x000000555105723e */ /* 0x002fc400000000ff */
[----:B------:R-:W-:Y:S02]  /*c820*/  F2FP.F16.F32.PACK_AB R6, R122, R129 ;  /* 0x000000817a06723e */ /* 0x000fe400000000ff */
[----:B---3--:R-:W-:Y:S01]  /*c830*/  F2FP.F16.F32.PACK_AB R7, R78, R83 ;  /* 0x000000534e07723e */ /* 0x008fe200000000ff */
[--C-:B------:R-:W-:Y:S01]  /*c840*/  FFMA.FTZ R65, R95, UR6, -R0.reuse ;  /* 0x000000065f417c23 */ /* 0x100fe20008010800 */
[--C-:B------:R-:W-:Y:S01]  /*c850*/  FFMA.FTZ R37, R102, UR6, -R0.reuse ;  /* 0x0000000666257c23 */ /* 0x100fe20008010800 */
[--C-:B------:R-:W-:Y:S01]  /*c860*/  FFMA.FTZ R76, R98, UR6, -R0.reuse ;  /* 0x00000006624c7c23 */ /* 0x100fe20008010800 */
[----:B------:R-:W-:Y:S01]  /*c870*/  FFMA.FTZ R77, R93, UR6, -R0 ;  /* 0x000000065d4d7c23 */ /* 0x000fe20008010800 */
[----:B------:R1:W-:Y:S01]  /*c880*/  MUFU.EX2 R68, R64 ;  /* 0x0000004000447308 */ /* 0x0003e20000000800 */
[----:B------:R-:W-:Y:S01]  /*c890*/  IMAD.MOV.U32 R175, RZ, RZ, R137 ;  /* 0x000000ffffaf7224 */ /* 0x000fe200078e0089 */
[----:B------:R-:W-:Y:S01]  /*c8a0*/  HMMA.16816.F32 R56, R4, R20, R56 ;  /* 0x000000140438723c */ /* 0x000fe20000001838 */
[----:B------:R-:W-:-:S02]  /*c8b0*/  IMAD.MOV.U32 R174, RZ, RZ, R138 ;  /* 0x000000ffffae7224 */ /* 0x000fc400078e008a */
[----:B------:R-:W-:-:S03]  /*c8c0*/  IMAD.MOV.U32 R116, RZ, RZ, R139 ;  /* 0x000000ffff747224 */ /* 0x000fc600078e008b */
[----:B------:R-:W3:Y:S01]  /*c8d0*/  MUFU.EX2 R69, R37 ;  /* 0x0000002500457308 */ /* 0x000ee20000000800 */
[----:B------:R-:W-:Y:S01]  /*c8e0*/  HMMA.16816.F32 R136, R4, R24, R32 ;  /* 0x000000180488723c */ /* 0x000fe20000001820 */
[----:B-1----:R-:W-:-:S06]  /*c8f0*/  FADD.FTZ R64, R150, R38 ;  /* 0x0000002696407221 */ /* 0x002fcc0000010000 */
[----:B------:R-:W-:Y:S01]  /*c900*/  MUFU.EX2 R65, R65 ;  /* 0x0000004100417308 */ /* 0x000fe20000000800 */
[----:B------:R-:W-:Y:S01]  /*c910*/  FFMA.FTZ R2, R163, R82, R119 ;  /* 0x00000052a3027223 */ /* 0x000fe20000010077 */
[----:B------:R-:W-:-:S06]  /*c920*/  IMAD.MOV.U32 R163, RZ, RZ, R151 ;  /* 0x000000ffffa37224 */ /* 0x000fcc00078e0097 */
[----:B------:R-:W1:Y:S01]  /*c930*/  MUFU.EX2 R66, R66 ;  /* 0x0000004200427308 */ /* 0x000e620000000800 */
[----:B------:R-:W-:Y:S02]  /*c940*/  F2FP.F16.F32.PACK_AB R8, R174, R116 ;  /* 0x00000074ae08723e */ /* 0x000fe400000000ff */
[----:B------:R-:W-:Y:S02]  /*c950*/  F2FP.F16.F32.PACK_AB R9, R226, R227 ;  /* 0x000000e3e209723e */ /* 0x000fe400000000ff */
[----:B------:R-:W-:Y:S02]  /*c960*/  F2FP.F16.F32.PACK_AB R10, R251, R175 ;  /* 0x000000affb0a723e */ /* 0x000fe400000000ff */
[----:B------:R-:W-:Y:S01]  /*c970*/  F2FP.F16.F32.PACK_AB R11, R224, R225 ;  /* 0x000000e1e00b723e */ /* 0x000fe200000000ff */
[----:B------:R-:W-:Y:S01]  /*c980*/  FADD.FTZ R3, R210, R3 ;  /* 0x00000003d2037221 */ /* 0x000fe20000010000 */
[----:B------:R-:W-:-:S03]  /*c990*/  FADD.FTZ R2, R126, R2 ;  /* 0x000000027e027221 */ /* 0x000fc60000010000 */
[----:B------:R-:W-:Y:S02]  /*c9a0*/  FADD.FTZ R3, R211, R3 ;  /* 0x00000003d3037221 */ /* 0x000fe40000010000 */
[----:B------:R-:W-:Y:S01]  /*c9b0*/  HMMA.16816.F32 R40, R8, R20, R40 ;  /* 0x000000140828723c */ /* 0x000fe20000001828 */
[----:B------:R-:W-:-:S06]  /*c9c0*/  FADD.FTZ R2, R131, R2 ;  /* 0x0000000283027221 */ /* 0x000fcc0000010000 */
[----:B------:R-:W-:Y:S01]  /*c9d0*/  FADD.FTZ R20, R162, R64 ;  /* 0x00000040a2147221 */ /* 0x000fe20000010000 */
[----:B------:R-:W-:Y:S01]  /*c9e0*/  HMMA.16816.F32 R28, R8, R22, R28 ;  /* 0x00000016081c723c */ /* 0x000fe2000000181c */
[----:B------:R-:W-:Y:S01]  /*c9f0*/  FADD.FTZ R21, R214, R3 ;  /* 0x00000003d6157221 */ /* 0x000fe20000010000 */
[----:B------:R-:W-:-:S03]  /*ca00*/  FADD.FTZ R3, R170, R2 ;  /* 0x00000002aa037221 */ /* 0x000fc60000010000 */
[----:B------:R-:W-:Y:S01]  /*ca10*/  FADD.FTZ R2, R218, R21 ;  /* 0x00000015da027221 */ /* 0x000fe20000010000 */
[----:B------:R-:W-:Y:S01]  /*ca20*/  FADD.FTZ R3, R173, R3 ;  /* 0x00000003ad037221 */ /* 0x000fe20000010000 */
[----:B------:R-:W-:-:S03]  /*ca30*/  IMAD.MOV.U32 R75, RZ, RZ, R141 ;  /* 0x000000ffff4b7224 */ /* 0x000fc600078e008d */
[----:B------:R-:W-:Y:S01]  /*ca40*/  FADD.FTZ R3, R176, R3 ;  /* 0x00000003b0037221 */ /* 0x000fe20000010000 */
[----:B------:R-:W-:Y:S02]  /*ca50*/  IMAD.MOV.U32 R171, RZ, RZ, R167 ;  /* 0x000000ffffab7224 */ /* 0x000fe400078e00a7 */
[----:B------:R-:W-:Y:S02]  /*ca60*/  IMAD.MOV.U32 R79, RZ, RZ, R166 ;  /* 0x000000ffff4f7224 */ /* 0x000fe400078e00a6 */
[----:B------:R-:W-:Y:S02]  /*ca70*/  IMAD.MOV.U32 R252, RZ, RZ, R157 ;  /* 0x000000fffffc7224 */ /* 0x000fe400078e009d */
[----:B------:R-:W-:Y:S02]  /*ca80*/  IMAD.MOV.U32 R93, RZ, RZ, R159 ;  /* 0x000000ffff5d7224 */ /* 0x000fe400078e009f */
[----:B------:R-:W-:Y:S02]  /*ca90*/  IMAD.MOV.U32 R98, RZ, RZ, R158 ;  /* 0x000000ffff627224 */ /* 0x000fe400078e009e */
[----:B------:R-:W-:-:S02]  /*caa0*/  IMAD.MOV.U32 R95, RZ, RZ, R156 ;  /* 0x000000ffff5f7224 */ /* 0x000fc400078e009c */
[----:B------:R-:W-:Y:S02]  /*cab0*/  IMAD.MOV.U32 R103, RZ, RZ, R143 ;  /* 0x000000ffff677224 */ /* 0x000fe400078e008f */
[----:B------:R-:W-:Y:S01]  /*cac0*/  IMAD.MOV.U32 R102, RZ, RZ, R140 ;  /* 0x000000ffff667224 */ /* 0x000fe200078e008c */
[----:B------:R-:W-:Y:S01]  /*cad0*/  MUFU.EX2 R71, R36 ;  /* 0x0000002400477308 */ /* 0x000fe20000000800 */
[C---:B------:R-:W-:Y:S07]  /*cae0*/  HMMA.16816.F32 R32, R8.reuse, R26, R48 ;  /* 0x0000001a0820723c */ /* 0x040fee0000001830 */
[----:B------:R2:W-:Y:S02]  /*caf0*/  MUFU.EX2 R70, R39 ;  /* 0x0000002700467308 */ /* 0x0005e40000000800 */
[----:B--2---:R-:W-:Y:S06]  /*cb00*/  HMMA.16816.F32 R36, R8, R24, R60 ;  /* 0x000000180824723c */ /* 0x004fec000000183c */
[----:B------:R-:W2:Y:S01]  /*cb10*/  MUFU.EX2 R67, R67 ;  /* 0x0000004300437308 */ /* 0x000ea20000000800 */
[----:B------:R-:W-:-:S02]  /*cb20*/  F2FP.F16.F32.PACK_AB R8, R247, R250 ;  /* 0x000000faf708723e */ /* 0x000fc400000000ff */
[----:B------:R-:W-:Y:S02]  /*cb30*/  F2FP.F16.F32.PACK_AB R9, R222, R223 ;  /* 0x000000dfde09723e */ /* 0x000fe400000000ff */
[----:B------:R-:W-:Y:S01]  /*cb40*/  F2FP.F16.F32.PACK_AB R10, R248, R249 ;  /* 0x000000f9f80a723e */ /* 0x000fe200000000ff */
[----:B----4-:R-:W-:Y:S02]  /*cb50*/  FFMA.FTZ R0, R149, R84, R110 ;  /* 0x0000005495007223 */ /* 0x010fe4000001006e */
[C---:B------:R-:W-:Y:S01]  /*cb60*/  HMMA.16816.F32 R148, R4.reuse, R26, R44 ;  /* 0x0000001a0494723c */ /* 0x040fe2000000182c */
[----:B------:R-:W4:Y:S05]  /*cb70*/  LDSM.16.MT88.4 R24, [R185+0x5c00] ;  /* 0x005c0000b918783b */ /* 0x000f2a0000004200 */
[----:B------:R-:W-:Y:S01]  /*cb80*/  HMMA.16816.F32 R44, R4, R22, R52 ;  /* 0x00000016042c723c */ /* 0x000fe20000001834 */
[----:B------:R-:W-:-:S04]  /*cb90*/  FADD.FTZ R0, R111, R0 ;  /* 0x000000006f007221 */ /* 0x000fc80000010000 */
[----:B------:R-:W-:Y:S02]  /*cba0*/  FADD.FTZ R0, R128, R0 ;  /* 0x0000000080007221 */ /* 0x000fe40000010000 */
[----:B------:R-:W-:Y:S01]  /*cbb0*/  F2FP.F16.F32.PACK_AB R4, R121, R124 ;  /* 0x0000007c7904723e */ /* 0x000fe200000000ff */
[----:B------:R-:W-:Y:S01]  /*cbc0*/  FADD.FTZ R22, R163, R20 ;  /* 0x00000014a3167221 */ /* 0x000fe20000010000 */
[----:B---3--:R-:W-:Y:S02]  /*cbd0*/  F2FP.F16.F32.PACK_AB R5, R68, R69 ;  /* 0x000000454405723e */ /* 0x008fe400000000ff */
[----:B------:R-:W-:Y:S02]  /*cbe0*/  F2FP.F16.F32.PACK_AB R6, R104, R109 ;  /* 0x0000006d6806723e */ /* 0x000fe400000000ff */
[----:B-1----:R-:W-:Y:S01]  /*cbf0*/  F2FP.F16.F32.PACK_AB R7, R66, R65 ;  /* 0x000000414207723e */ /* 0x002fe200000000ff */
[----:B------:R-:W-:Y:S01]  /*cc00*/  FADD.FTZ R20, R127, R0 ;  /* 0x000000007f147221 */ /* 0x000fe20000010000 */
[----:B------:R-:W-:-:S05]  /*cc10*/  FADD.FTZ R0, R164, R22 ;  /* 0x00000016a4007221 */ /* 0x000fca0000010000 */
[C---:B------:R-:W-:Y:S06]  /*cc20*/  HMMA.16816.F32 R136, R4.reuse, R12, R136 ;  /* 0x0000000c0488723c */ /* 0x040fec0000001888 */
[C---:B------:R-:W-:Y:S06]  /*cc30*/  HMMA.16816.F32 R148, R4.reuse, R14, R148 ;  /* 0x0000000e0494723c */ /* 0x040fec0000001894 */
[C---:B-----5:R-:W-:Y:S06]  /*cc40*/  HMMA.16816.F32 R56, R4.reuse, R16, R56 ;  /* 0x000000100438723c */ /* 0x060fec0000001838 */
[----:B------:R-:W-:Y:S07]  /*cc50*/  HMMA.16816.F32 R44, R4, R18, R44 ;  /* 0x00000012042c723c */ /* 0x000fee000000182c */
[----:B------:R-:W-:Y:S01]  /*cc60*/  FADD.FTZ R4, R120, R20 ;  /* 0x0000001478047221 */ /* 0x000fe20000010000 */
[----:B------:R-:W-:Y:S01]  /*cc70*/  FADD.FTZ R5, R165, R0 ;  /* 0x00000000a5057221 */ /* 0x000fe20000010000 */
[----:B------:R-:W-:-:S02]  /*cc80*/  FADD.FTZ R0, R231, R2 ;  /* 0x00000002e7007221 */ /* 0x000fc40000010000 */
        /* <DEDUP_REMOVED lines=80> */
[----:B------:R-:W1:Y:S01]  /*d190*/  MUFU.EX2 R76, R76 ;  /* 0x0000004c004c7308 */ /* 0x000e620000000800 */
[----:B------:R-:W-:Y:S01]  /*d1a0*/  FADD.FTZ R2, R121, R2 ;  /* 0x0000000279027221 */ /* 0x000fe20000010000 */
[----:B------:R-:W-:Y:S01]  /*d1b0*/  HMMA.16816.F32 R36, R8, R12, R36 ;  /* 0x0000000c0824723c */ /* 0x000fe20000001824 */
[----:B------:R-:W-:Y:S01]  /*d1c0*/  FADD.FTZ R0, R68, R0 ;  /* 0x0000000044007221 */ /* 0x000fe20000010000 */
[----:B------:R-:W-:Y:S01]  /*d1d0*/  FADD.FTZ R4, R249, R4 ;  /* 0x00000004f9047221 */ /* 0x000fe20000010000 */
[----:B------:R-:W-:Y:S01]  /*d1e0*/  FADD.FTZ R3, R219, R3 ;  /* 0x00000003db037221 */ /* 0x000fe20000010000 */
[----:B------:R-:W-:-:S02]  /*d1f0*/  FADD.FTZ R2, R109, R2 ;  /* 0x000000026d027221 */ /* 0x000fc40000010000 */
[----:B------:R-:W3:Y:S01]  /*d200*/  MUFU.EX2 R12, R89 ;  /* 0x00000059000c7308 */ /* 0x000ee20000000800 */
[----:B------:R-:W-:Y:S01]  /*d210*/  FADD.FTZ R0, R65, R0 ;  /* 0x0000000041007221 */ /* 0x000fe20000010000 */
[----:B------:R-:W-:Y:S01]  /*d220*/  FADD.FTZ R4, R248, R4 ;  /* 0x00000004f8047221 */ /* 0x000fe20000010000 */
[----:B------:R-:W-:Y:S01]  /*d230*/  HMMA.16816.F32 R32, R8, R14, R32 ;  /* 0x0000000e0820723c */ /* 0x000fe20000001820 */
[----:B------:R-:W-:-:S04]  /*d240*/  FADD.FTZ R3, R217, R3 ;  /* 0x00000003d9037221 */ /* 0x000fc80000010000 */
[----:B------:R-:W5:Y:S01]  /*d250*/  MUFU.EX2 R48, R77 ;  /* 0x0000004d00307308 */ /* 0x000f620000000800 */
[----:B------:R-:W-:Y:S01]  /*d260*/  HMMA.16816.F32 R40, R8, R16, R40 ;  /* 0x000000100828723c */ /* 0x000fe20000001828 */
[----:B------:R-:W-:Y:S01]  /*d270*/  FADD.FTZ R2, R104, R2 ;  /* 0x0000000268027221 */ /* 0x000fe20000010000 */
[----:B------:R-:W-:Y:S01]  /*d280*/  FADD.FTZ R0, R66, R0 ;  /* 0x0000000042007221 */ /* 0x000fe20000010000 */
[----:B------:R-:W-:-:S04]  /*d290*/  FADD.FTZ R4, R245, R4 ;  /* 0x00000004f5047221 */ /* 0x000fc80000010000 */
[----:B------:R-:W-:Y:S01]  /*d2a0*/  MUFU.EX2 R23, R80 ;  /* 0x0000005000177308 */ /* 0x000fe20000000800 */
[----:B------:R-:W-:Y:S01]  /*d2b0*/  HMMA.16816.F32 R28, R8, R18, R28 ;  /* 0x00000012081c723c */ /* 0x000fe2000000181c */
[----:B------:R-:W-:-:S06]  /*d2c0*/  FADD.FTZ R3, R216, R3 ;  /* 0x00000003d8037221 */ /* 0x000fcc0000010000 */
[----:B------:R-:W4:Y:S01]  /*d2d0*/  MUFU.EX2 R7, R92 ;  /* 0x0000005c00077308 */ /* 0x000f220000000800 */
[----:B------:R-:W-:Y:S01]  /*d2e0*/  FADD.FTZ R2, R106, R2 ;  /* 0x000000026a027221 */ /* 0x000fe20000010000 */
[----:B--2---:R-:W-:Y:S01]  /*d2f0*/  FADD.FTZ R0, R67, R0 ;  /* 0x0000000043007221 */ /* 0x004fe20000010000 */
[----:B------:R-:W-:Y:S01]  /*d300*/  FADD.FTZ R4, R246, R4 ;  /* 0x00000004f6047221 */ /* 0x000fe20000010000 */
[----:B------:R-:W-:Y:S01]  /*d310*/  FADD.FTZ R3, R215, R3 ;  /* 0x00000003d7037221 */ /* 0x000fe20000010000 */
[----:B------:R-:W-:Y:S01]  /*d320*/  FADD.FTZ R2, R101, R2 ;  /* 0x0000000265027221 */ /* 0x000fe20000010000 */
[----:B-1----:R-:W-:Y:S01]  /*d330*/  FADD.FTZ R0, R76, R0 ;  /* 0x000000004c007221 */ /* 0x002fe20000010000 */
[----:B------:R-:W-:Y:S01]  /*d340*/  FADD.FTZ R4, R244, R4 ;  /* 0x00000004f4047221 */ /* 0x000fe20000010000 */
[----:B---3--:R-:W-:Y:S01]  /*d350*/  FADD.FTZ R3, R12, R3 ;  /* 0x000000030c037221 */ /* 0x008fe20000010000 */
[----:B------:R-:W-:Y:S01]  /*d360*/  FADD.FTZ R2, R71, R2 ;  /* 0x0000000247027221 */ /* 0x000fe20000010000 */
[----:B-----5:R-:W-:Y:S01]  /*d370*/  FADD.FTZ R0, R48, R0 ;  /* 0x0000000030007221 */ /* 0x020fe20000010000 */
[----:B------:R-:W-:Y:S01]  /*d380*/  FADD.FTZ R4, R243, R4 ;  /* 0x00000004f3047221 */ /* 0x000fe20000010000 */
[----:B------:R-:W-:Y:S01]  /*d390*/  F2FP.F16.F32.PACK_AB R164, R101, R106 ;  /* 0x0000006a65a4723e */ /* 0x000fe200000000ff */
[----:B------:R-:W-:Y:S01]  /*d3a0*/  FADD.FTZ R2, R70, R2 ;  /* 0x0000000246027221 */ /* 0x000fe20000010000 */
[----:B------:R-:W-:-:S02]  /*d3b0*/  F2FP.F16.F32.PACK_AB R165, R76, R67 ;  /* 0x000000434ca5723e */ /* 0x000fc400000000ff */
[----:B------:R-:W-:Y:S01]  /*d3c0*/  F2FP.F16.F32.PACK_AB R166, R70, R71 ;  /* 0x0000004746a6723e */ /* 0x000fe200000000ff */
[----:B----4-:R-:W-:Y:S01]  /*d3d0*/  FADD.FTZ R3, R7, R3 ;  /* 0x0000000307037221 */ /* 0x010fe20000010000 */
[----:B------:R-:W-:Y:S02]  /*d3e0*/  F2FP.F16.F32.PACK_AB R167, R23, R48 ;  /* 0x0000003017a7723e */ /* 0x000fe400000000ff */
[----:B------:R-:W-:Y:S02]  /*d3f0*/  F2FP.F16.F32.PACK_AB R160, R246, R245 ;  /* 0x000000f5f6a0723e */ /* 0x000fe400000000ff */
[----:B------:R-:W-:Y:S02]  /*d400*/  F2FP.F16.F32.PACK_AB R161, R215, R216 ;  /* 0x000000d8d7a1723e */ /* 0x000fe400000000ff */
[----:B------:R-:W-:Y:S02]  /*d410*/  F2FP.F16.F32.PACK_AB R162, R243, R244 ;  /* 0x000000f4f3a2723e */ /* 0x000fe400000000ff */
[----:B------:R-:W-:Y:S01]  /*d420*/  F2FP.F16.F32.PACK_AB R163, R7, R12 ;  /* 0x0000000c07a3723e */ /* 0x000fe200000000ff */
[----:B------:R-:W-:Y:S01]  /*d430*/  FADD.FTZ R0, R23, R0 ;  /* 0x0000000017007221 */ /* 0x000fe20000010000 */
[----:B------:R2:W-:Y:S01]  /*d440*/  STL [R1+0x68], R4 ;  /* 0x0000680401007387 */ /* 0x0005e20000100800 */
[C---:B------:R-:W-:Y:S03]  /*d450*/  HMMA.16816.F32 R136, R164.reuse, R144, R136 ;  /* 0x00000090a488723c */ /* 0x040fe60000001888 */
[----:B------:R2:W-:Y:S03]  /*d460*/  STL [R1+0x6c], R3 ;  /* 0x00006c0301007387 */ /* 0x0005e60000100800 */
[----:B------:R-:W-:Y:S01]  /*d470*/  HMMA.16816.F32 R148, R164, R146, R148 ;  /* 0x00000092a494723c */ /* 0x000fe20000001894 */
[----:B------:R2:W-:Y:S04]  /*d480*/  STL [R1+0x70], R2 ;  /* 0x0000700201007387 */ /* 0x0005e80000100800 */
[----:B------:R2:W-:Y:S01]  /*d490*/  STL [R1+0x74], R0 ;  /* 0x0000740001007387 */ /* 0x0005e20000100800 */
[----:B------:R-:W-:Y:S06]  /*d4a0*/  HMMA.16816.F32 R140, R160, R144, R36 ;  /* 0x00000090a08c723c */ /* 0x000fec0000001824 */
[----:B------:R-:W-:Y:S06]  /*d4b0*/  HMMA.16816.F32 R156, R164, R24, R56 ;  /* 0x00000018a49c723c */ /* 0x000fec0000001838 */
[C---:B------:R-:W-:Y:S06]  /*d4c0*/  HMMA.16816.F32 R144, R160.reuse, R146, R32 ;  /* 0x00000092a090723c */ /* 0x040fec0000001820 */
[----:B------:R-:W-:Y:S06]  /*d4d0*/  HMMA.16816.F32 R152, R160, R24, R40 ;  /* 0x00000018a098723c */ /* 0x000fec0000001828 */
[-C--:B------:R-:W-:Y:S06]  /*d4e0*/  HMMA.16816.F32 R164, R164, R26.reuse, R44 ;  /* 0x0000001aa4a4723c */ /* 0x080fec000000182c */
[----:B------:R-:W-:Y:S01]  /*d4f0*/  HMMA.16816.F32 R160, R160, R26, R28 ;  /* 0x0000001aa0a0723c */ /* 0x000fe2000000181c */
[----:B------:R-:W-:-:S02]  /*d500*/  IMAD.MOV.U32 R40, RZ, RZ, R123 ;  /* 0x000000ffff287224 */ /* 0x000fc400078e007b */
[----:B------:R-:W-:Y:S02]  /*d510*/  IMAD.MOV.U32 R41, RZ, RZ, R172 ;  /* 0x000000ffff297224 */ /* 0x000fe400078e00ac */
[----:B------:R-:W-:Y:S02]  /*d520*/  IMAD.MOV.U32 R38, RZ, RZ, R91 ;  /* 0x000000ffff267224 */ /* 0x000fe400078e005b */
[----:B--2---:R-:W-:-:S15]  /*d530*/  IMAD.MOV.U32 R39, RZ, RZ, R99 ;  /* 0x000000ffff277224 */ /* 0x004fde00078e0063 */
[----:B------:R-:W-:-:S02]  /*d540*/  NOP ;  /* 0x0000000000007918 */ /* 0x000fc40000000000 */
.L_x_185:
[----:B-1----:R-:W2:Y:S02]  /*d550*/  LDL R0, [R1+0x84] ;  /* 0x0000840001007983 */ /* 0x002ea40000100800 */
[----:B--2---:R-:W-:-:S13]  /*d560*/  ISETP.GT.AND P0, PT, R221, R0, PT ;  /* 0x00000000dd00720c */ /* 0x004fda0003f04270 */
[----:B------:R-:W-:Y:S05]  /*d570*/  @!P0 BRA `(.L_x_187) ;  /* 0x00000054006c8947 */ /* 0x000fea0003800000 */
[----:B------:R-:W2:Y:S01]  /*d580*/  LDL.LU.64 R6, [R1+0x18] ;  /* 0x0000180001067983 */ /* 0x000ea20000300a00 */
[----:B------:R-:W-:Y:S01]  /*d590*/  SHF.L.U64.HI R223, R132, 0x6, R133 ;  /* 0x0000000684df7819 */ /* 0x000fe20000010285 */
[----:B------:R-:W-:Y:S01]  /*d5a0*/  IMAD.SHL.U32 R224, R212, 0x40, RZ ;  /* 0x00000040d4e07824 */ /* 0x000fe200078e00ff */
[----:B------:R-:W-:Y:S01]  /*d5b0*/  SHF.L.U32 R222, R132, 0x6, RZ ;  /* 0x0000000684de7819 */ /* 0x000fe200000006ff */
[----:B------:R-:W2:Y:S01]  /*d5c0*/  LDL.LU.64 R4, [R1+0x60] ;  /* 0x0000600001047983 */ /* 0x000ea20000300a00 */
[----:B------:R-:W-:Y:S01]  /*d5d0*/  SHF.L.U64.HI R225, R212, 0x6, R213 ;  /* 0x00000006d4e17819 */ /* 0x000fe200000102d5 */
        /* <DEDUP_REMOVED lines=8> */
[----:B--2---:R-:W-:-:S05]  /*d660*/  IMAD.MOV.U32 R5, RZ, RZ, R7 ;  /* 0x000000ffff057224 */ /* 0x004fca00078e0007 */
[----:B------:R1:W-:Y:S01]  /*d670*/  STL.64 [R1+0x78], R4 ;  /* 0x0000780401007387 */ /* 0x0003e20000100a00 */
[----:B------:R-:W-:Y:S05]  /*d680*/  BRA `(.L_x_188) ;  /* 0x00000000006c7947 */ /* 0x000fea0003800000 */
.L_x_190:
[----:B------:R-:W2:Y:S01]  /*d690*/  LDL.64 R230, [R1+0x98] ;  /* 0x0000980001e67983 */ /* 0x000ea20000100a00 */
[----:B------:R-:W-:Y:S03]  /*d6a0*/  VIADD R7, R221, 0xfffffffe ;  /* 0xfffffffedd077836 */ /* 0x000fe60000000000 */
[----:B------:R-:W3:Y:S01]  /*d6b0*/  LDL.64 R228, [R1+0x88] ;  /* 0x0000880001e47983 */ /* 0x000ee20000100a00 */
[C---:B------:R-:W-:Y:S01]  /*d6c0*/  IMAD.WIDE.U32 R8, R7.reuse, UR8, RZ ;  /* 0x0000000807087c25 */ /* 0x040fe2000f8e00ff */
[----:B------:R-:W-:Y:S05]  /*d6d0*/  SHF.R.S32.HI R10, RZ, 0x1f, R7 ;  /* 0x0000001fff0a7819 */ /* 0x000fea0000011407 */
[----:B------:R-:W-:Y:S04]  /*d6e0*/  IMAD R10, R10, UR8, RZ ;  /* 0x000000080a0a7c24 */ /* 0x000fe8000f8e02ff */
[----:B------:R-:W-:Y:S04]  /*d6f0*/  IMAD R10, R7, UR9, R10 ;  /* 0x00000009070a7c24 */ /* 0x000fe8000f8e020a */
[----:B------:R-:W-:Y:S01]  /*d700*/  IMAD.IADD R10, R9, 0x1, R10 ;  /* 0x00000001090a7824 */ /* 0x000fe200078e020a */
[C---:B--2---:R-:W-:Y:S04]  /*d710*/  LEA R7, P0, R8.reuse, R230, 0x7 ;  /* 0x000000e608077211 */ /* 0x044fe800078038ff */
[----:B---3--:R-:W-:Y:S02]  /*d720*/  LEA.HI.X R10, R8, R229, R10, 0x7, P0 ;  /* 0x000000e5080a7211 */ /* 0x008fe400000f3c0a */
[C---:B------:R-:W-:Y:S04]  /*d730*/  LEA R12, P0, R7.reuse, UR6, 0x1 ;  /* 0x00000006070c7c11 */ /* 0x040fe8000f8008ff */
[----:B------:R-:W-:Y:S02]  /*d740*/  LEA.HI.X R13, R7, UR7, R10, 0x1, P0 ;  /* 0x00000007070d7c11 */ /* 0x000fe400080f0c0a */
[-C--:B------:R-:W-:Y:S03]  /*d750*/  IADD3 R10, P0, R12, R222.reuse, RZ ;  /* 0x000000de0c0a7210 */ /* 0x080fe60007f1e0ff */
[----:B------:R-:W-:Y:S01]  /*d760*/  @!PT LDS RZ, [RZ] ;  /* 0x00000000fffff984 */ /* 0x000fe20000000800 */
[----:B------:R-:W-:Y:S01]  /*d770*/  @!PT LDS RZ, [RZ] ;  /* 0x00000000fffff984 */ /* 0x000fe20000000800 */
[----:B------:R-:W-:Y:S01]  /*d780*/  @!PT LDS RZ, [RZ] ;  /* 0x00000000fffff984 */ /* 0x000fe20000000800 */
[----:B------:R1:W-:Y:S02]  /*d790*/  LDGSTS.E.BYPASS.LTC128B.128 [R220+0x2000], desc[UR12][R12.64] ;  /* 0x020000000cdc7fae */ /* 0x0003e4000b901d4c */
[--C-:B------:R-:W-:Y:S01]  /*d7a0*/  IMAD.X R11, R13, 0x1, R223.reuse, P0 ;  /* 0x000000010d0b7824 */ /* 0x100fe200000e06df */
[-C--:B------:R-:W-:Y:S04]  /*d7b0*/  IADD3 R8, P0, R10, R222.reuse, RZ ;  /* 0x000000de0a087210 */ /* 0x080fe80007f1e0ff */
[----:B------:R1:W-:Y:S01]  /*d7c0*/  LDGSTS.E.BYPASS.LTC128B.128 [R220+0x2800], desc[UR12][R10.64] ;  /* 0x028000000adc7fae */ /* 0x0003e2000b901d4c */
[--C-:B------:R-:W-:Y:S01]  /*d7d0*/  IMAD.X R9, R11, 0x1, R223.reuse, P0 ;  /* 0x000000010b097824 */ /* 0x100fe200000e06df */
[----:B------:R-:W-:Y:S04]  /*d7e0*/  IADD3 R14, P0, R8, R222, RZ ;  /* 0x000000de080e7210 */ /* 0x000fe80007f1e0ff */
[----:B------:R1:W-:Y:S01]  /*d7f0*/  LDGSTS.E.BYPASS.LTC128B.128 [R220+0x3000], desc[UR12][R8.64] ;  /* 0x0300000008dc7fae */ /* 0x0003e2000b901d4c */
[----:B------:R-:W-:Y:S05]  /*d800*/  IMAD.X R15, R9, 0x1, R223, P0 ;  /* 0x00000001090f7824 */ /* 0x000fea00000e06df */
[----:B------:R1:W-:Y:S04]  /*d810*/  LDGSTS.E.BYPASS.LTC128B.128 [R220+0x3800], desc[UR12][R14.64] ;  /* 0x038000000edc7fae */ /* 0x0003e8000b901d4c */
[----:B------:R-:W0:Y:S01]  /*d820*/  LDGDEPBAR ;  /* 0x00000000000079af */ /* 0x000e220000000000 */
[----:B------:R-:W-:Y:S05]  /*d830*/  BRA `(.L_x_189) ;  /* 0x0000002000107947 */ /* 0x000fea0003800000 */
.L_x_188:
[----:B--2---:R-:W2:Y:S01]  /*d840*/  LDL R0, [R1+0x90] ;  /* 0x0000900001007983 */ /* 0x004ea20000100800 */
[----:B------:R-:W-:Y:S04]  /*d850*/  DEPBAR.LE SB0, 0x0 ;  /* 0x000080000000791a */ /* 0x000fe80000000000 */
[----:B-1----:R-:W3:Y:S01]  /*d860*/  LDL.64 R4, [R1+0x78] ;  /* 0x0000780001047983 */ /* 0x002ee20000100a00 */
[----:B------:R-:W-:Y:S05]  /*d870*/  VIADD R204, R221, 0xffffffff ;  /* 0xffffffffddcc7836 */ /* 0x000fea0000000000 */
[----:B------:R-:W-:Y:S01]  /*d880*/  SHF.R.S32.HI R2, RZ, 0x1f, R204 ;  /* 0x0000001fff027819 */ /* 0x000fe200000114cc */
[----:B------:R-:W3:Y:S04]  /*d890*/  LDL R6, [R1+0x80] ;  /* 0x0000800001067983 */ /* 0x000ee80000100800 */
[----:B------:R-:W4:Y:S01]  /*d8a0*/  LDL R226, [R1+0x84] ;  /* 0x0000840001e27983 */ /* 0x000f220000100800 */
[----:B------:R-:W-:Y:S06]  /*d8b0*/  BAR.SYNC.DEFER_BLOCKING 0x0 ;  /* 0x0000000000007b1d */ /* 0x000fec0000010000 */
[----:B------:R-:W1:Y:S02]  /*d8c0*/  S2R R205, SR_TID.X ;  /* 0x0000000000cd7919 */ /* 0x000e640000002100 */
[----:B-1----:R-:W-:Y:S05]  /*d8d0*/  IMAD.SHL.U32 R205, R205, 0x2, RZ ;  /* 0x00000002cdcd7824 */ /* 0x002fea00078e00ff */
[----:B------:R-:W-:Y:S01]  /*d8e0*/  LOP3.LUT R205, R205, 0x6, RZ, 0xc0, !PT ;  /* 0x00000006cdcd7812 */ /* 0x000fe200078ec0ff */
[----:B--2---:R-:W-:Y:S02]  /*d8f0*/  IMAD R0, R0, R204, RZ ;  /* 0x000000cc00007224 */ /* 0x004fe400078e02ff */
[-C--:B---3--:R-:W-:Y:S04]  /*d900*/  IMAD.WIDE.U32 R4, R204, R6.reuse, R4 ;  /* 0x00000006cc047225 */ /* 0x088fe800078e0004 */
[----:B------:R-:W-:Y:S01]  /*d910*/  IMAD R0, R2, R6, R0 ;  /* 0x0000000602007224 */ /* 0x000fe200078e0200 */
[----:B------:R-:W-:Y:S03]  /*d920*/  LEA R8, P1, R4, UR10, 0x1 ;  /* 0x0000000a04087c11 */ /* 0x000fe6000f8208ff */
[----:B------:R-:W-:Y:S01]  /*d930*/  IMAD.IADD R0, R5, 0x1, R0 ;  /* 0x0000000105007824 */ /* 0x000fe200078e0200 */
[-C--:B------:R-:W-:Y:S04]  /*d940*/  IADD3 R6, P0, R8, R224.reuse, RZ ;  /* 0x000000e008067210 */ /* 0x080fe80007f1e0ff */
[----:B------:R-:W-:Y:S01]  /*d950*/  LEA.HI.X R9, R4, UR11, R0, 0x1, P1 ;  /* 0x0000000b04097c11 */ /* 0x000fe200088f0c00 */
[----:B------:R-:W-:Y:S01]  /*d960*/  IMAD R0, R204, 0x80, R205 ;  /* 0x00000080cc007824 */ /* 0x000fe200078e02cd */
[-C--:B------:R-:W-:Y:S03]  /*d970*/  IADD3 R4, P1, R6, R224.reuse, RZ ;  /* 0x000000e006047210 */ /* 0x080fe60007f3e0ff */
[----:B------:R-:W-:Y:S01]  /*d980*/  @!PT LDS RZ, [RZ] ;  /* 0x00000000fffff984 */ /* 0x000fe20000000800 */
[----:B------:R-:W-:Y:S01]  /*d990*/  @!PT LDS RZ, [RZ] ;  /* 0x00000000fffff984 */ /* 0x000fe20000000800 */
[----:B------:R-:W-:Y:S01]  /*d9a0*/  @!PT LDS RZ, [RZ] ;  /* 0x00000000fffff984 */ /* 0x000fe20000000800 */
[----:B------:R-:W-:Y:S01]  /*d9b0*/  LDGSTS.E.BYPASS.LTC128B.128 [R220+0x4000], desc[UR12][R8.64] ;  /* 0x0400000008dc7fae */ /* 0x000fe2000b901d4c */
[----:B------:R-:W-:Y:S01]  /*d9c0*/  ISETP.GE.AND P4, PT, R0, R199, PT ;  /* 0x000000c70000720c */ /* 0x000fe20003f86270 */
[--C-:B------:R-:W-:Y:S01]  /*d9d0*/  IMAD.X R7, R9, 0x1, R225.reuse, P0 ;  /* 0x0000000109077824 */ /* 0x100fe200000e06e1 */
[----:B------:R-:W-:Y:S01]  /*d9e0*/  IADD3 R10, P0, R4, R224, RZ ;  /* 0x000000e0040a7210 */ /* 0x000fe20007f1e0ff */
[C---:B------:R-:W-:Y:S01]  /*d9f0*/  VIADD R2, R0.reuse, 0x1 ;  /* 0x0000000100027836 */ /* 0x040fe20000000000 */
[C---:B------:R-:W-:Y:S01]  /*da00*/  ISETP.GE.AND P5, PT, R0.reuse, R197, PT ;  /* 0x000000c50000720c */ /* 0x040fe20003fa6270 */
[--C-:B------:R-:W-:Y:S01]  /*da10*/  IMAD.X R5, R7, 0x1, R225.reuse, P1 ;  /* 0x0000000107057824 */ /* 0x100fe200008e06e1 */
[----:B------:R-:W-:Y:S01]  /*da20*/  ISETP.GE.OR P4, PT, R0, R203, !P4 ;  /* 0x000000cb0000720c */ /* 0x000fe20006786670 */
[----:B------:R-:W-:Y:S01]  /*da30*/  LDGSTS.E.BYPASS.LTC128B.128 [R220+0x4800], desc[UR12][R6.64] ;  /* 0x0480000006dc7fae */ /* 0x000fe2000b901d4c */
[C---:B------:R-:W-:Y:S01]  /*da40*/  ISETP.GE.AND P3, PT, R2.reuse, R199, PT ;  /* 0x000000c70200720c */ /* 0x040fe20003f66270 */
[----:B------:R-:W-:Y:S01]  /*da50*/  IMAD.X R11, R5, 0x1, R225, P0 ;  /* 0x00000001050b7824 */ /* 0x000fe200000e06e1 */
[C---:B------:R-:W-:Y:S02]  /*da60*/  ISETP.GE.AND P2, PT, R2.reuse, R198, PT ;  /* 0x000000c60200720c */ /* 0x040fe40003f46270 */
[C---:B------:R-:W-:Y:S02]  /*da70*/  ISETP.GE.AND P6, PT, R2.reuse, R197, PT ;  /* 0x000000c50200720c */ /* 0x040fe40003fc6270 */
[----:B------:R-:W-:Y:S01]  /*da80*/  ISETP.GE.AND P1, PT, R2, R196, PT ;  /* 0x000000c40200720c */ /* 0x000fe20003f26270 */
[----:B------:R1:W-:Y:S01]  /*da90*/  LDGSTS.E.BYPASS.LTC128B.128 [R220+0x5000], desc[UR12][R4.64] ;  /* 0x0500000004dc7fae */ /* 0x0003e2000b901d4c */
[----:B------:R-:W-:Y:S02]  /*daa0*/  ISETP.GE.AND P0, PT, R0, R198, PT ;  /* 0x000000c60000720c */ /* 0x000fe40003f06270 */
[C---:B------:R-:W-:Y:S02]  /*dab0*/  ISETP.GE.OR P3, PT, R2.reuse, R203, !P3 ;  /* 0x000000cb0200720c */ /* 0x040fe40005f66670 */
[C---:B------:R-:W-:Y:S02]  /*dac0*/  ISETP.GE.OR P2, PT, R2.reuse, R202, !P2 ;  /* 0x000000ca0200720c */ /* 0x040fe40005746670 */
[CC--:B------:R-:W-:Y:S01]  /*dad0*/  ISETP.GE.OR P6, PT, R2.reuse, R201.reuse, !P6 ;  /* 0x000000c90200720c */ /* 0x0c0fe200077c6670 */
[----:B------:R2:W-:Y:S01]  /*dae0*/  LDGSTS.E.BYPASS.LTC128B.128 [R220+0x5800], desc[UR12][R10.64] ;  /* 0x058000000adc7fae */ /* 0x0005e2000b901d4c */
[----:B------:R-:W-:Y:S01]  /*daf0*/  ISETP.GE.OR P1, PT, R2, R200, !P1 ;  /* 0x000000c80200720c */ /* 0x000fe20004f26670 */
[C---:B------:R-:W-:Y:S01]  /*db00*/  VIADD R2, R0.reuse, 0x8 ;  /* 0x0000000800027836 */ /* 0x040fe20000000000 */
[C---:B------:R-:W-:Y:S02]  /*db10*/  ISETP.GE.OR P0, PT, R0.reuse, R202, !P0 ;  /* 0x000000ca0000720c */ /* 0x040fe40004706670 */
[----:B------:R-:W-:Y:S03]  /*db20*/  ISETP.GE.OR P5, PT, R0, R201, !P5 ;  /* 0x000000c90000720c */ /* 0x000fe60006fa6670 */
[----:B------:R-:W-:Y:S08]  /*db30*/  LDSM.16.M88.4 R128, [R186] ;  /* 0x00000000ba80783b */ /* 0x000ff00000000200 */
[----:B------:R-:W0:Y:S08]  /*db40*/  LDGDEPBAR ;  /* 0x00000000000079af */ /* 0x000e300000000000 */
[----:B------:R-:W1:Y:S08]  /*db50*/  LDSM.16.M88.4 R16, [R135+0x2000] ;  /* 0x002000008710783b */ /* 0x000e700000000200 */
[----:B------:R-:W2:Y:S08]  /*db60*/  LDSM.16.M88.4 R124, [R186+0x1000] ;  /* 0x00100000ba7c783b */ /* 0x000eb00000000200 */
[----:B------:R-:W3:Y:S08]  /*db70*/  LDSM.16.M88.4 R32, [R135+0x2400] ;  /* 0x002400008720783b */ /* 0x000ef00000000200 */
[----:B------:R-:W5:Y:S08]  /*db80*/  LDSM.16.M88.4 R48, [R135+0x2800] ;  /* 0x002800008730783b */ /* 0x000f700000000200 */
[----:B------:R-:W4:Y:S08]  /*db90*/  LDSM.16.M88.4 R64, [R135+0x2c00] ;  /* 0x002c00008740783b */ /* 0x000f300000000200 */
[----:B------:R-:W4:Y:S01]  /*dba0*/  LDSM.16.M88.4 R80, [R135+0x3000] ;  /* 0x003000008750783b */ /* 0x000f220000000200 */
[-C--:B-1----:R-:W-:Y:S07]  /*dbb0*/  HMMA.16816.F32 R4, R128, R16.reuse, RZ ;  /* 0x000000108004723c */ /* 0x082fee00000018ff */
[----:B------:R-:W1:Y:S01]  /*dbc0*/  LDSM.16.M88.4 R96, [R135+0x3400] ;  /* 0x003400008760783b */ /* 0x000e620000000200 */
[C---:B--2---:R-:W-:Y:S06]  /*dbd0*/  HMMA.16816.F32 R8, R124.reuse, R16, RZ ;  /* 0x000000107c08723c */ /* 0x044fec00000018ff */
[-C--:B------:R-:W-:Y:S01]  /*dbe0*/  HMMA.16816.F32 R12, R124, R18.reuse, RZ ;  /* 0x000000127c0c723c */ /* 0x080fe200000018ff */
[----:B------:R-:W2:Y:S05]  /*dbf0*/  LDSM.16.M88.4 R112, [R135+0x3800] ;  /* 0x003800008770783b */ /* 0x000eaa0000000200 */
[C---:B------:R-:W-:Y:S03]  /*dc00*/  HMMA.16816.F32 R16, R128.reuse, R18, RZ ;  /* 0x000000128010723c */ /* 0x040fe600000018ff */
[----:B------:R-:W2:Y:S03]  /*dc10*/  LDSM.16.M88.4 R168, [R135+0x3c00] ;  /* 0x003c000087a8783b */ /* 0x000ea60000000200 */
[-C--:B---3--:R-:W-:Y:S05]  /*dc20*/  HMMA.16816.F32 R20, R128, R32.reuse, RZ ;  /* 0x000000208014723c */ /* 0x088fea00000018ff */
[----:B------:R-:W-:Y:S01]  /*dc30*/  LDSM.16.M88.4 R172, [R187] ;  /* 0x00000000bbac783b */ /* 0x000fe20000000200 */
[C---:B------:R-:W-:Y:S06]  /*dc40*/  HMMA.16816.F32 R24, R124.reuse, R32, RZ ;  /* 0x000000207c18723c */ /* 0x040fec00000018ff */
[-C--:B------:R-:W-:Y:S01]  /*dc50*/  HMMA.16816.F32 R28, R124, R34.reuse, RZ ;  /* 0x000000227c1c723c */ /* 0x080fe200000018ff */
[----:B------:R-:W3:Y:S05]  /*dc60*/  LDSM.16.M88.4 R176, [R188] ;  /* 0x00000000bcb0783b */ /* 0x000eea0000000200 */
[C---:B------:R-:W-:Y:S03]  /*dc70*/  HMMA.16816.F32 R32, R128.reuse, R34, RZ ;  /* 0x000000228020723c */ /* 0x040fe600000018ff */
[----:B------:R-:W3:Y:S03]  /*dc80*/  LDSM.16.M88.4 R180, [R187+0x1000] ;  /* 0x00100000bbb4783b */ /* 0x000ee60000000200 */
[-C--:B-----5:R-:W-:Y:S06]  /*dc90*/  HMMA.16816.F32 R36, R128, R48.reuse, RZ ;  /* 0x000000308024723c */ /* 0x0a0fec00000018ff */
[C---:B------:R-:W-:Y:S06]  /*dca0*/  HMMA.16816.F32 R40, R124.reuse, R48, RZ ;  /* 0x000000307c28723c */ /* 0x040fec00000018ff */
[-C--:B------:R-:W-:Y:S06]  /*dcb0*/  HMMA.16816.F32 R44, R124, R50.reuse, RZ ;  /* 0x000000327c2c723c */ /* 0x080fec00000018ff */
[C---:B------:R-:W-:Y:S06]  /*dcc0*/  HMMA.16816.F32 R48, R128.reuse, R50, RZ ;  /* 0x000000328030723c */ /* 0x040fec00000018ff */
[-C--:B----4-:R-:W-:Y:S06]  /*dcd0*/  HMMA.16816.F32 R52, R128, R64.reuse, RZ ;  /* 0x000000408034723c */ /* 0x090fec00000018ff */
[C---:B------:R-:W-:Y:S06]  /*dce0*/  HMMA.16816.F32 R56, R124.reuse, R64, RZ ;  /* 0x000000407c38723c */ /* 0x040fec00000018ff */
[-C--:B------:R-:W-:Y:S06]  /*dcf0*/  HMMA.16816.F32 R60, R124, R66.reuse, RZ ;  /* 0x000000427c3c723c */ /* 0x080fec00000018ff */
[C---:B------:R-:W-:Y:S06]  /*dd00*/  HMMA.16816.F32 R64, R128.reuse, R66, RZ ;  /* 0x000000428040723c */ /* 0x040fec00000018ff */
[-C--:B------:R-:W-:Y:S06]  /*dd10*/  HMMA.16816.F32 R68, R128, R80.reuse, RZ ;  /* 0x000000508044723c */ /* 0x080fec00000018ff */
        /* <DEDUP_REMOVED lines=14> */
[----:B------:R-:W-:Y:S01]  /*de00*/  HMMA.16816.F32 R128, R128, R170, RZ ;  /* 0x000000aa8080723c */ /* 0x000fe200000018ff */
[----:B------:R-:W1:Y:S05]  /*de10*/  LDSM.16.M88.4 R168, [R195] ;  /* 0x00000000c3a8783b */ /* 0x000e6a0000000200 */
[-C--:B---3--:R-:W-:Y:S06]  /*de20*/  HMMA.16816.F32 R4, R172, R176.reuse, R4 ;  /* 0x000000b0ac04723c */ /* 0x088fec0000001804 */
[C---:B------:R-:W-:Y:S06]  /*de30*/  HMMA.16816.F32 R8, R180.reuse, R176, R8 ;  /* 0x000000b0b408723c */ /* 0x040fec0000001808 */
[-C--:B------:R-:W-:Y:S06]  /*de40*/  HMMA.16816.F32 R12, R180, R178.reuse, R12 ;  /* 0x000000b2b40c723c */ /* 0x080fec000000180c */
[C---:B------:R-:W-:Y:S06]  /*de50*/  HMMA.16816.F32 R16, R172.reuse, R178, R16 ;  /* 0x000000b2ac10723c */ /* 0x040fec0000001810 */
[----:B------:R-:W-:Y:S02]  /*de60*/  FSEL R208, R4, -INF , !P4 ;  /* 0xff80000004d07808 */ /* 0x000fe40006000000 */
[----:B------:R-:W-:Y:S02]  /*de70*/  FSEL R207, R6, -INF , !P0 ;  /* 0xff80000006cf7808 */ /* 0x000fe40004000000 */
[----:B------:R-:W-:Y:S02]  /*de80*/  ISETP.GE.AND P0, PT, R2, R197, PT ;  /* 0x000000c50200720c */ /* 0x000fe40003f06270 */
[----:B------:R-:W-:Y:S02]  /*de90*/  FSEL R215, R7, -INF , !P2 ;  /* 0xff80000007d77808 */ /* 0x000fe40005000000 */
[----:B------:R-:W-:Y:S02]  /*dea0*/  FSEL R210, R8, -INF , !P5 ;  /* 0xff80000008d27808 */ /* 0x000fe40006800000 */
[----:B------:R-:W-:Y:S01]  /*deb0*/  FSEL R216, R5, -INF , !P3 ;  /* 0xff80000005d87808 */ /* 0x000fe20005800000 */
[-C--:B-1----:R-:W-:Y:S01]  /*dec0*/  HMMA.16816.F32 R20, R172, R168.reuse, R20 ;  /* 0x000000a8ac14723c */ /* 0x082fe20000001814 */
[----:B------:R-:W1:Y:S02]  /*ded0*/  LDSM.16.M88.4 R4, [R194] ;  /* 0x00000000c204783b */ /* 0x000e640000000200 */
[C---:B------:R-:W-:Y:S02]  /*dee0*/  ISETP.GE.AND P2, PT, R2.reuse, R196, PT ;  /* 0x000000c40200720c */ /* 0x040fe40003f46270 */
[C---:B------:R-:W-:Y:S01]  /*def0*/  ISETP.GE.AND P4, PT, R2.reuse, R199, PT ;  /* 0x000000c70200720c */ /* 0x040fe20003f86270 */
[C---:B------:R-:W-:Y:S04]  /*df00*/  HMMA.16816.F32 R24, R180.reuse, R168, R24 ;  /* 0x000000a8b418723c */ /* 0x040fe80000001818 */
[----:B------:R-:W-:Y:S02]  /*df10*/  ISETP.GE.AND P5, PT, R2, R198, PT ;  /* 0x000000c60200720c */ /* 0x000fe40003fa6270 */
[----:B------:R-:W-:Y:S01]  /*df20*/  ISETP.GE.AND P3, PT, R0, R196, PT ;  /* 0x000000c40000720c */ /* 0x000fe20003f66270 */
[-C--:B------:R-:W-:Y:S03]  /*df30*/  HMMA.16816.F32 R28, R180, R170.reuse, R28 ;  /* 0x000000aab41c723c */ /* 0x080fe6000000181c */
[C---:B------:R-:W-:Y:S02]  /*df40*/  ISETP.GE.OR P0, PT, R2.reuse, R201, !P0 ;  /* 0x000000c90200720c */ /* 0x040fe40004706670 */
[C---:B------:R-:W-:Y:S01]  /*df50*/  ISETP.GE.OR P2, PT, R2.reuse, R200, !P2 ;  /* 0x000000c80200720c */ /* 0x040fe20005746670 */
[C---:B------:R-:W-:Y:S04]  /*df60*/  HMMA.16816.F32 R32, R172.reuse, R170, R32 ;  /* 0x000000aaac20723c */ /* 0x040fe80000001820 */
[C---:B------:R-:W-:Y:S02]  /*df70*/  ISETP.GE.OR P4, PT, R2.reuse, R203, !P4 ;  /* 0x000000cb0200720c */ /* 0x040fe40006786670 */
[----:B------:R-:W-:Y:S01]  /*df80*/  ISETP.GE.OR P5, PT, R2, R202, !P5 ;  /* 0x000000ca0200720c */ /* 0x000fe20006fa6670 */
[C---:B------:R-:W-:Y:S01]  /*df90*/  VIADD R2, R0.reuse, 0x9 ;  /* 0x0000000900027836 */ /* 0x040fe20000000000 */
[----:B------:R-:W-:Y:S03]  /*dfa0*/  ISETP.GE.OR P3, PT, R0, R200, !P3 ;  /* 0x000000c80000720c */ /* 0x000fe60005f66670 */
[----:B------:R-:W-:Y:S02]  /*dfb0*/  FSEL R218, R9, -INF , !P6 ;  /* 0xff80000009da7808 */ /* 0x000fe40007000000 */
[----:B------:R-:W-:Y:S02]  /*dfc0*/  FSEL R211, R10, -INF , !P3 ;  /* 0xff8000000ad37808 */ /* 0x000fe40005800000 */
[----:B------:R-:W-:Y:S02]  /*dfd0*/  FSEL R219, R11, -INF , !P1 ;  /* 0xff8000000bdb7808 */ /* 0x000fe40004800000 */
[----:B------:R-:W-:Y:S01]  /*dfe0*/  FSEL R217, R12, -INF , !P0 ;  /* 0xff8000000cd97808 */ /* 0x000fe20004000000 */
[----:B------:R-:W2:Y:S01]  /*dff0*/  LDSM.16.M88.4 R8, [R193] ;  /* 0x00000000c108783b */ /* 0x000ea20000000200 */
[C---:B------:R-:W-:Y:S02]  /*e000*/  ISETP.GE.AND P3, PT, R2.reuse, R197, PT ;  /* 0x000000c50200720c */ /* 0x040fe40003f66270 */
[C---:B------:R-:W-:Y:S01]  /*e010*/  ISETP.GE.AND P1, PT, R2.reuse, R196, PT ;  /* 0x000000c40200720c */ /* 0x040fe20003f26270 */
[-C--:B-1----:R-:W-:Y:S03]  /*e020*/  HMMA.16816.F32 R36, R172, R4.reuse, R36 ;  /* 0x00000004ac24723c */ /* 0x082fe60000001824 */
[C---:B------:R-:W-:Y:S02]  /*e030*/  ISETP.GE.OR P3, PT, R2.reuse, R201, !P3 ;  /* 0x000000c90200720c */ /* 0x040fe40005f66670 */
[C---:B------:R-:W-:Y:S01]  /*e040*/  ISETP.GE.OR P1, PT, R2.reuse, R200, !P1 ;  /* 0x000000c80200720c */ /* 0x040fe20004f26670 */
[C---:B------:R-:W-:Y:S04]  /*e050*/  HMMA.16816.F32 R40, R180.reuse, R4, R40 ;  /* 0x00000004b428723c */ /* 0x040fe80000001828 */
[C---:B------:R-:W-:Y:S02]  /*e060*/  ISETP.GE.AND P6, PT, R2.reuse, R199, PT ;  /* 0x000000c70200720c */ /* 0x040fe40003fc6270 */
[----:B------:R-:W-:Y:S01]  /*e070*/  FSEL R212, R13, -INF , !P3 ;  /* 0xff8000000dd47808 */ /* 0x000fe20005800000 */
[-C--:B------:R-:W-:Y:S03]  /*e080*/  HMMA.16816.F32 R44, R180, R6.reuse, R44 ;  /* 0x00000006b42c723c */ /* 0x080fe6000000182c */
[----:B------:R-:W-:Y:S02]  /*e090*/  ISETP.GE.AND P0, PT, R2, R198, PT ;  /* 0x000000c60200720c */ /* 0x000fe40003f06270 */
[----:B------:R-:W-:Y:S01]  /*e0a0*/  FSEL R214, R14, -INF , !P2 ;  /* 0xff8000000ed67808 */ /* 0x000fe20005000000 */
[C---:B------:R-:W-:Y:S01]  /*e0b0*/  HMMA.16816.F32 R48, R172.reuse, R6, R48 ;  /* 0x00000006ac30723c */ /* 0x040fe20000001830 */
[----:B------:R-:W1:Y:S03]  /*e0c0*/  LDSM.16.M88.4 R4, [R192] ;  /* 0x00000000c004783b */ /* 0x000e660000000200 */
[C---:B------:R-:W-:Y:S02]  /*e0d0*/  ISETP.GE.OR P6, PT, R2.reuse, R203, !P6 ;  /* 0x000000cb0200720c */ /* 0x040fe400077c6670 */
[----:B------:R-:W-:Y:S02]  /*e0e0*/  FSEL R213, R15, -INF , !P1 ;  /* 0xff8000000fd57808 */ /* 0x000fe40004800000 */
[----:B------:R-:W-:Y:S01]  /*e0f0*/  ISETP.GE.OR P0, PT, R2, R202, !P0 ;  /* 0x000000ca0200720c */ /* 0x000fe20004706670 */
[----:B------:R-:W-:Y:S02]  /*e100*/  LDSM.16.M88.4 R12, [R189] ;  /* 0x00000000bd0c783b */ /* 0x000fe40000000200 */
[----:B------:R-:W-:Y:S01]  /*e110*/  FSEL R177, R16, -INF , !P4 ;  /* 0xff80000010b17808 */ /* 0x000fe20006000000 */
[----:B------:R-:W-:Y:S01]  /*e120*/  VIADD R2, R0, 0x10 ;  /* 0x0000001000027836 */ /* 0x000fe20000000000 */
[----:B------:R-:W-:Y:S02]  /*e130*/  FSEL R168, R17, -INF , !P6 ;  /* 0xff80000011a87808 */ /* 0x000fe40007000000 */
[----:B------:R-:W-:Y:S02]  /*e140*/  FSEL R169, R18, -INF , !P5 ;  /* 0xff80000012a97808 */ /* 0x000fe40006800000 */
[C---:B------:R-:W-:Y:S01]  /*e150*/  ISETP.GE.AND P1, PT, R2.reuse, R199, PT ;  /* 0x000000c70200720c */ /* 0x040fe20003f26270 */
[-C--:B--2---:R-:W-:Y:S03]  /*e160*/  HMMA.16816.F32 R52, R172, R8.reuse, R52 ;  /* 0x00000008ac34723c */ /* 0x084fe60000001834 */
[C---:B------:R-:W-:Y:S02]  /*e170*/  ISETP.GE.AND P2, PT, R2.reuse, R198, PT ;  /* 0x000000c60200720c */ /* 0x040fe40003f46270 */
[C---:B------:R-:W-:Y:S01]  /*e180*/  ISETP.GE.AND P3, PT, R2.reuse, R197, PT ;  /* 0x000000c50200720c */ /* 0x040fe20003f66270 */
[C---:B------:R-:W-:Y:S04]  /*e190*/  HMMA.16816.F32 R56, R180.reuse, R8, R56 ;  /* 0x00000008b438723c */ /* 0x040fe80000001838 */
[C---:B------:R-:W-:Y:S02]  /*e1a0*/  ISETP.GE.AND P4, PT, R2.reuse, R196, PT ;  /* 0x000000c40200720c */ /* 0x040fe40003f86270 */
[C---:B------:R-:W-:Y:S01]  /*e1b0*/  ISETP.GE.OR P1, PT, R2.reuse, R203, !P1 ;  /* 0x000000cb0200720c */ /* 0x040fe20004f26670 */
[-C--:B------:R-:W-:Y:S03]  /*e1c0*/  HMMA.16816.F32 R60, R180, R10.reuse, R60 ;  /* 0x0000000ab43c723c */ /* 0x080fe6000000183c */
[C---:B------:R-:W-:Y:S02]  /*e1d0*/  ISETP.GE.OR P2, PT, R2.reuse, R202, !P2 ;  /* 0x000000ca0200720c */ /* 0x040fe40005746670 */
[C---:B------:R-:W-:Y:S01]  /*e1e0*/  ISETP.GE.OR P3, PT, R2.reuse, R201, !P3 ;  /* 0x000000c90200720c */ /* 0x040fe20005f66670 */
[C---:B------:R-:W-:Y:S01]  /*e1f0*/  HMMA.16816.F32 R64, R172.reuse, R10, R64 ;  /* 0x0000000aac40723c */ /* 0x040fe20000001840 */
[----:B------:R-:W2:Y:S03]  /*e200*/  LDSM.16.M88.4 R8, [R191] ;  /* 0x00000000bf08783b */ /* 0x000ea60000000200 */
[----:B------:R-:W-:Y:S01]  /*e210*/  ISETP.GE.OR P4, PT, R2, R200, !P4 ;  /* 0x000000c80200720c */ /* 0x000fe20006786670 */
[----:B------:R-:W-:Y:S01]  /*e220*/  VIADD R2, R0, 0x11 ;  /* 0x0000001100027836 */ /* 0x000fe20000000000 */
[----:B------:R-:W-:Y:S01]  /*e230*/  FSEL R176, R19, -INF , !P0 ;  /* 0xff80000013b07808 */ /* 0x000fe20004000000 */
[-C--:B-1----:R-:W-:Y:S03]  /*e240*/  HMMA.16816.F32 R68, R172, R4.reuse, R68 ;  /* 0x00000004ac44723c */ /* 0x082fe60000001844 */
[----:B------:R-:W-:Y:S02]  /*e250*/  ISETP.GE.AND P5, PT, R2, R199, PT ;  /* 0x000000c70200720c */ /* 0x000fe40003fa6270 */
[----:B------:R-:W-:Y:S01]  /*e260*/  FSEL R209, R20, -INF , !P1 ;  /* 0xff80000014d17808 */ /* 0x000fe20004800000 */
[C---:B------:R-:W-:Y:S04]  /*e270*/  HMMA.16816.F32 R72, R180.reuse, R4, R72 ;  /* 0x00000004b448723c */ /* 0x040fe80000001848 */
[C---:B------:R-:W-:Y:S02]  /*e280*/  ISETP.GE.AND P0, PT, R2.reuse, R198, PT ;  /* 0x000000c60200720c */ /* 0x040fe40003f06270 */
[C---:B------:R-:W-:Y:S01]  /*e290*/  ISETP.GE.AND P6, PT, R2.reuse, R197, PT ;  /* 0x000000c50200720c */ /* 0x040fe20003fc6270 */
[-C--:B------:R-:W-:Y:S03]  /*e2a0*/  HMMA.16816.F32 R76, R180, R6.reuse, R76 ;  /* 0x00000006b44c723c */ /* 0x080fe6000000184c */
[C---:B------:R-:W-:Y:S02]  /*e2b0*/  ISETP.GE.AND P1, PT, R2.reuse, R196, PT ;  /* 0x000000c40200720c */ /* 0x040fe40003f26270 */
[C---:B------:R-:W-:Y:S01]  /*e2c0*/  ISETP.GE.OR P5, PT, R2.reuse, R203, !P5 ;  /* 0x000000cb0200720c */ /* 0x040fe20006fa6670 */
[C---:B------:R-:W-:Y:S01]  /*e2d0*/  HMMA.16816.F32 R80, R172.reuse, R6, R80 ;  /* 0x00000006ac50723c */ /* 0x040fe20000001850 */
[----:B------:R-:W1:Y:S01]  /*e2e0*/  LDSM.16.M88.4 R4, [R190] ;  /* 0x00000000be04783b */ /* 0x000e620000000200 */
[----:B------:R-:W-:Y:S04]  /*e2f0*/  DEPBAR.LE SB0, 0x0 ;  /* 0x000080000000791a */ /* 0x000fe80000000000 */
[C---:B------:R-:W-:Y:S02]  /*e300*/  ISETP.GE.OR P0, PT, R2.reuse, R202, !P0 ;  /* 0x000000ca0200720c */ /* 0x040fe40004706670 */
[C---:B------:R-:W-:Y:S01]  /*e310*/  ISETP.GE.OR P6, PT, R2.reuse, R201, !P6 ;  /* 0x000000c90200720c */ /* 0x040fe200077c6670 */
[----:B------:R-:W-:Y:S01]  /*e320*/  BAR.SYNC.DEFER_BLOCKING 0x0 ;  /* 0x0000000000007b1d */ /* 0x000fe20000010000 */
[----:B------:R-:W-:Y:S01]  /*e330*/  ISETP.GE.OR P1, PT, R2, R200, !P1 ;  /* 0x000000c80200720c */ /* 0x000fe20004f26670 */
[----:B------:R-:W-:Y:S01]  /*e340*/  VIADD R2, R0, 0x18 ;  /* 0x0000001800027836 */ /* 0x000fe20000000000 */
[----:B------:R-:W-:Y:S02]  /*e350*/  FSEL R206, R21, -INF , !P5 ;  /* 0xff80000015ce7808 */ /* 0x000fe40006800000 */
[----:B------:R-:W-:Y:S01]  /*e360*/  FSEL R205, R22, -INF , !P2 ;  /* 0xff80000016cd7808 */ /* 0x000fe20005000000 */
[-C--:B--2---:R-:W-:Y:S05]  /*e370*/  HMMA.16816.F32 R84, R172, R8.reuse, R84 ;  /* 0x00000008ac54723c */ /* 0x084fea0000001854 */
[----:B------:R-:W-:Y:S01]  /*e380*/  FSEL R179, R23, -INF , !P0 ;  /* 0xff80000017b37808 */ /* 0x000fe20004000000 */
[C---:B------:R-:W-:Y:S04]  /*e390*/  HMMA.16816.F32 R88, R180.reuse, R8, R88 ;  /* 0x00000008b458723c */ /* 0x040fe80000001858 */
[----:B------:R-:W-:Y:S02]  /*e3a0*/  ISETP.GE.AND P0, PT, R2, R197, PT ;  /* 0x000000c50200720c */ /* 0x000fe40003f06270 */
[----:B------:R-:W-:Y:S01]  /*e3b0*/  FSEL R171, R24, -INF , !P3 ;  /* 0xff80000018ab7808 */ /* 0x000fe20005800000 */
[-C--:B------:R-:W-:Y:S03]  /*e3c0*/  HMMA.16816.F32 R92, R180, R10.reuse, R92 ;  /* 0x0000000ab45c723c */ /* 0x080fe6000000185c */
[C---:B------:R-:W-:Y:S02]  /*e3d0*/  ISETP.GE.AND P2, PT, R2.reuse, R196, PT ;  /* 0x000000c40200720c */ /* 0x040fe40003f46270 */
[C---:B------:R-:W-:Y:S01]  /*e3e0*/  ISETP.GE.AND P5, PT, R2.reuse, R199, PT ;  /* 0x000000c70200720c */ /* 0x040fe20003fa6270 */
[C---:B------:R-:W-:Y:S04]  /*e3f0*/  HMMA.16816.F32 R96, R172.reuse, R10, R96 ;  /* 0x0000000aac60723c */ /* 0x040fe80000001860 */
[C---:B------:R-:W-:Y:S02]  /*e400*/  ISETP.GE.AND P3, PT, R2.reuse, R198, PT ;  /* 0x000000c60200720c */ /* 0x040fe40003f66270 */
[C---:B------:R-:W-:Y:S01]  /*e410*/  ISETP.GE.OR P0, PT, R2.reuse, R201, !P0 ;  /* 0x000000c90200720c */ /* 0x040fe20004706670 */
[-C--:B-1----:R-:W-:Y:S03]  /*e420*/  HMMA.16816.F32 R100, R172, R4.reuse, R100 ;  /* 0x00000004ac64723c */ /* 0x082fe60000001864 */
[C---:B------:R-:W-:Y:S02]  /*e430*/  ISETP.GE.OR P2, PT, R2.reuse, R200, !P2 ;  /* 0x000000c80200720c */ /* 0x040fe40005746670 */
[C---:B------:R-:W-:Y:S01]  /*e440*/  ISETP.GE.OR P5, PT, R2.reuse, R203, !P5 ;  /* 0x000000cb0200720c */ /* 0x040fe20006fa6670 */
[C---:B------:R-:W-:Y:S04]  /*e450*/  HMMA.16816.F32 R104, R180.reuse, R4, R104 ;  /* 0x00000004b468723c */ /* 0x040fe80000001868 */
[----:B------:R-:W-:Y:S01]  /*e460*/  ISETP.GE.OR P3, PT, R2, R202, !P3 ;  /* 0x000000ca0200720c */ /* 0x000fe20005f66670 */
[----:B------:R-:W-:Y:S01]  /*e470*/  VIADD R2, R0, 0x19 ;  /* 0x0000001900027836 */ /* 0x000fe20000000000 */
[----:B------:R-:W-:Y:S01]  /*e480*/  FSEL R170, R25, -INF , !P6 ;  /* 0xff80000019aa7808 */ /* 0x000fe20007000000 */
[-C--:B------:R-:W-:Y:S03]  /*e490*/  HMMA.16816.F32 R108, R180, R6.reuse, R108 ;  /* 0x00000006b46c723c */ /* 0x080fe6000000186c */
[----:B------:R-:W-:Y:S01]  /*e4a0*/  ISETP.GE.AND P6, PT, R2, R199, PT ;  /* 0x000000c70200720c */ /* 0x000fe20003fc6270 */
[----:B------:R-:W-:Y:S01]  /*e4b0*/  VIADD R5, R0, 0x70 ;  /* 0x0000007000057836 */ /* 0x000fe20000000000 */
[----:B------:R-:W-:Y:S01]  /*e4c0*/  FSEL R178, R26, -INF , !P4 ;  /* 0xff8000001ab27808 */ /* 0x000fe20006000000 */
[C---:B------:R-:W-:Y:S04]  /*e4d0*/  HMMA.16816.F32 R112, R172.reuse, R6, R112 ;  /* 0x00000006ac70723c */ /* 0x040fe80000001870 */
[----:B------:R-:W-:Y:S01]  /*e4e0*/  ISETP.GE.AND P4, PT, R2, R197, PT ;  /* 0x000000c50200720c */ /* 0x000fe20003f86270 */
        /* <DEDUP_REMOVED lines=9> */
[C---:B------:R-:W-:Y:S01]  /*e580*/  ISETP.GE.OR P4, PT, R2.reuse, R201, !P4 ;  /* 0x000000c90200720c */ /* 0x040fe20006786670 */
[-C--:B------:R-:W-:Y:S03]  /*e590*/  HMMA.16816.F32 R124, R180, R14.reuse, R124 ;  /* 0x0000000eb47c723c */ /* 0x080fe6000000187c */
[C---:B------:R-:W-:Y:S02]  /*e5a0*/  ISETP.GE.OR P1, PT, R2.reuse, R200, !P1 ;  /* 0x000000c80200720c */ /* 0x040fe40004f26670 */
[C---:B------:R-:W-:Y:S01]  /*e5b0*/  ISETP.GE.OR P6, PT, R2.reuse, R203, !P6 ;  /* 0x000000cb0200720c */ /* 0x040fe200077c6670 */
[----:B------:R-:W-:Y:S04]  /*e5c0*/  HMMA.16816.F32 R128, R172, R14, R128 ;  /* 0x0000000eac80723c */ /* 0x000fe80000001880 */
[----:B------:R-:W-:Y:S01]  /*e5d0*/  ISETP.GE.OR P0, PT, R2, R202, !P0 ;  /* 0x000000ca0200720c */ /* 0x000fe20004706670 */
[----:B------:R-:W-:Y:S01]  /*e5e0*/  VIADD R2, R0, 0x20 ;  /* 0x0000002000027836 */ /* 0x000fe20000000000 */
[----:B------:R-:W-:Y:S02]  /*e5f0*/  FSEL R29, R29, -INF , !P4 ;  /* 0xff8000001d1d7808 */ /* 0x000fe40006000000 */
[----:B------:R-:W-:Y:S02]  /*e600*/  FSEL R30, R30, -INF , !P2 ;  /* 0xff8000001e1e7808 */ /* 0x000fe40005000000 */
[----:B------:R-:W-:Y:S02]  /*e610*/  ISETP.GE.AND P2, PT, R2, R198, PT ;  /* 0x000000c60200720c */ /* 0x000fe40003f46270 */
[----:B------:R-:W-:Y:S02]  /*e620*/  FSEL R31, R31, -INF , !P1 ;  /* 0xff8000001f1f7808 */ /* 0x000fe40004800000 */
[----:B------:R-:W-:Y:S02]  /*e630*/  FSEL R32, R32, -INF , !P5 ;  /* 0xff80000020207808 */ /* 0x000fe40006800000 */
[C---:B------:R-:W-:Y:S02]  /*e640*/  ISETP.GE.AND P1, PT, R2.reuse, R199, PT ;  /* 0x000000c70200720c */ /* 0x040fe40003f26270 */
[C---:B------:R-:W-:Y:S02]  /*e650*/  ISETP.GE.AND P4, PT, R2.reuse, R197, PT ;  /* 0x000000c50200720c */ /* 0x040fe40003f86270 */
[C---:B------:R-:W-:Y:S02]  /*e660*/  ISETP.GE.AND P5, PT, R2.reuse, R196, PT ;  /* 0x000000c40200720c */ /* 0x040fe40003fa6270 */
[C---:B------:R-:W-:Y:S02]  /*e670*/  ISETP.GE.OR P1, PT, R2.reuse, R203, !P1 ;  /* 0x000000cb0200720c */ /* 0x040fe40004f26670 */
[C---:B------:R-:W-:Y:S02]  /*e680*/  ISETP.GE.OR P2, PT, R2.reuse, R202, !P2 ;  /* 0x000000ca0200720c */ /* 0x040fe40005746670 */
[C---:B------:R-:W-:Y:S02]  /*e690*/  ISETP.GE.OR P4, PT, R2.reuse, R201, !P4 ;  /* 0x000000c90200720c */ /* 0x040fe40006786670 */
[----:B------:R-:W-:Y:S01]  /*e6a0*/  ISETP.GE.OR P5, PT, R2, R200, !P5 ;  /* 0x000000c80200720c */ /* 0x000fe20006fa6670 */
[----:B------:R-:W-:Y:S01]  /*e6b0*/  VIADD R2, R0, 0x21 ;  /* 0x0000002100027836 */ /* 0x000fe20000000000 */
[----:B------:R-:W-:Y:S02]  /*e6c0*/  FSEL R33, R33, -INF , !P6 ;  /* 0xff80000021217808 */ /* 0x000fe40007000000 */
[----:B------:R-:W-:Y:S02]  /*e6d0*/  FSEL R34, R34, -INF , !P3 ;  /* 0xff80000022227808 */ /* 0x000fe40005800000 */
[----:B------:R-:W-:Y:S02]  /*e6e0*/  FSEL R35, R35, -INF , !P0 ;  /* 0xff80000023237808 */ /* 0x000fe40004000000 */
[----:B------:R-:W-:Y:S02]  /*e6f0*/  FSEL R36, R36, -INF , !P1 ;  /* 0xff80000024247808 */ /* 0x000fe40004800000 */
[C---:B------:R-:W-:Y:S02]  /*e700*/  ISETP.GE.AND P3, PT, R2.reuse, R199, PT ;  /* 0x000000c70200720c */ /* 0x040fe40003f66270 */
        /* <DEDUP_REMOVED lines=205> */
[C---:B------:R-:W-:Y:S02]  /*f3e0*/  ISETP.GE.AND P4, PT, R2.reuse, R199, PT ;  /* 0x000000c70200720c */ /* 0x040fe40003f86270 */
[C---:B------:R-:W-:Y:S02]  /*f3f0*/  ISETP.GE.AND P0, PT, R2.reuse, R198, PT ;  /* 0x000000c60200720c */ /* 0x040fe40003f06270 */
[C---:B------:R-:W-:Y:S02]  /*f400*/  ISETP.GE.OR P4, PT, R2.reuse, R203, !P4 ;  /* 0x000000cb0200720c */ /* 0x040fe40006786670 */
[----:B------:R-:W-:Y:S02]  /*f410*/  ISETP.GE.OR P0, PT, R2, R202, !P0 ;  /* 0x000000ca0200720c */ /* 0x000fe40004706670 */
[----:B------:R-:W-:Y:S02]  /*f420*/  FSEL R101, R101, -INF , !P4 ;  /* 0xff80000065657808 */ /* 0x000fe40006000000 */
[----:B------:R-:W-:Y:S02]  /*f430*/  ISETP.GE.AND P4, PT, R7, R199, PT ;  /* 0x000000c70700720c */ /* 0x000fe40003f86270 */
[----:B------:R-:W-:Y:S02]  /*f440*/  FSEL R103, R103, -INF , !P0 ;  /* 0xff80000067677808 */ /* 0x000fe40004000000 */
[----:B------:R-:W-:Y:S02]  /*f450*/  ISETP.GE.OR P0, PT, R7, R203, !P4 ;  /* 0x000000cb0700720c */ /* 0x000fe40006706670 */
[----:B------:R-:W-:Y:S02]  /*f460*/  ISETP.GE.AND P4, PT, R6, R199, PT ;  /* 0x000000c70600720c */ /* 0x000fe40003f86270 */
[----:B------:R-:W-:Y:S02]  /*f470*/  FSEL R112, R112, -INF , !P0 ;  /* 0xff80000070707808 */ /* 0x000fe40004000000 */
[C---:B------:R-:W-:Y:S02]  /*f480*/  ISETP.GE.AND P0, PT, R6.reuse, R198, PT ;  /* 0x000000c60600720c */ /* 0x040fe40003f06270 */
[C---:B------:R-:W-:Y:S02]  /*f490*/  ISETP.GE.OR P4, PT, R6.reuse, R203, !P4 ;  /* 0x000000cb0600720c */ /* 0x040fe40006786670 */
[----:B------:R-:W-:Y:S02]  /*f4a0*/  ISETP.GE.OR P0, PT, R6, R202, !P0 ;  /* 0x000000ca0600720c */ /* 0x000fe40004706670 */
[----:B------:R-:W-:Y:S02]  /*f4b0*/  FSEL R113, R113, -INF , !P4 ;  /* 0xff80000071717808 */ /* 0x000fe40006000000 */
[----:B------:R-:W-:Y:S02]  /*f4c0*/  ISETP.GE.AND P4, PT, R5, R199, PT ;  /* 0x000000c70500720c */ /* 0x000fe40003f86270 */
[----:B------:R-:W-:Y:S02]  /*f4d0*/  FSEL R97, R97, -INF , !P5 ;  /* 0xff80000061617808 */ /* 0x000fe40006800000 */
[----:B------:R-:W-:Y:S02]  /*f4e0*/  FSEL R100, R100, -INF , !P2 ;  /* 0xff80000064647808 */ /* 0x000fe40005000000 */
[----:B------:R-:W-:Y:S02]  /*f4f0*/  FSEL R115, R115, -INF , !P0 ;  /* 0xff80000073737808 */ /* 0x000fe40004000000 */
[C---:B------:R-:W-:Y:S02]  /*f500*/  ISETP.GE.AND P5, PT, R2.reuse, R197, PT ;  /* 0x000000c50200720c */ /* 0x040fe40003fa6270 */
[----:B------:R-:W-:Y:S02]  /*f510*/  ISETP.GE.AND P2, PT, R2, R196, PT ;  /* 0x000000c40200720c */ /* 0x000fe40003f46270 */
[----:B------:R-:W-:Y:S02]  /*f520*/  ISETP.GE.OR P0, PT, R5, R203, !P4 ;  /* 0x000000cb0500720c */ /* 0x000fe40006706670 */
[----:B------:R-:W-:Y:S02]  /*f530*/  FSEL R102, R102, -INF , !P1 ;  /* 0xff80000066667808 */ /* 0x000fe40004800000 */
[----:B------:R-:W-:Y:S02]  /*f540*/  ISETP.GE.AND P4, PT, R4, R199, PT ;  /* 0x000000c70400720c */ /* 0x000fe40003f86270 */
[C---:B------:R-:W-:Y:S02]  /*f550*/  ISETP.GE.AND P1, PT, R7.reuse, R198, PT ;  /* 0x000000c60700720c */ /* 0x040fe40003f26270 */
[----:B------:R-:W-:Y:S02]  /*f560*/  FMNMX.FTZ R9, R208, R3, !PT ;  /* 0x00000003d0097209 */ /* 0x000fe40007810000 */
[C---:B------:R-:W-:Y:S02]  /*f570*/  ISETP.GE.OR P5, PT, R2.reuse, R201, !P5 ;  /* 0x000000c90200720c */ /* 0x040fe40006fa6670 */
[----:B------:R-:W-:Y:S01]  /*f580*/  ISETP.GE.OR P2, PT, R2, R200, !P2 ;  /* 0x000000c80200720c */ /* 0x000fe20005746670 */
[----:B------:R-:W-:Y:S01]  /*f590*/  VIADD R2, R0, 0x78 ;  /* 0x0000007800027836 */ /* 0x000fe20000000000 */
[----:B------:R-:W-:Y:S01]  /*f5a0*/  FSEL R116, R116, -INF , !P0 ;  /* 0xff80000074747808 */ /* 0x000fe20004000000 */
[----:B------:R-:W-:Y:S01]  /*f5b0*/  VIADD R0, R0, 0x79 ;  /* 0x0000007900007836 */ /* 0x000fe20000000000 */
[C---:B------:R-:W-:Y:S02]  /*f5c0*/  ISETP.GE.AND P0, PT, R4.reuse, R198, PT ;  /* 0x000000c60400720c */ /* 0x040fe40003f06270 */
[----:B------:R-:W-:Y:S02]  /*f5d0*/  ISETP.GE.OR P4, PT, R4, R203, !P4 ;  /* 0x000000cb0400720c */ /* 0x000fe40006786670 */
[-C--:B------:R-:W-:Y:S02]  /*f5e0*/  ISETP.GE.OR P1, PT, R7, R202.reuse, !P1 ;  /* 0x000000ca0700720c */ /* 0x080fe40004f26670 */
[----:B------:R-:W-:Y:S02]  /*f5f0*/  FMNMX.FTZ R9, R216, R9, !PT ;  /* 0x00000009d8097209 */ /* 0x000fe40007810000 */
[----:B------:R-:W-:Y:S02]  /*f600*/  ISETP.GE.OR P0, PT, R4, R202, !P0 ;  /* 0x000000ca0400720c */ /* 0x000fe40004706670 */
[----:B------:R-:W-:Y:S02]  /*f610*/  FSEL R117, R117, -INF , !P4 ;  /* 0xff80000075757808 */ /* 0x000fe40006000000 */
[----:B------:R-:W-:Y:S02]  /*f620*/  FSEL R114, R114, -INF , !P1 ;  /* 0xff80000072727808 */ /* 0x000fe40004800000 */
[C---:B------:R-:W-:Y:S02]  /*f630*/  ISETP.GE.AND P4, PT, R2.reuse, R199, PT ;  /* 0x000000c70200720c */ /* 0x040fe40003f86270 */
[----:B------:R-:W-:Y:S02]  /*f640*/  ISETP.GE.AND P1, PT, R5, R198, PT ;  /* 0x000000c60500720c */ /* 0x000fe40003f26270 */
[----:B------:R-:W-:Y:S02]  /*f650*/  FMNMX.FTZ R9, R177, R9, !PT ;  /* 0x00000009b1097209 */ /* 0x000fe40007810000 */
[----:B------:R-:W-:Y:S02]  /*f660*/  FSEL R119, R119, -INF , !P0 ;  /* 0xff80000077777808 */ /* 0x000fe40004000000 */
[----:B------:R-:W-:Y:S02]  /*f670*/  ISETP.GE.OR P0, PT, R2, R203, !P4 ;  /* 0x000000cb0200720c */ /* 0x000fe40006706670 */
[----:B------:R-:W-:Y:S02]  /*f680*/  ISETP.GE.OR P1, PT, R5, R202, !P1 ;  /* 0x000000ca0500720c */ /* 0x000fe40004f26670 */
[----:B------:R-:W-:Y:S02]  /*f690*/  FMNMX.FTZ R9, R168, R9, !PT ;  /* 0x00000009a8097209 */ /* 0x000fe40007810000 */
[----:B------:R-:W-:Y:S02]  /*f6a0*/  FSEL R128, R128, -INF , !P0 ;  /* 0xff80000080807808 */ /* 0x000fe40004000000 */
[----:B------:R-:W-:Y:S02]  /*f6b0*/  FSEL R118, R118, -INF , !P1 ;  /* 0xff80000076767808 */ /* 0x000fe40004800000 */
[CC--:B------:R-:W-:Y:S02]  /*f6c0*/  ISETP.GE.AND P0, PT, R0.reuse, R198.reuse, PT ;  /* 0x000000c60000720c */ /* 0x0c0fe40003f06270 */
[----:B------:R-:W-:Y:S02]  /*f6d0*/  FMNMX.FTZ R9, R209, R9, !PT ;  /* 0x00000009d1097209 */ /* 0x000fe40007810000 */
[----:B------:R-:W-:Y:S02]  /*f6e0*/  ISETP.GE.AND P4, PT, R0, R199, PT ;  /* 0x000000c70000720c */ /* 0x000fe40003f86270 */
[----:B------:R-:W-:Y:S02]  /*f6f0*/  ISETP.GE.AND P1, PT, R2, R198, PT ;  /* 0x000000c60200720c */ /* 0x000fe40003f26270 */
[----:B------:R-:W-:Y:S02]  /*f700*/  FMNMX.FTZ R8, R207, R132, !PT ;  /* 0x00000084cf087209 */ /* 0x000fe40007810000 */
[----:B------:R-:W-:Y:S02]  /*f710*/  FMNMX.FTZ R9, R206, R9, !PT ;  /* 0x00000009ce097209 */ /* 0x000fe40007810000 */
[CC--:B------:R-:W-:Y:S02]  /*f720*/  ISETP.GE.OR P0, PT, R0.reuse, R202.reuse, !P0 ;  /* 0x000000ca0000720c */ /* 0x0c0fe40004706670 */
[----:B------:R-:W-:Y:S02]  /*f730*/  ISETP.GE.OR P4, PT, R0, R203, !P4 ;  /* 0x000000cb0000720c */ /* 0x000fe40006786670 */
[----:B------:R-:W-:Y:S02]  /*f740*/  ISETP.GE.OR P1, PT, R2, R202, !P1 ;  /* 0x000000ca0200720c */ /* 0x000fe40004f26670 */
[----:B------:R-:W-:Y:S02]  /*f750*/  FMNMX.FTZ R8, R215, R8, !PT ;  /* 0x00000008d7087209 */ /* 0x000fe40007810000 */
[----:B------:R-:W-:Y:S02]  /*f760*/  FMNMX.FTZ R9, R32, R9, !PT ;  /* 0x0000000920097209 */ /* 0x000fe40007810000 */
[----:B------:R-:W-:Y:S02]  /*f770*/  FSEL R131, R131, -INF , !P0 ;  /* 0xff80000083837808 */ /* 0x000fe40004000000 */
[----:B------:R-:W-:Y:S02]  /*f780*/  FSEL R129, R129, -INF , !P4 ;  /* 0xff80000081817808 */ /* 0x000fe40006000000 */
[----:B------:R-:W-:Y:S02]  /*f790*/  FSEL R130, R130, -INF , !P1 ;  /* 0xff80000082827808 */ /* 0x000fe40004800000 */
[----:B------:R-:W-:Y:S02]  /*f7a0*/  ISETP.GT.AND P0, PT, R204, R226, PT ;  /* 0x000000e2cc00720c */ /* 0x000fe40003f04270 */
[C---:B------:R-:W-:Y:S02]  /*f7b0*/  ISETP.GE.AND P4, PT, R7.reuse, R197, PT ;  /* 0x000000c50700720c */ /* 0x040fe40003f86270 */
[----:B------:R-:W-:Y:S02]  /*f7c0*/  ISETP.GE.AND P1, PT, R7, R196, PT ;  /* 0x000000c40700720c */ /* 0x000fe40003f26270 */
[----:B------:R-:W-:Y:S02]  /*f7d0*/  FMNMX.FTZ R8, R169, R8, !PT ;  /* 0x00000008a9087209 */ /* 0x000fe40007810000 */
[----:B------:R-:W-:Y:S02]  /*f7e0*/  FMNMX.FTZ R9, R33, R9, !PT ;  /* 0x0000000921097209 */ /* 0x000fe40007810000 */
[C---:B------:R-:W-:Y:S02]  /*f7f0*/  ISETP.GE.OR P4, PT, R7.reuse, R201, !P4 ;  /* 0x000000c90700720c */ /* 0x040fe40006786670 */
[----:B------:R-:W-:Y:S02]  /*f800*/  ISETP.GE.OR P1, PT, R7, R200, !P1 ;  /* 0x000000c80700720c */ /* 0x000fe40004f26670 */
[----:B------:R-:W-:Y:S02]  /*f810*/  FMNMX.FTZ R7, R176, R8, !PT ;  /* 0x00000008b0077209 */ /* 0x000fe40007810000 */
[----:B------:R-:W-:Y:S02]  /*f820*/  FMNMX.FTZ R8, R36, R9, !PT ;  /* 0x0000000924087209 */ /* 0x000fe40007810000 */
[----:B------:R-:W-:Y:S02]  /*f830*/  FMNMX.FTZ R7, R205, R7, !PT ;  /* 0x00000007cd077209 */ /* 0x000fe40007810000 */
[----:B------:R-:W-:Y:S02]  /*f840*/  FMNMX.FTZ R8, R37, R8, !PT ;  /* 0x0000000825087209 */ /* 0x000fe40007810000 */
[----:B------:R-:W-:Y:S02]  /*f850*/  FMNMX.FTZ R16, R179, R7, !PT ;  /* 0x00000007b3107209 */ /* 0x000fe40007810000 */
[----:B------:R-:W-:Y:S01]  /*f860*/  FMNMX.FTZ R17, R48, R8, !PT ;  /* 0x0000000830117209 */ /* 0x000fe20007810000 */
[----:B------:R-:W-:Y:S06]  /*f870*/  @P0 BRA `(.L_x_190) ;  /* 0xffffffdc00840947 */ /* 0x000fec000383ffff */
.L_x_189:
[----:B-1----:R-:W-:Y:S02]  /*f880*/  FMNMX.FTZ R9, R49, R17, !PT ;  /* 0x0000001131097209 */ /* 0x002fe40007810000 */
[----:B------:R-:W-:Y:S02]  /*f890*/  FMNMX.FTZ R8, R34, R16, !PT ;  /* 0x0000001022087209 */ /* 0x000fe40007810000 */
[----:B------:R-:W-:Y:S02]  /*f8a0*/  FMNMX.FTZ R9, R52, R9, !PT ;  /* 0x0000000934097209 */ /* 0x000fe40007810000 */
[----:B------:R-:W-:Y:S02]  /*f8b0*/  FMNMX.FTZ R7, R210, R133, !PT ;  /* 0x00000085d2077209 */ /* 0x000fe40007810000 */
[----:B------:R-:W-:Y:S02]  /*f8c0*/  FMNMX.FTZ R8, R35, R8, !PT ;  /* 0x0000000823087209 */ /* 0x000fe40007810000 */
[----:B------:R-:W-:Y:S02]  /*f8d0*/  FSEL R104, R104, -INF , !P6 ;  /* 0xff80000068687808 */ /* 0x000fe40007000000 */
[C---:B------:R-:W-:Y:S02]  /*f8e0*/  ISETP.GE.AND P0, PT, R6.reuse, R197, PT ;  /* 0x000000c50600720c */ /* 0x040fe40003f06270 */
[----:B------:R-:W-:Y:S02]  /*f8f0*/  ISETP.GE.AND P6, PT, R6, R196, PT ;  /* 0x000000c40600720c */ /* 0x000fe40003fc6270 */
[----:B------:R-:W-:Y:S02]  /*f900*/  FMNMX.FTZ R9, R53, R9, !PT ;  /* 0x0000000935097209 */ /* 0x000fe40007810000 */
        /* <DEDUP_REMOVED lines=75> */
[----:B------:R-:W-:Y:S02]  /*fdc0*/  FSEL R105, R105, -INF , !P5 ;  /* 0xff80000069697808 */ /* 0x000fe40006800000 */
[----:B------:R-:W-:Y:S02]  /*fdd0*/  FSEL R106, R106, -INF , !P3 ;  /* 0xff8000006a6a7808 */ /* 0x000fe40005800000 */
[----:B------:R-:W-:Y:S02]  /*fde0*/  FMNMX.FTZ R41, R129, R41, !PT ;  /* 0x0000002981297209 */ /* 0x000fe40007810000 */
[----:B------:R-:W-:Y:S02]  /*fdf0*/  FMNMX.FTZ R40, R119, R40, !PT ;  /* 0x0000002877287209 */ /* 0x000fe40007810000 */
[----:B------:R-:W-:Y:S01]  /*fe00*/  FMNMX.FTZ R7, R88, R6, !PT ;  /* 0x0000000658077209 */ /* 0x000fe20007810000 */
[----:B------:R-:W1:Y:S01]  /*fe10*/  SHFL.BFLY PT, R9, R41, 0x2, 0x1f ;  /* 0x0c401f0029097f89 */ /* 0x000e6200000e0000 */
[C---:B------:R-:W-:Y:S02]  /*fe20*/  ISETP.GE.AND P5, PT, R5.reuse, R197, PT ;  /* 0x000000c50500720c */ /* 0x040fe40003fa6270 */
[C---:B------:R-:W-:Y:S02]  /*fe30*/  ISETP.GE.AND P3, PT, R5.reuse, R196, PT ;  /* 0x000000c40500720c */ /* 0x040fe40003f66270 */
        /* <DEDUP_REMOVED lines=9> */
[----:B------:R-:W-:Y:S01]  /*fed0*/  FSEL R108, R108, -INF , !P4 ;  /* 0xff8000006c6c7808 */ /* 0x000fe20006000000 */
[----:B------:R-:W2:Y:S01]  /*fee0*/  SHFL.BFLY PT, R7, R40, 0x2, 0x1f ;  /* 0x0c401f0028077f89 */ /* 0x000ea200000e0000 */
[----:B------:R-:W-:Y:S02]  /*fef0*/  FSEL R109, R109, -INF , !P0 ;  /* 0xff8000006d6d7808 */ /* 0x000fe40004000000 */
[C---:B------:R-:W-:Y:S02]  /*ff00*/  ISETP.GE.AND P0, PT, R4.reuse, R196, PT ;  /* 0x000000c40400720c */ /* 0x040fe40003f06270 */
[C---:B------:R-:W-:Y:S02]  /*ff10*/  ISETP.GE.AND P4, PT, R4.reuse, R197, PT ;  /* 0x000000c50400720c */ /* 0x040fe40003f86270 */
        /* <DEDUP_REMOVED lines=9> */
[----:B-1----:R-:W-:Y:S02]  /*ffb0*/  FMNMX.FTZ R41, R41, R9, !PT ;  /* 0x0000000929297209 */ /* 0x002fe40007810000 */
[----:B------:R-:W-:Y:S02]  /*ffc0*/  FMNMX.FTZ R4, R95, R4, !PT ;  /* 0x000000045f047209 */ /* 0x000fe40007810000 */
[----:B------:R-:W-:Y:S01]  /*ffd0*/  FSEL R107, R107, -INF , !P2 ;  /* 0xff8000006b6b7808 */ /* 0x000fe20005000000 */
[----:B------:R-:W1:Y:S01]  /*ffe0*/  SHFL.BFLY PT, R6, R41, 0x1, 0x1f ;  /* 0x0c201f0029067f89 */ /* 0x000e6200000e0000 */
[----:B------:R-:W-:Y:S02]  /*fff0*/  FMNMX.FTZ R4, R106, R4, !PT ;  /* 0x000000046a047209 */ /* 0x000fe40007810000 */
[----:B--2---:R-:W-:Y:S02]  /*10000*/  FMNMX.FTZ R40, R40, R7, !PT ;  /* 0x0000000728287209 */ /* 0x004fe40007810000 */
[----:B------:R-:W-:Y:S02]  /*10010*/  FSEL R110, R110, -INF , !P1 ;  /* 0xff8000006e6e7808 */ /* 0x000fe40004800000 */
[----:B------:R-:W-:Y:S02]  /*10020*/  FMNMX.FTZ R7, R107, R4, !PT ;  /* 0x000000046b077209 */ /* 0x000fe40007810000 */
[----:B------:R-:W-:Y:S01]  /*10030*/  FSEL R111, R111, -INF , !P6 ;  /* 0xff8000006f6f7808 */ /* 0x000fe20007000000 */
[----:B------:R-:W2:Y:S01]  /*10040*/  SHFL.BFLY PT, R4, R40, 0x1, 0x1f ;  /* 0x0c201f0028047f89 */ /* 0x000ea200000e0000 */
[----:B------:R-:W-:Y:S02]  /*10050*/  FMNMX.FTZ R7, R110, R7, !PT ;  /* 0x000000076e077209 */ /* 0x000fe40007810000 */
[----:B------:R-:W-:Y:S02]  /*10060*/  FSEL R120, R120, -INF , !P5 ;  /* 0xff80000078787808 */ /* 0x000fe40006800000 */
[C---:B------:R-:W-:Y:S02]  /*10070*/  ISETP.GE.AND P5, PT, R2.reuse, R197, PT ;  /* 0x000000c50200720c */ /* 0x040fe40003fa6270 */
[----:B------:R-:W-:Y:S02]  /*10080*/  ISETP.GE.AND P1, PT, R2, R196, PT ;  /* 0x000000c40200720c */ /* 0x000fe40003f26270 */
[----:B------:R-:W-:Y:S02]  /*10090*/  FMNMX.FTZ R39, R108, R39, !PT ;  /* 0x000000276c277209 */ /* 0x000fe40007810000 */
[----:B------:R-:W-:Y:S02]  /*100a0*/  FSEL R122, R122, -INF , !P3 ;  /* 0xff8000007a7a7808 */ /* 0x000fe40005800000 */
[----:B------:R-:W-:Y:S02]  /*100b0*/  FMNMX.FTZ R7, R111, R7, !PT ;  /* 0x000000076f077209 */ /* 0x000fe40007810000 */
[----:B------:R-:W-:Y:S02]  /*100c0*/  FSEL R121, R121, -INF , !P4 ;  /* 0xff80000079797808 */ /* 0x000fe40006000000 */
[C---:B------:R-:W-:Y:S02]  /*100d0*/  ISETP.GE.OR P1, PT, R2.reuse, R200, !P1 ;  /* 0x000000c80200720c */ /* 0x040fe40004f26670 */
[----:B------:R-:W-:Y:S02]  /*100e0*/  ISETP.GE.OR P5, PT, R2, R201, !P5 ;  /* 0x000000c90200720c */ /* 0x000fe40006fa6670 */
[C---:B------:R-:W-:Y:S02]  /*100f0*/  ISETP.GE.AND P2, PT, R0.reuse, R196, PT ;  /* 0x000000c40000720c */ /* 0x040fe40003f46270 */
[----:B------:R-:W-:Y:S02]  /*10100*/  ISETP.GE.AND P4, PT, R0, R197, PT ;  /* 0x000000c50000720c */ /* 0x000fe40003f86270 */
[----:B------:R-:W-:Y:S02]  /*10110*/  FMNMX.FTZ R39, R109, R39, !PT ;  /* 0x000000276d277209 */ /* 0x000fe40007810000 */
[----:B------:R-:W-:Y:S02]  /*10120*/  FSEL R123, R123, -INF , !P0 ;  /* 0xff8000007b7b7808 */ /* 0x000fe40004000000 */
[----:B------:R-:W-:Y:S02]  /*10130*/  FMNMX.FTZ R2, R122, R7, !PT ;  /* 0x000000077a027209 */ /* 0x000fe40007810000 */
[C---:B------:R-:W-:Y:S02]  /*10140*/  ISETP.GE.OR P2, PT, R0.reuse, R200, !P2 ;  /* 0x000000c80000720c */ /* 0x040fe40005746670 */
[----:B------:R-:W-:Y:S02]  /*10150*/  ISETP.GE.OR P4, PT, R0, R201, !P4 ;  /* 0x000000c90000720c */ /* 0x000fe40006786670 */
[----:B------:R-:W-:Y:S02]  /*10160*/  FMNMX.FTZ R39, R120, R39, !PT ;  /* 0x0000002778277209 */ /* 0x000fe40007810000 */
[----:B------:R-:W-:Y:S02]  /*10170*/  FSEL R126, R126, -INF , !P1 ;  /* 0xff8000007e7e7808 */ /* 0x000fe40004800000 */
[----:B------:R-:W-:Y:S02]  /*10180*/  FMNMX.FTZ R0, R123, R2, !PT ;  /* 0x000000027b007209 */ /* 0x000fe40007810000 */
[----:B------:R-:W-:Y:S02]  /*10190*/  FSEL R124, R124, -INF , !P5 ;  /* 0xff8000007c7c7808 */ /* 0x000fe40006800000 */
[----:B------:R-:W-:Y:S02]  /*101a0*/  FMNMX.FTZ R39, R121, R39, !PT ;  /* 0x0000002779277209 */ /* 0x000fe40007810000 */
[----:B------:R-:W-:Y:S02]  /*101b0*/  FSEL R42, R127, -INF , !P2 ;  /* 0xff8000007f2a7808 */ /* 0x000fe40005000000 */
[----:B-1----:R-:W-:Y:S02]  /*101c0*/  FMNMX.FTZ R41, R41, R6, !PT ;  /* 0x0000000629297209 */ /* 0x002fe40007810000 */
[----:B------:R-:W-:Y:S02]  /*101d0*/  FMNMX.FTZ R0, R126, R0, !PT ;  /* 0x000000007e007209 */ /* 0x000fe40007810000 */
[----:B------:R-:W-:Y:S01]  /*101e0*/  FSEL R125, R125, -INF , !P4 ;  /* 0xff8000007d7d7808 */ /* 0x000fe20006000000 */
[C---:B------:R-:W-:Y:S01]  /*101f0*/  FMUL.FTZ R43, R41.reuse, UR4 ;  /* 0x00000004292b7c20 */ /* 0x040fe20008410000 */
[----:B------:R-:W-:Y:S02]  /*10200*/  FMNMX.FTZ R39, R124, R39, !PT ;  /* 0x000000277c277209 */ /* 0x000fe40007810000 */
[----:B------:R-:W-:Y:S02]  /*10210*/  FMNMX.FTZ R0, R42, R0, !PT ;  /* 0x000000002a007209 */ /* 0x000fe40007810000 */
[----:B------:R-:W-:Y:S02]  /*10220*/  FSETP.NEU.FTZ.AND P3, PT, R41, -INF , PT ;  /* 0xff8000002900780b */ /* 0x000fe40003f7d000 */
[----:B------:R-:W-:Y:S01]  /*10230*/  FMNMX.FTZ R39, R125, R39, !PT ;  /* 0x000000277d277209 */ /* 0x000fe20007810000 */
[----:B------:R-:W1:Y:S01]  /*10240*/  SHFL.BFLY PT, R2, R0, 0x2, 0x1f ;  /* 0x0c401f0000027f89 */ /* 0x000e6200000e0000 */
[----:B------:R-:W-:Y:S02]  /*10250*/  FSEL R43, R43, RZ, P3 ;  /* 0x000000ff2b2b7208 */ /* 0x000fe40001800000 */
[----:B--2---:R-:W-:Y:S05]  /*10260*/  FMNMX.FTZ R40, R40, R4, !PT ;  /* 0x0000000428287209 */ /* 0x004fea0007810000 */
[----:B------:R-:W2:Y:S01]  /*10270*/  SHFL.BFLY PT, R5, R39, 0x2, 0x1f ;  /* 0x0c401f0027057f89 */ /* 0x000ea200000e0000 */
[----:B------:R-:W-:Y:S01]  /*10280*/  MOV R15, R226 ;  /* 0x000000e2000f7202 */ /* 0x000fe20000000f00 */
[--C-:B------:R-:W-:Y:S01]  /*10290*/  FFMA.FTZ R4, R208, UR4, -R43.reuse ;  /* 0x00000004d0047c23 */ /* 0x100fe2000801082b */
[C---:B------:R-:W-:Y:S01]  /*102a0*/  FSETP.NEU.FTZ.AND P2, PT, R40.reuse, -INF , PT ;  /* 0xff8000002800780b */ /* 0x040fe20003f5d000 */
[----:B------:R-:W-:Y:S01]  /*102b0*/  FMUL.FTZ R64, R40, UR4 ;  /* 0x0000000428407c20 */ /* 0x000fe20008410000 */
[--C-:B------:R-:W-:Y:S01]  /*102c0*/  FFMA.FTZ R6, R206, UR4, -R43.reuse ;  /* 0x00000004ce067c23 */ /* 0x100fe2000801082b */
[----:B------:R3:W-:Y:S01]  /*102d0*/  MUFU.EX2 R174, R4 ;  /* 0x0000000400ae7308 */ /* 0x0007e20000000800 */
[--C-:B------:R-:W-:Y:S02]  /*102e0*/  FFMA.FTZ R7, R209, UR4, -R43.reuse ;  /* 0x00000004d1077c23 */ /* 0x100fe4000801082b */
[----:B------:R-:W-:Y:S02]  /*102f0*/  FSEL R64, R64, RZ, P2 ;  /* 0x000000ff40407208 */ /* 0x000fe40001000000 */
[----:B-1----:R-:W-:Y:S01]  /*10300*/  FMNMX.FTZ R0, R0, R2, !PT ;  /* 0x0000000200007209 */ /* 0x002fe20007810000 */
[--C-:B------:R-:W-:Y:S01]  /*10310*/  FFMA.FTZ R2, R177, UR4, -R43.reuse ;  /* 0x00000004b1027c23 */ /* 0x100fe2000801082b */
[--C-:B---3--:R-:W-:Y:S01]  /*10320*/  FFMA.FTZ R4, R216, UR4, -R43.reuse ;  /* 0x00000004d8047c23 */ /* 0x108fe2000801082b */
[----:B--2---:R-:W-:Y:S02]  /*10330*/  FMNMX.FTZ R39, R39, R5, !PT ;  /* 0x0000000527277209 */ /* 0x004fe40007810000 */
[----:B------:R1:W-:Y:S03]  /*10340*/  MUFU.EX2 R216, R2 ;  /* 0x0000000200d87308 */ /* 0x0003e60000000800 */
[----:B------:R-:W2:Y:S07]  /*10350*/  SHFL.BFLY PT, R5, R39, 0x1, 0x1f ;  /* 0x0c201f0027057f89 */ /* 0x000eae00000e0000 */
[----:B------:R3:W-:Y:S01]  /*10360*/  MUFU.EX2 R180, R4 ;  /* 0x0000000400b47308 */ /* 0x0007e20000000800 */
[----:B-1----:R-:W1:Y:S01]  /*10370*/  SHFL.BFLY PT, R2, R0, 0x1, 0x1f ;  /* 0x0c201f0000027f89 */ /* 0x002e6200000e0000 */
[--C-:B---3--:R-:W-:Y:S08]  /*10380*/  FFMA.FTZ R4, R207, UR4, -R64.reuse ;  /* 0x00000004cf047c23 */ /* 0x108ff00008010840 */
[----:B------:R3:W-:Y:S01]  /*10390*/  MUFU.EX2 R207, R7 ;  /* 0x0000000700cf7308 */ /* 0x0007e20000000800 */
[----:B--2---:R-:W-:Y:S01]  /*103a0*/  FMNMX.FTZ R39, R39, R5, !PT ;  /* 0x0000000527277209 */ /* 0x004fe20007810000 */
[----:B------:R-:W-:Y:S03]  /*103b0*/  FFMA.FTZ R5, R32, UR4, -R43 ;  /* 0x0000000420057c23 */ /* 0x000fe6000801082b */
[C---:B------:R-:W-:Y:S01]  /*103c0*/  FSETP.NEU.FTZ.AND P1, PT, R39.reuse, -INF , PT ;  /* 0xff8000002700780b */ /* 0x040fe20003f3d000 */
[----:B------:R-:W-:Y:S04]  /*103d0*/  FMUL.FTZ R65, R39, UR4 ;  /* 0x0000000427417c20 */ /* 0x000fe80008410000 */
[----:B------:R2:W-:Y:S01]  /*103e0*/  MUFU.EX2 R173, R4 ;  /* 0x0000000400ad7308 */ /* 0x0005e20000000800 */
[----:B------:R-:W-:Y:S02]  /*103f0*/  FSEL R65, R65, RZ, P1 ;  /* 0x000000ff41417208 */ /* 0x000fe40000800000 */
[----:B-1----:R-:W-:Y:S03]  /*10400*/  FMNMX.FTZ R38, R0, R2, !PT ;  /* 0x0000000200267209 */ /* 0x002fe60007810000 */
[----:B------:R-:W-:Y:S01]  /*10410*/  FFMA.FTZ R0, R218, UR4, -R65 ;  /* 0x00000004da007c23 */ /* 0x000fe20008010841 */
[----:B---3--:R-:W-:Y:S01]  /*10420*/  FFMA.FTZ R7, R36, UR4, -R43 ;  /* 0x0000000424077c23 */ /* 0x008fe2000801082b */
[C---:B------:R-:W-:Y:S01]  /*10430*/  FSETP.NEU.FTZ.AND P0, PT, R38.reuse, -INF , PT ;  /* 0xff8000002600780b */ /* 0x040fe20003f1d000 */
[----:B------:R-:W-:Y:S01]  /*10440*/  FMUL.FTZ R66, R38, UR4 ;  /* 0x0000000426427c20 */ /* 0x000fe20008410000 */
[----:B------:R1:W-:Y:S01]  /*10450*/  MUFU.EX2 R172, R0 ;  /* 0x0000000000ac7308 */ /* 0x0003e20000000800 */
[--C-:B------:R-:W-:Y:S03]  /*10460*/  FFMA.FTZ R2, R212, UR4, -R65.reuse ;  /* 0x00000004d4027c23 */ /* 0x100fe60008010841 */
[----:B------:R-:W-:Y:S01]  /*10470*/  FSEL R66, R66, RZ, P0 ;  /* 0x000000ff42427208 */ /* 0x000fe20000000000 */
[----:B--2---:R-:W-:Y:S05]  /*10480*/  FFMA.FTZ R4, R215, UR4, -R64 ;  /* 0x00000004d7047c23 */ /* 0x004fea0008010840 */
[----:B------:R2:W-:Y:S01]  /*10490*/  MUFU.EX2 R233, R7 ;  /* 0x0000000700e97308 */ /* 0x0005e20000000800 */
[--C-:B------:R-:W-:Y:S09]  /*104a0*/  FFMA.FTZ R126, R126, UR4, -R66.reuse ;  /* 0x000000047e7e7c23 */ /* 0x100ff20008010842 */
[----:B------:R3:W-:Y:S01]  /*104b0*/  MUFU.EX2 R181, R4 ;  /* 0x0000000400b57308 */ /* 0x0007e20000000800 */
[----:B-1----:R-:W-:Y:S09]  /*104c0*/  FFMA.FTZ R0, R217, UR4, -R65 ;  /* 0x00000004d9007c23 */ /* 0x002ff20008010841 */
[----:B------:R1:W-:Y:S01]  /*104d0*/  MUFU.EX2 R182, R0 ;  /* 0x0000000000b67308 */ /* 0x0003e20000000800 */
[--C-:B--2---:R-:W-:Y:S09]  /*104e0*/  FFMA.FTZ R7, R52, UR4, -R43.reuse ;  /* 0x0000000434077c23 */ /* 0x104ff2000801082b */
[----:B------:R2:W-:Y:S01]  /*104f0*/  MUFU.EX2 R239, R7 ;  /* 0x0000000700ef7308 */ /* 0x0005e20000000800 */
[--C-:B---3--:R-:W-:Y:S09]  /*10500*/  FFMA.FTZ R4, R168, UR4, -R43.reuse ;  /* 0x00000004a8047c23 */ /* 0x108ff2000801082b */
[----:B------:R3:W-:Y:S01]  /*10510*/  MUFU.EX2 R226, R4 ;  /* 0x0000000400e27308 */ /* 0x0007e20000000800 */
[----:B-1----:R-:W-:Y:S09]  /*10520*/  FFMA.FTZ R0, R211, UR4, -R66 ;  /* 0x00000004d3007c23 */ /* 0x002ff20008010842 */
[----:B------:R1:W-:Y:S01]  /*10530*/  MUFU.EX2 R127, R0 ;  /* 0x00000000007f7308 */ /* 0x0003e20000000800 */
[--C-:B--2---:R-:W-:Y:S09]  /*10540*/  FFMA.FTZ R7, R68, UR4, -R43.reuse ;  /* 0x0000000444077c23 */ /* 0x104ff2000801082b */
[----:B------:R2:W-:Y:S01]  /*10550*/  MUFU.EX2 R211, R6 ;  /* 0x0000000600d37308 */ /* 0x0005e20000000800 */
[----:B---3--:R-:W-:Y:S09]  /*10560*/  FFMA.FTZ R4, R169, UR4, -R64 ;  /* 0x00000004a9047c23 */ /* 0x008ff20008010840 */
[----:B------:R3:W-:Y:S01]  /*10570*/  MUFU.EX2 R215, R4 ;  /* 0x0000000400d77308 */ /* 0x0007e20000000800 */
[----:B-1----:R-:W-:Y:S09]  /*10580*/  FFMA.FTZ R0, R219, UR4, -R66 ;  /* 0x00000004db007c23 */ /* 0x002ff20008010842 */
[----:B------:R1:W4:Y:S01]  /*10590*/  MUFU.EX2 R169, R0 ;  /* 0x0000000000a97308 */ /* 0x0003220000000800 */
[--C-:B--2---:R-:W-:Y:S09]  /*105a0*/  FFMA.FTZ R6, R37, UR4, -R43.reuse ;  /* 0x0000000425067c23 */ /* 0x104ff2000801082b */
[----:B------:R2:W-:Y:S01]  /*105b0*/  MUFU.EX2 R240, R6 ;  /* 0x0000000600f07308 */ /* 0x0005e20000000800 */
[----:B---3--:R-:W-:Y:S09]  /*105c0*/  FFMA.FTZ R4, R176, UR4, -R64 ;  /* 0x00000004b0047c23 */ /* 0x008ff20008010840 */
[----:B------:R3:W-:Y:S01]  /*105d0*/  MUFU.EX2 R221, R4 ;  /* 0x0000000400dd7308 */ /* 0x0007e20000000800 */
[--C-:B-1----:R-:W-:Y:S09]  /*105e0*/  FFMA.FTZ R0, R214, UR4, -R66.reuse ;  /* 0x00000004d6007c23 */ /* 0x102ff20008010842 */
[----:B------:R1:W-:Y:S01]  /*105f0*/  MUFU.EX2 R175, R0 ;  /* 0x0000000000af7308 */ /* 0x0003e20000000800 */
[----:B--2---:R-:W-:Y:S09]  /*10600*/  FFMA.FTZ R6, R53, UR4, -R43 ;  /* 0x0000000435067c23 */ /* 0x004ff2000801082b */
[----:B------:R2:W-:Y:S01]  /*10610*/  MUFU.EX2 R244, R6 ;  /* 0x0000000600f47308 */ /* 0x0005e20000000800 */
[----:B---3--:R-:W-:Y:S09]  /*10620*/  FFMA.FTZ R4, R210, UR4, -R65 ;  /* 0x00000004d2047c23 */ /* 0x008ff20008010841 */
[----:B------:R3:W-:Y:S01]  /*10630*/  MUFU.EX2 R210, R2 ;  /* 0x0000000200d27308 */ /* 0x0007e20000000800 */
[----:B-1----:R-:W-:Y:S09]  /*10640*/  FFMA.FTZ R0, R213, UR4, -R66 ;  /* 0x00000004d5007c23 */ /* 0x002ff20008010842 */
[----:B------:R1:W-:Y:S01]  /*10650*/  MUFU.EX2 R208, R0 ;  /* 0x0000000000d07308 */ /* 0x0003e20000000800 */
[--C-:B--2---:R-:W-:Y:S09]  /*10660*/  FFMA.FTZ R6, R69, UR4, -R43.reuse ;  /* 0x0000000445067c23 */ /* 0x104ff2000801082b */
[----:B------:R2:W5:Y:S01]  /*10670*/  MUFU.EX2 R168, R4 ;  /* 0x0000000400a87308 */ /* 0x0005620000000800 */
[--C-:B---3--:R-:W-:Y:S09]  /*10680*/  FFMA.FTZ R2, R205, UR4, -R64.reuse ;  /* 0x00000004cd027c23 */ /* 0x108ff20008010840 */
[----:B------:R3:W-:Y:S01]  /*10690*/  MUFU.EX2 R183, R2 ;  /* 0x0000000200b77308 */ /* 0x0007e20000000800 */
[--C-:B-1----:R-:W-:Y:S09]  /*106a0*/  FFMA.FTZ R0, R179, UR4, -R64.reuse ;  /* 0x00000004b3007c23 */ /* 0x102ff20008010840 */
[----:B------:R1:W-:Y:S01]  /*106b0*/  MUFU.EX2 R206, R0 ;  /* 0x0000000000ce7308 */ /* 0x0003e20000000800 */
[--C-:B--2---:R-:W-:Y:S09]  /*106c0*/  FFMA.FTZ R4, R33, UR4, -R43.reuse ;  /* 0x0000000421047c23 */ /* 0x104ff2000801082b */
[----:B------:R2:W-:Y:S01]  /*106d0*/  MUFU.EX2 R219, R4 ;  /* 0x0000000400db7308 */ /* 0x0005e20000000800 */
[--C-:B---3--:R-:W-:Y:S09]  /*106e0*/  FFMA.FTZ R2, R26, UR4, -R64.reuse ;  /* 0x000000041a027c23 */ /* 0x108ff20008010840 */
[----:B------:R3:W-:Y:S01]  /*106f0*/  MUFU.EX2 R232, R2 ;  /* 0x0000000200e87308 */ /* 0x0007e20000000800 */
[--C-:B-1----:R-:W-:Y:S09]  /*10700*/  FFMA.FTZ R0, R34, UR4, -R64.reuse ;  /* 0x0000000422007c23 */ /* 0x102ff20008010840 */
[----:B------:R1:W-:Y:S01]  /*10710*/  MUFU.EX2 R209, R0 ;  /* 0x0000000000d17308 */ /* 0x0003e20000000800 */
[--C-:B--2---:R-:W-:Y:S01]  /*10720*/  FFMA.FTZ R4, R49, UR4, -R43.reuse ;  /* 0x0000000431047c23 */ /* 0x104fe2000801082b */
[----:B----4-:R-:W-:Y:S08]  /*10730*/  F2FP.F16.F32.PACK_AB R49, R169, R127 ;  /* 0x0000007fa931723e */ /* 0x010ff000000000ff */
[----:B------:R2:W-:Y:S01]  /*10740*/  MUFU.EX2 R251, R4 ;  /* 0x0000000400fb7308 */ /* 0x0005e20000000800 */
[--C-:B---3--:R-:W-:Y:S09]  /*10750*/  FFMA.FTZ R2, R54, UR4, -R64.reuse ;  /* 0x0000000436027c23 */ /* 0x108ff20008010840 */
[----:B------:R3:W-:Y:S01]  /*10760*/  MUFU.EX2 R238, R2 ;  /* 0x0000000200ee7308 */ /* 0x0007e20000000800 */
[--C-:B-1----:R-:W-:Y:S09]  /*10770*/  FFMA.FTZ R0, R35, UR4, -R64.reuse ;  /* 0x0000000423007c23 */ /* 0x102ff20008010840 */
[----:B------:R1:W-:Y:S01]  /*10780*/  MUFU.EX2 R227, R0 ;  /* 0x0000000000e37308 */ /* 0x0003e20000000800 */
[----:B--2---:R-:W-:Y:S09]  /*10790*/  FFMA.FTZ R4, R19, UR4, -R43 ;  /* 0x0000000413047c23 */ /* 0x004ff2000801082b */
[----:B------:R2:W4:Y:S01]  /*107a0*/  MUFU.EX2 R14, R4 ;  /* 0x00000004000e7308 */ /* 0x0005220000000800 */
[--C-:B---3--:R-:W-:Y:S09]  /*107b0*/  FFMA.FTZ R2, R70, UR4, -R64.reuse ;  /* 0x0000000446027c23 */ /* 0x108ff20008010840 */
[----:B------:R3:W-:Y:S01]  /*107c0*/  MUFU.EX2 R32, R2 ;  /* 0x0000000200207308 */ /* 0x0007e20000000800 */
[----:B-1----:R-:W-:Y:S09]  /*107d0*/  FFMA.FTZ R0, R171, UR4, -R65 ;  /* 0x00000004ab007c23 */ /* 0x002ff20008010841 */
[----:B------:R1:W-:Y:S01]  /*107e0*/  MUFU.EX2 R176, R0 ;  /* 0x0000000000b07308 */ /* 0x0003e20000000800 */
[----:B--2---:R-:W-:Y:S09]  /*107f0*/  FFMA.FTZ R4, R81, UR4, -R43 ;  /* 0x0000000451047c23 */ /* 0x004ff2000801082b */
[----:B------:R2:W-:Y:S01]  /*10800*/  MUFU.EX2 R12, R4 ;  /* 0x00000004000c7308 */ /* 0x0005e20000000800 */
[----:B---3--:R-:W-:Y:S01]  /*10810*/  FFMA.FTZ R2, R86, UR4, -R64 ;  /* 0x0000000456027c23 */ /* 0x008fe20008010840 */
[----:B------:R-:W-:Y:S08]  /*10820*/  FFMA.FTZ R86, R122, UR4, -R66 ;  /* 0x000000047a567c23 */ /* 0x000ff00008010842 */
[----:B------:R3:W-:Y:S01]  /*10830*/  MUFU.EX2 R213, R5 ;  /* 0x0000000500d57308 */ /* 0x0007e20000000800 */
[----:B-1----:R-:W-:Y:S09]  /*10840*/  FFMA.FTZ R0, R170, UR4, -R65 ;  /* 0x00000004aa007c23 */ /* 0x002ff20008010841 */
[----:B------:R1:W-:Y:S01]  /*10850*/  MUFU.EX2 R179, R0 ;  /* 0x0000000000b37308 */ /* 0x0003e20000000800 */
[--C-:B--2---:R-:W-:Y:S09]  /*10860*/  FFMA.FTZ R4, R85, UR4, -R43.reuse ;  /* 0x0000000455047c23 */ /* 0x104ff2000801082b */
[----:B------:R2:W-:Y:S01]  /*10870*/  MUFU.EX2 R70, R4 ;  /* 0x0000000400467308 */ /* 0x0005e20000000800 */
[----:B---3--:R-:W-:Y:S01]  /*10880*/  FFMA.FTZ R5, R48, UR4, -R43 ;  /* 0x0000000430057c23 */ /* 0x008fe2000801082b */
[----:B-----5:R-:W-:Y:S08]  /*10890*/  F2FP.F16.F32.PACK_AB R48, R172, R168 ;  /* 0x000000a8ac30723e */ /* 0x020ff000000000ff */
[----:B------:R3:W-:Y:S01]  /*108a0*/  MUFU.EX2 R245, R5 ;  /* 0x0000000500f57308 */ /* 0x0007e20000000800 */
[----:B-1----:R-:W-:Y:S09]  /*108b0*/  FFMA.FTZ R0, R28, UR4, -R65 ;  /* 0x000000041c007c23 */ /* 0x002ff20008010841 */
[----:B------:R1:W-:Y:S01]  /*108c0*/  MUFU.EX2 R205, R0 ;  /* 0x0000000000cd7308 */ /* 0x0003e20000000800 */
[----:B--2---:R-:W-:Y:S01]  /*108d0*/  FFMA.FTZ R4, R87, UR4, -R64 ;  /* 0x0000000457047c23 */ /* 0x004fe20008010840 */
[--C-:B------:R-:W-:Y:S08]  /*108e0*/  FFMA.FTZ R87, R123, UR4, -R66.reuse ;  /* 0x000000047b577c23 */ /* 0x100ff00008010842 */
[----:B------:R-:W-:Y:S01]  /*108f0*/  MUFU.EX2 R33, R7 ;  /* 0x0000000700217308 */ /* 0x000fe20000000800 */
[----:B---3--:R-:W-:Y:S09]  /*10900*/  FFMA.FTZ R5, R20, UR4, -R43 ;  /* 0x0000000414057c23 */ /* 0x008ff2000801082b */
[----:B------:R2:W-:Y:S01]  /*10910*/  MUFU.EX2 R16, R5 ;  /* 0x0000000500107308 */ /* 0x0005e20000000800 */
[----:B-1----:R-:W-:Y:S09]  /*10920*/  FFMA.FTZ R0, R29, UR4, -R65 ;  /* 0x000000041d007c23 */ /* 0x002ff20008010841 */
[----:B------:R1:W-:Y:S10]  /*10930*/  MUFU.EX2 R214, R0 ;  /* 0x0000000000d67308 */ /* 0x0003f40000000800 */
[----:B------:R-:W-:Y:S01]  /*10940*/  MUFU.EX2 R69, R4 ;  /* 0x0000000400457308 */ /* 0x000fe20000000800 */
[--C-:B--2---:R-:W-:Y:S01]  /*10950*/  FFMA.FTZ R5, R80, UR4, -R43.reuse ;  /* 0x0000000450057c23 */ /* 0x104fe2000801082b */
[----:B----4-:R-:W-:Y:S08]  /*10960*/  MOV R80, R14 ;  /* 0x0000000e00507202 */ /* 0x010ff00000000f00 */
[----:B------:R2:W-:Y:S01]  /*10970*/  MUFU.EX2 R28, R5 ;  /* 0x00000005001c7308 */ /* 0x0005e20000000800 */
[--C-:B-1----:R-:W-:Y:S09]  /*10980*/  FFMA.FTZ R0, R178, UR4, -R66.reuse ;  /* 0x00000004b2007c23 */ /* 0x102ff20008010842 */
[----:B------:R1:W-:Y:S01]  /*10990*/  MUFU.EX2 R170, R0 ;  /* 0x0000000000aa7308 */ /* 0x0003e20000000800 */
[----:B--2---:R-:W-:Y:S01]  /*109a0*/  FFMA.FTZ R5, R84, UR4, -R43 ;  /* 0x0000000454057c23 */ /* 0x004fe2000801082b */
[--C-:B-1----:R-:W-:Y:S08]  /*109b0*/  FFMA.FTZ R0, R27, UR4, -R66.reuse ;  /* 0x000000041b007c23 */ /* 0x102ff00008010842 */
[----:B------:R1:W-:Y:S02]  /*109c0*/  MUFU.EX2 R171, R0 ;  /* 0x0000000000ab7308 */ /* 0x0003e40000000800 */
[--C-:B-1----:R-:W-:Y:S08]  /*109d0*/  FFMA.FTZ R0, R30, UR4, -R66.reuse ;  /* 0x000000041e007c23 */ /* 0x102ff00008010842 */
[----:B------:R1:W-:Y:S02]  /*109e0*/  MUFU.EX2 R177, R0 ;  /* 0x0000000000b17308 */ /* 0x0003e40000000800 */
[----:B-1----:R-:W-:Y:S08]  /*109f0*/  FFMA.FTZ R0, R31, UR4, -R66 ;  /* 0x000000041f007c23 */ /* 0x002ff00008010842 */
[----:B------:R-:W-:Y:S10]  /*10a00*/  MUFU.EX2 R31, R6 ;  /* 0x00000006001f7308 */ /* 0x000ff40000000800 */
[----:B------:R1:W-:Y:S02]  /*10a10*/  MUFU.EX2 R212, R0 ;  /* 0x0000000000d47308 */ /* 0x0003e40000000800 */
[--C-:B-1----:R-:W-:Y:S08]  /*10a20*/  FFMA.FTZ R0, R25, UR4, -R64.reuse ;  /* 0x0000000419007c23 */ /* 0x102ff00008010840 */
[----:B------:R1:W-:Y:S02]  /*10a30*/  MUFU.EX2 R241, R0 ;  /* 0x0000000000f17308 */ /* 0x0003e40000000800 */
[--C-:B-1----:R-:W-:Y:S01]  /*10a40*/  FFMA.FTZ R0, R50, UR4, -R64.reuse ;  /* 0x0000000432007c23 */ /* 0x102fe20008010840 */
[----:B------:R-:W-:Y:S07]  /*10a50*/  F2FP.F16.F32.PACK_AB R50, R210, R182 ;  /* 0x000000b6d232723e */ /* 0x000fee00000000ff */
[----:B------:R1:W-:Y:S02]  /*10a60*/  MUFU.EX2 R243, R0 ;  /* 0x0000000000f37308 */ /* 0x0003e40000000800 */
[----:B-1----:R-:W-:Y:S01]  /*10a70*/  FFMA.FTZ R0, R51, UR4, -R64 ;  /* 0x0000000433007c23 */ /* 0x002fe20008010840 */
[----:B------:R-:W-:Y:S07]  /*10a80*/  F2FP.F16.F32.PACK_AB R51, R208, R175 ;  /* 0x000000afd033723e */ /* 0x000fee00000000ff */
[----:B------:R1:W-:Y:S02]  /*10a90*/  MUFU.EX2 R248, R0 ;  /* 0x0000000000f87308 */ /* 0x0003e40000000800 */
[--C-:B-1----:R-:W-:Y:S08]  /*10aa0*/  FFMA.FTZ R0, R22, UR4, -R65.reuse ;  /* 0x0000000416007c23 */ /* 0x102ff00008010841 */
[----:B------:R1:W-:Y:S02]  /*10ab0*/  MUFU.EX2 R218, R0 ;  /* 0x0000000000da7308 */ /* 0x0003e40000000800 */
[--C-:B-1----:R-:W-:Y:S08]  /*10ac0*/  FFMA.FTZ R0, R21, UR4, -R65.reuse ;  /* 0x0000000415007c23 */ /* 0x102ff00008010841 */
[----:B------:R1:W-:Y:S02]  /*10ad0*/  MUFU.EX2 R231, R0 ;  /* 0x0000000000e77308 */ /* 0x0003e40000000800 */
[--C-:B-1----:R-:W-:Y:S01]  /*10ae0*/  FFMA.FTZ R0, R44, UR4, -R65.reuse ;  /* 0x000000042c007c23 */ /* 0x102fe20008010841 */
[----:B------:R-:W-:Y:S07]  /*10af0*/  F2FP.F16.F32.PACK_AB R44, R180, R174 ;  /* 0x000000aeb42c723e */ /* 0x000fee00000000ff */
[----:B------:R1:W-:Y:S02]  /*10b00*/  MUFU.EX2 R237, R0 ;  /* 0x0000000000ed7308 */ /* 0x0003e40000000800 */
[--C-:B-1----:R-:W-:Y:S01]  /*10b10*/  FFMA.FTZ R0, R45, UR4, -R65.reuse ;  /* 0x000000042d007c23 */ /* 0x102fe20008010841 */
[----:B------:R-:W-:Y:S07]  /*10b20*/  F2FP.F16.F32.PACK_AB R45, R181, R173 ;  /* 0x000000adb52d723e */ /* 0x000fee00000000ff */
[----:B------:R1:W-:Y:S02]  /*10b30*/  MUFU.EX2 R242, R0 ;  /* 0x0000000000f27308 */ /* 0x0003e40000000800 */
[--C-:B-1----:R-:W-:Y:S02]  /*10b40*/  FFMA.FTZ R0, R24, UR4, -R66.reuse ;  /* 0x0000000418007c23 */ /* 0x102fe40008010842 */
[----:B------:R-:W1:Y:S06]  /*10b50*/  LDSM.16.MT88.4 R24, [R184+0x4000] ;  /* 0x00400000b818783b */ /* 0x000e6c0000004200 */
[----:B------:R2:W-:Y:S02]  /*10b60*/  MUFU.EX2 R178, R0 ;  /* 0x0000000000b27308 */ /* 0x0005e40000000800 */
[--C-:B--2---:R-:W-:Y:S08]  /*10b70*/  FFMA.FTZ R0, R23, UR4, -R66.reuse ;  /* 0x0000000417007c23 */ /* 0x104ff00008010842 */
[----:B------:R2:W-:Y:S02]  /*10b80*/  MUFU.EX2 R229, R0 ;  /* 0x0000000000e57308 */ /* 0x0005e40000000800 */
[--C-:B--2---:R-:W-:Y:S01]  /*10b90*/  FFMA.FTZ R0, R46, UR4, -R66.reuse ;  /* 0x000000042e007c23 */ /* 0x104fe20008010842 */
[----:B------:R-:W-:Y:S07]  /*10ba0*/  F2FP.F16.F32.PACK_AB R46, R226, R216 ;  /* 0x000000d8e22e723e */ /* 0x000fee00000000ff */
[----:B------:R2:W-:Y:S02]  /*10bb0*/  MUFU.EX2 R230, R0 ;  /* 0x0000000000e67308 */ /* 0x0005e40000000800 */
[----:B--2---:R-:W-:Y:S01]  /*10bc0*/  FFMA.FTZ R0, R47, UR4, -R66 ;  /* 0x000000042f007c23 */ /* 0x004fe20008010842 */
[----:B------:R-:W-:Y:S07]  /*10bd0*/  F2FP.F16.F32.PACK_AB R47, R221, R215 ;  /* 0x000000d7dd2f723e */ /* 0x000fee00000000ff */
[----:B------:R2:W-:Y:S02]  /*10be0*/  MUFU.EX2 R235, R0 ;  /* 0x0000000000eb7308 */ /* 0x0005e40000000800 */
[--C-:B--2---:R-:W-:Y:S02]  /*10bf0*/  FFMA.FTZ R0, R55, UR4, -R64.reuse ;  /* 0x0000000437007c23 */ /* 0x104fe40008010840 */
[----:B------:R-:W2:Y:S06]  /*10c00*/  LDSM.16.MT88.4 R52, [R185+0x4000] ;  /* 0x00400000b934783b */ /* 0x000eac0000004200 */
[----:B------:R3:W-:Y:S02]  /*10c10*/  MUFU.EX2 R247, R0 ;  /* 0x0000000000f77308 */ /* 0x0007e40000000800 */
[--C-:B---3--:R-:W-:Y:S08]  /*10c20*/  FFMA.FTZ R0, R18, UR4, -R64.reuse ;  /* 0x0000000412007c23 */ /* 0x108ff00008010840 */
[----:B------:R3:W-:Y:S02]  /*10c30*/  MUFU.EX2 R35, R0 ;  /* 0x0000000000237308 */ /* 0x0007e40000000800 */
[----:B---3--:R-:W-:Y:S08]  /*10c40*/  FFMA.FTZ R0, R67, UR4, -R64 ;  /* 0x0000000443007c23 */ /* 0x008ff00008010840 */
[----:B------:R3:W4:Y:S02]  /*10c50*/  MUFU.EX2 R13, R0 ;  /* 0x00000000000d7308 */ /* 0x0007240000000800 */
[--C-:B---3--:R-:W-:Y:S01]  /*10c60*/  FFMA.FTZ R0, R56, UR4, -R65.reuse ;  /* 0x0000000438007c23 */ /* 0x108fe20008010841 */
[----:B----4-:R-:W-:Y:S07]  /*10c70*/  MOV R81, R13 ;  /* 0x0000000d00517202 */ /* 0x010fee0000000f00 */
[----:B------:R3:W-:Y:S02]  /*10c80*/  MUFU.EX2 R228, R0 ;  /* 0x0000000000e47308 */ /* 0x0007e40000000800 */
[--C-:B---3--:R-:W-:Y:S08]  /*10c90*/  FFMA.FTZ R0, R57, UR4, -R65.reuse ;  /* 0x0000000439007c23 */ /* 0x108ff00008010841 */
[----:B------:R3:W-:Y:S02]  /*10ca0*/  MUFU.EX2 R236, R0 ;  /* 0x0000000000ec7308 */ /* 0x0007e40000000800 */
[--C-:B---3--:R-:W-:Y:S08]  /*10cb0*/  FFMA.FTZ R0, R60, UR4, -R65.reuse ;  /* 0x000000043c007c23 */ /* 0x108ff00008010841 */
[----:B------:R3:W4:Y:S02]  /*10cc0*/  MUFU.EX2 R10, R0 ;  /* 0x00000000000a7308 */ /* 0x0007240000000800 */
[--C-:B---3--:R-:W-:Y:S01]  /*10cd0*/  FFMA.FTZ R0, R61, UR4, -R65.reuse ;  /* 0x000000043d007c23 */ /* 0x108fe20008010841 */
[----:B------:R-:W-:Y:S07]  /*10ce0*/  MOV R61, R16 ;  /* 0x00000010003d7202 */ /* 0x000fee0000000f00 */
[----:B------:R3:W5:Y:S02]  /*10cf0*/  MUFU.EX2 R11, R0 ;  /* 0x00000000000b7308 */ /* 0x0007640000000800 */
[--C-:B---3--:R-:W-:Y:S08]  /*10d00*/  FFMA.FTZ R0, R58, UR4, -R66.reuse ;  /* 0x000000043a007c23 */ /* 0x108ff00008010842 */
[----:B------:R3:W-:Y:S02]  /*10d10*/  MUFU.EX2 R217, R0 ;  /* 0x0000000000d97308 */ /* 0x0007e40000000800 */
[--C-:B---3--:R-:W-:Y:S02]  /*10d20*/  FFMA.FTZ R0, R59, UR4, -R66.reuse ;  /* 0x000000043b007c23 */ /* 0x108fe40008010842 */
[----:B------:R-:W3:Y:S06]  /*10d30*/  LDSM.16.MT88.4 R56, [R184+0x4400] ;  /* 0x00440000b838783b */ /* 0x000eec0000004200 */
[----:B------:R1:W-:Y:S02]  /*10d40*/  MUFU.EX2 R234, R0 ;  /* 0x0000000000ea7308 */ /* 0x0003e40000000800 */
[--C-:B-1----:R-:W-:Y:S01]  /*10d50*/  FFMA.FTZ R0, R62, UR4, -R66.reuse ;  /* 0x000000043e007c23 */ /* 0x102fe20008010842 */
[----:B------:R-:W-:Y:S07]  /*10d60*/  MOV R62, R15 ;  /* 0x0000000f003e7202 */ /* 0x000fee0000000f00 */
[----:B------:R1:W-:Y:S02]  /*10d70*/  MUFU.EX2 R250, R0 ;  /* 0x0000000000fa7308 */ /* 0x0003e40000000800 */
[----:B-1----:R-:W-:Y:S08]  /*10d80*/  FFMA.FTZ R0, R63, UR4, -R66 ;  /* 0x000000043f007c23 */ /* 0x002ff00008010842 */
[----:B------:R1:W-:Y:S02]  /*10d90*/  MUFU.EX2 R34, R0 ;  /* 0x0000000000227308 */ /* 0x0003e40000000800 */
[--C-:B-1----:R-:W-:Y:S08]  /*10da0*/  FFMA.FTZ R0, R71, UR4, -R64.reuse ;  /* 0x0000000447007c23 */ /* 0x102ff00008010840 */
[----:B------:R-:W-:Y:S10]  /*10db0*/  MUFU.EX2 R71, R2 ;  /* 0x0000000200477308 */ /* 0x000ff40000000800 */
[----:B------:R1:W-:Y:S02]  /*10dc0*/  MUFU.EX2 R30, R0 ;  /* 0x00000000001e7308 */ /* 0x0003e40000000800 */
[--C-:B-1----:R-:W-:Y:S01]  /*10dd0*/  FFMA.FTZ R0, R82, UR4, -R64.reuse ;  /* 0x0000000452007c23 */ /* 0x102fe20008010840 */
[----:B----4-:R-:W-:Y:S07]  /*10de0*/  MOV R82, R10 ;  /* 0x0000000a00527202 */ /* 0x010fee0000000f00 */
[----:B------:R1:W-:Y:S02]  /*10df0*/  MUFU.EX2 R60, R0 ;  /* 0x00000000003c7308 */ /* 0x0003e40000000800 */
[----:B-1----:R-:W-:Y:S01]  /*10e00*/  FFMA.FTZ R0, R83, UR4, -R64 ;  /* 0x0000000453007c23 */ /* 0x002fe20008010840 */
[----:B-----5:R-:W-:Y:S07]  /*10e10*/  MOV R83, R11 ;  /* 0x0000000b00537202 */ /* 0x020fee0000000f00 */
[----:B------:R1:W-:Y:S02]  /*10e20*/  MUFU.EX2 R23, R0 ;  /* 0x0000000000177308 */ /* 0x0003e40000000800 */
[--C-:B-1----:R-:W-:Y:S08]  /*10e30*/  FFMA.FTZ R0, R72, UR4, -R65.reuse ;  /* 0x0000000448007c23 */ /* 0x102ff00008010841 */
[----:B------:R1:W-:Y:S02]  /*10e40*/  MUFU.EX2 R252, R0 ;  /* 0x0000000000fc7308 */ /* 0x0003e40000000800 */
[--C-:B-1----:R-:W-:Y:S01]  /*10e50*/  FFMA.FTZ R0, R73, UR4, -R65.reuse ;  /* 0x0000000449007c23 */ /* 0x102fe20008010841 */
[----:B------:R-:W-:Y:S07]  /*10e60*/  MOV R73, R12 ;  /* 0x0000000c00497202 */ /* 0x000fee0000000f00 */
[----:B------:R1:W-:Y:S02]  /*10e70*/  MUFU.EX2 R29, R0 ;  /* 0x00000000001d7308 */ /* 0x0003e40000000800 */
[--C-:B-1----:R-:W-:Y:S08]  /*10e80*/  FFMA.FTZ R0, R76, UR4, -R65.reuse ;  /* 0x000000044c007c23 */ /* 0x102ff00008010841 */
[----:B------:R1:W-:Y:S02]  /*10e90*/  MUFU.EX2 R63, R0 ;  /* 0x00000000003f7308 */ /* 0x0003e40000000800 */
[--C-:B-1----:R-:W-:Y:S08]  /*10ea0*/  FFMA.FTZ R0, R77, UR4, -R65.reuse ;  /* 0x000000044d007c23 */ /* 0x102ff00008010841 */
[----:B------:R-:W-:Y:S10]  /*10eb0*/  MUFU.EX2 R77, R5 ;  /* 0x00000005004d7308 */ /* 0x000ff40000000800 */
[----:B------:R1:W-:Y:S02]  /*10ec0*/  MUFU.EX2 R17, R0 ;  /* 0x0000000000117308 */ /* 0x0003e40000000800 */
[----:B-1----:R-:W-:Y:S01]  /*10ed0*/  FFMA.FTZ R0, R74, UR4, -R66 ;  /* 0x000000044a007c23 */ /* 0x002fe20008010842 */
[----:B------:R-:W-:Y:S07]  /*10ee0*/  FFMA.FTZ R74, R130, UR4, -R64 ;  /* 0x00000004824a7c23 */ /* 0x000fee0008010840 */
[----:B------:R1:W-:Y:S10]  /*10ef0*/  MUFU.EX2 R246, R0 ;  /* 0x0000000000f67308 */ /* 0x0003f40000000800 */
[----:B------:R-:W-:Y:S01]  /*10f00*/  MUFU.EX2 R74, R74 ;  /* 0x0000004a004a7308 */ /* 0x000fe20000000800 */
[--C-:B-1----:R-:W-:Y:S01]  /*10f10*/  FFMA.FTZ R0, R75, UR4, -R66.reuse ;  /* 0x000000044b007c23 */ /* 0x102fe20008010842 */
[--C-:B------:R-:W-:Y:S08]  /*10f20*/  FFMA.FTZ R75, R120, UR4, -R65.reuse ;  /* 0x00000004784b7c23 */ /* 0x100ff00008010841 */
[----:B------:R1:W-:Y:S02]  /*10f30*/  MUFU.EX2 R249, R0 ;  /* 0x0000000000f97308 */ /* 0x0003e40000000800 */
[--C-:B-1----:R-:W-:Y:S01]  /*10f40*/  FFMA.FTZ R0, R78, UR4, -R66.reuse ;  /* 0x000000044e007c23 */ /* 0x102fe20008010842 */
[----:B------:R-:W-:Y:S07]  /*10f50*/  FFMA.FTZ R78, R121, UR4, -R65 ;  /* 0x00000004794e7c23 */ /* 0x000fee0008010841 */
[----:B------:R1:W-:Y:S02]  /*10f60*/  MUFU.EX2 R72, R0 ;  /* 0x0000000000487308 */ /* 0x0003e40000000800 */
[----:B-1----:R-:W-:Y:S08]  /*10f70*/  FFMA.FTZ R0, R79, UR4, -R66 ;  /* 0x000000044f007c23 */ /* 0x002ff00008010842 */
[----:B------:R1:W-:Y:S02]  /*10f80*/  MUFU.EX2 R8, R0 ;  /* 0x0000000000087308 */ /* 0x0003e40000000800 */
[----:B-1----:R-:W-:Y:S05]  /*10f90*/  FSEL R0, R41, RZ, P3 ;  /* 0x000000ff29007208 */ /* 0x002fea0001800000 */
[----:B------:R-:W-:Y:S01]  /*10fa0*/  FADD.FTZ R2, -R0, R3 ;  /* 0x0000000300027221 */ /* 0x000fe20000010100 */
[----:B------:R-:W-:Y:S02]  /*10fb0*/  FSEL R0, R40, RZ, P2 ;  /* 0x000000ff28007208 */ /* 0x000fe40001000000 */
[----:B------:R-:W-:Y:S01]  /*10fc0*/  FSEL R3, R39, RZ, P1 ;  /* 0x000000ff27037208 */ /* 0x000fe20000800000 */
[----:B------:R-:W-:Y:S02]  /*10fd0*/  FMUL.FTZ R2, R2, UR4 ;  /* 0x0000000402027c20 */ /* 0x000fe40008410000 */
[----:B------:R-:W-:Y:S02]  /*10fe0*/  FADD.FTZ R0, -R0, R132 ;  /* 0x0000008400007221 */ /* 0x000fe40000010100 */
[----:B------:R1:W4:Y:S01]  /*10ff0*/  MUFU.EX2 R37, R2 ;  /* 0x0000000200257308 */ /* 0x0003220000000800 */
[----:B------:R-:W-:Y:S01]  /*11000*/  FADD.FTZ R3, -R3, R133 ;  /* 0x0000008503037221 */ /* 0x000fe20000010100 */
[----:B-1----:R-:W-:Y:S01]  /*11010*/  FMUL.FTZ R2, R0, UR4 ;  /* 0x0000000400027c20 */ /* 0x002fe20008410000 */
[C---:B----4-:R-:W-:Y:S01]  /*11020*/  FMUL.FTZ R21, R37.reuse, R153 ;  /* 0x0000009925157220 */ /* 0x050fe20000410000 */
[----:B------:R-:W-:Y:S01]  /*11030*/  FSEL R0, R38, RZ, P0 ;  /* 0x000000ff26007208 */ /* 0x000fe20000000000 */
[C---:B------:R-:W-:Y:S05]  /*11040*/  FMUL.FTZ R20, R37.reuse, R152 ;  /* 0x0000009825147220 */ /* 0x040fea0000410000 */
[----:B------:R1:W4:Y:S01]  /*11050*/  MUFU.EX2 R36, R2 ;  /* 0x0000000200247308 */ /* 0x0003220000000800 */
[C---:B------:R-:W-:Y:S01]  /*11060*/  FMUL.FTZ R4, R37.reuse, R140 ;  /* 0x0000008c25047220 */ /* 0x040fe20000410000 */
[C---:B------:R-:W-:Y:S01]  /*11070*/  FMUL.FTZ R5, R37.reuse, R141 ;  /* 0x0000008d25057220 */ /* 0x040fe20000410000 */
[----:B------:R-:W-:Y:S01]  /*11080*/  FADD.FTZ R0, -R0, R134 ;  /* 0x0000008600007221 */ /* 0x000fe20000010100 */
[----:B------:R-:W-:Y:S01]  /*11090*/  FMUL.FTZ R16, R37, R144 ;  /* 0x0000009025107220 */ /* 0x000fe20000410000 */
[----:B------:R-:W-:Y:S01]  /*110a0*/  MOV R140, R71 ;  /* 0x00000047008c7202 */ /* 0x000fe20000000f00 */
[----:B------:R-:W-:Y:S01]  /*110b0*/  FFMA.FTZ R71, R118, UR4, -R64 ;  /* 0x0000000476477c23 */ /* 0x000fe20008010840 */
[----:B------:R-:W-:Y:S01]  /*110c0*/  FMUL.FTZ R0, R0, UR4 ;  /* 0x0000000400007c20 */ /* 0x000fe20008410000 */
[----:B------:R-:W-:Y:S01]  /*110d0*/  MOV R141, R70 ;  /* 0x00000046008d7202 */ /* 0x000fe20000000f00 */
[--C-:B------:R-:W-:Y:S03]  /*110e0*/  FFMA.FTZ R70, R117, UR4, -R43.reuse ;  /* 0x0000000475467c23 */ /* 0x100fe6000801082b */
[----:B------:R-:W-:Y:S01]  /*110f0*/  MUFU.EX2 R71, R71 ;  /* 0x0000004700477308 */ /* 0x000fe20000000800 */
[----:B-1----:R-:W-:Y:S01]  /*11100*/  FMUL.FTZ R2, R3, UR4 ;  /* 0x0000000403027c20 */ /* 0x002fe20008410000 */
[--C-:B------:R-:W-:Y:S01]  /*11110*/  FFMA.FTZ R3, R96, UR4, -R43.reuse ;  /* 0x0000000460037c23 */ /* 0x100fe2000801082b */
[C---:B----4-:R-:W-:Y:S01]  /*11120*/  FMUL.FTZ R6, R36.reuse, R142 ;  /* 0x0000008e24067220 */ /* 0x050fe20000410000 */
[----:B------:R-:W-:Y:S06]  /*11130*/  MOV R142, R8 ;  /* 0x00000008008e7202 */ /* 0x000fec0000000f00 */
[----:B------:R-:W1:Y:S01]  /*11140*/  MUFU.EX2 R0, R0 ;  /* 0x0000000000007308 */ /* 0x000e620000000800 */
[C---:B------:R-:W-:Y:S01]  /*11150*/  FMUL.FTZ R7, R36.reuse, R143 ;  /* 0x0000008f24077220 */ /* 0x040fe20000410000 */
[C---:B------:R-:W-:Y:S01]  /*11160*/  FMUL.FTZ R18, R36.reuse, R146 ;  /* 0x0000009224127220 */ /* 0x040fe20000410000 */
[----:B------:R-:W-:Y:S01]  /*11170*/  MOV R146, R82 ;  /* 0x0000005200927202 */ /* 0x000fe20000000f00 */
[C---:B------:R-:W-:Y:S01]  /*11180*/  FMUL.FTZ R19, R36.reuse, R147 ;  /* 0x0000009324137220 */ /* 0x040fe20000410000 */
[----:B------:R-:W-:Y:S01]  /*11190*/  MOV R147, R35 ;  /* 0x0000002300937202 */ /* 0x000fe20000000f00 */
[C---:B------:R-:W-:Y:S01]  /*111a0*/  FMUL.FTZ R22, R36.reuse, R154 ;  /* 0x0000009a24167220 */ /* 0x040fe20000410000 */
[C---:B------:R-:W-:Y:S01]  /*111b0*/  FMUL.FTZ R35, R36.reuse, R163 ;  /* 0x000000a324237220 */ /* 0x040fe20000410000 */
[-C--:B------:R-:W-:Y:S02]  /*111c0*/  HMMA.16816.F32 R4, R44, R24.reuse, R4 ;  /* 0x000000182c04723c */ /* 0x080fe40000001804 */
[----:B------:R4:W-:Y:S03]  /*111d0*/  MUFU.EX2 R68, R3 ;  /* 0x0000000300447308 */ /* 0x0009e60000000800 */
[----:B------:R-:W-:Y:S01]  /*111e0*/  MOV R143, R17 ;  /* 0x00000011008f7202 */ /* 0x000fe20000000f00 */
[----:B------:R-:W-:Y:S01]  /*111f0*/  FMUL.FTZ R17, R37, R145 ;  /* 0x0000009125117220 */ /* 0x000fe20000410000 */
[----:B------:R-:W-:Y:S01]  /*11200*/  MOV R154, R23 ;  /* 0x00000017009a7202 */ /* 0x000fe20000000f00 */
[----:B------:R-:W-:Y:S04]  /*11210*/  FMUL.FTZ R23, R36, R155 ;  /* 0x0000009b24177220 */ /* 0x000fe80000410000 */
[----:B------:R-:W5:Y:S01]  /*11220*/  MUFU.EX2 R2, R2 ;  /* 0x0000000200027308 */ /* 0x000f620000000800 */
[C---:B-1----:R-:W-:Y:S01]  /*11230*/  FMUL.FTZ R14, R0.reuse, R150 ;  /* 0x00000096000e7220 */ /* 0x042fe20000410000 */
[C---:B------:R-:W-:Y:S01]  /*11240*/  FMUL.FTZ R10, R0.reuse, R138 ;  /* 0x0000008a000a7220 */ /* 0x040fe20000410000 */
[----:B------:R-:W3:Y:S01]  /*11250*/  LDL.LU R150, [R1+0x68] ;  /* 0x0000680001967983 */ /* 0x000ee20000300800 */
[C---:B------:R-:W-:Y:S01]  /*11260*/  FMUL.FTZ R11, R0.reuse, R139 ;  /* 0x0000008b000b7220 */ /* 0x040fe20000410000 */
[----:B------:R-:W-:Y:S01]  /*11270*/  FMUL.FTZ R15, R0, R151 ;  /* 0x00000097000f7220 */ /* 0x000fe20000410000 */
[----:B------:R-:W-:Y:S01]  /*11280*/  MOV R155, R73 ;  /* 0x00000049009b7202 */ /* 0x000fe20000000f00 */
[----:B------:R-:W3:Y:S01]  /*11290*/  LDL.LU R79, [R1+0x6c] ;  /* 0x00006c00014f7983 */ /* 0x000ee20000300800 */
[--C-:B----4-:R-:W-:Y:S01]  /*112a0*/  FFMA.FTZ R3, R97, UR4, -R43.reuse ;  /* 0x0000000461037c23 */ /* 0x110fe2000801082b */
[----:B------:R-:W-:Y:S02]  /*112b0*/  MOV R73, R83 ;  /* 0x0000005300497202 */ /* 0x000fe40000000f00 */
[----:B------:R-:W-:Y:S01]  /*112c0*/  MOV R83, R80 ;  /* 0x0000005000537202 */ /* 0x000fe20000000f00 */
[----:B------:R1:W4:Y:S01]  /*112d0*/  MUFU.EX2 R67, R3 ;  /* 0x0000000300437308 */ /* 0x0003220000000800 */
[----:B------:R-:W-:Y:S02]  /*112e0*/  MOV R80, R62 ;  /* 0x0000003e00507202 */ /* 0x000fe40000000f00 */
[----:B------:R-:W-:Y:S01]  /*112f0*/  MOV R145, R83 ;  /* 0x0000005300917202 */ /* 0x000fe20000000f00 */
[C---:B-----5:R-:W-:Y:S01]  /*11300*/  FMUL.FTZ R12, R2.reuse, R148 ;  /* 0x00000094020c7220 */ /* 0x060fe20000410000 */
[C---:B------:R-:W-:Y:S01]  /*11310*/  FMUL.FTZ R9, R2.reuse, R137 ;  /* 0x0000008902097220 */ /* 0x040fe20000410000 */
[C---:B------:R-:W-:Y:S01]  /*11320*/  FMUL.FTZ R8, R2.reuse, R136 ;  /* 0x0000008802087220 */ /* 0x040fe20000410000 */
[----:B------:R-:W-:Y:S01]  /*11330*/  FMUL.FTZ R13, R2, R149 ;  /* 0x00000095020d7220 */ /* 0x000fe20000410000 */
[----:B------:R-:W-:Y:S01]  /*11340*/  MOV R138, R69 ;  /* 0x00000045008a7202 */ /* 0x000fe20000000f00 */
[----:B------:R-:W-:Y:S01]  /*11350*/  FFMA.FTZ R69, R116, UR4, -R43 ;  /* 0x0000000474457c23 */ /* 0x000fe2000801082b */
[----:B------:R-:W-:Y:S01]  /*11360*/  MOV R139, R68 ;  /* 0x00000044008b7202 */ /* 0x000fe20000000f00 */
[----:B------:R-:W-:Y:S01]  /*11370*/  FFMA.FTZ R68, R111, UR4, -R66 ;  /* 0x000000046f447c23 */ /* 0x000fe20008010842 */
[----:B------:R-:W-:Y:S01]  /*11380*/  MOV R76, R80 ;  /* 0x00000050004c7202 */ /* 0x000fe20000000f00 */
[C---:B------:R-:W-:Y:S04]  /*11390*/  HMMA.16816.F32 R8, R48.reuse, R24, R8 ;  /* 0x000000183008723c */ /* 0x040fe80000001808 */
[--C-:B-1----:R-:W-:Y:S01]  /*113a0*/  FFMA.FTZ R3, R98, UR4, -R64.reuse ;  /* 0x0000000462037c23 */ /* 0x102fe20008010840 */
[----:B------:R-:W-:Y:S01]  /*113b0*/  MOV R151, R139 ;  /* 0x0000008b00977202 */ /* 0x000fe20000000f00 */
[-C--:B------:R-:W-:Y:S02]  /*113c0*/  HMMA.16816.F32 R12, R48, R26.reuse, R12 ;  /* 0x0000001a300c723c */ /* 0x080fe4000000180c */
[----:B------:R1:W-:Y:S03]  /*113d0*/  MUFU.EX2 R148, R3 ;  /* 0x0000000300947308 */ /* 0x0003e60000000800 */
[C---:B------:R-:W-:Y:S01]  /*113e0*/  FMUL.FTZ R24, R2.reuse, R156 ;  /* 0x0000009c02187220 */ /* 0x040fe20000410000 */
[C---:B------:R-:W-:Y:S05]  /*113f0*/  HMMA.16816.F32 R16, R44.reuse, R26, R16 ;  /* 0x0000001a2c10723c */ /* 0x040fea0000001810 */
[----:B------:R-:W-:Y:S01]  /*11400*/  FMUL.FTZ R25, R2, R157 ;  /* 0x0000009d02197220 */ /* 0x000fe20000410000 */
[-C--:B--2---:R-:W-:Y:S05]  /*11410*/  HMMA.16816.F32 R20, R44, R52.reuse, R20 ;  /* 0x000000342c14723c */ /* 0x084fea0000001814 */
[C---:B------:R-:W-:Y:S01]  /*11420*/  FMUL.FTZ R27, R0.reuse, R159 ;  /* 0x0000009f001b7220 */ /* 0x040fe20000410000 */
[----:B------:R-:W-:Y:S01]  /*11430*/  MOV R159, R28 ;  /* 0x0000001c009f7202 */ /* 0x000fe20000000f00 */
[--C-:B-1----:R-:W-:Y:S01]  /*11440*/  FFMA.FTZ R3, R99, UR4, -R64.reuse ;  /* 0x0000000463037c23 */ /* 0x102fe20008010840 */
[----:B------:R-:W-:Y:S03]  /*11450*/  FMUL.FTZ R26, R0, R158 ;  /* 0x0000009e001a7220 */ /* 0x000fe60000410000 */
[----:B------:R1:W2:Y:S01]  /*11460*/  MUFU.EX2 R153, R3 ;  /* 0x0000000300997308 */ /* 0x0002a20000000800 */
[C---:B------:R-:W-:Y:S01]  /*11470*/  FMUL.FTZ R28, R2.reuse, R164 ;  /* 0x000000a4021c7220 */ /* 0x040fe20000410000 */
[----:B------:R-:W-:Y:S01]  /*11480*/  MOV R164, R29 ;  /* 0x0000001d00a47202 */ /* 0x000fe20000000f00 */
[----:B------:R-:W-:Y:S01]  /*11490*/  FMUL.FTZ R29, R2, R165 ;  /* 0x000000a5021d7220 */ /* 0x000fe20000410000 */
[C---:B------:R-:W-:Y:S04]  /*114a0*/  HMMA.16816.F32 R24, R48.reuse, R52, R24 ;  /* 0x000000343018723c */ /* 0x040fe80000001818 */
[----:B------:R-:W-:Y:S01]  /*114b0*/  MOV R165, R30 ;  /* 0x0000001e00a57202 */ /* 0x000fe20000000f00 */
[C---:B------:R-:W-:Y:S01]  /*114c0*/  FMUL.FTZ R30, R0.reuse, R166 ;  /* 0x000000a6001e7220 */ /* 0x040fe20000410000 */
[----:B------:R-:W-:Y:S01]  /*114d0*/  MOV R166, R31 ;  /* 0x0000001f00a67202 */ /* 0x000fe20000000f00 */
[----:B------:R-:W-:Y:S01]  /*114e0*/  FMUL.FTZ R31, R0, R167 ;  /* 0x000000a7001f7220 */ /* 0x000fe20000410000 */
[----:B------:R-:W-:Y:S03]  /*114f0*/  MOV R156, R72 ;  /* 0x00000048009c7202 */ /* 0x000fe60000000f00 */
[----:B------:R-:W-:Y:S01]  /*11500*/  MOV R167, R32 ;  /* 0x0000002000a77202 */ /* 0x000fe20000000f00 */
[C---:B------:R-:W-:Y:S01]  /*11510*/  FMUL.FTZ R32, R37.reuse, R160 ;  /* 0x000000a025207220 */ /* 0x040fe20000410000 */
[--C-:B-1----:R-:W-:Y:S01]  /*11520*/  FFMA.FTZ R3, R88, UR4, -R65.reuse ;  /* 0x0000000458037c23 */ /* 0x102fe20008010841 */
[-C--:B------:R-:W-:Y:S03]  /*11530*/  HMMA.16816.F32 R28, R48, R54.reuse, R28 ;  /* 0x00000036301c723c */ /* 0x080fe6000000181c */
[----:B------:R1:W-:Y:S01]  /*11540*/  MUFU.EX2 R137, R3 ;  /* 0x0000000300897308 */ /* 0x0003e20000000800 */
[----:B------:R-:W-:Y:S02]  /*11550*/  MOV R72, R81 ;  /* 0x0000005100487202 */ /* 0x000fe40000000f00 */
[----:B------:R-:W-:Y:S02]  /*11560*/  MOV R157, R63 ;  /* 0x0000003f009d7202 */ /* 0x000fe40000000f00 */
[----:B------:R-:W-:Y:S03]  /*11570*/  MOV R81, R61 ;  /* 0x0000003d00517202 */ /* 0x000fe60000000f00 */
[----:B------:R-:W-:Y:S02]  /*11580*/  MOV R158, R60 ;  /* 0x0000003c009e7202 */ /* 0x000fe40000000f00 */
[----:B------:R-:W-:Y:S01]  /*11590*/  MOV R160, R33 ;  /* 0x0000002100a07202 */ /* 0x000fe20000000f00 */
[----:B------:R-:W-:Y:S01]  /*115a0*/  FMUL.FTZ R33, R37, R161 ;  /* 0x000000a125217220 */ /* 0x000fe20000410000 */
[----:B------:R-:W5:Y:S01]  /*115b0*/  LDSM.16.MT88.4 R60, [R185+0x4400] ;  /* 0x00440000b93c783b */ /* 0x000f620000004200 */
[----:B------:R-:W-:Y:S01]  /*115c0*/  MOV R161, R34 ;  /* 0x0000002200a17202 */ /* 0x000fe20000000f00 */
[----:B------:R-:W-:Y:S01]  /*115d0*/  FMUL.FTZ R34, R36, R162 ;  /* 0x000000a224227220 */ /* 0x000fe20000410000 */
[----:B------:R-:W-:Y:S01]  /*115e0*/  MOV R144, R72 ;  /* 0x0000004800907202 */ /* 0x000fe20000000f00 */
[----:B------:R-:W-:Y:S01]  /*115f0*/  FFMA.FTZ R72, R119, UR4, -R64 ;  /* 0x0000000477487c23 */ /* 0x000fe20008010840 */
[--C-:B-1----:R-:W-:Y:S01]  /*11600*/  FFMA.FTZ R3, R89, UR4, -R65.reuse ;  /* 0x0000000459037c23 */ /* 0x102fe20008010841 */
[----:B------:R-:W-:Y:S02]  /*11610*/  F2FP.F16.F32.PACK_AB R48, R211, R207 ;  /* 0x000000cfd330723e */ /* 0x000fe400000000ff */
[----:B------:R-:W2:Y:S01]  /*11620*/  LDL.LU R89, [R1+0x70] ;  /* 0x0000700001597983 */ /* 0x000ea20000300800 */
[----:B------:R-:W-:Y:S01]  /*11630*/  HMMA.16816.F32 R32, R44, R54, R32 ;  /* 0x000000362c20723c */ /* 0x000fe20000001820 */
[----:B------:R1:W2:Y:S02]  /*11640*/  MUFU.EX2 R136, R3 ;  /* 0x0000000300887308 */ /* 0x0002a40000000800 */
[----:B------:R-:W2:Y:S01]  /*11650*/  LDL.LU R88, [R1+0x74] ;  /* 0x0000740001587983 */ /* 0x000ea20000300800 */
[----:B------:R-:W-:Y:S02]  /*11660*/  F2FP.F16.F32.PACK_AB R49, R206, R183 ;  /* 0x000000b7ce31723e */ /* 0x000fe400000000ff */
[----:B------:R-:W-:Y:S01]  /*11670*/  F2FP.F16.F32.PACK_AB R50, R219, R213 ;  /* 0x000000d5db32723e */ /* 0x000fe200000000ff */
[----:B------:R-:W4:Y:S01]  /*11680*/  LDSM.16.MT88.4 R52, [R184+0x4800] ;  /* 0x00480000b834783b */ /* 0x000f220000004200 */
[----:B------:R-:W-:Y:S03]  /*11690*/  F2FP.F16.F32.PACK_AB R51, R227, R209 ;  /* 0x000000d1e333723e */ /* 0x000fe600000000ff */
[----:B------:R-:W-:Y:S01]  /*116a0*/  MUFU.EX2 R72, R72 ;  /* 0x0000004800487308 */ /* 0x000fe20000000800 */
[----:B------:R-:W-:Y:S02]  /*116b0*/  F2FP.F16.F32.PACK_AB R44, R179, R176 ;  /* 0x000000b0b32c723e */ /* 0x000fe400000000ff */
[----:B------:R-:W-:Y:S01]  /*116c0*/  F2FP.F16.F32.PACK_AB R46, R214, R205 ;  /* 0x000000cdd62e723e */ /* 0x000fe200000000ff */
[-C--:B---3--:R-:W-:Y:S05]  /*116d0*/  HMMA.16816.F32 R4, R48, R56.reuse, R4 ;  /* 0x000000383004723c */ /* 0x088fea0000001804 */
[--C-:B-1----:R-:W-:Y:S01]  /*116e0*/  FFMA.FTZ R3, R92, UR4, -R65.reuse ;  /* 0x000000045c037c23 */ /* 0x102fe20008010841 */
[----:B------:R-:W-:Y:S02]  /*116f0*/  F2FP.F16.F32.PACK_AB R45, R171, R170 ;  /* 0x000000aaab2d723e */ /* 0x000fe400000000ff */
[----:B------:R-:W-:Y:S01]  /*11700*/  F2FP.F16.F32.PACK_AB R47, R212, R177 ;  /* 0x000000b1d42f723e */ /* 0x000fe200000000ff */
[----:B------:R1:W-:Y:S02]  /*11710*/  MUFU.EX2 R134, R3 ;  /* 0x0000000300867308 */ /* 0x0003e40000000800 */
[----:B------:R-:W-:Y:S01]  /*11720*/  MOV R163, R81 ;  /* 0x0000005100a37202 */ /* 0x000fe20000000f00 */
[----:B------:R-:W-:Y:S01]  /*11730*/  FFMA.FTZ R81, R124, UR4, -R65 ;  /* 0x000000047c517c23 */ /* 0x000fe20008010841 */
[----:B------:R-:W-:Y:S01]  /*11740*/  MOV R162, R73 ;  /* 0x0000004900a27202 */ /* 0x000fe20000000f00 */
[----:B------:R-:W-:Y:S01]  /*11750*/  FFMA.FTZ R73, R128, UR4, -R43 ;  /* 0x0000000480497c23 */ /* 0x000fe2000801082b */
[C---:B------:R-:W-:Y:S04]  /*11760*/  HMMA.16816.F32 R8, R44.reuse, R56, R8 ;  /* 0x000000382c08723c */ /* 0x040fe80000001808 */
[----:B------:R-:W-:Y:S01]  /*11770*/  MOV R139, R141 ;  /* 0x0000008d008b7202 */ /* 0x000fe20000000f00 */
[----:B------:R-:W-:Y:S01]  /*11780*/  MUFU.EX2 R73, R73 ;  /* 0x0000004900497308 */ /* 0x000fe20000000800 */
[-C--:B------:R-:W-:Y:S05]  /*11790*/  HMMA.16816.F32 R12, R44, R58.reuse, R12 ;  /* 0x0000003a2c0c723c */ /* 0x080fea000000180c */
[----:B-1----:R-:W-:Y:S01]  /*117a0*/  FFMA.FTZ R3, R93, UR4, -R65 ;  /* 0x000000045d037c23 */ /* 0x002fe20008010841 */
[C---:B------:R-:W-:Y:S01]  /*117b0*/  HMMA.16816.F32 R16, R48.reuse, R58, R16 ;  /* 0x0000003a3010723c */ /* 0x040fe20000001810 */
[----:B------:R-:W1:Y:S02]  /*117c0*/  LDSM.16.MT88.4 R56, [R185+0x4800] ;  /* 0x00480000b938783b */ /* 0x000e640000004200 */
[----:B------:R3:W2:Y:S02]  /*117d0*/  MUFU.EX2 R152, R3 ;  /* 0x0000000300987308 */ /* 0x0006a40000000800 */
[----:B------:R-:W-:Y:S01]  /*117e0*/  MOV R141, R77 ;  /* 0x0000004d008d7202 */ /* 0x000fe20000000f00 */
[-C--:B-----5:R-:W-:Y:S05]  /*117f0*/  HMMA.16816.F32 R20, R48, R60.reuse, R20 ;  /* 0x0000003c3014723c */ /* 0x0a0fea0000001814 */
[----:B----4-:R-:W-:Y:S01]  /*11800*/  MOV R149, R67 ;  /* 0x0000004300957202 */ /* 0x010fe20000000f00 */
[C---:B------:R-:W-:Y:S05]  /*11810*/  HMMA.16816.F32 R24, R44.reuse, R60, R24 ;  /* 0x0000003c2c18723c */ /* 0x040fea0000001818 */
[--C-:B------:R-:W-:Y:S01]  /*11820*/  FFMA.FTZ R67, R110, UR4, -R66.reuse ;  /* 0x000000046e437c23 */ /* 0x100fe20008010842 */
[-C--:B------:R-:W-:Y:S03]  /*11830*/  HMMA.16816.F32 R28, R44, R62.reuse, R28 ;  /* 0x0000003e2c1c723c */ /* 0x080fe6000000181c */
[----:B------:R-:W-:Y:S02]  /*11840*/  MUFU.EX2 R77, R67 ;  /* 0x00000043004d7308 */ /* 0x000fe40000000800 */
[--C-:B---3--:R-:W-:Y:S01]  /*11850*/  FFMA.FTZ R3, R90, UR4, -R66.reuse ;  /* 0x000000045a037c23 */ /* 0x108fe20008010842 */
[----:B------:R-:W-:Y:S01]  /*11860*/  HMMA.16816.F32 R32, R48, R62, R32 ;  /* 0x0000003e3020723c */ /* 0x000fe20000001820 */
[----:B------:R-:W3:Y:S06]  /*11870*/  LDSM.16.MT88.4 R60, [R184+0x4c00] ;  /* 0x004c0000b83c783b */ /* 0x000eec0000004200 */
[----:B------:R4:W-:Y:S01]  /*11880*/  MUFU.EX2 R133, R3 ;  /* 0x0000000300857308 */ /* 0x0009e20000000800 */
[----:B------:R-:W-:Y:S03]  /*11890*/  F2FP.F16.F32.PACK_AB R44, R240, R233 ;  /* 0x000000e9f02c723e */ /* 0x000fe600000000ff */
[----:B------:R-:W-:Y:S02]  /*118a0*/  F2FP.F16.F32.PACK_AB R45, R241, R232 ;  /* 0x000000e8f12d723e */ /* 0x000fe400000000ff */
[----:B------:R-:W-:Y:S02]  /*118b0*/  F2FP.F16.F32.PACK_AB R46, R251, R245 ;  /* 0x000000f5fb2e723e */ /* 0x000fe400000000ff */
[----:B------:R-:W-:Y:S02]  /*118c0*/  F2FP.F16.F32.PACK_AB R47, R248, R243 ;  /* 0x000000f3f82f723e */ /* 0x000fe400000000ff */
[----:B------:R-:W-:Y:S01]  /*118d0*/  MUFU.EX2 R67, R78 ;  /* 0x0000004e00437308 */ /* 0x000fe20000000800 */
[----:B------:R-:W-:Y:S02]  /*118e0*/  F2FP.F16.F32.PACK_AB R48, R231, R218 ;  /* 0x000000dae730723e */ /* 0x000fe400000000ff */
[----:B------:R-:W-:Y:S02]  /*118f0*/  F2FP.F16.F32.PACK_AB R50, R242, R237 ;  /* 0x000000edf232723e */ /* 0x000fe400000000ff */
[----:B------:R-:W-:Y:S01]  /*11900*/  F2FP.F16.F32.PACK_AB R49, R229, R178 ;  /* 0x000000b2e531723e */ /* 0x000fe200000000ff */
[-C--:B------:R-:W-:Y:S05]  /*11910*/  HMMA.16816.F32 R4, R44, R52.reuse, R4 ;  /* 0x000000342c04723c */ /* 0x080fea0000001804 */
[--C-:B----4-:R-:W-:Y:S01]  /*11920*/  FFMA.FTZ R3, R91, UR4, -R66.reuse ;  /* 0x000000045b037c23 */ /* 0x110fe20008010842 */
[----:B------:R-:W-:Y:S03]  /*11930*/  F2FP.F16.F32.PACK_AB R51, R235, R230 ;  /* 0x000000e6eb33723e */ /* 0x000fe600000000ff */
[----:B------:R4:W5:Y:S04]  /*11940*/  MUFU.EX2 R99, R3 ;  /* 0x0000000300637308 */ /* 0x0009680000000800 */
[C---:B------:R-:W-:Y:S06]  /*11950*/  HMMA.16816.F32 R8, R48.reuse, R52, R8 ;  /* 0x000000343008723c */ /* 0x040fec0000001808 */
[-C--:B------:R-:W-:Y:S06]  /*11960*/  HMMA.16816.F32 R12, R48, R54.reuse, R12 ;  /* 0x00000036300c723c */ /* 0x080fec000000180c */
[C---:B------:R-:W-:Y:S01]  /*11970*/  HMMA.16816.F32 R16, R44.reuse, R54, R16 ;  /* 0x000000362c10723c */ /* 0x040fe20000001810 */
[----:B------:R-:W5:Y:S04]  /*11980*/  LDSM.16.MT88.4 R52, [R185+0x4c00] ;  /* 0x004c0000b934783b */ /* 0x000f680000004200 */
[--C-:B----4-:R-:W-:Y:S01]  /*11990*/  FFMA.FTZ R3, R94, UR4, -R66.reuse ;  /* 0x000000045e037c23 */ /* 0x110fe20008010842 */
[-C--:B-1----:R-:W-:Y:S03]  /*119a0*/  HMMA.16816.F32 R20, R44, R56.reuse, R20 ;  /* 0x000000382c14723c */ /* 0x082fe60000001814 */
[----:B------:R1:W-:Y:S03]  /*119b0*/  MUFU.EX2 R98, R3 ;  /* 0x0000000300627308 */ /* 0x0003e60000000800 */
[C---:B------:R-:W-:Y:S06]  /*119c0*/  HMMA.16816.F32 R24, R48.reuse, R56, R24 ;  /* 0x000000383018723c */ /* 0x040fec0000001818 */
[-C--:B------:R-:W-:Y:S06]  /*119d0*/  HMMA.16816.F32 R28, R48, R58.reuse, R28 ;  /* 0x0000003a301c723c */ /* 0x080fec000000181c */
[----:B------:R-:W-:Y:S01]  /*119e0*/  HMMA.16816.F32 R32, R44, R58, R32 ;  /* 0x0000003a2c20723c */ /* 0x000fe20000001820 */
[----:B------:R-:W4:Y:S04]  /*119f0*/  LDSM.16.MT88.4 R56, [R184+0x5000] ;  /* 0x00500000b838783b */ /* 0x000f280000004200 */
[--C-:B-1----:R-:W-:Y:S01]  /*11a00*/  FFMA.FTZ R3, R95, UR4, -R66.reuse ;  /* 0x000000045f037c23 */ /* 0x102fe20008010842 */
[----:B------:R-:W-:Y:S02]  /*11a10*/  F2FP.F16.F32.PACK_AB R50, R162, R146 ;  /* 0x00000092a232723e */ /* 0x000fe400000000ff */
[----:B------:R-:W-:Y:S01]  /*11a20*/  F2FP.F16.F32.PACK_AB R46, R145, R163 ;  /* 0x000000a3912e723e */ /* 0x000fe200000000ff */
[----:B------:R1:W2:Y:S02]  /*11a30*/  MUFU.EX2 R132, R3 ;  /* 0x0000000300847308 */ /* 0x0002a40000000800 */
[----:B------:R-:W-:Y:S02]  /*11a40*/  F2FP.F16.F32.PACK_AB R47, R144, R147 ;  /* 0x00000093902f723e */ /* 0x000fe400000000ff */
[----:B------:R-:W-:Y:S02]  /*11a50*/  F2FP.F16.F32.PACK_AB R44, R244, R239 ;  /* 0x000000eff42c723e */ /* 0x000fe400000000ff */
[----:B------:R-:W-:Y:S02]  /*11a60*/  F2FP.F16.F32.PACK_AB R45, R247, R238 ;  /* 0x000000eef72d723e */ /* 0x000fe400000000ff */
[----:B------:R-:W-:Y:S02]  /*11a70*/  F2FP.F16.F32.PACK_AB R48, R236, R228 ;  /* 0x000000e4ec30723e */ /* 0x000fe400000000ff */
[----:B------:R-:W-:Y:S02]  /*11a80*/  F2FP.F16.F32.PACK_AB R49, R234, R217 ;  /* 0x000000d9ea31723e */ /* 0x000fe400000000ff */
[----:B------:R-:W-:Y:S01]  /*11a90*/  F2FP.F16.F32.PACK_AB R51, R161, R250 ;  /* 0x000000faa133723e */ /* 0x000fe200000000ff */
[-C--:B---3--:R-:W-:Y:S03]  /*11aa0*/  HMMA.16816.F32 R4, R44, R60.reuse, R4 ;  /* 0x0000003c2c04723c */ /* 0x088fe60000001804 */
[--C-:B-1----:R-:W-:Y:S03]  /*11ab0*/  FFMA.FTZ R3, R100, UR4, -R43.reuse ;  /* 0x0000000464037c23 */ /* 0x102fe6000801082b */
[C---:B------:R-:W-:Y:S01]  /*11ac0*/  HMMA.16816.F32 R8, R48.reuse, R60, R8 ;  /* 0x0000003c3008723c */ /* 0x040fe20000001808 */
[----:B------:R1:W-:Y:S05]  /*11ad0*/  MUFU.EX2 R97, R3 ;  /* 0x0000000300617308 */ /* 0x0003ea0000000800 */
[-C--:B------:R-:W-:Y:S05]  /*11ae0*/  HMMA.16816.F32 R12, R48, R62.reuse, R12 ;  /* 0x0000003e300c723c */ /* 0x080fea000000180c */
[----:B------:R-:W-:Y:S01]  /*11af0*/  FFMA.FTZ R60, R107, UR4, -R66 ;  /* 0x000000046b3c7c23 */ /* 0x000fe20008010842 */
[C---:B------:R-:W-:Y:S06]  /*11b00*/  HMMA.16816.F32 R16, R44.reuse, R62, R16 ;  /* 0x0000003e2c10723c */ /* 0x040fec0000001810 */
[-C--:B-----5:R-:W-:Y:S05]  /*11b10*/  HMMA.16816.F32 R20, R44, R52.reuse, R20 ;  /* 0x000000342c14723c */ /* 0x0a0fea0000001814 */
[----:B-1----:R-:W-:Y:S01]  /*11b20*/  FFMA.FTZ R3, R101, UR4, -R43 ;  /* 0x0000000465037c23 */ /* 0x002fe2000801082b */
[C---:B------:R-:W-:Y:S03]  /*11b30*/  HMMA.16816.F32 R24, R48.reuse, R52, R24 ;  /* 0x000000343018723c */ /* 0x040fe60000001818 */
[----:B------:R1:W3:Y:S03]  /*11b40*/  MUFU.EX2 R96, R3 ;  /* 0x0000000300607308 */ /* 0x0002e60000000800 */
[-C--:B------:R-:W-:Y:S06]  /*11b50*/  HMMA.16816.F32 R28, R48, R54.reuse, R28 ;  /* 0x00000036301c723c */ /* 0x080fec000000181c */
[----:B------:R-:W-:Y:S01]  /*11b60*/  HMMA.16816.F32 R32, R44, R54, R32 ;  /* 0x000000362c20723c */ /* 0x000fe20000001820 */
[----:B------:R-:W-:Y:S04]  /*11b70*/  LDSM.16.MT88.4 R52, [R184+0x5400] ;  /* 0x00540000b834783b */ /* 0x000fe80000004200 */
[----:B------:R-:W-:Y:S02]  /*11b80*/  F2FP.F16.F32.PACK_AB R48, R166, R160 ;  /* 0x000000a0a630723e */ /* 0x000fe400000000ff */
[----:B------:R-:W-:Y:S01]  /*11b90*/  F2FP.F16.F32.PACK_AB R49, R165, R167 ;  /* 0x000000a7a531723e */ /* 0x000fe200000000ff */
[----:B-1----:R-:W-:Y:S03]  /*11ba0*/  FFMA.FTZ R3, R102, UR4, -R64 ;  /* 0x0000000466037c23 */ /* 0x002fe60008010840 */
[----:B------:R-:W-:Y:S01]  /*11bb0*/  F2FP.F16.F32.PACK_AB R50, R155, R159 ;  /* 0x0000009f9b32723e */ /* 0x000fe200000000ff */
[----:B------:R1:W-:Y:S01]  /*11bc0*/  MUFU.EX2 R93, R3 ;  /* 0x00000003005d7308 */ /* 0x0003e20000000800 */
[----:B------:R-:W-:Y:S01]  /*11bd0*/  FFMA.FTZ R36, R36, R79, R173 ;  /* 0x0000004f24247223 */ /* 0x000fe200000100ad */
[----:B------:R-:W-:Y:S01]  /*11be0*/  F2FP.F16.F32.PACK_AB R51, R154, R158 ;  /* 0x0000009e9a33723e */ /* 0x000fe200000000ff */
[----:B------:R-:W-:Y:S01]  /*11bf0*/  FFMA.FTZ R37, R37, R150, R174 ;  /* 0x0000009625257223 */ /* 0x000fe200000100ae */
[----:B------:R-:W-:Y:S02]  /*11c00*/  F2FP.F16.F32.PACK_AB R44, R164, R252 ;  /* 0x000000fca42c723e */ /* 0x000fe400000000ff */
[----:B------:R-:W-:Y:S01]  /*11c10*/  F2FP.F16.F32.PACK_AB R46, R143, R157 ;  /* 0x0000009d8f2e723e */ /* 0x000fe200000000ff */
[----:B------:R-:W-:Y:S03]  /*11c20*/  FADD.FTZ R37, R180, R37 ;  /* 0x00000025b4257221 */ /* 0x000fe60000010000 */
[----:B------:R5:W-:Y:S01]  /*11c30*/  MUFU.EX2 R79, R60 ;  /* 0x0000003c004f7308 */ /* 0x000be20000000800 */
[-C--:B----4-:R-:W-:Y:S05]  /*11c40*/  HMMA.16816.F32 R4, R48, R56.reuse, R4 ;  /* 0x000000383004723c */ /* 0x090fea0000001804 */
[----:B------:R-:W-:Y:S02]  /*11c50*/  F2FP.F16.F32.PACK_AB R45, R249, R246 ;  /* 0x000000f6f92d723e */ /* 0x000fe400000000ff */
[----:B------:R-:W-:Y:S01]  /*11c60*/  F2FP.F16.F32.PACK_AB R47, R142, R156 ;  /* 0x0000009c8e2f723e */ /* 0x000fe200000000ff */
[--C-:B-1----:R-:W-:Y:S03]  /*11c70*/  FFMA.FTZ R3, R103, UR4, -R64.reuse ;  /* 0x0000000467037c23 */ /* 0x102fe60008010840 */
[----:B------:R-:W-:Y:S01]  /*11c80*/  MOV R150, R149 ;  /* 0x0000009500967202 */ /* 0x000fe20000000f00 */
[----:B------:R1:W4:Y:S01]  /*11c90*/  MUFU.EX2 R92, R3 ;  /* 0x00000003005c7308 */ /* 0x0003220000000800 */
[----:B------:R-:W-:Y:S01]  /*11ca0*/  MOV R149, R76 ;  /* 0x0000004c00957202 */ /* 0x000fe20000000f00 */
[C---:B------:R-:W-:Y:S01]  /*11cb0*/  HMMA.16816.F32 R8, R44.reuse, R56, R8 ;  /* 0x000000382c08723c */ /* 0x040fe20000001808 */
[----:B-----5:R-:W5:Y:S03]  /*11cc0*/  LDSM.16.MT88.4 R60, [R185+0x5000] ;  /* 0x00500000b93c783b */ /* 0x020f660000004200 */
[----:B------:R-:W-:Y:S02]  /*11cd0*/  MOV R100, R149 ;  /* 0x0000009500647202 */ /* 0x000fe40000000f00 */
[-C--:B------:R-:W-:Y:S02]  /*11ce0*/  HMMA.16816.F32 R12, R44, R58.reuse, R12 ;  /* 0x0000003a2c0c723c */ /* 0x080fe4000000180c */
[----:B------:R-:W-:Y:S01]  /*11cf0*/  MUFU.EX2 R76, R68 ;  /* 0x00000044004c7308 */ /* 0x000fe20000000800 */
[----:B------:R-:W-:Y:S03]  /*11d00*/  ISETP.GT.AND P0, PT, R204, R100, PT ;  /* 0x00000064cc00720c */ /* 0x000fe60003f04270 */
[C---:B------:R-:W-:Y:S01]  /*11d10*/  HMMA.16816.F32 R16, R48.reuse, R58, R16 ;  /* 0x0000003a3010723c */ /* 0x040fe20000001810 */
[----:B------:R-:W3:Y:S05]  /*11d20*/  LDSM.16.MT88.4 R56, [R185+0x5400] ;  /* 0x00540000b938783b */ /* 0x000eea0000004200 */
[----:B------:R-:W-:Y:S01]  /*11d30*/  MUFU.EX2 R68, R75 ;  /* 0x0000004b00447308 */ /* 0x000fe20000000800 */
[--C-:B-1----:R-:W-:Y:S09]  /*11d40*/  FFMA.FTZ R3, R112, UR4, -R43.reuse ;  /* 0x0000000470037c23 */ /* 0x102ff2000801082b */
[----:B------:R1:W-:Y:S02]  /*11d50*/  MUFU.EX2 R95, R3 ;  /* 0x00000003005f7308 */ /* 0x0003e40000000800 */
[--C-:B-1----:R-:W-:Y:S01]  /*11d60*/  FFMA.FTZ R3, R113, UR4, -R43.reuse ;  /* 0x0000000471037c23 */ /* 0x102fe2000801082b */
[----:B------:R-:W-:Y:S01]  /*11d70*/  FFMA.FTZ R43, R129, UR4, -R43 ;  /* 0x00000004812b7c23 */ /* 0x000fe2000801082b */
[-C--:B-----5:R-:W-:Y:S06]  /*11d80*/  HMMA.16816.F32 R20, R48, R60.reuse, R20 ;  /* 0x0000003c3014723c */ /* 0x0a0fec0000001814 */
[----:B------:R1:W5:Y:S01]  /*11d90*/  MUFU.EX2 R94, R3 ;  /* 0x00000003005e7308 */ /* 0x0003620000000800 */
[C---:B------:R-:W-:Y:S06]  /*11da0*/  HMMA.16816.F32 R24, R44.reuse, R60, R24 ;  /* 0x0000003c2c18723c */ /* 0x040fec0000001818 */
[-C--:B------:R-:W-:Y:S06]  /*11db0*/  HMMA.16816.F32 R28, R44, R62.reuse, R28 ;  /* 0x0000003e2c1c723c */ /* 0x080fec000000181c */
[----:B------:R-:W-:Y:S01]  /*11dc0*/  HMMA.16816.F32 R32, R48, R62, R32 ;  /* 0x0000003e3020723c */ /* 0x000fe20000001820 */
[----:B------:R-:W5:Y:S04]  /*11dd0*/  LDSM.16.MT88.4 R60, [R184+0x5800] ;  /* 0x00580000b83c783b */ /* 0x000f680000004200 */
[----:B-1----:R-:W-:Y:S01]  /*11de0*/  FFMA.FTZ R3, R114, UR4, -R64 ;  /* 0x0000000472037c23 */ /* 0x002fe20008010840 */
[----:B------:R-:W-:Y:S01]  /*11df0*/  F2FP.F16.F32.PACK_AB R44, R139, R141 ;  /* 0x0000008d8b2c723e */ /* 0x000fe200000000ff */
[----:B--2---:R-:W-:Y:S01]  /*11e00*/  FFMA.FTZ R2, R2, R89, R168 ;  /* 0x0000005902027223 */ /* 0x004fe200000100a8 */
[----:B------:R-:W-:Y:S01]  /*11e10*/  F2FP.F16.F32.PACK_AB R45, R138, R140 ;  /* 0x0000008c8a2d723e */ /* 0x000fe200000000ff */
[----:B------:R1:W-:Y:S02]  /*11e20*/  MUFU.EX2 R91, R3 ;  /* 0x00000003005b7308 */ /* 0x0003e40000000800 */
[----:B------:R-:W-:Y:S01]  /*11e30*/  F2FP.F16.F32.PACK_AB R46, R150, R151 ;  /* 0x00000097962e723e */ /* 0x000fe200000000ff */
[----:B------:R-:W-:Y:S01]  /*11e40*/  FFMA.FTZ R0, R0, R88, R127 ;  /* 0x0000005800007223 */ /* 0x000fe2000001007f */
[----:B------:R-:W-:Y:S01]  /*11e50*/  F2FP.F16.F32.PACK_AB R47, R153, R148 ;  /* 0x00000094992f723e */ /* 0x000fe200000000ff */
[----:B------:R-:W-:Y:S01]  /*11e60*/  FADD.FTZ R2, R172, R2 ;  /* 0x00000002ac027221 */ /* 0x000fe20000010000 */
[----:B------:R-:W-:Y:S02]  /*11e70*/  F2FP.F16.F32.PACK_AB R48, R136, R137 ;  /* 0x000000898830723e */ /* 0x000fe400000000ff */
[----:B------:R-:W-:Y:S02]  /*11e80*/  F2FP.F16.F32.PACK_AB R50, R152, R134 ;  /* 0x000000869832723e */ /* 0x000fe400000000ff */
[----:B------:R-:W-:Y:S01]  /*11e90*/  MUFU.EX2 R89, R69 ;  /* 0x0000004500597308 */ /* 0x000fe20000000800 */
[----:B------:R-:W-:Y:S01]  /*11ea0*/  F2FP.F16.F32.PACK_AB R49, R99, R133 ;  /* 0x000000856331723e */ /* 0x000fe200000000ff */
[-C--:B------:R-:W-:Y:S05]  /*11eb0*/  HMMA.16816.F32 R4, R44, R52.reuse, R4 ;  /* 0x000000342c04723c */ /* 0x080fea0000001804 */
[----:B------:R-:W-:Y:S01]  /*11ec0*/  F2FP.F16.F32.PACK_AB R51, R132, R98 ;  /* 0x000000628433723e */ /* 0x000fe200000000ff */
[----:B-1----:R-:W-:Y:S01]  /*11ed0*/  FFMA.FTZ R3, R115, UR4, -R64 ;  /* 0x0000000473037c23 */ /* 0x002fe20008010840 */
[----:B------:R-:W-:Y:S01]  /*11ee0*/  FADD.FTZ R2, R182, R2 ;  /* 0x00000002b6027221 */ /* 0x000fe20000010000 */
[----:B------:R-:W-:Y:S01]  /*11ef0*/  FFMA.FTZ R64, R131, UR4, -R64 ;  /* 0x0000000483407c23 */ /* 0x000fe20008010840 */
[----:B------:R-:W-:Y:S02]  /*11f00*/  MUFU.EX2 R88, R70 ;  /* 0x0000004600587308 */ /* 0x000fe40000000800 */
[----:B------:R-:W-:Y:S01]  /*11f10*/  FADD.FTZ R2, R210, R2 ;  /* 0x00000002d2027221 */ /* 0x000fe20000010000 */
[C---:B------:R-:W-:Y:S07]  /*11f20*/  HMMA.16816.F32 R8, R48.reuse, R52, R8 ;  /* 0x000000343008723c */ /* 0x040fee0000001808 */
[----:B------:R1:W2:Y:S01]  /*11f30*/  MUFU.EX2 R90, R3 ;  /* 0x00000003005a7308 */ /* 0x0002a20000000800 */
[-C--:B------:R-:W-:Y:S06]  /*11f40*/  HMMA.16816.F32 R12, R48, R54.reuse, R12 ;  /* 0x00000036300c723c */ /* 0x080fec000000180c */
[C---:B------:R-:W-:Y:S01]  /*11f50*/  HMMA.16816.F32 R16, R44.reuse, R54, R16 ;  /* 0x000000362c10723c */ /* 0x040fe20000001810 */
[----:B------:R-:W2:Y:S02]  /*11f60*/  LDSM.16.MT88.4 R52, [R185+0x5800] ;  /* 0x00580000b934783b */ /* 0x000ea40000004200 */
[----:B------:R-:W-:Y:S03]  /*11f70*/  MUFU.EX2 R70, R43 ;  /* 0x0000002b00467308 */ /* 0x000fe60000000800 */
[-C--:B---3--:R-:W-:Y:S07]  /*11f80*/  HMMA.16816.F32 R20, R44, R56.reuse, R20 ;  /* 0x000000382c14723c */ /* 0x088fee0000001814 */
[----:B------:R-:W-:Y:S01]  /*11f90*/  MUFU.EX2 R69, R64 ;  /* 0x0000004000457308 */ /* 0x000fe20000000800 */
[--C-:B-1----:R-:W-:Y:S01]  /*11fa0*/  FFMA.FTZ R3, R104, UR4, -R65.reuse ;  /* 0x0000000468037c23 */ /* 0x102fe20008010841 */
[C---:B------:R-:W-:Y:S08]  /*11fb0*/  HMMA.16816.F32 R24, R48.reuse, R56, R24 ;  /* 0x000000383018723c */ /* 0x040ff00000001818 */
[----:B------:R1:W-:Y:S01]  /*11fc0*/  MUFU.EX2 R84, R3 ;  /* 0x0000000300547308 */ /* 0x0003e20000000800 */
[-C--:B------:R-:W-:Y:S06]  /*11fd0*/  HMMA.16816.F32 R28, R48, R58.reuse, R28 ;  /* 0x0000003a301c723c */ /* 0x080fec000000181c */
[----:B------:R-:W-:Y:S01]  /*11fe0*/  HMMA.16816.F32 R32, R44, R58, R32 ;  /* 0x0000003a2c20723c */ /* 0x000fe20000001820 */
[----:B------:R-:W-:Y:S02]  /*11ff0*/  LDSM.16.MT88.4 R56, [R185+0x5c00] ;  /* 0x005c0000b938783b */ /* 0x000fe40000004200 */
[----:B------:R-:W-:Y:S02]  /*12000*/  MUFU.EX2 R64, R81 ;  /* 0x0000005100407308 */ /* 0x000fe40000000800 */
[----:B------:R-:W-:Y:S02]  /*12010*/  F2FP.F16.F32.PACK_AB R48, R96, R97 ;  /* 0x000000616030723e */ /* 0x000fe400000000ff */
[----:B----4-:R-:W-:Y:S06]  /*12020*/  F2FP.F16.F32.PACK_AB R49, R92, R93 ;  /* 0x0000005d5c31723e */ /* 0x010fec00000000ff */
[----:B------:R-:W-:Y:S01]  /*12030*/  MUFU.EX2 R43, R126 ;  /* 0x0000007e002b7308 */ /* 0x000fe20000000800 */
[--C-:B-1----:R-:W-:Y:S01]  /*12040*/  FFMA.FTZ R3, R105, UR4, -R65.reuse ;  /* 0x0000000469037c23 */ /* 0x102fe20008010841 */
[----:B-----5:R-:W-:Y:S02]  /*12050*/  F2FP.F16.F32.PACK_AB R50, R94, R95 ;  /* 0x0000005f5e32723e */ /* 0x020fe400000000ff */
[----:B--2---:R-:W-:Y:S02]  /*12060*/  F2FP.F16.F32.PACK_AB R51, R90, R91 ;  /* 0x0000005b5a33723e */ /* 0x004fe400000000ff */
[----:B------:R-:W-:Y:S04]  /*12070*/  F2FP.F16.F32.PACK_AB R47, R76, R77 ;  /* 0x0000004d4c2f723e */ /* 0x000fe800000000ff */
[----:B------:R1:W2:Y:S01]  /*12080*/  MUFU.EX2 R83, R3 ;  /* 0x0000000300537308 */ /* 0x0002a20000000800 */
[-C--:B------:R-:W-:Y:S05]  /*12090*/  HMMA.16816.F32 R4, R48, R60.reuse, R4 ;  /* 0x0000003c3004723c */ /* 0x080fea0000001804 */
[--C-:B-1----:R-:W-:Y:S01]  /*120a0*/  FFMA.FTZ R3, R108, UR4, -R65.reuse ;  /* 0x000000046c037c23 */ /* 0x102fe20008010841 */
[----:B--2---:R-:W-:Y:S03]  /*120b0*/  F2FP.F16.F32.PACK_AB R44, R83, R84 ;  /* 0x00000054532c723e */ /* 0x004fe600000000ff */
[----:B------:R1:W-:Y:S02]  /*120c0*/  MUFU.EX2 R82, R3 ;  /* 0x0000000300527308 */ /* 0x0003e40000000800 */
[--C-:B-1----:R-:W-:Y:S01]  /*120d0*/  FFMA.FTZ R3, R109, UR4, -R65.reuse ;  /* 0x000000046d037c23 */ /* 0x102fe20008010841 */
[----:B------:R-:W-:Y:S07]  /*120e0*/  FFMA.FTZ R65, R125, UR4, -R65 ;  /* 0x000000047d417c23 */ /* 0x000fee0008010841 */
[----:B------:R1:W2:Y:S10]  /*120f0*/  MUFU.EX2 R85, R3 ;  /* 0x0000000300557308 */ /* 0x0002b40000000800 */
[----:B------:R-:W-:Y:S01]  /*12100*/  MUFU.EX2 R65, R65 ;  /* 0x0000004100417308 */ /* 0x000fe20000000800 */
[--C-:B-1----:R-:W-:Y:S01]  /*12110*/  FFMA.FTZ R3, R106, UR4, -R66.reuse ;  /* 0x000000046a037c23 */ /* 0x102fe20008010842 */
[----:B------:R-:W-:Y:S01]  /*12120*/  FFMA.FTZ R66, R42, UR4, -R66 ;  /* 0x000000042a427c23 */ /* 0x000fe20008010842 */
[----:B--2---:R-:W-:Y:S07]  /*12130*/  F2FP.F16.F32.PACK_AB R46, R85, R82 ;  /* 0x00000052552e723e */ /* 0x004fee00000000ff */
[----:B------:R-:W1:Y:S10]  /*12140*/  MUFU.EX2 R80, R3 ;  /* 0x0000000300507308 */ /* 0x000e740000000800 */
[----:B------:R-:W-:Y:S01]  /*12150*/  MUFU.EX2 R66, R66 ;  /* 0x0000004200427308 */ /* 0x000fe20000000800 */
[----:B-1----:R-:W-:Y:S01]  /*12160*/  F2FP.F16.F32.PACK_AB R45, R79, R80 ;  /* 0x000000504f2d723e */ /* 0x002fe200000000ff */
[----:B------:R-:W-:Y:S01]  /*12170*/  FADD.FTZ R3, R181, R36 ;  /* 0x00000024b5037221 */ /* 0x000fe20000010000 */
[----:B------:R-:W-:Y:S01]  /*12180*/  FADD.FTZ R36, R169, R0 ;  /* 0x00000000a9247221 */ /* 0x000fe20000010000 */
[----:B------:R-:W-:Y:S02]  /*12190*/  FADD.FTZ R0, R216, R37 ;  /* 0x00000025d8007221 */ /* 0x000fe40000010000 */
[----:B------:R-:W-:Y:S01]  /*121a0*/  FADD.FTZ R3, R215, R3 ;  /* 0x00000003d7037221 */ /* 0x000fe20000010000 */
[----:B------:R-:W-:Y:S01]  /*121b0*/  FADD.FTZ R37, R175, R36 ;  /* 0x00000024af257221 */ /* 0x000fe20000010000 */
[----:B------:R-:W-:Y:S01]  /*121c0*/  FADD.FTZ R36, R226, R0 ;  /* 0x00000000e2247221 */ /* 0x000fe20000010000 */
[C---:B------:R-:W-:Y:S01]  /*121d0*/  HMMA.16816.F32 R8, R44.reuse, R60, R8 ;  /* 0x0000003c2c08723c */ /* 0x040fe20000001808 */
[----:B------:R-:W-:Y:S03]  /*121e0*/  MUFU.EX2 R61, R86 ;  /* 0x00000056003d7308 */ /* 0x000fe60000000800 */
[----:B------:R-:W-:Y:S01]  /*121f0*/  FADD.FTZ R0, R208, R37 ;  /* 0x00000025d0007221 */ /* 0x000fe20000010000 */
[----:B------:R-:W-:Y:S01]  /*12200*/  FADD.FTZ R37, R207, R36 ;  /* 0x00000024cf257221 */ /* 0x000fe20000010000 */
[----:B------:R-:W-:Y:S01]  /*12210*/  FADD.FTZ R3, R221, R3 ;  /* 0x00000003dd037221 */ /* 0x000fe20000010000 */
[-C--:B------:R-:W-:Y:S04]  /*12220*/  HMMA.16816.F32 R12, R44, R62.reuse, R12 ;  /* 0x0000003e2c0c723c */ /* 0x080fe8000000180c */
[----:B------:R-:W1:Y:S01]  /*12230*/  MUFU.EX2 R60, R87 ;  /* 0x00000057003c7308 */ /* 0x000e620000000800 */
[----:B------:R-:W-:Y:S01]  /*12240*/  FADD.FTZ R36, R183, R3 ;  /* 0x00000003b7247221 */ /* 0x000fe20000010000 */
[----:B------:R-:W-:Y:S01]  /*12250*/  FADD.FTZ R3, R176, R2 ;  /* 0x00000002b0037221 */ /* 0x000fe20000010000 */
[----:B------:R-:W-:Y:S01]  /*12260*/  FADD.FTZ R2, R170, R0 ;  /* 0x00000000aa027221 */ /* 0x000fe20000010000 */
[----:B------:R-:W-:Y:S03]  /*12270*/  FADD.FTZ R0, R211, R37 ;  /* 0x00000025d3007221 */ /* 0x000fe60000010000 */
[----:B------:R-:W-:Y:S01]  /*12280*/  FADD.FTZ R36, R206, R36 ;  /* 0x00000024ce247221 */ /* 0x000fe20000010000 */
[C---:B------:R-:W-:Y:S04]  /*12290*/  HMMA.16816.F32 R16, R48.reuse, R62, R16 ;  /* 0x0000003e3010723c */ /* 0x040fe80000001810 */
[----:B------:R-:W-:Y:S01]  /*122a0*/  FADD.FTZ R36, R209, R36 ;  /* 0x00000024d1247221 */ /* 0x000fe20000010000 */
[----:B------:R-:W-:Y:S01]  /*122b0*/  FADD.FTZ R3, R179, R3 ;  /* 0x00000003b3037221 */ /* 0x000fe20000010000 */
[----:B------:R-:W-:Y:S01]  /*122c0*/  FADD.FTZ R2, R171, R2 ;  /* 0x00000002ab027221 */ /* 0x000fe20000010000 */
[----:B------:R-:W-:Y:S01]  /*122d0*/  FADD.FTZ R0, R213, R0 ;  /* 0x00000000d5007221 */ /* 0x000fe20000010000 */
[----:B------:R-:W-:Y:S01]  /*122e0*/  FADD.FTZ R42, R227, R36 ;  /* 0x00000024e32a7221 */ /* 0x000fe20000010000 */
[-C--:B------:R-:W-:Y:S03]  /*122f0*/  HMMA.16816.F32 R20, R48, R52.reuse, R20 ;  /* 0x000000343014723c */ /* 0x080fe60000001814 */
[----:B------:R-:W-:Y:S01]  /*12300*/  FADD.FTZ R3, R205, R3 ;  /* 0x00000003cd037221 */ /* 0x000fe20000010000 */
[----:B------:R-:W-:Y:S01]  /*12310*/  FADD.FTZ R2, R177, R2 ;  /* 0x00000002b1027221 */ /* 0x000fe20000010000 */
[----:B------:R-:W-:Y:S01]  /*12320*/  FADD.FTZ R0, R219, R0 ;  /* 0x00000000db007221 */ /* 0x000fe20000010000 */
[C---:B------:R-:W-:Y:S05]  /*12330*/  HMMA.16816.F32 R24, R44.reuse, R52, R24 ;  /* 0x000000342c18723c */ /* 0x040fea0000001818 */
        /* <DEDUP_REMOVED lines=8> */
[----:B------:R-:W-:Y:S01]  /*123c0*/  FADD.FTZ R3, R241, R3 ;  /* 0x00000003f1037221 */ /* 0x000fe20000010000 */
[----:B------:R-:W-:Y:S01]  /*123d0*/  FADD.FTZ R2, R231, R2 ;  /* 0x00000002e7027221 */ /* 0x000fe20000010000 */
[----:B------:R-:W-:Y:S01]  /*123e0*/  FADD.FTZ R0, R229, R37 ;  /* 0x00000025e5007221 */ /* 0x000fe20000010000 */
[----:B------:R-:W-:Y:S04]  /*123f0*/  HMMA.16816.F32 R32, R48, R54, R32 ;  /* 0x000000363020723c */ /* 0x000fe80000001820 */
[----:B------:R-:W-:Y:S01]  /*12400*/  FADD.FTZ R37, R245, R36 ;  /* 0x00000024f5257221 */ /* 0x000fe20000010000 */
[----:B------:R-:W-:Y:S01]  /*12410*/  FADD.FTZ R36, R243, R3 ;  /* 0x00000003f3247221 */ /* 0x000fe20000010000 */
[----:B------:R-:W-:Y:S01]  /*12420*/  FADD.FTZ R3, R237, R2 ;  /* 0x00000002ed037221 */ /* 0x000fe20000010000 */
[----:B------:R-:W-:Y:S01]  /*12430*/  FADD.FTZ R2, R230, R0 ;  /* 0x00000000e6027221 */ /* 0x000fe20000010000 */
[----:B------:R-:W-:Y:S03]  /*12440*/  FADD.FTZ R0, R251, R37 ;  /* 0x00000025fb007221 */ /* 0x000fe60000010000 */
        /* <DEDUP_REMOVED lines=19> */
[----:B------:R-:W2:Y:S01]  /*12580*/  LDSM.16.MT88.4 R144, [R184+0x5c00] ;  /* 0x005c0000b890783b */ /* 0x000ea20000004200 */
[----:B------:R-:W-:Y:S01]  /*12590*/  FADD.FTZ R36, R160, R42 ;  /* 0x0000002aa0247221 */ /* 0x000fe20000010000 */
[----:B------:R-:W-:Y:S01]  /*125a0*/  F2FP.F16.F32.PACK_AB R160, R88, R89 ;  /* 0x0000005958a0723e */ /* 0x000fe200000000ff */
[----:B------:R-:W-:Y:S01]  /*125b0*/  FADD.FTZ R0, R161, R37 ;  /* 0x00000025a1007221 */ /* 0x000fe20000010000 */
[----:B------:R-:W-:Y:S01]  /*125c0*/  F2FP.F16.F32.PACK_AB R161, R72, R71 ;  /* 0x0000004748a1723e */ /* 0x000fe200000000ff */
        /* <DEDUP_REMOVED lines=22> */
[----:B------:R-:W-:Y:S02]  /*12730*/  F2FP.F16.F32.PACK_AB R166, R65, R64 ;  /* 0x0000004041a6723e */ /* 0x000fe400000000ff */
[----:B-1----:R-:W-:Y:S02]  /*12740*/  F2FP.F16.F32.PACK_AB R165, R60, R61 ;  /* 0x0000003d3ca5723e */ /* 0x002fe400000000ff */
[----:B------:R-:W-:Y:S02]  /*12750*/  F2FP.F16.F32.PACK_AB R167, R66, R43 ;  /* 0x0000002b42a7723e */ /* 0x000fe400000000ff */
[----:B------:R-:W-:Y:S02]  /*12760*/  MOV R221, R204 ;  /* 0x000000cc00dd7202 */ /* 0x000fe40000000f00 */
[----:B------:R-:W-:Y:S01]  /*12770*/  MOV R133, R39 ;  /* 0x0000002700857202 */ /* 0x000fe20000000f00 */
[-C--:B--2---:R-:W-:Y:S07]  /*12780*/  HMMA.16816.F32 R140, R160, R144.reuse, R4 ;  /* 0x00000090a08c723c */ /* 0x084fee0000001804 */
[----:B------:R-:W-:Y:S01]  /*12790*/  FADD.FTZ R5, R136, R2 ;  /* 0x0000000288057221 */ /* 0x000fe20000010000 */
[----:B------:R-:W-:Y:S03]  /*127a0*/  FADD.FTZ R4, R99, R0 ;  /* 0x0000000063047221 */ /* 0x000fe60000010000 */
[----:B------:R-:W-:Y:S01]  /*127b0*/  FADD.FTZ R6, R138, R37 ;  /* 0x000000258a067221 */ /* 0x000fe20000010000 */
[----:B------:R-:W-:Y:S01]  /*127c0*/  FADD.FTZ R0, R151, R3 ;  /* 0x0000000397007221 */ /* 0x000fe20000010000 */
[C---:B------:R-:W-:Y:S04]  /*127d0*/  HMMA.16816.F32 R136, R164.reuse, R144, R8 ;  /* 0x00000090a488723c */ /* 0x040fe80000001808 */
[----:B------:R-:W-:Y:S01]  /*127e0*/  FADD.FTZ R3, R134, R5 ;  /* 0x0000000586037221 */ /* 0x000fe20000010000 */
[----:B------:R-:W-:Y:S01]  /*127f0*/  FADD.FTZ R4, R98, R4 ;  /* 0x0000000462047221 */ /* 0x000fe20000010000 */
[----:B------:R-:W-:Y:S01]  /*12800*/  FADD.FTZ R5, R150, R0 ;  /* 0x0000000096057221 */ /* 0x000fe20000010000 */
[----:B------:R-:W-:Y:S01]  /*12810*/  FADD.FTZ R2, R148, R6 ;  /* 0x0000000694027221 */ /* 0x000fe20000010000 */
[----:B------:R-:W-:Y:S01]  /*12820*/  MOV R134, R38 ;  /* 0x0000002600867202 */ /* 0x000fe20000000f00 */
[-C--:B------:R-:W-:Y:S03]  /*12830*/  HMMA.16816.F32 R148, R164, R146.reuse, R12 ;  /* 0x00000092a494723c */ /* 0x080fe6000000180c */
[----:B------:R-:W-:Y:S01]  /*12840*/  FADD.FTZ R5, R97, R5 ;  /* 0x0000000561057221 */ /* 0x000fe20000010000 */
[----:B------:R-:W-:Y:S01]  /*12850*/  FADD.FTZ R0, R153, R2 ;  /* 0x0000000299007221 */ /* 0x000fe20000010000 */
[----:B------:R-:W-:Y:S01]  /*12860*/  FADD.FTZ R2, R152, R3 ;  /* 0x0000000398027221 */ /* 0x000fe20000010000 */
[----:B------:R-:W-:Y:S01]  /*12870*/  FADD.FTZ R3, R132, R4 ;  /* 0x0000000484037221 */ /* 0x000fe20000010000 */
[----:B------:R-:W-:Y:S01]  /*12880*/  FADD.FTZ R5, R96, R5 ;  /* 0x0000000560057221 */ /* 0x000fe20000010000 */
[----:B------:R-:W-:Y:S01]  /*12890*/  FADD.FTZ R4, R93, R0 ;  /* 0x000000005d047221 */ /* 0x000fe20000010000 */
[C---:B------:R-:W-:Y:S04]  /*128a0*/  HMMA.16816.F32 R144, R160.reuse, R146, R16 ;  /* 0x00000092a090723c */ /* 0x040fe80000001810 */
        /* <DEDUP_REMOVED lines=30> */
[----:B------:R-:W-:Y:S01]  /*12a90*/  MOV R132, R40 ;  /* 0x0000002800847202 */ /* 0x000fe20000000f00 */
[----:B------:R-:W-:Y:S01]  /*12aa0*/  STL [R1+0x68], R4 ;  /* 0x0000680401007387 */ /* 0x000fe20000100800 */
[----:B------:R-:W-:Y:S01]  /*12ab0*/  FADD.FTZ R3, R69, R3 ;  /* 0x0000000345037221 */ /* 0x000fe20000010000 */
[----:B------:R-:W-:Y:S01]  /*12ac0*/  FADD.FTZ R2, R65, R2 ;  /* 0x0000000241027221 */ /* 0x000fe20000010000 */
[----:B------:R-:W-:Y:S03]  /*12ad0*/  FADD.FTZ R0, R66, R0 ;  /* 0x0000000042007221 */ /* 0x000fe60000010000 */
[----:B------:R1:W-:Y:S04]  /*12ae0*/  STL [R1+0x6c], R3 ;  /* 0x00006c0301007387 */ /* 0x0003e80000100800 */
[----:B------:R2:W-:Y:S04]  /*12af0*/  STL [R1+0x70], R2 ;  /* 0x0000700201007387 */ /* 0x0005e80000100800 */
[----:B------:R2:W-:Y:S01]  /*12b00*/  STL [R1+0x74], R0 ;  /* 0x0000740001007387 */ /* 0x0005e20000100800 */
[----:B-1----:R-:W-:Y:S01]  /*12b10*/  MOV R3, R41 ;  /* 0x0000002900037202 */ /* 0x002fe20000000f00 */
[----:B------:R-:W-:Y:S06]  /*12b20*/  @P0 BRA `(.L_x_188) ;  /* 0xffffffac00440947 */ /* 0x000fec000383ffff */
.L_x_187:
[----:B------:R-:W3:Y:S04]  /*12b30*/  LDL.LU R7, [R1+0x68] ;  /* 0x0000680001077983 */ /* 0x000ee80000300800 */
[----:B--2---:R-:W2:Y:S04]  /*12b40*/  LDL.LU R2, [R1+0x6c] ;  /* 0x00006c0001027983 */ /* 0x004ea80000300800 */
[----:B------:R-:W4:Y:S04]  /*12b50*/  LDL.LU R14, [R1+0x70] ;  /* 0x00007000010e7983 */ /* 0x000f280000300800 */
[----:B------:R-:W5:Y:S04]  /*12b60*/  LDL.LU R13, [R1+0x74] ;  /* 0x00007400010d7983 */ /* 0x000f680000300800 */
[----:B------:R-:W5:Y:S01]  /*12b70*/  LDL R12, [R1+0x94] ;  /* 0x00009400010c7983 */ /* 0x000f620000100800 */
[----:B------:R-:W1:Y:S01]  /*12b80*/  S2UR UR4, SR_CgaCtaId ;  /* 0x00000000000479c3 */ /* 0x000e620000008800 */
[----:B------:R-:W-:Y:S01]  /*12b90*/  UMOV UR5, 0x400 ;  /* 0x0000040000057882 */ /* 0x000fe20000000000 */
[----:B------:R-:W1:Y:S02]  /*12ba0*/  S2R R36, SR_TID.X ;  /* 0x0000000000247919 */ /* 0x000e640000002100 */
[----:B-1----:R-:W-:Y:S01]  /*12bb0*/  ULEA UR4, UR4, UR5, 0x18 ;  /* 0x0000000504047291 */ /* 0x002fe2000f8ec03f */
[----:B------:R-:W-:-:S04]  /*12bc0*/  SHF.R.S32.HI R31, RZ, 0x1f, R36 ;  /* 0x0000001fff1f7819 */ /* 0x000fc80000011424 */
[CC--:B------:R-:W-:Y:S02]  /*12bd0*/  LEA.HI R6, R31.reuse, R36.reuse, RZ, 0x2 ;  /* 0x000000241f067211 */ /* 0x0c0fe400078f10ff */
[----:B------:R-:W-:Y:S02]  /*12be0*/  LEA.HI R31, R31, R36, RZ, 0x5 ;  /* 0x000000241f1f7211 */ /* 0x000fe400078f28ff */
[----:B------:R-:W-:Y:S02]  /*12bf0*/  SHF.R.S32.HI R0, RZ, 0x2, R6 ;  /* 0x00000002ff007819 */ /* 0x000fe40000011406 */
[----:B------:R-:W-:Y:S02]  /*12c00*/  LOP3.LUT R6, R6, 0xfffffffc, RZ, 0xc0, !PT ;  /* 0xfffffffc06067812 */ /* 0x000fe400078ec0ff */
[----:B------:R-:W-:Y:S02]  /*12c10*/  SHF.R.S32.HI R3, RZ, 0x1f, R0 ;  /* 0x0000001fff037819 */ /* 0x000fe40000011400 */
[----:B------:R-:W-:-:S02]  /*12c20*/  SHF.R.S32.HI R28, RZ, 0x5, R31 ;  /* 0x00000005ff1c7819 */ /* 0x000fc4000001141f */
[----:B------:R-:W-:-:S04]  /*12c30*/  LEA.HI R3, R3, R0, RZ, 0x3 ;  /* 0x0000000003037211 */ /* 0x000fc800078f18ff */
[----:B------:R-:W-:-:S05]  /*12c40*/  LOP3.LUT R3, R3, 0xfffffff8, RZ, 0xc0, !PT ;  /* 0xfffffff803037812 */ /* 0x000fca00078ec0ff */
[----:B------:R-:W-:Y:S01]  /*12c50*/  IMAD.IADD R3, R0, 0x1, -R3 ;  /* 0x0000000100037824 */ /* 0x000fe200078e0a03 */
[----:B---3--:R-:W1:Y:S04]  /*12c60*/  SHFL.BFLY PT, R5, R7, 0x2, 0x1f ;  /* 0x0c401f0007057f89 */ /* 0x008e6800000e0000 */
[----:B--2---:R-:W2:Y:S04]  /*12c70*/  SHFL.BFLY PT, R4, R2, 0x2, 0x1f ;  /* 0x0c401f0002047f89 */ /* 0x004ea800000e0000 */
[----:B----4-:R-:W3:Y:S04]  /*12c80*/  SHFL.BFLY PT, R8, R14, 0x2, 0x1f ;  /* 0x0c401f000e087f89 */ /* 0x010ee800000e0000 */
[----:B-----5:R-:W4:Y:S01]  /*12c90*/  SHFL.BFLY PT, R9, R13, 0x2, 0x1f ;  /* 0x0c401f000d097f89 */ /* 0x020f2200000e0000 */
[----:B------:R-:W-:Y:S01]  /*12ca0*/  ISETP.NE.AND P2, PT, R12, -0x1, PT ;  /* 0xffffffff0c00780c */ /* 0x000fe20003f45270 */
[----:B-1----:R-:W-:Y:S01]  /*12cb0*/  FADD.FTZ R5, R5, R7 ;  /* 0x0000000705057221 */ /* 0x002fe20000010000 */
[----:B--2---:R-:W-:-:S04]  /*12cc0*/  FADD.FTZ R4, R4, R2 ;  /* 0x0000000204047221 */ /* 0x004fc80000010000 */
[----:B------:R-:W1:Y:S01]  /*12cd0*/  SHFL.BFLY PT, R25, R5, 0x1, 0x1f ;  /* 0x0c201f0005197f89 */ /* 0x000e6200000e0000 */
[----:B------:R-:W-:-:S06]  /*12ce0*/  LEA.HI R2, R3, R3, RZ, 0x1 ;  /* 0x0000000303027211 */ /* 0x000fcc00078f08ff */
[----:B------:R-:W2:Y:S01]  /*12cf0*/  @P2 LDC.64 R10, c[0x0][0x298] ;  /* 0x0000a600ff0a2b82 */ /* 0x000ea20000000a00 */
[----:B------:R-:W5:Y:S01]  /*12d00*/  SHFL.BFLY PT, R26, R4, 0x1, 0x1f ;  /* 0x0c201f00041a7f89 */ /* 0x000f6200000e0000 */
[----:B------:R-:W-:Y:S02]  /*12d10*/  SHF.R.S32.HI R0, RZ, 0x1, R2 ;  /* 0x00000001ff007819 */ /* 0x000fe40000011402 */
[----:B------:R-:W-:Y:S01]  /*12d20*/  LOP3.LUT R16, R2, 0x3fffffe, RZ, 0xc0, !PT ;  /* 0x03fffffe02107812 */ /* 0x000fe200078ec0ff */
[----:B------:R-:W-:Y:S02]  /*12d30*/  IMAD.IADD R2, R36, 0x1, -R6 ;  /* 0x0000000124027824 */ /* 0x000fe400078e0a06 */
[----:B---3--:R-:W-:Y:S01]  /*12d40*/  FADD.FTZ R6, R8, R14 ;  /* 0x0000000e08067221 */ /* 0x008fe20000010000 */
[----:B------:R-:W-:Y:S02]  /*12d50*/  IMAD.SHL.U32 R7, R0, 0x40, RZ ;  /* 0x0000004000077824 */ /* 0x000fe400078e00ff */
[----:B------:R-:W-:-:S02]  /*12d60*/  IMAD.IADD R16, R3, 0x1, -R16 ;  /* 0x0000000103107824 */ /* 0x000fc400078e0a10 */
[----:B------:R-:W-:Y:S01]  /*12d70*/  IMAD R2, R28, 0x100, R2 ;  /* 0x000001001c027824 */ /* 0x000fe200078e0202 */
[----:B------:R-:W-:Y:S01]  /*12d80*/  LOP3.LUT R3, R7, 0xc0, RZ, 0xc0, !PT ;  /* 0x000000c007037812 */ /* 0x000fe200078ec0ff */
[----:B----4-:R-:W-:Y:S01]  /*12d90*/  FADD.FTZ R7, R9, R13 ;  /* 0x0000000d09077221 */ /* 0x010fe20000010000 */
[----:B------:R3:W4:Y:S01]  /*12da0*/  SHFL.BFLY PT, R21, R6, 0x1, 0x1f ;  /* 0x0c201f0006157f89 */ /* 0x00072200000e0000 */
[----:B------:R-:W-:Y:S01]  /*12db0*/  IMAD R16, R16, 0x10, R2 ;  /* 0x0000001010107824 */ /* 0x000fe200078e0202 */
[----:B------:R-:W-:Y:S02]  /*12dc0*/  LOP3.LUT R9, R0, 0x1, RZ, 0xc0, !PT ;  /* 0x0000000100097812 */ /* 0x000fe400078ec0ff */
[----:B------:R3:W2:Y:S01]  /*12dd0*/  SHFL.BFLY PT, R24, R7, 0x1, 0x1f ;  /* 0x0c201f0007187f89 */ /* 0x0006a200000e0000 */
[----:B-1----:R-:W-:Y:S01]  /*12de0*/  FADD.FTZ R25, R5, R25 ;  /* 0x0000001905197221 */ /* 0x002fe20000010000 */
[----:B------:R-:W-:Y:S01]  /*12df0*/  LEA.HI R5, R3, R3, RZ, 0x1d ;  /* 0x0000000303057211 */ /* 0x000fe200078fe8ff */
[----:B--2---:R-:W-:-:S04]  /*12e00*/  @P2 IMAD.WIDE.U32 R2, R12, R10, RZ ;  /* 0x0000000a0c022225 */ /* 0x004fc800078e00ff */
[----:B-----5:R-:W-:Y:S01]  /*12e10*/  FADD.FTZ R26, R4, R26 ;  /* 0x0000001a041a7221 */ /* 0x020fe20000010000 */
[----:B------:R-:W-:Y:S02]  /*12e20*/  IMAD.U32 R16, R16, 0x2, R5 ;  /* 0x0000000210107824 */ /* 0x000fe400078e0005 */
[----:B------:R-:W-:Y:S02]  /*12e30*/  @P2 IMAD R30, R12, R11, R3 ;  /* 0x0000000b0c1e2224 */ /* 0x000fe400078e0203 */
[----:B------:R-:W-:Y:S01]  /*12e40*/  @P2 IMAD.MOV.U32 R29, RZ, RZ, R2 ;  /* 0x000000ffff1d2224 */ /* 0x000fe200078e0002 */
[----:B------:R-:W-:Y:S01]  /*12e50*/  LEA R16, R16, UR4, 0x1 ;  /* 0x0000000410107c11 */ /* 0x000fe2000f8e08ff */
[----:B---34-:R-:W-:Y:S06]  /*12e60*/  @P2 BRA `(.L_x_191) ;  /* 0x0000000000202947 */ /* 0x018fec0003800000 */
        /* <DEDUP_REMOVED lines=8> */
.L_x_191:
[----:B------:R-:W-:Y:S01]  /*12ef0*/  ULDC.U8 UR4, c[0x0][0x3d8] ;  /* 0x0000f60000047ab9 */ /* 0x000fe20000000000 */
[----:B------:R-:W-:Y:S01]  /*12f00*/  P2R R2, PR, RZ, 0x4 ;  /* 0x00000004ff027803 */ /* 0x000fe20000000000 */
[----:B------:R-:W-:Y:S01]  /*12f10*/  FADD.FTZ R21, R6, R21 ;  /* 0x0000001506157221 */ /* 0x000fe20000010000 */
[----:B------:R-:W-:Y:S01]  /*12f20*/  ISETP.NE.AND P1, PT, RZ, UR4, PT ;  /* 0x00000004ff007c0c */ /* 0x000fe2000bf25270 */
[----:B------:R-:W-:Y:S01]  /*12f30*/  ULDC.U8 UR4, c[0x0][0x3d9] ;  /* 0x0000f64000047ab9 */ /* 0x000fe20000000000 */
[----:B------:R-:W-:Y:S02]  /*12f40*/  PLOP3.LUT P2, PT, PT, PT, PT, 0x8, 0x0 ;  /* 0x000000000000781c */ /* 0x000fe40003f4e170 */
[----:B------:R-:W-:Y:S02]  /*12f50*/  CS2R R22, SRZ ;  /* 0x0000000000167805 */ /* 0x000fe4000001ff00 */
[----:B------:R-:W-:Y:S02]  /*12f60*/  ISETP.NE.OR P0, PT, RZ, UR4, !P1 ;  /* 0x00000004ff007c0c */ /* 0x000fe4000cf05670 */
[----:B------:R-:W-:-:S02]  /*12f70*/  LOP3.LUT P3, RZ, R0, 0x2, RZ, 0xc0, !PT ;  /* 0x0000000200ff7812 */ /* 0x000fc4000786c0ff */
[----:B------:R-:W-:Y:S02]  /*12f80*/  P2R R0, PR, RZ, 0x4 ;  /* 0x00000004ff007803 */ /* 0x000fe40000000000 */
[----:B------:R-:W-:Y:S02]  /*12f90*/  ISETP.NE.U32.AND P4, PT, R9, 0x1, PT ;  /* 0x000000010900780c */ /* 0x000fe40003f85070 */
[----:B------:R-:W-:Y:S02]  /*12fa0*/  FSETP.NE.FTZ.AND P6, PT, R25, RZ, PT ;  /* 0x000000ff1900720b */ /* 0x000fe40003fd5000 */
[----:B------:R-:W-:Y:S02]  /*12fb0*/  FSETP.NE.FTZ.AND P5, PT, R26, RZ, PT ;  /* 0x000000ff1a00720b */ /* 0x000fe40003fb5000 */
[----:B------:R-:W-:Y:S01]  /*12fc0*/  ISETP.NE.AND P2, PT, R2, RZ, PT ;  /* 0x000000ff0200720c */ /* 0x000fe20003f45270 */
[----:B------:R-:W-:-:S12]  /*12fd0*/  @P0 BRA `(.L_x_192) ;  /* 0x0000000000200947 */ /* 0x000fd80003800000 */
[----:B------:R-:W1:Y:S01]  /*12fe0*/  S2R R2, SR_CTAID.Y ;  /* 0x0000000000027919 */ /* 0x000e620000002600 */
[----:B------:R-:W1:Y:S01]  /*12ff0*/  LDC R0, c[0x0][0x2c4] ;  /* 0x0000b100ff007b82 */ /* 0x000e620000000800 */
[----:B------:R-:W-:Y:S01]  /*13000*/  PLOP3.LUT P0, PT, PT, PT, PT, 0x80, 0x0 ;  /* 0x000000000000781c */ /* 0x000fe20003f0f070 */
[----:B-1----:R-:W-:-:S03]  /*13010*/  @!P2 IMAD R12, R2, R0, RZ ;  /* 0x00000000020ca224 */ /* 0x002fc600078e02ff */
[----:B------:R-:W-:Y:S01]  /*13020*/  P2R R0, PR, RZ, 0x1 ;  /* 0x00000001ff007803 */ /* 0x000fe20000000000 */
[--C-:B------:R-:W-:Y:S01]  /*13030*/  IMAD.MOV.U32 R22, RZ, RZ, R12.reuse ;  /* 0x000000ffff167224 */ /* 0x100fe200078e000c */
[----:B------:R1:W-:Y:S01]  /*13040*/  @!P2 STL [R1+0x94], R12 ;  /* 0x0000940c0100a387 */ /* 0x0003e20000100800 */
[----:B------:R-:W-:-:S07]  /*13050*/  SHF.R.S32.HI R23, RZ, 0x1f, R12 ;  /* 0x0000001fff177819 */ /* 0x000fce000001140c */
.L_x_192:
[----:B------:R2:W5:Y:S01]  /*13060*/  LDL R42, [R1+0xc0] ;  /* 0x0000c000012a7983 */ /* 0x0005620000100800 */
[----:B------:R-:W-:Y:S01]  /*13070*/  ISETP.NE.AND P0, PT, RZ, UR4, PT ;  /* 0x00000004ff007c0c */ /* 0x000fe2000bf05270 */
[----:B------:R-:W-:Y:S01]  /*13080*/  FADD.FTZ R24, R7, R24 ;  /* 0x0000001807187221 */ /* 0x000fe20000010000 */
[C---:B------:R-:W-:Y:S01]  /*13090*/  IADD3 R19, R16.reuse, 0x20, RZ ;  /* 0x0000002010137810 */ /* 0x040fe20007ffe0ff */
[----:B------:R-:W-:Y:S01]  /*130a0*/  @P3 VIADD R19, R16, 0xffffffe0 ;  /* 0xffffffe010133836 */ /* 0x000fe20000000000 */
[----:B------:R-:W-:Y:S01]  /*130b0*/  PLOP3.LUT P3, PT, PT, PT, PT, 0x8, 0x0 ;  /* 0x000000000000781c */ /* 0x000fe20003f6e170 */
[----:B------:R-:W3:Y:S01]  /*130c0*/  S2R R37, SR_TID.X ;  /* 0x0000000000257919 */ /* 0x000ee20000002100 */
[----:B------:R-:W-:Y:S01]  /*130d0*/  FSETP.NE.FTZ.AND P2, PT, R21, RZ, PT ;  /* 0x000000ff1500720b */ /* 0x000fe20003f55000 */
[----:B------:R-:W4:Y:S01]  /*130e0*/  S2UR UR4, SR_CTAID.X ;  /* 0x00000000000479c3 */ /* 0x000f220000002500 */
[----:B------:R-:W-:Y:S01]  /*130f0*/  MOV R27, 0x10 ;  /* 0x00000010001b7802 */ /* 0x000fe20000000f00 */
[----:B------:R-:W-:Y:S01]  /*13100*/  BSSY B0, `(.L_x_193) ;  /* 0x00000ad000007945 */ /* 0x000fe20003800000 */
[----:B------:R-:W-:-:S02]  /*13110*/  MOV R3, 0x3f800000 ;  /* 0x3f80000000037802 */ /* 0x000fc40000000f00 */
[----:B------:R-:W-:Y:S02]  /*13120*/  MOV R4, 0x3f800000 ;  /* 0x3f80000000047802 */ /* 0x000fe40000000f00 */
[----:B------:R-:W-:Y:S01]  /*13130*/  @!P0 PLOP3.LUT P3, PT, P1, PT, PT, 0x80, 0x0 ;  /* 0x000000000000881c */ /* 0x000fe20000f6f070 */
[----:B------:R-:W2:Y:S01]  /*13140*/  @!P0 LDC R18, c[0x0][0x2c4] ;  /* 0x0000b100ff128b82 */ /* 0x000ea20000000800 */
[----:B------:R-:W-:Y:S01]  /*13150*/  FSETP.NE.FTZ.AND P1, PT, R24, RZ, PT ;  /* 0x000000ff1800720b */ /* 0x000fe20003f35000 */
[----:B------:R-:W1:Y:S01]  /*13160*/  @P6 MUFU.RCP R3, R25 ;  /* 0x0000001900036308 */ /* 0x000e620000001000 */
[----:B------:R-:W-:Y:S02]  /*13170*/  SEL R27, R27, 0xfffffff0, P4 ;  /* 0xfffffff01b1b7807 */ /* 0x000fe40002000000 */
[----:B------:R-:W-:Y:S02]  /*13180*/  ISETP.NE.AND P4, PT, R0, RZ, PT ;  /* 0x000000ff0000720c */ /* 0x000fe40003f85270 */
[----:B------:R-:W-:-:S02]  /*13190*/  MOV R0, 0x3f800000 ;  /* 0x3f80000000007802 */ /* 0x000fc40000000f00 */
[----:B------:R-:W-:Y:S01]  /*131a0*/  MOV R2, 0x3f800000 ;  /* 0x3f80000000027802 */ /* 0x000fe20000000f00 */
[----:B------:R-:W4:Y:S08]  /*131b0*/  @P5 MUFU.RCP R4, R26 ;  /* 0x0000001a00045308 */ /* 0x000f300000001000 */
[----:B------:R-:W3:Y:S01]  /*131c0*/  @P2 MUFU.RCP R0, R21 ;  /* 0x0000001500002308 */ /* 0x000ee20000001000 */
[C---:B-1----:R-:W-:Y:S01]  /*131d0*/  FMUL.FTZ R140, R3.reuse, R140 ;  /* 0x0000008c038c7220 */ /* 0x042fe20000410000 */
[C---:B------:R-:W-:Y:S01]  /*131e0*/  FMUL.FTZ R7, R3.reuse, R141 ;  /* 0x0000008d03077220 */ /* 0x040fe20000410000 */
[C---:B------:R-:W-:Y:S01]  /*131f0*/  FMUL.FTZ R144, R3.reuse, R144 ;  /* 0x0000009003907220 */ /* 0x040fe20000410000 */
[C---:B------:R-:W-:Y:S01]  /*13200*/  FMUL.FTZ R145, R3.reuse, R145 ;  /* 0x0000009103917220 */ /* 0x040fe20000410000 */
[C---:B------:R-:W-:Y:S01]  /*13210*/  FMUL.FTZ R152, R3.reuse, R152 ;  /* 0x0000009803987220 */ /* 0x040fe20000410000 */
[----:B------:R-:W-:Y:S01]  /*13220*/  FMUL.FTZ R14, R3, R153 ;  /* 0x00000099030e7220 */ /* 0x000fe20000410000 */
[----:B------:R-:W-:Y:S01]  /*13230*/  F2FP.F16.F32.PACK_AB R7, R7, R140 ;  /* 0x0000008c0707723e */ /* 0x000fe200000000ff */
        /* <DEDUP_REMOVED lines=25> */
[----:B------:R-:W-:Y:S01]  /*133d0*/  F2FP.F16.F32.PACK_AB R6, R6, R142 ;  /* 0x0000008e0606723e */ /* 0x000fe200000000ff */
[----:B------:R-:W-:Y:S01]  /*133e0*/  FMUL.FTZ R160, R3, R160 ;  /* 0x000000a003a07220 */ /* 0x000fe20000410000 */
[----:B------:R-:W-:Y:S01]  /*133f0*/  F2FP.F16.F32.PACK_AB R0, R147, R146 ;  /* 0x000000929300723e */ /* 0x000fe200000000ff */
[----:B------:R-:W-:Y:S01]  /*13400*/  FMUL.FTZ R10, R3, R161 ;  /* 0x000000a1030a7220 */ /* 0x000fe20000410000 */
[----:B------:R-:W-:Y:S01]  /*13410*/  IADD3 R2, R16, R27, RZ ;  /* 0x0000001b10027210 */ /* 0x000fe20007ffe0ff */
[----:B------:R1:W-:Y:S01]  /*13420*/  STS [R16], R7 ;  /* 0x0000000710007388 */ /* 0x0003e20000000800 */
[----:B------:R-:W-:Y:S01]  /*13430*/  F2FP.F16.F32.PACK_AB R3, R145, R144 ;  /* 0x000000909103723e */ /* 0x000fe200000000ff */
[----:B--2---:R-:W2:Y:S01]  /*13440*/  @P3 LDC R18, c[0x0][0x2e4] ;  /* 0x0000b900ff123b82 */ /* 0x004ea20000000800 */
[----:B------:R-:W-:Y:S01]  /*13450*/  F2FP.F16.F32.PACK_AB R5, R5, R136 ;  /* 0x000000880505723e */ /* 0x000fe200000000ff */
[----:B------:R3:W-:Y:S01]  /*13460*/  STS [R16+0x200], R6 ;  /* 0x0002000610007388 */ /* 0x0007e20000000800 */
[----:B------:R-:W-:-:S02]  /*13470*/  F2FP.F16.F32.PACK_AB R4, R139, R4 ;  /* 0x000000048b04723e */ /* 0x000fc400000000ff */
[----:B------:R-:W-:Y:S01]  /*13480*/  F2FP.F16.F32.PACK_AB R17, R17, R148 ;  /* 0x000000941111723e */ /* 0x000fe200000000ff */
[----:B------:R4:W-:Y:S01]  /*13490*/  STS [R2+0x200], R0 ;  /* 0x0002000002007388 */ /* 0x0009e20000000800 */
[----:B------:R-:W-:Y:S02]  /*134a0*/  F2FP.F16.F32.PACK_AB R15, R151, R15 ;  /* 0x0000000f970f723e */ /* 0x000fe400000000ff */
[----:B------:R-:W-:Y:S01]  /*134b0*/  F2FP.F16.F32.PACK_AB R14, R14, R152 ;  /* 0x000000980e0e723e */ /* 0x000fe200000000ff */
[----:B------:R4:W-:Y:S01]  /*134c0*/  STS [R2], R3 ;  /* 0x0000000302007388 */ /* 0x0009e20000000800 */
        /* <DEDUP_REMOVED lines=8> */
[----:B------:R2:W-:Y:S01]  /*13550*/  STS [R2+0x1000], R17 ;  /* 0x0010001102007388 */ /* 0x0005e20000000800 */
[----:B------:R-:W-:Y:S01]  /*13560*/  F2FP.F16.F32.PACK_AB R20, R167, R20 ;  /* 0x00000014a714723e */ /* 0x000fe200000000ff */
[----:B-1----:R-:W1:Y:S02]  /*13570*/  @P0 LDC R7, c[0x0][0x2c0] ;  /* 0x0000b000ff070b82 */ /* 0x002e640000000800 */
[----:B------:R1:W-:Y:S01]  /*13580*/  STS [R2+0x1200], R15 ;  /* 0x0012000f02007388 */ /* 0x0003e20000000800 */
[----:B---3--:R3:W-:Y:S03]  /*13590*/  @P5 MUFU.LG2 R6, R26 ;  /* 0x0000001a00065308 */ /* 0x0087e60000000c00 */
[----:B------:R1:W-:Y:S01]  /*135a0*/  STS [R19], R14 ;  /* 0x0000000e13007388 */ /* 0x0003e20000000800 */
[----:B----4-:R-:W-:-:S03]  /*135b0*/  IMAD.IADD R0, R27, 0x1, R19 ;  /* 0x000000011b007824 */ /* 0x010fc600078e0213 */
[----:B------:R-:W-:Y:S01]  /*135c0*/  STS [R19+0x200], R13 ;  /* 0x0002000d13007388 */ /* 0x000fe20000000800 */
[----:B------:R-:W4:Y:S03]  /*135d0*/  @P6 MUFU.LG2 R3, R25 ;  /* 0x0000001900036308 */ /* 0x000f260000000c00 */
[----:B------:R4:W-:Y:S01]  /*135e0*/  STS [R0], R10 ;  /* 0x0000000a00007388 */ /* 0x0009e20000000800 */
[----:B------:R-:W4:Y:S03]  /*135f0*/  @P6 LDC R5, c[0x0][0x2e8] ;  /* 0x0000ba00ff056b82 */ /* 0x000f260000000800 */
[----:B------:R-:W-:Y:S01]  /*13600*/  STS [R0+0x200], R9 ;  /* 0x0002000900007388 */ /* 0x000fe20000000800 */
[----:B---3--:R-:W-:-:S03]  /*13610*/  IMAD.MOV.U32 R26, RZ, RZ, 0x7f800000 ;  /* 0x7f800000ff1a7424 */ /* 0x008fc600078e00ff */
[----:B------:R3:W-:Y:S01]  /*13620*/  STS [R19+0x1000], R12 ;  /* 0x0010000c13007388 */ /* 0x0007e20000000800 */
[----:B--2---:R-:W-:Y:S02]  /*13630*/  MOV R17, 0x7f800000 ;  /* 0x7f80000000117802 */ /* 0x004fe40000000f00 */
[----:B------:R-:W-:Y:S01]  /*13640*/  @!P0 MOV R7, 0x1 ;  /* 0x0000000100078802 */ /* 0x000fe20000000f00 */
[----:B------:R2:W-:Y:S01]  /*13650*/  STS [R19+0x1200], R11 ;  /* 0x0012000b13007388 */ /* 0x0005e20000000800 */
[----:B-1----:R-:W1:Y:S01]  /*13660*/  @P2 LDC R15, c[0x0][0x2e8] ;  /* 0x0000ba00ff0f2b82 */ /* 0x002e620000000800 */
[----:B------:R-:W-:Y:S01]  /*13670*/  LOP3.LUT R2, R31, 0xffffffe0, RZ, 0xc0, !PT ;  /* 0xffffffe01f027812 */ /* 0x000fe200078ec0ff */
[----:B----4-:R-:W-:Y:S01]  /*13680*/  @P6 FMUL.FTZ R3, R3, 0.69314718246459960938 ;  /* 0x3f31721803036820 */ /* 0x010fe20000410000 */
[----:B------:R4:W-:Y:S01]  /*13690*/  STS [R0+0x1000], R8 ;  /* 0x0010000800007388 */ /* 0x0009e20000000800 */
[----:B------:R-:W-:Y:S02]  /*136a0*/  MOV R25, 0x7f800000 ;  /* 0x7f80000000197802 */ /* 0x000fe40000000f00 */
[----:B------:R-:W-:Y:S01]  /*136b0*/  IADD3 R4, -R2, R36, RZ ;  /* 0x0000002402047210 */ /* 0x000fe20007ffe1ff */
[----:B------:R4:W-:Y:S01]  /*136c0*/  STS [R0+0x1200], R20 ;  /* 0x0012001400007388 */ /* 0x0009e20000000800 */
[----:B------:R-:W1:Y:S02]  /*136d0*/  @!P0 LDC R14, c[0x0][0x270] ;  /* 0x00009c00ff0e8b82 */ /* 0x000e640000000800 */
[----:B------:R-:W-:-:S06]  /*136e0*/  LOP3.LUT P3, RZ, R4, 0x3, RZ, 0xc0, !PT ;  /* 0x0000000304ff7812 */ /* 0x000fcc000786c0ff */
[----:B------:R-:W-:Y:S01]  /*136f0*/  BAR.SYNC.DEFER_BLOCKING 0x0 ;  /* 0x0000000000007b1d */ /* 0x000fe20000010000 */
[----:B------:R-:W-:Y:S01]  /*13700*/  @P6 FFMA.FTZ R26, R41, R5, R3 ;  /* 0x00000005291a6223 */ /* 0x000fe20000010003 */
[----:B------:R-:W-:Y:S02]  /*13710*/  IMAD R3, R7, UR4, RZ ;  /* 0x0000000407037c24 */ /* 0x000fe4000f8e02ff */
[----:B------:R-:W-:Y:S02]  /*13720*/  @P5 FMUL.FTZ R4, R6, 0.69314718246459960938 ;  /* 0x3f31721806045820 */ /* 0x000fe40000410000 */
[----:B------:R-:W1:Y:S01]  /*13730*/  @P2 MUFU.LG2 R10, R21 ;  /* 0x00000015000a2308 */ /* 0x000e620000000c00 */
[----:B------:R-:W-:Y:S01]  /*13740*/  SHF.L.U32 R3, R3, 0x7, RZ ;  /* 0x0000000703037819 */ /* 0x000fe200000006ff */
[----:B------:R-:W1:Y:S01]  /*13750*/  S2R R16, SR_CTAID.Y ;  /* 0x0000000000107919 */ /* 0x000e620000002600 */
[----:B---3--:R-:W-:Y:S01]  /*13760*/  SHF.R.S32.HI R12, RZ, 0x1f, R37 ;  /* 0x0000001fff0c7819 */ /* 0x008fe20000011425 */
[----:B------:R-:W3:Y:S01]  /*13770*/  S2R R27, SR_CTAID.Z ;  /* 0x00000000001b7919 */ /* 0x000ee20000002700 */
[----:B--2---:R-:W2:Y:S02]  /*13780*/  @P5 LDC R11, c[0x0][0x2e8] ;  /* 0x0000ba00ff0b5b82 */ /* 0x004ea40000000800 */
[----:B------:R-:W-:-:S04]  /*13790*/  LEA.HI R12, R12, R37, RZ, 0x2 ;  /* 0x000000250c0c7211 */ /* 0x000fc800078f10ff */
[----:B------:R-:W-:Y:S02]  /*137a0*/  LOP3.LUT R13, R12, 0xfffffffc, RZ, 0xc0, !PT ;  /* 0xfffffffc0c0d7812 */ /* 0x000fe400078ec0ff */
[----:B----4-:R-:W4:Y:S01]  /*137b0*/  @P0 LDC.64 R8, c[0x0][0x2c0] ;  /* 0x0000b000ff080b82 */ /* 0x010f220000000a00 */
[----:B------:R-:W-:Y:S01]  /*137c0*/  @P0 MOV R0, 0x1 ;  /* 0x0000000100000802 */ /* 0x000fe20000000f00 */
[----:B-1----:R-:W-:Y:S01]  /*137d0*/  @!P0 IMAD R0, R18, R14, RZ ;  /* 0x0000000e12008224 */ /* 0x002fe200078e02ff */
[----:B------:R1:W1:Y:S01]  /*137e0*/  LDS.128 R32, [R220+0x1800] ;  /* 0x00180000dc207984 */ /* 0x0002620000000c00 */
[----:B------:R-:W-:Y:S01]  /*137f0*/  @P2 FMUL.FTZ R5, R10, 0.69314718246459960938 ;  /* 0x3f3172180a052820 */ /* 0x000fe20000410000 */
[----:B------:R-:W-:-:S03]  /*13800*/  IADD3 R13, -R13, R37, RZ ;  /* 0x000000250d0d7210 */ /* 0x000fc60007ffe1ff */
[----:B------:R-:W1:Y:S01]  /*13810*/  @P1 LDC R14, c[0x0][0x2e8] ;  /* 0x0000ba00ff0e1b82 */ /* 0x000e620000000800 */
[----:B--2---:R-:W-:Y:S01]  /*13820*/  @P5 FFMA.FTZ R25, R40, R11, R4 ;  /* 0x0000000b28195223 */ /* 0x004fe20000010004 */
[----:B------:R-:W-:Y:S01]  /*13830*/  SHF.R.S32.HI R4, RZ, 0x1f, R3 ;  /* 0x0000001fff047819 */ /* 0x000fe20000011403 */
[----:B------:R-:W-:Y:S01]  /*13840*/  IMAD R0, R16, R0, RZ ;  /* 0x0000000010007224 */ /* 0x000fe200078e02ff */
[----:B------:R-:W-:Y:S01]  /*13850*/  SHF.L.U32 R16, R13, 0x3, RZ ;  /* 0x000000030d107819 */ /* 0x000fe200000006ff */
[----:B----4-:R-:W-:Y:S01]  /*13860*/  @P0 IMAD R2, R9, R8, RZ ;  /* 0x0000000809020224 */ /* 0x010fe200078e02ff */
[----:B------:R-:W-:Y:S01]  /*13870*/  @!P0 MOV R2, R18 ;  /* 0x0000001200028202 */ /* 0x000fe20000000f00 */
[----:B------:R2:W4:Y:S01]  /*13880*/  @P1 MUFU.LG2 R8, R24 ;  /* 0x0000001800081308 */ /* 0x0005220000000c00 */
[----:B------:R-:W-:-:S05]  /*13890*/  SEL R0, R0, RZ, !P4 ;  /* 0x000000ff00007207 */ /* 0x000fca0006000000 */
[----:B---3--:R-:W-:Y:S02]  /*138a0*/  IMAD R0, R27, R2, R0 ;  /* 0x000000021b007224 */ /* 0x008fe400078e0200 */
[----:B--2---:R-:W-:Y:S02]  /*138b0*/  IMAD.MOV.U32 R24, RZ, RZ, 0x7f800000 ;  /* 0x7f800000ff187424 */ /* 0x004fe400078e00ff */
[----:B------:R-:W-:Y:S01]  /*138c0*/  @P2 FFMA.FTZ R24, R39, R15, R5 ;  /* 0x0000000f27182223 */ /* 0x000fe20000010005 */
[----:B----4-:R-:W-:Y:S01]  /*138d0*/  @P1 FMUL.FTZ R2, R8, 0.69314718246459960938 ;  /* 0x3f31721808021820 */ /* 0x010fe20000410000 */
[--C-:B------:R-:W-:Y:S02]  /*138e0*/  IADD3 R3, P2, P0, R3, R22, R0.reuse ;  /* 0x0000001603037210 */ /* 0x100fe4000785e000 */
[----:B------:R-:W-:Y:S01]  /*138f0*/  SHF.R.S32.HI R0, RZ, 0x1f, R0 ;  /* 0x0000001fff007819 */ /* 0x000fe20000011400 */
[----:B-1----:R-:W-:Y:S01]  /*13900*/  @P1 FFMA.FTZ R17, R38, R14, R2 ;  /* 0x0000000e26111223 */ /* 0x002fe20000010002 */
[----:B------:R-:W-:-:S02]  /*13910*/  SHF.R.S32.HI R2, RZ, 0x2, R12 ;  /* 0x00000002ff027819 */ /* 0x000fc4000001140c */
[----:B------:R-:W-:Y:S01]  /*13920*/  IADD3.X R9, R4, R23, R0, P2, P0 ;  /* 0x0000001704097210 */ /* 0x000fe200017e0400 */
[----:B------:R-:W-:Y:S06]  /*13930*/  @P3 BRA `(.L_x_194) ;  /* 0x0000000000a43947 */ /* 0x000fec0003800000 */
[----:B------:R-:W2:Y:S01]  /*13940*/  LDL.LU R43, [R1+0xc4] ;  /* 0x0000c400012b7983 */ /* 0x000ea20000300800 */
[----:B------:R-:W-:-:S04]  /*13950*/  SHF.R.S32.HI R0, RZ, 0x1f, R28 ;  /* 0x0000001fff007819 */ /* 0x000fc8000001141c */
[----:B------:R-:W-:-:S04]  /*13960*/  LEA.HI R0, R0, R28, RZ, 0x2 ;  /* 0x0000001c00007211 */ /* 0x000fc800078f10ff */
[----:B------:R-:W-:-:S05]  /*13970*/  LOP3.LUT R0, R0, 0xffffffc, RZ, 0xc0, !PT ;  /* 0x0ffffffc00007812 */ /* 0x000fca00078ec0ff */
[----:B------:R-:W-:-:S04]  /*13980*/  IMAD.IADD R0, R28, 0x1, -R0 ;  /* 0x000000011c007824 */ /* 0x000fc800078e0a00 */
[----:B--2---:R-:W-:-:S04]  /*13990*/  IMAD R0, R0, 0x10, R43 ;  /* 0x0000001000007824 */ /* 0x004fc800078e022b */
        /* <DEDUP_REMOVED lines=11> */
[-C--:B------:R-:W-:Y:S01]  /*13a50*/  @!P6 IADD3 R11, P0, R8, R3.reuse, RZ ;  /* 0x00000003080be210 */ /* 0x080fe20007f1e0ff */
[----:B------:R-:W2:Y:S01]  /*13a60*/  @!P5 LDC.64 R18, c[0x0][0x2b0] ;  /* 0x0000ac00ff12db82 */ /* 0x000ea20000000a00 */
[----:B------:R-:W-:Y:S01]  /*13a70*/  @!P5 IADD3 R4, P2, R0, R3, RZ ;  /* 0x000000030004d210 */ /* 0x000fe20007f5e0ff */
[----:B------:R-:W-:Y:S01]  /*13a80*/  @!P3 IMAD R5, R5, R7, RZ ;  /* 0x000000070505b224 */ /* 0x000fe200078e02ff */
[----:B------:R-:W-:Y:S02]  /*13a90*/  @!P4 IADD3 R7, P1, R6, R3, RZ ;  /* 0x000000030607c210 */ /* 0x000fe40007f3e0ff */
[-C--:B------:R-:W-:Y:S02]  /*13aa0*/  @!P5 LEA.HI.X.SX32 R0, R0, R9.reuse, 0x1, P2 ;  /* 0x000000090000d211 */ /* 0x080fe400010f0eff */
[----:B------:R-:W-:Y:S01]  /*13ab0*/  @!P6 LEA.HI.X.SX32 R13, R8, R9, 0x1, P0 ;  /* 0x00000009080de211 */ /* 0x000fe200000f0eff */
[----:B------:R-:W3:Y:S01]  /*13ac0*/  @!P4 LDC.64 R20, c[0x0][0x2b0] ;  /* 0x0000ac00ff14cb82 */ /* 0x000ee20000000a00 */
[----:B------:R-:W-:-:S04]  /*13ad0*/  @!P3 IADD3 R12, P0, R5, R3, RZ ;  /* 0x00000003050cb210 */ /* 0x000fc80007f1e0ff */
[----:B------:R-:W-:-:S03]  /*13ae0*/  @!P3 LEA.HI.X.SX32 R5, R5, R9, 0x1, P0 ;  /* 0x000000090505b211 */ /* 0x000fc600000f0eff */
[----:B------:R-:W4:Y:S01]  /*13af0*/  @!P3 LDC.64 R22, c[0x0][0x2b0] ;  /* 0x0000ac00ff16bb82 */ /* 0x000f220000000a00 */
[C---:B-1----:R-:W-:Y:S02]  /*13b00*/  @!P6 LEA R10, P2, R11.reuse, R14, 0x2 ;  /* 0x0000000e0b0ae211 */ /* 0x042fe400078410ff */
        /* <DEDUP_REMOVED lines=12> */
.L_x_194:
[----:B------:R-:W-:Y:S05]  /*13bd0*/  BSYNC B0 ;  /* 0x0000000000007941 */ /* 0x000fea0003800000 */
.L_x_193:
[----:B------:R2:W3:Y:S01]  /*13be0*/  LDS.128 R12, [R220] ;  /* 0x00000000dc0c7984 */ /* 0x0004e20000000c00 */
[C---:B------:R-:W-:Y:S01]  /*13bf0*/  VIADD R0, R2.reuse, 0x40 ;  /* 0x0000004002007836 */ /* 0x040fe20000000000 */
[CC--:B-----5:R-:W-:Y:S01]  /*13c00*/  ISETP.GE.AND P3, PT, R2.reuse, R42.reuse, PT ;  /* 0x0000002a0200720c */ /* 0x0e0fe20003f66270 */
[----:B------:R-:W-:Y:S01]  /*13c10*/  VIADD R3, R2, 0x20 ;  /* 0x0000002002037836 */ /* 0x000fe20000000000 */
[----:B-1----:R-:W1:Y:S01]  /*13c20*/  S2R R7, SR_CTAID.X ;  /* 0x0000000000077919 */ /* 0x002e620000002500 */
[----:B------:R-:W-:Y:S01]  /*13c30*/  IADD3 R4, P0, R16, R29, RZ ;  /* 0x0000001d10047210 */ /* 0x000fe20007f1e0ff */
[----:B------:R-:W-:Y:S01]  /*13c40*/  ULDC.64 UR4, c[0x0][0x2a0] ;  /* 0x0000a80000047ab9 */ /* 0x000fe20000000a00 */
[----:B------:R-:W-:Y:S01]  /*13c50*/  SHF.R.S32.HI R5, RZ, 0x1f, R16 ;  /* 0x0000001fff057819 */ /* 0x000fe20000011410 */
[----:B------:R-:W-:Y:S01]  /*13c60*/  BSSY B0, `(.L_x_195) ;  /* 0x0000018000007945 */ /* 0x000fe20003800000 */
[----:B------:R-:W-:Y:S02]  /*13c70*/  SHF.R.S32.HI R6, RZ, 0x1f, R27 ;  /* 0x0000001fff067819 */ /* 0x000fe4000001141b */
[----:B------:R-:W-:Y:S01]  /*13c80*/  ISETP.GE.AND P1, PT, R0, R42, PT ;  /* 0x0000002a0000720c */ /* 0x000fe20003f26270 */
[----:B------:R-:W-:Y:S01]  /*13c90*/  VIADD R0, R2, 0x60 ;  /* 0x0000006002007836 */ /* 0x000fe20000000000 */
[----:B------:R-:W-:Y:S01]  /*13ca0*/  IADD3.X R5, R5, R30, RZ, P0, !PT ;  /* 0x0000001e05057210 */ /* 0x000fe200007fe4ff */
[----:B------:R-:W-:Y:S01]  /*13cb0*/  IMAD R6, R6, UR4, RZ ;  /* 0x0000000406067c24 */ /* 0x000fe2000f8e02ff */
[----:B------:R-:W-:-:S02]  /*13cc0*/  ISETP.GE.AND P2, PT, R3, R42, PT ;  /* 0x0000002a0300720c */ /* 0x000fc40003f46270 */
[----:B------:R-:W-:Y:S01]  /*13cd0*/  ISETP.GE.AND P0, PT, R0, R42, PT ;  /* 0x0000002a0000720c */ /* 0x000fe20003f06270 */
[C---:B------:R-:W-:Y:S01]  /*13ce0*/  IMAD R0, R27.reuse, UR5, R6 ;  /* 0x000000051b007c24 */ /* 0x040fe2000f8e0206 */
[----:B------:R-:W-:Y:S01]  /*13cf0*/  SHF.R.S32.HI R3, RZ, 0x1f, R2 ;  /* 0x0000001fff037819 */ /* 0x000fe20000011402 */
[----:B------:R-:W-:-:S05]  /*13d00*/  IMAD.WIDE.U32 R8, R27, UR4, R4 ;  /* 0x000000041b087c25 */ /* 0x000fca000f8e0004 */
[----:B------:R-:W-:Y:S01]  /*13d10*/  IADD3 R5, R0, R9, RZ ;  /* 0x0000000900057210 */ /* 0x000fe20007ffe0ff */
[----:B-1----:R-:W-:Y:S01]  /*13d20*/  IMAD.WIDE R2, R7, 0x80, R2 ;  /* 0x0000008007027825 */ /* 0x002fe200078e0202 */
        /* <DEDUP_REMOVED lines=10> */
[----:B---3--:R1:W-:Y:S02]  /*13dd0*/  STG.E.128 desc[UR12][R10.64], R12 ;  /* 0x0000000c0a007986 */ /* 0x0083e4000c101d0c */
.L_x_196:
[----:B------:R-:W-:Y:S05]  /*13de0*/  BSYNC B0 ;  /* 0x0000000000007941 */ /* 0x000fea0003800000 */
.L_x_195:
[----:B-1-3--:R1:W2:Y:S01]  /*13df0*/  LDS.128 R12, [R220+0x800] ;  /* 0x00080000dc0c7984 */ /* 0x00a2a20000000c00 */
        /* <DEDUP_REMOVED lines=15> */
.L_x_198:
[----:B------:R-:W-:Y:S05]  /*13ef0*/  BSYNC B0 ;  /* 0x0000000000007941 */ /* 0x000fea0003800000 */
.L_x_197:
        /* <DEDUP_REMOVED lines=16> */
.L_x_200:
[----:B------:R-:W-:Y:S05]  /*14000*/  BSYNC B0 ;  /* 0x0000000000007941 */ /* 0x000fea0003800000 */
.L_x_199:
[----:B------:R-:W-:Y:S05]  /*14010*/  @P0 EXIT ;  /* 0x000000000000094d */ /* 0x000fea0003800000 */
[----:B------:R-:W-:Y:S01]  /*14020*/  IADD3 R0, P0, R2, 0x60, RZ ;  /* 0x0000006002007810 */ /* 0x000fe20007f1e0ff */
[----:B------:R-:W-:-:S04]  /*14030*/  ULDC.64 UR4, c[0x0][0x298] ;  /* 0x0000a60000047ab9 */ /* 0x000fc80000000a00 */
[----:B------:R-:W-:Y:S01]  /*14040*/  IMAD.X R2, RZ, RZ, R3, P0 ;  /* 0x000000ffff027224 */ /* 0x000fe200000e0603 */
[----:B------:R-:W-:-:S03]  /*14050*/  MOV R3, R5 ;  /* 0x0000000500037202 */ /* 0x000fc60000000f00 */
        /* <DEDUP_REMOVED lines=8> */
[----:B------:R-:W-:Y:S01]  /*140e0*/  STG.E.128 desc[UR12][R2.64], R32 ;  /* 0x0000002002007986 */ /* 0x000fe2000c101d0c */
[----:B------:R-:W-:Y:S05]  /*140f0*/  EXIT ;  /* 0x000000000000794d */ /* 0x000fea0003800000 */
.L_x_201:
        /* <DEDUP_REMOVED lines=16> */
.L_x_1308:


//--------------------- .text._ZN5flash16flash_fwd_kernelI23Flash_fwd_kernel_traitsILi32ELi128ELi128ELi4ELb0ELb0EN7cutlass6half_tE19Flash_kernel_traitsILi32ELi128ELi128ELi4ES3_EELb0ELb0ELb1ELb0ELb0ELb0ELb0ELb0EEEvNS_16Flash_fwd_paramsE --------------------------
	.section	.text._ZN5flash16flash_fwd_kernelI23Flash_fwd_kernel_traitsILi32ELi128ELi128ELi4ELb0ELb0EN7cutlass6half_tE19Flash_kernel_traitsILi32ELi128ELi128ELi4ES3_EELb0ELb0ELb1ELb0ELb0ELb0ELb0ELb0EEEvNS_16Flash_fwd_paramsE,"ax",@progbits
	.align	128
        .global         _ZN5flash16flash_fwd_kernelI23Flash_fwd_kernel_traitsILi32ELi128ELi128ELi4ELb0ELb0EN7cutlass6half_tE19Flash_kernel_traitsILi32ELi128ELi128ELi4ES3_EELb0ELb0ELb1ELb0ELb0ELb0ELb0ELb0EEEvNS_16Flash_fwd_paramsE
        .type           _ZN5flash16flash_fwd_kernelI23Flash_fwd_kernel_traitsILi32ELi128ELi128ELi4ELb0ELb0EN7cutlass6half_tE19Flash_kernel_traitsILi32ELi128ELi128ELi4ES3_EELb0ELb0ELb1ELb0ELb0ELb0ELb0ELb0EEEvNS_16Flash_fwd_paramsE,@function
        .size           _ZN5flash16flash_fwd_kernelI23Flash_fwd_kernel_traitsILi32ELi128ELi128ELi4ELb0ELb0EN7cutlass6half_tE19Flash_kernel_traitsILi32ELi128ELi128ELi4ES3_EELb0ELb0ELb1ELb0ELb0ELb0ELb0ELb0EEEvNS_16Flash_fwd_paramsE,(.L_x_1309 - _ZN5flash16flash_fwd_kernelI23Flash_fwd_kernel_traitsILi32ELi128ELi128ELi4ELb0ELb0EN7cutlass6half_tE19Flash_kernel_traitsILi32ELi128ELi128ELi4ES3_EELb0ELb0ELb1ELb0ELb0ELb0ELb0ELb0EEEvNS_16Flash_fwd_paramsE)
        .other          _ZN5flash16flash_fwd_kernelI23Flash_fwd_kernel_traitsILi32ELi128ELi128ELi4ELb0ELb0EN7cutlass6half_tE19Flash_kernel_traitsILi32ELi128ELi128ELi4ES3_EELb0ELb0ELb1ELb0ELb0ELb0ELb0ELb0EEEvNS_16Flash_fwd_paramsE,@"STO_CUDA_ENTRY STV_DEFAULT"
_ZN5flash16flash_fwd_kernelI23Flash_fwd_kernel_traitsILi32ELi128ELi128ELi4ELb0ELb0EN7cutlass6half_tE19Flash_kernel_traitsILi32ELi128ELi128ELi4ES3_EELb0ELb0ELb1ELb0ELb0ELb0ELb0ELb0EEEvNS_16Flash_fwd_paramsE:
.text._ZN5flash16flash_fwd_kernelI23Flash_fwd_kernel_traitsILi32ELi128ELi128ELi4ELb0ELb0EN7cutlass6half_tE19Flash_kernel_traitsILi32ELi128ELi128ELi4ES3_EELb0ELb0ELb1ELb0ELb0ELb0ELb0ELb0EEEvNS_16Flash_fwd_paramsE:
[----:B------:R-:W1:Y:S08]  /*0000*/  LDC R1, c[0x0][0x28] ;  /* 0x00000a00ff017b82 */ /* 0x000e700000000800 */
[----:B------:R-:W2:Y:S01]  /*0010*/  S2UR UR32, SR_CTAID.Y ;  /* 0x00000000002079c3 */ /* 0x000ea20000002600 */
[----:B------:R-:W-:Y:S01]  /*0020*/  ULDC.64 UR4, c[0x0][0x300] ;  /* 0x0000c00000047ab9 */ /* 0x000fe20000000a00 */
[----:B------:R-:W-:Y:S01]  /*0030*/  ULDC.64 UR6, c[0x0][0x2f0] ;  /* 0x0000bc0000067ab9 */ /* 0x000fe20000000a00 */
[----:B------:R-:W-:Y:S01]  /*0040*/  UISETP.NE.U32.AND UP1, UPT, UR4, URZ, UPT ;  /* 0x0000003f0400728c */ /* 0x000fe2000bf25070 */
[----:B-1----:R-:W-:Y:S01]  /*0050*/  VIADD R1, R1, 0xffffffb0 ;  /* 0xffffffb001017836 */ /* 0x002fe20000000000 */
[----:B------:R-:W-:-:S02]  /*0060*/  UISETP.NE.U32.AND UP2, UPT, UR6, URZ, UPT ;  /* 0x0000003f0600728c */ /* 0x000fc4000bf45070 */
[----:B------:R-:W-:Y:S01]  /*0070*/  UISETP.NE.AND.EX UP1, UPT, UR5, URZ, UPT, UP1 ;  /* 0x0000003f0500728c */ /* 0x000fe2000bf25310 */
[----:B------:R-:W-:Y:S01]  /*0080*/  ULDC.64 UR8, c[0x0][0x2f0] ;  /* 0x0000bc0000087ab9 */ /* 0x000fe20000000a00 */
[----:B------:R-:W-:Y:S01]  /*0090*/  UISETP.NE.AND.EX UP2, UPT, UR7, URZ, UPT, UP2 ;  /* 0x0000003f0700728c */ /* 0x000fe2000bf45320 */
[----:B------:R-:W-:-:S03]  /*00a0*/  ULDC.U8 UR6, c[0x0][0x3c2] ;  /* 0x0000f08000067ab9 */ /* 0x000fc60000000000 */
[----:B------:R-:W-:Y:S01]  /*00b0*/  PLOP3.LUT P0, PT, PT, PT, UP1, 0x80, 0x0 ;  /* 0x000000000000781c */ /* 0x000fe20003f0f018 */
[----:B------:R-:W-:Y:S01]  /*00c0*/  ULDC.64 UR4, c[0x0][0x2f8] ;  /* 0x0000be0000047ab9 */ /* 0x000fe20000000a00 */
[----:B------:R-:W-:Y:S01]  /*00d0*/  UISETP.NE.AND UP3, UPT, UR6, URZ, UPT ;  /* 0x0000003f0600728c */ /* 0x000fe2000bf65270 */
[----:B------:R-:W-:Y:S01]  /*00e0*/  PLOP3.LUT P2, PT, PT, PT, UP2, 0x80, 0x0 ;  /* 0x000000000000781c */ /* 0x000fe20003f4f028 */
[----:B------:R-:W-:Y:S01]  /*00f0*/  UISETP.EQ.U32.AND UP0, UPT, UR4, URZ, UPT ;  /* 0x0000003f0400728c */ /* 0x000fe2000bf02070 */
[----:B------:R-:W-:Y:S01]  /*0100*/  ULDC.64 UR22, c[0x0][0x208] ;  /* 0x0000820000167ab9 */ /* 0x000fe20000000a00 */
[----:B------:R-:W-:Y:S02]  /*0110*/  ULDC.64 UR6, c[0x0][0x2f8] ;  /* 0x0000be0000067ab9 */ /* 0x000fe40000000a00 */
[----:B------:R-:W-:Y:S02]  /*0120*/  UISETP.EQ.OR.EX UP0, UPT, UR5, URZ, !UP3, UP0 ;  /* 0x0000003f0500728c */ /* 0x000fe4000df02700 */
[----:B--2---:R-:W-:-:S06]  /*0130*/  UIMAD.WIDE UR8, UR32, 0x4, UR8 ;  /* 0x00000004200878a5 */ /* 0x004fcc000f8e0208 */
[----:B------:R-:W-:Y:S02]  /*0140*/  IMAD.U32 R2, RZ, RZ, UR8 ;  /* 0x00000008ff027e24 */ /* 0x000fe4000f8e00ff */
[----:B------:R-:W-:Y:S01]  /*0150*/  IMAD.U32 R3, RZ, RZ, UR9 ;  /* 0x00000009ff037e24 */ /* 0x000fe2000f8e00ff */
[----:B------:R-:W-:Y:S02]  /*0160*/  @UP1 ULDC.64 UR8, c[0x0][0x300] ;  /* 0x0000c00000081ab9 */ /* 0x000fe40000000a00 */
[----:B------:R-:W-:Y:S02]  /*0170*/  @UP1 UIMAD.WIDE UR8, UR32, 0x4, UR8 ;  /* 0x00000004200818a5 */ /* 0x000fe4000f8e0208 */
[----:B------:R-:W2:Y:S04]  /*0180*/  @P2 LDG.E R7, desc[UR22][R2.64] ;  /* 0x0000001602072981 */ /* 0x000ea8000c1e1900 */
[----:B------:R-:W-:Y:S01]  /*0190*/  IMAD.U32 R4, RZ, RZ, UR8 ;  /* 0x00000008ff047e24 */ /* 0x000fe2000f8e00ff */
[----:B------:R1:W3:Y:S01]  /*01a0*/  @P2 LDG.E R6, desc[UR22][R2.64+0x4] ;  /* 0x0000041602062981 */ /* 0x0002e2000c1e1900 */
[----:B------:R-:W-:Y:S01]  /*01b0*/  IMAD.U32 R5, RZ, RZ, UR9 ;  /* 0x00000009ff057e24 */ /* 0x000fe2000f8e00ff */
[----:B------:R-:W-:Y:S01]  /*01c0*/  PLOP3.LUT P1, PT, PT, PT, UP0, 0x80, 0x0 ;  /* 0x000000000000781c */ /* 0x000fe20003f2f008 */
[----:B------:R-:W-:-:S03]  /*01d0*/  UIMAD.WIDE UR6, UR32, 0x4, UR6 ;  /* 0x00000004200678a5 */ /* 0x000fc6000f8e0206 */
[----:B------:R-:W4:Y:S03]  /*01e0*/  @P0 LDG.E R4, desc[UR22][R4.64] ;  /* 0x0000001604040981 */ /* 0x000f26000c1e1900 */
[----:B-1----:R-:W-:Y:S02]  /*01f0*/  IMAD.U32 R2, RZ, RZ, UR6 ;  /* 0x00000006ff027e24 */ /* 0x002fe4000f8e00ff */
[----:B------:R-:W-:-:S05]  /*0200*/  IMAD.U32 R3, RZ, RZ, UR7 ;  /* 0x00000007ff037e24 */ /* 0x000fca000f8e00ff */
[----:B------:R-:W5:Y:S01]  /*0210*/  @!P1 LDG.E R0, desc[UR22][R2.64] ;  /* 0x0000001602009981 */ /* 0x000f62000c1e1900 */
[----:B------:R-:W-:Y:S01]  /*0220*/  UMOV UR13, 0xffffffff ;  /* 0xffffffff000d7882 */ /* 0x000fe20000000000 */
[----:B------:R-:W-:Y:S01]  /*0230*/  UMOV UR33, URZ ;  /* 0x0000003f00217c82 */ /* 0x000fe20008000000 */
[----:B------:R-:W-:Y:S01]  /*0240*/  UMOV UR8, 0xffffffff ;  /* 0xffffffff00087882 */ /* 0x000fe20000000000 */
[----:B------:R-:W1:Y:S08]  /*0250*/  S2UR UR14, SR_CTAID.X ;  /* 0x00000000000e79c3 */ /* 0x000e700000002500 */
[----:B------:R-:W1:Y:S01]  /*0260*/  S2UR UR29, SR_CTAID.Z ;  /* 0x00000000001d79c3 */ /* 0x000e620000002700 */
[----:B--2---:R-:W-:-:S02]  /*0270*/  @P2 R2UR UR13, R7 ;  /* 0x00000000070d22ca */ /* 0x004fc400000e0000 */
[----:B---3--:R-:W-:Y:S02]  /*0280*/  @P2 R2UR UR15, R6 ;  /* 0x00000000060f22ca */ /* 0x008fe400000e0000 */
[----:B----4-:R-:W-:Y:S02]  /*0290*/  @P0 R2UR UR33, R4 ;  /* 0x00000000042102ca */ /* 0x010fe400000e0000 */
[----:B------:R-:W-:-:S04]  /*02a0*/  ISETP.NE.U32.AND P0, PT, RZ, UR4, PT ;  /* 0x00000004ff007c0c */ /* 0x000fc8000bf05070 */
[----:B------:R-:W-:-:S05]  /*02b0*/  ISETP.NE.AND.EX P0, PT, RZ, UR5, PT, P0 ;  /* 0x00000005ff007c0c */ /* 0x000fca000bf05300 */
[----:B------:R-:W-:-:S07]  /*02c0*/  @UP2 UIADD3 UR15, UR15, -UR13, URZ ;  /* 0x8000000d0f0f2290 */ /* 0x000fce000fffe03f */
[----:B------:R-:W-:Y:S01]  /*02d0*/  @!UP2 ULDC UR15, c[0x0][0x2c4] ;  /* 0x0000b100000faab9 */ /* 0x000fe20000000800 */
[----:B-----5:R-:W-:Y:S01]  /*02e0*/  @!P1 R2UR UR8, R0 ;  /* 0x00000000000892ca */ /* 0x020fe200000e0000 */
[----:B-1----:R-:W-:-:S14]  /*02f0*/  @!P0 BRA `(.L_x_202) ;  /* 0x00000000001c8947 */ /* 0x002fdc0003800000 */
[----:B------:R-:W-:-:S13]  /*0300*/  PLOP3.LUT P0, PT, PT, PT, UP3, 0x80, 0x0 ;  /* 0x000000000000781c */ /* 0x000fda0003f0f038 */
[----:B------:R-:W2:Y:S04]  /*0310*/  @P0 LDG.E R0, desc[UR22][R2.64+0x4] ;  /* 0x0000041602000981 */ /* 0x000ea8000c1e1900 */
[----:B------:R-:W3:Y:S01]  /*0320*/  @!P0 LDG.E R2, desc[UR22][R2.64] ;  /* 0x0000001602028981 */ /* 0x000ee2000c1e1900 */
[----:B--2---:R-:W-:-:S13]  /*0330*/  @P0 R2UR UR6, R0 ;  /* 0x00000000000602ca */ /* 0x004fda00000e0000 */
[----:B------:R-:W-:-:S07]  /*0340*/  @UP3 UIADD3 UR6, UR6, -UR8, URZ ;  /* 0x8000000806063290 */ /* 0x000fce000fffe03f */
[----:B---3--:R-:W-:Y:S01]  /*0350*/  @!P0 R2UR UR6, R2 ;  /* 0x00000000020682ca */ /* 0x008fe200000e0000 */
[----:B------:R-:W-:-:S14]  /*0360*/  BRA `(.L_x_203) ;  /* 0x0000000000047947 */ /* 0x000fdc0003800000 */
.L_x_202:
[----:B------:R-:W-:-:S05]  /*0370*/  ULDC UR6, c[0x0][0x2c8] ;  /* 0x0000b20000067ab9 */ /* 0x000fca0000000800 */
.L_x_203:
[----:B------:R-:W-:Y:S02]  /*0380*/  ULDC.64 UR4, c[0x0][0x308] ;  /* 0x0000c20000047ab9 */ /* 0x000fe40000000a00 */
[----:B------:R-:W-:-:S04]  /*0390*/  UISETP.NE.U32.AND UP2, UPT, UR4, URZ, UPT ;  /* 0x0000003f0400728c */ /* 0x000fc8000bf45070 */
[----:B------:R-:W-:-:S06]  /*03a0*/  UISETP.NE.AND.EX UP2, UPT, UR5, URZ, UPT, UP2 ;  /* 0x0000003f0500728c */ /* 0x000fcc000bf45320 */
[----:B------:R-:W-:-:S05]  /*03b0*/  PLOP3.LUT P0, PT, PT, PT, UP2, 0x80, 0x0 ;  /* 0x000000000000781c */ /* 0x000fca0003f0f028 */
[----:B------:R-:W-:Y:S02]  /*03c0*/  @UP2 ULDC.64 UR4, c[0x0][0x308] ;  /* 0x0000c20000042ab9 */ /* 0x000fe40000000a00 */
[----:B------:R-:W-:-:S06]  /*03d0*/  @UP2 UIMAD.WIDE UR4, UR32, 0x4, UR4 ;  /* 0x00000004200428a5 */ /* 0x000fcc000f8e0204 */
[----:B------:R-:W-:Y:S02]  /*03e0*/  IMAD.U32 R2, RZ, RZ, UR4 ;  /* 0x00000004ff027e24 */ /* 0x000fe4000f8e00ff */
[----:B------:R-:W-:Y:S01]  /*03f0*/  IMAD.U32 R3, RZ, RZ, UR5 ;  /* 0x00000005ff037e24 */ /* 0x000fe2000f8e00ff */
[----:B------:R-:W-:Y:S01]  /*0400*/  USHF.L.U32 UR21, UR14, 0x7, URZ ;  /* 0x000000070e157899 */ /* 0x000fe2000800063f */
[----:B------:R-:W-:-:S03]  /*0410*/  @!UP2 ULDC.64 UR4, c[0x0][0x318] ;  /* 0x0000c6000004aab9 */ /* 0x000fc60000000a00 */
[----:B------:R-:W2:Y:S01]  /*0420*/  @P0 LDG.E R0, desc[UR22][R2.64] ;  /* 0x0000001602000981 */ /* 0x000ea2000c1e1900 */
[----:B------:R-:W-:Y:S02]  /*0430*/  UISETP.GT.AND UP1, UPT, UR15, UR21, UPT ;  /* 0x000000150f00728c */ /* 0x000fe4000bf24270 */
[----:B------:R-:W-:-:S03]  /*0440*/  @!UP2 UISETP.NE.U32.AND UP0, UPT, UR4, URZ, UPT ;  /* 0x0000003f0400a28c */ /* 0x000fc6000bf05070 */
[----:B------:R-:W-:Y:S01]  /*0450*/  @!UP2 ULDC UR4, c[0x0][0x2cc] ;  /* 0x0000b3000004aab9 */ /* 0x000fe20000000800 */
[----:B------:R-:W-:-:S04]  /*0460*/  @!UP2 UISETP.NE.AND.EX UP0, UPT, UR5, URZ, UPT, UP0 ;  /* 0x0000003f0500a28c */ /* 0x000fc8000bf05300 */
[----:B------:R-:W-:Y:S01]  /*0470*/  @!UP2 USEL UR4, UR4, URZ, UP0 ;  /* 0x0000003f0404a287 */ /* 0x000fe20008000000 */
[----:B--2---:R-:W-:Y:S02]  /*0480*/  @P0 R2UR UR24, R0 ;  /* 0x00000000001802ca */ /* 0x004fe400000e0000 */
[----:B------:R-:W-:-:S11]  /*0490*/  PLOP3.LUT P0, PT, PT, PT, UP1, 0x80, 0x0 ;  /* 0x000000000000781c */ /* 0x000fd60003f0f018 */
[----:B------:R-:W-:Y:S02]  /*04a0*/  @UP2 UIADD3 UR24, UR24, -UR33, URZ ;  /* 0x8000002118182290 */ /* 0x000fe4000fffe03f */
[----:B------:R-:W-:Y:S10]  /*04b0*/  @!P0 EXIT ;  /* 0x000000000000894d */ /* 0x000ff40003800000 */
[----:B------:R-:W-:Y:S01]  /*04c0*/  @!UP2 UIADD3 UR24, UR4, UR6, -UR33 ;  /* 0x000000060418a290 */ /* 0x000fe2000fffe821 */
[----:B------:R-:W1:Y:S01]  /*04d0*/  S2R R106, SR_TID.X ;  /* 0x00000000006a7919 */ /* 0x000e620000002100 */
[----:B------:R-:W-:Y:S02]  /*04e0*/  UIADD3 UR5, -UR15, 0xff, UR21 ;  /* 0x000000ff0f057890 */ /* 0x000fe4000fffe115 */
[----:B------:R-:W-:Y:S01]  /*04f0*/  UIADD3 UR10, UR24, UR21, -UR15 ;  /* 0x00000015180a7290 */ /* 0x000fe2000fffe80f */
[----:B------:R-:W-:Y:S01]  /*0500*/  ULDC UR20, c[0x0][0x394] ;  /* 0x0000e50000147ab9 */ /* 0x000fe20000000800 */
[----:B------:R-:W-:Y:S01]  /*0510*/  ULDC UR19, c[0x0][0x398] ;  /* 0x0000e60000137ab9 */ /* 0x000fe20000000800 */
[----:B------:R-:W-:Y:S02]  /*0520*/  UIADD3 UR7, UR24, 0x7f, URZ ;  /* 0x0000007f18077890 */ /* 0x000fe4000fffe03f */
[----:B------:R-:W-:Y:S02]  /*0530*/  UIADD3 UR5, UR5, UR19, UR24 ;  /* 0x0000001305057290 */ /* 0x000fe4000fffe018 */
[----:B------:R-:W-:-:S02]  /*0540*/  UIADD3 UR10, UR10, -UR20, URZ ;  /* 0x800000140a0a7290 */ /* 0x000fc4000fffe03f */
[----:B------:R-:W-:Y:S02]  /*0550*/  USHF.R.S32.HI UR6, URZ, 0x1f, UR7 ;  /* 0x0000001f3f067899 */ /* 0x000fe40008011407 */
[----:B------:R-:W-:Y:S02]  /*0560*/  USHF.R.S32.HI UR4, URZ, 0x1f, UR5 ;  /* 0x0000001f3f047899 */ /* 0x000fe40008011405 */
[----:B------:R-:W-:Y:S02]  /*0570*/  USHF.R.S32.HI UR9, URZ, 0x1f, UR10 ;  /* 0x0000001f3f097899 */ /* 0x000fe4000801140a */
[----:B------:R-:W-:Y:S02]  /*0580*/  ULEA.HI UR6, UR6, UR7, URZ, 0x7 ;  /* 0x0000000706067291 */ /* 0x000fe4000f8f383f */
[----:B------:R-:W-:Y:S02]  /*0590*/  ULEA.HI UR4, UR4, UR5, URZ, 0x7 ;  /* 0x0000000504047291 */ /* 0x000fe4000f8f383f */
[----:B------:R-:W-:-:S02]  /*05a0*/  ULEA.HI UR9, UR9, UR10, URZ, 0x7 ;  /* 0x0000000a09097291 */ /* 0x000fc4000f8f383f */
[----:B------:R-:W-:Y:S02]  /*05b0*/  USHF.R.S32.HI UR6, URZ, 0x7, UR6 ;  /* 0x000000073f067899 */ /* 0x000fe40008011406 */
[----:B------:R-:W-:Y:S02]  /*05c0*/  USHF.R.S32.HI UR4, URZ, 0x7, UR4 ;  /* 0x000000073f047899 */ /* 0x000fe40008011404 */
[----:B------:R-:W-:Y:S02]  /*05d0*/  USHF.R.S32.HI UR9, URZ, 0x7, UR9 ;  /* 0x000000073f097899 */ /* 0x000fe40008011409 */
[----:B------:R-:W-:Y:S02]  /*05e0*/  UISETP.LT.AND UP0, UPT, UR6, UR4, UPT ;  /* 0x000000040600728c */ /* 0x000fe4000bf01270 */
[----:B------:R-:W-:Y:S02]  /*05f0*/  UISETP.LT.AND UP1, UPT, URZ, UR9, UPT ;  /* 0x000000093f00728c */ /* 0x000fe4000bf21270 */
[----:B------:R-:W-:-:S02]  /*0600*/  USEL UR18, UR6, UR4, UP0 ;  /* 0x0000000406127287 */ /* 0x000fc40008000000 */
[----:B------:R-:W-:-:S04]  /*0610*/  USEL UR12, URZ, UR9, !UP1 ;  /* 0x000000093f0c7287 */ /* 0x000fc8000c800000 */
[----:B------:R-:W-:-:S06]  /*0620*/  UISETP.GT.AND UP0, UPT, UR18, UR12, UPT ;  /* 0x0000000c1200728c */ /* 0x000fcc000bf04270 */
[----:B------:R-:W-:-:S13]  /*0630*/  PLOP3.LUT P0, PT, PT, PT, UP0, 0x80, 0x0 ;  /* 0x000000000000781c */ /* 0x000fda0003f0f008 */
[----:B-1----:R-:W-:Y:S05]  /*0640*/  @P0 BRA `(.L_x_204) ;  /* 0x0000000800d80947 */ /* 0x002fea0003800000 */
[----:B------:R-:W-:Y:S01]  /*0650*/  UISETP.NE.AND UP1, UPT, UR13, -0x1, UPT ;  /* 0xffffffff0d00788c */ /* 0x000fe2000bf25270 */
[----:B------:R-:W-:Y:S01]  /*0660*/  SHF.R.S32.HI R2, RZ, 0x1f, R106 ;  /* 0x0000001fff027819 */ /* 0x000fe2000001146a */
[----:B------:R-:W-:Y:S01]  /*0670*/  ULDC.U8 UR8, c[0x0][0x3d9] ;  /* 0x0000f64000087ab9 */ /* 0x000fe20000000000 */
[----:B------:R-:W-:Y:S01]  /*0680*/  USHF.R.S32.HI UR12, URZ, 0x1f, UR29 ;  /* 0x0000001f3f0c7899 */ /* 0x000fe2000801141d */
[----:B------:R-:W-:Y:S01]  /*0690*/  BSSY B0, `(.L_x_205) ;  /* 0x0000055000007945 */ /* 0x000fe20003800000 */
[----:B------:R-:W-:Y:S01]  /*06a0*/  UISETP.NE.AND UP2, UPT, UR8, URZ, UPT ;  /* 0x0000003f0800728c */ /* 0x000fe2000bf45270 */
[----:B------:R-:W-:Y:S01]  /*06b0*/  LEA.HI R2, R2, R106, RZ, 0x2 ;  /* 0x0000006a02027211 */ /* 0x000fe200078f10ff */
[----:B------:R-:W-:Y:S01]  /*06c0*/  UIADD3 UR15, -UR21, UR15, URZ ;  /* 0x0000000f150f7290 */ /* 0x000fe2000fffe13f */
[----:B------:R-:W-:Y:S02]  /*06d0*/  UMOV UR24, URZ ;  /* 0x0000003f00187c82 */ /* 0x000fe40008000000 */
[----:B------:R-:W-:Y:S01]  /*06e0*/  LOP3.LUT R0, R2, 0xfffffffc, RZ, 0xc0, !PT ;  /* 0xfffffffc02007812 */ /* 0x000fe200078ec0ff */
[----:B------:R-:W-:Y:S01]  /*06f0*/  @UP1 ULDC.64 UR6, c[0x0][0x298] ;  /* 0x0000a60000061ab9 */ /* 0x000fe20000000a00 */
[----:B------:R-:W-:Y:S01]  /*0700*/  @!UP1 USHF.R.S32.HI UR9, URZ, 0x1f, UR32 ;  /* 0x0000001f3f099899 */ /* 0x000fe20008011420 */
[----:B------:R-:W-:Y:S01]  /*0710*/  SHF.R.S32.HI R2, RZ, 0x2, R2 ;  /* 0x00000002ff027819 */ /* 0x000fe20000011402 */
[----:B------:R-:W-:Y:S01]  /*0720*/  @UP1 UIMAD.WIDE.U32 UR10, UR13, UR6, URZ ;  /* 0x000000060d0a12a5 */ /* 0x000fe2000f8e003f */
[----:B------:R-:W-:Y:S01]  /*0730*/  IMAD.IADD R0, R106, 0x1, -R0 ;  /* 0x000000016a007824 */ /* 0x000fe200078e0a00 */
[----:B------:R-:W-:Y:S01]  /*0740*/  @!UP1 ULDC.64 UR4, c[0x0][0x290] ;  /* 0x0000a40000049ab9 */ /* 0x000fe20000000a00 */
[----:B------:R-:W-:Y:S01]  /*0750*/  UMOV UR25, URZ ;  /* 0x0000003f00197c82 */ /* 0x000fe20008000000 */
[----:B------:R-:W-:Y:S01]  /*0760*/  @UP1 UIMAD UR7, UR13, UR7, UR11 ;  /* 0x000000070d0712a4 */ /* 0x000fe2000f8e020b */
[----:B------:R-:W-:Y:S01]  /*0770*/  IMAD.SHL.U32 R4, R0, 0x8, RZ ;  /* 0x0000000800047824 */ /* 0x000fe200078e00ff */
[----:B------:R-:W-:Y:S01]  /*0780*/  @!UP1 UIMAD UR6, UR9, UR4, URZ ;  /* 0x00000004090692a4 */ /* 0x000fe2000f8e023f */
[C---:B------:R-:W-:Y:S01]  /*0790*/  VIADD R14, R2.reuse, 0x20 ;  /* 0x00000020020e7836 */ /* 0x040fe20000000000 */
[----:B------:R-:W-:Y:S01]  /*07a0*/  ULDC.U8 UR11, c[0x0][0x3d8] ;  /* 0x0000f600000b7ab9 */ /* 0x000fe20000000000 */
[----:B------:R-:W-:Y:S01]  /*07b0*/  @!UP1 UIMAD.WIDE.U32 UR16, UR32, UR4, URZ ;  /* 0x00000004201092a5 */ /* 0x000fe2000f8e003f */
[C---:B------:R-:W-:Y:S01]  /*07c0*/  VIADD R15, R2.reuse, 0x40 ;  /* 0x00000040020f7836 */ /* 0x040fe20000000000 */
[----:B------:R-:W-:Y:S01]  /*07d0*/  UISETP.NE.AND UP3, UPT, UR11, URZ, UPT ;  /* 0x0000003f0b00728c */ /* 0x000fe2000bf65270 */
[C---:B------:R-:W-:Y:S01]  /*07e0*/  VIADD R16, R2.reuse, 0x60 ;  /* 0x0000006002107836 */ /* 0x040fe20000000000 */
[----:B------:R-:W-:Y:S01]  /*07f0*/  UISETP.NE.AND UP0, UPT, UR11, URZ, !UP2 ;  /* 0x0000003f0b00728c */ /* 0x000fe2000d705270 */
[----:B------:R-:W-:Y:S01]  /*0800*/  ISETP.GE.AND P4, PT, R2, UR15, PT ;  /* 0x0000000f02007c0c */ /* 0x000fe2000bf86270 */
[----:B------:R-:W-:Y:S01]  /*0810*/  UISETP.NE.OR UP3, UPT, UR8, URZ, !UP3 ;  /* 0x0000003f0800728c */ /* 0x000fe2000df65670 */
[----:B------:R-:W-:Y:S01]  /*0820*/  ISETP.GE.AND P3, PT, R14, UR15, PT ;  /* 0x0000000f0e007c0c */ /* 0x000fe2000bf66270 */
[----:B------:R-:W-:Y:S01]  /*0830*/  @!UP1 UIMAD UR6, UR32, UR5, UR6 ;  /* 0x00000005200692a4 */ /* 0x000fe2000f8e0206 */
[----:B------:R-:W-:Y:S01]  /*0840*/  ISETP.GE.AND P2, PT, R15, UR15, PT ;  /* 0x0000000f0f007c0c */ /* 0x000fe2000bf46270 */
[----:B------:R-:W-:Y:S01]  /*0850*/  @!UP2 ULDC UR8, c[0x0][0x2c4] ;  /* 0x0000b1000008aab9 */ /* 0x000fe20000000800 */
[----:B------:R-:W-:Y:S01]  /*0860*/  @UP2 ULDC.64 UR4, c[0x0][0x2c0] ;  /* 0x0000b00000042ab9 */ /* 0x000fe20000000a00 */
[----:B------:R-:W-:Y:S01]  /*0870*/  @UP2 UMOV UR11, 0x1 ;  /* 0x00000001000b2882 */ /* 0x000fe20000000000 */
[----:B------:R-:W-:Y:S01]  /*0880*/  @UP2 UIMAD UR18, UR5, UR4, URZ ;  /* 0x00000004051222a4 */ /* 0x000fe2000f8e023f */
[----:B------:R-:W-:Y:S01]  /*0890*/  ISETP.GE.AND P1, PT, R16, UR15, PT ;  /* 0x0000000f10007c0c */ /* 0x000fe2000bf26270 */
[----:B------:R-:W-:Y:S01]  /*08a0*/  @UP0 ULDC UR8, c[0x0][0x2e4] ;  /* 0x0000b90000080ab9 */ /* 0x000fe20000000800 */
[----:B------:R-:W-:Y:S01]  /*08b0*/  ULDC.64 UR4, c[0x0][0x2a0] ;  /* 0x0000a80000047ab9 */ /* 0x000fe20000000a00 */
[----:B------:R-:W-:Y:S01]  /*08c0*/  @UP1 UMOV UR19, UR10 ;  /* 0x0000000a00131c82 */ /* 0x000fe20008000000 */
[----:B------:R-:W-:Y:S01]  /*08d0*/  UIMAD UR12, UR12, UR4, URZ ;  /* 0x000000040c0c72a4 */ /* 0x000fe2000f8e023f */
[----:B------:R-:W-:Y:S01]  /*08e0*/  IMAD.U32 R3, RZ, RZ, UR4 ;  /* 0x00000004ff037e24 */ /* 0x000fe2000f8e00ff */
[----:B------:R-:W-:Y:S01]  /*08f0*/  @!UP3 ULDC UR10, c[0x0][0x2c4] ;  /* 0x0000b100000abab9 */ /* 0x000fe20000000800 */
[----:B------:R-:W-:Y:S01]  /*0900*/  @!UP2 ULDC UR4, c[0x0][0x270] ;  /* 0x00009c000004aab9 */ /* 0x000fe20000000800 */
[----:B------:R-:W-:Y:S01]  /*0910*/  ULDC UR9, c[0x0][0x2d0] ;  /* 0x0000b40000097ab9 */ /* 0x000fe20000000800 */
[----:B------:R-:W-:Y:S01]  /*0920*/  @!UP2 UIMAD UR11, UR8, UR4, URZ ;  /* 0x00000004080ba2a4 */ /* 0x000fe2000f8e023f */
[----:B------:R-:W-:Y:S01]  /*0930*/  ISETP.GE.AND P5, PT, R4, UR9, PT ;  /* 0x0000000904007c0c */ /* 0x000fe2000bfa6270 */
[----:B------:R-:W-:Y:S01]  /*0940*/  @!UP3 UIMAD UR10, UR32, UR10, URZ ;  /* 0x0000000a200ab2a4 */ /* 0x000fe2000f8e023f */
[----:B------:R-:W-:Y:S01]  /*0950*/  ISETP.NE.OR P4, PT, R0, RZ, P4 ;  /* 0x000000ff0000720c */ /* 0x000fe20002785670 */
[----:B------:R-:W-:Y:S01]  /*0960*/  UIMAD UR11, UR32, UR11, URZ ;  /* 0x0000000b200b72a4 */ /* 0x000fe2000f8e023f */
[----:B------:R-:W-:Y:S01]  /*0970*/  ISETP.GE.OR P6, PT, R2, UR15, P5 ;  /* 0x0000000f02007c0c */ /* 0x000fe2000afc6670 */
[----:B------:R-:W-:Y:S01]  /*0980*/  @!UP1 UIADD3 UR7, UR17, UR6, URZ ;  /* 0x0000000611079290 */ /* 0x000fe2000fffe03f */
[----:B------:R-:W-:Y:S01]  /*0990*/  ISETP.NE.OR P3, PT, R0, RZ, P3 ;  /* 0x000000ff0000720c */ /* 0x000fe20001f65670 */
[----:B------:R-:W-:Y:S01]  /*09a0*/  @!UP1 UMOV UR19, UR16 ;  /* 0x0000001000139c82 */ /* 0x000fe20008000000 */
[----:B------:R-:W-:Y:S01]  /*09b0*/  UIMAD UR5, UR29, UR5, UR12 ;  /* 0x000000051d0572a4 */ /* 0x000fe2000f8e020c */
[----:B------:R-:W-:Y:S01]  /*09c0*/  IADD3 R8, P0, R4, UR19, RZ ;  /* 0x0000001304087c10 */ /* 0x000fe2000ff1e0ff */
[----:B------:R-:W-:Y:S01]  /*09d0*/  @!UP3 USEL UR10, UR10, UR13, !UP1 ;  /* 0x0000000d0a0ab287 */ /* 0x000fe2000c800000 */
[----:B------:R-:W-:Y:S01]  /*09e0*/  ISETP.NE.OR P2, PT, R0, RZ, P2 ;  /* 0x000000ff0000720c */ /* 0x000fe20001745670 */
[----:B------:R-:W-:Y:S01]  /*09f0*/  @UP2 ULDC UR12, c[0x0][0x2c0] ;  /* 0x0000b000000c2ab9 */ /* 0x000fe20000000800 */
[----:B------:R-:W-:Y:S01]  /*0a00*/  USEL UR11, UR11, URZ, UP3 ;  /* 0x0000003f0b0b7287 */ /* 0x000fe20009800000 */
[----:B------:R-:W-:Y:S01]  /*0a10*/  LEA.HI.X.SX32 R9, R4, UR7, 0x1, P0 ;  /* 0x0000000704097c11 */ /* 0x000fe200080f0eff */
[----:B------:R-:W-:Y:S01]  /*0a20*/  @!UP2 UMOV UR12, 0x1 ;  /* 0x00000001000ca882 */ /* 0x000fe20000000000 */
[----:B------:R-:W-:Y:S01]  /*0a30*/  @!UP2 UMOV UR18, UR8 ;  /* 0x000000080012ac82 */ /* 0x000fe20008000000 */
[----:B------:R-:W-:Y:S01]  /*0a40*/  UIMAD UR21, UR21, UR12, URZ ;  /* 0x0000000c151572a4 */ /* 0x000fe2000f8e023f */
[----:B------:R-:W-:Y:S01]  /*0a50*/  IMAD.U32 R4, RZ, RZ, UR14 ;  /* 0x0000000eff047e24 */ /* 0x000fe2000f8e00ff */
[----:B------:R-:W-:Y:S01]  /*0a60*/  UIMAD UR11, UR29, UR18, UR11 ;  /* 0x000000121d0b72a4 */ /* 0x000fe2000f8e020b */
[----:B------:R-:W-:Y:S01]  /*0a70*/  IMAD.WIDE.U32 R8, R3, UR29, R8 ;  /* 0x0000001d03087c25 */ /* 0x000fe2000f8e0008 */
[----:B------:R-:W-:Y:S01]  /*0a80*/  @!UP3 UMOV UR24, UR10 ;  /* 0x0000000a0018bc82 */ /* 0x000fe20008000000 */
[----:B------:R-:W-:Y:S01]  /*0a90*/  USHF.R.S32.HI UR4, URZ, 0x1f, UR21 ;  /* 0x0000001f3f047899 */ /* 0x000fe20008011415 */
[--C-:B------:R-:W-:Y:S01]  /*0aa0*/  SHF.R.S32.HI R3, RZ, 0x1f, R2.reuse ;  /* 0x0000001fff037819 */ /* 0x100fe20000011402 */
[----:B------:R-:W-:Y:S01]  /*0ab0*/  @!UP3 USHF.R.S32.HI UR25, URZ, 0x1f, UR10 ;  /* 0x0000001f3f19b899 */ /* 0x000fe2000801140a */
[----:B------:R-:W-:Y:S01]  /*0ac0*/  VIADD R7, R9, UR5 ;  /* 0x0000000509077c36 */ /* 0x000fe20008000000 */
[----:B------:R-:W-:Y:S01]  /*0ad0*/  USHF.R.S32.HI UR6, URZ, 0x1f, UR11 ;  /* 0x0000001f3f067899 */ /* 0x000fe2000801140b */
[----:B------:R-:W-:Y:S01]  /*0ae0*/  ISETP.NE.OR P1, PT, R0, RZ, P1 ;  /* 0x000000ff0000720c */ /* 0x000fe20000f25670 */
[----:B------:R-:W-:Y:S01]  /*0af0*/  UIADD3 UR21, UP1, UP0, UR21, UR24, UR11 ;  /* 0x0000001815157290 */ /* 0x000fe2000f83e00b */
[----:B------:R-:W-:Y:S01]  /*0b00*/  ISETP.GE.OR P0, PT, R14, UR15, P5 ;  /* 0x0000000f0e007c0c */ /* 0x000fe2000af06670 */
[----:B------:R-:W-:-:S02]  /*0b10*/  IMAD.WIDE R4, R4, 0x80, R2 ;  /* 0x0000008004047825 */ /* 0x000fc400078e0202 */
[----:B------:R-:W-:Y:S01]  /*0b20*/  UIADD3.X UR24, UR4, UR25, UR6, UP1, UP0 ;  /* 0x0000001904187290 */ /* 0x000fe20008fe0406 */
[----:B------:R-:W-:Y:S11]  /*0b30*/  @P6 BRA `(.L_x_206) ;  /* 0x0000000000286947 */ /* 0x000ff60003800000 */
        /* <DEDUP_REMOVED lines=10> */
.L_x_206:
[----:B------:R-:W-:Y:S05]  /*0be0*/  BSYNC B0 ;  /* 0x0000000000007941 */ /* 0x000fea0003800000 */
.L_x_205:
[----:B------:R-:W-:Y:S01]  /*0bf0*/  BSSY B0, `(.L_x_207) ;  /* 0x0000011000007945 */ /* 0x000fe20003800000 */
[----:B------:R-:W-:Y:S02]  /*0c00*/  ISETP.GE.OR P6, PT, R15, UR15, P5 ;  /* 0x0000000f0f007c0c */ /* 0x000fe4000afc6670 */
[----:B------:R-:W-:Y:S01]  /*0c10*/  ISETP.GE.OR P5, PT, R16, UR15, P5 ;  /* 0x0000000f10007c0c */ /* 0x000fe2000afa6670 */
[----:B------:R-:W-:-:S12]  /*0c20*/  @P0 BRA `(.L_x_208) ;  /* 0x0000000000340947 */ /* 0x000fd80003800000 */
        /* <DEDUP_REMOVED lines=13> */
.L_x_208:
[----:B------:R-:W-:Y:S05]  /*0d00*/  BSYNC B0 ;  /* 0x0000000000007941 */ /* 0x000fea0003800000 */
.L_x_207:
        /* <DEDUP_REMOVED lines=15> */
.L_x_210:
[----:B------:R-:W-:Y:S05]  /*0e00*/  BSYNC B0 ;  /* 0x0000000000007941 */ /* 0x000fea0003800000 */
.L_x_209:
[----:B------:R-:W-:Y:S04]  /*0e10*/  BSSY B0, `(.L_x_211) ;  /* 0x000000e000007945 */ /* 0x000fe80003800000 */
        /* <DEDUP_REMOVED lines=13> */
.L_x_212:
[----:B------:R-:W-:Y:S05]  /*0ef0*/  BSYNC B0 ;  /* 0x0000000000007941 */ /* 0x000fea0003800000 */
.L_x_211:
[----:B------:R-:W-:Y:S04]  /*0f00*/  BSSY B0, `(.L_x_213) ;  /* 0x000000a000007945 */ /* 0x000fe80003800000 */
[----:B------:R-:W-:Y:S05]  /*0f10*/  @P4 BRA `(.L_x_214) ;  /* 0x0000000000204947 */ /* 0x000fea0003800000 */
[----:B------:R-:W-:Y:S01]  /*0f20*/  IMAD R2, R2, UR12, RZ ;  /* 0x0000000c02027c24 */ /* 0x000fe2000f8e02ff */
[----:B------:R-:W-:-:S04]  /*0f30*/  ULDC.64 UR4, c[0x0][0x2b0] ;  /* 0x0000ac0000047ab9 */ /* 0x000fc80000000a00 */
[----:B------:R-:W-:-:S04]  /*0f40*/  IADD3 R0, P0, R2, UR21, RZ ;  /* 0x0000001502007c10 */ /* 0x000fc8000ff1e0ff */
[----:B------:R-:W-:Y:S02]  /*0f50*/  LEA.HI.X.SX32 R3, R2, UR24, 0x1, P0 ;  /* 0x0000001802037c11 */ /* 0x000fe400080f0eff */
[----:B------:R-:W-:-:S04]  /*0f60*/  LEA R2, P0, R0, UR4, 0x2 ;  /* 0x0000000400027c11 */ /* 0x000fc8000f8010ff */
[----:B------:R-:W-:Y:S01]  /*0f70*/  LEA.HI.X R3, R0, UR5, R3, 0x2, P0 ;  /* 0x0000000500037c11 */ /* 0x000fe200080f1403 */
[----:B------:R-:W-:-:S05]  /*0f80*/  IMAD.MOV.U32 R0, RZ, RZ, 0x7f800000 ;  /* 0x7f800000ff007424 */ /* 0x000fca00078e00ff */
[----:B------:R1:W-:Y:S03]  /*0f90*/  STG.E desc[UR22][R2.64], R0 ;  /* 0x0000000002007986 */ /* 0x0003e6000c101916 */
.L_x_214:
[----:B------:R-:W-:Y:S05]  /*0fa0*/  BSYNC B0 ;  /* 0x0000000000007941 */ /* 0x000fea0003800000 */
.L_x_213:
[----:B------:R-:W-:Y:S04]  /*0fb0*/  BSSY B0, `(.L_x_215) ;  /* 0x000000a000007945 */ /* 0x000fe80003800000 */
[----:B------:R-:W-:Y:S05]  /*0fc0*/  @P3 BRA `(.L_x_216) ;  /* 0x0000000000203947 */ /* 0x000fea0003800000 */
[----:B-1----:R-:W-:Y:S01]  /*0fd0*/  IMAD R0, R14, UR12, RZ ;  /* 0x0000000c0e007c24 */ /* 0x002fe2000f8e02ff */
[----:B------:R-:W-:-:S04]  /*0fe0*/  ULDC.64 UR4, c[0x0][0x2b0] ;  /* 0x0000ac0000047ab9 */ /* 0x000fc80000000a00 */
[----:B------:R-:W-:-:S04]  /*0ff0*/  IADD3 R3, P0, R0, UR21, RZ ;  /* 0x0000001500037c10 */ /* 0x000fc8000ff1e0ff */
[----:B------:R-:W-:Y:S02]  /*1000*/  LEA.HI.X.SX32 R0, R0, UR24, 0x1, P0 ;  /* 0x0000001800007c11 */ /* 0x000fe400080f0eff */
[----:B------:R-:W-:-:S04]  /*1010*/  LEA R2, P0, R3, UR4, 0x2 ;  /* 0x0000000403027c11 */ /* 0x000fc8000f8010ff */
[----:B------:R-:W-:Y:S01]  /*1020*/  LEA.HI.X R3, R3, UR5, R0, 0x2, P0 ;  /* 0x0000000503037c11 */ /* 0x000fe200080f1400 */
[----:B------:R-:W-:-:S05]  /*1030*/  IMAD.MOV.U32 R0, RZ, RZ, 0x7f800000 ;  /* 0x7f800000ff007424 */ /* 0x000fca00078e00ff */
[----:B------:R1:W-:Y:S03]  /*1040*/  STG.E desc[UR22][R2.64], R0 ;  /* 0x0000000002007986 */ /* 0x0003e6000c101916 */
.L_x_216:
[----:B------:R-:W-:Y:S05]  /*1050*/  BSYNC B0 ;  /* 0x0000000000007941 */ /* 0x000fea0003800000 */
.L_x_215:
        /* <DEDUP_REMOVED lines=10> */
.L_x_218:
[----:B------:R-:W-:Y:S05]  /*1100*/  BSYNC B0 ;  /* 0x0000000000007941 */ /* 0x000fea0003800000 */
.L_x_217:
[----:B------:R-:W-:Y:S05]  /*1110*/  @P1 EXIT ;  /* 0x000000000000194d */ /* 0x000fea0003800000 */
[----:B-1----:R-:W-:Y:S01]  /*1120*/  IMAD R0, R16, UR12, RZ ;  /* 0x0000000c10007c24 */ /* 0x002fe2000f8e02ff */
[----:B------:R-:W-:-:S04]  /*1130*/  ULDC.64 UR4, c[0x0][0x2b0] ;  /* 0x0000ac0000047ab9 */ /* 0x000fc80000000a00 */
[----:B------:R-:W-:-:S04]  /*1140*/  IADD3 R3, P0, R0, UR21, RZ ;  /* 0x0000001500037c10 */ /* 0x000fc8000ff1e0ff */
[----:B------:R-:W-:Y:S02]  /*1150*/  LEA.HI.X.SX32 R0, R0, UR24, 0x1, P0 ;  /* 0x0000001800007c11 */ /* 0x000fe400080f0eff */
[----:B------:R-:W-:-:S04]  /*1160*/  LEA R2, P0, R3, UR4, 0x2 ;  /* 0x0000000403027c11 */ /* 0x000fc8000f8010ff */
[----:B------:R-:W-:Y:S01]  /*1170*/  LEA.HI.X R3, R3, UR5, R0, 0x2, P0 ;  /* 0x0000000503037c11 */ /* 0x000fe200080f1400 */
[----:B------:R-:W-:-:S05]  /*1180*/  IMAD.MOV.U32 R0, RZ, RZ, 0x7f800000 ;  /* 0x7f800000ff007424 */ /* 0x000fca00078e00ff */
[----:B------:R-:W-:Y:S01]  /*1190*/  STG.E desc[UR22][R2.64], R0 ;  /* 0x0000000002007986 */ /* 0x000fe2000c101916 */
[----:B------:R-:W-:Y:S05]  /*11a0*/  EXIT ;  /* 0x000000000000794d */ /* 0x000fea0003800000 */
.L_x_204:
[----:B------:R-:W1:Y:S01]  /*11b0*/  LDC R10, c[0x0][0x278] ;  /* 0x00009e00ff0a7b82 */ /* 0x000e620000000800 */
[----:B------:R-:W2:Y:S01]  /*11c0*/  S2R R4, SR_CTAID.Z ;  /* 0x0000000000047919 */ /* 0x000ea20000002700 */
[----:B------:R-:W-:Y:S01]  /*11d0*/  UISETP.NE.AND UP0, UPT, UR13, -0x1, UPT ;  /* 0xffffffff0d00788c */ /* 0x000fe2000bf05270 */
[----:B------:R-:W-:Y:S01]  /*11e0*/  SHF.R.S32.HI R19, RZ, 0x1f, R106 ;  /* 0x0000001fff137819 */ /* 0x000fe2000001146a */
[----:B------:R-:W-:Y:S02]  /*11f0*/  UISETP.NE.AND UP1, UPT, UR8, -0x1, UPT ;  /* 0xffffffff0800788c */ /* 0x000fe4000bf25270 */
[----:B------:R-:W-:Y:S01]  /*1200*/  UIADD3 UR17, UR18, -0x1, URZ ;  /* 0xffffffff12117890 */ /* 0x000fe2000fffe03f */
[CC--:B------:R-:W-:Y:S02]  /*1210*/  LEA.HI R7, R19.reuse, R106.reuse, RZ, 0x2 ;  /* 0x0000006a13077211 */ /* 0x0c0fe400078f10ff */
[----:B------:R-:W-:Y:S01]  /*1220*/  LEA.HI R17, R19, R106, RZ, 0x3 ;  /* 0x0000006a13117211 */ /* 0x000fe200078f18ff */
[----:B------:R-:W-:Y:S01]  /*1230*/  UIMAD UR16, UR17, -0x80, UR24 ;  /* 0xffffff80111078a4 */ /* 0x000fe2000f8e0218 */
[----:B------:R-:W-:-:S02]  /*1240*/  PLOP3.LUT P2, PT, PT, PT, UP1, 0x80, 0x0 ;  /* 0x000000000000781c */ /* 0x000fc40003f4f018 */
[----:B------:R-:W-:Y:S01]  /*1250*/  @UP0 ULDC.64 UR4, c[0x0][0x240] ;  /* 0x0000900000040ab9 */ /* 0x000fe20000000a00 */
[----:B------:R-:W-:Y:S01]  /*1260*/  @!UP0 USHF.R.S32.HI UR9, URZ, 0x1f, UR32 ;  /* 0x0000001f3f098899 */ /* 0x000fe20008011420 */
[----:B------:R-:W-:Y:S01]  /*1270*/  SHF.R.S32.HI R18, RZ, 0x3, R17 ;  /* 0x00000003ff127819 */ /* 0x000fe20000011411 */
[----:B------:R-:W-:Y:S01]  /*1280*/  @UP0 UIMAD.WIDE.U32 UR30, UR13, UR4, URZ ;  /* 0x000000040d1e02a5 */ /* 0x000fe2000f8e003f */
[----:B------:R-:W-:Y:S01]  /*1290*/  LEA.HI R107, R19, R106, RZ, 0x5 ;  /* 0x0000006a136b7211 */ /* 0x000fe200078f28ff */
[----:B------:R-:W-:Y:S01]  /*12a0*/  @!UP0 ULDC.64 UR6, c[0x0][0x228] ;  /* 0x00008a0000068ab9 */ /* 0x000fe20000000a00 */
[----:B------:R-:W-:Y:S01]  /*12b0*/  @UP1 UIADD3 UR25, UR33, UR8, URZ ;  /* 0x0000000821191290 */ /* 0x000fe2000fffe03f */
[----:B------:R-:W-:Y:S01]  /*12c0*/  IMAD.SHL.U32 R6, R18, 0x40, RZ ;  /* 0x0000004012067824 */ /* 0x000fe200078e00ff */
[----:B------:R-:W-:Y:S01]  /*12d0*/  @UP0 UIMAD UR4, UR13, UR5, UR31 ;  /* 0x000000050d0402a4 */ /* 0x000fe2000f8e021f */
[----:B------:R-:W-:Y:S01]  /*12e0*/  SHF.R.S32.HI R59, RZ, 0x5, R107 ;  /* 0x00000005ff3b7819 */ /* 0x000fe2000001146b */
[----:B------:R-:W-:Y:S01]  /*12f0*/  @!UP0 UIMAD UR5, UR9, UR6, URZ ;  /* 0x00000006090582a4 */ /* 0x000fe2000f8e023f */
[----:B-1----:R-:W-:Y:S01]  /*1300*/  IABS R0, R10 ;  /* 0x0000000a00007213 */ /* 0x002fe20000000000 */
[----:B------:R-:W-:Y:S01]  /*1310*/  @!UP0 UIMAD.WIDE.U32 UR34, UR32, UR6, URZ ;  /* 0x00000006202282a5 */ /* 0x000fe2000f8e003f */
[----:B------:R-:W-:Y:S01]  /*1320*/  @UP1 ULDC.64 UR10, c[0x0][0x248] ;  /* 0x00009200000a1ab9 */ /* 0x000fe20000000a00 */
[----:B------:R-:W-:-:S02]  /*1330*/  @!UP0 UIMAD UR7, UR32, UR7, UR5 ;  /* 0x00000007200782a4 */ /* 0x000fc4000f8e0205 */
[----:B------:R-:W-:Y:S01]  /*1340*/  IMAD.MOV.U32 R5, RZ, RZ, R0 ;  /* 0x000000ffff057224 */ /* 0x000fe200078e0000 */
[----:B------:R-:W-:Y:S02]  /*1350*/  @UP1 UIMAD.WIDE.U32 UR26, UR25, UR10, URZ ;  /* 0x0000000a191a12a5 */ /* 0x000fe4000f8e003f */
[----:B------:R-:W-:Y:S01]  /*1360*/  @UP1 UIMAD UR25, UR25, UR11, URZ ;  /* 0x0000000b191912a4 */ /* 0x000fe2000f8e023f */
[----:B------:R-:W1:Y:S01]  /*1370*/  I2F.RP R2, R5 ;  /* 0x0000000500027306 */ /* 0x000e620000209400 */
[----:B--2---:R-:W-:Y:S01]  /*1380*/  IABS R4, R4 ;  /* 0x0000000400047213 */ /* 0x004fe20000000000 */
[----:B------:R-:W-:Y:S02]  /*1390*/  UIADD3 UR5, -UR21, UR15, URZ ;  /* 0x0000000f15057290 */ /* 0x000fe4000fffe13f */
[----:B------:R-:W-:Y:S02]  /*13a0*/  @UP1 UIADD3 UR25, UR27, UR25, URZ ;  /* 0x000000191b191290 */ /* 0x000fe4000fffe03f */
[----:B------:R-:W-:Y:S01]  /*13b0*/  @!UP0 UIADD3 UR4, UR35, UR7, URZ ;  /* 0x0000000723048290 */ /* 0x000fe2000fffe03f */
[----:B------:R-:W-:Y:S01]  /*13c0*/  @!UP0 UMOV UR30, UR34 ;  /* 0x00000022001e8c82 */ /* 0x000fe20008000000 */
[----:B-1----:R-:W1:Y:S02]  /*13d0*/  MUFU.RCP R2, R2 ;  /* 0x0000000200027308 */ /* 0x002e640000001000 */
[----:B-1----:R-:W-:-:S06]  /*13e0*/  VIADD R2, R2, 0xffffffe ;  /* 0x0ffffffe02027836 */ /* 0x002fcc0000000000 */
[----:B------:R-:W1:Y:S02]  /*13f0*/  F2I.FTZ.U32.TRUNC.NTZ R3, R2 ;  /* 0x0000000200037305 */ /* 0x000e64000021f000 */
[----:B-1----:R-:W-:Y:S02]  /*1400*/  IMAD.MOV R0, RZ, RZ, -R3 ;  /* 0x000000ffff007224 */ /* 0x002fe400078e0a03 */
[----:B------:R-:W-:Y:S02]  /*1410*/  IMAD.MOV.U32 R2, RZ, RZ, RZ ;  /* 0x000000ffff027224 */ /* 0x000fe400078e00ff */
[----:B------:R-:W-:-:S04]  /*1420*/  IMAD R0, R0, R5, RZ ;  /* 0x0000000500007224 */ /* 0x000fc800078e02ff */
[----:B------:R-:W-:-:S04]  /*1430*/  IMAD.HI.U32 R2, R3, R0, R2 ;  /* 0x0000000003027227 */ /* 0x000fc800078e0002 */
[----:B------:R-:W-:-:S04]  /*1440*/  IMAD.MOV.U32 R3, RZ, RZ, R4 ;  /* 0x000000ffff037224 */ /* 0x000fc800078e0004 */
[----:B------:R-:W-:Y:S01]  /*1450*/  IMAD.HI.U32 R4, R2, R3, RZ ;  /* 0x0000000302047227 */ /* 0x000fe200078e00ff */
[----:B------:R-:W-:-:S03]  /*1460*/  SHF.R.S32.HI R2, RZ, 0x2, R7 ;  /* 0x00000002ff027819 */ /* 0x000fc60000011407 */
[----:B------:R-:W-:-:S04]  /*1470*/  IMAD.MOV R0, RZ, RZ, -R4 ;  /* 0x000000ffff007224 */ /* 0x000fc800078e0a04 */
[----:B------:R-:W-:-:S05]  /*1480*/  IMAD R0, R5, R0, R3 ;  /* 0x0000000005007224 */ /* 0x000fca00078e0203 */
[----:B------:R-:W-:-:S13]  /*1490*/  ISETP.GT.U32.AND P5, PT, R5, R0, PT ;  /* 0x000000000500720c */ /* 0x000fda0003fa4070 */
[----:B------:R-:W-:-:S05]  /*14a0*/  @!P5 IMAD.IADD R0, R0, 0x1, -R5 ;  /* 0x000000010000d824 */ /* 0x000fca00078e0a05 */
[----:B------:R-:W-:Y:S01]  /*14b0*/  ISETP.GE.U32.AND P1, PT, R0, R5, PT ;  /* 0x000000050000720c */ /* 0x000fe20003f26070 */
[----:B------:R-:W-:Y:S01]  /*14c0*/  VIADD R0, R2, 0x20 ;  /* 0x0000002002007836 */ /* 0x000fe20000000000 */
[C---:B------:R-:W-:Y:S02]  /*14d0*/  LOP3.LUT R5, R7.reuse, 0xfffffffc, RZ, 0xc0, !PT ;  /* 0xfffffffc07057812 */ /* 0x040fe400078ec0ff */
[----:B------:R-:W-:Y:S02]  /*14e0*/  LEA.HI R7, R7, R2, RZ, 0x1 ;  /* 0x0000000207077211 */ /* 0x000fe400078f08ff */
[----:B------:R-:W-:Y:S01]  /*14f0*/  ISETP.GE.AND P4, PT, R0, UR5, PT ;  /* 0x0000000500007c0c */ /* 0x000fe2000bf86270 */
[----:B------:R-:W-:Y:S01]  /*1500*/  IMAD.IADD R5, R106, 0x1, -R5 ;  /* 0x000000016a057824 */ /* 0x000fe200078e0a05 */
[----:B------:R-:W-:-:S03]  /*1510*/  ISETP.GE.AND P0, PT, R0, UR16, PT ;  /* 0x0000001000007c0c */ /* 0x000fc6000bf06270 */
[----:B------:R-:W-:Y:S01]  /*1520*/  IMAD.SHL.U32 R104, R5, 0x8, RZ ;  /* 0x0000000805687824 */ /* 0x000fe200078e00ff */
[----:B------:R-:W-:Y:S02]  /*1530*/  LOP3.LUT R5, R6, 0xc0, RZ, 0xc0, !PT ;  /* 0x000000c006057812 */ /* 0x000fe400078ec0ff */
[----:B------:R-:W-:Y:S02]  /*1540*/  LOP3.LUT R6, R7, 0x7fffffe, RZ, 0xc0, !PT ;  /* 0x07fffffe07067812 */ /* 0x000fe400078ec0ff */
[----:B------:R-:W-:Y:S01]  /*1550*/  LOP3.LUT R7, R5, 0x18, R104, 0xf8, !PT ;  /* 0x0000001805077812 */ /* 0x000fe200078ef868 */
[----:B------:R-:W-:Y:S06]  /*1560*/  @P2 BRA `(.L_x_219) ;  /* 0x0000000000302947 */ /* 0x000fec0003800000 */
[----:B------:R-:W-:Y:S01]  /*1570*/  USHF.R.S32.HI UR25, URZ, 0x1f, UR33 ;  /* 0x0000001f3f197899 */ /* 0x000fe20008011421 */
[----:B------:R-:W-:Y:S01]  /*1580*/  ULDC.64 UR10, c[0x0][0x248] ;  /* 0x00009200000a7ab9 */ /* 0x000fe20000000a00 */
[----:B------:R-:W-:Y:S02]  /*1590*/  USHF.R.S32.HI UR9, URZ, 0x1f, UR32 ;  /* 0x0000001f3f097899 */ /* 0x000fe40008011420 */
[----:B------:R-:W-:Y:S02]  /*15a0*/  UIMAD UR25, UR25, UR10, URZ ;  /* 0x0000000a191972a4 */ /* 0x000fe4000f8e023f */
[----:B------:R-:W-:Y:S02]  /*15b0*/  UIMAD.WIDE.U32 UR26, UR33, UR10, URZ ;  /* 0x0000000a211a72a5 */ /* 0x000fe4000f8e003f */
[----:B------:R-:W-:Y:S01]  /*15c0*/  UIMAD UR25, UR33, UR11, UR25 ;  /* 0x0000000b211972a4 */ /* 0x000fe2000f8e0219 */
[----:B------:R-:W-:-:S03]  /*15d0*/  ULDC.64 UR6, c[0x0][0x230] ;  /* 0x00008c0000067ab9 */ /* 0x000fc60000000a00 */
[----:B------:R-:W-:Y:S02]  /*15e0*/  UIADD3 UR27, UR27, UR25, URZ ;  /* 0x000000191b1b7290 */ /* 0x000fe4000fffe03f */
[----:B------:R-:W-:Y:S02]  /*15f0*/  UIMAD UR9, UR9, UR6, URZ ;  /* 0x00000006090972a4 */ /* 0x000fe4000f8e023f */
[----:B------:R-:W-:Y:S02]  /*1600*/  UIMAD.WIDE.U32 UR26, UR32, UR6, UR26 ;  /* 0x00000006201a72a5 */ /* 0x000fe4000f8e001a */
[----:B------:R-:W-:-:S04]  /*1610*/  UIMAD UR7, UR32, UR7, UR9 ;  /* 0x00000007200772a4 */ /* 0x000fc8000f8e0209 */
[----:B------:R-:W-:-:S12]  /*1620*/  UIADD3 UR25, UR27, UR7, URZ ;  /* 0x000000071b197290 */ /* 0x000fd8000fffe03f */
.L_x_219:
[----:B------:R-:W-:Y:S01]  /*1630*/  @UP1 UIADD3 UR27, UR33, UR8, URZ ;  /* 0x00000008211b1290 */ /* 0x000fe2000fffe03f */
[----:B------:R-:W-:Y:S01]  /*1640*/  SHF.R.U32.HI R8, RZ, 0x3, R5 ;  /* 0x00000003ff087819 */ /* 0x000fe20000011605 */
[----:B------:R-:W-:Y:S01]  /*1650*/  IMAD.IADD R5, R2, 0x1, -R6 ;  /* 0x0000000102057824 */ /* 0x000fe200078e0a06 */
[----:B------:R-:W-:Y:S01]  /*1660*/  @UP1 ULDC.64 UR8, c[0x0][0x250] ;  /* 0x0000940000081ab9 */ /* 0x000fe20000000a00 */
[----:B------:R-:W-:Y:S01]  /*1670*/  USHF.R.S32.HI UR31, URZ, 0x1f, UR29 ;  /* 0x0000001f3f1f7899 */ /* 0x000fe2000801141d */
[----:B------:R-:W-:Y:S01]  /*1680*/  LOP3.LUT R6, R7, R8, RZ, 0x3c, !PT ;  /* 0x0000000807067212 */ /* 0x000fe200078e3cff */
[----:B------:R-:W-:Y:S01]  /*1690*/  @UP1 UIMAD.WIDE.U32 UR6, UR27, UR8, URZ ;  /* 0x000000081b0612a5 */ /* 0x000fe2000f8e003f */
[----:B------:R-:W-:Y:S01]  /*16a0*/  LOP3.LUT R7, R10, UR29, RZ, 0x3c, !PT ;  /* 0x0000001d0a077c12 */ /* 0x000fe2000f8e3cff */
[----:B------:R-:W-:Y:S01]  /*16b0*/  @UP1 UIMAD UR27, UR27, UR9, URZ ;  /* 0x000000091b1b12a4 */ /* 0x000fe2000f8e023f */
[----:B------:R-:W-:-:S03]  /*16c0*/  IMAD R5, R59, 0x8, R5 ;  /* 0x000000083b057824 */ /* 0x000fc600078e0205 */
[----:B------:R-:W-:Y:S01]  /*16d0*/  @UP1 UIADD3 UR27, UR7, UR27, URZ ;  /* 0x0000001b071b1290 */ /* 0x000fe2000fffe03f */
[----:B------:R-:W-:Y:S01]  /*16e0*/  @UP1 UMOV UR28, UR6 ;  /* 0x00000006001c1c82 */ /* 0x000fe20008000000 */
[----:B------:R-:W-:Y:S10]  /*16f0*/  @P2 BRA `(.L_x_220) ;  /* 0x0000000000342947 */ /* 0x000ff40003800000 */
[----:B------:R-:W-:Y:S01]  /*1700*/  USHF.R.S32.HI UR6, URZ, 0x1f, UR33 ;  /* 0x0000001f3f067899 */ /* 0x000fe20008011421 */
[----:B------:R-:W-:Y:S01]  /*1710*/  ULDC.64 UR8, c[0x0][0x250] ;  /* 0x0000940000087ab9 */ /* 0x000fe20000000a00 */
[----:B------:R-:W-:Y:S02]  /*1720*/  USHF.R.S32.HI UR27, URZ, 0x1f, UR32 ;  /* 0x0000001f3f1b7899 */ /* 0x000fe40008011420 */
[----:B------:R-:W-:Y:S02]  /*1730*/  UIMAD UR6, UR6, UR8, URZ ;  /* 0x00000008060672a4 */ /* 0x000fe4000f8e023f */
[----:B------:R-:W-:Y:S02]  /*1740*/  UIMAD.WIDE.U32 UR34, UR33, UR8, URZ ;  /* 0x00000008212272a5 */ /* 0x000fe4000f8e003f */
[----:B------:R-:W-:-:S03]  /*1750*/  UIMAD UR33, UR33, UR9, UR6 ;  /* 0x00000009212172a4 */ /* 0x000fc6000f8e0206 */
[----:B------:R-:W-:Y:S01]  /*1760*/  ULDC.64 UR6, c[0x0][0x238] ;  /* 0x00008e0000067ab9 */ /* 0x000fe20000000a00 */
[----:B------:R-:W-:Y:S02]  /*1770*/  UIADD3 UR35, UR35, UR33, URZ ;  /* 0x0000002123237290 */ /* 0x000fe4000fffe03f */
[----:B------:R-:W-:-:S04]  /*1780*/  UIMAD UR27, UR27, UR6, URZ ;  /* 0x000000061b1b72a4 */ /* 0x000fc8000f8e023f */
[----:B------:R-:W-:Y:S02]  /*1790*/  UIMAD UR27, UR32, UR7, UR27 ;  /* 0x00000007201b72a4 */ /* 0x000fe4000f8e021b */
[----:B------:R-:W-:-:S04]  /*17a0*/  UIMAD.WIDE.U32 UR6, UR32, UR6, UR34 ;  /* 0x00000006200672a5 */ /* 0x000fc8000f8e0022 */
[----:B------:R-:W-:-:S03]  /*17b0*/  UIADD3 UR27, UR7, UR27, URZ ;  /* 0x0000001b071b7290 */ /* 0x000fc6000fffe03f */
[----:B------:R-:W-:-:S09]  /*17c0*/  UMOV UR28, UR6 ;  /* 0x00000006001c7c82 */ /* 0x000fd20008000000 */
.L_x_220:
[----:B------:R-:W1:Y:S01]  /*17d0*/  S2UR UR32, SR_CgaCtaId ;  /* 0x00000000002079c3 */ /* 0x000e620000008800 */
[----:B------:R-:W-:Y:S01]  /*17e0*/  @!P5 VIADD R4, R4, 0x1 ;  /* 0x000000010404d836 */ /* 0x000fe20000000000 */
[----:B------:R-:W-:Y:S01]  /*17f0*/  SHF.R.S32.HI R105, RZ, 0x1f, R104 ;  /* 0x0000001fff697819 */ /* 0x000fe20000011468 */
[----:B------:R-:W-:Y:S01]  /*1800*/  ULDC.64 UR6, c[0x0][0x258] ;  /* 0x0000960000067ab9 */ /* 0x000fe20000000a00 */
[----:B------:R-:W-:Y:S01]  /*1810*/  ISETP.GE.AND P5, PT, R2, UR5, PT ;  /* 0x0000000502007c0c */ /* 0x000fe2000bfa6270 */
[----:B------:R-:W-:Y:S01]  /*1820*/  @P1 VIADD R4, R4, 0x1 ;  /* 0x0000000104041836 */ /* 0x000fe20000000000 */
[----:B------:R-:W-:Y:S01]  /*1830*/  IADD3 R8, P1, R104, UR30, RZ ;  /* 0x0000001e68087c10 */ /* 0x000fe2000ff3e0ff */
[----:B------:R-:W-:Y:S01]  /*1840*/  UIMAD UR31, UR31, UR6, URZ ;  /* 0x000000061f1f72a4 */ /* 0x000fe2000f8e023f */
[----:B------:R-:W-:Y:S01]  /*1850*/  ISETP.GE.AND P2, PT, R7, RZ, PT ;  /* 0x000000ff0700720c */ /* 0x000fe20003f46270 */
[----:B------:R-:W-:Y:S01]  /*1860*/  IMAD.U32 R6, R5, 0x20, R6 ;  /* 0x0000002005067824 */ /* 0x000fe200078e0006 */
[----:B------:R-:W-:Y:S01]  /*1870*/  ISETP.NE.AND P6, PT, R10, RZ, PT ;  /* 0x000000ff0a00720c */ /* 0x000fe20003fc5270 */
[----:B------:R-:W-:Y:S01]  /*1880*/  UIMAD UR7, UR29, UR7, UR31 ;  /* 0x000000071d0772a4 */ /* 0x000fe2000f8e021f */
[----:B------:R-:W-:Y:S01]  /*1890*/  ISETP.GE.AND P3, PT, R0, UR16, PT ;  /* 0x0000001000007c0c */ /* 0x000fe2000bf66270 */
[----:B------:R-:W-:Y:S01]  /*18a0*/  IMAD.U32 R0, RZ, RZ, UR6 ;  /* 0x00000006ff007e24 */ /* 0x000fe2000f8e00ff */
[----:B------:R-:W-:Y:S01]  /*18b0*/  IADD3.X R9, R105, UR4, RZ, P1, !PT ;  /* 0x0000000469097c10 */ /* 0x000fe20008ffe4ff */
[----:B------:R-:W-:Y:S01]  /*18c0*/  UMOV UR4, 0x400 ;  /* 0x0000040000047882 */ /* 0x000fe20000000000 */
[----:B------:R-:W-:Y:S01]  /*18d0*/  SHF.R.S32.HI R3, RZ, 0x1f, R2 ;  /* 0x0000001fff037819 */ /* 0x000fe20000011402 */
[----:B------:R-:W-:Y:S01]  /*18e0*/  IMAD.MOV.U32 R14, RZ, RZ, R4 ;  /* 0x000000ffff0e7224 */ /* 0x000fe200078e0004 */
[----:B------:R-:W-:Y:S01]  /*18f0*/  BSSY B0, `(.L_x_221) ;  /* 0x0000021000007945 */ /* 0x000fe20003800000 */
[----:B------:R-:W-:-:S04]  /*1900*/  IMAD.WIDE.U32 R8, R0, UR29, R8 ;  /* 0x0000001d00087c25 */ /* 0x000fc8000f8e0008 */
[C---:B------:R-:W-:Y:S01]  /*1910*/  VIADD R15, R2.reuse, 0x40 ;  /* 0x00000040020f7836 */ /* 0x040fe20000000000 */
[----:B-1----:R-:W-:Y:S01]  /*1920*/  ULEA UR4, UR32, UR4, 0x18 ;  /* 0x0000000420047291 */ /* 0x002fe2000f8ec03f */
[----:B------:R-:W-:Y:S02]  /*1930*/  VIADD R16, R2, 0x60 ;  /* 0x0000006002107836 */ /* 0x000fe40000000000 */
[----:B------:R-:W-:Y:S02]  /*1940*/  IMAD.U32 R5, RZ, RZ, UR14 ;  /* 0x0000000eff057e24 */ /* 0x000fe4000f8e00ff */
[----:B------:R-:W-:Y:S01]  /*1950*/  VIADD R7, R9, UR7 ;  /* 0x0000000709077c36 */ /* 0x000fe20008000000 */
[----:B------:R-:W-:Y:S01]  /*1960*/  ISETP.GE.AND P1, PT, R16, UR5, PT ;  /* 0x0000000510007c0c */ /* 0x000fe2000bf26270 */
[----:B------:R-:W-:Y:S01]  /*1970*/  @!P2 IMAD.MOV R14, RZ, RZ, -R14 ;  /* 0x000000ffff0ea224 */ /* 0x000fe200078e0a0e */
[----:B------:R-:W-:Y:S01]  /*1980*/  ISETP.GE.AND P2, PT, R15, UR5, PT ;  /* 0x000000050f007c0c */ /* 0x000fe2000bf46270 */
[----:B------:R-:W-:Y:S01]  /*1990*/  IMAD.WIDE R4, R5, 0x80, R2 ;  /* 0x0000008005047825 */ /* 0x000fe200078e0202 */
[----:B------:R-:W-:-:S02]  /*19a0*/  @!P6 LOP3.LUT R14, RZ, R10, RZ, 0x33, !PT ;  /* 0x0000000aff0ee212 */ /* 0x000fc400078e33ff */
[----:B------:R-:W-:Y:S01]  /*19b0*/  LEA R204, R6, UR4, 0x1 ;  /* 0x0000000406cc7c11 */ /* 0x000fe2000f8e08ff */
[----:B------:R-:W-:Y:S08]  /*19c0*/  @P5 BRA `(.L_x_222) ;  /* 0x00000000004c5947 */ /* 0x000ff00003800000 */
        /* <DEDUP_REMOVED lines=19> */
.L_x_222:
[----:B------:R-:W-:Y:S05]  /*1b00*/  BSYNC B0 ;  /* 0x0000000000007941 */ /* 0x000fea0003800000 */
.L_x_221:
        /* <DEDUP_REMOVED lines=22> */
.L_x_224:
[----:B------:R-:W-:Y:S05]  /*1c70*/  BSYNC B0 ;  /* 0x0000000000007941 */ /* 0x000fea0003800000 */
.L_x_223:
        /* <DEDUP_REMOVED lines=10> */
[----:B--2-4-:R-:W-:Y:S02]  /*1d20*/  IMAD R12, R10, UR6, RZ ;  /* 0x000000060a0c7c24 */ /* 0x014fe4000f8e02ff */
        /* <DEDUP_REMOVED lines=11> */
.L_x_226:
[----:B------:R-:W-:Y:S05]  /*1de0*/  BSYNC B0 ;  /* 0x0000000000007941 */ /* 0x000fea0003800000 */
.L_x_225:
        /* <DEDUP_REMOVED lines=21> */
.L_x_228:
[----:B------:R-:W-:Y:S05]  /*1f40*/  BSYNC B0 ;  /* 0x0000000000007941 */ /* 0x000fea0003800000 */
.L_x_227:
[----:B------:R-:W-:Y:S01]  /*1f50*/  IMAD R0, R3, UR10, RZ ;  /* 0x0000000a03007c24 */ /* 0x000fe2000f8e02ff */
[C---:B------:R-:W-:Y:S01]  /*1f60*/  ISETP.GE.AND P1, PT, R2.reuse, UR16, PT ;  /* 0x0000001002007c0c */ /* 0x040fe2000bf26270 */
[C---:B-1----:R-:W-:Y:S01]  /*1f70*/  IMAD.WIDE.U32 R4, R2.reuse, UR10, R104 ;  /* 0x0000000a02047c25 */ /* 0x042fe2000f8e0068 */
[----:B------:R-:W-:Y:S01]  /*1f80*/  ISETP.GE.AND P4, PT, R2, UR16, PT ;  /* 0x0000001002007c0c */ /* 0x000fe2000bf86270 */
[----:B------:R-:W-:Y:S01]  /*1f90*/  ULDC.64 UR6, c[0x0][0x260] ;  /* 0x0000980000067ab9 */ /* 0x000fe20000000a00 */
[----:B------:R-:W-:Y:S01]  /*1fa0*/  LEA.HI R9, R19, R106, RZ, 0x4 ;  /* 0x0000006a13097211 */ /* 0x000fe200078f20ff */
[----:B------:R-:W-:Y:S01]  /*1fb0*/  IMAD R3, R3, UR8, RZ ;  /* 0x0000000803037c24 */ /* 0x000fe2000f8e02ff */
[----:B------:R-:W-:Y:S01]  /*1fc0*/  IADD3 R4, P2, R4, UR26, RZ ;  /* 0x0000001a04047c10 */ /* 0x000fe2000ff5e0ff */
[C---:B------:R-:W-:Y:S01]  /*1fd0*/  IMAD R0, R2.reuse, UR11, R0 ;  /* 0x0000000b02007c24 */ /* 0x040fe2000f8e0200 */
[----:B------:R-:W-:Y:S01]  /*1fe0*/  USHF.R.S32.HI UR31, URZ, 0x1f, UR17 ;  /* 0x0000001f3f1f7899 */ /* 0x000fe20008011411 */
[C---:B------:R-:W-:Y:S01]  /*1ff0*/  IMAD.WIDE.U32 R6, R2.reuse, UR8, R104 ;  /* 0x0000000802067c25 */ /* 0x040fe2000f8e0068 */
[----:B------:R-:W-:Y:S01]  /*2000*/  USHF.L.U32 UR26, UR10, 0x7, URZ ;  /* 0x000000070a1a7899 */ /* 0x000fe2000800063f */
[----:B------:R-:W-:Y:S01]  /*2010*/  LOP3.LUT R11, R17, 0xfffffff8, RZ, 0xc0, !PT ;  /* 0xfffffff8110b7812 */ /* 0x000fe200078ec0ff */
[----:B------:R-:W-:Y:S01]  /*2020*/  BSSY B0, `(.L_x_229) ;  /* 0x000002e000007945 */ /* 0x000fe20003800000 */
[----:B------:R-:W-:Y:S01]  /*2030*/  IMAD R2, R2, UR9, R3 ;  /* 0x0000000902027c24 */ /* 0x000fe2000f8e0203 */
[----:B------:R-:W-:-:S02]  /*2040*/  SHF.R.S32.HI R3, RZ, 0x1f, R14 ;  /* 0x0000001fff037819 */ /* 0x000fc4000001140e */
[----:B------:R-:W-:Y:S01]  /*2050*/  IADD3.X R5, R5, UR25, R0, P2, !PT ;  /* 0x0000001905057c10 */ /* 0x000fe200097fe400 */
[----:B------:R-:W-:Y:S01]  /*2060*/  USHF.L.U64.HI UR25, UR10, 0x7, UR11 ;  /* 0x000000070a197899 */ /* 0x000fe2000801020b */
[----:B------:R-:W-:Y:S01]  /*2070*/  IADD3 R6, P5, R6, UR28, RZ ;  /* 0x0000001c06067c10 */ /* 0x000fe2000ffbe0ff */
[----:B------:R-:W-:Y:S01]  /*2080*/  IMAD R0, R3, UR6, RZ ;  /* 0x0000000603007c24 */ /* 0x000fe2000f8e02ff */
[----:B------:R-:W-:Y:S01]  /*2090*/  ISETP.GE.AND P6, PT, R15, UR16, PT ;  /* 0x000000100f007c0c */ /* 0x000fe2000bfc6270 */
[C---:B------:R-:W-:Y:S01]  /*20a0*/  IMAD.WIDE.U32 R20, R14.reuse, UR6, R4 ;  /* 0x000000060e147c25 */ /* 0x040fe2000f8e0004 */
[----:B------:R-:W-:Y:S01]  /*20b0*/  IADD3.X R7, R7, UR27, R2, P5, !PT ;  /* 0x0000001b07077c10 */ /* 0x000fe2000affe402 */
[----:B------:R-:W-:Y:S01]  /*20c0*/  UIMAD UR27, UR25, UR17, URZ ;  /* 0x00000011191b72a4 */ /* 0x000fe2000f8e023f */
[----:B------:R-:W-:Y:S01]  /*20d0*/  ISETP.GE.AND P2, PT, R15, UR16, PT ;  /* 0x000000100f007c0c */ /* 0x000fe2000bf46270 */
[----:B------:R-:W-:Y:S01]  /*20e0*/  IMAD R8, R14, UR7, R0 ;  /* 0x000000070e087c24 */ /* 0x000fe2000f8e0200 */
[----:B------:R-:W-:Y:S01]  /*20f0*/  ULDC.64 UR6, c[0x0][0x268] ;  /* 0x00009a0000067ab9 */ /* 0x000fe20000000a00 */
[----:B------:R1:W-:Y:S01]  /*2100*/  STL.64 [R1+0x40], R20 ;  /* 0x0000401401007387 */ /* 0x0003e20000100a00 */
[----:B------:R-:W-:Y:S01]  /*2110*/  MOV R184, R20 ;  /* 0x0000001400b87202 */ /* 0x000fe20000000f00 */
[----:B------:R-:W-:Y:S01]  /*2120*/  IMAD.U32 R2, RZ, RZ, UR17 ;  /* 0x00000011ff027e24 */ /* 0x000fe2000f8e00ff */
[----:B------:R-:W-:Y:S01]  /*2130*/  IADD3 R185, R21, R8, RZ ;  /* 0x0000000815b97210 */ /* 0x000fe20007ffe0ff */
[----:B------:R-:W-:Y:S01]  /*2140*/  UIMAD UR27, UR31, UR26, UR27 ;  /* 0x0000001a1f1b72a4 */ /* 0x000fe2000f8e021b */
[----:B------:R-:W-:Y:S01]  /*2150*/  LOP3.LUT R0, R9, 0xfffffff0, RZ, 0xc0, !PT ;  /* 0xfffffff009007812 */ /* 0x000fe200078ec0ff */
[----:B------:R-:W-:Y:S01]  /*2160*/  IMAD.IADD R11, R106, 0x1, -R11 ;  /* 0x000000016a0b7824 */ /* 0x000fe200078e0a0b */
[----:B------:R-:W-:Y:S01]  /*2170*/  ISETP.GE.AND P5, PT, R16, UR16, PT ;  /* 0x0000001010007c0c */ /* 0x000fe2000bfa6270 */
[----:B------:R3:W-:Y:S02]  /*2180*/  STL.64 [R1+0x38], R184 ;  /* 0x000038b801007387 */ /* 0x0007e40000100a00 */
[----:B--2-4-:R-:W-:Y:S01]  /*2190*/  IMAD.IADD R12, R106, 0x1, -R0 ;  /* 0x000000016a0c7824 */ /* 0x014fe200078e0a00 */
[----:B------:R-:W-:Y:S01]  /*21a0*/  LEA.HI R4, R11, R11, RZ, 0x1 ;  /* 0x0000000b0b047211 */ /* 0x000fe200078f08ff */
[----:B------:R-:W-:-:S02]  /*21b0*/  IMAD R0, R3, UR6, RZ ;  /* 0x0000000603007c24 */ /* 0x000fc4000f8e02ff */
[----:B------:R-:W-:Y:S01]  /*21c0*/  IMAD.WIDE.U32 R2, R2, UR26, R184 ;  /* 0x0000001a02027c25 */ /* 0x000fe2000f8e00b8 */
[----:B------:R-:W-:-:S03]  /*21d0*/  LEA.HI R13, R12, R12, RZ, 0x1 ;  /* 0x0000000c0c0d7211 */ /* 0x000fc600078f08ff */
[C---:B------:R-:W-:Y:S02]  /*21e0*/  IMAD R17, R14.reuse, UR7, R0 ;  /* 0x000000070e117c24 */ /* 0x040fe4000f8e0200 */
[----:B------:R-:W-:Y:S02]  /*21f0*/  VIADD R5, R3, UR27 ;  /* 0x0000001b03057c36 */ /* 0x000fe40008000000 */
[----:B-1----:R-:W-:-:S05]  /*2200*/  IMAD.WIDE.U32 R20, R14, UR6, R6 ;  /* 0x000000060e147c25 */ /* 0x002fca000f8e0006 */
[----:B------:R3:W-:Y:S01]  /*2210*/  STL.64 [R1+0x48], R20 ;  /* 0x0000481401007387 */ /* 0x0007e20000100a00 */
        /* <DEDUP_REMOVED lines=14> */
.L_x_230:
[----:B------:R-:W-:Y:S05]  /*2300*/  BSYNC B0 ;  /* 0x0000000000007941 */ /* 0x000fea0003800000 */
.L_x_229:
[----:B------:R-:W-:Y:S01]  /*2310*/  SHF.R.S32.HI R19, RZ, 0x1, R4 ;  /* 0x00000001ff137819 */ /* 0x000fe20000011404 */
[----:B------:R-:W-:Y:S01]  /*2320*/  IMAD.SHL.U32 R15, R18, 0x8, RZ ;  /* 0x00000008120f7824 */ /* 0x000fe200078e00ff */
[--C-:B--2---:R-:W-:Y:S01]  /*2330*/  SHF.R.S32.HI R6, RZ, 0x1, R13.reuse ;  /* 0x00000001ff067819 */ /* 0x104fe2000001140d */
[----:B------:R-:W-:Y:S01]  /*2340*/  USHF.L.U64.HI UR27, UR10, 0x5, UR11 ;  /* 0x000000050a1b7899 */ /* 0x000fe2000801020b */
[----:B------:R-:W-:Y:S01]  /*2350*/  SHF.R.S32.HI R7, RZ, 0x1f, R13 ;  /* 0x0000001fff077819 */ /* 0x000fe2000001140d */
[----:B------:R-:W-:Y:S01]  /*2360*/  IMAD.SHL.U32 R0, R19, 0x40, RZ ;  /* 0x0000004013007824 */ /* 0x000fe200078e00ff */
[----:B------:R-:W-:Y:S01]  /*2370*/  SHF.R.S32.HI R14, RZ, 0x4, R9 ;  /* 0x00000004ff0e7819 */ /* 0x000fe20000011409 */
[----:B------:R-:W-:Y:S01]  /*2380*/  USHF.L.U32 UR28, UR10, 0x5, URZ ;  /* 0x000000050a1c7899 */ /* 0x000fe2000800063f */
[----:B------:R-:W-:Y:S01]  /*2390*/  LEA.HI R7, R7, R6, RZ, 0x2 ;  /* 0x0000000607077211 */ /* 0x000fe200078f10ff */
[----:B------:R-:W-:Y:S01]  /*23a0*/  BSSY B0, `(.L_x_231) ;  /* 0x000001c000007945 */ /* 0x000fe20003800000 */
[----:B------:R-:W-:-:S02]  /*23b0*/  LEA.HI R10, R9, R14, RZ, 0x1 ;  /* 0x0000000e090a7211 */ /* 0x000fc400078f08ff */
[----:B------:R-:W-:Y:S02]  /*23c0*/  LOP3.LUT R0, R0, 0xc0, RZ, 0xc0, !PT ;  /* 0x000000c000007812 */ /* 0x000fe400078ec0ff */
[----:B------:R-:W-:Y:S02]  /*23d0*/  LOP3.LUT R9, R4, 0x7fffffe, RZ, 0xc0, !PT ;  /* 0x07fffffe04097812 */ /* 0x000fe400078ec0ff */
[----:B------:R-:W-:Y:S02]  /*23e0*/  LOP3.LUT R8, R7, 0xfffffffc, RZ, 0xc0, !PT ;  /* 0xfffffffc07087812 */ /* 0x000fe400078ec0ff */
[----:B------:R-:W-:Y:S01]  /*23f0*/  LOP3.LUT R10, R10, 0xfffffffe, RZ, 0xc0, !PT ;  /* 0xfffffffe0a0a7812 */ /* 0x000fe200078ec0ff */
[----:B------:R-:W-:Y:S01]  /*2400*/  IMAD.IADD R9, R11, 0x1, -R9 ;  /* 0x000000010b097824 */ /* 0x000fe200078e0a09 */
[----:B------:R-:W-:Y:S02]  /*2410*/  LOP3.LUT R7, R0, 0x8, R15, 0xf8, !PT ;  /* 0x0000000800077812 */ /* 0x000fe400078ef80f */
[----:B------:R-:W-:Y:S01]  /*2420*/  SHF.R.U32.HI R0, RZ, 0x3, R0 ;  /* 0x00000003ff007819 */ /* 0x000fe20000011600 */
[----:B------:R-:W-:Y:S01]  /*2430*/  IMAD.IADD R10, R14, 0x1, -R10 ;  /* 0x000000010e0a7824 */ /* 0x000fe200078e0a0a */
[----:B------:R-:W-:Y:S01]  /*2440*/  ISETP.GE.AND P1, PT, R16, UR16, PT ;  /* 0x0000001010007c0c */ /* 0x000fe2000bf26270 */
[----:B------:R-:W-:Y:S01]  /*2450*/  IMAD.IADD R16, R6, 0x1, -R8 ;  /* 0x0000000106107824 */ /* 0x000fe200078e0a08 */
[----:B------:R-:W-:-:S02]  /*2460*/  LOP3.LUT R8, R7, R0, RZ, 0x3c, !PT ;  /* 0x0000000007087212 */ /* 0x000fc400078e3cff */
[----:B------:R-:W-:Y:S01]  /*2470*/  SHF.R.S32.HI R11, RZ, 0x1f, R12 ;  /* 0x0000001fff0b7819 */ /* 0x000fe2000001140c */
[----:B------:R-:W-:Y:S05]  /*2480*/  @P0 BRA `(.L_x_232) ;  /* 0x0000000000340947 */ /* 0x000fea0003800000 */
[----:B------:R-:W-:Y:S02]  /*2490*/  ULDC UR6, c[0x0][0x2d0] ;  /* 0x0000b40000067ab9 */ /* 0x000fe40000000800 */
[----:B------:R-:W-:-:S13]  /*24a0*/  ISETP.GE.AND P0, PT, R104, UR6, PT ;  /* 0x0000000668007c0c */ /* 0x000fda000bf06270 */
[----:B------:R2:W-:Y:S01]  /*24b0*/  @P0 STS.128 [R204+0x2800], RZ ;  /* 0x002800ffcc000388 */ /* 0x0005e20000000c00 */
[----:B------:R-:W-:Y:S05]  /*24c0*/  @P0 BRA `(.L_x_232) ;  /* 0x0000000000240947 */ /* 0x000fea0003800000 */
[----:B------:R-:W-:Y:S01]  /*24d0*/  IADD3 R0, P0, R2, UR28, RZ ;  /* 0x0000001c02007c10 */ /* 0x000fe2000ff1e0ff */
[----:B------:R-:W-:-:S03]  /*24e0*/  ULDC.64 UR6, c[0x0][0x218] ;  /* 0x0000860000067ab9 */ /* 0x000fc60000000a00 */
[----:B------:R-:W-:Y:S02]  /*24f0*/  IADD3.X R7, R5, UR27, RZ, P0, !PT ;  /* 0x0000001b05077c10 */ /* 0x000fe400087fe4ff */
[----:B------:R-:W-:-:S04]  /*2500*/  LEA R6, P0, R0, UR6, 0x1 ;  /* 0x0000000600067c11 */ /* 0x000fc8000f8008ff */
[----:B------:R-:W-:-:S05]  /*2510*/  LEA.HI.X R7, R0, UR7, R7, 0x1, P0 ;  /* 0x0000000700077c11 */ /* 0x000fca00080f0c07 */
[----:B------:R-:W-:Y:S01]  /*2520*/  @!PT LDS RZ, [RZ] ;  /* 0x00000000fffff984 */ /* 0x000fe20000000800 */
[----:B------:R-:W-:Y:S01]  /*2530*/  @!PT LDS RZ, [RZ] ;  /* 0x00000000fffff984 */ /* 0x000fe20000000800 */
[----:B------:R-:W-:Y:S01]  /*2540*/  @!PT LDS RZ, [RZ] ;  /* 0x00000000fffff984 */ /* 0x000fe20000000800 */
[----:B------:R4:W-:Y:S04]  /*2550*/  LDGSTS.E.BYPASS.LTC128B.128 [R204+0x2800], desc[UR22][R6.64] ;  /* 0x0280000006cc7fae */ /* 0x0009e8000b901d56 */
.L_x_232:
[----:B------:R-:W-:Y:S05]  /*2560*/  BSYNC B0 ;  /* 0x0000000000007941 */ /* 0x000fea0003800000 */
.L_x_231:
[----:B------:R-:W-:Y:S04]  /*2570*/  BSSY B0, `(.L_x_233) ;  /* 0x0000012000007945 */ /* 0x000fe80003800000 */
[----:B------:R-:W-:Y:S05]  /*2580*/  @P6 BRA `(.L_x_234) ;  /* 0x0000000000406947 */ /* 0x000fea0003800000 */
[----:B------:R-:W-:Y:S02]  /*2590*/  ULDC UR6, c[0x0][0x2d0] ;  /* 0x0000b40000067ab9 */ /* 0x000fe40000000800 */
[----:B------:R-:W-:-:S13]  /*25a0*/  ISETP.GE.AND P0, PT, R104, UR6, PT ;  /* 0x0000000668007c0c */ /* 0x000fda000bf06270 */
[----:B------:R1:W-:Y:S01]  /*25b0*/  @P0 STS.128 [R204+0x3000], RZ ;  /* 0x003000ffcc000388 */ /* 0x0003e20000000c00 */
[----:B------:R-:W-:Y:S05]  /*25c0*/  @P0 BRA `(.L_x_234) ;  /* 0x0000000000300947 */ /* 0x000fea0003800000 */
[----:B------:R-:W-:Y:S01]  /*25d0*/  IMAD.U32 R0, RZ, RZ, UR10 ;  /* 0x0000000aff007e24 */ /* 0x000fe2000f8e00ff */
[----:B------:R-:W-:Y:S01]  /*25e0*/  ULDC.64 UR6, c[0x0][0x218] ;  /* 0x0000860000067ab9 */ /* 0x000fe20000000a00 */
[----:B----4-:R-:W-:Y:S02]  /*25f0*/  IMAD.U32 R7, RZ, RZ, UR10 ;  /* 0x0000000aff077e24 */ /* 0x010fe4000f8e00ff */
[----:B------:R-:W-:Y:S01]  /*2600*/  IMAD.U32 R6, RZ, RZ, UR11 ;  /* 0x0000000bff067e24 */ /* 0x000fe2000f8e00ff */
[----:B------:R-:W-:-:S04]  /*2610*/  LEA R0, P0, R0, R2, 0x6 ;  /* 0x0000000200007211 */ /* 0x000fc800078030ff */
[----:B------:R-:W-:Y:S02]  /*2620*/  LEA.HI.X R7, R7, R5, R6, 0x6, P0 ;  /* 0x0000000507077211 */ /* 0x000fe400000f3406 */
[----:B------:R-:W-:-:S04]  /*2630*/  LEA R6, P0, R0, UR6, 0x1 ;  /* 0x0000000600067c11 */ /* 0x000fc8000f8008ff */
[----:B------:R-:W-:-:S05]  /*2640*/  LEA.HI.X R7, R0, UR7, R7, 0x1, P0 ;  /* 0x0000000700077c11 */ /* 0x000fca00080f0c07 */
[----:B------:R-:W-:Y:S01]  /*2650*/  @!PT LDS RZ, [RZ] ;  /* 0x00000000fffff984 */ /* 0x000fe20000000800 */
[----:B------:R-:W-:Y:S01]  /*2660*/  @!PT LDS RZ, [RZ] ;  /* 0x00000000fffff984 */ /* 0x000fe20000000800 */
[----:B------:R-:W-:Y:S01]  /*2670*/  @!PT LDS RZ, [RZ] ;  /* 0x00000000fffff984 */ /* 0x000fe20000000800 */
[----:B------:R4:W-:Y:S04]  /*2680*/  LDGSTS.E.BYPASS.LTC128B.128 [R204+0x3000], desc[UR22][R6.64] ;  /* 0x0300000006cc7fae */ /* 0x0009e8000b901d56 */
.L_x_234:
[----:B------:R-:W-:Y:S05]  /*2690*/  BSYNC B0 ;  /* 0x0000000000007941 */ /* 0x000fea0003800000 */
.L_x_233:
[----:B------:R-:W-:Y:S04]  /*26a0*/  BSSY B0, `(.L_x_235) ;  /* 0x0000012000007945 */ /* 0x000fe80003800000 */
[----:B------:R-:W-:Y:S05]  /*26b0*/  @P5 BRA `(.L_x_236) ;  /* 0x0000000000405947 */ /* 0x000fea0003800000 */
[----:B------:R-:W-:Y:S02]  /*26c0*/  ULDC UR6, c[0x0][0x2d0] ;  /* 0x0000b40000067ab9 */ /* 0x000fe40000000800 */
[----:B------:R-:W-:-:S13]  /*26d0*/  ISETP.GE.AND P0, PT, R104, UR6, PT ;  /* 0x0000000668007c0c */ /* 0x000fda000bf06270 */
[----:B------:R1:W-:Y:S01]  /*26e0*/  @P0 STS.128 [R204+0x3800], RZ ;  /* 0x003800ffcc000388 */ /* 0x0003e20000000c00 */
[----:B------:R-:W-:Y:S05]  /*26f0*/  @P0 BRA `(.L_x_236) ;  /* 0x0000000000300947 */ /* 0x000fea0003800000 */
[----:B------:R-:W-:Y:S01]  /*2700*/  MOV R4, R2 ;  /* 0x0000000200047202 */ /* 0x000fe20000000f00 */
[----:B------:R-:W-:Y:S01]  /*2710*/  IMAD.U32 R3, RZ, RZ, UR10 ;  /* 0x0000000aff037e24 */ /* 0x000fe2000f8e00ff */
[----:B------:R-:W-:Y:S01]  /*2720*/  UIMAD UR29, UR11, 0x60, URZ ;  /* 0x000000600b1d78a4 */ /* 0x000fe2000f8e023f */
[----:B------:R-:W-:Y:S02]  /*2730*/  ULDC.64 UR6, c[0x0][0x218] ;  /* 0x0000860000067ab9 */ /* 0x000fe40000000a00 */
[----:B------:R-:W-:-:S04]  /*2740*/  IMAD.WIDE.U32 R2, R3, 0x60, R4 ;  /* 0x0000006003027825 */ /* 0x000fc800078e0004 */
[----:B------:R-:W-:Y:S01]  /*2750*/  VIADD R0, R3, UR29 ;  /* 0x0000001d03007c36 */ /* 0x000fe20008000000 */
[----:B------:R-:W-:-:S04]  /*2760*/  LEA R4, P0, R2, UR6, 0x1 ;  /* 0x0000000602047c11 */ /* 0x000fc8000f8008ff */
[----:B------:R-:W-:-:S05]  /*2770*/  LEA.HI.X R5, R2, UR7, R0, 0x1, P0 ;  /* 0x0000000702057c11 */ /* 0x000fca00080f0c00 */
[----:B------:R-:W-:Y:S01]  /*2780*/  @!PT LDS RZ, [RZ] ;  /* 0x00000000fffff984 */ /* 0x000fe20000000800 */
[----:B------:R-:W-:Y:S01]  /*2790*/  @!PT LDS RZ, [RZ] ;  /* 0x00000000fffff984 */ /* 0x000fe20000000800 */
[----:B------:R-:W-:Y:S01]  /*27a0*/  @!PT LDS RZ, [RZ] ;  /* 0x00000000fffff984 */ /* 0x000fe20000000800 */
[----:B------:R1:W-:Y:S04]  /*27b0*/  LDGSTS.E.BYPASS.LTC128B.128 [R204+0x3800], desc[UR22][R4.64] ;  /* 0x0380000004cc7fae */ /* 0x0003e8000b901d56 */
.L_x_236:
[----:B------:R-:W-:Y:S05]  /*27c0*/  BSYNC B0 ;  /* 0x0000000000007941 */ /* 0x000fea0003800000 */
.L_x_235:
[----:B------:R-:W0:Y:S01]  /*27d0*/  LDGDEPBAR ;  /* 0x00000000000079af */ /* 0x000e220000000000 */
[----:B------:R-:W-:Y:S01]  /*27e0*/  LEA.HI R3, R11, R12, RZ, 0x3 ;  /* 0x0000000c0b037211 */ /* 0x000fe200078f18ff */
[----:B------:R-:W-:Y:S01]  /*27f0*/  IMAD.SHL.U32 R0, R16, 0x40, RZ ;  /* 0x0000004010007824 */ /* 0x000fe200078e00ff */
[----:B------:R-:W-:Y:S01]  /*2800*/  USHF.L.U64.HI UR29, UR8, 0x7, UR9 ;  /* 0x00000007081d7899 */ /* 0x000fe20008010209 */
[----:B------:R-:W-:Y:S01]  /*2810*/  IMAD.SHL.U32 R2, R10, 0x8, RZ ;  /* 0x000000080a027824 */ /* 0x000fe200078e00ff */
[----:B-1----:R-:W-:Y:S01]  /*2820*/  SHF.L.U32 R4, R3, 0x5, RZ ;  /* 0x0000000503047819 */ /* 0x002fe200000006ff */
[----:B------:R-:W-:Y:S01]  /*2830*/  USHF.L.U32 UR30, UR8, 0x7, URZ ;  /* 0x00000007081e7899 */ /* 0x000fe2000800063f */
[----:B------:R-:W-:Y:S01]  /*2840*/  LOP3.LUT R0, R0, 0xc0, RZ, 0xc0, !PT ;  /* 0x000000c000007812 */ /* 0x000fe200078ec0ff */
[----:B------:R-:W-:Y:S01]  /*2850*/  UIMAD UR6, UR29, UR17, URZ ;  /* 0x000000111d0672a4 */ /* 0x000fe2000f8e023f */
[----:B------:R-:W-:Y:S01]  /*2860*/  LOP3.LUT R5, R13, 0x7fffffe, RZ, 0xc0, !PT ;  /* 0x07fffffe0d057812 */ /* 0x000fe200078ec0ff */
[----:B------:R-:W-:Y:S01]  /*2870*/  IMAD.IADD R235, R21, 0x1, R17 ;  /* 0x0000000115eb7824 */ /* 0x000fe200078e0211 */
[----:B------:R-:W-:Y:S01]  /*2880*/  LOP3.LUT R57, R4, 0xffffff00, RZ, 0xc0, !PT ;  /* 0xffffff0004397812 */ /* 0x000fe200078ec0ff */
[----:B------:R-:W-:Y:S01]  /*2890*/  IMAD.U32 R4, RZ, RZ, UR17 ;  /* 0x00000011ff047e24 */ /* 0x000fe2000f8e00ff */
[----:B------:R-:W-:Y:S01]  /*28a0*/  LOP3.LUT R3, R0, 0x8, R2, 0xf8, !PT ;  /* 0x0000000800037812 */ /* 0x000fe200078ef802 */
[----:B------:R-:W-:Y:S01]  /*28b0*/  IMAD.MOV.U32 R234, RZ, RZ, R20 ;  /* 0x000000ffffea7224 */ /* 0x000fe200078e0014 */
[----:B------:R-:W-:Y:S01]  /*28c0*/  SHF.R.U32.HI R2, RZ, 0x3, R0 ;  /* 0x00000003ff027819 */ /* 0x000fe20000011600 */
[----:B------:R-:W-:Y:S01]  /*28d0*/  IMAD.IADD R58, R12, 0x1, -R5 ;  /* 0x000000010c3a7824 */ /* 0x000fe200078e0a05 */
[----:B------:R-:W-:Y:S01]  /*28e0*/  UIMAD UR6, UR31, UR30, UR6 ;  /* 0x0000001e1f0672a4 */ /* 0x000fe2000f8e0206 */
[----:B------:R-:W-:Y:S01]  /*28f0*/  IMAD.WIDE.U32 R4, R4, UR30, R234 ;  /* 0x0000001e04047c25 */ /* 0x000fe2000f8e00ea */
[----:B------:R-:W-:Y:S01]  /*2900*/  LOP3.LUT R56, R3, R2, RZ, 0x3c, !PT ;  /* 0x0000000203387212 */ /* 0x000fe200078e3cff */
[----:B------:R-:W-:Y:S01]  /*2910*/  UIADD3 UR32, UR24, -UR20, -UR15 ;  /* 0x8000001418207290 */ /* 0x000fe2000fffe80f */
[----:B------:R-:W-:Y:S01]  /*2920*/  LEA R2, R59, R57, 0x9 ;  /* 0x000000393b027211 */ /* 0x000fe200078e48ff */
[----:B----4-:R-:W-:Y:S01]  /*2930*/  IMAD R6, R10, 0x8, R9 ;  /* 0x000000080a067824 */ /* 0x010fe200078e0209 */
[----:B------:R-:W-:Y:S01]  /*2940*/  IADD3 R7, R5, UR6, RZ ;  /* 0x0000000605077c10 */ /* 0x000fe2000fffe0ff */
[----:B------:R-:W-:-:S04]  /*2950*/  DEPBAR.LE SB0, 0x0 ;  /* 0x000080000000791a */ /* 0x000fc80000000000 */
[----:B------:R-:W-:Y:S01]  /*2960*/  BAR.SYNC.DEFER_BLOCKING 0x0 ;  /* 0x0000000000007b1d */ /* 0x000fe20000010000 */
[----:B------:R-:W-:Y:S01]  /*2970*/  IMAD.U32 R0, R6, 0x20, R8 ;  /* 0x0000002006007824 */ /* 0x000fe200078e0008 */
[----:B------:R-:W-:Y:S02]  /*2980*/  LEA R59, R59, UR21, 0x4 ;  /* 0x000000153b3b7c11 */ /* 0x000fe4000f8e20ff */
[----:B------:R-:W-:Y:S02]  /*2990*/  LEA R6, R58, R2, 0x5 ;  /* 0x000000023a067211 */ /* 0x000fe400078e28ff */
[----:B------:R-:W-:Y:S01]  /*29a0*/  BSSY B0, `(.L_x_237) ;  /* 0x0000012000007945 */ /* 0x000fe20003800000 */
        /* <DEDUP_REMOVED lines=17> */
.L_x_238:
[----:B------:R-:W-:Y:S05]  /*2ac0*/  BSYNC B0 ;  /* 0x0000000000007941 */ /* 0x000fea0003800000 */
.L_x_237:
[----:B------:R2:W-:Y:S01]  /*2ad0*/  @P3 STS.128 [R204+0x4800], RZ ;  /* 0x004800ffcc003388 */ /* 0x0005e20000000c00 */
[----:B------:R-:W-:Y:S01]  /*2ae0*/  USHF.L.U64.HI UR21, UR8, 0x5, UR9 ;  /* 0x0000000508157899 */ /* 0x000fe20008010209 */
[----:B------:R-:W-:Y:S01]  /*2af0*/  BSSY B0, `(.L_x_239) ;  /* 0x0000011000007945 */ /* 0x000fe20003800000 */
[----:B------:R-:W-:Y:S01]  /*2b00*/  USHF.L.U32 UR31, UR8, 0x5, URZ ;  /* 0x00000005081f7899 */ /* 0x000fe2000800063f */
[----:B-1----:R-:W-:Y:S02]  /*2b10*/  IADD3 R2, R56, R6, RZ ;  /* 0x0000000638027210 */ /* 0x002fe40007ffe0ff */
        /* <DEDUP_REMOVED lines=14> */
.L_x_240:
[----:B------:R-:W-:Y:S05]  /*2c00*/  BSYNC B0 ;  /* 0x0000000000007941 */ /* 0x000fea0003800000 */
.L_x_239:
[----:B------:R1:W-:Y:S01]  /*2c10*/  @P2 STS.128 [R204+0x5000], RZ ;  /* 0x005000ffcc002388 */ /* 0x0003e20000000c00 */
        /* <DEDUP_REMOVED lines=8> */
[----:B-1----:R-:W-:Y:S02]  /*2ca0*/  IMAD.U32 R9, RZ, RZ, UR8 ;  /* 0x00000008ff097e24 */ /* 0x002fe4000f8e00ff */
        /* <DEDUP_REMOVED lines=9> */
.L_x_242:
[----:B------:R-:W-:Y:S05]  /*2d40*/  BSYNC B0 ;  /* 0x0000000000007941 */ /* 0x000fea0003800000 */
.L_x_241:
[----:B------:R1:W-:Y:S01]  /*2d50*/  @P1 STS.128 [R204+0x5800], RZ ;  /* 0x005800ffcc001388 */ /* 0x0003e20000000c00 */
[----:B------:R-:W-:Y:S01]  /*2d60*/  UIADD3 UR6, UR24, 0x1, -UR15 ;  /* 0x0000000118067890 */ /* 0x000fe2000fffe80f */
[----:B------:R-:W-:Y:S01]  /*2d70*/  BSSY B0, `(.L_x_243) ;  /* 0x0000015000007945 */ /* 0x000fe20003800000 */
[----:B------:R-:W-:Y:S02]  /*2d80*/  LEA R186, R2, UR4, 0x1 ;  /* 0x0000000402ba7c11 */ /* 0x000fe4000f8e08ff */
[----:B------:R-:W-:Y:S01]  /*2d90*/  UIADD3 UR19, UR6, UR19, URZ ;  /* 0x0000001306137290 */ /* 0x000fe2000fffe03f */
[----:B------:R-:W-:Y:S01]  /*2da0*/  LEA R135, R0, UR4, 0x1 ;  /* 0x0000000400877c11 */ /* 0x000fe2000f8e08ff */
[----:B------:R-:W-:Y:S10]  /*2db0*/  @P1 BRA `(.L_x_244) ;  /* 0x0000000000401947 */ /* 0x000ff40003800000 */
        /* <DEDUP_REMOVED lines=16> */
.L_x_244:
[----:B------:R-:W-:Y:S05]  /*2ec0*/  BSYNC B0 ;  /* 0x0000000000007941 */ /* 0x000fea0003800000 */
.L_x_243:
[----:B-1----:R-:W-:Y:S01]  /*2ed0*/  LDSM.16.M88.4 R8, [R186] ;  /* 0x00000000ba08783b */ /* 0x002fe20000000200 */
[----:B------:R-:W-:Y:S01]  /*2ee0*/  LOP3.LUT P0, RZ, R19, 0x2, RZ, 0xc0, !PT ;  /* 0x0000000213ff7812 */ /* 0x000fe2000780c0ff */
[----:B------:R-:W-:Y:S01]  /*2ef0*/  IMAD.MOV.U32 R0, RZ, RZ, 0x10 ;  /* 0x00000010ff007424 */ /* 0x000fe200078e00ff */
[----:B------:R-:W-:Y:S01]  /*2f00*/  LOP3.LUT P1, RZ, R16, 0x2, RZ, 0xc0, !PT ;  /* 0x0000000210ff7812 */ /* 0x000fe2000782c0ff */
[----:B------:R-:W1:Y:S01]  /*2f10*/  LDSM.16.M88.4 R12, [R135+0x2000] ;  /* 0x00200000870c783b */ /* 0x000e620000000200 */
[C---:B------:R-:W-:Y:S01]  /*2f20*/  VIADD R2, R135.reuse, 0x2000 ;  /* 0x0000200087027836 */ /* 0x040fe20000000000 */
[----:B------:R-:W-:Y:S01]  /*2f30*/  UISETP.GT.AND UP0, UPT, UR17, UR12, UPT ;  /* 0x0000000c1100728c */ /* 0x000fe2000bf04270 */
[----:B------:R-:W-:Y:S01]  /*2f40*/  SEL R0, R0, 0xfffffff0, !P1 ;  /* 0xfffffff000007807 */ /* 0x000fe20004800000 */
[----:B------:R-:W5:Y:S01]  /*2f50*/  LDSM.16.M88.4 R4, [R186+0x1000] ;  /* 0x00100000ba04783b */ /* 0x000f620000000200 */
[----:B------:R-:W-:-:S03]  /*2f60*/  VIADD R188, R135, 0x2020 ;  /* 0x0000202087bc7836 */ /* 0x000fc60000000000 */
[----:B------:R-:W2:Y:S01]  /*2f70*/  LDSM.16.M88.4 R40, [R135+0x2400] ;  /* 0x002400008728783b */ /* 0x000ea20000000200 */
[----:B------:R-:W-:Y:S02]  /*2f80*/  IMAD R187, R0, 0x2, R186 ;  /* 0x0000000200bb7824 */ /* 0x000fe400078e02ba */
[----:B------:R-:W-:Y:S01]  /*2f90*/  @P0 VIADD R188, R2, 0xffffffe0 ;  /* 0xffffffe002bc0836 */ /* 0x000fe20000000000 */
[----:B------:R-:W4:Y:S01]  /*2fa0*/  LDSM.16.M88.4 R36, [R135+0x2800] ;  /* 0x002800008724783b */ /* 0x000f220000000200 */
[----:B------:R-:W-:Y:S02]  /*2fb0*/  LOP3.LUT R2, R107, 0xffffffe0, RZ, 0xc0, !PT ;  /* 0xffffffe06b027812 */ /* 0x000fe400078ec0ff */
[C---:B------:R-:W-:Y:S01]  /*2fc0*/  VIADD R191, R188.reuse, 0x1400 ;  /* 0x00001400bcbf7836 */ /* 0x040fe20000000000 */
[----:B------:R-:W4:Y:S01]  /*2fd0*/  LDSM.16.M88.4 R32, [R135+0x2c00] ;  /* 0x002c00008720783b */ /* 0x000f220000000200 */
[----:B------:R-:W-:Y:S02]  /*2fe0*/  VIADD R190, R188, 0x1800 ;  /* 0x00001800bcbe7836 */ /* 0x000fe40000000000 */
[C---:B------:R-:W-:Y:S01]  /*2ff0*/  IMAD.IADD R2, R106.reuse, 0x1, -R2 ;  /* 0x000000016a027824 */ /* 0x040fe200078e0a02 */
[----:B------:R-:W4:Y:S01]  /*3000*/  LDSM.16.M88.4 R28, [R135+0x3000] ;  /* 0x00300000871c783b */ /* 0x000f220000000200 */
[----:B------:R-:W-:-:S02]  /*3010*/  IMAD.SHL.U32 R106, R106, 0x2, RZ ;  /* 0x000000026a6a7824 */ /* 0x000fc400078e00ff */
[----:B------:R-:W-:Y:S01]  /*3020*/  VIADD R189, R188, 0x1c00 ;  /* 0x00001c00bcbd7836 */ /* 0x000fe20000000000 */
[----:B------:R-:W4:Y:S01]  /*3030*/  LDSM.16.M88.4 R24, [R135+0x3400] ;  /* 0x003400008718783b */ /* 0x000f220000000200 */
[----:B------:R-:W-:Y:S02]  /*3040*/  SHF.R.S32.HI R3, RZ, 0x1f, R2 ;  /* 0x0000001fff037819 */ /* 0x000fe40000011402 */
[----:B------:R-:W-:Y:S01]  /*3050*/  LOP3.LUT R120, R106, 0x6, RZ, 0xc0, !PT ;  /* 0x000000066a787812 */ /* 0x000fe200078ec0ff */
[----:B---3--:R-:W3:Y:S01]  /*3060*/  LDSM.16.M88.4 R20, [R135+0x3800] ;  /* 0x003800008714783b */ /* 0x008ee20000000200 */
[----:B------:R-:W-:Y:S01]  /*3070*/  LEA.HI R2, R3, R2, RZ, 0x2 ;  /* 0x0000000203027211 */ /* 0x000fe200078f10ff */
[----:B------:R-:W-:Y:S02]  /*3080*/  IMAD.U32 R3, RZ, RZ, UR17 ;  /* 0x00000011ff037e24 */ /* 0x000fe4000f8e00ff */
[----:B------:R-:W3:Y:S01]  /*3090*/  LDSM.16.M88.4 R44, [R135+0x3c00] ;  /* 0x003c0000872c783b */ /* 0x000ee20000000200 */
[----:B------:R-:W-:Y:S01]  /*30a0*/  SHF.R.S32.HI R2, RZ, 0x2, R2 ;  /* 0x00000002ff027819 */ /* 0x000fe20000011402 */
[----:B------:R-:W-:-:S02]  /*30b0*/  IMAD R3, R3, 0x80, R120 ;  /* 0x0000008003037824 */ /* 0x000fc400078e0278 */
[----:B------:R-:W-:Y:S04]  /*30c0*/  LDSM.16.M88.4 R16, [R187] ;  /* 0x00000000bb10783b */ /* 0x000fe80000000200 */
[----:B------:R-:W3:Y:S01]  /*30d0*/  LDSM.16.M88.4 R48, [R188] ;  /* 0x00000000bc30783b */ /* 0x000ee20000000200 */
[-C--:B-1----:R-:W-:Y:S03]  /*30e0*/  HMMA.16816.F32 R52, R8, R12.reuse, RZ ;  /* 0x0000000c0834723c */ /* 0x082fe600000018ff */
[----:B------:R-:W0:Y:S03]  /*30f0*/  LDGDEPBAR ;  /* 0x00000000000079af */ /* 0x000e260000000000 */
[----:B-----5:R-:W-:Y:S06]  /*3100*/  HMMA.16816.F32 R60, R4, R12, RZ ;  /* 0x0000000c043c723c */ /* 0x020fec00000018ff */
[-C--:B------:R-:W-:Y:S06]  /*3110*/  HMMA.16816.F32 R68, R8, R14.reuse, RZ ;  /* 0x0000000e0844723c */ /* 0x080fec00000018ff */
[C---:B------:R-:W-:Y:S01]  /*3120*/  HMMA.16816.F32 R72, R4.reuse, R14, RZ ;  /* 0x0000000e0448723c */ /* 0x040fe200000018ff */
[----:B------:R-:W1:Y:S05]  /*3130*/  LDSM.16.M88.4 R12, [R187+0x1000] ;  /* 0x00100000bb0c783b */ /* 0x000e6a0000000200 */
[C---:B--2---:R-:W-:Y:S06]  /*3140*/  HMMA.16816.F32 R76, R4.reuse, R40, RZ ;  /* 0x00000028044c723c */ /* 0x044fec00000018ff */
[----:B------:R-:W-:Y:S06]  /*3150*/  HMMA.16816.F32 R84, R4, R42, RZ ;  /* 0x0000002a0454723c */ /* 0x000fec00000018ff */
[----:B------:R-:W-:Y:S06]  /*3160*/  HMMA.16816.F32 R64, R8, R40, RZ ;  /* 0x000000280840723c */ /* 0x000fec00000018ff */
[C---:B----4-:R-:W-:Y:S06]  /*3170*/  HMMA.16816.F32 R92, R4.reuse, R36, RZ ;  /* 0x00000024045c723c */ /* 0x050fec00000018ff */
[C---:B------:R-:W-:Y:S06]  /*3180*/  HMMA.16816.F32 R100, R4.reuse, R38, RZ ;  /* 0x000000260464723c */ /* 0x040fec00000018ff */
[C---:B------:R-:W-:Y:S06]  /*3190*/  HMMA.16816.F32 R112, R4.reuse, R32, RZ ;  /* 0x000000200470723c */ /* 0x040fec00000018ff */
[C---:B------:R-:W-:Y:S06]  /*31a0*/  HMMA.16816.F32 R124, R4.reuse, R34, RZ ;  /* 0x00000022047c723c */ /* 0x040fec00000018ff */
[C---:B------:R-:W-:Y:S06]  /*31b0*/  HMMA.16816.F32 R136, R4.reuse, R28, RZ ;  /* 0x0000001c0488723c */ /* 0x040fec00000018ff */
[C---:B------:R-:W-:Y:S06]  /*31c0*/  HMMA.16816.F32 R144, R4.reuse, R30, RZ ;  /* 0x0000001e0490723c */ /* 0x040fec00000018ff */
[C---:B------:R-:W-:Y:S06]  /*31d0*/  HMMA.16816.F32 R152, R4.reuse, R24, RZ ;  /* 0x000000180498723c */ /* 0x040fec00000018ff */
[C---:B------:R-:W-:Y:S06]  /*31e0*/  HMMA.16816.F32 R168, R4.reuse, R26, RZ ;  /* 0x0000001a04a8723c */ /* 0x040fec00000018ff */
[C---:B---3--:R-:W-:Y:S06]  /*31f0*/  HMMA.16816.F32 R192, R4.reuse, R20, RZ ;  /* 0x0000001404c0723c */ /* 0x048fec00000018ff */
[C---:B------:R-:W-:Y:S06]  /*3200*/  HMMA.16816.F32 R216, R4.reuse, R44, RZ ;  /* 0x0000002c04d8723c */ /* 0x040fec00000018ff */
[C---:B------:R-:W-:Y:S06]  /*3210*/  HMMA.16816.F32 R220, R4.reuse, R22, RZ ;  /* 0x0000001604dc723c */ /* 0x040fec00000018ff */
[----:B------:R-:W-:Y:S06]  /*3220*/  HMMA.16816.F32 R224, R4, R46, RZ ;  /* 0x0000002e04e0723c */ /* 0x000fec00000018ff */
[----:B------:R-:W-:Y:S01]  /*3230*/  HMMA.16816.F32 R40, R8, R42, RZ ;  /* 0x0000002a0828723c */ /* 0x000fe200000018ff */
[----:B------:R-:W-:-:S02]  /*3240*/  IMAD.IADD R4, R59, 0x1, R2 ;  /* 0x000000013b047824 */ /* 0x000fc400078e0202 */
[----:B------:R-:W-:Y:S02]  /*3250*/  IMAD.U32 R6, RZ, RZ, UR19 ;  /* 0x00000013ff067e24 */ /* 0x000fe4000f8e00ff */
[----:B------:R-:W-:Y:S01]  /*3260*/  IMAD R5, R58, 0x20, R57 ;  /* 0x000000203a057824 */ /* 0x000fe200078e0239 */
[C---:B------:R-:W-:Y:S01]  /*3270*/  HMMA.16816.F32 R80, R8.reuse, R36, RZ ;  /* 0x000000240850723c */ /* 0x040fe200000018ff */
[----:B------:R-:W-:Y:S01]  /*3280*/  IMAD.U32 R7, RZ, RZ, UR19 ;  /* 0x00000013ff077e24 */ /* 0x000fe2000f8e00ff */
[----:B------:R-:W-:Y:S01]  /*3290*/  VIADDMNMX R203, R4, R6, UR24, PT ;  /* 0x0000001804cb7e46 */ /* 0x000fe2000b800106 */
[----:B------:R-:W-:Y:S01]  /*32a0*/  IMAD.IADD R2, R56, 0x1, R5 ;  /* 0x0000000138027824 */ /* 0x000fe200078e0205 */
[----:B------:R-:W-:Y:S01]  /*32b0*/  VIADDMNMX R198, R4, UR32, RZ, !PT ;  /* 0x0000002004c67c46 */ /* 0x000fe2000f8001ff */
[----:B------:R-:W-:Y:S01]  /*32c0*/  VIADD R5, R3, 0x1 ;  /* 0x0000000103057836 */ /* 0x000fe20000000000 */
[----:B------:R-:W-:Y:S01]  /*32d0*/  HMMA.16816.F32 R88, R8, R38, RZ ;  /* 0x000000260858723c */ /* 0x000fe200000018ff */
[----:B------:R-:W-:-:S02]  /*32e0*/  IADD3 R7, R7, 0x48, R4 ;  /* 0x0000004807077810 */ /* 0x000fc40007ffe004 */
[-C--:B------:R-:W-:Y:S02]  /*32f0*/  ISETP.GE.AND P5, PT, R3, R203.reuse, PT ;  /* 0x000000cb0300720c */ /* 0x080fe40003fa6270 */
[----:B------:R-:W-:Y:S01]  /*3300*/  ISETP.GE.AND P4, PT, R5, R203, PT ;  /* 0x000000cb0500720c */ /* 0x000fe20003f86270 */
[C---:B------:R-:W-:Y:S01]  /*3310*/  HMMA.16816.F32 R96, R8.reuse, R32, RZ ;  /* 0x000000200860723c */ /* 0x040fe200000018ff */
[----:B------:R-:W-:Y:S02]  /*3320*/  VIMNMX R200, R7, UR24, PT ;  /* 0x0000001807c87c48 */ /* 0x000fe4000bfe0100 */
[C---:B------:R-:W-:Y:S02]  /*3330*/  ISETP.LT.OR P4, PT, R5.reuse, R198, P4 ;  /* 0x000000c60500720c */ /* 0x040fe40002781670 */
[----:B------:R-:W-:Y:S01]  /*3340*/  ISETP.GE.AND P2, PT, R5, R200, PT ;  /* 0x000000c80500720c */ /* 0x000fe20003f46270 */
[----:B------:R-:W-:Y:S01]  /*3350*/  HMMA.16816.F32 R108, R8, R34, RZ ;  /* 0x00000022086c723c */ /* 0x000fe200000018ff */
[----:B------:R-:W-:-:S05]  /*3360*/  ISETP.LT.OR P5, PT, R3, R198, P5 ;  /* 0x000000c60300720c */ /* 0x000fca0002fa1670 */
[C---:B------:R-:W-:Y:S06]  /*3370*/  HMMA.16816.F32 R116, R8.reuse, R28, RZ ;  /* 0x0000001c0874723c */ /* 0x040fec00000018ff */
[C---:B------:R-:W-:Y:S06]  /*3380*/  HMMA.16816.F32 R128, R8.reuse, R30, RZ ;  /* 0x0000001e0880723c */ /* 0x040fec00000018ff */
[C---:B------:R-:W-:Y:S06]  /*3390*/  HMMA.16816.F32 R140, R8.reuse, R24, RZ ;  /* 0x00000018088c723c */ /* 0x040fec00000018ff */
[C---:B------:R-:W-:Y:S06]  /*33a0*/  HMMA.16816.F32 R148, R8.reuse, R26, RZ ;  /* 0x0000001a0894723c */ /* 0x040fec00000018ff */
[C---:B------:R-:W-:Y:S06]  /*33b0*/  HMMA.16816.F32 R156, R8.reuse, R20, RZ ;  /* 0x00000014089c723c */ /* 0x040fec00000018ff */
[----:B------:R-:W-:Y:S01]  /*33c0*/  HMMA.16816.F32 R180, R8, R22, RZ ;  /* 0x0000001608b4723c */ /* 0x000fe200000018ff */
[----:B------:R-:W-:-:S05]  /*33d0*/  VIADD R20, R4, 0x48 ;  /* 0x0000004804147836 */ /* 0x000fca0000000000 */
[C---:B------:R-:W-:Y:S01]  /*33e0*/  HMMA.16816.F32 R160, R8.reuse, R44, RZ ;  /* 0x0000002c08a0723c */ /* 0x040fe200000018ff */
[----:B------:R-:W-:Y:S02]  /*33f0*/  VIADDMNMX R196, R20, UR32, RZ, !PT ;  /* 0x0000002014c47c46 */ /* 0x000fe4000f8001ff */
[----:B------:R-:W-:Y:S02]  /*3400*/  LDSM.16.M88.4 R20, [R188+0x800] ;  /* 0x00080000bc14783b */ /* 0x000fe40000000200 */
[----:B------:R-:W-:Y:S01]  /*3410*/  ISETP.LT.OR P2, PT, R5, R196, P2 ;  /* 0x000000c40500720c */ /* 0x000fe20001741670 */
[----:B------:R-:W-:Y:S06]  /*3420*/  HMMA.16816.F32 R208, R8, R46, RZ ;  /* 0x0000002e08d0723c */ /* 0x000fec00000018ff */
[----:B------:R-:W-:Y:S01]  /*3430*/  HMMA.16816.F32 R36, R16, R48, R52 ;  /* 0x000000301024723c */ /* 0x000fe20000001834 */
[----:B------:R-:W-:-:S02]  /*3440*/  IMAD.U32 R9, RZ, RZ, UR19 ;  /* 0x00000013ff097e24 */ /* 0x000fc4000f8e00ff */
[C---:B------:R-:W-:Y:S02]  /*3450*/  VIADD R10, R4.reuse, 0x8 ;  /* 0x00000008040a7836 */ /* 0x040fe40000000000 */
[----:B------:R-:W-:Y:S01]  /*3460*/  VIADD R11, R4, 0x40 ;  /* 0x00000040040b7836 */ /* 0x000fe20000000000 */
[--C-:B------:R-:W-:Y:S01]  /*3470*/  IADD3 R9, R9, 0x8, R4.reuse ;  /* 0x0000000809097810 */ /* 0x100fe20007ffe004 */
[----:B------:R-:W-:Y:S01]  /*3480*/  IMAD.U32 R8, RZ, RZ, UR19 ;  /* 0x00000013ff087e24 */ /* 0x000fe2000f8e00ff */
[----:B------:R-:W-:Y:S01]  /*3490*/  VIADDMNMX R197, R10, UR32, RZ, !PT ;  /* 0x000000200ac57c46 */ /* 0x000fe2000f8001ff */
[----:B-1----:R-:W-:Y:S01]  /*34a0*/  HMMA.16816.F32 R32, R12, R48, R60 ;  /* 0x000000300c20723c */ /* 0x002fe2000000183c */
[----:B------:R-:W-:Y:S02]  /*34b0*/  VIADDMNMX R199, R11, UR32, RZ, !PT ;  /* 0x000000200bc77c46 */ /* 0x000fe4000f8001ff */
[----:B------:R-:W-:Y:S01]  /*34c0*/  IADD3 R6, R8, 0x40, R4 ;  /* 0x0000004008067810 */ /* 0x000fe20007ffe004 */
[----:B------:R-:W-:Y:S01]  /*34d0*/  VIADD R4, R3, 0x8 ;  /* 0x0000000803047836 */ /* 0x000fe20000000000 */
[----:B------:R-:W-:Y:S01]  /*34e0*/  VIMNMX R202, R9, UR24, PT ;  /* 0x0000001809ca7c48 */ /* 0x000fe2000bfe0100 */
[----:B------:R-:W-:Y:S01]  /*34f0*/  HMMA.16816.F32 R24, R16, R50, R68 ;  /* 0x000000321018723c */ /* 0x000fe20000001844 */
[----:B------:R-:W1:Y:S01]  /*3500*/  LDSM.16.M88.4 R8, [R188+0x400] ;  /* 0x00040000bc08783b */ /* 0x000e620000000200 */
[----:B------:R-:W-:Y:S01]  /*3510*/  VIMNMX R201, R6, UR24, PT ;  /* 0x0000001806c97c48 */ /* 0x000fe2000bfe0100 */
[----:B------:R-:W-:Y:S01]  /*3520*/  VIADD R6, R3, 0x50 ;  /* 0x0000005003067836 */ /* 0x000fe20000000000 */
[----:B------:R-:W-:-:S02]  /*3530*/  ISETP.GE.AND P0, PT, R5, R202, PT ;  /* 0x000000ca0500720c */ /* 0x000fc40003f06270 */
[----:B------:R-:W-:Y:S01]  /*3540*/  HMMA.16816.F32 R28, R12, R50, R72 ;  /* 0x000000320c1c723c */ /* 0x000fe20000001848 */
[----:B------:R-:W-:Y:S02]  /*3550*/  ISETP.GE.AND P3, PT, R3, R202, PT ;  /* 0x000000ca0300720c */ /* 0x000fe40003f66270 */
[-C--:B------:R-:W-:Y:S02]  /*3560*/  ISETP.GE.AND P6, PT, R5, R201.reuse, PT ;  /* 0x000000c90500720c */ /* 0x080fe40003fc6270 */
[----:B------:R-:W-:Y:S02]  /*3570*/  ISETP.GE.AND P1, PT, R3, R201, PT ;  /* 0x000000c90300720c */ /* 0x000fe40003f26270 */
[----:B------:R-:W-:Y:S02]  /*3580*/  FSEL R106, R37, -INF , !P4 ;  /* 0xff800000256a7808 */ /* 0x000fe40006000000 */
[----:B------:R-:W-:Y:S02]  /*3590*/  ISETP.GE.AND P4, PT, R3, R200, PT ;  /* 0x000000c80300720c */ /* 0x000fe40003f86270 */
[----:B------:R-:W-:-:S02]  /*35a0*/  ISETP.LT.OR P0, PT, R5, R197, P0 ;  /* 0x000000c50500720c */ /* 0x000fc40000701670 */
[----:B------:R-:W-:Y:S02]  /*35b0*/  ISETP.LT.OR P3, PT, R3, R197, P3 ;  /* 0x000000c50300720c */ /* 0x000fe40001f61670 */
[-C--:B------:R-:W-:Y:S01]  /*35c0*/  ISETP.LT.OR P6, PT, R5, R199.reuse, P6 ;  /* 0x000000c70500720c */ /* 0x080fe200037c1670 */
[C---:B------:R-:W-:Y:S01]  /*35d0*/  VIADD R5, R3.reuse, 0x9 ;  /* 0x0000000903057836 */ /* 0x040fe20000000000 */
[C---:B------:R-:W-:Y:S02]  /*35e0*/  ISETP.LT.OR P1, PT, R3.reuse, R199, P1 ;  /* 0x000000c70300720c */ /* 0x040fe40000f21670 */
[----:B------:R-:W-:Y:S02]  /*35f0*/  ISETP.LT.OR P4, PT, R3, R196, P4 ;  /* 0x000000c40300720c */ /* 0x000fe40002781670 */
[----:B------:R-:W-:Y:S02]  /*3600*/  FSEL R107, R36, -INF , !P5 ;  /* 0xff800000246b7808 */ /* 0x000fe40006800000 */
[----:B------:R-:W-:-:S02]  /*3610*/  FSEL R123, R38, -INF , !P3 ;  /* 0xff800000267b7808 */ /* 0x000fc40005800000 */
[----:B------:R-:W-:Y:S02]  /*3620*/  FSEL R122, R39, -INF , !P0 ;  /* 0xff800000277a7808 */ /* 0x000fe40004000000 */
[----:B------:R-:W-:Y:S02]  /*3630*/  FSEL R173, R32, -INF , !P1 ;  /* 0xff80000020ad7808 */ /* 0x000fe40004800000 */
[C---:B------:R-:W-:Y:S02]  /*3640*/  ISETP.GE.AND P5, PT, R4.reuse, R203, PT ;  /* 0x000000cb0400720c */ /* 0x040fe40003fa6270 */
[C---:B------:R-:W-:Y:S02]  /*3650*/  ISETP.GE.AND P0, PT, R4.reuse, R202, PT ;  /* 0x000000ca0400720c */ /* 0x040fe40003f06270 */
[C---:B------:R-:W-:Y:S01]  /*3660*/  ISETP.GE.AND P3, PT, R4.reuse, R201, PT ;  /* 0x000000c90400720c */ /* 0x040fe20003f66270 */
[----:B-1----:R-:W-:Y:S01]  /*3670*/  HMMA.16816.F32 R36, R16, R8, R64 ;  /* 0x000000081024723c */ /* 0x002fe20000001840 */
[----:B------:R-:W-:-:S02]  /*3680*/  ISETP.GE.AND P1, PT, R4, R200, PT ;  /* 0x000000c80400720c */ /* 0x000fc40003f26270 */
[----:B------:R-:W-:Y:S02]  /*3690*/  FSEL R178, R34, -INF , !P4 ;  /* 0xff80000022b27808 */ /* 0x000fe40006000000 */
[----:B------:R-:W-:Y:S02]  /*36a0*/  ISETP.GE.AND P4, PT, R5, R203, PT ;  /* 0x000000cb0500720c */ /* 0x000fe40003f86270 */
[C---:B------:R-:W-:Y:S02]  /*36b0*/  ISETP.LT.OR P5, PT, R4.reuse, R198, P5 ;  /* 0x000000c60400720c */ /* 0x040fe40002fa1670 */
[C---:B------:R-:W-:Y:S02]  /*36c0*/  ISETP.LT.OR P0, PT, R4.reuse, R197, P0 ;  /* 0x000000c50400720c */ /* 0x040fe40000701670 */
[C---:B------:R-:W-:Y:S02]  /*36d0*/  ISETP.LT.OR P3, PT, R4.reuse, R199, P3 ;  /* 0x000000c70400720c */ /* 0x040fe40001f61670 */
[----:B------:R-:W-:Y:S01]  /*36e0*/  ISETP.LT.OR P1, PT, R4, R196, P1 ;  /* 0x000000c40400720c */ /* 0x000fe20000f21670 */
[----:B------:R-:W-:Y:S01]  /*36f0*/  VIADD R4, R3, 0x10 ;  /* 0x0000001003047836 */ /* 0x000fe20000000000 */
[----:B------:R-:W-:-:S02]  /*3700*/  ISETP.LT.OR P4, PT, R5, R198, P4 ;  /* 0x000000c60500720c */ /* 0x000fc40002781670 */
[----:B------:R-:W-:Y:S02]  /*3710*/  FSEL R172, R33, -INF , !P6 ;  /* 0xff80000021ac7808 */ /* 0x000fe40007000000 */
[----:B------:R-:W-:Y:S02]  /*3720*/  FSEL R179, R35, -INF , !P2 ;  /* 0xff80000023b37808 */ /* 0x000fe40005000000 */
[----:B------:R-:W-:Y:S01]  /*3730*/  HMMA.16816.F32 R32, R12, R8, R76 ;  /* 0x000000080c20723c */ /* 0x000fe2000000184c */
[----:B------:R-:W-:Y:S02]  /*3740*/  FSEL R120, R24, -INF , !P5 ;  /* 0xff80000018787808 */ /* 0x000fe40006800000 */
[----:B------:R-:W-:Y:S02]  /*3750*/  FSEL R132, R26, -INF , !P0 ;  /* 0xff8000001a847808 */ /* 0x000fe40004000000 */
[----:B------:R-:W-:Y:S02]  /*3760*/  FSEL R167, R28, -INF , !P3 ;  /* 0xff8000001ca77808 */ /* 0x000fe40005800000 */
[----:B------:R-:W-:-:S02]  /*3770*/  FSEL R206, R30, -INF , !P1 ;  /* 0xff8000001ece7808 */ /* 0x000fc40004800000 */
[----:B------:R-:W-:Y:S02]  /*3780*/  FSEL R76, R25, -INF , !P4 ;  /* 0xff800000194c7808 */ /* 0x000fe40006000000 */
[C---:B------:R-:W-:Y:S02]  /*3790*/  ISETP.GE.AND P2, PT, R4.reuse, R203, PT ;  /* 0x000000cb0400720c */ /* 0x040fe40003f46270 */
[C---:B------:R-:W-:Y:S02]  /*37a0*/  ISETP.GE.AND P6, PT, R5.reuse, R202, PT ;  /* 0x000000ca0500720c */ /* 0x040fe40003fc6270 */
[C---:B------:R-:W-:Y:S02]  /*37b0*/  ISETP.GE.AND P5, PT, R5.reuse, R201, PT ;  /* 0x000000c90500720c */ /* 0x040fe40003fa6270 */
[----:B------:R-:W-:Y:S02]  /*37c0*/  ISETP.GE.AND P0, PT, R5, R200, PT ;  /* 0x000000c80500720c */ /* 0x000fe40003f06270 */
[----:B------:R-:W-:-:S02]  /*37d0*/  ISETP.GE.AND P3, PT, R4, R202, PT ;  /* 0x000000ca0400720c */ /* 0x000fc40003f66270 */
[C---:B------:R-:W-:Y:S02]  /*37e0*/  ISETP.GE.AND P1, PT, R4.reuse, R201, PT ;  /* 0x000000c90400720c */ /* 0x040fe40003f26270 */
[C---:B------:R-:W-:Y:S02]  /*37f0*/  ISETP.GE.AND P4, PT, R4.reuse, R200, PT ;  /* 0x000000c80400720c */ /* 0x040fe40003f86270 */
[C---:B------:R-:W-:Y:S02]  /*3800*/  ISETP.LT.OR P6, PT, R5.reuse, R197, P6 ;  /* 0x000000c50500720c */ /* 0x040fe400037c1670 */
[C---:B------:R-:W-:Y:S02]  /*3810*/  ISETP.LT.OR P5, PT, R5.reuse, R199, P5 ;  /* 0x000000c70500720c */ /* 0x040fe40002fa1670 */
[----:B------:R-:W-:Y:S01]  /*3820*/  ISETP.LT.OR P0, PT, R5, R196, P0 ;  /* 0x000000c40500720c */ /* 0x000fe20000701670 */
[----:B------:R-:W-:Y:S01]  /*3830*/  VIADD R5, R3, 0x19 ;  /* 0x0000001903057836 */ /* 0x000fe20000000000 */
[----:B------:R-:W-:-:S02]  /*3840*/  ISETP.LT.OR P2, PT, R4, R198, P2 ;  /* 0x000000c60400720c */ /* 0x000fc40001741670 */
[C---:B------:R-:W-:Y:S02]  /*3850*/  ISETP.LT.OR P3, PT, R4.reuse, R197, P3 ;  /* 0x000000c50400720c */ /* 0x040fe40001f61670 */
[C---:B------:R-:W-:Y:S02]  /*3860*/  ISETP.LT.OR P1, PT, R4.reuse, R199, P1 ;  /* 0x000000c70400720c */ /* 0x040fe40000f21670 */
[----:B------:R-:W-:Y:S01]  /*3870*/  ISETP.LT.OR P4, PT, R4, R196, P4 ;  /* 0x000000c40400720c */ /* 0x000fe20002781670 */
[----:B------:R-:W-:Y:S01]  /*3880*/  VIADD R4, R3, 0x11 ;  /* 0x0000001103047836 */ /* 0x000fe20000000000 */
[----:B------:R-:W-:Y:S02]  /*3890*/  FSEL R121, R27, -INF , !P6 ;  /* 0xff8000001b797808 */ /* 0x000fe40007000000 */
[----:B------:R-:W-:Y:S01]  /*38a0*/  FSEL R166, R29, -INF , !P5 ;  /* 0xff8000001da67808 */ /* 0x000fe20006800000 */
[----:B------:R-:W-:Y:S01]  /*38b0*/  HMMA.16816.F32 R24, R12, R10, R84 ;  /* 0x0000000a0c18723c */ /* 0x000fe20000001854 */
[----:B------:R-:W-:-:S02]  /*38c0*/  FSEL R205, R31, -INF , !P0 ;  /* 0xff8000001fcd7808 */ /* 0x000fc40004000000 */
[C---:B------:R-:W-:Y:S02]  /*38d0*/  ISETP.GE.AND P5, PT, R4.reuse, R203, PT ;  /* 0x000000cb0400720c */ /* 0x040fe40003fa6270 */
[----:B------:R-:W-:Y:S01]  /*38e0*/  ISETP.GE.AND P0, PT, R4, R202, PT ;  /* 0x000000ca0400720c */ /* 0x000fe20003f06270 */
[----:B------:R-:W-:Y:S01]  /*38f0*/  HMMA.16816.F32 R28, R16, R10, R40 ;  /* 0x0000000a101c723c */ /* 0x000fe20000001828 */
[----:B------:R-:W-:Y:S01]  /*3900*/  FSEL R66, R36, -INF , !P2 ;  /* 0xff80000024427808 */ /* 0x000fe20005000000 */
[----:B------:R-:W1:Y:S01]  /*3910*/  LDSM.16.M88.4 R8, [R188+0xc00] ;  /* 0x000c0000bc08783b */ /* 0x000e620000000200 */
[C---:B------:R-:W-:Y:S02]  /*3920*/  ISETP.GE.AND P6, PT, R4.reuse, R201, PT ;  /* 0x000000c90400720c */ /* 0x040fe40003fc6270 */
[C---:B------:R-:W-:Y:S02]  /*3930*/  ISETP.GE.AND P2, PT, R4.reuse, R200, PT ;  /* 0x000000c80400720c */ /* 0x040fe40003f46270 */
[----:B------:R-:W-:-:S02]  /*3940*/  ISETP.LT.OR P5, PT, R4, R198, P5 ;  /* 0x000000c60400720c */ /* 0x000fc40002fa1670 */
[C---:B------:R-:W-:Y:S02]  /*3950*/  ISETP.LT.OR P0, PT, R4.reuse, R197, P0 ;  /* 0x000000c50400720c */ /* 0x040fe40000701670 */
[C---:B------:R-:W-:Y:S02]  /*3960*/  ISETP.LT.OR P6, PT, R4.reuse, R199, P6 ;  /* 0x000000c70400720c */ /* 0x040fe400037c1670 */
[----:B------:R-:W-:Y:S01]  /*3970*/  ISETP.LT.OR P2, PT, R4, R196, P2 ;  /* 0x000000c40400720c */ /* 0x000fe20001741670 */
[----:B------:R-:W-:Y:S01]  /*3980*/  VIADD R4, R3, 0x18 ;  /* 0x0000001803047836 */ /* 0x000fe20000000000 */
[----:B------:R-:W-:Y:S02]  /*3990*/  FSEL R63, R37, -INF , !P5 ;  /* 0xff800000253f7808 */ /* 0x000fe40006800000 */
[----:B------:R-:W-:Y:S02]  /*39a0*/  FSEL R84, R38, -INF , !P3 ;  /* 0xff80000026547808 */ /* 0x000fe40005800000 */
[----:B------:R-:W-:-:S02]  /*39b0*/  FSEL R85, R39, -INF , !P0 ;  /* 0xff80000027557808 */ /* 0x000fc40004000000 */
[----:B------:R-:W-:Y:S01]  /*39c0*/  HMMA.16816.F32 R36, R16, R20, R80 ;  /* 0x000000141024723c */ /* 0x000fe20000001850 */
[----:B------:R-:W-:Y:S02]  /*39d0*/  FSEL R165, R32, -INF , !P1 ;  /* 0xff80000020a57808 */ /* 0x000fe40004800000 */
[C---:B------:R-:W-:Y:S02]  /*39e0*/  ISETP.GE.AND P5, PT, R4.reuse, R203, PT ;  /* 0x000000cb0400720c */ /* 0x040fe40003fa6270 */
[C---:B------:R-:W-:Y:S02]  /*39f0*/  ISETP.GE.AND P0, PT, R4.reuse, R202, PT ;  /* 0x000000ca0400720c */ /* 0x040fe40003f06270 */
[C---:B------:R-:W-:Y:S02]  /*3a00*/  ISETP.GE.AND P3, PT, R4.reuse, R201, PT ;  /* 0x000000c90400720c */ /* 0x040fe40003f66270 */
[----:B------:R-:W-:Y:S02]  /*3a10*/  ISETP.GE.AND P1, PT, R4, R200, PT ;  /* 0x000000c80400720c */ /* 0x000fe40003f26270 */
[----:B------:R-:W-:-:S02]  /*3a20*/  FSEL R175, R34, -INF , !P4 ;  /* 0xff80000022af7808 */ /* 0x000fc40006000000 */
[----:B------:R-:W-:Y:S02]  /*3a30*/  ISETP.GE.AND P4, PT, R5, R203, PT ;  /* 0x000000cb0500720c */ /* 0x000fe40003f86270 */
[C---:B------:R-:W-:Y:S02]  /*3a40*/  ISETP.LT.OR P5, PT, R4.reuse, R198, P5 ;  /* 0x000000c60400720c */ /* 0x040fe40002fa1670 */
[C---:B------:R-:W-:Y:S02]  /*3a50*/  ISETP.LT.OR P0, PT, R4.reuse, R197, P0 ;  /* 0x000000c50400720c */ /* 0x040fe40000701670 */
[C---:B------:R-:W-:Y:S02]  /*3a60*/  ISETP.LT.OR P3, PT, R4.reuse, R199, P3 ;  /* 0x000000c70400720c */ /* 0x040fe40001f61670 */
[----:B------:R-:W-:Y:S01]  /*3a70*/  ISETP.LT.OR P1, PT, R4, R196, P1 ;  /* 0x000000c40400720c */ /* 0x000fe20000f21670 */
[----:B------:R-:W-:Y:S01]  /*3a80*/  VIADD R4, R3, 0x20 ;  /* 0x0000002003047836 */ /* 0x000fe20000000000 */
[----:B------:R-:W-:-:S02]  /*3a90*/  FSEL R164, R33, -INF , !P6 ;  /* 0xff80000021a47808 */ /* 0x000fc40007000000 */
[C---:B------:R-:W-:Y:S02]  /*3aa0*/  ISETP.GE.AND P6, PT, R5.reuse, R202, PT ;  /* 0x000000ca0500720c */ /* 0x040fe40003fc6270 */
[----:B------:R-:W-:Y:S02]  /*3ab0*/  ISETP.LT.OR P4, PT, R5, R198, P4 ;  /* 0x000000c60500720c */ /* 0x000fe40002781670 */
[----:B------:R-:W-:Y:S02]  /*3ac0*/  FSEL R176, R35, -INF , !P2 ;  /* 0xff80000023b07808 */ /* 0x000fe40005000000 */
[----:B------:R-:W-:Y:S01]  /*3ad0*/  ISETP.LT.OR P6, PT, R5, R197, P6 ;  /* 0x000000c50500720c */ /* 0x000fe200037c1670 */
[----:B------:R-:W-:Y:S01]  /*3ae0*/  HMMA.16816.F32 R32, R12, R20, R92 ;  /* 0x000000140c20723c */ /* 0x000fe2000000185c */
[----:B------:R-:W-:Y:S02]  /*3af0*/  FSEL R134, R24, -INF , !P3 ;  /* 0xff80000018867808 */ /* 0x000fe40005800000 */
[----:B------:R-:W-:-:S02]  /*3b00*/  FSEL R174, R26, -INF , !P1 ;  /* 0xff8000001aae7808 */ /* 0x000fc40004800000 */
[----:B------:R-:W-:Y:S02]  /*3b10*/  FSEL R61, R29, -INF , !P4 ;  /* 0xff8000001d3d7808 */ /* 0x000fe40006000000 */
[----:B------:R-:W-:Y:S02]  /*3b20*/  ISETP.GE.AND P2, PT, R4, R203, PT ;  /* 0x000000cb0400720c */ /* 0x000fe40003f46270 */
[----:B------:R-:W-:Y:S02]  /*3b30*/  FSEL R62, R28, -INF , !P5 ;  /* 0xff8000001c3e7808 */ /* 0x000fe40006800000 */
[----:B------:R-:W-:Y:S02]  /*3b40*/  FSEL R83, R30, -INF , !P0 ;  /* 0xff8000001e537808 */ /* 0x000fe40004000000 */
[C---:B------:R-:W-:Y:S02]  /*3b50*/  ISETP.GE.AND P3, PT, R4.reuse, R202, PT ;  /* 0x000000ca0400720c */ /* 0x040fe40003f66270 */
[----:B------:R-:W-:-:S02]  /*3b60*/  ISETP.GE.AND P1, PT, R4, R201, PT ;  /* 0x000000c90400720c */ /* 0x000fc40003f26270 */
[CC--:B------:R-:W-:Y:S02]  /*3b70*/  ISETP.GE.AND P4, PT, R4.reuse, R200.reuse, PT ;  /* 0x000000c80400720c */ /* 0x0c0fe40003f86270 */
[C---:B------:R-:W-:Y:S02]  /*3b80*/  ISETP.GE.AND P5, PT, R5.reuse, R201, PT ;  /* 0x000000c90500720c */ /* 0x040fe40003fa6270 */
[----:B------:R-:W-:Y:S02]  /*3b90*/  ISETP.GE.AND P0, PT, R5, R200, PT ;  /* 0x000000c80500720c */ /* 0x000fe40003f06270 */
[----:B------:R-:W-:Y:S02]  /*3ba0*/  FSEL R82, R31, -INF , !P6 ;  /* 0xff8000001f527808 */ /* 0x000fe40007000000 */
[C---:B------:R-:W-:Y:S01]  /*3bb0*/  ISETP.LT.OR P2, PT, R4.reuse, R198, P2 ;  /* 0x000000c60400720c */ /* 0x040fe20001741670 */
[----:B------:R-:W-:Y:S01]  /*3bc0*/  HMMA.16816.F32 R28, R12, R22, R100 ;  /* 0x000000160c1c723c */ /* 0x000fe20000001864 */
[----:B------:R-:W-:-:S02]  /*3bd0*/  ISETP.LT.OR P3, PT, R4, R197, P3 ;  /* 0x000000c50400720c */ /* 0x000fc40001f61670 */
[CC--:B------:R-:W-:Y:S02]  /*3be0*/  ISETP.LT.OR P1, PT, R4.reuse, R199.reuse, P1 ;  /* 0x000000c70400720c */ /* 0x0c0fe40000f21670 */
[-C--:B------:R-:W-:Y:S01]  /*3bf0*/  ISETP.LT.OR P4, PT, R4, R196.reuse, P4 ;  /* 0x000000c40400720c */ /* 0x080fe20002781670 */
[----:B------:R-:W-:Y:S01]  /*3c00*/  VIADD R4, R3, 0x21 ;  /* 0x0000002103047836 */ /* 0x000fe20000000000 */
[C---:B------:R-:W-:Y:S02]  /*3c10*/  ISETP.LT.OR P5, PT, R5.reuse, R199, P5 ;  /* 0x000000c70500720c */ /* 0x040fe40002fa1670 */
[----:B------:R-:W-:Y:S01]  /*3c20*/  ISETP.LT.OR P0, PT, R5, R196, P0 ;  /* 0x000000c40500720c */ /* 0x000fe20000701670 */
[----:B------:R-:W-:Y:S01]  /*3c30*/  VIADD R5, R3, 0x29 ;  /* 0x0000002903057836 */ /* 0x000fe20000000000 */
[----:B------:R-:W-:Y:S02]  /*3c40*/  FSEL R133, R25, -INF , !P5 ;  /* 0xff80000019857808 */ /* 0x000fe40006800000 */
[----:B------:R-:W-:-:S02]  /*3c50*/  FSEL R177, R27, -INF , !P0 ;  /* 0xff8000001bb17808 */ /* 0x000fc40004000000 */
[----:B------:R-:W-:Y:S01]  /*3c60*/  FSEL R60, R36, -INF , !P2 ;  /* 0xff800000243c7808 */ /* 0x000fe20005000000 */
[----:B------:R-:W-:Y:S01]  /*3c70*/  HMMA.16816.F32 R24, R16, R22, R88 ;  /* 0x000000161018723c */ /* 0x000fe20000001858 */
[C---:B------:R-:W-:Y:S01]  /*3c80*/  ISETP.GE.AND P5, PT, R4.reuse, R203, PT ;  /* 0x000000cb0400720c */ /* 0x040fe20003fa6270 */
[----:B------:R-:W2:Y:S01]  /*3c90*/  LDSM.16.M88.4 R20, [R188+0x1000] ;  /* 0x00100000bc14783b */ /* 0x000ea20000000200 */
[C---:B------:R-:W-:Y:S02]  /*3ca0*/  ISETP.GE.AND P0, PT, R4.reuse, R202, PT ;  /* 0x000000ca0400720c */ /* 0x040fe40003f06270 */
        /* <DEDUP_REMOVED lines=9> */
[----:B------:R-:W-:-:S02]  /*3d40*/  ISETP.GE.AND P5, PT, R4, R201, PT ;  /* 0x000000c90400720c */ /* 0x000fc40003fa6270 */
[----:B------:R-:W-:Y:S02]  /*3d50*/  FSEL R81, R39, -INF , !P0 ;  /* 0xff80000027517808 */ /* 0x000fe40004000000 */
[----:B------:R-:W-:Y:S01]  /*3d60*/  FSEL R94, R32, -INF , !P1 ;  /* 0xff800000205e7808 */ /* 0x000fe20004800000 */
[----:B-1----:R-:W-:Y:S01]  /*3d70*/  HMMA.16816.F32 R36, R16, R8, R96 ;  /* 0x000000081024723c */ /* 0x002fe20000001860 */
[C---:B------:R-:W-:Y:S02]  /*3d80*/  ISETP.GE.AND P1, PT, R4.reuse, R200, PT ;  /* 0x000000c80400720c */ /* 0x040fe40003f26270 */
[C---:B------:R-:W-:Y:S02]  /*3d90*/  ISETP.LT.OR P5, PT, R4.reuse, R199, P5 ;  /* 0x000000c70400720c */ /* 0x040fe40002fa1670 */
[C---:B------:R-:W-:Y:S02]  /*3da0*/  ISETP.GE.AND P3, PT, R4.reuse, R203, PT ;  /* 0x000000cb0400720c */ /* 0x040fe40003f66270 */
[----:B------:R-:W-:-:S02]  /*3db0*/  ISETP.GE.AND P0, PT, R4, R202, PT ;  /* 0x000000ca0400720c */ /* 0x000fc40003f06270 */
[----:B------:R-:W-:Y:S02]  /*3dc0*/  ISETP.LT.OR P1, PT, R4, R196, P1 ;  /* 0x000000c40400720c */ /* 0x000fe40000f21670 */
[----:B------:R-:W-:Y:S02]  /*3dd0*/  FSEL R91, R28, -INF , !P5 ;  /* 0xff8000001c5b7808 */ /* 0x000fe40006800000 */
[----:B------:R-:W-:Y:S02]  /*3de0*/  ISETP.GE.AND P5, PT, R5, R201, PT ;  /* 0x000000c90500720c */ /* 0x000fe40003fa6270 */
[C---:B------:R-:W-:Y:S02]  /*3df0*/  ISETP.LT.OR P3, PT, R4.reuse, R198, P3 ;  /* 0x000000c60400720c */ /* 0x040fe40001f61670 */
[----:B------:R-:W-:Y:S01]  /*3e00*/  ISETP.LT.OR P0, PT, R4, R197, P0 ;  /* 0x000000c50400720c */ /* 0x000fe20000701670 */
[----:B------:R-:W-:Y:S01]  /*3e10*/  VIADD R4, R3, 0x30 ;  /* 0x0000003003047836 */ /* 0x000fe20000000000 */
[----:B------:R-:W-:-:S02]  /*3e20*/  FSEL R212, R30, -INF , !P1 ;  /* 0xff8000001ed47808 */ /* 0x000fc40004800000 */
[C---:B------:R-:W-:Y:S02]  /*3e30*/  ISETP.GE.AND P1, PT, R5.reuse, R200, PT ;  /* 0x000000c80500720c */ /* 0x040fe40003f26270 */
[----:B------:R-:W-:Y:S02]  /*3e40*/  ISETP.LT.OR P5, PT, R5, R199, P5 ;  /* 0x000000c70500720c */ /* 0x000fe40002fa1670 */
[----:B------:R-:W-:Y:S02]  /*3e50*/  FSEL R92, R33, -INF , !P6 ;  /* 0xff800000215c7808 */ /* 0x000fe40007000000 */
[----:B------:R-:W-:Y:S02]  /*3e60*/  FSEL R103, R34, -INF , !P4 ;  /* 0xff80000022677808 */ /* 0x000fe40006000000 */
[----:B------:R-:W-:Y:S02]  /*3e70*/  FSEL R207, R35, -INF , !P2 ;  /* 0xff80000023cf7808 */ /* 0x000fe40005000000 */
[----:B------:R-:W-:Y:S01]  /*3e80*/  ISETP.LT.OR P1, PT, R5, R196, P1 ;  /* 0x000000c40500720c */ /* 0x000fe20000f21670 */
[----:B------:R-:W-:Y:S01]  /*3e90*/  HMMA.16816.F32 R32, R12, R8, R112 ;  /* 0x000000080c20723c */ /* 0x000fe20000001870 */
[----:B------:R-:W-:-:S02]  /*3ea0*/  FSEL R58, R24, -INF , !P3 ;  /* 0xff800000183a7808 */ /* 0x000fc40005800000 */
[----:B------:R-:W-:Y:S02]  /*3eb0*/  FSEL R79, R26, -INF , !P0 ;  /* 0xff8000001a4f7808 */ /* 0x000fe40004000000 */
[----:B------:R-:W-:Y:S02]  /*3ec0*/  FSEL R89, R29, -INF , !P5 ;  /* 0xff8000001d597808 */ /* 0x000fe40006800000 */
[C---:B------:R-:W-:Y:S02]  /*3ed0*/  ISETP.GE.AND P2, PT, R4.reuse, R203, PT ;  /* 0x000000cb0400720c */ /* 0x040fe40003f46270 */
[C---:B------:R-:W-:Y:S02]  /*3ee0*/  ISETP.GE.AND P3, PT, R4.reuse, R202, PT ;  /* 0x000000ca0400720c */ /* 0x040fe40003f66270 */
[C---:B------:R-:W-:Y:S02]  /*3ef0*/  ISETP.GE.AND P0, PT, R4.reuse, R201, PT ;  /* 0x000000c90400720c */ /* 0x040fe40003f06270 */
[----:B------:R-:W-:-:S02]  /*3f00*/  ISETP.GE.AND P5, PT, R4, R200, PT ;  /* 0x000000c80400720c */ /* 0x000fc40003fa6270 */
[C---:B------:R-:W-:Y:S02]  /*3f10*/  ISETP.GE.AND P6, PT, R5.reuse, R203, PT ;  /* 0x000000cb0500720c */ /* 0x040fe40003fc6270 */
[----:B------:R-:W-:Y:S02]  /*3f20*/  ISETP.GE.AND P4, PT, R5, R202, PT ;  /* 0x000000ca0500720c */ /* 0x000fe40003f86270 */
[----:B------:R-:W-:Y:S02]  /*3f30*/  FSEL R112, R31, -INF , !P1 ;  /* 0xff8000001f707808 */ /* 0x000fe40004800000 */
[C---:B------:R-:W-:Y:S01]  /*3f40*/  ISETP.LT.OR P2, PT, R4.reuse, R198, P2 ;  /* 0x000000c60400720c */ /* 0x040fe20001741670 */
[----:B------:R-:W-:Y:S01]  /*3f50*/  HMMA.16816.F32 R28, R12, R10, R124 ;  /* 0x0000000a0c1c723c */ /* 0x000fe2000000187c */
[C---:B------:R-:W-:Y:S02]  /*3f60*/  ISETP.LT.OR P3, PT, R4.reuse, R197, P3 ;  /* 0x000000c50400720c */ /* 0x040fe40001f61670 */
[----:B------:R-:W-:-:S02]  /*3f70*/  ISETP.LT.OR P0, PT, R4, R199, P0 ;  /* 0x000000c70400720c */ /* 0x000fc40000701670 */
[----:B------:R-:W-:Y:S01]  /*3f80*/  ISETP.LT.OR P5, PT, R4, R196, P5 ;  /* 0x000000c40400720c */ /* 0x000fe20002fa1670 */
[----:B------:R-:W-:Y:S01]  /*3f90*/  VIADD R4, R3, 0x31 ;  /* 0x0000003103047836 */ /* 0x000fe20000000000 */
[C---:B------:R-:W-:Y:S02]  /*3fa0*/  ISETP.LT.OR P6, PT, R5.reuse, R198, P6 ;  /* 0x000000c60500720c */ /* 0x040fe400037c1670 */
[----:B------:R-:W-:Y:S01]  /*3fb0*/  ISETP.LT.OR P4, PT, R5, R197, P4 ;  /* 0x000000c50500720c */ /* 0x000fe20002781670 */
[----:B------:R-:W-:Y:S01]  /*3fc0*/  VIADD R5, R3, 0x39 ;  /* 0x0000003903057836 */ /* 0x000fe20000000000 */
[----:B------:R-:W-:Y:S02]  /*3fd0*/  FSEL R56, R25, -INF , !P6 ;  /* 0xff80000019387808 */ /* 0x000fe40007000000 */
[----:B------:R-:W-:Y:S02]  /*3fe0*/  FSEL R78, R27, -INF , !P4 ;  /* 0xff8000001b4e7808 */ /* 0x000fe40006000000 */
[----:B------:R-:W-:Y:S01]  /*3ff0*/  FSEL R57, R36, -INF , !P2 ;  /* 0xff80000024397808 */ /* 0x000fe20005000000 */
[----:B------:R-:W-:Y:S01]  /*4000*/  HMMA.16816.F32 R24, R16, R10, R108 ;  /* 0x0000000a1018723c */ /* 0x000fe2000000186c */
[C---:B------:R-:W-:Y:S01]  /*4010*/  ISETP.GE.AND P4, PT, R4.reuse, R203, PT ;  /* 0x000000cb0400720c */ /* 0x040fe20003f86270 */
[----:B------:R-:W1:Y:S01]  /*4020*/  LDSM.16.M88.4 R8, [R188+0x1400] ;  /* 0x00140000bc08783b */ /* 0x000e620000000200 */
[----:B------:R-:W-:-:S02]  /*4030*/  ISETP.GE.AND P1, PT, R4, R202, PT ;  /* 0x000000ca0400720c */ /* 0x000fc40003f26270 */
[C---:B------:R-:W-:Y:S02]  /*4040*/  ISETP.GE.AND P6, PT, R4.reuse, R201, PT ;  /* 0x000000c90400720c */ /* 0x040fe40003fc6270 */
[C---:B------:R-:W-:Y:S02]  /*4050*/  ISETP.GE.AND P2, PT, R4.reuse, R200, PT ;  /* 0x000000c80400720c */ /* 0x040fe40003f46270 */
[C---:B------:R-:W-:Y:S02]  /*4060*/  ISETP.LT.OR P4, PT, R4.reuse, R198, P4 ;  /* 0x000000c60400720c */ /* 0x040fe40002781670 */
[C---:B------:R-:W-:Y:S02]  /*4070*/  ISETP.LT.OR P1, PT, R4.reuse, R197, P1 ;  /* 0x000000c50400720c */ /* 0x040fe40000f21670 */
[C---:B------:R-:W-:Y:S02]  /*4080*/  ISETP.LT.OR P6, PT, R4.reuse, R199, P6 ;  /* 0x000000c70400720c */ /* 0x040fe400037c1670 */
[----:B------:R-:W-:Y:S01]  /*4090*/  ISETP.LT.OR P2, PT, R4, R196, P2 ;  /* 0x000000c40400720c */ /* 0x000fe20001741670 */
[----:B------:R-:W-:Y:S01]  /*40a0*/  VIADD R4, R3, 0x38 ;  /* 0x0000003803047836 */ /* 0x000fe20000000000 */
[----:B------:R-:W-:-:S02]  /*40b0*/  FSEL R55, R37, -INF , !P4 ;  /* 0xff80000025377808 */ /* 0x000fc40006000000 */
[----:B------:R-:W-:Y:S02]  /*40c0*/  FSEL R75, R38, -INF , !P3 ;  /* 0xff800000264b7808 */ /* 0x000fe40005800000 */
[----:B------:R-:W-:Y:S02]  /*40d0*/  ISETP.GE.AND P4, PT, R4, R201, PT ;  /* 0x000000c90400720c */ /* 0x000fe40003f86270 */
[----:B------:R-:W-:Y:S02]  /*40e0*/  FSEL R77, R39, -INF , !P1 ;  /* 0xff800000274d7808 */ /* 0x000fe40004800000 */
[----:B--2---:R-:W-:Y:S01]  /*40f0*/  HMMA.16816.F32 R36, R16, R20, R116 ;  /* 0x000000141024723c */ /* 0x004fe20000001874 */
[----:B------:R-:W-:Y:S02]  /*4100*/  FSEL R87, R32, -INF , !P0 ;  /* 0xff80000020577808 */ /* 0x000fe40004000000 */
[C---:B------:R-:W-:Y:S02]  /*4110*/  ISETP.LT.OR P4, PT, R4.reuse, R199, P4 ;  /* 0x000000c70400720c */ /* 0x040fe40002781670 */
[----:B------:R-:W-:-:S02]  /*4120*/  ISETP.GE.AND P0, PT, R4, R200, PT ;  /* 0x000000c80400720c */ /* 0x000fc40003f06270 */
[C---:B------:R-:W-:Y:S02]  /*4130*/  ISETP.GE.AND P3, PT, R4.reuse, R203, PT ;  /* 0x000000cb0400720c */ /* 0x040fe40003f66270 */
[----:B------:R-:W-:Y:S02]  /*4140*/  ISETP.GE.AND P1, PT, R4, R202, PT ;  /* 0x000000ca0400720c */ /* 0x000fe40003f26270 */
[----:B------:R-:W-:Y:S02]  /*4150*/  FSEL R88, R28, -INF , !P4 ;  /* 0xff8000001c587808 */ /* 0x000fe40006000000 */
[C---:B------:R-:W-:Y:S02]  /*4160*/  ISETP.LT.OR P0, PT, R4.reuse, R196, P0 ;  /* 0x000000c40400720c */ /* 0x040fe40000701670 */
[----:B------:R-:W-:Y:S02]  /*4170*/  ISETP.GE.AND P4, PT, R5, R201, PT ;  /* 0x000000c90500720c */ /* 0x000fe40003f86270 */
[----:B------:R-:W-:-:S02]  /*4180*/  ISETP.LT.OR P3, PT, R4, R198, P3 ;  /* 0x000000c60400720c */ /* 0x000fc40001f61670 */
[----:B------:R-:W-:Y:S01]  /*4190*/  ISETP.LT.OR P1, PT, R4, R197, P1 ;  /* 0x000000c50400720c */ /* 0x000fe20000f21670 */
[----:B------:R-:W-:Y:S01]  /*41a0*/  VIADD R4, R3, 0x40 ;  /* 0x0000004003047836 */ /* 0x000fe20000000000 */
[----:B------:R-:W-:Y:S02]  /*41b0*/  FSEL R86, R33, -INF , !P6 ;  /* 0xff80000021567808 */ /* 0x000fe40007000000 */
[----:B------:R-:W-:Y:S02]  /*41c0*/  FSEL R109, R34, -INF , !P5 ;  /* 0xff800000226d7808 */ /* 0x000fe40006800000 */
[----:B------:R-:W-:Y:S02]  /*41d0*/  FSEL R110, R35, -INF , !P2 ;  /* 0xff800000236e7808 */ /* 0x000fe40005000000 */
[----:B------:R-:W-:Y:S01]  /*41e0*/  FSEL R111, R30, -INF , !P0 ;  /* 0xff8000001e6f7808 */ /* 0x000fe20004000000 */
[----:B------:R-:W-:Y:S01]  /*41f0*/  HMMA.16816.F32 R32, R12, R20, R136 ;  /* 0x000000140c20723c */ /* 0x000fe20000001888 */
[----:B------:R-:W-:-:S02]  /*4200*/  ISETP.LT.OR P4, PT, R5, R199, P4 ;  /* 0x000000c70500720c */ /* 0x000fc40002781670 */
[----:B------:R-:W-:Y:S02]  /*4210*/  ISETP.GE.AND P0, PT, R5, R200, PT ;  /* 0x000000c80500720c */ /* 0x000fe40003f06270 */
[----:B------:R-:W-:Y:S02]  /*4220*/  FSEL R54, R24, -INF , !P3 ;  /* 0xff80000018367808 */ /* 0x000fe40005800000 */
[----:B------:R-:W-:Y:S02]  /*4230*/  FSEL R73, R26, -INF , !P1 ;  /* 0xff8000001a497808 */ /* 0x000fe40004800000 */
[----:B------:R-:W-:Y:S02]  /*4240*/  FSEL R95, R29, -INF , !P4 ;  /* 0xff8000001d5f7808 */ /* 0x000fe40006000000 */
[----:B------:R-:W-:Y:S02]  /*4250*/  ISETP.GE.AND P2, PT, R4, R203, PT ;  /* 0x000000cb0400720c */ /* 0x000fe40003f46270 */
[----:B------:R-:W-:-:S02]  /*4260*/  ISETP.LT.OR P0, PT, R5, R196, P0 ;  /* 0x000000c40500720c */ /* 0x000fc40000701670 */
[C---:B------:R-:W-:Y:S02]  /*4270*/  ISETP.GE.AND P3, PT, R4.reuse, R202, PT ;  /* 0x000000ca0400720c */ /* 0x040fe40003f66270 */
[C---:B------:R-:W-:Y:S02]  /*4280*/  ISETP.GE.AND P1, PT, R4.reuse, R201, PT ;  /* 0x000000c90400720c */ /* 0x040fe40003f26270 */
[C---:B------:R-:W-:Y:S02]  /*4290*/  ISETP.GE.AND P4, PT, R4.reuse, R200, PT ;  /* 0x000000c80400720c */ /* 0x040fe40003f86270 */
[C---:B------:R-:W-:Y:S02]  /*42a0*/  ISETP.GE.AND P6, PT, R5.reuse, R203, PT ;  /* 0x000000cb0500720c */ /* 0x040fe40003fc6270 */
[----:B------:R-:W-:Y:S02]  /*42b0*/  ISETP.GE.AND P5, PT, R5, R202, PT ;  /* 0x000000ca0500720c */ /* 0x000fe40003fa6270 */
[----:B------:R-:W-:-:S02]  /*42c0*/  ISETP.LT.OR P2, PT, R4, R198, P2 ;  /* 0x000000c60400720c */ /* 0x000fc40001741670 */
[C---:B------:R-:W-:Y:S02]  /*42d0*/  ISETP.LT.OR P3, PT, R4.reuse, R197, P3 ;  /* 0x000000c50400720c */ /* 0x040fe40001f61670 */
[C---:B------:R-:W-:Y:S02]  /*42e0*/  ISETP.LT.OR P1, PT, R4.reuse, R199, P1 ;  /* 0x000000c70400720c */ /* 0x040fe40000f21670 */
[----:B------:R-:W-:Y:S01]  /*42f0*/  ISETP.LT.OR P4, PT, R4, R196, P4 ;  /* 0x000000c40400720c */ /* 0x000fe20002781670 */
[----:B------:R-:W-:Y:S01]  /*4300*/  VIADD R4, R3, 0x41 ;  /* 0x0000004103047836 */ /* 0x000fe20000000000 */
[----:B------:R-:W-:Y:S02]  /*4310*/  FSEL R113, R31, -INF , !P0 ;  /* 0xff8000001f717808 */ /* 0x000fe40004000000 */
[C---:B------:R-:W-:Y:S01]  /*4320*/  ISETP.LT.OR P6, PT, R5.reuse, R198, P6 ;  /* 0x000000c60500720c */ /* 0x040fe200037c1670 */
[----:B------:R-:W-:Y:S01]  /*4330*/  HMMA.16816.F32 R28, R12, R22, R144 ;  /* 0x000000160c1c723c */ /* 0x000fe20000001890 */
[----:B------:R-:W-:Y:S01]  /*4340*/  ISETP.LT.OR P5, PT, R5, R197, P5 ;  /* 0x000000c50500720c */ /* 0x000fe20002fa1670 */
[----:B------:R-:W-:Y:S01]  /*4350*/  VIADD R5, R3, 0x51 ;  /* 0x0000005103057836 */ /* 0x000fe20000000000 */
[----:B------:R-:W-:-:S02]  /*4360*/  FSEL R52, R25, -INF , !P6 ;  /* 0xff80000019347808 */ /* 0x000fc40007000000 */
[----:B------:R-:W-:Y:S02]  /*4370*/  FSEL R72, R27, -INF , !P5 ;  /* 0xff8000001b487808 */ /* 0x000fe40006800000 */
[----:B------:R-:W-:Y:S01]  /*4380*/  FSEL R53, R36, -INF , !P2 ;  /* 0xff80000024357808 */ /* 0x000fe20005000000 */
[----:B------:R-:W-:Y:S01]  /*4390*/  HMMA.16816.F32 R24, R16, R22, R128 ;  /* 0x000000161018723c */ /* 0x000fe20000001880 */
[C---:B------:R-:W-:Y:S01]  /*43a0*/  ISETP.GE.AND P5, PT, R4.reuse, R203, PT ;  /* 0x000000cb0400720c */ /* 0x040fe20003fa6270 */
[----:B------:R-:W2:Y:S01]  /*43b0*/  LDSM.16.M88.4 R20, [R188+0x1800] ;  /* 0x00180000bc14783b */ /* 0x000ea20000000200 */
[C---:B------:R-:W-:Y:S02]  /*43c0*/  ISETP.GE.AND P0, PT, R4.reuse, R202, PT ;  /* 0x000000ca0400720c */ /* 0x040fe40003f06270 */
[C---:B------:R-:W-:Y:S02]  /*43d0*/  ISETP.GE.AND P6, PT, R4.reuse, R201, PT ;  /* 0x000000c90400720c */ /* 0x040fe40003fc6270 */
[----:B------:R-:W-:-:S02]  /*43e0*/  ISETP.GE.AND P2, PT, R4, R200, PT ;  /* 0x000000c80400720c */ /* 0x000fc40003f46270 */
[C---:B------:R-:W-:Y:S02]  /*43f0*/  ISETP.LT.OR P5, PT, R4.reuse, R198, P5 ;  /* 0x000000c60400720c */ /* 0x040fe40002fa1670 */
[C---:B------:R-:W-:Y:S02]  /*4400*/  ISETP.LT.OR P0, PT, R4.reuse, R197, P0 ;  /* 0x000000c50400720c */ /* 0x040fe40000701670 */
[C---:B------:R-:W-:Y:S02]  /*4410*/  ISETP.LT.OR P6, PT, R4.reuse, R199, P6 ;  /* 0x000000c70400720c */ /* 0x040fe400037c1670 */
[----:B------:R-:W-:Y:S01]  /*4420*/  ISETP.LT.OR P2, PT, R4, R196, P2 ;  /* 0x000000c40400720c */ /* 0x000fe20001741670 */
[----:B------:R-:W-:Y:S01]  /*4430*/  VIADD R4, R3, 0x48 ;  /* 0x0000004803047836 */ /* 0x000fe20000000000 */
[----:B------:R-:W-:Y:S02]  /*4440*/  FSEL R51, R37, -INF , !P5 ;  /* 0xff80000025337808 */ /* 0x000fe40006800000 */
[----:B------:R-:W-:-:S02]  /*4450*/  FSEL R71, R38, -INF , !P3 ;  /* 0xff80000026477808 */ /* 0x000fc40005800000 */
[----:B------:R-:W-:Y:S02]  /*4460*/  FSEL R74, R39, -INF , !P0 ;  /* 0xff800000274a7808 */ /* 0x000fe40004000000 */
[----:B------:R-:W-:Y:S01]  /*4470*/  FSEL R90, R32, -INF , !P1 ;  /* 0xff800000205a7808 */ /* 0x000fe20004800000 */
[----:B-1----:R-:W-:Y:S01]  /*4480*/  HMMA.16816.F32 R36, R12, R8, R152 ;  /* 0x000000080c24723c */ /* 0x002fe20000001898 */
[C---:B------:R-:W-:Y:S02]  /*4490*/  ISETP.GE.AND P3, PT, R4.reuse, R203, PT ;  /* 0x000000cb0400720c */ /* 0x040fe40003f66270 */
        /* <DEDUP_REMOVED lines=8> */
[----:B------:R-:W-:Y:S01]  /*4520*/  FSEL R93, R33, -INF , !P6 ;  /* 0xff800000215d7808 */ /* 0x000fe20007000000 */
[----:B--2---:R-:W-:Y:S01]  /*4530*/  HMMA.16816.F32 R40, R16, R20, R156 ;  /* 0x000000141028723c */ /* 0x004fe2000000189c */
[----:B------:R-:W-:-:S02]  /*4540*/  FSEL R114, R34, -INF , !P4 ;  /* 0xff80000022727808 */ /* 0x000fc40006000000 */
[----:B------:R-:W-:Y:S02]  /*4550*/  FSEL R117, R35, -INF , !P2 ;  /* 0xff80000023757808 */ /* 0x000fe40005000000 */
[----:B------:R-:W-:Y:S01]  /*4560*/  FSEL R98, R28, -INF , !P5 ;  /* 0xff8000001c627808 */ /* 0x000fe20006800000 */
[----:B------:R-:W-:Y:S01]  /*4570*/  HMMA.16816.F32 R32, R16, R8, R140 ;  /* 0x000000081020723c */ /* 0x000fe2000000188c */
[----:B------:R-:W-:Y:S02]  /*4580*/  FSEL R119, R30, -INF , !P1 ;  /* 0xff8000001e777808 */ /* 0x000fe40004800000 */
[C---:B------:R-:W-:Y:S02]  /*4590*/  ISETP.GE.AND P4, PT, R4.reuse, R203, PT ;  /* 0x000000cb0400720c */ /* 0x040fe40003f86270 */
[C---:B------:R-:W-:Y:S02]  /*45a0*/  ISETP.GE.AND P6, PT, R4.reuse, R202, PT ;  /* 0x000000ca0400720c */ /* 0x040fe40003fc6270 */
[----:B------:R-:W-:-:S02]  /*45b0*/  ISETP.GE.AND P5, PT, R4, R201, PT ;  /* 0x000000c90400720c */ /* 0x000fc40003fa6270 */
        /* <DEDUP_REMOVED lines=8> */
[----:B------:R-:W-:Y:S02]  /*4640*/  FSEL R49, R25, -INF , !P4 ;  /* 0xff80000019317808 */ /* 0x000fe40006000000 */
[----:B------:R-:W-:Y:S02]  /*4650*/  FSEL R97, R29, -INF , !P5 ;  /* 0xff8000001d617808 */ /* 0x000fe40006800000 */
[----:B------:R-:W-:Y:S02]  /*4660*/  FSEL R118, R31, -INF , !P1 ;  /* 0xff8000001f767808 */ /* 0x000fe40004800000 */
[----:B------:R-:W-:Y:S01]  /*4670*/  FSEL R69, R27, -INF , !P6 ;  /* 0xff8000001b457808 */ /* 0x000fe20007000000 */
[----:B------:R-:W-:Y:S01]  /*4680*/  HMMA.16816.F32 R28, R12, R10, R168 ;  /* 0x0000000a0c1c723c */ /* 0x000fe200000018a8 */
[----:B------:R-:W-:-:S02]  /*4690*/  ISETP.GE.AND P2, PT, R6, R203, PT ;  /* 0x000000cb0600720c */ /* 0x000fc40003f46270 */
[----:B------:R-:W-:Y:S02]  /*46a0*/  ISETP.GE.AND P1, PT, R5, R202, PT ;  /* 0x000000ca0500720c */ /* 0x000fe40003f26270 */
[C---:B------:R-:W-:Y:S01]  /*46b0*/  ISETP.LT.OR P2, PT, R6.reuse, R198, P2 ;  /* 0x000000c60600720c */ /* 0x040fe20001741670 */
[----:B------:R-:W-:Y:S01]  /*46c0*/  HMMA.16816.F32 R24, R16, R10, R148 ;  /* 0x0000000a1018723c */ /* 0x000fe20000001894 */
[----:B------:R-:W1:Y:S01]  /*46d0*/  LDSM.16.M88.4 R8, [R188+0x1c00] ;  /* 0x001c0000bc08783b */ /* 0x000e620000000200 */
[----:B------:R-:W-:Y:S01]  /*46e0*/  ISETP.GE.AND P0, PT, R6, R201, PT ;  /* 0x000000c90600720c */ /* 0x000fe20003f06270 */
[----:B------:R-:W-:-:S04]  /*46f0*/  DEPBAR.LE SB0, 0x0 ;  /* 0x000080000000791a */ /* 0x000fc80000000000 */
[----:B------:R-:W-:Y:S01]  /*4700*/  FSEL R48, R32, -INF , !P2 ;  /* 0xff80000020307808 */ /* 0x000fe20005000000 */
[----:B------:R-:W-:Y:S01]  /*4710*/  BAR.SYNC.DEFER_BLOCKING 0x0 ;  /* 0x0000000000007b1d */ /* 0x000fe20000010000 */
[CC--:B------:R-:W-:Y:S02]  /*4720*/  ISETP.GE.AND P4, PT, R6.reuse, R200.reuse, PT ;  /* 0x000000c80600720c */ /* 0x0c0fe40003f86270 */
[C---:B------:R-:W-:Y:S02]  /*4730*/  ISETP.GE.AND P6, PT, R5.reuse, R201, PT ;  /* 0x000000c90500720c */ /* 0x040fe40003fc6270 */
[C---:B------:R-:W-:Y:S02]  /*4740*/  ISETP.GE.AND P2, PT, R5.reuse, R200, PT ;  /* 0x000000c80500720c */ /* 0x040fe40003f46270 */
[----:B------:R-:W-:Y:S02]  /*4750*/  ISETP.LT.OR P1, PT, R5, R197, P1 ;  /* 0x000000c50500720c */ /* 0x000fe40000f21670 */
[----:B------:R-:W-:-:S02]  /*4760*/  ISETP.LT.OR P0, PT, R6, R199, P0 ;  /* 0x000000c70600720c */ /* 0x000fc40000701670 */
[CC--:B------:R-:W-:Y:S02]  /*4770*/  ISETP.LT.OR P4, PT, R6.reuse, R196.reuse, P4 ;  /* 0x000000c40600720c */ /* 0x0c0fe40002781670 */
[C---:B------:R-:W-:Y:S02]  /*4780*/  ISETP.LT.OR P6, PT, R5.reuse, R199, P6 ;  /* 0x000000c70500720c */ /* 0x040fe400037c1670 */
[C---:B------:R-:W-:Y:S02]  /*4790*/  ISETP.LT.OR P2, PT, R5.reuse, R196, P2 ;  /* 0x000000c40500720c */ /* 0x040fe40001741670 */
[----:B------:R-:W-:Y:S02]  /*47a0*/  ISETP.GE.AND P3, PT, R6, R202, PT ;  /* 0x000000ca0600720c */ /* 0x000fe40003f66270 */
[----:B------:R-:W-:Y:S02]  /*47b0*/  ISETP.GE.AND P5, PT, R5, R203, PT ;  /* 0x000000cb0500720c */ /* 0x000fe40003fa6270 */
[----:B------:R-:W-:-:S02]  /*47c0*/  FSEL R68, R35, -INF , !P1 ;  /* 0xff80000023447808 */ /* 0x000fc40004800000 */
[----:B------:R-:W-:Y:S02]  /*47d0*/  ISETP.GE.AND P1, PT, R4, R201, PT ;  /* 0x000000c90400720c */ /* 0x000fe40003f26270 */
[----:B------:R-:W-:Y:S02]  /*47e0*/  FSEL R96, R36, -INF , !P0 ;  /* 0xff80000024607808 */ /* 0x000fe40004000000 */
[----:B------:R-:W-:Y:S02]  /*47f0*/  FSEL R100, R37, -INF , !P6 ;  /* 0xff80000025647808 */ /* 0x000fe40007000000 */
[----:B------:R-:W-:Y:S02]  /*4800*/  FSEL R125, R38, -INF , !P4 ;  /* 0xff800000267d7808 */ /* 0x000fe40006000000 */
[----:B------:R-:W-:Y:S02]  /*4810*/  FSEL R129, R39, -INF , !P2 ;  /* 0xff80000027817808 */ /* 0x000fe40005000000 */
[----:B------:R-:W-:Y:S01]  /*4820*/  HMMA.16816.F32 R36, R12, R20, R192 ;  /* 0x000000140c24723c */ /* 0x000fe200000018c0 */
[----:B------:R-:W-:-:S02]  /*4830*/  ISETP.LT.OR P3, PT, R6, R197, P3 ;  /* 0x000000c50600720c */ /* 0x000fc40001f61670 */
[----:B------:R-:W-:Y:S01]  /*4840*/  ISETP.LT.OR P5, PT, R5, R198, P5 ;  /* 0x000000c60500720c */ /* 0x000fe20002fa1670 */
[----:B------:R-:W-:Y:S01]  /*4850*/  VIADD R5, R3, 0x59 ;  /* 0x0000005903057836 */ /* 0x000fe20000000000 */
[----:B------:R-:W-:Y:S02]  /*4860*/  ISETP.LT.OR P1, PT, R4, R199, P1 ;  /* 0x000000c70400720c */ /* 0x000fe40000f21670 */
[----:B------:R-:W-:Y:S01]  /*4870*/  FSEL R47, R33, -INF , !P5 ;  /* 0xff800000212f7808 */ /* 0x000fe20006800000 */
[----:B------:R-:W-:Y:S01]  /*4880*/  VIADD R195, R188, 0x400 ;  /* 0x00000400bcc37836 */ /* 0x000fe20000000000 */
[----:B------:R-:W-:Y:S01]  /*4890*/  FSEL R67, R34, -INF , !P3 ;  /* 0xff80000022437808 */ /* 0x000fe20005800000 */
[----:B------:R-:W-:Y:S01]  /*48a0*/  VIADD R194, R188, 0x800 ;  /* 0x00000800bcc27836 */ /* 0x000fe20000000000 */
[CC--:B------:R-:W-:Y:S01]  /*48b0*/  ISETP.GE.AND P5, PT, R4.reuse, R203.reuse, PT ;  /* 0x000000cb0400720c */ /* 0x0c0fe20003fa6270 */
[-C--:B------:R-:W-:Y:S01]  /*48c0*/  HMMA.16816.F32 R32, R12, R22.reuse, R220 ;  /* 0x000000160c20723c */ /* 0x080fe200000018dc */
[----:B------:R-:W-:Y:S01]  /*48d0*/  ISETP.GE.AND P3, PT, R4, R202, PT ;  /* 0x000000ca0400720c */ /* 0x000fe20003f66270 */
[----:B------:R-:W-:Y:S01]  /*48e0*/  VIADD R193, R188, 0xc00 ;  /* 0x00000c00bcc17836 */ /* 0x000fe20000000000 */
[----:B------:R-:W-:Y:S01]  /*48f0*/  ISETP.GE.AND P0, PT, R4, R200, PT ;  /* 0x000000c80400720c */ /* 0x000fe20003f06270 */
[----:B------:R-:W-:Y:S01]  /*4900*/  VIADD R192, R188, 0x1000 ;  /* 0x00001000bcc07836 */ /* 0x000fe20000000000 */
[----:B------:R-:W-:Y:S01]  /*4910*/  FSEL R99, R28, -INF , !P1 ;  /* 0xff8000001c637808 */ /* 0x000fe20004800000 */
[----:B------:R-:W-:Y:S01]  /*4920*/  HMMA.16816.F32 R20, R16, R22, R180 ;  /* 0x000000161014723c */ /* 0x000fe200000018b4 */
[----:B------:R-:W-:-:S02]  /*4930*/  ISETP.GE.AND P4, PT, R5, R203, PT ;  /* 0x000000cb0500720c */ /* 0x000fc40003f86270 */
[C---:B------:R-:W-:Y:S02]  /*4940*/  ISETP.GE.AND P2, PT, R5.reuse, R202, PT ;  /* 0x000000ca0500720c */ /* 0x040fe40003f46270 */
[C---:B------:R-:W-:Y:S02]  /*4950*/  ISETP.GE.AND P6, PT, R5.reuse, R201, PT ;  /* 0x000000c90500720c */ /* 0x040fe40003fc6270 */
[----:B------:R-:W-:Y:S02]  /*4960*/  ISETP.GE.AND P1, PT, R5, R200, PT ;  /* 0x000000c80500720c */ /* 0x000fe40003f26270 */
        /* <DEDUP_REMOVED lines=17> */
[----:B------:R-:W-:-:S02]  /*4a80*/  FSEL R45, R25, -INF , !P4 ;  /* 0xff800000192d7808 */ /* 0x000fc40006000000 */
[----:B------:R-:W-:Y:S02]  /*4a90*/  ISETP.GE.AND P4, PT, R5, R203, PT ;  /* 0x000000cb0500720c */ /* 0x000fe40003f86270 */
[----:B------:R-:W-:Y:S02]  /*4aa0*/  FSEL R64, R27, -INF , !P2 ;  /* 0xff8000001b407808 */ /* 0x000fe40005000000 */
[----:B------:R-:W-:Y:S01]  /*4ab0*/  FSEL R131, R31, -INF , !P1 ;  /* 0xff8000001f837808 */ /* 0x000fe20004800000 */
[-C--:B-1----:R-:W-:Y:S01]  /*4ac0*/  HMMA.16816.F32 R24, R12, R8.reuse, R216 ;  /* 0x000000080c18723c */ /* 0x082fe200000018d8 */
[C---:B------:R-:W-:Y:S02]  /*4ad0*/  ISETP.LT.OR P0, PT, R4.reuse, R198, P0 ;  /* 0x000000c60400720c */ /* 0x040fe40000701670 */
[C---:B------:R-:W-:Y:S02]  /*4ae0*/  ISETP.LT.OR P5, PT, R4.reuse, R197, P5 ;  /* 0x000000c50400720c */ /* 0x040fe40002fa1670 */
[C---:B------:R-:W-:Y:S01]  /*4af0*/  ISETP.LT.OR P3, PT, R4.reuse, R199, P3 ;  /* 0x000000c70400720c */ /* 0x040fe20001f61670 */
[----:B------:R-:W-:Y:S01]  /*4b00*/  HMMA.16816.F32 R28, R16, R8, R160 ;  /* 0x00000008101c723c */ /* 0x000fe200000018a0 */
[----:B------:R-:W-:Y:S01]  /*4b10*/  ISETP.LT.OR P6, PT, R4, R196, P6 ;  /* 0x000000c40400720c */ /* 0x000fe200037c1670 */
[----:B------:R-:W-:Y:S01]  /*4b20*/  VIADD R4, R3, 0x70 ;  /* 0x0000007003047836 */ /* 0x000fe20000000000 */
[----:B------:R-:W-:-:S02]  /*4b30*/  ISETP.LT.OR P4, PT, R5, R198, P4 ;  /* 0x000000c60500720c */ /* 0x000fc40002781670 */
[----:B------:R-:W-:Y:S01]  /*4b40*/  FSEL R102, R36, -INF , !P3 ;  /* 0xff80000024667808 */ /* 0x000fe20005800000 */
[-C--:B------:R-:W-:Y:S01]  /*4b50*/  HMMA.16816.F32 R12, R12, R10.reuse, R224 ;  /* 0x0000000a0c0c723c */ /* 0x080fe200000018e0 */
[----:B------:R-:W-:Y:S02]  /*4b60*/  FSEL R42, R42, -INF , !P5 ;  /* 0xff8000002a2a7808 */ /* 0x000fe40006800000 */
[----:B------:R-:W-:Y:S02]  /*4b70*/  FSEL R145, R38, -INF , !P6 ;  /* 0xff80000026917808 */ /* 0x000fe40007000000 */
[----:B------:R-:W-:Y:S01]  /*4b80*/  FSEL R36, R41, -INF , !P4 ;  /* 0xff80000029247808 */ /* 0x000fe20006000000 */
[----:B------:R-:W-:Y:S01]  /*4b90*/  HMMA.16816.F32 R16, R16, R10, R208 ;  /* 0x0000000a1010723c */ /* 0x000fe200000018d0 */
[----:B------:R-:W-:Y:S02]  /*4ba0*/  ISETP.GE.AND P1, PT, R5, R202, PT ;  /* 0x000000ca0500720c */ /* 0x000fe40003f26270 */
[----:B------:R-:W-:-:S02]  /*4bb0*/  ISETP.GE.AND P5, PT, R4, R203, PT ;  /* 0x000000cb0400720c */ /* 0x000fc40003fa6270 */
[C---:B------:R-:W-:Y:S02]  /*4bc0*/  ISETP.GE.AND P3, PT, R4.reuse, R202, PT ;  /* 0x000000ca0400720c */ /* 0x040fe40003f66270 */
[CC--:B------:R-:W-:Y:S02]  /*4bd0*/  ISETP.GE.AND P6, PT, R4.reuse, R201.reuse, PT ;  /* 0x000000c90400720c */ /* 0x0c0fe40003fc6270 */
[C---:B------:R-:W-:Y:S02]  /*4be0*/  ISETP.GE.AND P4, PT, R4.reuse, R200, PT ;  /* 0x000000c80400720c */ /* 0x040fe40003f86270 */
[C---:B------:R-:W-:Y:S02]  /*4bf0*/  ISETP.GE.AND P2, PT, R5.reuse, R201, PT ;  /* 0x000000c90500720c */ /* 0x040fe40003f46270 */
[----:B------:R-:W-:Y:S02]  /*4c00*/  ISETP.LT.OR P1, PT, R5, R197, P1 ;  /* 0x000000c50500720c */ /* 0x000fe40000f21670 */
[----:B------:R-:W-:-:S02]  /*4c10*/  ISETP.LT.OR P5, PT, R4, R198, P5 ;  /* 0x000000c60400720c */ /* 0x000fc40002fa1670 */
[C---:B------:R-:W-:Y:S02]  /*4c20*/  ISETP.LT.OR P3, PT, R4.reuse, R197, P3 ;  /* 0x000000c50400720c */ /* 0x040fe40001f61670 */
[CC--:B------:R-:W-:Y:S02]  /*4c30*/  ISETP.LT.OR P6, PT, R4.reuse, R199.reuse, P6 ;  /* 0x000000c70400720c */ /* 0x0c0fe400037c1670 */
[----:B------:R-:W-:Y:S01]  /*4c40*/  ISETP.LT.OR P4, PT, R4, R196, P4 ;  /* 0x000000c40400720c */ /* 0x000fe20002781670 */
[----:B------:R-:W-:Y:S01]  /*4c50*/  VIADD R4, R3, 0x71 ;  /* 0x0000007103047836 */ /* 0x000fe20000000000 */
[----:B------:R-:W-:Y:S02]  /*4c60*/  ISETP.LT.OR P2, PT, R5, R199, P2 ;  /* 0x000000c70500720c */ /* 0x000fe40001741670 */
[----:B------:R-:W-:Y:S02]  /*4c70*/  FSEL R38, R43, -INF , !P1 ;  /* 0xff8000002b267808 */ /* 0x000fe40004800000 */
[----:B------:R-:W-:-:S02]  /*4c80*/  FSEL R44, R40, -INF , !P0 ;  /* 0xff800000282c7808 */ /* 0x000fc40004000000 */
[----:B------:R-:W-:Y:S02]  /*4c90*/  FSEL R43, R37, -INF , !P2 ;  /* 0xff800000252b7808 */ /* 0x000fe40005000000 */
[C---:B------:R-:W-:Y:S02]  /*4ca0*/  ISETP.GE.AND P0, PT, R5.reuse, R200, PT ;  /* 0x000000c80500720c */ /* 0x040fe40003f06270 */
[C---:B------:R-:W-:Y:S02]  /*4cb0*/  ISETP.GE.AND P2, PT, R4.reuse, R203, PT ;  /* 0x000000cb0400720c */ /* 0x040fe40003f46270 */
[----:B------:R-:W-:Y:S01]  /*4cc0*/  ISETP.LT.OR P0, PT, R5, R196, P0 ;  /* 0x000000c40500720c */ /* 0x000fe20000701670 */
[----:B------:R-:W-:Y:S01]  /*4cd0*/  VIADD R5, R3, 0x68 ;  /* 0x0000006803057836 */ /* 0x000fe20000000000 */
[----:B------:R-:W-:Y:S02]  /*4ce0*/  ISETP.LT.OR P2, PT, R4, R198, P2 ;  /* 0x000000c60400720c */ /* 0x000fe40001741670 */
[----:B------:R-:W-:-:S02]  /*4cf0*/  FSEL R147, R26, -INF , !P4 ;  /* 0xff8000001a937808 */ /* 0x000fc40006000000 */
[----:B------:R-:W-:Y:S02]  /*4d00*/  FSEL R115, R24, -INF , !P6 ;  /* 0xff80000018737808 */ /* 0x000fe40007000000 */
[----:B------:R-:W-:Y:S02]  /*4d10*/  FSEL R26, R29, -INF , !P2 ;  /* 0xff8000001d1a7808 */ /* 0x000fe40005000000 */
[----:B------:R-:W-:Y:S02]  /*4d20*/  FSEL R28, R28, -INF , !P5 ;  /* 0xff8000001c1c7808 */ /* 0x000fe40006800000 */
[----:B------:R-:W-:Y:S02]  /*4d30*/  FSEL R30, R30, -INF , !P3 ;  /* 0xff8000001e1e7808 */ /* 0x000fe40005800000 */
[C---:B------:R-:W-:Y:S02]  /*4d40*/  ISETP.GE.AND P6, PT, R4.reuse, R202, PT ;  /* 0x000000ca0400720c */ /* 0x040fe40003fc6270 */
[----:B------:R-:W-:-:S02]  /*4d50*/  ISETP.GE.AND P4, PT, R4, R201, PT ;  /* 0x000000c90400720c */ /* 0x000fc40003f86270 */
[CC--:B------:R-:W-:Y:S02]  /*4d60*/  ISETP.GE.AND P2, PT, R4.reuse, R200.reuse, PT ;  /* 0x000000c80400720c */ /* 0x0c0fe40003f46270 */
[C---:B------:R-:W-:Y:S02]  /*4d70*/  ISETP.GE.AND P5, PT, R5.reuse, R201, PT ;  /* 0x000000c90500720c */ /* 0x040fe40003fa6270 */
[----:B------:R-:W-:Y:S02]  /*4d80*/  ISETP.GE.AND P3, PT, R5, R200, PT ;  /* 0x000000c80500720c */ /* 0x000fe40003f66270 */
[C---:B------:R-:W-:Y:S02]  /*4d90*/  ISETP.LT.OR P6, PT, R4.reuse, R197, P6 ;  /* 0x000000c50400720c */ /* 0x040fe400037c1670 */
[CC--:B------:R-:W-:Y:S02]  /*4da0*/  ISETP.LT.OR P4, PT, R4.reuse, R199.reuse, P4 ;  /* 0x000000c70400720c */ /* 0x0c0fe40002781670 */
[----:B------:R-:W-:Y:S01]  /*4db0*/  ISETP.LT.OR P2, PT, R4, R196, P2 ;  /* 0x000000c40400720c */ /* 0x000fe20001741670 */
[----:B------:R-:W-:Y:S01]  /*4dc0*/  VIADD R4, R3, 0x69 ;  /* 0x0000006903047836 */ /* 0x000fe20000000000 */
[----:B------:R-:W-:-:S02]  /*4dd0*/  ISETP.LT.OR P5, PT, R5, R199, P5 ;  /* 0x000000c70500720c */ /* 0x000fc40002fa1670 */
[----:B------:R-:W-:Y:S02]  /*4de0*/  ISETP.LT.OR P3, PT, R5, R196, P3 ;  /* 0x000000c40500720c */ /* 0x000fe40001f61670 */
[----:B------:R-:W-:Y:S02]  /*4df0*/  FSEL R156, R31, -INF , !P6 ;  /* 0xff8000001f9c7808 */ /* 0x000fe40007000000 */
[----:B------:R-:W-:Y:S02]  /*4e00*/  FSEL R37, R32, -INF , !P5 ;  /* 0xff80000020257808 */ /* 0x000fe40006800000 */
[----:B------:R-:W-:Y:S02]  /*4e10*/  FSEL R128, R34, -INF , !P3 ;  /* 0xff80000022807808 */ /* 0x000fe40005800000 */
[----:B------:R-:W-:Y:S02]  /*4e20*/  FSEL R116, R25, -INF , !P4 ;  /* 0xff80000019747808 */ /* 0x000fe40006000000 */
[----:B------:R-:W-:-:S02]  /*4e30*/  FSEL R144, R39, -INF , !P0 ;  /* 0xff80000027907808 */ /* 0x000fc40004000000 */
        /* <DEDUP_REMOVED lines=10> */
[----:B------:R-:W-:Y:S01]  /*4ee0*/  ISETP.LT.OR P0, PT, R5, R197, P0 ;  /* 0x000000c50500720c */ /* 0x000fe20000701670 */
[----:B------:R-:W-:Y:S01]  /*4ef0*/  VIADD R3, R3, 0x79 ;  /* 0x0000007903037836 */ /* 0x000fe20000000000 */
[----:B------:R-:W-:Y:S02]  /*4f00*/  ISETP.GE.AND P1, PT, R5, R203, PT ;  /* 0x000000cb0500720c */ /* 0x000fe40003f26270 */
[----:B------:R-:W-:-:S02]  /*4f10*/  FSEL R22, R22, -INF , !P0 ;  /* 0xff80000016167808 */ /* 0x000fc40004000000 */
[C---:B------:R-:W-:Y:S02]  /*4f20*/  ISETP.GE.AND P0, PT, R4.reuse, R200, PT ;  /* 0x000000c80400720c */ /* 0x040fe40003f06270 */
[----:B------:R-:W-:Y:S02]  /*4f30*/  ISETP.LT.OR P1, PT, R5, R198, P1 ;  /* 0x000000c60500720c */ /* 0x000fe40000f21670 */
[----:B------:R-:W-:Y:S02]  /*4f40*/  ISETP.LT.OR P0, PT, R4, R196, P0 ;  /* 0x000000c40400720c */ /* 0x000fe40000701670 */
[----:B------:R-:W-:Y:S02]  /*4f50*/  FSEL R126, R35, -INF , !P4 ;  /* 0xff800000237e7808 */ /* 0x000fe40006000000 */
[----:B------:R-:W-:Y:S02]  /*4f60*/  FSEL R153, R14, -INF , !P0 ;  /* 0xff8000000e997808 */ /* 0x000fe40004000000 */
[----:B------:R-:W-:-:S02]  /*4f70*/  ISETP.GE.AND P0, PT, R3, R200, PT ;  /* 0x000000c80300720c */ /* 0x000fc40003f06270 */
[----:B------:R-:W-:Y:S02]  /*4f80*/  FSEL R24, R20, -INF , !P1 ;  /* 0xff80000014187808 */ /* 0x000fe40004800000 */
[C---:B------:R-:W-:Y:S02]  /*4f90*/  ISETP.LT.OR P0, PT, R3.reuse, R196, P0 ;  /* 0x000000c40300720c */ /* 0x040fe40000701670 */
[-C--:B------:R-:W-:Y:S02]  /*4fa0*/  ISETP.GE.AND P4, PT, R4, R201.reuse, PT ;  /* 0x000000c90400720c */ /* 0x080fe40003f86270 */
[----:B------:R-:W-:Y:S02]  /*4fb0*/  ISETP.GE.AND P1, PT, R3, R201, PT ;  /* 0x000000c90300720c */ /* 0x000fe40003f26270 */
[----:B------:R-:W-:Y:S02]  /*4fc0*/  FSEL R152, R15, -INF , !P0 ;  /* 0xff8000000f987808 */ /* 0x000fe40004000000 */
[----:B------:R-:W-:-:S02]  /*4fd0*/  PLOP3.LUT P0, PT, PT, PT, UP0, 0x80, 0x0 ;  /* 0x000000000000781c */ /* 0x000fc40003f0f008 */
[-C--:B------:R-:W-:Y:S02]  /*4fe0*/  ISETP.LT.OR P4, PT, R4, R199.reuse, P4 ;  /* 0x000000c70400720c */ /* 0x080fe40002781670 */
[----:B------:R-:W-:Y:S02]  /*4ff0*/  ISETP.LT.OR P1, PT, R3, R199, P1 ;  /* 0x000000c70300720c */ /* 0x000fe40000f21670 */
[----:B------:R-:W-:Y:S02]  /*5000*/  FSEL R146, R27, -INF , !P2 ;  /* 0xff8000001b927808 */ /* 0x000fe40005000000 */
[----:B------:R-:W-:Y:S02]  /*5010*/  FSEL R108, R33, -INF , !P5 ;  /* 0xff800000216c7808 */ /* 0x000fe40006800000 */
[----:B------:R-:W-:Y:S02]  /*5020*/  FSEL R127, R12, -INF , !P4 ;  /* 0xff8000000c7f7808 */ /* 0x000fe40006000000 */
[----:B------:R-:W-:-:S02]  /*5030*/  FSEL R130, R13, -INF , !P1 ;  /* 0xff8000000d827808 */ /* 0x000fc40004800000 */
[CC--:B------:R-:W-:Y:S02]  /*5040*/  ISETP.GE.AND P5, PT, R4.reuse, R203.reuse, PT ;  /* 0x000000cb0400720c */ /* 0x0c0fe40003fa6270 */
[CC--:B------:R-:W-:Y:S02]  /*5050*/  ISETP.GE.AND P2, PT, R4.reuse, R202.reuse, PT ;  /* 0x000000ca0400720c */ /* 0x0c0fe40003f46270 */
[C---:B------:R-:W-:Y:S02]  /*5060*/  ISETP.GE.AND P4, PT, R3.reuse, R203, PT ;  /* 0x000000cb0300720c */ /* 0x040fe40003f86270 */
[----:B------:R-:W-:Y:S02]  /*5070*/  ISETP.GE.AND P1, PT, R3, R202, PT ;  /* 0x000000ca0300720c */ /* 0x000fe40003f26270 */
[C---:B------:R-:W-:Y:S02]  /*5080*/  ISETP.LT.OR P5, PT, R4.reuse, R198, P5 ;  /* 0x000000c60400720c */ /* 0x040fe40002fa1670 */
[----:B------:R-:W-:-:S02]  /*5090*/  ISETP.LT.OR P2, PT, R4, R197, P2 ;  /* 0x000000c50400720c */ /* 0x000fc40001741670 */
[C---:B------:R-:W-:Y:S02]  /*50a0*/  ISETP.LT.OR P4, PT, R3.reuse, R198, P4 ;  /* 0x000000c60300720c */ /* 0x040fe40002781670 */
[----:B------:R-:W-:Y:S02]  /*50b0*/  ISETP.LT.OR P1, PT, R3, R197, P1 ;  /* 0x000000c50300720c */ /* 0x000fe40000f21670 */
[----:B------:R-:W-:Y:S02]  /*50c0*/  FSEL R21, R21, -INF , !P6 ;  /* 0xff80000015157808 */ /* 0x000fe40007000000 */
[----:B------:R-:W-:Y:S02]  /*50d0*/  FSEL R23, R23, -INF , !P3 ;  /* 0xff80000017177808 */ /* 0x000fe40005800000 */
[----:B------:R-:W-:Y:S02]  /*50e0*/  FSEL R20, R16, -INF , !P5 ;  /* 0xff80000010147808 */ /* 0x000fe40006800000 */
[----:B------:R-:W-:-:S02]  /*50f0*/  FSEL R154, R18, -INF , !P2 ;  /* 0xff800000129a7808 */ /* 0x000fc40005000000 */
[----:B------:R-:W-:Y:S02]  /*5100*/  FSEL R15, R17, -INF , !P4 ;  /* 0xff800000110f7808 */ /* 0x000fe40006000000 */
[----:B------:R-:W-:Y:S01]  /*5110*/  FSEL R155, R19, -INF , !P1 ;  /* 0xff800000139b7808 */ /* 0x000fe20004800000 */
[----:B------:R-:W-:Y:S06]  /*5120*/  @!P0 BRA `(.L_x_245) ;  /* 0x0000000000ec8947 */ /* 0x000fec0003800000 */
[----:B------:R-:W-:Y:S01]  /*5130*/  ULDC UR6, c[0x0][0x2d0] ;  /* 0x0000b40000067ab9 */ /* 0x000fe20000000800 */
[----:B------:R-:W-:Y:S01]  /*5140*/  UIADD3 UR7, UR18, -0x2, URZ ;  /* 0xfffffffe12077890 */ /* 0x000fe2000fffe03f */
[----:B------:R-:W-:Y:S01]  /*5150*/  ISETP.GE.AND P1, PT, R104, UR6, PT ;  /* 0x0000000668007c0c */ /* 0x000fe2000bf26270 */
[----:B------:R-:W-:Y:S01]  /*5160*/  IMAD.U32 R6, RZ, RZ, UR10 ;  /* 0x0000000aff067e24 */ /* 0x000fe2000f8e00ff */
[----:B------:R-:W-:Y:S01]  /*5170*/  BSSY B0, `(.L_x_246) ;  /* 0x0000035000007945 */ /* 0x000fe20003800000 */
[----:B------:R-:W-:Y:S01]  /*5180*/  USHF.R.S32.HI UR6, URZ, 0x1f, UR7 ;  /* 0x0000001f3f067899 */ /* 0x000fe20008011407 */
[----:B------:R-:W-:Y:S02]  /*5190*/  IMAD.U32 R9, RZ, RZ, UR10 ;  /* 0x0000000aff097e24 */ /* 0x000fe4000f8e00ff */
[----:B------:R-:W-:Y:S01]  /*51a0*/  IMAD.U32 R4, RZ, RZ, UR7 ;  /* 0x00000007ff047e24 */ /* 0x000fe2000f8e00ff */
[----:B------:R-:W-:Y:S01]  /*51b0*/  UIMAD UR7, UR25, UR7, URZ ;  /* 0x00000007190772a4 */ /* 0x000fe2000f8e023f */
[----:B------:R-:W-:-:S02]  /*51c0*/  IMAD.U32 R8, RZ, RZ, UR11 ;  /* 0x0000000bff087e24 */ /* 0x000fc4000f8e00ff */
[----:B------:R-:W-:Y:S01]  /*51d0*/  IMAD.WIDE.U32 R4, R4, UR26, R184 ;  /* 0x0000001a04047c25 */ /* 0x000fe2000f8e00b8 */
[----:B------:R-:W-:Y:S02]  /*51e0*/  UIMAD UR6, UR6, UR26, UR7 ;  /* 0x0000001a060672a4 */ /* 0x000fe4000f8e0207 */
[----:B------:R-:W1:Y:S01]  /*51f0*/  @!P1 LDC.64 R12, c[0x0][0x218] ;  /* 0x00008600ff0c9b82 */ /* 0x000e620000000a00 */
[----:B------:R2:W-:Y:S01]  /*5200*/  @P1 STS [R204+0x2000], RZ ;  /* 0x002000ffcc001388 */ /* 0x0005e20000000800 */
[----:B------:R-:W-:Y:S02]  /*5210*/  @!P1 LEA R6, P2, R6, R4, 0x6 ;  /* 0x0000000406069211 */ /* 0x000fe400078430ff */
[----:B------:R-:W-:Y:S01]  /*5220*/  VIADD R7, R5, UR6 ;  /* 0x0000000605077c36 */ /* 0x000fe20008000000 */
[----:B------:R-:W-:Y:S01]  /*5230*/  @!P1 IADD3 R3, P3, R4, UR28, RZ ;  /* 0x0000001c04039c10 */ /* 0x000fe2000ff7e0ff */
[----:B------:R2:W-:Y:S02]  /*5240*/  @P1 STS [R204+0x2004], RZ ;  /* 0x002004ffcc001388 */ /* 0x0005e40000000800 */
[----:B------:R-:W3:Y:S01]  /*5250*/  @!P1 LDC.64 R10, c[0x0][0x218] ;  /* 0x00008600ff0a9b82 */ /* 0x000ee20000000a00 */
[----:B------:R-:W-:Y:S01]  /*5260*/  @!P1 LEA.HI.X R14, R9, R7, R8, 0x6, P2 ;  /* 0x00000007090e9211 */ /* 0x000fe200010f3408 */
[----:B------:R2:W-:Y:S01]  /*5270*/  @P1 STS.64 [R204+0x2008], RZ ;  /* 0x002008ffcc001388 */ /* 0x0005e20000000a00 */
[----:B------:R-:W-:-:S05]  /*5280*/  @!P1 IADD3.X R9, R7, UR27, RZ, P3, !PT ;  /* 0x0000001b07099c10 */ /* 0x000fca0009ffe4ff */
        /* <DEDUP_REMOVED lines=8> */
[----:B------:R-:W-:-:S03]  /*5310*/  @!P1 LEA.HI.X R11, R3, R11, R9, 0x1, P3 ;  /* 0x0000000b030b9211 */ /* 0x000fc600018f0c09 */
        /* <DEDUP_REMOVED lines=26> */
.L_x_247:
[----:B------:R-:W-:Y:S05]  /*54c0*/  BSYNC B0 ;  /* 0x0000000000007941 */ /* 0x000fea0003800000 */
.L_x_246:
[----:B------:R-:W0:Y:S02]  /*54d0*/  LDGDEPBAR ;  /* 0x00000000000079af */ /* 0x000e240000000000 */
.L_x_245:
        /* <DEDUP_REMOVED lines=82> */
[----:B------:R-:W-:-:S06]  /*5a00*/  FFMA.FTZ R6, R77, UR16, -R5 ;  /* 0x000000104d067c23 */ /* 0x000fcc0008010805 */
        /* <DEDUP_REMOVED lines=10> */
[----:B------:R1:W4:Y:S01]  /*5ab0*/  MUFU.EX2 R238, R4 ;  /* 0x0000000400ee7308 */ /* 0x0003220000000800 */
[----:B---3--:R-:W-:-:S07]  /*5ac0*/  FFMA.FTZ R6, R71, UR16, -R5 ;  /* 0x0000001047067c23 */ /* 0x008fce0008010805 */
[----:B------:R3:W-:Y:S01]  /*5ad0*/  MUFU.EX2 R226, R6 ;  /* 0x0000000600e27308 */ /* 0x0007e20000000800 */
[----:B-1----:R-:W-:Y:S01]  /*5ae0*/  FFMA.FTZ R4, R66, UR16, -R3 ;  /* 0x0000001042047c23 */ /* 0x002fe20008010803 */
[----:B----4-:R-:W-:-:S06]  /*5af0*/  F2FP.F16.F32.PACK_AB R14, R238, R237 ;  /* 0x000000edee0e723e */ /* 0x010fcc00000000ff */
[----:B------:R1:W-:Y:S01]  /*5b00*/  MUFU.EX2 R240, R4 ;  /* 0x0000000400f07308 */ /* 0x0003e20000000800 */
[----:B---3--:R-:W-:-:S07]  /*5b10*/  FFMA.FTZ R6, R74, UR16, -R5 ;  /* 0x000000104a067c23 */ /* 0x008fce0008010805 */
[----:B------:R3:W-:Y:S01]  /*5b20*/  MUFU.EX2 R224, R6 ;  /* 0x0000000600e07308 */ /* 0x0007e20000000800 */
[----:B-1----:R-:W-:-:S07]  /*5b30*/  FFMA.FTZ R4, R63, UR16, -R3 ;  /* 0x000000103f047c23 */ /* 0x002fce0008010803 */
[----:B------:R1:W-:Y:S01]  /*5b40*/  MUFU.EX2 R239, R4 ;  /* 0x0000000400ef7308 */ /* 0x0003e20000000800 */
[----:B---3--:R-:W-:-:S07]  /*5b50*/  FFMA.FTZ R6, R70, UR16, -R5 ;  /* 0x0000001046067c23 */ /* 0x008fce0008010805 */
        /* <DEDUP_REMOVED lines=47> */
[--C-:B-1----:R-:W-:Y:S02]  /*5e50*/  FFMA.FTZ R4, R26, UR16, -R3.reuse ;  /* 0x000000101a047c23 */ /* 0x102fe40008010803 */
[----:B------:R-:W-:Y:S04]  /*5e60*/  LDSM.16.MT88.4 R24, [R184+0x4400] ;  /* 0x00440000b818783b */ /* 0x000fe80000004200 */
        /* <DEDUP_REMOVED lines=11> */
[----:B--2---:R-:W-:-:S05]  /*5f20*/  FADD.FTZ R2, R160, R158 ;  /* 0x0000009ea0027221 */ /* 0x004fca0000010000 */
[----:B------:R1:W2:Y:S02]  /*5f30*/  MUFU.EX2 R159, R3 ;  /* 0x00000003009f7308 */ /* 0x0002a40000000800 */
[----:B-1----:R-:W-:Y:S01]  /*5f40*/  FFMA.FTZ R3, R121, UR16, -R5 ;  /* 0x0000001079037c23 */ /* 0x002fe20008010805 */
[----:B--2---:R-:W-:-:S05]  /*5f50*/  FADD.FTZ R2, R159, R2 ;  /* 0x000000029f027221 */ /* 0x004fca0000010000 */
        /* <DEDUP_REMOVED lines=93> */
[----:B-1----:R-:W-:-:S04]  /*6530*/  FFMA.FTZ R4, R38, UR16, -R5 ;  /* 0x0000001026047c23 */ /* 0x002fc80008010805 */
[----:B------:R1:W-:Y:S02]  /*6540*/  MUFU.EX2 R214, R4 ;  /* 0x0000000400d67308 */ /* 0x0003e40000000800 */
[----:B-1----:R-:W-:Y:S01]  /*6550*/  FMNMX.FTZ R4, R128, R3, !PT ;  /* 0x0000000380047209 */ /* 0x002fe20007810000 */
[----:B------:R-:W-:-:S03]  /*6560*/  FFMA.FTZ R3, R22, UR16, -R5 ;  /* 0x0000001016037c23 */ /* 0x000fc60008010805 */
[----:B------:R-:W-:Y:S02]  /*6570*/  FMNMX.FTZ R4, R126, R4, !PT ;  /* 0x000000047e047209 */ /* 0x000fe40007810000 */
[----:B------:R1:W-:Y:S02]  /*6580*/  MUFU.EX2 R213, R3 ;  /* 0x0000000300d57308 */ /* 0x0003e40000000800 */
[----:B-1----:R-:W-:Y:S01]  /*6590*/  FMNMX.FTZ R3, R147, R4, !PT ;  /* 0x0000000493037209 */ /* 0x002fe20007810000 */
[--C-:B------:R-:W-:Y:S02]  /*65a0*/  FFMA.FTZ R4, R23, UR16, -R5.reuse ;  /* 0x0000001017047c23 */ /* 0x100fe40008010805 */
[----:B------:R-:W-:Y:S01]  /*65b0*/  LDSM.16.MT88.4 R20, [R185+0x4000] ;  /* 0x00400000b914783b */ /* 0x000fe20000004200 */
[----:B------:R-:W-:Y:S02]  /*65c0*/  FMNMX.FTZ R3, R146, R3, !PT ;  /* 0x0000000392037209 */ /* 0x000fe40007810000 */
[----:B------:R1:W-:Y:S02]  /*65d0*/  MUFU.EX2 R210, R4 ;  /* 0x0000000400d27308 */ /* 0x0003e40000000800 */
[----:B------:R-:W-:Y:S01]  /*65e0*/  FMNMX.FTZ R38, R153, R3, !PT ;  /* 0x0000000399267209 */ /* 0x000fe20007810000 */
[----:B------:R-:W-:-:S02]  /*65f0*/  FFMA.FTZ R3, R30, UR16, -R5 ;  /* 0x000000101e037c23 */ /* 0x000fc40008010805 */
[----:B------:R-:W-:Y:S01]  /*6600*/  LDSM.16.MT88.4 R28, [R185+0x4400] ;  /* 0x00440000b91c783b */ /* 0x000fe20000004200 */
[----:B------:R-:W-:Y:S02]  /*6610*/  FMNMX.FTZ R38, R152, R38, !PT ;  /* 0x0000002698267209 */ /* 0x000fe40007810000 */
[----:B------:R2:W-:Y:S03]  /*6620*/  MUFU.EX2 R209, R3 ;  /* 0x0000000300d17308 */ /* 0x0005e60000000800 */
[----:B------:R-:W3:Y:S01]  /*6630*/  SHFL.BFLY PT, R7, R38, 0x2, 0x1f ;  /* 0x0c401f0026077f89 */ /* 0x000ee200000e0000 */
[----:B-1----:R-:W-:-:S05]  /*6640*/  FSEL R4, R6, RZ, P1 ;  /* 0x000000ff06047208 */ /* 0x002fca0000800000 */
[--C-:B------:R-:W-:Y:S01]  /*6650*/  FFMA.FTZ R6, R164, UR16, -R4.reuse ;  /* 0x00000010a4067c23 */ /* 0x100fe20008010804 */
[----:B--2---:R-:W-:-:S03]  /*6660*/  FFMA.FTZ R3, R173, UR16, -R4 ;  /* 0x00000010ad037c23 */ /* 0x004fc60008010804 */
[----:B------:R1:W-:Y:S08]  /*6670*/  MUFU.EX2 R169, R6 ;  /* 0x0000000600a97308 */ /* 0x0003f00000000800 */
[----:B------:R2:W-:Y:S01]  /*6680*/  MUFU.EX2 R123, R3 ;  /* 0x00000003007b7308 */ /* 0x0005e20000000800 */
[----:B---3--:R-:W-:-:S05]  /*6690*/  FMNMX.FTZ R38, R38, R7, !PT ;  /* 0x0000000726267209 */ /* 0x008fca0007810000 */
[----:B-1----:R-:W1:Y:S01]  /*66a0*/  SHFL.BFLY PT, R6, R38, 0x1, 0x1f ;  /* 0x0c201f0026067f89 */ /* 0x002e6200000e0000 */
[----:B--2---:R-:W-:-:S04]  /*66b0*/  FFMA.FTZ R3, R172, UR16, -R4 ;  /* 0x00000010ac037c23 */ /* 0x004fc80008010804 */
[----:B------:R2:W-:Y:S01]  /*66c0*/  MUFU.EX2 R122, R3 ;  /* 0x00000003007a7308 */ /* 0x0005e20000000800 */
[----:B-1----:R-:W-:Y:S01]  /*66d0*/  FMNMX.FTZ R38, R38, R6, !PT ;  /* 0x0000000626267209 */ /* 0x002fe20007810000 */
[----:B------:R-:W-:-:S03]  /*66e0*/  FFMA.FTZ R6, R87, UR16, -R4 ;  /* 0x0000001057067c23 */ /* 0x000fc60008010804 */
[----:B------:R-:W-:Y:S01]  /*66f0*/  FSETP.NEU.FTZ.AND P1, PT, R38, -INF , PT ;  /* 0xff8000002600780b */ /* 0x000fe20003f3d000 */
[--C-:B--2---:R-:W-:Y:S02]  /*6700*/  FFMA.FTZ R3, R167, UR16, -R4.reuse ;  /* 0x00000010a7037c23 */ /* 0x104fe40008010804 */
[----:B------:R1:W-:Y:S08]  /*6710*/  MUFU.EX2 R183, R6 ;  /* 0x0000000600b77308 */ /* 0x0003f00000000800 */
[----:B------:R2:W-:Y:S01]  /*6720*/  MUFU.EX2 R132, R3 ;  /* 0x0000000300847308 */ /* 0x0005e20000000800 */
[----:B-1----:R-:W-:-:S07]  /*6730*/  FFMA.FTZ R6, R86, UR16, -R4 ;  /* 0x0000001056067c23 */ /* 0x002fce0008010804 */
[----:B------:R-:W-:Y:S01]  /*6740*/  MUFU.EX2 R208, R6 ;  /* 0x0000000600d07308 */ /* 0x000fe20000000800 */
[----:B--2---:R-:W-:-:S07]  /*6750*/  FFMA.FTZ R3, R166, UR16, -R4 ;  /* 0x00000010a6037c23 */ /* 0x004fce0008010804 */
        /* <DEDUP_REMOVED lines=43> */
[----:B------:R1:W2:Y:S01]  /*6a10*/  MUFU.EX2 R107, R0 ;  /* 0x00000000006b7308 */ /* 0x0002a20000000800 */
[----:B------:R-:W-:-:S03]  /*6a20*/  F2FP.F16.F32.PACK_AB R160, R205, R175 ;  /* 0x000000afcda0723e */ /* 0x000fc600000000ff */
[----:B------:R-:W-:Y:S07]  /*6a30*/  HMMA.16816.F32 R48, R8, R18, RZ ;  /* 0x000000120830723c */ /* 0x000fee00000018ff */
[----:B------:R-:W-:Y:S02]  /*6a40*/  F2FP.F16.F32.PACK_AB R8, R169, R168 ;  /* 0x000000a8a908723e */ /* 0x000fe400000000ff */
[----:B------:R-:W-:Y:S01]  /*6a50*/  F2FP.F16.F32.PACK_AB R10, R172, R171 ;  /* 0x000000abac0a723e */ /* 0x000fe200000000ff */
[----:B-1----:R-:W-:Y:S01]  /*6a60*/  FFMA.FTZ R0, R174, UR16, -R3 ;  /* 0x00000010ae007c23 */ /* 0x002fe20008010803 */
[----:B------:R-:W-:-:S02]  /*6a70*/  MOV R174, R12 ;  /* 0x0000000c00ae7202 */ /* 0x000fc40000000f00 */
[----:B------:R-:W-:Y:S01]  /*6a80*/  F2FP.F16.F32.PACK_AB R12, R162, R163 ;  /* 0x000000a3a20c723e */ /* 0x000fe200000000ff */
[----:B------:R1:W-:Y:S01]  /*6a90*/  MUFU.EX2 R120, R0 ;  /* 0x0000000000787308 */ /* 0x0003e20000000800 */
[----:B--2---:R-:W-:-:S05]  /*6aa0*/  F2FP.F16.F32.PACK_AB R9, R107, R106 ;  /* 0x0000006a6b09723e */ /* 0x004fca00000000ff */
[C---:B------:R-:W-:Y:S06]  /*6ab0*/  HMMA.16816.F32 R72, R12.reuse, R16, RZ ;  /* 0x000000100c48723c */ /* 0x040fec00000018ff */
[----:B------:R-:W-:Y:S01]  /*6ac0*/  HMMA.16816.F32 R60, R12, R20, RZ ;  /* 0x000000140c3c723c */ /* 0x000fe200000018ff */
[----:B-1----:R-:W-:-:S05]  /*6ad0*/  FFMA.FTZ R0, R177, UR16, -R3 ;  /* 0x00000010b1007c23 */ /* 0x002fca0008010803 */
[C---:B------:R-:W-:Y:S01]  /*6ae0*/  HMMA.16816.F32 R68, R12.reuse, R18, RZ ;  /* 0x000000120c44723c */ /* 0x040fe200000018ff */
[----:B------:R-:W1:Y:S01]  /*6af0*/  LDSM.16.MT88.4 R16, [R185+0x4800] ;  /* 0x00480000b910783b */ /* 0x000e620000004200 */
[----:B------:R-:W-:Y:S01]  /*6b00*/  MOV R177, R136 ;  /* 0x0000008800b17202 */ /* 0x000fe20000000f00 */
[----:B------:R2:W3:Y:S03]  /*6b10*/  MUFU.EX2 R121, R0 ;  /* 0x0000000000797308 */ /* 0x0004e60000000800 */
[----:B------:R-:W-:Y:S01]  /*6b20*/  HMMA.16816.F32 R64, R12, R22, RZ ;  /* 0x000000160c40723c */ /* 0x000fe200000018ff */
[----:B------:R-:W4:Y:S06]  /*6b30*/  LDSM.16.MT88.4 R20, [R184+0x4800] ;  /* 0x00480000b814783b */ /* 0x000f2c0000004200 */
[----:B------:R-:W-:-:S02]  /*6b40*/  F2FP.F16.F32.PACK_AB R12, R239, R240 ;  /* 0x000000f0ef0c723e */ /* 0x000fc400000000ff */
[----:B------:R-:W-:Y:S02]  /*6b50*/  F2FP.F16.F32.PACK_AB R13, R222, R211 ;  /* 0x000000d3de0d723e */ /* 0x000fe400000000ff */
[----:B------:R-:W-:Y:S02]  /*6b60*/  F2FP.F16.F32.PACK_AB R14, R242, R241 ;  /* 0x000000f1f20e723e */ /* 0x000fe400000000ff */
[----:B------:R-:W-:Y:S01]  /*6b70*/  F2FP.F16.F32.PACK_AB R15, R225, R221 ;  /* 0x000000dde10f723e */ /* 0x000fe200000000ff */
[----:B--2---:R-:W-:Y:S01]  /*6b80*/  FFMA.FTZ R0, R95, UR16, -R4 ;  /* 0x000000105f007c23 */ /* 0x004fe20008010804 */
[----:B---3--:R-:W-:-:S03]  /*6b90*/  F2FP.F16.F32.PACK_AB R11, R121, R120 ;  /* 0x00000078790b723e */ /* 0x008fc600000000ff */
[----:B------:R2:W-:Y:S02]  /*6ba0*/  MUFU.EX2 R170, R0 ;  /* 0x0000000000aa7308 */ /* 0x0005e40000000800 */
[----:B------:R-:W-:Y:S06]  /*6bb0*/  HMMA.16816.F32 R72, R12, R24, R72 ;  /* 0x000000180c48723c */ /* 0x000fec0000001848 */
[C---:B------:R-:W-:Y:S06]  /*6bc0*/  HMMA.16816.F32 R56, R8.reuse, R28, R44 ;  /* 0x0000001c0838723c */ /* 0x040fec000000182c */
[----:B------:R-:W-:Y:S01]  /*6bd0*/  HMMA.16816.F32 R44, R8, R30, R52 ;  /* 0x0000001e082c723c */ /* 0x000fe20000001834 */
[----:B--2---:R-:W-:-:S05]  /*6be0*/  FFMA.FTZ R0, R90, UR16, -R4 ;  /* 0x000000105a007c23 */ /* 0x004fca0008010804 */
[----:B------:R-:W-:Y:S01]  /*6bf0*/  HMMA.16816.F32 R76, R12, R28, R60 ;  /* 0x0000001c0c4c723c */ /* 0x000fe2000000183c */
[----:B------:R2:W-:Y:S05]  /*6c00*/  MUFU.EX2 R134, R0 ;  /* 0x0000000000867308 */ /* 0x0005ea0000000800 */
[C---:B------:R-:W-:Y:S06]  /*6c10*/  HMMA.16816.F32 R136, R8.reuse, R24, R32 ;  /* 0x000000180888723c */ /* 0x040fec0000001820 */
[----:B------:R-:W-:Y:S01]  /*6c20*/  HMMA.16816.F32 R32, R8, R26, R48 ;  /* 0x0000001a0820723c */ /* 0x000fe20000001830 */
[----:B--2---:R-:W-:-:S05]  /*6c30*/  FFMA.FTZ R0, R93, UR16, -R4 ;  /* 0x000000105d007c23 */ /* 0x004fca0008010804 */
[C---:B------:R-:W-:Y:S01]  /*6c40*/  HMMA.16816.F32 R48, R12.reuse, R26, R68 ;  /* 0x0000001a0c30723c */ /* 0x040fe20000001844 */
[----:B------:R-:W-:Y:S01]  /*6c50*/  LDSM.16.MT88.4 R24, [R185+0x4c00] ;  /* 0x004c0000b918783b */ /* 0x000fe20000004200 */
[----:B------:R-:W-:Y:S01]  /*6c60*/  F2FP.F16.F32.PACK_AB R8, R180, R173 ;  /* 0x000000adb408723e */ /* 0x000fe200000000ff */
[----:B------:R2:W-:Y:S01]  /*6c70*/  MUFU.EX2 R133, R0 ;  /* 0x0000000000857308 */ /* 0x0005e20000000800 */
[----:B------:R-:W-:Y:S02]  /*6c80*/  F2FP.F16.F32.PACK_AB R10, R181, R182 ;  /* 0x000000b6b50a723e */ /* 0x000fe400000000ff */
[----:B------:R-:W-:Y:S01]  /*6c90*/  HMMA.16816.F32 R52, R12, R30, R64 ;  /* 0x0000001e0c34723c */ /* 0x000fe20000001840 */
[----:B------:R-:W3:Y:S06]  /*6ca0*/  LDSM.16.MT88.4 R28, [R184+0x4c00] ;  /* 0x004c0000b81c783b */ /* 0x000eec0000004200 */
[----:B------:R-:W-:-:S02]  /*6cb0*/  F2FP.F16.F32.PACK_AB R13, R236, R228 ;  /* 0x000000e4ec0d723e */ /* 0x000fc400000000ff */
[----:B------:R-:W-:Y:S02]  /*6cc0*/  F2FP.F16.F32.PACK_AB R14, R251, R252 ;  /* 0x000000fcfb0e723e */ /* 0x000fe400000000ff */
[----:B------:R-:W-:Y:S01]  /*6cd0*/  F2FP.F16.F32.PACK_AB R15, R232, R233 ;  /* 0x000000e9e80f723e */ /* 0x000fe200000000ff */
[----:B--2---:R-:W-:-:S04]  /*6ce0*/  FFMA.FTZ R0, R103, UR16, -R3 ;  /* 0x0000001067007c23 */ /* 0x004fc80008010803 */
[----:B------:R2:W-:Y:S02]  /*6cf0*/  MUFU.EX2 R95, R0 ;  /* 0x00000000005f7308 */ /* 0x0005e40000000800 */
[----:B--2---:R-:W-:Y:S01]  /*6d00*/  FFMA.FTZ R0, R207, UR16, -R3 ;  /* 0x00000010cf007c23 */ /* 0x004fe20008010803 */
[----:B------:R-:W-:-:S05]  /*6d10*/  MOV R207, R150 ;  /* 0x0000009600cf7202 */ /* 0x000fca0000000f00 */
[----:B------:R2:W5:Y:S02]  /*6d20*/  MUFU.EX2 R103, R0 ;  /* 0x0000000000677308 */ /* 0x0005640000000800 */
[----:B--2---:R-:W-:Y:S01]  /*6d30*/  FFMA.FTZ R0, R212, UR16, -R3 ;  /* 0x00000010d4007c23 */ /* 0x004fe20008010803 */
[----:B-----5:R-:W-:Y:S02]  /*6d40*/  F2FP.F16.F32.PACK_AB R9, R103, R95 ;  /* 0x0000005f6709723e */ /* 0x020fe400000000ff */
[----:B------:R-:W-:-:S03]  /*6d50*/  MOV R212, R149 ;  /* 0x0000009500d47202 */ /* 0x000fc60000000f00 */
[----:B------:R2:W-:Y:S02]  /*6d60*/  MUFU.EX2 R90, R0 ;  /* 0x00000000005a7308 */ /* 0x0005e40000000800 */
[----:B--2---:R-:W-:Y:S01]  /*6d70*/  FFMA.FTZ R0, R112, UR16, -R3 ;  /* 0x0000001070007c23 */ /* 0x004fe20008010803 */
[----:B------:R-:W-:-:S05]  /*6d80*/  MOV R112, R148 ;  /* 0x0000009400707202 */ /* 0x000fca0000000f00 */
[----:B------:R2:W5:Y:S02]  /*6d90*/  MUFU.EX2 R92, R0 ;  /* 0x00000000005c7308 */ /* 0x0005640000000800 */
[----:B--2---:R-:W-:Y:S01]  /*6da0*/  FFMA.FTZ R0, R98, UR16, -R4 ;  /* 0x0000001062007c23 */ /* 0x004fe20008010804 */
[----:B-----5:R-:W-:-:S05]  /*6db0*/  F2FP.F16.F32.PACK_AB R11, R92, R90 ;  /* 0x0000005a5c0b723e */ /* 0x020fca00000000ff */
[----:B------:R2:W-:Y:S02]  /*6dc0*/  MUFU.EX2 R98, R0 ;  /* 0x0000000000627308 */ /* 0x0005e40000000800 */
[C---:B-1----:R-:W-:Y:S06]  /*6dd0*/  HMMA.16816.F32 R60, R8.reuse, R18, R44 ;  /* 0x00000012083c723c */ /* 0x042fec000000182c */
[C---:B------:R-:W-:Y:S06]  /*6de0*/  HMMA.16816.F32 R64, R8.reuse, R16, R56 ;  /* 0x000000100840723c */ /* 0x040fec0000001838 */
[----:B----4-:R-:W-:Y:S01]  /*6df0*/  HMMA.16816.F32 R136, R8, R20, R136 ;  /* 0x000000140888723c */ /* 0x010fe20000001888 */
[----:B--2---:R-:W-:-:S04]  /*6e00*/  FFMA.FTZ R0, R97, UR16, -R4 ;  /* 0x0000001061007c23 */ /* 0x004fc80008010804 */
[----:B------:R1:W-:Y:S01]  /*6e10*/  MUFU.EX2 R97, R0 ;  /* 0x0000000000617308 */ /* 0x0003e20000000800 */
[----:B------:R-:W-:Y:S07]  /*6e20*/  HMMA.16816.F32 R148, R8, R22, R32 ;  /* 0x000000160894723c */ /* 0x000fee0000001820 */
[----:B------:R-:W-:Y:S02]  /*6e30*/  F2FP.F16.F32.PACK_AB R8, R208, R183 ;  /* 0x000000b7d008723e */ /* 0x000fe400000000ff */
[----:B------:R-:W-:Y:S01]  /*6e40*/  F2FP.F16.F32.PACK_AB R10, R170, R178 ;  /* 0x000000b2aa0a723e */ /* 0x000fe200000000ff */
[----:B-1----:R-:W-:Y:S01]  /*6e50*/  FFMA.FTZ R0, R96, UR16, -R4 ;  /* 0x0000001060007c23 */ /* 0x002fe20008010804 */
[----:B------:R-:W-:-:S03]  /*6e60*/  MOV R96, R143 ;  /* 0x0000008f00607202 */ /* 0x000fc60000000f00 */
[----:B------:R1:W-:Y:S02]  /*6e70*/  MUFU.EX2 R93, R0 ;  /* 0x00000000005d7308 */ /* 0x0003e40000000800 */
[----:B-1----:R-:W-:Y:S01]  /*6e80*/  FFMA.FTZ R0, R109, UR16, -R3 ;  /* 0x000000106d007c23 */ /* 0x002fe20008010803 */
[----:B------:R-:W-:-:S05]  /*6e90*/  MOV R109, R142 ;  /* 0x0000008e006d7202 */ /* 0x000fca0000000f00 */
[----:B------:R1:W-:Y:S02]  /*6ea0*/  MUFU.EX2 R88, R0 ;  /* 0x0000000000587308 */ /* 0x0003e40000000800 */
[----:B-1----:R-:W-:Y:S01]  /*6eb0*/  FFMA.FTZ R0, R110, UR16, -R3 ;  /* 0x000000106e007c23 */ /* 0x002fe20008010803 */
[----:B------:R-:W-:-:S05]  /*6ec0*/  MOV R110, R141 ;  /* 0x0000008d006e7202 */ /* 0x000fca0000000f00 */
[----:B------:R1:W2:Y:S02]  /*6ed0*/  MUFU.EX2 R87, R0 ;  /* 0x0000000000577308 */ /* 0x0002a40000000800 */
[----:B-1----:R-:W-:Y:S01]  /*6ee0*/  FFMA.FTZ R0, R111, UR16, -R3 ;  /* 0x000000106f007c23 */ /* 0x002fe20008010803 */
[----:B------:R-:W-:Y:S02]  /*6ef0*/  MOV R111, R140 ;  /* 0x0000008c006f7202 */ /* 0x000fe40000000f00 */
[----:B--2---:R-:W-:-:S03]  /*6f00*/  F2FP.F16.F32.PACK_AB R9, R87, R88 ;  /* 0x000000585709723e */ /* 0x004fc600000000ff */
[----:B------:R1:W-:Y:S01]  /*6f10*/  MUFU.EX2 R84, R0 ;  /* 0x0000000000547308 */ /* 0x0003e20000000800 */
[----:B------:R-:W-:-:S07]  /*6f20*/  F2FP.F16.F32.PACK_AB R12, R111, R243 ;  /* 0x000000f36f0c723e */ /* 0x000fce00000000ff */
[C---:B------:R-:W-:Y:S06]  /*6f30*/  HMMA.16816.F32 R68, R12.reuse, R20, R72 ;  /* 0x000000140c44723c */ /* 0x040fec0000001848 */
[----:B------:R-:W-:Y:S01]  /*6f40*/  HMMA.16816.F32 R44, R12, R16, R76 ;  /* 0x000000100c2c723c */ /* 0x000fe2000000184c */
[----:B-1----:R-:W-:-:S05]  /*6f50*/  FFMA.FTZ R0, R113, UR16, -R3 ;  /* 0x0000001071007c23 */ /* 0x002fca0008010803 */
[C---:B------:R-:W-:Y:S01]  /*6f60*/  HMMA.16816.F32 R56, R12.reuse, R22, R48 ;  /* 0x000000160c38723c */ /* 0x040fe20000001830 */
[----:B------:R1:W2:Y:S01]  /*6f70*/  MUFU.EX2 R85, R0 ;  /* 0x0000000000557308 */ /* 0x0002a20000000800 */
[----:B------:R-:W4:Y:S04]  /*6f80*/  LDSM.16.MT88.4 R20, [R184+0x5000] ;  /* 0x00500000b814783b */ /* 0x000f280000004200 */
[----:B------:R-:W-:Y:S01]  /*6f90*/  HMMA.16816.F32 R32, R12, R18, R52 ;  /* 0x000000120c20723c */ /* 0x000fe20000001834 */
[----:B------:R-:W5:Y:S06]  /*6fa0*/  LDSM.16.MT88.4 R16, [R185+0x5000] ;  /* 0x00500000b910783b */ /* 0x000f6c0000004200 */
[----:B------:R-:W-:-:S02]  /*6fb0*/  F2FP.F16.F32.PACK_AB R12, R249, R250 ;  /* 0x000000faf90c723e */ /* 0x000fc400000000ff */
[----:B------:R-:W-:Y:S02]  /*6fc0*/  F2FP.F16.F32.PACK_AB R13, R230, R231 ;  /* 0x000000e7e60d723e */ /* 0x000fe400000000ff */
[----:B------:R-:W-:Y:S01]  /*6fd0*/  F2FP.F16.F32.PACK_AB R14, R247, R248 ;  /* 0x000000f8f70e723e */ /* 0x000fe200000000ff */
[--C-:B-1----:R-:W-:Y:S01]  /*6fe0*/  FFMA.FTZ R0, R100, UR16, -R4.reuse ;  /* 0x0000001064007c23 */ /* 0x102fe20008010804 */
[----:B------:R-:W-:Y:S02]  /*6ff0*/  F2FP.F16.F32.PACK_AB R15, R227, R229 ;  /* 0x000000e5e30f723e */ /* 0x000fe400000000ff */
[----:B--2---:R-:W-:Y:S01]  /*7000*/  F2FP.F16.F32.PACK_AB R11, R85, R84 ;  /* 0x00000054550b723e */ /* 0x004fe200000000ff */
[----:B------:R1:W-:Y:S04]  /*7010*/  MUFU.EX2 R89, R0 ;  /* 0x0000000000597308 */ /* 0x0003e80000000800 */
[----:B---3--:R-:W-:Y:S06]  /*7020*/  HMMA.16816.F32 R68, R12, R28, R68 ;  /* 0x0000001c0c44723c */ /* 0x008fec0000001844 */
[C---:B------:R-:W-:Y:S06]  /*7030*/  HMMA.16816.F32 R48, R8.reuse, R24, R64 ;  /* 0x000000180830723c */ /* 0x040fec0000001840 */
[----:B------:R-:W-:Y:S01]  /*7040*/  HMMA.16816.F32 R136, R8, R28, R136 ;  /* 0x0000001c0888723c */ /* 0x000fe20000001888 */
[----:B-1----:R-:W-:-:S04]  /*7050*/  FFMA.FTZ R0, R99, UR16, -R4 ;  /* 0x0000001063007c23 */ /* 0x002fc80008010804 */
[----:B------:R1:W-:Y:S01]  /*7060*/  MUFU.EX2 R86, R0 ;  /* 0x0000000000567308 */ /* 0x0003e20000000800 */
[C---:B------:R-:W-:Y:S06]  /*7070*/  HMMA.16816.F32 R148, R8.reuse, R30, R148 ;  /* 0x0000001e0894723c */ /* 0x040fec0000001894 */
[----:B------:R-:W-:Y:S06]  /*7080*/  HMMA.16816.F32 R60, R8, R26, R60 ;  /* 0x0000001a083c723c */ /* 0x000fec000000183c */
[----:B------:R-:W-:Y:S01]  /*7090*/  HMMA.16816.F32 R56, R12, R30, R56 ;  /* 0x0000001e0c38723c */ /* 0x000fe20000001838 */
[----:B------:R-:W2:Y:S01]  /*70a0*/  LDSM.16.MT88.4 R28, [R184+0x5400] ;  /* 0x00540000b81c783b */ /* 0x000ea20000004200 */
[----:B------:R-:W-:Y:S01]  /*70b0*/  F2FP.F16.F32.PACK_AB R8, R133, R134 ;  /* 0x000000868508723e */ /* 0x000fe200000000ff */
[----:B-1----:R-:W-:Y:S01]  /*70c0*/  FFMA.FTZ R0, R101, UR16, -R4 ;  /* 0x0000001065007c23 */ /* 0x002fe20008010804 */
[----:B------:R-:W-:-:S02]  /*70d0*/  F2FP.F16.F32.PACK_AB R10, R97, R98 ;  /* 0x00000062610a723e */ /* 0x000fc400000000ff */
[C---:B------:R-:W-:Y:S01]  /*70e0*/  HMMA.16816.F32 R52, R12.reuse, R24, R44 ;  /* 0x000000180c34723c */ /* 0x040fe2000000182c */
[----:B------:R1:W-:Y:S05]  /*70f0*/  MUFU.EX2 R83, R0 ;  /* 0x0000000000537308 */ /* 0x0003ea0000000800 */
[----:B------:R-:W-:Y:S01]  /*7100*/  HMMA.16816.F32 R32, R12, R26, R32 ;  /* 0x0000001a0c20723c */ /* 0x000fe20000001820 */
[----:B------:R-:W3:Y:S06]  /*7110*/  LDSM.16.MT88.4 R24, [R185+0x5400] ;  /* 0x00540000b918783b */ /* 0x000eec0000004200 */
[----:B------:R-:W-:-:S02]  /*7120*/  F2FP.F16.F32.PACK_AB R12, R245, R246 ;  /* 0x000000f6f50c723e */ /* 0x000fc400000000ff */
[----:B------:R-:W-:Y:S02]  /*7130*/  F2FP.F16.F32.PACK_AB R13, R224, R226 ;  /* 0x000000e2e00d723e */ /* 0x000fe400000000ff */
[----:B------:R-:W-:Y:S01]  /*7140*/  F2FP.F16.F32.PACK_AB R14, R110, R244 ;  /* 0x000000f46e0e723e */ /* 0x000fe200000000ff */
[----:B-1----:R-:W-:Y:S01]  /*7150*/  FFMA.FTZ R0, R114, UR16, -R3 ;  /* 0x0000001072007c23 */ /* 0x002fe20008010803 */
[----:B------:R-:W-:-:S03]  /*7160*/  F2FP.F16.F32.PACK_AB R15, R220, R223 ;  /* 0x000000dfdc0f723e */ /* 0x000fc600000000ff */
[----:B------:R1:W-:Y:S04]  /*7170*/  MUFU.EX2 R81, R0 ;  /* 0x0000000000517308 */ /* 0x0003e80000000800 */
[C---:B----4-:R-:W-:Y:S06]  /*7180*/  HMMA.16816.F32 R140, R12.reuse, R20, R68 ;  /* 0x000000140c8c723c */ /* 0x050fec0000001844 */
[----:B-----5:R-:W-:Y:S01]  /*7190*/  HMMA.16816.F32 R32, R12, R18, R32 ;  /* 0x000000120c20723c */ /* 0x020fe20000001820 */
[----:B-1----:R-:W-:-:S04]  /*71a0*/  FFMA.FTZ R0, R117, UR16, -R3 ;  /* 0x0000001075007c23 */ /* 0x002fc80008010803 */
        /* <DEDUP_REMOVED lines=10> */
[C---:B------:R-:W-:Y:S06]  /*7250*/  HMMA.16816.F32 R136, R8.reuse, R20, R136 ;  /* 0x000000140888723c */ /* 0x040fec0000001888 */
[----:B------:R-:W-:Y:S01]  /*7260*/  HMMA.16816.F32 R148, R8, R22, R148 ;  /* 0x000000160894723c */ /* 0x000fe20000001894 */
[----:B-1----:R-:W-:-:S04]  /*7270*/  FFMA.FTZ R0, R43, UR16, -R4 ;  /* 0x000000102b007c23 */ /* 0x002fc80008010804 */
[----:B------:R1:W-:Y:S01]  /*7280*/  MUFU.EX2 R79, R0 ;  /* 0x00000000004f7308 */ /* 0x0003e20000000800 */
[----:B------:R-:W-:Y:S06]  /*7290*/  HMMA.16816.F32 R48, R8, R18, R60 ;  /* 0x000000120830723c */ /* 0x000fec000000183c */
[----:B------:R-:W-:Y:S01]  /*72a0*/  HMMA.16816.F32 R60, R12, R22, R56 ;  /* 0x000000160c3c723c */ /* 0x000fe20000001838 */
[----:B------:R-:W4:Y:S01]  /*72b0*/  LDSM.16.MT88.4 R20, [R184+0x5800] ;  /* 0x00580000b814783b */ /* 0x000f220000004200 */
[----:B------:R-:W-:Y:S02]  /*72c0*/  F2FP.F16.F32.PACK_AB R8, R89, R93 ;  /* 0x0000005d5908723e */ /* 0x000fe400000000ff */
[----:B------:R-:W-:-:S02]  /*72d0*/  F2FP.F16.F32.PACK_AB R10, R83, R86 ;  /* 0x00000056530a723e */ /* 0x000fc400000000ff */
[----:B------:R-:W-:Y:S01]  /*72e0*/  HMMA.16816.F32 R56, R12, R16, R52 ;  /* 0x000000100c38723c */ /* 0x000fe20000001834 */
[----:B------:R-:W5:Y:S01]  /*72f0*/  LDSM.16.MT88.4 R16, [R185+0x5800] ;  /* 0x00580000b910783b */ /* 0x000f620000004200 */
[----:B-1----:R-:W-:-:S05]  /*7300*/  FFMA.FTZ R0, R37, UR16, -R4 ;  /* 0x0000001025007c23 */ /* 0x002fca0008010804 */
[----:B------:R-:W-:Y:S01]  /*7310*/  F2FP.F16.F32.PACK_AB R12, R96, R109 ;  /* 0x0000006d600c723e */ /* 0x000fe200000000ff */
[----:B------:R1:W-:Y:S01]  /*7320*/  MUFU.EX2 R76, R0 ;  /* 0x00000000004c7308 */ /* 0x0003e20000000800 */
[----:B------:R-:W-:Y:S02]  /*7330*/  F2FP.F16.F32.PACK_AB R13, R218, R219 ;  /* 0x000000dbda0d723e */ /* 0x000fe400000000ff */
[----:B------:R-:W-:Y:S02]  /*7340*/  F2FP.F16.F32.PACK_AB R14, R212, R112 ;  /* 0x00000070d40e723e */ /* 0x000fe400000000ff */
[----:B------:R-:W-:-:S07]  /*7350*/  F2FP.F16.F32.PACK_AB R15, R216, R217 ;  /* 0x000000d9d80f723e */ /* 0x000fce00000000ff */
[----:B--2---:R-:W-:Y:S01]  /*7360*/  HMMA.16816.F32 R140, R12, R28, R140 ;  /* 0x0000001c0c8c723c */ /* 0x004fe2000000188c */
[----:B-1----:R-:W-:-:S05]  /*7370*/  FFMA.FTZ R0, R125, UR16, -R3 ;  /* 0x000000107d007c23 */ /* 0x002fca0008010803 */
        /* <DEDUP_REMOVED lines=14> */
[----:B------:R-:W-:Y:S01]  /*7460*/  HMMA.16816.F32 R148, R8, R30, R148 ;  /* 0x0000001e0894723c */ /* 0x000fe20000001894 */
[----:B-1----:R-:W-:-:S04]  /*7470*/  FFMA.FTZ R0, R115, UR16, -R4 ;  /* 0x0000001073007c23 */ /* 0x002fc80008010804 */
[----:B------:R1:W-:Y:S01]  /*7480*/  MUFU.EX2 R67, R0 ;  /* 0x0000000000437308 */ /* 0x0003e20000000800 */
[----:B------:R-:W-:Y:S06]  /*7490*/  HMMA.16816.F32 R44, R8, R26, R48 ;  /* 0x0000001a082c723c */ /* 0x000fec0000001830 */
[----:B------:R-:W-:Y:S01]  /*74a0*/  HMMA.16816.F32 R28, R12, R24, R56 ;  /* 0x000000180c1c723c */ /* 0x000fe20000001838 */
[----:B------:R-:W-:Y:S02]  /*74b0*/  F2FP.F16.F32.PACK_AB R8, R79, R82 ;  /* 0x000000524f08723e */ /* 0x000fe400000000ff */
[----:B--2---:R-:W-:-:S03]  /*74c0*/  F2FP.F16.F32.PACK_AB R10, R68, R76 ;  /* 0x0000004c440a723e */ /* 0x004fc600000000ff */
[----:B------:R-:W-:Y:S01]  /*74d0*/  HMMA.16816.F32 R12, R12, R26, R32 ;  /* 0x0000001a0c0c723c */ /* 0x000fe20000001820 */
[----:B------:R-:W-:Y:S01]  /*74e0*/  LDSM.16.MT88.4 R24, [R185+0x5c00] ;  /* 0x005c0000b918783b */ /* 0x000fe20000004200 */
        /* <DEDUP_REMOVED lines=17> */
[----:B-----5:R-:W-:Y:S01]  /*7600*/  HMMA.16816.F32 R52, R8, R16, R52 ;  /* 0x000000100834723c */ /* 0x020fe20000001834 */
[----:B-1----:R-:W-:Y:S01]  /*7610*/  FFMA.FTZ R0, R130, UR16, -R4 ;  /* 0x0000001082007c23 */ /* 0x002fe20008010804 */
[----:B------:R-:W-:-:S03]  /*7620*/  FADD.FTZ R4, R7, R6 ;  /* 0x0000000607047221 */ /* 0x000fc60000010000 */
[----:B------:R1:W2:Y:S01]  /*7630*/  MUFU.EX2 R36, R0 ;  /* 0x0000000000247308 */ /* 0x0002a20000000800 */
[----:B------:R-:W-:Y:S01]  /*7640*/  HMMA.16816.F32 R44, R8, R18, R44 ;  /* 0x00000012082c723c */ /* 0x000fe2000000182c */
[----:B------:R-:W-:-:S06]  /*7650*/  FADD.FTZ R4, R91, R4 ;  /* 0x000000045b047221 */ /* 0x000fcc0000010000 */
[----:B------:R-:W-:Y:S02]  /*7660*/  F2FP.F16.F32.PACK_AB R8, R177, R207 ;  /* 0x000000cfb108723e */ /* 0x000fe400000000ff */
[----:B------:R-:W-:Y:S02]  /*7670*/  F2FP.F16.F32.PACK_AB R9, R214, R215 ;  /* 0x000000d7d609723e */ /* 0x000fe400000000ff */
[----:B------:R-:W-:Y:S02]  /*7680*/  F2FP.F16.F32.PACK_AB R10, R176, R174 ;  /* 0x000000aeb00a723e */ /* 0x000fe400000000ff */
[----:B------:R-:W-:Y:S01]  /*7690*/  F2FP.F16.F32.PACK_AB R11, R210, R213 ;  /* 0x000000d5d20b723e */ /* 0x000fe200000000ff */
[----:B-1----:R-:W-:Y:S01]  /*76a0*/  FFMA.FTZ R0, R147, UR16, -R3 ;  /* 0x0000001093007c23 */ /* 0x002fe20008010803 */
[----:B--2---:R-:W-:-:S03]  /*76b0*/  F2FP.F16.F32.PACK_AB R166, R36, R43 ;  /* 0x0000002b24a6723e */ /* 0x004fc600000000ff */
[----:B------:R1:W-:Y:S02]  /*76c0*/  MUFU.EX2 R35, R0 ;  /* 0x0000000000237308 */ /* 0x0003e40000000800 */
[C---:B------:R-:W-:Y:S06]  /*76d0*/  HMMA.16816.F32 R140, R8.reuse, R20, R140 ;  /* 0x00000014088c723c */ /* 0x040fec000000188c */
[C---:B------:R-:W-:Y:S06]  /*76e0*/  HMMA.16816.F32 R28, R8.reuse, R16, R28 ;  /* 0x00000010081c723c */ /* 0x040fec000000181c */
[----:B------:R-:W-:Y:S01]  /*76f0*/  HMMA.16816.F32 R60, R8, R22, R60 ;  /* 0x00000016083c723c */ /* 0x000fe2000000183c */
[----:B-1----:R-:W-:-:S05]  /*7700*/  FFMA.FTZ R0, R146, UR16, -R3 ;  /* 0x0000001092007c23 */ /* 0x002fca0008010803 */
[----:B------:R-:W-:Y:S01]  /*7710*/  HMMA.16816.F32 R12, R8, R18, R12 ;  /* 0x00000012080c723c */ /* 0x000fe2000000180c */
[----:B------:R-:W1:Y:S01]  /*7720*/  LDSM.16.MT88.4 R144, [R184+0x5c00] ;  /* 0x005c0000b890783b */ /* 0x000e620000004200 */
        /* <DEDUP_REMOVED lines=10> */
[----:B------:R-:W-:Y:S01]  /*77d0*/  F2FP.F16.F32.PACK_AB R162, R179, R206 ;  /* 0x000000ceb3a2723e */ /* 0x000fe200000000ff */
[----:B------:R-:W-:-:S04]  /*77e0*/  FADD.FTZ R3, R237, R3 ;  /* 0x00000003ed037221 */ /* 0x000fc80000010000 */
[----:B------:R-:W-:Y:S01]  /*77f0*/  FADD.FTZ R6, R238, R3 ;  /* 0x00000003ee067221 */ /* 0x000fe20000010000 */
[----:B------:R-:W-:Y:S01]  /*7800*/  FADD.FTZ R3, R161, R2 ;  /* 0x00000002a1037221 */ /* 0x000fe20000010000 */
[----:B------:R-:W-:Y:S01]  /*7810*/  FADD.FTZ R2, R94, R4 ;  /* 0x000000045e027221 */ /* 0x000fe20000010000 */
[C---:B-1----:R-:W-:Y:S01]  /*7820*/  HMMA.16816.F32 R136, R164.reuse, R144, R136 ;  /* 0x00000090a488723c */ /* 0x042fe20000001888 */
[----:B--2---:R-:W-:Y:S01]  /*7830*/  FFMA.FTZ R0, R154, UR16, -R5 ;  /* 0x000000109a007c23 */ /* 0x004fe20008010805 */
[----:B------:R-:W-:Y:S01]  /*7840*/  FADD.FTZ R3, R211, R3 ;  /* 0x00000003d3037221 */ /* 0x000fe20000010000 */
[----:B------:R-:W-:Y:S01]  /*7850*/  FADD.FTZ R4, R106, R2 ;  /* 0x000000026a047221 */ /* 0x000fe20000010000 */
[----:B-----5:R-:W-:Y:S01]  /*7860*/  F2FP.F16.F32.PACK_AB R161, R20, R209 ;  /* 0x000000d114a1723e */ /* 0x020fe200000000ff */
[----:B------:R1:W-:Y:S01]  /*7870*/  MUFU.EX2 R16, R0 ;  /* 0x0000000000107308 */ /* 0x0003e20000000800 */
[----:B------:R-:W-:Y:S01]  /*7880*/  HMMA.16816.F32 R148, R164, R146, R148 ;  /* 0x00000092a494723c */ /* 0x000fe20000001894 */
[----:B------:R-:W-:-:S04]  /*7890*/  FADD.FTZ R4, R107, R4 ;  /* 0x000000046b047221 */ /* 0x000fc80000010000 */
[----:B------:R-:W-:Y:S01]  /*78a0*/  FADD.FTZ R4, R120, R4 ;  /* 0x0000000478047221 */ /* 0x000fe20000010000 */
[----:B-1----:R-:W-:-:S04]  /*78b0*/  FFMA.FTZ R0, R155, UR16, -R5 ;  /* 0x000000109b007c23 */ /* 0x002fc80008010805 */
[----:B------:R1:W2:Y:S02]  /*78c0*/  MUFU.EX2 R8, R0 ;  /* 0x0000000000087308 */ /* 0x0002a40000000800 */
[----:B-1----:R-:W-:Y:S01]  /*78d0*/  FADD.FTZ R0, R123, R122 ;  /* 0x0000007a7b007221 */ /* 0x002fe20000010000 */
[----:B--2---:R-:W-:-:S03]  /*78e0*/  F2FP.F16.F32.PACK_AB R163, R8, R16 ;  /* 0x0000001008a3723e */ /* 0x004fc600000000ff */
[----:B------:R-:W-:-:S04]  /*78f0*/  FADD.FTZ R0, R132, R0 ;  /* 0x0000000084007221 */ /* 0x000fc80000010000 */
[----:B------:R-:W-:Y:S01]  /*7900*/  FADD.FTZ R5, R157, R0 ;  /* 0x000000009d057221 */ /* 0x000fe20000010000 */
[----:B------:R-:W-:Y:S01]  /*7910*/  FADD.FTZ R0, R240, R6 ;  /* 0x00000006f0007221 */ /* 0x000fe20000010000 */
[----:B------:R-:W-:Y:S02]  /*7920*/  HMMA.16816.F32 R140, R160, R144, R140 ;  /* 0x00000090a08c723c */ /* 0x000fe4000000188c */
[----:B------:R-:W-:Y:S01]  /*7930*/  FADD.FTZ R5, R168, R5 ;  /* 0x00000005a8057221 */ /* 0x000fe20000010000 */
[----:B------:R-:W-:Y:S01]  /*7940*/  FADD.FTZ R2, R239, R0 ;  /* 0x00000000ef027221 */ /* 0x000fe20000010000 */
[----:B------:R-:W-:Y:S02]  /*7950*/  FADD.FTZ R0, R222, R3 ;  /* 0x00000003de007221 */ /* 0x000fe40000010000 */
[----:B------:R-:W-:Y:S01]  /*7960*/  FADD.FTZ R5, R169, R5 ;  /* 0x00000005a9057221 */ /* 0x000fe20000010000 */
[----:B------:R-:W-:Y:S01]  /*7970*/  FADD.FTZ R3, R241, R2 ;  /* 0x00000002f1037221 */ /* 0x000fe20000010000 */
[----:B------:R-:W-:Y:S01]  /*7980*/  FADD.FTZ R2, R221, R0 ;  /* 0x00000000dd027221 */ /* 0x000fe20000010000 */
[----:B------:R-:W-:Y:S01]  /*7990*/  HMMA.16816.F32 R156, R164, R24, R52 ;  /* 0x00000018a49c723c */ /* 0x000fe20000001834 */
        /* <DEDUP_REMOVED lines=102> */
[----:B------:R1:W-:Y:S04]  /*8000*/  STL [R1], R238 ;  /* 0x000000ee01007387 */ /* 0x0003e80000100800 */
[----:B------:R1:W-:Y:S01]  /*8010*/  STL [R1+0x4], R236 ;  /* 0x000004ec01007387 */ /* 0x0003e20000100800 */
[----:B------:R-:W-:Y:S03]  /*8020*/  HMMA.16816.F32 R152, R160, R24, R28 ;  /* 0x00000018a098723c */ /* 0x000fe6000000181c */
[----:B------:R1:W-:Y:S03]  /*8030*/  STL [R1+0x8], R240 ;  /* 0x000008f001007387 */ /* 0x0003e60000100800 */
[-C--:B------:R-:W-:Y:S01]  /*8040*/  HMMA.16816.F32 R164, R164, R26.reuse, R44 ;  /* 0x0000001aa4a4723c */ /* 0x080fe2000000182c */
[----:B------:R1:W-:Y:S05]  /*8050*/  STL [R1+0xc], R237 ;  /* 0x00000ced01007387 */ /* 0x0003ea0000100800 */
[----:B------:R-:W-:Y:S01]  /*8060*/  HMMA.16816.F32 R160, R160, R26, R12 ;  /* 0x0000001aa0a0723c */ /* 0x000fe2000000180c */
[----:B------:R-:W-:-:S08]  /*8070*/  NOP ;  /* 0x0000000000007918 */ /* 0x000fd00000000000 */
[----:B------:R-:W-:-:S15]  /*8080*/  @!P0 BRA `(.L_x_248) ;  /* 0x0000005c00988947 */ /* 0x000fde0003800000 */
[----:B------:R-:W-:Y:S01]  /*8090*/  ULDC UR4, c[0x0][0x2d0] ;  /* 0x0000b40000047ab9 */ /* 0x000fe20000000800 */
[----:B------:R-:W-:Y:S01]  /*80a0*/  UIADD3 UR17, UR18, -0x2, URZ ;  /* 0xfffffffe12117890 */ /* 0x000fe2000fffe03f */
[----:B------:R-:W-:Y:S01]  /*80b0*/  ISETP.GE.AND P1, PT, R104, UR4, PT ;  /* 0x0000000468007c0c */ /* 0x000fe2000bf26270 */
[----:B------:R-:W-:-:S04]  /*80c0*/  DEPBAR.LE SB0, 0x0 ;  /* 0x000080000000791a */ /* 0x000fc80000000000 */
[----:B------:R-:W-:Y:S01]  /*80d0*/  USHF.R.S32.HI UR6, URZ, 0x1f, UR17 ;  /* 0x0000001f3f067899 */ /* 0x000fe20008011411 */
[----:B------:R-:W-:Y:S01]  /*80e0*/  IMAD.U32 R2, RZ, RZ, UR17 ;  /* 0x00000011ff027e24 */ /* 0x000fe2000f8e00ff */
[----:B------:R-:W-:Y:S01]  /*80f0*/  UIMAD UR4, UR29, UR17, URZ ;  /* 0x000000111d0472a4 */ /* 0x000fe2000f8e023f */
[----:B------:R-:W-:Y:S01]  /*8100*/  BAR.SYNC.DEFER_BLOCKING 0x0 ;  /* 0x0000000000007b1d */ /* 0x000fe20000010000 */
[----:B------:R-:W-:Y:S02]  /*8110*/  IMAD.U32 R7, RZ, RZ, UR8 ;  /* 0x00000008ff077e24 */ /* 0x000fe4000f8e00ff */
[----:B------:R-:W-:Y:S01]  /*8120*/  UIMAD UR4, UR6, UR30, UR4 ;  /* 0x0000001e060472a4 */ /* 0x000fe2000f8e0204 */
[----:B------:R-:W-:-:S04]  /*8130*/  IMAD.WIDE.U32 R2, R2, UR30, R234 ;  /* 0x0000001e02027c25 */ /* 0x000fc8000f8e00ea */
[----:B------:R-:W2:Y:S01]  /*8140*/  @!P1 LDC.64 R10, c[0x0][0x220] ;  /* 0x00008800ff0a9b82 */ /* 0x000ea20000000a00 */
[----:B------:R-:W-:Y:S01]  /*8150*/  VOTEU.ALL UP0, P1 ;  /* 0x00000000003f7886 */ /* 0x000fe20000800000 */
[----:B------:R-:W-:Y:S01]  /*8160*/  IMAD.U32 R4, RZ, RZ, UR8 ;  /* 0x00000008ff047e24 */ /* 0x000fe2000f8e00ff */
[----:B------:R-:W-:Y:S01]  /*8170*/  @!P1 LEA R7, P0, R7, R2, 0x6 ;  /* 0x0000000207079211 */ /* 0x000fe200078030ff */
[----:B------:R-:W-:Y:S01]  /*8180*/  IMAD.U32 R0, RZ, RZ, UR9 ;  /* 0x00000009ff007e24 */ /* 0x000fe2000f8e00ff */
[----:B------:R-:W3:Y:S01]  /*8190*/  S2R R179, SR_TID.X ;  /* 0x0000000000b37919 */ /* 0x000ee20000002100 */
[----:B------:R-:W-:Y:S01]  /*81a0*/  VIADD R3, R3, UR4 ;  /* 0x0000000403037c36 */ /* 0x000fe20008000000 */
[----:B------:R-:W-:Y:S01]  /*81b0*/  @!UP0 UIMAD UR4, UR9, 0x60, URZ ;  /* 0x00000060090488a4 */ /* 0x000fe2000f8e023f */
[----:B------:R-:W4:Y:S01]  /*81c0*/  @!P1 LDC.64 R14, c[0x0][0x220] ;  /* 0x00008800ff0e9b82 */ /* 0x000f220000000a00 */
[----:B------:R-:W-:Y:S02]  /*81d0*/  UISETP.GT.AND UP0, UPT, UR17, UR12, UPT ;  /* 0x0000000c1100728c */ /* 0x000fe4000bf04270 */
[C---:B------:R-:W-:Y:S01]  /*81e0*/  @!P1 LEA.HI.X R12, R4.reuse, R3, R0, 0x6, P0 ;  /* 0x00000003040c9211 */ /* 0x040fe200000f3400 */
[----:B------:R-:W-:Y:S01]  /*81f0*/  @!P1 IMAD.WIDE.U32 R4, R4, 0x60, R2 ;  /* 0x0000006004049825 */ /* 0x000fe200078e0002 */
[----:B------:R-:W-:-:S03]  /*8200*/  @!P1 IADD3 R0, P0, R2, UR31, RZ ;  /* 0x0000001f02009c10 */ /* 0x000fc6000ff1e0ff */
[----:B------:R-:W5:Y:S01]  /*8210*/  @!P1 LDC.64 R16, c[0x0][0x220] ;  /* 0x00008800ff109b82 */ /* 0x000f620000000a00 */
[----:B------:R-:W-:Y:S01]  /*8220*/  @!P1 IADD3.X R9, R3, UR21, RZ, P0, !PT ;  /* 0x0000001503099c10 */ /* 0x000fe200087fe4ff */
[----:B------:R-:W-:Y:S04]  /*8230*/  @P1 STS [R204+0x4000], RZ ;  /* 0x004000ffcc001388 */ /* 0x000fe80000000800 */
[----:B------:R-:W-:Y:S02]  /*8240*/  @P1 STS [R204+0x4004], RZ ;  /* 0x004004ffcc001388 */ /* 0x000fe40000000800 */
[----:B------:R-:W1:Y:S01]  /*8250*/  @!P1 LDC.64 R18, c[0x0][0x220] ;  /* 0x00008800ff129b82 */ /* 0x000e620000000a00 */
[C---:B--2---:R-:W-:Y:S01]  /*8260*/  @!P1 LEA R10, P3, R2.reuse, R10, 0x1 ;  /* 0x0000000a020a9211 */ /* 0x044fe200078608ff */
[----:B------:R-:W-:Y:S03]  /*8270*/  @P1 STS.64 [R204+0x4008], RZ ;  /* 0x004008ffcc001388 */ /* 0x000fe60000000a00 */
[----:B------:R-:W-:-:S02]  /*8280*/  @!P1 LEA.HI.X R11, R2, R11, R3, 0x1, P3 ;  /* 0x0000000b020b9211 */ /* 0x000fc400018f0c03 */
[----:B----4-:R-:W-:-:S03]  /*8290*/  @!P1 LEA R8, P2, R0, R14, 0x1 ;  /* 0x0000000e00089211 */ /* 0x010fc600078408ff */
[----:B------:R-:W-:Y:S01]  /*82a0*/  @!PT LDS RZ, [RZ] ;  /* 0x00000000fffff984 */ /* 0x000fe20000000800 */
[----:B------:R-:W-:Y:S01]  /*82b0*/  @!PT LDS RZ, [RZ] ;  /* 0x00000000fffff984 */ /* 0x000fe20000000800 */
[----:B------:R-:W-:Y:S01]  /*82c0*/  @!PT LDS RZ, [RZ] ;  /* 0x00000000fffff984 */ /* 0x000fe20000000800 */
[----:B------:R-:W-:Y:S01]  /*82d0*/  @!P1 LDGSTS.E.BYPASS.LTC128B.128 [R204+0x4000], desc[UR22][R10.64] ;  /* 0x040000000acc9fae */ /* 0x000fe2000b901d56 */
[----:B------:R-:W-:Y:S01]  /*82e0*/  @!P1 LEA.HI.X R9, R0, R15, R9, 0x1, P2 ;  /* 0x0000000f00099211 */ /* 0x000fe200010f0c09 */
[----:B------:R-:W-:Y:S02]  /*82f0*/  @!P1 VIADD R0, R5, UR4 ;  /* 0x0000000405009c36 */ /* 0x000fe40008000000 */
[----:B------:R-:W-:Y:S01]  /*8300*/  @P1 STS.128 [R204+0x4800], RZ ;  /* 0x004800ffcc001388 */ /* 0x000fe20000000c00 */
[----:B---3--:R-:W-:Y:S01]  /*8310*/  IMAD.SHL.U32 R179, R179, 0x2, RZ ;  /* 0x00000002b3b37824 */ /* 0x008fe200078e00ff */
[C---:B-----5:R-:W-:Y:S02]  /*8320*/  @!P1 LEA R6, P0, R7.reuse, R16, 0x1 ;  /* 0x0000001007069211 */ /* 0x060fe400078008ff */
[----:B------:R-:W-:Y:S01]  /*8330*/  @!PT LDS RZ, [RZ] ;  /* 0x00000000fffff984 */ /* 0x000fe20000000800 */
[----:B------:R-:W-:Y:S01]  /*8340*/  @!PT LDS RZ, [RZ] ;  /* 0x00000000fffff984 */ /* 0x000fe20000000800 */
[----:B------:R-:W-:Y:S01]  /*8350*/  @!PT LDS RZ, [RZ] ;  /* 0x00000000fffff984 */ /* 0x000fe20000000800 */
[----:B------:R2:W-:Y:S02]  /*8360*/  @!P1 LDGSTS.E.BYPASS.LTC128B.128 [R204+0x4800], desc[UR22][R8.64] ;  /* 0x0480000008cc9fae */ /* 0x0005e4000b901d56 */
[----:B------:R-:W-:-:S02]  /*8370*/  @!P1 LEA.HI.X R7, R7, R17, R12, 0x1, P0 ;  /* 0x0000001107079211 */ /* 0x000fc400000f0c0c */
[----:B------:R-:W-:Y:S01]  /*8380*/  @P1 STS.128 [R204+0x5000], RZ ;  /* 0x005000ffcc001388 */ /* 0x000fe20000000c00 */
[----:B------:R-:W-:Y:S02]  /*8390*/  LOP3.LUT R179, R179, 0x6, RZ, 0xc0, !PT ;  /* 0x00000006b3b37812 */ /* 0x000fe400078ec0ff */
[C---:B-1----:R-:W-:Y:S01]  /*83a0*/  @!P1 LEA R2, P0, R4.reuse, R18, 0x1 ;  /* 0x0000001204029211 */ /* 0x042fe200078008ff */
[----:B------:R-:W-:Y:S01]  /*83b0*/  @!PT LDS RZ, [RZ] ;  /* 0x00000000fffff984 */ /* 0x000fe20000000800 */
[----:B------:R-:W-:Y:S01]  /*83c0*/  @!PT LDS RZ, [RZ] ;  /* 0x00000000fffff984 */ /* 0x000fe20000000800 */
[----:B------:R-:W-:Y:S01]  /*83d0*/  @!PT LDS RZ, [RZ] ;  /* 0x00000000fffff984 */ /* 0x000fe20000000800 */
[----:B------:R1:W-:Y:S03]  /*83e0*/  @!P1 LDGSTS.E.BYPASS.LTC128B.128 [R204+0x5000], desc[UR22][R6.64] ;  /* 0x0500000006cc9fae */ /* 0x0003e6000b901d56 */
[----:B------:R-:W-:Y:S01]  /*83f0*/  @!P1 LEA.HI.X R3, R4, R19, R0, 0x1, P0 ;  /* 0x0000001304039211 */ /* 0x000fe200000f0c00 */
[----:B------:R-:W-:Y:S01]  /*8400*/  @P1 STS.128 [R204+0x5800], RZ ;  /* 0x005800ffcc001388 */ /* 0x000fe20000000c00 */
[----:B------:R-:W-:-:S03]  /*8410*/  IMAD.U32 R0, RZ, RZ, UR17 ;  /* 0x00000011ff007e24 */ /* 0x000fc6000f8e00ff */
[----:B------:R-:W-:Y:S01]  /*8420*/  @!PT LDS RZ, [RZ] ;  /* 0x00000000fffff984 */ /* 0x000fe20000000800 */
[----:B------:R-:W-:Y:S01]  /*8430*/  @!PT LDS RZ, [RZ] ;  /* 0x00000000fffff984 */ /* 0x000fe20000000800 */
[----:B------:R-:W-:Y:S01]  /*8440*/  @!PT LDS RZ, [RZ] ;  /* 0x00000000fffff984 */ /* 0x000fe20000000800 */
[----:B------:R3:W-:Y:S01]  /*8450*/  @!P1 LDGSTS.E.BYPASS.LTC128B.128 [R204+0x5800], desc[UR22][R2.64] ;  /* 0x0580000002cc9fae */ /* 0x0007e2000b901d56 */
[----:B------:R-:W-:-:S03]  /*8460*/  IMAD R0, R0, 0x80, R179 ;  /* 0x0000008000007824 */ /* 0x000fc600078e02b3 */
[----:B------:R-:W-:Y:S02]  /*8470*/  LDSM.16.M88.4 R16, [R186] ;  /* 0x00000000ba10783b */ /* 0x000fe40000000200 */
[C---:B------:R-:W-:Y:S02]  /*8480*/  ISETP.GE.AND P0, PT, R0.reuse, R203, PT ;  /* 0x000000cb0000720c */ /* 0x040fe40003f06270 */
[----:B------:R-:W4:Y:S01]  /*8490*/  LDSM.16.M88.4 R20, [R135+0x2000] ;  /* 0x002000008714783b */ /* 0x000f220000000200 */
[C---:B------:R-:W-:Y:S02]  /*84a0*/  ISETP.GE.AND P6, PT, R0.reuse, R202, PT ;  /* 0x000000ca0000720c */ /* 0x040fe40003fc6270 */
[C---:B------:R-:W-:Y:S01]  /*84b0*/  ISETP.LT.OR P0, PT, R0.reuse, R198, P0 ;  /* 0x000000c60000720c */ /* 0x040fe20000701670 */
[----:B------:R-:W5:Y:S01]  /*84c0*/  LDSM.16.M88.4 R12, [R186+0x1000] ;  /* 0x00100000ba0c783b */ /* 0x000f620000000200 */
[----:B------:R-:W-:-:S03]  /*84d0*/  ISETP.LT.OR P6, PT, R0, R197, P6 ;  /* 0x000000c50000720c */ /* 0x000fc600037c1670 */
[----:B--2---:R-:W-:Y:S04]  /*84e0*/  LDSM.16.M88.4 R8, [R187] ;  /* 0x00000000bb08783b */ /* 0x004fe80000000200 */
[----:B------:R-:W2:Y:S04]  /*84f0*/  LDSM.16.M88.4 R24, [R188] ;  /* 0x00000000bc18783b */ /* 0x000ea80000000200 */
[----:B-1----:R-:W1:Y:S01]  /*8500*/  LDSM.16.M88.4 R4, [R187+0x1000] ;  /* 0x00100000bb04783b */ /* 0x002e620000000200 */
[----:B---3--:R-:W-:-:S03]  /*8510*/  VIADD R2, R0, 0x1 ;  /* 0x0000000100027836 */ /* 0x008fc60000000000 */
[----:B------:R-:W3:Y:S01]  /*8520*/  LDSM.16.M88.4 R32, [R135+0x2400] ;  /* 0x002400008720783b */ /* 0x000ee20000000200 */
[----:B------:R-:W-:Y:S01]  /*8530*/  VIADD R3, R0, 0x10 ;  /* 0x0000001000037836 */ /* 0x000fe20000000000 */
[C---:B------:R-:W-:Y:S02]  /*8540*/  ISETP.GE.AND P5, PT, R2.reuse, R203, PT ;  /* 0x000000cb0200720c */ /* 0x040fe40003fa6270 */
[----:B------:R-:W0:Y:S01]  /*8550*/  LDGDEPBAR ;  /* 0x00000000000079af */ /* 0x000e220000000000 */
        /* <DEDUP_REMOVED lines=8> */
[-C--:B----4-:R-:W-:Y:S06]  /*85e0*/  HMMA.16816.F32 R28, R16, R20.reuse, RZ ;  /* 0x00000014101c723c */ /* 0x090fec00000018ff */
[C---:B-----5:R-:W-:Y:S06]  /*85f0*/  HMMA.16816.F32 R44, R12.reuse, R20, RZ ;  /* 0x000000140c2c723c */ /* 0x060fec00000018ff */
[-C--:B------:R-:W-:Y:S06]  /*8600*/  HMMA.16816.F32 R48, R12, R22.reuse, RZ ;  /* 0x000000160c30723c */ /* 0x080fec00000018ff */
[----:B------:R-:W-:Y:S06]  /*8610*/  HMMA.16816.F32 R20, R16, R22, RZ ;  /* 0x000000161014723c */ /* 0x000fec00000018ff */
[-C--:B--2---:R-:W-:Y:S01]  /*8620*/  HMMA.16816.F32 R56, R8, R24.reuse, R28 ;  /* 0x000000180838723c */ /* 0x084fe2000000181c */
[----:B------:R-:W2:Y:S05]  /*8630*/  LDSM.16.M88.4 R28, [R195] ;  /* 0x00000000c31c783b */ /* 0x000eaa0000000200 */
[C---:B-1----:R-:W-:Y:S01]  /*8640*/  HMMA.16816.F32 R52, R4.reuse, R24, R44 ;  /* 0x000000180434723c */ /* 0x042fe2000000182c */
[----:B------:R-:W1:Y:S05]  /*8650*/  LDSM.16.M88.4 R44, [R135+0x2800] ;  /* 0x00280000872c783b */ /* 0x000e6a0000000200 */
[-C--:B------:R-:W-:Y:S06]  /*8660*/  HMMA.16816.F32 R48, R4, R26.reuse, R48 ;  /* 0x0000001a0430723c */ /* 0x080fec0000001830 */
[----:B------:R-:W-:Y:S06]  /*8670*/  HMMA.16816.F32 R64, R8, R26, R20 ;  /* 0x0000001a0840723c */ /* 0x000fec0000001814 */
[----:B---3--:R-:W-:Y:S01]  /*8680*/  HMMA.16816.F32 R24, R16, R32, RZ ;  /* 0x000000201018723c */ /* 0x008fe200000018ff */
[----:B------:R-:W-:-:S02]  /*8690*/  FSEL R102, R56, -INF , !P0 ;  /* 0xff80000038667808 */ /* 0x000fc40004000000 */
[----:B------:R-:W-:Y:S02]  /*86a0*/  ISETP.GE.AND P0, PT, R0, R201, PT ;  /* 0x000000c90000720c */ /* 0x000fe40003f06270 */
[----:B------:R-:W-:Y:S01]  /*86b0*/  FSEL R119, R58, -INF , !P6 ;  /* 0xff8000003a777808 */ /* 0x000fe20007000000 */
[----:B------:R-:W-:Y:S01]  /*86c0*/  HMMA.16816.F32 R20, R12, R32, RZ ;  /* 0x000000200c14723c */ /* 0x000fe200000018ff */
[----:B------:R-:W-:Y:S02]  /*86d0*/  ISETP.LT.OR P0, PT, R0, R199, P0 ;  /* 0x000000c70000720c */ /* 0x000fe40000701670 */
[----:B------:R-:W-:Y:S02]  /*86e0*/  FSEL R120, R59, -INF , !P4 ;  /* 0xff8000003b787808 */ /* 0x000fe40006000000 */
[----:B------:R-:W-:Y:S02]  /*86f0*/  FSEL R169, R52, -INF , !P0 ;  /* 0xff80000034a97808 */ /* 0x000fe40004000000 */
[----:B------:R-:W-:-:S02]  /*8700*/  FSEL R176, R53, -INF , !P3 ;  /* 0xff80000035b07808 */ /* 0x000fc40005800000 */
[----:B------:R-:W-:Y:S02]  /*8710*/  FSEL R107, R57, -INF , !P5 ;  /* 0xff800000396b7808 */ /* 0x000fe40006800000 */
[C---:B------:R-:W-:Y:S02]  /*8720*/  ISETP.GE.AND P6, PT, R2.reuse, R203, PT ;  /* 0x000000cb0200720c */ /* 0x040fe40003fc6270 */
[C---:B------:R-:W-:Y:S02]  /*8730*/  ISETP.GE.AND P4, PT, R2.reuse, R202, PT ;  /* 0x000000ca0200720c */ /* 0x040fe40003f86270 */
[C---:B------:R-:W-:Y:S02]  /*8740*/  ISETP.GE.AND P0, PT, R2.reuse, R201, PT ;  /* 0x000000c90200720c */ /* 0x040fe40003f06270 */
[-C--:B------:R-:W-:Y:S01]  /*8750*/  ISETP.GE.AND P3, PT, R2, R200.reuse, PT ;  /* 0x000000c80200720c */ /* 0x080fe20003f66270 */
[----:B--2---:R-:W-:Y:S01]  /*8760*/  HMMA.16816.F32 R60, R8, R28, R24 ;  /* 0x0000001c083c723c */ /* 0x004fe20000001818 */
[----:B------:R-:W-:-:S02]  /*8770*/  ISETP.GE.AND P5, PT, R0, R200, PT ;  /* 0x000000c80000720c */ /* 0x000fc40003fa6270 */
[C---:B------:R-:W-:Y:S02]  /*8780*/  ISETP.LT.OR P6, PT, R2.reuse, R198, P6 ;  /* 0x000000c60200720c */ /* 0x040fe400037c1670 */
[C---:B------:R-:W-:Y:S01]  /*8790*/  ISETP.LT.OR P4, PT, R2.reuse, R197, P4 ;  /* 0x000000c50200720c */ /* 0x040fe20002781670 */
[-C--:B------:R-:W-:Y:S01]  /*87a0*/  HMMA.16816.F32 R24, R12, R34.reuse, RZ ;  /* 0x000000220c18723c */ /* 0x080fe200000018ff */
[C---:B------:R-:W-:Y:S02]  /*87b0*/  ISETP.LT.OR P0, PT, R2.reuse, R199, P0 ;  /* 0x000000c70200720c */ /* 0x040fe40000701670 */
[-C--:B------:R-:W-:Y:S01]  /*87c0*/  ISETP.LT.OR P3, PT, R2, R196.reuse, P3 ;  /* 0x000000c40200720c */ /* 0x080fe20001f61670 */
[C---:B------:R-:W-:Y:S01]  /*87d0*/  VIADD R2, R0.reuse, 0x9 ;  /* 0x0000000900027836 */ /* 0x040fe20000000000 */
[----:B------:R-:W-:Y:S01]  /*87e0*/  ISETP.LT.OR P5, PT, R0, R196, P5 ;  /* 0x000000c40000720c */ /* 0x000fe20002fa1670 */
[----:B------:R-:W-:Y:S01]  /*87f0*/  HMMA.16816.F32 R32, R16, R34, RZ ;  /* 0x000000221020723c */ /* 0x000fe200000018ff */
[----:B------:R-:W-:-:S02]  /*8800*/  FSEL R181, R55, -INF , !P2 ;  /* 0xff80000037b57808 */ /* 0x000fc40005000000 */
[----:B------:R-:W-:Y:S02]  /*8810*/  FSEL R175, R54, -INF , !P5 ;  /* 0xff80000036af7808 */ /* 0x000fe40006800000 */
[----:B------:R-:W-:Y:S01]  /*8820*/  FSEL R171, R48, -INF , !P0 ;  /* 0xff80000030ab7808 */ /* 0x000fe20004000000 */
[----:B------:R-:W-:Y:S01]  /*8830*/  HMMA.16816.F32 R72, R4, R28, R20 ;  /* 0x0000001c0448723c */ /* 0x000fe20000001814 */
[----:B------:R-:W-:Y:S01]  /*8840*/  FSEL R179, R50, -INF , !P3 ;  /* 0xff80000032b37808 */ /* 0x000fe20005800000 */
[----:B------:R-:W2:Y:S01]  /*8850*/  LDSM.16.M88.4 R20, [R194] ;  /* 0x00000000c214783b */ /* 0x000ea20000000200 */
[C---:B------:R-:W-:Y:S02]  /*8860*/  ISETP.GE.AND P5, PT, R2.reuse, R203, PT ;  /* 0x000000cb0200720c */ /* 0x040fe40003fa6270 */
[C---:B------:R-:W-:Y:S01]  /*8870*/  ISETP.GE.AND P2, PT, R2.reuse, R201, PT ;  /* 0x000000c90200720c */ /* 0x040fe20003f46270 */
[----:B-1----:R-:W-:Y:S01]  /*8880*/  HMMA.16816.F32 R52, R16, R44, RZ ;  /* 0x0000002c1034723c */ /* 0x002fe200000018ff */
[----:B------:R-:W-:-:S02]  /*8890*/  ISETP.GE.AND P0, PT, R2, R200, PT ;  /* 0x000000c80200720c */ /* 0x000fc40003f06270 */
[C---:B------:R-:W-:Y:S02]  /*88a0*/  ISETP.GE.AND P3, PT, R2.reuse, R202, PT ;  /* 0x000000ca0200720c */ /* 0x040fe40003f66270 */
[C---:B------:R-:W-:Y:S01]  /*88b0*/  ISETP.LT.OR P5, PT, R2.reuse, R198, P5 ;  /* 0x000000c60200720c */ /* 0x040fe20002fa1670 */
[-C--:B------:R-:W-:Y:S01]  /*88c0*/  HMMA.16816.F32 R24, R4, R30.reuse, R24 ;  /* 0x0000001e0418723c */ /* 0x080fe20000001818 */
[C---:B------:R-:W-:Y:S02]  /*88d0*/  ISETP.LT.OR P2, PT, R2.reuse, R199, P2 ;  /* 0x000000c70200720c */ /* 0x040fe40001741670 */
[C---:B------:R-:W-:Y:S02]  /*88e0*/  ISETP.LT.OR P0, PT, R2.reuse, R196, P0 ;  /* 0x000000c40200720c */ /* 0x040fe40000701670 */
[----:B------:R-:W-:Y:S01]  /*88f0*/  ISETP.LT.OR P3, PT, R2, R197, P3 ;  /* 0x000000c50200720c */ /* 0x000fe20001f61670 */
[----:B------:R-:W-:Y:S01]  /*8900*/  VIADD R2, R0, 0x11 ;  /* 0x0000001100027836 */ /* 0x000fe20000000000 */
[----:B------:R-:W-:Y:S01]  /*8910*/  FSEL R170, R49, -INF , !P2 ;  /* 0xff80000031aa7808 */ /* 0x000fe20005000000 */
[----:B------:R-:W-:Y:S01]  /*8920*/  HMMA.16816.F32 R56, R8, R30, R32 ;  /* 0x0000001e0838723c */ /* 0x000fe20000001820 */
[----:B------:R-:W-:Y:S01]  /*8930*/  FSEL R115, R67, -INF , !P3 ;  /* 0xff80000043737808 */ /* 0x000fe20005800000 */
[----:B------:R-:W1:Y:S01]  /*8940*/  LDSM.16.M88.4 R28, [R135+0x2c00] ;  /* 0x002c0000871c783b */ /* 0x000e620000000200 */
[----:B------:R-:W-:-:S02]  /*8950*/  ISETP.GE.AND P3, PT, R3, R203, PT ;  /* 0x000000cb0300720c */ /* 0x000fc40003f66270 */
[C---:B------:R-:W-:Y:S01]  /*8960*/  ISETP.GE.AND P2, PT, R2.reuse, R203, PT ;  /* 0x000000cb0200720c */ /* 0x040fe20003f46270 */
[----:B------:R-:W-:Y:S01]  /*8970*/  HMMA.16816.F32 R32, R12, R46, RZ ;  /* 0x0000002e0c20723c */ /* 0x000fe200000018ff */
[-C--:B------:R-:W-:Y:S02]  /*8980*/  ISETP.LT.OR P3, PT, R3, R198.reuse, P3 ;  /* 0x000000c60300720c */ /* 0x080fe40001f61670 */
[----:B------:R-:W-:Y:S02]  /*8990*/  ISETP.LT.OR P2, PT, R2, R198, P2 ;  /* 0x000000c60200720c */ /* 0x000fe40001741670 */
[----:B------:R-:W-:Y:S02]  /*89a0*/  FSEL R116, R66, -INF , !P4 ;  /* 0xff80000042747808 */ /* 0x000fe40006000000 */
[----:B------:R-:W-:Y:S02]  /*89b0*/  FSEL R97, R60, -INF , !P3 ;  /* 0xff8000003c617808 */ /* 0x000fe40005800000 */
[----:B------:R-:W-:-:S02]  /*89c0*/  FSEL R101, R61, -INF , !P2 ;  /* 0xff8000003d657808 */ /* 0x000fc40005000000 */
[----:B------:R-:W-:Y:S02]  /*89d0*/  FSEL R177, R51, -INF , !P0 ;  /* 0xff80000033b17808 */ /* 0x000fe40004000000 */
[----:B------:R-:W-:Y:S01]  /*89e0*/  FSEL R100, R64, -INF , !P6 ;  /* 0xff80000040647808 */ /* 0x000fe20007000000 */
[----:B------:R-:W-:Y:S01]  /*89f0*/  HMMA.16816.F32 R48, R12, R44, RZ ;  /* 0x0000002c0c30723c */ /* 0x000fe200000018ff */
[C---:B------:R-:W-:Y:S02]  /*8a00*/  ISETP.GE.AND P4, PT, R2.reuse, R202, PT ;  /* 0x000000ca0200720c */ /* 0x040fe40003f86270 */
[C---:B------:R-:W-:Y:S02]  /*8a10*/  ISETP.GE.AND P3, PT, R2.reuse, R201, PT ;  /* 0x000000c90200720c */ /* 0x040fe40003f66270 */
[----:B------:R-:W-:Y:S01]  /*8a20*/  ISETP.GE.AND P2, PT, R2, R200, PT ;  /* 0x000000c80200720c */ /* 0x000fe20003f46270 */
[----:B------:R-:W-:Y:S01]  /*8a30*/  HMMA.16816.F32 R44, R16, R46, RZ ;  /* 0x0000002e102c723c */ /* 0x000fe200000018ff */
[----:B------:R-:W-:-:S02]  /*8a40*/  ISETP.GE.AND P6, PT, R3, R202, PT ;  /* 0x000000ca0300720c */ /* 0x000fc40003fc6270 */
[C---:B------:R-:W-:Y:S02]  /*8a50*/  ISETP.GE.AND P0, PT, R3.reuse, R201, PT ;  /* 0x000000c90300720c */ /* 0x040fe40003f06270 */
[C---:B------:R-:W-:Y:S02]  /*8a60*/  ISETP.LT.OR P4, PT, R2.reuse, R197, P4 ;  /* 0x000000c50200720c */ /* 0x040fe40002781670 */
[C---:B------:R-:W-:Y:S02]  /*8a70*/  ISETP.LT.OR P3, PT, R2.reuse, R199, P3 ;  /* 0x000000c70200720c */ /* 0x040fe40001f61670 */
[----:B------:R-:W-:Y:S01]  /*8a80*/  ISETP.LT.OR P2, PT, R2, R196, P2 ;  /* 0x000000c40200720c */ /* 0x000fe20001741670 */
[----:B------:R-:W-:Y:S01]  /*8a90*/  VIADD R2, R0, 0x18 ;  /* 0x0000001800027836 */ /* 0x000fe20000000000 */
[C---:B------:R-:W-:Y:S02]  /*8aa0*/  ISETP.LT.OR P6, PT, R3.reuse, R197, P6 ;  /* 0x000000c50300720c */ /* 0x040fe400037c1670 */
[----:B------:R-:W-:-:S02]  /*8ab0*/  ISETP.LT.OR P0, PT, R3, R199, P0 ;  /* 0x000000c70300720c */ /* 0x000fc40000701670 */
[----:B------:R-:W-:Y:S02]  /*8ac0*/  FSEL R112, R62, -INF , !P6 ;  /* 0xff8000003e707808 */ /* 0x000fe40007000000 */
[----:B------:R-:W-:Y:S01]  /*8ad0*/  FSEL R111, R63, -INF , !P4 ;  /* 0xff8000003f6f7808 */ /* 0x000fe20006000000 */
[----:B--2---:R-:W-:Y:S01]  /*8ae0*/  HMMA.16816.F32 R68, R4, R20, R48 ;  /* 0x000000140444723c */ /* 0x004fe20000001830 */
[----:B------:R-:W-:Y:S02]  /*8af0*/  FSEL R133, R72, -INF , !P0 ;  /* 0xff80000048857808 */ /* 0x000fe40004000000 */
[----:B------:R-:W-:Y:S02]  /*8b00*/  FSEL R132, R73, -INF , !P3 ;  /* 0xff80000049847808 */ /* 0x000fe40005800000 */
[C---:B------:R-:W-:Y:S01]  /*8b10*/  ISETP.GE.AND P6, PT, R2.reuse, R203, PT ;  /* 0x000000cb0200720c */ /* 0x040fe20003fc6270 */
[----:B------:R-:W-:Y:S01]  /*8b20*/  HMMA.16816.F32 R60, R8, R22, R44 ;  /* 0x00000016083c723c */ /* 0x000fe2000000182c */
[C---:B------:R-:W-:Y:S01]  /*8b30*/  ISETP.GE.AND P4, PT, R2.reuse, R202, PT ;  /* 0x000000ca0200720c */ /* 0x040fe20003f86270 */
[----:B------:R-:W-:Y:S01]  /*8b40*/  LDSM.16.M88.4 R44, [R135+0x3000] ;  /* 0x00300000872c783b */ /* 0x000fe20000000200 */
[----:B------:R-:W-:-:S02]  /*8b50*/  ISETP.GE.AND P0, PT, R2, R201, PT ;  /* 0x000000c90200720c */ /* 0x000fc40003f06270 */
[C---:B------:R-:W-:Y:S01]  /*8b60*/  ISETP.GE.AND P3, PT, R2.reuse, R200, PT ;  /* 0x000000c80200720c */ /* 0x040fe20003f66270 */
[----:B------:R-:W-:Y:S01]  /*8b70*/  HMMA.16816.F32 R48, R4, R22, R32 ;  /* 0x000000160430723c */ /* 0x000fe20000001820 */
[C---:B------:R-:W-:Y:S02]  /*8b80*/  ISETP.LT.OR P6, PT, R2.reuse, R198, P6 ;  /* 0x000000c60200720c */ /* 0x040fe400037c1670 */
[C---:B------:R-:W-:Y:S02]  /*8b90*/  ISETP.LT.OR P4, PT, R2.reuse, R197, P4 ;  /* 0x000000c50200720c */ /* 0x040fe40002781670 */
[C---:B------:R-:W-:Y:S01]  /*8ba0*/  ISETP.LT.OR P0, PT, R2.reuse, R199, P0 ;  /* 0x000000c70200720c */ /* 0x040fe20000701670 */
[----:B-1----:R-:W-:Y:S01]  /*8bb0*/  HMMA.16816.F32 R32, R12, R30, RZ ;  /* 0x0000001e0c20723c */ /* 0x002fe200000018ff */
[----:B------:R-:W-:Y:S01]  /*8bc0*/  ISETP.LT.OR P3, PT, R2, R196, P3 ;  /* 0x000000c40200720c */ /* 0x000fe20001f61670 */
[----:B------:R-:W-:Y:S01]  /*8bd0*/  VIADD R2, R0, 0x19 ;  /* 0x0000001900027836 */ /* 0x000fe20000000000 */
[----:B------:R-:W-:-:S02]  /*8be0*/  FSEL R172, R75, -INF , !P2 ;  /* 0xff8000004bac7808 */ /* 0x000fc40005000000 */
[----:B------:R-:W-:Y:S02]  /*8bf0*/  FSEL R129, R24, -INF , !P0 ;  /* 0xff80000018817808 */ /* 0x000fe40004000000 */
[C---:B------:R-:W-:Y:S02]  /*8c00*/  ISETP.GE.AND P2, PT, R2.reuse, R201, PT ;  /* 0x000000c90200720c */ /* 0x040fe40003f46270 */
[C---:B------:R-:W-:Y:S02]  /*8c10*/  ISETP.GE.AND P0, PT, R2.reuse, R200, PT ;  /* 0x000000c80200720c */ /* 0x040fe40003f06270 */
[C---:B------:R-:W-:Y:S02]  /*8c20*/  ISETP.LT.OR P2, PT, R2.reuse, R199, P2 ;  /* 0x000000c70200720c */ /* 0x040fe40001741670 */
[----:B------:R-:W-:Y:S02]  /*8c30*/  ISETP.LT.OR P0, PT, R2, R196, P0 ;  /* 0x000000c40200720c */ /* 0x000fe40000701670 */
[----:B------:R-:W-:-:S02]  /*8c40*/  FSEL R99, R65, -INF , !P5 ;  /* 0xff80000041637808 */ /* 0x000fc40006800000 */
[----:B------:R-:W-:Y:S01]  /*8c50*/  ISETP.GE.AND P5, PT, R3, R200, PT ;  /* 0x000000c80300720c */ /* 0x000fe20003fa6270 */
[----:B------:R-:W-:Y:S01]  /*8c60*/  HMMA.16816.F32 R64, R8, R20, R52 ;  /* 0x000000140840723c */ /* 0x000fe20000001834 */
[----:B------:R-:W-:Y:S01]  /*8c70*/  FSEL R173, R26, -INF , !P3 ;  /* 0xff8000001aad7808 */ /* 0x000fe20005800000 */
[----:B------:R-:W-:Y:S01]  /*8c80*/  LDSM.16.M88.4 R20, [R192] ;  /* 0x00000000c014783b */ /* 0x000fe20000000200 */
[----:B------:R-:W-:Y:S02]  /*8c90*/  FSEL R127, R25, -INF , !P2 ;  /* 0xff800000197f7808 */ /* 0x000fe40005000000 */
[----:B------:R-:W-:Y:S01]  /*8ca0*/  FSEL R205, R27, -INF , !P0 ;  /* 0xff8000001bcd7808 */ /* 0x000fe20004000000 */
[----:B------:R-:W-:Y:S01]  /*8cb0*/  HMMA.16816.F32 R52, R12, R28, RZ ;  /* 0x0000001c0c34723c */ /* 0x000fe200000018ff */
[----:B------:R-:W1:Y:S01]  /*8cc0*/  LDSM.16.M88.4 R24, [R193] ;  /* 0x00000000c118783b */ /* 0x000e620000000200 */
[----:B------:R-:W-:Y:S01]  /*8cd0*/  ISETP.LT.OR P5, PT, R3, R196, P5 ;  /* 0x000000c40300720c */ /* 0x000fe20002fa1670 */
[----:B------:R-:W-:Y:S01]  /*8ce0*/  VIADD R3, R0, 0x20 ;  /* 0x0000002000037836 */ /* 0x000fe20000000000 */
[----:B------:R-:W-:-:S02]  /*8cf0*/  ISETP.GE.AND P3, PT, R2, R202, PT ;  /* 0x000000ca0200720c */ /* 0x000fc40003f66270 */
[----:B------:R-:W-:Y:S02]  /*8d00*/  FSEL R168, R74, -INF , !P5 ;  /* 0xff8000004aa87808 */ /* 0x000fe40006800000 */
[C---:B------:R-:W-:Y:S02]  /*8d10*/  ISETP.GE.AND P5, PT, R2.reuse, R203, PT ;  /* 0x000000cb0200720c */ /* 0x040fe40003fa6270 */
[C---:B------:R-:W-:Y:S02]  /*8d20*/  ISETP.LT.OR P3, PT, R2.reuse, R197, P3 ;  /* 0x000000c50200720c */ /* 0x040fe40001f61670 */
[----:B------:R-:W-:Y:S01]  /*8d30*/  ISETP.LT.OR P5, PT, R2, R198, P5 ;  /* 0x000000c60200720c */ /* 0x000fe20002fa1670 */
[----:B------:R-:W-:Y:S01]  /*8d40*/  VIADD R2, R0, 0x21 ;  /* 0x0000002100027836 */ /* 0x000fe20000000000 */
[----:B------:R-:W-:Y:S02]  /*8d50*/  FSEL R91, R56, -INF , !P6 ;  /* 0xff800000385b7808 */ /* 0x000fe40007000000 */
[----:B------:R-:W-:-:S02]  /*8d60*/  FSEL R108, R58, -INF , !P4 ;  /* 0xff8000003a6c7808 */ /* 0x000fc40006000000 */
[----:B------:R-:W-:Y:S02]  /*8d70*/  FSEL R92, R57, -INF , !P5 ;  /* 0xff800000395c7808 */ /* 0x000fe40006800000 */
[----:B------:R-:W-:Y:S02]  /*8d80*/  FSEL R109, R59, -INF , !P3 ;  /* 0xff8000003b6d7808 */ /* 0x000fe40005800000 */
[C---:B------:R-:W-:Y:S01]  /*8d90*/  HMMA.16816.F32 R56, R16.reuse, R28, RZ ;  /* 0x0000001c1038723c */ /* 0x040fe200000018ff */
[CC--:B------:R-:W-:Y:S02]  /*8da0*/  ISETP.GE.AND P3, PT, R3.reuse, R203.reuse, PT ;  /* 0x000000cb0300720c */ /* 0x0c0fe40003f66270 */
[C---:B------:R-:W-:Y:S02]  /*8db0*/  ISETP.GE.AND P2, PT, R2.reuse, R203, PT ;  /* 0x000000cb0200720c */ /* 0x040fe40003f46270 */
[-C--:B------:R-:W-:Y:S01]  /*8dc0*/  ISETP.LT.OR P3, PT, R3, R198.reuse, P3 ;  /* 0x000000c60300720c */ /* 0x080fe20001f61670 */
[----:B------:R-:W-:Y:S01]  /*8dd0*/  HMMA.16816.F32 R28, R16, R30, RZ ;  /* 0x0000001e101c723c */ /* 0x000fe200000018ff */
[----:B------:R-:W-:-:S02]  /*8de0*/  ISETP.LT.OR P2, PT, R2, R198, P2 ;  /* 0x000000c60200720c */ /* 0x000fc40001741670 */
[----:B------:R-:W-:Y:S02]  /*8df0*/  FSEL R90, R64, -INF , !P3 ;  /* 0xff800000405a7808 */ /* 0x000fe40005800000 */
[----:B------:R-:W-:Y:S02]  /*8e00*/  FSEL R93, R65, -INF , !P2 ;  /* 0xff800000415d7808 */ /* 0x000fe40005000000 */
[C---:B------:R-:W-:Y:S02]  /*8e10*/  ISETP.GE.AND P4, PT, R2.reuse, R202, PT ;  /* 0x000000ca0200720c */ /* 0x040fe40003f86270 */
[CC--:B------:R-:W-:Y:S02]  /*8e20*/  ISETP.GE.AND P3, PT, R2.reuse, R201.reuse, PT ;  /* 0x000000c90200720c */ /* 0x0c0fe40003f66270 */
[----:B------:R-:W-:Y:S02]  /*8e30*/  ISETP.GE.AND P2, PT, R2, R200, PT ;  /* 0x000000c80200720c */ /* 0x000fe40003f46270 */
[C---:B------:R-:W-:Y:S01]  /*8e40*/  ISETP.GE.AND P6, PT, R3.reuse, R202, PT ;  /* 0x000000ca0300720c */ /* 0x040fe20003fc6270 */
[----:B-1----:R-:W-:Y:S01]  /*8e50*/  HMMA.16816.F32 R72, R4, R24, R52 ;  /* 0x000000180448723c */ /* 0x002fe20000001834 */
[----:B------:R-:W-:-:S02]  /*8e60*/  ISETP.GE.AND P0, PT, R3, R201, PT ;  /* 0x000000c90300720c */ /* 0x000fc40003f06270 */
[C---:B------:R-:W-:Y:S02]  /*8e70*/  ISETP.LT.OR P4, PT, R2.reuse, R197, P4 ;  /* 0x000000c50200720c */ /* 0x040fe40002781670 */
[C---:B------:R-:W-:Y:S01]  /*8e80*/  ISETP.LT.OR P3, PT, R2.reuse, R199, P3 ;  /* 0x000000c70200720c */ /* 0x040fe20001f61670 */
[----:B------:R-:W-:Y:S01]  /*8e90*/  HMMA.16816.F32 R52, R12, R44, RZ ;  /* 0x0000002c0c34723c */ /* 0x000fe200000018ff */
[----:B------:R-:W-:Y:S01]  /*8ea0*/  ISETP.LT.OR P2, PT, R2, R196, P2 ;  /* 0x000000c40200720c */ /* 0x000fe20001741670 */
[----:B------:R-:W-:Y:S01]  /*8eb0*/  VIADD R2, R0, 0x28 ;  /* 0x0000002800027836 */ /* 0x000fe20000000000 */
[C---:B------:R-:W-:Y:S02]  /*8ec0*/  ISETP.LT.OR P6, PT, R3.reuse, R197, P6 ;  /* 0x000000c50300720c */ /* 0x040fe400037c1670 */
[----:B------:R-:W-:Y:S02]  /*8ed0*/  ISETP.LT.OR P0, PT, R3, R199, P0 ;  /* 0x000000c70300720c */ /* 0x000fe40000701670 */
[----:B------:R-:W-:-:S02]  /*8ee0*/  FSEL R103, R66, -INF , !P6 ;  /* 0xff80000042677808 */ /* 0x000fc40007000000 */
[----:B------:R-:W-:Y:S02]  /*8ef0*/  FSEL R106, R67, -INF , !P4 ;  /* 0xff800000436a7808 */ /* 0x000fe40006000000 */
[----:B------:R-:W-:Y:S01]  /*8f00*/  FSEL R123, R68, -INF , !P0 ;  /* 0xff800000447b7808 */ /* 0x000fe20004000000 */
[----:B------:R-:W-:Y:S01]  /*8f10*/  HMMA.16816.F32 R64, R8, R24, R56 ;  /* 0x000000180840723c */ /* 0x000fe20000001838 */
[----:B------:R-:W-:Y:S02]  /*8f20*/  FSEL R124, R69, -INF , !P3 ;  /* 0xff800000457c7808 */ /* 0x000fe40005800000 */
[C---:B------:R-:W-:Y:S02]  /*8f30*/  ISETP.GE.AND P6, PT, R2.reuse, R203, PT ;  /* 0x000000cb0200720c */ /* 0x040fe40003fc6270 */
[C---:B------:R-:W-:Y:S01]  /*8f40*/  ISETP.GE.AND P4, PT, R2.reuse, R202, PT ;  /* 0x000000ca0200720c */ /* 0x040fe20003f86270 */
[----:B------:R-:W-:Y:S01]  /*8f50*/  HMMA.16816.F32 R56, R16, R44, RZ ;  /* 0x0000002c1038723c */ /* 0x000fe200000018ff */
[----:B------:R-:W-:-:S02]  /*8f60*/  ISETP.GE.AND P0, PT, R2, R201, PT ;  /* 0x000000c90200720c */ /* 0x000fc40003f06270 */
[CC--:B------:R-:W-:Y:S02]  /*8f70*/  ISETP.GE.AND P3, PT, R2.reuse, R200.reuse, PT ;  /* 0x000000c80200720c */ /* 0x0c0fe40003f66270 */
[C---:B------:R-:W-:Y:S02]  /*8f80*/  ISETP.GE.AND P5, PT, R3.reuse, R200, PT ;  /* 0x000000c80300720c */ /* 0x040fe40003fa6270 */
[C---:B------:R-:W-:Y:S02]  /*8f90*/  ISETP.LT.OR P6, PT, R2.reuse, R198, P6 ;  /* 0x000000c60200720c */ /* 0x040fe400037c1670 */
[C---:B------:R-:W-:Y:S02]  /*8fa0*/  ISETP.LT.OR P4, PT, R2.reuse, R197, P4 ;  /* 0x000000c50200720c */ /* 0x040fe40002781670 */
[C---:B------:R-:W-:Y:S02]  /*8fb0*/  ISETP.LT.OR P0, PT, R2.reuse, R199, P0 ;  /* 0x000000c70200720c */ /* 0x040fe40000701670 */
[-C--:B------:R-:W-:Y:S01]  /*8fc0*/  ISETP.LT.OR P3, PT, R2, R196.reuse, P3 ;  /* 0x000000c40200720c */ /* 0x080fe20001f61670 */
[C---:B------:R-:W-:Y:S01]  /*8fd0*/  VIADD R2, R0.reuse, 0x29 ;  /* 0x0000002900027836 */ /* 0x040fe20000000000 */
[----:B------:R-:W-:Y:S01]  /*8fe0*/  ISETP.LT.OR P5, PT, R3, R196, P5 ;  /* 0x000000c40300720c */ /* 0x000fe20002fa1670 */
[----:B------:R-:W-:Y:S01]  /*8ff0*/  VIADD R3, R0, 0x30 ;  /* 0x0000003000037836 */ /* 0x000fe20000000000 */
        /* <DEDUP_REMOVED lines=16> */
[-C--:B------:R-:W-:Y:S02]  /*9100*/  ISETP.GE.AND P3, PT, R3, R203.reuse, PT ;  /* 0x000000cb0300720c */ /* 0x080fe40003f66270 */
[C---:B------:R-:W-:Y:S02]  /*9110*/  ISETP.GE.AND P2, PT, R2.reuse, R203, PT ;  /* 0x000000cb0200720c */ /* 0x040fe40003f46270 */
[----:B------:R-:W-:Y:S02]  /*9120*/  FSEL R215, R51, -INF , !P0 ;  /* 0xff80000033d77808 */ /* 0x000fe40004000000 */
[-C--:B------:R-:W-:Y:S01]  /*9130*/  ISETP.LT.OR P3, PT, R3, R198.reuse, P3 ;  /* 0x000000c60300720c */ /* 0x080fe20001f61670 */
[----:B------:R-:W-:Y:S01]  /*9140*/  HMMA.16816.F32 R48, R4, R26, R32 ;  /* 0x0000001a0430723c */ /* 0x000fe20000001820 */
[----:B------:R-:W-:Y:S01]  /*9150*/  ISETP.LT.OR P2, PT, R2, R198, P2 ;  /* 0x000000c60200720c */ /* 0x000fe20001741670 */
[----:B------:R-:W1:Y:S01]  /*9160*/  LDSM.16.M88.4 R32, [R135+0x3400] ;  /* 0x003400008720783b */ /* 0x000e620000000200 */
[----:B------:R-:W-:-:S02]  /*9170*/  FSEL R96, R62, -INF , !P4 ;  /* 0xff8000003e607808 */ /* 0x000fc40006000000 */
[----:B------:R-:W-:Y:S02]  /*9180*/  FSEL R80, R64, -INF , !P3 ;  /* 0xff80000040507808 */ /* 0x000fe40005800000 */
[----:B------:R-:W-:Y:S02]  /*9190*/  FSEL R84, R65, -INF , !P2 ;  /* 0xff80000041547808 */ /* 0x000fe40005000000 */
[----:B------:R-:W-:Y:S02]  /*91a0*/  FSEL R81, R60, -INF , !P6 ;  /* 0xff8000003c517808 */ /* 0x000fe40007000000 */
        /* <DEDUP_REMOVED lines=8> */
[C---:B------:R-:W-:Y:S01]  /*9230*/  ISETP.LT.OR P3, PT, R2.reuse, R199, P3 ;  /* 0x000000c70200720c */ /* 0x040fe20001f61670 */
[----:B------:R-:W2:Y:S01]  /*9240*/  LDSM.16.M88.4 R28, [R191] ;  /* 0x00000000bf1c783b */ /* 0x000ea20000000200 */
[----:B------:R-:W-:Y:S01]  /*9250*/  ISETP.LT.OR P2, PT, R2, R196, P2 ;  /* 0x000000c40200720c */ /* 0x000fe20001741670 */
[----:B------:R-:W-:Y:S01]  /*9260*/  VIADD R2, R0, 0x38 ;  /* 0x0000003800027836 */ /* 0x000fe20000000000 */
[C---:B------:R-:W-:Y:S01]  /*9270*/  ISETP.LT.OR P6, PT, R3.reuse, R197, P6 ;  /* 0x000000c50300720c */ /* 0x040fe200037c1670 */
[----:B------:R-:W-:Y:S01]  /*9280*/  HMMA.16816.F32 R24, R12, R46, RZ ;  /* 0x0000002e0c18723c */ /* 0x000fe200000018ff */
[----:B------:R-:W-:-:S02]  /*9290*/  ISETP.LT.OR P0, PT, R3, R199, P0 ;  /* 0x000000c70300720c */ /* 0x000fc40000701670 */
[----:B------:R-:W-:Y:S02]  /*92a0*/  FSEL R94, R66, -INF , !P6 ;  /* 0xff800000425e7808 */ /* 0x000fe40007000000 */
[----:B------:R-:W-:Y:S01]  /*92b0*/  FSEL R95, R67, -INF , !P4 ;  /* 0xff800000435f7808 */ /* 0x000fe20006000000 */
[----:B------:R-:W-:Y:S01]  /*92c0*/  HMMA.16816.F32 R44, R16, R46, RZ ;  /* 0x0000002e102c723c */ /* 0x000fe200000018ff */
[----:B------:R-:W-:Y:S02]  /*92d0*/  FSEL R118, R72, -INF , !P0 ;  /* 0xff80000048767808 */ /* 0x000fe40004000000 */
[----:B------:R-:W-:Y:S02]  /*92e0*/  FSEL R117, R73, -INF , !P3 ;  /* 0xff80000049757808 */ /* 0x000fe40005800000 */
[C---:B------:R-:W-:Y:S01]  /*92f0*/  ISETP.GE.AND P6, PT, R2.reuse, R203, PT ;  /* 0x000000cb0200720c */ /* 0x040fe20003fc6270 */
[----:B------:R-:W-:Y:S01]  /*9300*/  HMMA.16816.F32 R64, R8, R20, R56 ;  /* 0x000000140840723c */ /* 0x000fe20000001838 */
[----:B------:R-:W-:-:S02]  /*9310*/  ISETP.GE.AND P4, PT, R2, R202, PT ;  /* 0x000000ca0200720c */ /* 0x000fc40003f86270 */
[C---:B------:R-:W-:Y:S02]  /*9320*/  ISETP.GE.AND P0, PT, R2.reuse, R201, PT ;  /* 0x000000c90200720c */ /* 0x040fe40003f06270 */
[CC--:B------:R-:W-:Y:S01]  /*9330*/  ISETP.GE.AND P3, PT, R2.reuse, R200.reuse, PT ;  /* 0x000000c80200720c */ /* 0x0c0fe20003f66270 */
[----:B-1----:R-:W-:Y:S01]  /*9340*/  HMMA.16816.F32 R52, R16, R32, RZ ;  /* 0x000000201034723c */ /* 0x002fe200000018ff */
[----:B------:R-:W-:Y:S02]  /*9350*/  ISETP.GE.AND P5, PT, R3, R200, PT ;  /* 0x000000c80300720c */ /* 0x000fe40003fa6270 */
[C---:B------:R-:W-:Y:S02]  /*9360*/  ISETP.LT.OR P6, PT, R2.reuse, R198, P6 ;  /* 0x000000c60200720c */ /* 0x040fe400037c1670 */
[C---:B------:R-:W-:Y:S01]  /*9370*/  ISETP.LT.OR P4, PT, R2.reuse, R197, P4 ;  /* 0x000000c50200720c */ /* 0x040fe20002781670 */
[----:B------:R-:W-:Y:S01]  /*9380*/  HMMA.16816.F32 R24, R4, R22, R24 ;  /* 0x000000160418723c */ /* 0x000fe20000001818 */
[----:B------:R-:W-:-:S02]  /*9390*/  ISETP.LT.OR P0, PT, R2, R199, P0 ;  /* 0x000000c70200720c */ /* 0x000fc40000701670 */
[-C--:B------:R-:W-:Y:S01]  /*93a0*/  ISETP.LT.OR P3, PT, R2, R196.reuse, P3 ;  /* 0x000000c40200720c */ /* 0x080fe20001f61670 */
[C---:B------:R-:W-:Y:S01]  /*93b0*/  VIADD R2, R0.reuse, 0x39 ;  /* 0x0000003900027836 */ /* 0x040fe20000000000 */
[----:B------:R-:W-:Y:S01]  /*93c0*/  ISETP.LT.OR P5, PT, R3, R196, P5 ;  /* 0x000000c40300720c */ /* 0x000fe20002fa1670 */
[----:B------:R-:W-:Y:S01]  /*93d0*/  VIADD R3, R0, 0x40 ;  /* 0x0000004000037836 */ /* 0x000fe20000000000 */
[----:B------:R-:W-:Y:S01]  /*93e0*/  FSEL R214, R75, -INF , !P2 ;  /* 0xff8000004bd67808 */ /* 0x000fe20005000000 */
[----:B------:R-:W-:Y:S01]  /*93f0*/  HMMA.16816.F32 R56, R8, R22, R44 ;  /* 0x000000160838723c */ /* 0x000fe2000000182c */
[----:B------:R-:W-:Y:S01]  /*9400*/  FSEL R212, R74, -INF , !P5 ;  /* 0xff8000004ad47808 */ /* 0x000fe20006800000 */
[----:B------:R-:W1:Y:S01]  /*9410*/  LDSM.16.M88.4 R44, [R135+0x3800] ;  /* 0x00380000872c783b */ /* 0x000e620000000200 */
[----:B------:R-:W-:Y:S02]  /*9420*/  FSEL R114, R48, -INF , !P0 ;  /* 0xff80000030727808 */ /* 0x000fe40004000000 */
[----:B------:R-:W-:Y:S01]  /*9430*/  FSEL R217, R50, -INF , !P3 ;  /* 0xff80000032d97808 */ /* 0x000fe20005800000 */
[----:B------:R-:W-:Y:S01]  /*9440*/  HMMA.16816.F32 R20, R12, R34, RZ ;  /* 0x000000220c14723c */ /* 0x000fe200000018ff */
[----:B------:R-:W-:-:S02]  /*9450*/  ISETP.GE.AND P5, PT, R2, R203, PT ;  /* 0x000000cb0200720c */ /* 0x000fc40003fa6270 */
[C---:B------:R-:W-:Y:S02]  /*9460*/  ISETP.GE.AND P2, PT, R2.reuse, R201, PT ;  /* 0x000000c90200720c */ /* 0x040fe40003f46270 */
[C---:B------:R-:W-:Y:S02]  /*9470*/  ISETP.GE.AND P0, PT, R2.reuse, R200, PT ;  /* 0x000000c80200720c */ /* 0x040fe40003f06270 */
[C---:B------:R-:W-:Y:S02]  /*9480*/  ISETP.GE.AND P3, PT, R2.reuse, R202, PT ;  /* 0x000000ca0200720c */ /* 0x040fe40003f66270 */
[C---:B------:R-:W-:Y:S02]  /*9490*/  ISETP.LT.OR P5, PT, R2.reuse, R198, P5 ;  /* 0x000000c60200720c */ /* 0x040fe40002fa1670 */
[C---:B------:R-:W-:Y:S02]  /*94a0*/  ISETP.LT.OR P2, PT, R2.reuse, R199, P2 ;  /* 0x000000c70200720c */ /* 0x040fe40001741670 */
[----:B------:R-:W-:-:S02]  /*94b0*/  ISETP.LT.OR P0, PT, R2, R196, P0 ;  /* 0x000000c40200720c */ /* 0x000fc40000701670 */
[----:B------:R-:W-:Y:S01]  /*94c0*/  ISETP.LT.OR P3, PT, R2, R197, P3 ;  /* 0x000000c50200720c */ /* 0x000fe20001f61670 */
[----:B------:R-:W-:Y:S01]  /*94d0*/  VIADD R2, R0, 0x41 ;  /* 0x0000004100027836 */ /* 0x000fe20000000000 */
[----:B------:R-:W-:Y:S02]  /*94e0*/  FSEL R113, R49, -INF , !P2 ;  /* 0xff80000031717808 */ /* 0x000fe40005000000 */
[----:B------:R-:W-:Y:S02]  /*94f0*/  FSEL R89, R63, -INF , !P3 ;  /* 0xff8000003f597808 */ /* 0x000fe40005800000 */
[CC--:B------:R-:W-:Y:S02]  /*9500*/  ISETP.GE.AND P3, PT, R3.reuse, R203.reuse, PT ;  /* 0x000000cb0300720c */ /* 0x0c0fe40003f66270 */
[----:B------:R-:W-:Y:S02]  /*9510*/  ISETP.GE.AND P2, PT, R2, R203, PT ;  /* 0x000000cb0200720c */ /* 0x000fe40003f46270 */
[----:B------:R-:W-:-:S02]  /*9520*/  ISETP.LT.OR P3, PT, R3, R198, P3 ;  /* 0x000000c60300720c */ /* 0x000fc40001f61670 */
[----:B------:R-:W-:Y:S02]  /*9530*/  ISETP.LT.OR P2, PT, R2, R198, P2 ;  /* 0x000000c60200720c */ /* 0x000fe40001741670 */
[----:B------:R-:W-:Y:S02]  /*9540*/  FSEL R88, R62, -INF , !P4 ;  /* 0xff8000003e587808 */ /* 0x000fe40006000000 */
[----:B------:R-:W-:Y:S02]  /*9550*/  FSEL R76, R64, -INF , !P3 ;  /* 0xff800000404c7808 */ /* 0x000fe40005800000 */
[----:B------:R-:W-:Y:S02]  /*9560*/  FSEL R79, R65, -INF , !P2 ;  /* 0xff800000414f7808 */ /* 0x000fe40005000000 */
[----:B------:R-:W-:Y:S02]  /*9570*/  FSEL R219, R51, -INF , !P0 ;  /* 0xff80000033db7808 */ /* 0x000fe40004000000 */
[----:B------:R-:W-:Y:S01]  /*9580*/  FSEL R77, R60, -INF , !P6 ;  /* 0xff8000003c4d7808 */ /* 0x000fe20007000000 */
[----:B------:R-:W-:Y:S01]  /*9590*/  HMMA.16816.F32 R48, R12, R32, RZ ;  /* 0x000000200c30723c */ /* 0x000fe200000018ff */
[----:B------:R-:W-:-:S02]  /*95a0*/  ISETP.GE.AND P4, PT, R2, R202, PT ;  /* 0x000000ca0200720c */ /* 0x000fc40003f86270 */
[CC--:B------:R-:W-:Y:S02]  /*95b0*/  ISETP.GE.AND P3, PT, R2.reuse, R201.reuse, PT ;  /* 0x000000c90200720c */ /* 0x0c0fe40003f66270 */
[C---:B------:R-:W-:Y:S01]  /*95c0*/  ISETP.GE.AND P2, PT, R2.reuse, R200, PT ;  /* 0x000000c80200720c */ /* 0x040fe20003f46270 */
[----:B------:R-:W-:Y:S01]  /*95d0*/  HMMA.16816.F32 R32, R16, R34, RZ ;  /* 0x000000221020723c */ /* 0x000fe200000018ff */
[C---:B------:R-:W-:Y:S02]  /*95e0*/  ISETP.GE.AND P6, PT, R3.reuse, R202, PT ;  /* 0x000000ca0300720c */ /* 0x040fe40003fc6270 */
[----:B------:R-:W-:Y:S02]  /*95f0*/  ISETP.GE.AND P0, PT, R3, R201, PT ;  /* 0x000000c90300720c */ /* 0x000fe40003f06270 */
[C---:B------:R-:W-:Y:S02]  /*9600*/  ISETP.LT.OR P4, PT, R2.reuse, R197, P4 ;  /* 0x000000c50200720c */ /* 0x040fe40002781670 */
[----:B------:R-:W-:-:S02]  /*9610*/  ISETP.LT.OR P3, PT, R2, R199, P3 ;  /* 0x000000c70200720c */ /* 0x000fc40001f61670 */
[----:B------:R-:W-:Y:S01]  /*9620*/  ISETP.LT.OR P2, PT, R2, R196, P2 ;  /* 0x000000c40200720c */ /* 0x000fe20001741670 */
[----:B------:R-:W-:Y:S01]  /*9630*/  VIADD R2, R0, 0x48 ;  /* 0x0000004800027836 */ /* 0x000fe20000000000 */
[C---:B------:R-:W-:Y:S02]  /*9640*/  ISETP.LT.OR P6, PT, R3.reuse, R197, P6 ;  /* 0x000000c50300720c */ /* 0x040fe400037c1670 */
[----:B------:R-:W-:Y:S02]  /*9650*/  ISETP.LT.OR P0, PT, R3, R199, P0 ;  /* 0x000000c70300720c */ /* 0x000fe40000701670 */
[----:B------:R-:W-:Y:S02]  /*9660*/  FSEL R86, R66, -INF , !P6 ;  /* 0xff80000042567808 */ /* 0x000fe40007000000 */
[----:B------:R-:W-:Y:S01]  /*9670*/  FSEL R87, R67, -INF , !P4 ;  /* 0xff80000043577808 */ /* 0x000fe20006000000 */
[----:B--2---:R-:W-:Y:S01]  /*9680*/  HMMA.16816.F32 R72, R4, R28, R48 ;  /* 0x0000001c0448723c */ /* 0x004fe20000001830 */
[----:B------:R-:W-:-:S02]  /*9690*/  FSEL R110, R68, -INF , !P0 ;  /* 0xff800000446e7808 */ /* 0x000fc40004000000 */
[----:B------:R-:W-:Y:S02]  /*96a0*/  FSEL R125, R69, -INF , !P3 ;  /* 0xff800000457d7808 */ /* 0x000fe40005800000 */
[C---:B------:R-:W-:Y:S01]  /*96b0*/  ISETP.GE.AND P6, PT, R2.reuse, R203, PT ;  /* 0x000000cb0200720c */ /* 0x040fe20003fc6270 */
[----:B------:R-:W-:Y:S01]  /*96c0*/  HMMA.16816.F32 R32, R8, R30, R32 ;  /* 0x0000001e0820723c */ /* 0x000fe20000001820 */
[C---:B------:R-:W-:Y:S02]  /*96d0*/  ISETP.GE.AND P4, PT, R2.reuse, R202, PT ;  /* 0x000000ca0200720c */ /* 0x040fe40003f86270 */
[C---:B------:R-:W-:Y:S02]  /*96e0*/  ISETP.GE.AND P0, PT, R2.reuse, R201, PT ;  /* 0x000000c90200720c */ /* 0x040fe40003f06270 */
[C---:B------:R-:W-:Y:S01]  /*96f0*/  ISETP.GE.AND P3, PT, R2.reuse, R200, PT ;  /* 0x000000c80200720c */ /* 0x040fe20003f66270 */
[----:B-1----:R-:W-:Y:S01]  /*9700*/  HMMA.16816.F32 R48, R12, R44, RZ ;  /* 0x0000002c0c30723c */ /* 0x002fe200000018ff */
        /* <DEDUP_REMOVED lines=8> */
[C---:B------:R-:W-:Y:S01]  /*9790*/  ISETP.GE.AND P2, PT, R2.reuse, R201, PT ;  /* 0x000000c90200720c */ /* 0x040fe20003f46270 */
[----:B------:R-:W-:Y:S01]  /*97a0*/  HMMA.16816.F32 R60, R8, R28, R52 ;  /* 0x0000001c083c723c */ /* 0x000fe20000001834 */
[CC--:B------:R-:W-:Y:S02]  /*97b0*/  ISETP.GE.AND P0, PT, R2.reuse, R200.reuse, PT ;  /* 0x000000c80200720c */ /* 0x0c0fe40003f06270 */
[C---:B------:R-:W-:Y:S02]  /*97c0*/  ISETP.GE.AND P5, PT, R3.reuse, R200, PT ;  /* 0x000000c80300720c */ /* 0x040fe40003fa6270 */
[C---:B------:R-:W-:Y:S01]  /*97d0*/  ISETP.LT.OR P2, PT, R2.reuse, R199, P2 ;  /* 0x000000c70200720c */ /* 0x040fe20001741670 */
[----:B------:R-:W-:Y:S01]  /*97e0*/  HMMA.16816.F32 R52, R16, R44, RZ ;  /* 0x0000002c1034723c */ /* 0x000fe200000018ff */
[-C--:B------:R-:W-:Y:S02]  /*97f0*/  ISETP.LT.OR P0, PT, R2, R196.reuse, P0 ;  /* 0x000000c40200720c */ /* 0x080fe40000701670 */
[----:B------:R-:W-:Y:S01]  /*9800*/  ISETP.LT.OR P5, PT, R3, R196, P5 ;  /* 0x000000c40300720c */ /* 0x000fe20002fa1670 */
[----:B------:R-:W-:Y:S01]  /*9810*/  VIADD R3, R0, 0x50 ;  /* 0x0000005000037836 */ /* 0x000fe20000000000 */
[----:B------:R-:W-:-:S02]  /*9820*/  FSEL R221, R26, -INF , !P3 ;  /* 0xff8000001add7808 */ /* 0x000fc40005800000 */
[----:B------:R-:W-:Y:S02]  /*9830*/  FSEL R128, R25, -INF , !P2 ;  /* 0xff80000019807808 */ /* 0x000fe40005000000 */
[----:B------:R-:W-:Y:S02]  /*9840*/  FSEL R223, R27, -INF , !P0 ;  /* 0xff8000001bdf7808 */ /* 0x000fe40004000000 */
[----:B------:R-:W-:Y:S01]  /*9850*/  FSEL R216, R70, -INF , !P5 ;  /* 0xff80000046d87808 */ /* 0x000fe20006800000 */
[----:B------:R-:W1:Y:S01]  /*9860*/  LDSM.16.M88.4 R24, [R190] ;  /* 0x00000000be18783b */ /* 0x000e620000000200 */
[C---:B------:R-:W-:Y:S02]  /*9870*/  ISETP.GE.AND P5, PT, R2.reuse, R203, PT ;  /* 0x000000cb0200720c */ /* 0x040fe40003fa6270 */
[C---:B------:R-:W-:Y:S02]  /*9880*/  ISETP.GE.AND P3, PT, R2.reuse, R202, PT ;  /* 0x000000ca0200720c */ /* 0x040fe40003f66270 */
[----:B------:R-:W-:-:S02]  /*9890*/  ISETP.LT.OR P5, PT, R2, R198, P5 ;  /* 0x000000c60200720c */ /* 0x000fc40002fa1670 */
[----:B------:R-:W-:Y:S01]  /*98a0*/  ISETP.LT.OR P3, PT, R2, R197, P3 ;  /* 0x000000c50200720c */ /* 0x000fe20001f61670 */
[----:B------:R-:W-:Y:S01]  /*98b0*/  VIADD R2, R0, 0x51 ;  /* 0x0000005100027836 */ /* 0x000fe20000000000 */
[----:B------:R-:W-:Y:S02]  /*98c0*/  FSEL R69, R56, -INF , !P6 ;  /* 0xff80000038457808 */ /* 0x000fe40007000000 */
[----:B------:R-:W-:Y:S02]  /*98d0*/  FSEL R83, R58, -INF , !P4 ;  /* 0xff8000003a537808 */ /* 0x000fe40006000000 */
[----:B------:R-:W-:Y:S02]  /*98e0*/  FSEL R68, R57, -INF , !P5 ;  /* 0xff80000039447808 */ /* 0x000fe40006800000 */
[----:B------:R-:W-:Y:S02]  /*98f0*/  FSEL R85, R59, -INF , !P3 ;  /* 0xff8000003b557808 */ /* 0x000fe40005800000 */
[----:B------:R-:W-:Y:S01]  /*9900*/  HMMA.16816.F32 R56, R4, R30, R20 ;  /* 0x0000001e0438723c */ /* 0x000fe20000001814 */
[----:B------:R-:W2:Y:S01]  /*9910*/  LDSM.16.M88.4 R28, [R135+0x3c00] ;  /* 0x003c0000871c783b */ /* 0x000ea20000000200 */
[----:B------:R-:W-:-:S02]  /*9920*/  ISETP.GE.AND P3, PT, R3, R203, PT ;  /* 0x000000cb0300720c */ /* 0x000fc40003f66270 */
[----:B------:R-:W-:Y:S01]  /*9930*/  ISETP.GE.AND P5, PT, R2, R203, PT ;  /* 0x000000cb0200720c */ /* 0x000fe20003fa6270 */
[----:B------:R-:W3:Y:S01]  /*9940*/  LDSM.16.M88.4 R20, [R189] ;  /* 0x00000000bd14783b */ /* 0x000ee20000000200 */
[----:B------:R-:W-:Y:S01]  /*9950*/  ISETP.LT.OR P3, PT, R3, R198, P3 ;  /* 0x000000c60300720c */ /* 0x000fe20001f61670 */
[----:B------:R-:W-:-:S04]  /*9960*/  DEPBAR.LE SB0, 0x0 ;  /* 0x000080000000791a */ /* 0x000fc80000000000 */
[----:B------:R-:W-:Y:S01]  /*9970*/  BAR.SYNC.DEFER_BLOCKING 0x0 ;  /* 0x0000000000007b1d */ /* 0x000fe20000010000 */
[----:B------:R-:W-:Y:S02]  /*9980*/  ISETP.LT.OR P5, PT, R2, R198, P5 ;  /* 0x000000c60200720c */ /* 0x000fe40002fa1670 */
[----:B------:R-:W-:Y:S02]  /*9990*/  FSEL R43, R60, -INF , !P3 ;  /* 0xff8000003c2b7808 */ /* 0x000fe40005800000 */
[----:B------:R-:W-:Y:S02]  /*99a0*/  FSEL R42, R61, -INF , !P5 ;  /* 0xff8000003d2a7808 */ /* 0x000fe40006800000 */
[C---:B------:R-:W-:Y:S02]  /*99b0*/  ISETP.GE.AND P0, PT, R2.reuse, R202, PT ;  /* 0x000000ca0200720c */ /* 0x040fe40003f06270 */
[C---:B------:R-:W-:Y:S02]  /*99c0*/  ISETP.GE.AND P3, PT, R2.reuse, R201, PT ;  /* 0x000000c90200720c */ /* 0x040fe40003f66270 */
[----:B------:R-:W-:Y:S01]  /*99d0*/  ISETP.GE.AND P5, PT, R2, R200, PT ;  /* 0x000000c80200720c */ /* 0x000fe20003fa6270 */
[----:B-1----:R-:W-:Y:S01]  /*99e0*/  HMMA.16816.F32 R64, R4, R24, R48 ;  /* 0x000000180440723c */ /* 0x002fe20000001830 */
        /* <DEDUP_REMOVED lines=10> */
[----:B--2---:R-:W-:Y:S01]  /*9a90*/  HMMA.16816.F32 R48, R16, R28, RZ ;  /* 0x0000001c1030723c */ /* 0x004fe200000018ff */
[----:B------:R-:W-:Y:S02]  /*9aa0*/  FSEL R130, R72, -INF , !P4 ;  /* 0xff80000048827808 */ /* 0x000fe40006000000 */
[----:B------:R-:W-:Y:S02]  /*9ab0*/  FSEL R134, R73, -INF , !P3 ;  /* 0xff80000049867808 */ /* 0x000fe40005800000 */
[C---:B------:R-:W-:Y:S01]  /*9ac0*/  ISETP.GE.AND P2, PT, R2.reuse, R203, PT ;  /* 0x000000cb0200720c */ /* 0x040fe20003f46270 */
[----:B------:R-:W-:Y:S01]  /*9ad0*/  HMMA.16816.F32 R60, R8, R24, R52 ;  /* 0x00000018083c723c */ /* 0x000fe20000001834 */
[----:B------:R-:W-:-:S02]  /*9ae0*/  ISETP.GE.AND P0, PT, R2, R202, PT ;  /* 0x000000ca0200720c */ /* 0x000fc40003f06270 */
[C---:B------:R-:W-:Y:S02]  /*9af0*/  ISETP.GE.AND P4, PT, R2.reuse, R201, PT ;  /* 0x000000c90200720c */ /* 0x040fe40003f86270 */
[CC--:B------:R-:W-:Y:S01]  /*9b00*/  ISETP.GE.AND P3, PT, R2.reuse, R200.reuse, PT ;  /* 0x000000c80200720c */ /* 0x0c0fe20003f66270 */
[-C--:B------:R-:W-:Y:S01]  /*9b10*/  HMMA.16816.F32 R52, R16, R46.reuse, RZ ;  /* 0x0000002e1034723c */ /* 0x080fe200000018ff */
[----:B------:R-:W-:Y:S02]  /*9b20*/  ISETP.GE.AND P6, PT, R3, R200, PT ;  /* 0x000000c80300720c */ /* 0x000fe40003fc6270 */
[C---:B------:R-:W-:Y:S02]  /*9b30*/  ISETP.LT.OR P2, PT, R2.reuse, R198, P2 ;  /* 0x000000c60200720c */ /* 0x040fe40001741670 */
[C---:B------:R-:W-:Y:S01]  /*9b40*/  ISETP.LT.OR P0, PT, R2.reuse, R197, P0 ;  /* 0x000000c50200720c */ /* 0x040fe20000701670 */
[----:B------:R-:W-:Y:S01]  /*9b50*/  HMMA.16816.F32 R44, R12, R46, RZ ;  /* 0x0000002e0c2c723c */ /* 0x000fe200000018ff */
[----:B------:R-:W-:-:S02]  /*9b60*/  ISETP.LT.OR P4, PT, R2, R199, P4 ;  /* 0x000000c70200720c */ /* 0x000fc40002781670 */
[-C--:B------:R-:W-:Y:S01]  /*9b70*/  ISETP.LT.OR P3, PT, R2, R196.reuse, P3 ;  /* 0x000000c40200720c */ /* 0x080fe20001f61670 */
[C---:B------:R-:W-:Y:S01]  /*9b80*/  VIADD R2, R0.reuse, 0x59 ;  /* 0x0000005900027836 */ /* 0x040fe20000000000 */
[----:B------:R-:W-:Y:S01]  /*9b90*/  ISETP.LT.OR P6, PT, R3, R196, P6 ;  /* 0x000000c40300720c */ /* 0x000fe200037c1670 */
[----:B------:R-:W-:Y:S01]  /*9ba0*/  VIADD R3, R0, 0x60 ;  /* 0x0000006000037836 */ /* 0x000fe20000000000 */
[----:B------:R-:W-:Y:S01]  /*9bb0*/  FSEL R222, R75, -INF , !P5 ;  /* 0xff8000004bde7808 */ /* 0x000fe20006800000 */
[----:B---3--:R-:W-:Y:S01]  /*9bc0*/  HMMA.16816.F32 R48, R8, R20, R48 ;  /* 0x000000140830723c */ /* 0x008fe20000001830 */
[----:B------:R-:W-:Y:S02]  /*9bd0*/  FSEL R220, R74, -INF , !P6 ;  /* 0xff8000004adc7808 */ /* 0x000fe40007000000 */
[C---:B------:R-:W-:Y:S02]  /*9be0*/  ISETP.GE.AND P5, PT, R2.reuse, R203, PT ;  /* 0x000000cb0200720c */ /* 0x040fe40003fa6270 */
[C---:B------:R-:W-:Y:S01]  /*9bf0*/  ISETP.GE.AND P6, PT, R2.reuse, R202, PT ;  /* 0x000000ca0200720c */ /* 0x040fe20003fc6270 */
[----:B------:R-:W-:Y:S01]  /*9c00*/  HMMA.16816.F32 R16, R16, R30, RZ ;  /* 0x0000001e1010723c */ /* 0x000fe200000018ff */
[----:B------:R-:W-:-:S02]  /*9c10*/  ISETP.LT.OR P5, PT, R2, R198, P5 ;  /* 0x000000c60200720c */ /* 0x000fc40002fa1670 */
[----:B------:R-:W-:Y:S02]  /*9c20*/  ISETP.LT.OR P6, PT, R2, R197, P6 ;  /* 0x000000c50200720c */ /* 0x000fe400037c1670 */
[----:B------:R-:W-:Y:S01]  /*9c30*/  FSEL R131, R56, -INF , !P4 ;  /* 0xff80000038837808 */ /* 0x000fe20006000000 */
[-C--:B------:R-:W-:Y:S01]  /*9c40*/  HMMA.16816.F32 R52, R8, R26.reuse, R52 ;  /* 0x0000001a0834723c */ /* 0x080fe20000001834 */
[----:B------:R-:W-:Y:S02]  /*9c50*/  FSEL R225, R58, -INF , !P3 ;  /* 0xff8000003ae17808 */ /* 0x000fe40005800000 */
[----:B------:R-:W-:Y:S02]  /*9c60*/  FSEL R37, R32, -INF , !P2 ;  /* 0xff80000020257808 */ /* 0x000fe40005000000 */
[----:B------:R-:W-:Y:S01]  /*9c70*/  FSEL R58, R34, -INF , !P0 ;  /* 0xff800000223a7808 */ /* 0x000fe20004000000 */
[----:B------:R-:W-:Y:S01]  /*9c80*/  HMMA.16816.F32 R24, R4, R26, R44 ;  /* 0x0000001a0418723c */ /* 0x000fe2000000182c */
[----:B------:R-:W-:-:S02]  /*9c90*/  FSEL R36, R33, -INF , !P5 ;  /* 0xff80000021247808 */ /* 0x000fc40006800000 */
[----:B------:R-:W-:Y:S02]  /*9ca0*/  FSEL R56, R35, -INF , !P6 ;  /* 0xff80000023387808 */ /* 0x000fe40007000000 */
[C---:B------:R-:W-:Y:S01]  /*9cb0*/  ISETP.GE.AND P4, PT, R2.reuse, R201, PT ;  /* 0x000000c90200720c */ /* 0x040fe20003f86270 */
[C---:B------:R-:W-:Y:S01]  /*9cc0*/  HMMA.16816.F32 R32, R12.reuse, R28, RZ ;  /* 0x0000001c0c20723c */ /* 0x040fe200000018ff */
[C---:B------:R-:W-:Y:S02]  /*9cd0*/  ISETP.GE.AND P3, PT, R2.reuse, R200, PT ;  /* 0x000000c80200720c */ /* 0x040fe40003f66270 */
[C---:B------:R-:W-:Y:S02]  /*9ce0*/  ISETP.GE.AND P2, PT, R3.reuse, R203, PT ;  /* 0x000000cb0300720c */ /* 0x040fe40003f46270 */
[----:B------:R-:W-:Y:S01]  /*9cf0*/  ISETP.GE.AND P0, PT, R3, R202, PT ;  /* 0x000000ca0300720c */ /* 0x000fe20003f06270 */
[----:B------:R-:W-:Y:S01]  /*9d00*/  HMMA.16816.F32 R12, R12, R30, RZ ;  /* 0x0000001e0c0c723c */ /* 0x000fe200000018ff */
[----:B------:R-:W-:-:S02]  /*9d10*/  ISETP.LT.OR P4, PT, R2, R199, P4 ;  /* 0x000000c70200720c */ /* 0x000fc40002781670 */
[----:B------:R-:W-:Y:S01]  /*9d20*/  ISETP.LT.OR P3, PT, R2, R196, P3 ;  /* 0x000000c40200720c */ /* 0x000fe20001f61670 */
[----:B------:R-:W-:Y:S01]  /*9d30*/  VIADD R2, R0, 0x61 ;  /* 0x0000006100027836 */ /* 0x000fe20000000000 */
[C---:B------:R-:W-:Y:S01]  /*9d40*/  ISETP.LT.OR P2, PT, R3.reuse, R198, P2 ;  /* 0x000000c60300720c */ /* 0x040fe20001741670 */
[----:B------:R-:W-:Y:S01]  /*9d50*/  HMMA.16816.F32 R8, R8, R22, R16 ;  /* 0x000000160808723c */ /* 0x000fe20000001810 */
[----:B------:R-:W-:Y:S02]  /*9d60*/  ISETP.LT.OR P0, PT, R3, R197, P0 ;  /* 0x000000c50300720c */ /* 0x000fe40000701670 */
[----:B------:R-:W-:Y:S02]  /*9d70*/  FSEL R226, R59, -INF , !P3 ;  /* 0xff8000003be27808 */ /* 0x000fe40005800000 */
[----:B------:R-:W-:Y:S02]  /*9d80*/  FSEL R60, R60, -INF , !P2 ;  /* 0xff8000003c3c7808 */ /* 0x000fe40005000000 */
[----:B------:R-:W-:-:S02]  /*9d90*/  FSEL R62, R62, -INF , !P0 ;  /* 0xff8000003e3e7808 */ /* 0x000fc40004000000 */
[----:B------:R-:W-:Y:S02]  /*9da0*/  FSEL R174, R57, -INF , !P4 ;  /* 0xff80000039ae7808 */ /* 0x000fe40006000000 */
[C---:B------:R-:W-:Y:S01]  /*9db0*/  ISETP.GE.AND P6, PT, R2.reuse, R203, PT ;  /* 0x000000cb0200720c */ /* 0x040fe20003fc6270 */
[C---:B------:R-:W-:Y:S01]  /*9dc0*/  HMMA.16816.F32 R32, R4.reuse, R20, R32 ;  /* 0x000000140420723c */ /* 0x040fe20000001820 */
[C---:B------:R-:W-:Y:S02]  /*9dd0*/  ISETP.GE.AND P3, PT, R2.reuse, R202, PT ;  /* 0x000000ca0200720c */ /* 0x040fe40003f66270 */
[CC--:B------:R-:W-:Y:S02]  /*9de0*/  ISETP.GE.AND P2, PT, R2.reuse, R201.reuse, PT ;  /* 0x000000c90200720c */ /* 0x0c0fe40003f46270 */
[-C--:B------:R-:W-:Y:S01]  /*9df0*/  ISETP.GE.AND P0, PT, R2, R200.reuse, PT ;  /* 0x000000c80200720c */ /* 0x080fe20003f06270 */
[----:B------:R-:W-:Y:S01]  /*9e00*/  HMMA.16816.F32 R4, R4, R22, R12 ;  /* 0x000000160404723c */ /* 0x000fe2000000180c */
[C---:B------:R-:W-:Y:S01]  /*9e10*/  ISETP.GE.AND P5, PT, R3.reuse, R201, PT ;  /* 0x000000c90300720c */ /* 0x040fe20003fa6270 */
[----:B------:R-:W-:Y:S01]  /*9e20*/  VIADD R20, R0, 0x69 ;  /* 0x0000006900147836 */ /* 0x000fe20000000000 */
[----:B------:R-:W-:-:S02]  /*9e30*/  ISETP.GE.AND P4, PT, R3, R200, PT ;  /* 0x000000c80300720c */ /* 0x000fc40003f86270 */
[C---:B------:R-:W-:Y:S02]  /*9e40*/  ISETP.LT.OR P6, PT, R2.reuse, R198, P6 ;  /* 0x000000c60200720c */ /* 0x040fe400037c1670 */
[C---:B------:R-:W-:Y:S02]  /*9e50*/  ISETP.LT.OR P3, PT, R2.reuse, R197, P3 ;  /* 0x000000c50200720c */ /* 0x040fe40001f61670 */
[CC--:B------:R-:W-:Y:S02]  /*9e60*/  ISETP.LT.OR P2, PT, R2.reuse, R199.reuse, P2 ;  /* 0x000000c70200720c */ /* 0x0c0fe40001741670 */
[-C--:B------:R-:W-:Y:S01]  /*9e70*/  ISETP.LT.OR P0, PT, R2, R196.reuse, P0 ;  /* 0x000000c40200720c */ /* 0x080fe20000701670 */
[C---:B------:R-:W-:Y:S01]  /*9e80*/  VIADD R2, R0.reuse, 0x68 ;  /* 0x0000006800027836 */ /* 0x040fe20000000000 */
[C---:B------:R-:W-:Y:S02]  /*9e90*/  ISETP.LT.OR P5, PT, R3.reuse, R199, P5 ;  /* 0x000000c70300720c */ /* 0x040fe40002fa1670 */
[----:B------:R-:W-:Y:S01]  /*9ea0*/  ISETP.LT.OR P4, PT, R3, R196, P4 ;  /* 0x000000c40300720c */ /* 0x000fe20002781670 */
[----:B------:R-:W-:Y:S01]  /*9eb0*/  VIADD R3, R0, 0x70 ;  /* 0x0000007000037836 */ /* 0x000fe20000000000 */
[----:B------:R-:W-:-:S02]  /*9ec0*/  FSEL R61, R61, -INF , !P6 ;  /* 0xff8000003d3d7808 */ /* 0x000fc40007000000 */
[----:B------:R-:W-:Y:S02]  /*9ed0*/  FSEL R63, R63, -INF , !P3 ;  /* 0xff8000003f3f7808 */ /* 0x000fe40005800000 */
[----:B------:R-:W-:Y:S02]  /*9ee0*/  FSEL R59, R64, -INF , !P5 ;  /* 0xff800000403b7808 */ /* 0x000fe40006800000 */
[----:B------:R-:W-:Y:S02]  /*9ef0*/  FSEL R230, R66, -INF , !P4 ;  /* 0xff80000042e67808 */ /* 0x000fe40006000000 */
[C---:B------:R-:W-:Y:S02]  /*9f00*/  ISETP.GE.AND P3, PT, R2.reuse, R203, PT ;  /* 0x000000cb0200720c */ /* 0x040fe40003f66270 */
[C---:B------:R-:W-:Y:S02]  /*9f10*/  ISETP.GE.AND P6, PT, R2.reuse, R202, PT ;  /* 0x000000ca0200720c */ /* 0x040fe40003fc6270 */
[----:B------:R-:W-:-:S02]  /*9f20*/  ISETP.GE.AND P5, PT, R2, R201, PT ;  /* 0x000000c90200720c */ /* 0x000fc40003fa6270 */
[-C--:B------:R-:W-:Y:S02]  /*9f30*/  ISETP.GE.AND P4, PT, R2, R200.reuse, PT ;  /* 0x000000c80200720c */ /* 0x080fe40003f86270 */
[----:B------:R-:W-:Y:S02]  /*9f40*/  FSEL R57, R65, -INF , !P2 ;  /* 0xff80000041397808 */ /* 0x000fe40005000000 */
[----:B------:R-:W-:Y:S02]  /*9f50*/  FSEL R228, R67, -INF , !P0 ;  /* 0xff80000043e47808 */ /* 0x000fe40004000000 */
[C---:B------:R-:W-:Y:S02]  /*9f60*/  ISETP.GE.AND P2, PT, R20.reuse, R201, PT ;  /* 0x000000c91400720c */ /* 0x040fe40003f46270 */
[----:B------:R-:W-:Y:S02]  /*9f70*/  ISETP.GE.AND P0, PT, R20, R200, PT ;  /* 0x000000c81400720c */ /* 0x000fe40003f06270 */
[----:B------:R-:W-:-:S02]  /*9f80*/  ISETP.LT.OR P3, PT, R2, R198, P3 ;  /* 0x000000c60200720c */ /* 0x000fc40001f61670 */
[C---:B------:R-:W-:Y:S02]  /*9f90*/  ISETP.LT.OR P6, PT, R2.reuse, R197, P6 ;  /* 0x000000c50200720c */ /* 0x040fe400037c1670 */
[CC--:B------:R-:W-:Y:S02]  /*9fa0*/  ISETP.LT.OR P5, PT, R2.reuse, R199.reuse, P5 ;  /* 0x000000c70200720c */ /* 0x0c0fe40002fa1670 */
[-C--:B------:R-:W-:Y:S01]  /*9fb0*/  ISETP.LT.OR P4, PT, R2, R196.reuse, P4 ;  /* 0x000000c40200720c */ /* 0x080fe20002781670 */
[----:B------:R-:W-:Y:S01]  /*9fc0*/  VIADD R2, R0, 0x71 ;  /* 0x0000007100027836 */ /* 0x000fe20000000000 */
[C---:B------:R-:W-:Y:S02]  /*9fd0*/  ISETP.LT.OR P2, PT, R20.reuse, R199, P2 ;  /* 0x000000c71400720c */ /* 0x040fe40001741670 */
[----:B------:R-:W-:Y:S02]  /*9fe0*/  ISETP.LT.OR P0, PT, R20, R196, P0 ;  /* 0x000000c41400720c */ /* 0x000fe40000701670 */
[----:B------:R-:W-:-:S02]  /*9ff0*/  FSEL R233, R26, -INF , !P4 ;  /* 0xff8000001ae97808 */ /* 0x000fc40006000000 */
[----:B------:R-:W-:Y:S02]  /*a000*/  FSEL R182, R25, -INF , !P2 ;  /* 0xff80000019b67808 */ /* 0x000fe40005000000 */
[----:B------:R-:W-:Y:S02]  /*a010*/  FSEL R231, R27, -INF , !P0 ;  /* 0xff8000001be77808 */ /* 0x000fe40004000000 */
[C---:B------:R-:W-:Y:S02]  /*a020*/  ISETP.GE.AND P4, PT, R3.reuse, R201, PT ;  /* 0x000000c90300720c */ /* 0x040fe40003f86270 */
[C---:B------:R-:W-:Y:S02]  /*a030*/  ISETP.GE.AND P2, PT, R3.reuse, R200, PT ;  /* 0x000000c80300720c */ /* 0x040fe40003f46270 */
[----:B------:R-:W-:Y:S02]  /*a040*/  ISETP.GE.AND P0, PT, R2, R203, PT ;  /* 0x000000cb0200720c */ /* 0x000fe40003f06270 */
[----:B------:R-:W-:-:S02]  /*a050*/  ISETP.LT.OR P4, PT, R3, R199, P4 ;  /* 0x000000c70300720c */ /* 0x000fc40002781670 */
[----:B------:R-:W-:Y:S02]  /*a060*/  ISETP.LT.OR P2, PT, R3, R196, P2 ;  /* 0x000000c40300720c */ /* 0x000fe40001741670 */
[----:B------:R-:W-:Y:S02]  /*a070*/  ISETP.LT.OR P0, PT, R2, R198, P0 ;  /* 0x000000c60200720c */ /* 0x000fe40000701670 */
        /* <DEDUP_REMOVED lines=8> */
[----:B------:R-:W-:Y:S02]  /*a100*/  ISETP.LT.OR P3, PT, R3, R198, P3 ;  /* 0x000000c60300720c */ /* 0x000fe40001f61670 */
[----:B------:R-:W-:-:S02]  /*a110*/  ISETP.LT.OR P4, PT, R2, R197, P4 ;  /* 0x000000c50200720c */ /* 0x000fc40002781670 */
[C---:B------:R-:W-:Y:S02]  /*a120*/  ISETP.LT.OR P2, PT, R2.reuse, R199, P2 ;  /* 0x000000c70200720c */ /* 0x040fe40001741670 */
[----:B------:R-:W-:Y:S01]  /*a130*/  ISETP.LT.OR P0, PT, R2, R196, P0 ;  /* 0x000000c40200720c */ /* 0x000fe20000701670 */
[----:B------:R-:W-:Y:S01]  /*a140*/  VIADD R2, R0, 0x78 ;  /* 0x0000007800027836 */ /* 0x000fe20000000000 */
[----:B------:R-:W-:Y:S01]  /*a150*/  FSEL R178, R24, -INF , !P5 ;  /* 0xff80000018b27808 */ /* 0x000fe20006800000 */
[----:B------:R-:W-:Y:S01]  /*a160*/  VIADD R0, R0, 0x79 ;  /* 0x0000007900007836 */ /* 0x000fe20000000000 */
[----:B------:R-:W-:Y:S02]  /*a170*/  FSEL R48, R48, -INF , !P3 ;  /* 0xff80000030307808 */ /* 0x000fe40005800000 */
[----:B------:R-:W-:Y:S02]  /*a180*/  ISETP.GE.AND P5, PT, R3, R202, PT ;  /* 0x000000ca0300720c */ /* 0x000fe40003fa6270 */
[----:B------:R-:W-:-:S02]  /*a190*/  ISETP.GE.AND P3, PT, R20, R203, PT ;  /* 0x000000cb1400720c */ /* 0x000fc40003f66270 */
[----:B------:R-:W-:Y:S02]  /*a1a0*/  FSEL R224, R35, -INF , !P0 ;  /* 0xff80000023e07808 */ /* 0x000fe40004000000 */
[----:B------:R-:W-:Y:S02]  /*a1b0*/  ISETP.GE.AND P0, PT, R0, R201, PT ;  /* 0x000000c90000720c */ /* 0x000fe40003f06270 */
[----:B------:R-:W-:Y:S02]  /*a1c0*/  ISETP.LT.OR P5, PT, R3, R197, P5 ;  /* 0x000000c50300720c */ /* 0x000fe40002fa1670 */
[----:B------:R-:W-:Y:S02]  /*a1d0*/  ISETP.LT.OR P3, PT, R20, R198, P3 ;  /* 0x000000c61400720c */ /* 0x000fe40001f61670 */
[----:B------:R-:W-:Y:S02]  /*a1e0*/  ISETP.LT.OR P0, PT, R0, R199, P0 ;  /* 0x000000c70000720c */ /* 0x000fe40000701670 */
[----:B------:R-:W-:-:S02]  /*a1f0*/  FSEL R50, R50, -INF , !P5 ;  /* 0xff80000032327808 */ /* 0x000fc40006800000 */
[----:B------:R-:W-:Y:S02]  /*a200*/  FSEL R53, R53, -INF , !P3 ;  /* 0xff80000035357808 */ /* 0x000fe40005800000 */
[----:B------:R-:W-:Y:S02]  /*a210*/  FSEL R207, R33, -INF , !P2 ;  /* 0xff80000021cf7808 */ /* 0x000fe40005000000 */
[----:B------:R-:W-:Y:S02]  /*a220*/  ISETP.GE.AND P5, PT, R20, R202, PT ;  /* 0x000000ca1400720c */ /* 0x000fe40003fa6270 */
[C---:B------:R-:W-:Y:S02]  /*a230*/  ISETP.GE.AND P3, PT, R2.reuse, R201, PT ;  /* 0x000000c90200720c */ /* 0x040fe40003f66270 */
[----:B------:R-:W-:Y:S02]  /*a240*/  ISETP.GE.AND P2, PT, R2, R200, PT ;  /* 0x000000c80200720c */ /* 0x000fe40003f46270 */
[----:B------:R-:W-:-:S02]  /*a250*/  FSEL R206, R5, -INF , !P0 ;  /* 0xff80000005ce7808 */ /* 0x000fc40004000000 */
[----:B------:R-:W-:Y:S02]  /*a260*/  PLOP3.LUT P0, PT, PT, PT, UP0, 0x80, 0x0 ;  /* 0x000000000000781c */ /* 0x000fe40003f0f008 */
[----:B------:R-:W-:Y:S02]  /*a270*/  ISETP.LT.OR P5, PT, R20, R197, P5 ;  /* 0x000000c51400720c */ /* 0x000fe40002fa1670 */
[C---:B------:R-:W-:Y:S02]  /*a280*/  ISETP.LT.OR P3, PT, R2.reuse, R199, P3 ;  /* 0x000000c70200720c */ /* 0x040fe40001f61670 */
[----:B------:R-:W-:Y:S02]  /*a290*/  ISETP.LT.OR P2, PT, R2, R196, P2 ;  /* 0x000000c40200720c */ /* 0x000fe40001741670 */
[----:B------:R-:W-:Y:S02]  /*a2a0*/  FSEL R51, R51, -INF , !P4 ;  /* 0xff80000033337808 */ /* 0x000fe40006000000 */
[----:B------:R-:W-:-:S02]  /*a2b0*/  FSEL R54, R54, -INF , !P6 ;  /* 0xff80000036367808 */ /* 0x000fc40007000000 */
[----:B------:R-:W-:Y:S02]  /*a2c0*/  FSEL R55, R55, -INF , !P5 ;  /* 0xff80000037377808 */ /* 0x000fe40006800000 */
[----:B------:R-:W-:Y:S02]  /*a2d0*/  FSEL R183, R4, -INF , !P3 ;  /* 0xff80000004b77808 */ /* 0x000fe40005800000 */
[----:B------:R-:W-:Y:S02]  /*a2e0*/  FSEL R227, R6, -INF , !P2 ;  /* 0xff80000006e37808 */ /* 0x000fe40005000000 */
[CC--:B------:R-:W-:Y:S02]  /*a2f0*/  ISETP.GE.AND P6, PT, R2.reuse, R203.reuse, PT ;  /* 0x000000cb0200720c */ /* 0x0c0fe40003fc6270 */
[----:B------:R-:W-:Y:S02]  /*a300*/  ISETP.GE.AND P4, PT, R2, R202, PT ;  /* 0x000000ca0200720c */ /* 0x000fe40003f86270 */
[----:B------:R-:W-:-:S02]  /*a310*/  ISETP.GE.AND P5, PT, R0, R203, PT ;  /* 0x000000cb0000720c */ /* 0x000fc40003fa6270 */
[C---:B------:R-:W-:Y:S02]  /*a320*/  ISETP.GE.AND P3, PT, R0.reuse, R202, PT ;  /* 0x000000ca0000720c */ /* 0x040fe40003f66270 */
[----:B------:R-:W-:Y:S02]  /*a330*/  ISETP.GE.AND P2, PT, R0, R200, PT ;  /* 0x000000c80000720c */ /* 0x000fe40003f46270 */
[CC--:B------:R-:W-:Y:S02]  /*a340*/  ISETP.LT.OR P6, PT, R2.reuse, R198.reuse, P6 ;  /* 0x000000c60200720c */ /* 0x0c0fe400037c1670 */
[-C--:B------:R-:W-:Y:S02]  /*a350*/  ISETP.LT.OR P4, PT, R2, R197.reuse, P4 ;  /* 0x000000c50200720c */ /* 0x080fe40002781670 */
[C---:B------:R-:W-:Y:S02]  /*a360*/  ISETP.LT.OR P5, PT, R0.reuse, R198, P5 ;  /* 0x000000c60000720c */ /* 0x040fe40002fa1670 */
[----:B------:R-:W-:-:S02]  /*a370*/  ISETP.LT.OR P3, PT, R0, R197, P3 ;  /* 0x000000c50000720c */ /* 0x000fc40001f61670 */
[----:B------:R-:W-:Y:S02]  /*a380*/  ISETP.LT.OR P2, PT, R0, R196, P2 ;  /* 0x000000c40000720c */ /* 0x000fe40001741670 */
[----:B------:R-:W-:Y:S02]  /*a390*/  FSEL R17, R8, -INF , !P6 ;  /* 0xff80000008117808 */ /* 0x000fe40007000000 */
[----:B------:R-:W-:Y:S02]  /*a3a0*/  FSEL R229, R7, -INF , !P2 ;  /* 0xff80000007e57808 */ /* 0x000fe40005000000 */
[----:B------:R-:W-:Y:S02]  /*a3b0*/  FSEL R209, R10, -INF , !P4 ;  /* 0xff8000000ad17808 */ /* 0x000fe40006000000 */
[----:B------:R-:W-:Y:S02]  /*a3c0*/  FSEL R16, R9, -INF , !P5 ;  /* 0xff80000009107808 */ /* 0x000fe40006800000 */
[----:B------:R-:W-:Y:S01]  /*a3d0*/  FSEL R208, R11, -INF , !P3 ;  /* 0xff8000000bd07808 */ /* 0x000fe20005800000 */
[----:B------:R-:W-:Y:S06]  /*a3e0*/  @!P0 BRA `(.L_x_249) ;  /* 0x0000000000f88947 */ /* 0x000fec0003800000 */
[----:B------:R-:W2:Y:S04]  /*a3f0*/  LDL.64 R250, [R1+0x40] ;  /* 0x0000400001fa7983 */ /* 0x000ea80000100a00 */
[----:B------:R-:W3:Y:S01]  /*a400*/  LDL.64 R242, [R1+0x38] ;  /* 0x0000380001f27983 */ /* 0x000ee20000100a00 */
[----:B------:R-:W-:Y:S01]  /*a410*/  UIADD3 UR18, UR18, -0x3, URZ ;  /* 0xfffffffd12127890 */ /* 0x000fe2000fffe03f */
[----:B------:R-:W1:Y:S01]  /*a420*/  @!P1 LDC.64 R8, c[0x0][0x218] ;  /* 0x00008600ff089b82 */ /* 0x000e620000000a00 */
[----:B------:R-:W-:Y:S01]  /*a430*/  IMAD.U32 R5, RZ, RZ, UR10 ;  /* 0x0000000aff057e24 */ /* 0x000fe2000f8e00ff */
[----:B------:R4:W-:Y:S01]  /*a440*/  @P1 STS [R204+0x2000], RZ ;  /* 0x002000ffcc001388 */ /* 0x0009e20000000800 */
[----:B------:R-:W-:Y:S01]  /*a450*/  USHF.R.S32.HI UR4, URZ, 0x1f, UR18 ;  /* 0x0000001f3f047899 */ /* 0x000fe20008011412 */
[----:B------:R-:W-:Y:S01]  /*a460*/  IMAD.U32 R6, RZ, RZ, UR10 ;  /* 0x0000000aff067e24 */ /* 0x000fe2000f8e00ff */
[----:B------:R-:W-:Y:S01]  /*a470*/  UIMAD.WIDE.U32 UR6, UR18, UR10, URZ ;  /* 0x0000000a120672a5 */ /* 0x000fe2000f8e003f */
[----:B------:R-:W-:Y:S01]  /*a480*/  IMAD.U32 R4, RZ, RZ, UR11 ;  /* 0x0000000bff047e24 */ /* 0x000fe2000f8e00ff */
[----:B------:R-:W-:Y:S01]  /*a490*/  UIMAD UR4, UR4, UR10, URZ ;  /* 0x0000000a040472a4 */ /* 0x000fe2000f8e023f */
[----:B------:R-:W5:Y:S01]  /*a4a0*/  @!P1 LDC.64 R12, c[0x0][0x218] ;  /* 0x00008600ff0c9b82 */ /* 0x000f620000000a00 */
[----:B------:R4:W-:Y:S01]  /*a4b0*/  @P1 STS [R204+0x2004], RZ ;  /* 0x002004ffcc001388 */ /* 0x0009e20000000800 */
[----:B------:R-:W-:Y:S01]  /*a4c0*/  BSSY B0, `(.L_x_250) ;  /* 0x000002f000007945 */ /* 0x000fe20003800000 */
[----:B------:R-:W-:Y:S01]  /*a4d0*/  UIMAD UR4, UR18, UR11, UR4 ;  /* 0x0000000b120472a4 */ /* 0x000fe2000f8e0204 */
[----:B------:R-:W-:Y:S01]  /*a4e0*/  IMAD.U32 R2, RZ, RZ, UR6 ;  /* 0x00000006ff027e24 */ /* 0x000fe2000f8e00ff */
[----:B------:R4:W-:Y:S01]  /*a4f0*/  @P1 STS.64 [R204+0x2008], RZ ;  /* 0x002008ffcc001388 */ /* 0x0009e20000000a00 */
[----:B------:R-:W-:Y:S01]  /*a500*/  IMAD.U32 R3, RZ, RZ, UR6 ;  /* 0x00000006ff037e24 */ /* 0x000fe2000f8e00ff */
[----:B------:R-:W-:Y:S01]  /*a510*/  UIADD3 UR4, UR7, UR4, URZ ;  /* 0x0000000407047290 */ /* 0x000fe2000fffe03f */
[----:B------:R-:W4:Y:S05]  /*a520*/  @!P1 LDC.64 R14, c[0x0][0x218] ;  /* 0x00008600ff0e9b82 */ /* 0x000f2a0000000a00 */
[----:B------:R-:W-:Y:S01]  /*a530*/  IMAD.U32 R0, RZ, RZ, UR4 ;  /* 0x00000004ff007e24 */ /* 0x000fe2000f8e00ff */
[----:B--2---:R-:W-:-:S04]  /*a540*/  LEA R2, P0, R2, R250, 0x7 ;  /* 0x000000fa02027211 */ /* 0x004fc800078038ff */
[----:B---3--:R-:W-:Y:S02]  /*a550*/  LEA.HI.X R3, R3, R243, R0, 0x7, P0 ;  /* 0x000000f303037211 */ /* 0x008fe400000f3c00 */
[----:B------:R-:W-:Y:S02]  /*a560*/  @!P1 LEA R5, P2, R5, R2, 0x6 ;  /* 0x0000000205059211 */ /* 0x000fe400078430ff */
[----:B------:R-:W-:Y:S02]  /*a570*/  @!P1 IADD3 R0, P0, R2, UR28, RZ ;  /* 0x0000001c02009c10 */ /* 0x000fe4000ff1e0ff */
[----:B------:R-:W-:Y:S02]  /*a580*/  @!P1 LEA.HI.X R10, R6, R3, R4, 0x6, P2 ;  /* 0x00000003060a9211 */ /* 0x000fe400010f3404 */
[----:B-1----:R-:W-:Y:S02]  /*a590*/  @!P1 LEA R6, P2, R0, R8, 0x1 ;  /* 0x0000000800069211 */ /* 0x002fe400078408ff */
[----:B------:R-:W-:-:S02]  /*a5a0*/  @!P1 IADD3.X R7, R3, UR27, RZ, P0, !PT ;  /* 0x0000001b03079c10 */ /* 0x000fc400087fe4ff */
[----:B-----5:R-:W-:Y:S02]  /*a5b0*/  @!P1 LEA R8, P3, R2, R12, 0x1 ;  /* 0x0000000c02089211 */ /* 0x020fe400078608ff */
[----:B------:R-:W-:Y:S02]  /*a5c0*/  @!P1 LEA.HI.X R7, R0, R9, R7, 0x1, P2 ;  /* 0x0000000900079211 */ /* 0x000fe400010f0c07 */
[C---:B----4-:R-:W-:Y:S02]  /*a5d0*/  @!P1 LEA R4, P0, R5.reuse, R14, 0x1 ;  /* 0x0000000e05049211 */ /* 0x050fe400078008ff */
[----:B------:R-:W-:Y:S02]  /*a5e0*/  @!P1 LEA.HI.X R9, R2, R13, R3, 0x1, P3 ;  /* 0x0000000d02099211 */ /* 0x000fe400018f0c03 */
[----:B------:R-:W-:-:S03]  /*a5f0*/  @!P1 LEA.HI.X R5, R5, R15, R10, 0x1, P0 ;  /* 0x0000000f05059211 */ /* 0x000fc600000f0c0a */
[----:B------:R-:W-:Y:S01]  /*a600*/  @!PT LDS RZ, [RZ] ;  /* 0x00000000fffff984 */ /* 0x000fe20000000800 */
[----:B------:R-:W-:Y:S01]  /*a610*/  @!PT LDS RZ, [RZ] ;  /* 0x00000000fffff984 */ /* 0x000fe20000000800 */
[----:B------:R-:W-:Y:S01]  /*a620*/  @!PT LDS RZ, [RZ] ;  /* 0x00000000fffff984 */ /* 0x000fe20000000800 */
[----:B------:R1:W-:Y:S04]  /*a630*/  @!P1 LDGSTS.E.BYPASS.LTC128B.128 [R204+0x2000], desc[UR22][R8.64] ;  /* 0x0200000008cc9fae */ /* 0x0003e8000b901d56 */
[----:B------:R1:W-:Y:S04]  /*a640*/  @P1 STS.128 [R204+0x2800], RZ ;  /* 0x002800ffcc001388 */ /* 0x0003e80000000c00 */
        /* <DEDUP_REMOVED lines=9> */
[----:B------:R1:W-:Y:S01]  /*a6e0*/  @P1 STS.128 [R204+0x3800], RZ ;  /* 0x003800ffcc001388 */ /* 0x0003e20000000c00 */
[----:B------:R-:W-:Y:S05]  /*a6f0*/  @P1 BRA `(.L_x_251) ;  /* 0x00000000002c1947 */ /* 0x000fea0003800000 */
[----:B------:R-:W-:Y:S01]  /*a700*/  IMAD.U32 R0, RZ, RZ, UR10 ;  /* 0x0000000aff007e24 */ /* 0x000fe2000f8e00ff */
[----:B------:R-:W-:Y:S01]  /*a710*/  UIMAD UR4, UR11, 0x60, URZ ;  /* 0x000000600b0478a4 */ /* 0x000fe2000f8e023f */
[----:B------:R-:W-:Y:S02]  /*a720*/  ULDC.64 UR6, c[0x0][0x218] ;  /* 0x0000860000067ab9 */ /* 0x000fe40000000a00 */
[----:B------:R-:W-:-:S05]  /*a730*/  IMAD.WIDE.U32 R2, R0, 0x60, R2 ;  /* 0x0000006000027825 */ /* 0x000fca00078e0002 */
[----:B------:R-:W-:Y:S02]  /*a740*/  IADD3 R0, R3, UR4, RZ ;  /* 0x0000000403007c10 */ /* 0x000fe4000fffe0ff */
[----:B-1----:R-:W-:-:S04]  /*a750*/  LEA R4, P0, R2, UR6, 0x1 ;  /* 0x0000000602047c11 */ /* 0x002fc8000f8008ff */
[----:B------:R-:W-:-:S05]  /*a760*/  LEA.HI.X R5, R2, UR7, R0, 0x1, P0 ;  /* 0x0000000702057c11 */ /* 0x000fca00080f0c00 */
[----:B------:R-:W-:Y:S01]  /*a770*/  @!PT LDS RZ, [RZ] ;  /* 0x00000000fffff984 */ /* 0x000fe20000000800 */
[----:B------:R-:W-:Y:S01]  /*a780*/  @!PT LDS RZ, [RZ] ;  /* 0x00000000fffff984 */ /* 0x000fe20000000800 */
[----:B------:R-:W-:Y:S01]  /*a790*/  @!PT LDS RZ, [RZ] ;  /* 0x00000000fffff984 */ /* 0x000fe20000000800 */
[----:B------:R2:W-:Y:S04]  /*a7a0*/  LDGSTS.E.BYPASS.LTC128B.128 [R204+0x3800], desc[UR22][R4.64] ;  /* 0x0380000004cc7fae */ /* 0x0005e8000b901d56 */
.L_x_251:
[----:B------:R-:W-:Y:S05]  /*a7b0*/  BSYNC B0 ;  /* 0x0000000000007941 */ /* 0x000fea0003800000 */
.L_x_250:
[----:B------:R-:W0:Y:S02]  /*a7c0*/  LDGDEPBAR ;  /* 0x00000000000079af */ /* 0x000e240000000000 */
.L_x_249:
[----:B------:R-:W-:Y:S01]  /*a7d0*/  FMNMX.FTZ R0, R41, R102, !PT ;  /* 0x0000006629007209 */ /* 0x000fe20007810000 */
[----:B------:R-:W-:Y:S01]  /*a7e0*/  IMAD.MOV.U32 R29, RZ, RZ, R236 ;  /* 0x000000ffff1d7224 */ /* 0x000fe200078e00ec */
[----:B------:R-:W-:Y:S01]  /*a7f0*/  MOV R30, R237 ;  /* 0x000000ed001e7202 */ /* 0x000fe20000000f00 */
[----:B------:R-:W-:Y:S01]  /*a800*/  LDSM.16.MT88.4 R12, [R184+0x4000] ;  /* 0x00400000b80c783b */ /* 0x000fe20000004200 */
[----:B------:R-:W-:Y:S02]  /*a810*/  FMNMX.FTZ R0, R107, R0, !PT ;  /* 0x000000006b007209 */ /* 0x000fe40007810000 */
[----:B------:R-:W-:Y:S02]  /*a820*/  MOV R23, R238 ;  /* 0x000000ee00177202 */ /* 0x000fe40000000f00 */
[----:B------:R-:W-:Y:S02]  /*a830*/  FMNMX.FTZ R0, R100, R0, !PT ;  /* 0x0000000064007209 */ /* 0x000fe40007810000 */
[----:B------:R-:W-:-:S02]  /*a840*/  MOV R20, R240 ;  /* 0x000000f000147202 */ /* 0x000fc40000000f00 */
        /* <DEDUP_REMOVED lines=29> */
[----:B------:R-:W3:Y:S02]  /*aa20*/  SHFL.BFLY PT, R2, R0, 0x2, 0x1f ;  /* 0x0c401f0000027f89 */ /* 0x000ee400000e0000 */
[----:B---3--:R-:W-:-:S05]  /*aa30*/  FMNMX.FTZ R0, R0, R2, !PT ;  /* 0x0000000200007209 */ /* 0x008fca0007810000 */
[----:B------:R-:W3:Y:S02]  /*aa40*/  SHFL.BFLY PT, R2, R0, 0x1, 0x1f ;  /* 0x0c201f0000027f89 */ /* 0x000ee400000e0000 */
[----:B---3--:R-:W-:-:S04]  /*aa50*/  FMNMX.FTZ R75, R0, R2, !PT ;  /* 0x00000002004b7209 */ /* 0x008fc80007810000 */
[C---:B------:R-:W-:Y:S01]  /*aa60*/  FSETP.NEU.FTZ.AND P3, PT, R75.reuse, -INF , PT ;  /* 0xff8000004b00780b */ /* 0x040fe20003f7d000 */
[----:B------:R-:W-:-:S05]  /*aa70*/  FMUL.FTZ R0, R75, UR16 ;  /* 0x000000104b007c20 */ /* 0x000fca0008410000 */
[----:B------:R-:W-:-:S05]  /*aa80*/  FSEL R0, R0, RZ, P3 ;  /* 0x000000ff00007208 */ /* 0x000fca0001800000 */
[--C-:B------:R-:W-:Y:S01]  /*aa90*/  FFMA.FTZ R2, R102, UR16, -R0.reuse ;  /* 0x0000001066027c23 */ /* 0x100fe20008010800 */
[----:B------:R-:W-:-:S03]  /*aaa0*/  FFMA.FTZ R3, R99, UR16, -R0 ;  /* 0x0000001063037c23 */ /* 0x000fc60008010800 */
[----:B------:R3:W-:Y:S08]  /*aab0*/  MUFU.EX2 R239, R2 ;  /* 0x0000000200ef7308 */ /* 0x0007f00000000800 */
[----:B-1----:R1:W-:Y:S01]  /*aac0*/  MUFU.EX2 R6, R3 ;  /* 0x0000000300067308 */ /* 0x0023e20000000800 */
[----:B---3--:R-:W-:-:S07]  /*aad0*/  FFMA.FTZ R2, R107, UR16, -R0 ;  /* 0x000000106b027c23 */ /* 0x008fce0008010800 */
[----:B------:R3:W-:Y:S01]  /*aae0*/  MUFU.EX2 R67, R2 ;  /* 0x0000000200437308 */ /* 0x0007e20000000800 */
[----:B-1----:R-:W-:-:S07]  /*aaf0*/  FFMA.FTZ R3, R97, UR16, -R0 ;  /* 0x0000001061037c23 */ /* 0x002fce0008010800 */
[----:B------:R1:W-:Y:S01]  /*ab00*/  MUFU.EX2 R7, R3 ;  /* 0x0000000300077308 */ /* 0x0003e20000000800 */
[----:B---3--:R-:W-:-:S07]  /*ab10*/  FFMA.FTZ R2, R100, UR16, -R0 ;  /* 0x0000001064027c23 */ /* 0x008fce0008010800 */
[----:B--2---:R2:W3:Y:S01]  /*ab20*/  MUFU.EX2 R5, R2 ;  /* 0x0000000200057308 */ /* 0x0044e20000000800 */
[----:B-1----:R-:W-:-:S07]  /*ab30*/  FFMA.FTZ R3, R101, UR16, -R0 ;  /* 0x0000001065037c23 */ /* 0x002fce0008010800 */
[----:B------:R1:W-:Y:S01]  /*ab40*/  MUFU.EX2 R102, R3 ;  /* 0x0000000300667308 */ /* 0x0003e20000000800 */
[----:B--2---:R-:W-:-:S04]  /*ab50*/  FMNMX.FTZ R2, R40, R119, !PT ;  /* 0x0000007728027209 */ /* 0x004fc80007810000 */
        /* <DEDUP_REMOVED lines=43> */
[----:B------:R-:W2:Y:S01]  /*ae10*/  SHFL.BFLY PT, R4, R2, 0x2, 0x1f ;  /* 0x0c401f0002047f89 */ /* 0x000ea200000e0000 */
[----:B-1----:R-:W-:-:S04]  /*ae20*/  FFMA.FTZ R3, R80, UR16, -R0 ;  /* 0x0000001050037c23 */ /* 0x002fc80008010800 */
[----:B------:R1:W-:Y:S01]  /*ae30*/  MUFU.EX2 R34, R3 ;  /* 0x0000000300227308 */ /* 0x0003e20000000800 */
[----:B--2---:R-:W-:Y:S01]  /*ae40*/  FMNMX.FTZ R2, R2, R4, !PT ;  /* 0x0000000402027209 */ /* 0x004fe20007810000 */
[----:B-1----:R-:W-:-:S04]  /*ae50*/  FFMA.FTZ R3, R84, UR16, -R0 ;  /* 0x0000001054037c23 */ /* 0x002fc80008010800 */
[----:B------:R-:W1:Y:S02]  /*ae60*/  SHFL.BFLY PT, R4, R2, 0x1, 0x1f ;  /* 0x0c201f0002047f89 */ /* 0x000e6400000e0000 */
[----:B------:R2:W-:Y:S02]  /*ae70*/  MUFU.EX2 R93, R3 ;  /* 0x00000003005d7308 */ /* 0x0005e40000000800 */
[----:B--2---:R-:W-:-:S06]  /*ae80*/  FFMA.FTZ R3, R77, UR16, -R0 ;  /* 0x000000104d037c23 */ /* 0x004fcc0008010800 */
[----:B------:R2:W-:Y:S01]  /*ae90*/  MUFU.EX2 R90, R3 ;  /* 0x00000003005a7308 */ /* 0x0005e20000000800 */
[----:B-1----:R-:W-:Y:S01]  /*aea0*/  FMNMX.FTZ R74, R2, R4, !PT ;  /* 0x00000004024a7209 */ /* 0x002fe20007810000 */
[----:B------:R-:W-:-:S03]  /*aeb0*/  FFMA.FTZ R2, R17, UR16, -R0 ;  /* 0x0000001011027c23 */ /* 0x000fc60008010800 */
[----:B------:R-:W-:-:S03]  /*aec0*/  FSETP.NEU.FTZ.AND P2, PT, R74, -INF , PT ;  /* 0xff8000004a00780b */ /* 0x000fc60003f5d000 */
[----:B------:R1:W-:Y:S01]  /*aed0*/  MUFU.EX2 R97, R2 ;  /* 0x0000000200617308 */ /* 0x0003e20000000800 */
[----:B--2---:R-:W-:-:S07]  /*aee0*/  FFMA.FTZ R3, R78, UR16, -R0 ;  /* 0x000000104e037c23 */ /* 0x004fce0008010800 */
[----:B------:R2:W-:Y:S01]  /*aef0*/  MUFU.EX2 R32, R3 ;  /* 0x0000000300207308 */ /* 0x0005e20000000800 */
[----:B-1----:R-:W-:Y:S01]  /*af00*/  FMNMX.FTZ R2, R39, R169, !PT ;  /* 0x000000a927027209 */ /* 0x002fe20007810000 */
[----:B--2---:R-:W-:Y:S01]  /*af10*/  FFMA.FTZ R3, R76, UR16, -R0 ;  /* 0x000000104c037c23 */ /* 0x004fe20008010800 */
[----:B---3--:R-:W-:-:S05]  /*af20*/  MOV R76, R5 ;  /* 0x00000005004c7202 */ /* 0x008fca0000000f00 */
        /* <DEDUP_REMOVED lines=8> */
[----:B------:R-:W-:-:S05]  /*afb0*/  MOV R43, R6 ;  /* 0x00000006002b7202 */ /* 0x000fca0000000f00 */
[----:B------:R1:W2:Y:S02]  /*afc0*/  MUFU.EX2 R35, R3 ;  /* 0x0000000300237308 */ /* 0x0002a40000000800 */
[----:B-1----:R-:W-:-:S06]  /*afd0*/  FFMA.FTZ R3, R42, UR16, -R0 ;  /* 0x000000102a037c23 */ /* 0x002fcc0008010800 */
[----:B------:R1:W3:Y:S02]  /*afe0*/  MUFU.EX2 R22, R3 ;  /* 0x0000000300167308 */ /* 0x0002e40000000800 */
[----:B-1----:R-:W-:-:S06]  /*aff0*/  FFMA.FTZ R3, R37, UR16, -R0 ;  /* 0x0000001025037c23 */ /* 0x002fcc0008010800 */
[----:B------:R1:W4:Y:S02]  /*b000*/  MUFU.EX2 R9, R3 ;  /* 0x0000000300097308 */ /* 0x0003240000000800 */
[----:B-1----:R-:W-:-:S06]  /*b010*/  FFMA.FTZ R3, R36, UR16, -R0 ;  /* 0x0000001024037c23 */ /* 0x002fcc0008010800 */
[----:B------:R1:W-:Y:S02]  /*b020*/  MUFU.EX2 R68, R3 ;  /* 0x0000000300447308 */ /* 0x0003e40000000800 */
[----:B-1----:R-:W-:-:S06]  /*b030*/  FFMA.FTZ R3, R60, UR16, -R0 ;  /* 0x000000103c037c23 */ /* 0x002fcc0008010800 */
[----:B------:R1:W-:Y:S02]  /*b040*/  MUFU.EX2 R77, R3 ;  /* 0x00000003004d7308 */ /* 0x0003e40000000800 */
[----:B-1----:R-:W-:Y:S01]  /*b050*/  FFMA.FTZ R3, R61, UR16, -R0 ;  /* 0x000000103d037c23 */ /* 0x002fe20008010800 */
[----:B--2---:R-:W-:Y:S02]  /*b060*/  MOV R61, R35 ;  /* 0x00000023003d7202 */ /* 0x004fe40000000f00 */
[----:B------:R-:W-:-:S03]  /*b070*/  MOV R35, R23 ;  /* 0x0000001700237202 */ /* 0x000fc60000000f00 */
[----:B------:R1:W-:Y:S02]  /*b080*/  MUFU.EX2 R84, R3 ;  /* 0x0000000300547308 */ /* 0x0003e40000000800 */
[----:B-1----:R-:W-:Y:S01]  /*b090*/  FFMA.FTZ R3, R52, UR16, -R0 ;  /* 0x0000001034037c23 */ /* 0x002fe20008010800 */
[----:B------:R-:W-:-:S05]  /*b0a0*/  MOV R52, R7 ;  /* 0x0000000700347202 */ /* 0x000fca0000000f00 */
[----:B------:R1:W-:Y:S02]  /*b0b0*/  MUFU.EX2 R80, R3 ;  /* 0x0000000300507308 */ /* 0x0003e40000000800 */
[----:B-1----:R-:W-:Y:S01]  /*b0c0*/  FFMA.FTZ R3, R53, UR16, -R0 ;  /* 0x0000001035037c23 */ /* 0x002fe20008010800 */
[----:B------:R-:W-:Y:S01]  /*b0d0*/  MOV R53, R76 ;  /* 0x0000004c00357202 */ /* 0x000fe20000000f00 */
[----:B------:R-:W-:-:S04]  /*b0e0*/  IMAD.MOV.U32 R76, RZ, RZ, R21 ;  /* 0x000000ffff4c7224 */ /* 0x000fc800078e0015 */
[----:B------:R1:W-:Y:S02]  /*b0f0*/  MUFU.EX2 R82, R3 ;  /* 0x0000000300527308 */ /* 0x0003e40000000800 */
[----:B-1----:R-:W-:Y:S01]  /*b100*/  FFMA.FTZ R3, R48, UR16, -R0 ;  /* 0x0000001030037c23 */ /* 0x002fe20008010800 */
[----:B---3--:R-:W-:-:S05]  /*b110*/  MOV R48, R22 ;  /* 0x0000001600307202 */ /* 0x008fca0000000f00 */
[----:B------:R1:W-:Y:S02]  /*b120*/  MUFU.EX2 R78, R3 ;  /* 0x00000003004e7308 */ /* 0x0003e40000000800 */
[--C-:B-1----:R-:W-:Y:S01]  /*b130*/  FFMA.FTZ R3, R49, UR16, -R0.reuse ;  /* 0x0000001031037c23 */ /* 0x102fe20008010800 */
[----:B------:R-:W-:Y:S01]  /*b140*/  FFMA.FTZ R0, R16, UR16, -R0 ;  /* 0x0000001010007c23 */ /* 0x000fe20008010800 */
[----:B----4-:R-:W-:Y:S01]  /*b150*/  MOV R49, R9 ;  /* 0x0000000900317202 */ /* 0x010fe20000000f00 */
[----:B------:R-:W-:Y:S03]  /*b160*/  LDSM.16.MT88.4 R16, [R185+0x4000] ;  /* 0x00400000b910783b */ /* 0x000fe60000004200 */
[----:B------:R1:W-:Y:S08]  /*b170*/  MUFU.EX2 R101, R3 ;  /* 0x0000000300657308 */ /* 0x0003f00000000800 */
[----:B------:R2:W-:Y:S01]  /*b180*/  MUFU.EX2 R100, R0 ;  /* 0x0000000000647308 */ /* 0x0005e20000000800 */
[----:B-1----:R-:W-:-:S05]  /*b190*/  FMUL.FTZ R3, R74, UR16 ;  /* 0x000000104a037c20 */ /* 0x002fca0008410000 */
[----:B------:R-:W-:-:S05]  /*b1a0*/  FSEL R3, R3, RZ, P2 ;  /* 0x000000ff03037208 */ /* 0x000fca0001000000 */
[--C-:B--2---:R-:W-:Y:S01]  /*b1b0*/  FFMA.FTZ R0, R119, UR16, -R3.reuse ;  /* 0x0000001077007c23 */ /* 0x104fe20008010803 */
[----:B------:R-:W-:-:S03]  /*b1c0*/  FFMA.FTZ R4, R87, UR16, -R3 ;  /* 0x0000001057047c23 */ /* 0x000fc60008010803 */
[----:B------:R1:W-:Y:S08]  /*b1d0*/  MUFU.EX2 R236, R0 ;  /* 0x0000000000ec7308 */ /* 0x0003f00000000800 */
[----:B------:R2:W-:Y:S01]  /*b1e0*/  MUFU.EX2 R66, R4 ;  /* 0x0000000400427308 */ /* 0x0005e20000000800 */
[----:B-1----:R-:W-:-:S07]  /*b1f0*/  FFMA.FTZ R0, R120, UR16, -R3 ;  /* 0x0000001078007c23 */ /* 0x002fce0008010803 */
[----:B------:R1:W-:Y:S01]  /*b200*/  MUFU.EX2 R237, R0 ;  /* 0x0000000000ed7308 */ /* 0x0003e20000000800 */
[----:B--2---:R-:W-:Y:S01]  /*b210*/  FFMA.FTZ R4, R83, UR16, -R3 ;  /* 0x0000001053047c23 */ /* 0x004fe20008010803 */
[----:B------:R-:W-:-:S06]  /*b220*/  MOV R83, R45 ;  /* 0x0000002d00537202 */ /* 0x000fcc0000000f00 */
        /* <DEDUP_REMOVED lines=10> */
[----:B------:R1:W2:Y:S02]  /*b2d0*/  MUFU.EX2 R44, R0 ;  /* 0x00000000002c7308 */ /* 0x0002a40000000800 */
[----:B-1----:R-:W-:Y:S01]  /*b2e0*/  FMNMX.FTZ R0, R176, R2, !PT ;  /* 0x00000002b0007209 */ /* 0x002fe20007810000 */
[----:B------:R-:W-:Y:S01]  /*b2f0*/  FFMA.FTZ R2, R108, UR16, -R3 ;  /* 0x000000106c027c23 */ /* 0x000fe20008010803 */
[----:B--2---:R-:W-:Y:S02]  /*b300*/  MOV R87, R44 ;  /* 0x0000002c00577202 */ /* 0x004fe40000000f00 */
[----:B------:R-:W-:Y:S02]  /*b310*/  FMNMX.FTZ R0, R171, R0, !PT ;  /* 0x00000000ab007209 */ /* 0x000fe40007810000 */
[----:B------:R1:W2:Y:S02]  /*b320*/  MUFU.EX2 R46, R2 ;  /* 0x00000002002e7308 */ /* 0x0002a40000000800 */
[----:B------:R-:W-:-:S04]  /*b330*/  FMNMX.FTZ R0, R170, R0, !PT ;  /* 0x00000000aa007209 */ /* 0x000fc80007810000 */
[----:B------:R-:W-:-:S04]  /*b340*/  FMNMX.FTZ R0, R133, R0, !PT ;  /* 0x0000000085007209 */ /* 0x000fc80007810000 */
[----:B------:R-:W-:-:S04]  /*b350*/  FMNMX.FTZ R0, R132, R0, !PT ;  /* 0x0000000084007209 */ /* 0x000fc80007810000 */
[----:B------:R-:W-:Y:S01]  /*b360*/  FMNMX.FTZ R0, R129, R0, !PT ;  /* 0x0000000081007209 */ /* 0x000fe20007810000 */
[----:B-1----:R-:W-:Y:S01]  /*b370*/  FFMA.FTZ R2, R109, UR16, -R3 ;  /* 0x000000106d027c23 */ /* 0x002fe20008010803 */
[----:B--2---:R-:W-:Y:S02]  /*b380*/  MOV R85, R46 ;  /* 0x0000002e00557202 */ /* 0x004fe40000000f00 */
        /* <DEDUP_REMOVED lines=22> */
[----:B--2---:R-:W-:Y:S01]  /*b4f0*/  MOV R96, R11 ;  /* 0x0000000b00607202 */ /* 0x004fe20000000f00 */
[----:B------:R1:W-:Y:S01]  /*b500*/  MUFU.EX2 R79, R2 ;  /* 0x00000002004f7308 */ /* 0x0003e20000000800 */
[----:B------:R-:W-:Y:S01]  /*b510*/  F2FP.F16.F32.PACK_AB R11, R246, R238 ;  /* 0x000000eef60b723e */ /* 0x000fe200000000ff */
[----:B-1----:R-:W-:Y:S01]  /*b520*/  FFMA.FTZ R2, R98, UR16, -R3 ;  /* 0x0000001062027c23 */ /* 0x002fe20008010803 */
[----:B------:R-:W-:-:S05]  /*b530*/  MOV R98, R24 ;  /* 0x0000001800627202 */ /* 0x000fca0000000f00 */
[----:B------:R1:W2:Y:S02]  /*b540*/  MUFU.EX2 R25, R2 ;  /* 0x0000000200197308 */ /* 0x0002a40000000800 */
[----:B-1----:R-:W-:Y:S01]  /*b550*/  FFMA.FTZ R2, R94, UR16, -R3 ;  /* 0x000000105e027c23 */ /* 0x002fe20008010803 */
[----:B--2---:R-:W-:-:S05]  /*b560*/  IMAD.MOV.U32 R94, RZ, RZ, R25 ;  /* 0x000000ffff5e7224 */ /* 0x004fca00078e0019 */
[----:B------:R1:W-:Y:S02]  /*b570*/  MUFU.EX2 R92, R2 ;  /* 0x00000002005c7308 */ /* 0x0003e40000000800 */
[----:B-1----:R-:W-:Y:S01]  /*b580*/  FFMA.FTZ R2, R95, UR16, -R3 ;  /* 0x000000105f027c23 */ /* 0x002fe20008010803 */
[----:B------:R-:W-:-:S05]  /*b590*/  MOV R95, R26 ;  /* 0x0000001a005f7202 */ /* 0x000fca0000000f00 */
[----:B------:R1:W-:Y:S02]  /*b5a0*/  MUFU.EX2 R81, R2 ;  /* 0x0000000200517308 */ /* 0x0003e40000000800 */
[--C-:B-1----:R-:W-:Y:S01]  /*b5b0*/  FFMA.FTZ R2, R88, UR16, -R3.reuse ;  /* 0x0000001058027c23 */ /* 0x102fe20008010803 */
[----:B------:R-:W-:Y:S02]  /*b5c0*/  MOV R88, R27 ;  /* 0x0000001b00587202 */ /* 0x000fe40000000f00 */
[----:B------:R-:W-:Y:S03]  /*b5d0*/  LDSM.16.MT88.4 R24, [R185+0x4400] ;  /* 0x00440000b918783b */ /* 0x000fe60000004200 */
[----:B------:R1:W-:Y:S02]  /*b5e0*/  MUFU.EX2 R91, R2 ;  /* 0x00000002005b7308 */ /* 0x0003e40000000800 */
[----:B-1----:R-:W-:Y:S01]  /*b5f0*/  FFMA.FTZ R2, R89, UR16, -R3 ;  /* 0x0000001059027c23 */ /* 0x002fe20008010803 */
[----:B------:R-:W-:-:S05]  /*b600*/  MOV R89, R28 ;  /* 0x0000001c00597202 */ /* 0x000fca0000000f00 */
[----:B------:R1:W-:Y:S02]  /*b610*/  MUFU.EX2 R33, R2 ;  /* 0x0000000200217308 */ /* 0x0003e40000000800 */
[----:B-1----:R-:W-:Y:S01]  /*b620*/  FFMA.FTZ R2, R86, UR16, -R3 ;  /* 0x0000001056027c23 */ /* 0x002fe20008010803 */
[----:B------:R-:W-:-:S05]  /*b630*/  MOV R86, R31 ;  /* 0x0000001f00567202 */ /* 0x000fca0000000f00 */
        /* <DEDUP_REMOVED lines=15> */
[--C-:B------:R-:W-:Y:S01]  /*b730*/  FFMA.FTZ R0, R70, UR16, -R3.reuse ;  /* 0x0000001046007c23 */ /* 0x100fe20008010803 */
[----:B------:R-:W-:Y:S02]  /*b740*/  FMNMX.FTZ R4, R183, R4, !PT ;  /* 0x00000004b7047209 */ /* 0x000fe40007810000 */
        /* <DEDUP_REMOVED lines=9> */
[----:B------:R-:W-:Y:S01]  /*b7e0*/  IMAD.MOV.U32 R58, RZ, RZ, R67 ;  /* 0x000000ffff3a7224 */ /* 0x000fe200078e0043 */
[----:B------:R-:W-:Y:S02]  /*b7f0*/  MOV R67, R20 ;  /* 0x0000001400437202 */ /* 0x000fe40000000f00 */
[----:B------:R-:W-:Y:S01]  /*b800*/  FMNMX.FTZ R2, R213, R2, !PT ;  /* 0x00000002d5027209 */ /* 0x000fe20007810000 */
[----:B------:R2:W-:Y:S03]  /*b810*/  MUFU.EX2 R248, R4 ;  /* 0x0000000400f87308 */ /* 0x0005e60000000800 */
[----:B------:R-:W-:-:S04]  /*b820*/  FMNMX.FTZ R2, R215, R2, !PT ;  /* 0x00000002d7027209 */ /* 0x000fc80007810000 */
[----:B------:R-:W-:-:S04]  /*b830*/  FMNMX.FTZ R2, R212, R2, !PT ;  /* 0x00000002d4027209 */ /* 0x000fc80007810000 */
[----:B------:R-:W-:-:S04]  /*b840*/  FMNMX.FTZ R2, R214, R2, !PT ;  /* 0x00000002d6027209 */ /* 0x000fc80007810000 */
[----:B------:R-:W-:Y:S02]  /*b850*/  FMNMX.FTZ R2, R217, R2, !PT ;  /* 0x00000002d9027209 */ /* 0x000fe40007810000 */
[----:B-1----:R-:W-:Y:S01]  /*b860*/  FMNMX.FTZ R0, R0, R5, !PT ;  /* 0x0000000500007209 */ /* 0x002fe20007810000 */
[----:B--2---:R-:W-:Y:S01]  /*b870*/  FFMA.FTZ R4, R56, UR16, -R3 ;  /* 0x0000001038047c23 */ /* 0x004fe20008010803 */
[----:B------:R-:W-:Y:S01]  /*b880*/  FMNMX.FTZ R2, R219, R2, !PT ;  /* 0x00000002db027209 */ /* 0x000fe20007810000 */
[----:B------:R-:W-:Y:S02]  /*b890*/  IMAD.MOV.U32 R56, RZ, RZ, R47 ;  /* 0x000000ffff387224 */ /* 0x000fe400078e002f */
[----:B------:R-:W1:Y:S01]  /*b8a0*/  SHFL.BFLY PT, R5, R0, 0x1, 0x1f ;  /* 0x0c201f0000057f89 */ /* 0x000e6200000e0000 */
[----:B------:R-:W-:Y:S01]  /*b8b0*/  FMNMX.FTZ R2, R216, R2, !PT ;  /* 0x00000002d8027209 */ /* 0x000fe20007810000 */
[----:B------:R2:W-:Y:S03]  /*b8c0*/  MUFU.EX2 R247, R4 ;  /* 0x0000000400f77308 */ /* 0x0005e60000000800 */
[----:B------:R-:W-:-:S04]  /*b8d0*/  FMNMX.FTZ R2, R218, R2, !PT ;  /* 0x00000002da027209 */ /* 0x000fc80007810000 */
[----:B------:R-:W-:-:S04]  /*b8e0*/  FMNMX.FTZ R2, R221, R2, !PT ;  /* 0x00000002dd027209 */ /* 0x000fc80007810000 */
[----:B------:R-:W-:-:S04]  /*b8f0*/  FMNMX.FTZ R2, R223, R2, !PT ;  /* 0x00000002df027209 */ /* 0x000fc80007810000 */
[----:B------:R-:W-:Y:S01]  /*b900*/  FMNMX.FTZ R2, R220, R2, !PT ;  /* 0x00000002dc027209 */ /* 0x000fe20007810000 */
[--C-:B--2---:R-:W-:Y:S01]  /*b910*/  FFMA.FTZ R4, R62, UR16, -R3.reuse ;  /* 0x000000103e047c23 */ /* 0x104fe20008010803 */
[----:B------:R-:W-:Y:S02]  /*b920*/  MOV R62, R102 ;  /* 0x00000066003e7202 */ /* 0x000fe40000000f00 */
[----:B------:R-:W-:Y:S01]  /*b930*/  FMNMX.FTZ R2, R222, R2, !PT ;  /* 0x00000002de027209 */ /* 0x000fe20007810000 */
[----:B------:R2:W-:Y:S01]  /*b940*/  MUFU.EX2 R245, R4 ;  /* 0x0000000400f57308 */ /* 0x0005e20000000800 */
[----:B-1----:R-:W-:Y:S01]  /*b950*/  FMNMX.FTZ R73, R0, R5, !PT ;  /* 0x0000000500497209 */ /* 0x002fe20007810000 */
[----:B------:R-:W-:Y:S01]  /*b960*/  FFMA.FTZ R0, R50, UR16, -R3 ;  /* 0x0000001032007c23 */ /* 0x000fe20008010803 */
[----:B------:R-:W-:Y:S02]  /*b970*/  FMNMX.FTZ R2, R225, R2, !PT ;  /* 0x00000002e1027209 */ /* 0x000fe40007810000 */
[----:B------:R-:W-:-:S03]  /*b980*/  FSETP.NEU.FTZ.AND P1, PT, R73, -INF , PT ;  /* 0xff8000004900780b */ /* 0x000fc60003f3d000 */
[----:B------:R1:W-:Y:S01]  /*b990*/  MUFU.EX2 R241, R0 ;  /* 0x0000000000f17308 */ /* 0x0003e20000000800 */
[----:B--2---:R-:W-:Y:S01]  /*b9a0*/  FFMA.FTZ R4, R63, UR16, -R3 ;  /* 0x000000103f047c23 */ /* 0x004fe20008010803 */
[----:B------:R-:W-:Y:S02]  /*b9b0*/  MOV R63, R61 ;  /* 0x0000003d003f7202 */ /* 0x000fe40000000f00 */
[----:B------:R-:W-:-:S04]  /*b9c0*/  MOV R61, R10 ;  /* 0x0000000a003d7202 */ /* 0x000fc80000000f00 */
[----:B------:R2:W-:Y:S01]  /*b9d0*/  MUFU.EX2 R244, R4 ;  /* 0x0000000400f47308 */ /* 0x0005e20000000800 */
[----:B-1----:R-:W-:Y:S01]  /*b9e0*/  FMNMX.FTZ R0, R226, R2, !PT ;  /* 0x00000002e2007209 */ /* 0x002fe20007810000 */
[----:B------:R-:W-:-:S03]  /*b9f0*/  FMUL.FTZ R2, R73, UR16 ;  /* 0x0000001049027c20 */ /* 0x000fc60008410000 */
[----:B------:R-:W-:Y:S02]  /*ba00*/  FMNMX.FTZ R0, R230, R0, !PT ;  /* 0x00000000e6007209 */ /* 0x000fe40007810000 */
[----:B------:R-:W-:Y:S02]  /*ba10*/  FSEL R2, R2, RZ, P1 ;  /* 0x000000ff02027208 */ /* 0x000fe40000800000 */
[----:B------:R-:W-:-:S03]  /*ba20*/  FMNMX.FTZ R0, R228, R0, !PT ;  /* 0x00000000e4007209 */ /* 0x000fc60007810000 */
[----:B------:R-:W-:Y:S01]  /*ba30*/  FFMA.FTZ R5, R123, UR16, -R2 ;  /* 0x000000107b057c23 */ /* 0x000fe20008010802 */
[----:B------:R-:W-:Y:S01]  /*ba40*/  FMNMX.FTZ R0, R233, R0, !PT ;  /* 0x00000000e9007209 */ /* 0x000fe20007810000 */
[----:B--2---:R-:W-:Y:S01]  /*ba50*/  FFMA.FTZ R4, R54, UR16, -R3 ;  /* 0x0000001036047c23 */ /* 0x004fe20008010803 */
[----:B------:R-:W-:Y:S01]  /*ba60*/  MOV R54, R48 ;  /* 0x0000003000367202 */ /* 0x000fe20000000f00 */
[----:B------:R-:W-:Y:S01]  /*ba70*/  MUFU.EX2 R123, R5 ;  /* 0x00000005007b7308 */ /* 0x000fe20000000800 */
[----:B------:R-:W-:Y:S01]  /*ba80*/  FMNMX.FTZ R0, R231, R0, !PT ;  /* 0x00000000e7007209 */ /* 0x000fe20007810000 */
[----:B------:R-:W-:-:S03]  /*ba90*/  IMAD.MOV.U32 R48, RZ, RZ, R30 ;  /* 0x000000ffff307224 */ /* 0x000fc600078e001e */
[----:B------:R-:W-:-:S03]  /*baa0*/  FMNMX.FTZ R0, R232, R0, !PT ;  /* 0x00000000e8007209 */ /* 0x000fc60007810000 */
        /* <DEDUP_REMOVED lines=12> */
[----:B------:R1:W-:Y:S01]  /*bb70*/  MUFU.EX2 R108, R4 ;  /* 0x00000004006c7308 */ /* 0x0003e20000000800 */
[----:B--2---:R-:W-:Y:S01]  /*bb80*/  FMNMX.FTZ R69, R0, R5, !PT ;  /* 0x0000000500457209 */ /* 0x004fe20007810000 */
[----:B------:R-:W-:Y:S01]  /*bb90*/  FFMA.FTZ R0, R114, UR16, -R2 ;  /* 0x0000001072007c23 */ /* 0x000fe20008010802 */
[----:B------:R-:W-:Y:S02]  /*bba0*/  FSEL R5, R73, RZ, P1 ;  /* 0x000000ff49057208 */ /* 0x000fe40000800000 */
[----:B------:R-:W-:-:S03]  /*bbb0*/  FSETP.NEU.FTZ.AND P0, PT, R69, -INF , PT ;  /* 0xff8000004500780b */ /* 0x000fc60003f1d000 */
[----:B------:R-:W-:-:S04]  /*bbc0*/  FADD.FTZ R5, R39, -R5 ;  /* 0x8000000527057221 */ /* 0x000fc80000010000 */
[----:B------:R-:W-:Y:S01]  /*bbd0*/  FMUL.FTZ R5, R5, UR16 ;  /* 0x0000001005057c20 */ /* 0x000fe20008410000 */
[----:B-1----:R-:W-:-:S03]  /*bbe0*/  FFMA.FTZ R4, R176, UR16, -R2 ;  /* 0x00000010b0047c23 */ /* 0x002fc60008010802 */
[----:B------:R1:W2:Y:S08]  /*bbf0*/  MUFU.EX2 R72, R5 ;  /* 0x0000000500487308 */ /* 0x0002b00000000800 */
[----:B------:R3:W-:Y:S01]  /*bc00*/  MUFU.EX2 R115, R4 ;  /* 0x0000000400737308 */ /* 0x0007e20000000800 */
[----:B-1----:R-:W-:Y:S01]  /*bc10*/  FSEL R5, R75, RZ, P3 ;  /* 0x000000ff4b057208 */ /* 0x002fe20001800000 */
[-C--:B--2---:R-:W-:Y:S01]  /*bc20*/  FMUL.FTZ R136, R136, R72.reuse ;  /* 0x0000004888887220 */ /* 0x084fe20000410000 */
[-C--:B------:R-:W-:Y:S01]  /*bc30*/  FMUL.FTZ R137, R137, R72.reuse ;  /* 0x0000004889897220 */ /* 0x080fe20000410000 */
[-C--:B------:R-:W-:Y:S01]  /*bc40*/  FMUL.FTZ R148, R148, R72.reuse ;  /* 0x0000004894947220 */ /* 0x080fe20000410000 */
[-C--:B------:R-:W-:Y:S01]  /*bc50*/  FMUL.FTZ R149, R149, R72.reuse ;  /* 0x0000004895957220 */ /* 0x080fe20000410000 */
[----:B------:R-:W-:Y:S01]  /*bc60*/  FADD.FTZ R5, R41, -R5 ;  /* 0x8000000529057221 */ /* 0x000fe20000010000 */
[-C--:B------:R-:W-:Y:S01]  /*bc70*/  FMUL.FTZ R156, R156, R72.reuse ;  /* 0x000000489c9c7220 */ /* 0x080fe20000410000 */
[-C--:B------:R-:W-:Y:S01]  /*bc80*/  FMUL.FTZ R157, R157, R72.reuse ;  /* 0x000000489d9d7220 */ /* 0x080fe20000410000 */
[--C-:B---3--:R-:W-:Y:S01]  /*bc90*/  FFMA.FTZ R4, R171, UR16, -R2.reuse ;  /* 0x00000010ab047c23 */ /* 0x108fe20008010802 */
[----:B------:R-:W-:Y:S01]  /*bca0*/  FMUL.FTZ R5, R5, UR16 ;  /* 0x0000001005057c20 */ /* 0x000fe20008410000 */
[-C--:B------:R-:W-:Y:S01]  /*bcb0*/  FMUL.FTZ R164, R164, R72.reuse ;  /* 0x00000048a4a47220 */ /* 0x080fe20000410000 */
[----:B------:R-:W-:Y:S01]  /*bcc0*/  FMUL.FTZ R165, R165, R72 ;  /* 0x00000048a5a57220 */ /* 0x000fe20000410000 */
        /* <DEDUP_REMOVED lines=24> */
[----:B--2---:R-:W-:-:S04]  /*be50*/  FFMA.FTZ R4, R113, UR16, -R2 ;  /* 0x0000001071047c23 */ /* 0x004fc80008010802 */
[--C-:B------:R-:W-:Y:S01]  /*be60*/  FFMA.FTZ R6, R168, UR16, -R0.reuse ;  /* 0x00000010a8067c23 */ /* 0x100fe20008010800 */
[----:B------:R-:W-:Y:S01]  /*be70*/  FFMA.FTZ R8, R173, UR16, -R0 ;  /* 0x00000010ad087c23 */ /* 0x000fe20008010800 */
[----:B------:R1:W-:Y:S01]  /*be80*/  MUFU.EX2 R169, R4 ;  /* 0x0000000400a97308 */ /* 0x0003e20000000800 */
[----:B------:R-:W-:Y:S02]  /*be90*/  MOV R173, R68 ;  /* 0x0000004400ad7202 */ /* 0x000fe40000000f00 */
[----:B------:R-:W-:-:S05]  /*bea0*/  MOV R168, R84 ;  /* 0x0000005400a87202 */ /* 0x000fca0000000f00 */
[----:B------:R2:W-:Y:S08]  /*beb0*/  MUFU.EX2 R113, R6 ;  /* 0x0000000600717308 */ /* 0x0005f00000000800 */
[----:B------:R3:W-:Y:S01]  /*bec0*/  MUFU.EX2 R106, R8 ;  /* 0x00000008006a7308 */ /* 0x0007e20000000800 */
[----:B-1----:R-:W-:-:S07]  /*bed0*/  FFMA.FTZ R4, R110, UR16, -R2 ;  /* 0x000000106e047c23 */ /* 0x002fce0008010802 */
[----:B------:R1:W-:Y:S01]  /*bee0*/  MUFU.EX2 R170, R4 ;  /* 0x0000000400aa7308 */ /* 0x0003e20000000800 */
[----:B--2---:R-:W-:-:S07]  /*bef0*/  FSEL R6, R74, RZ, P2 ;  /* 0x000000ff4a067208 */ /* 0x004fce0001000000 */
[----:B------:R-:W2:Y:S01]  /*bf00*/  MUFU.EX2 R68, R5 ;  /* 0x0000000500447308 */ /* 0x000ea20000000800 */
[--C-:B---3--:R-:W-:Y:S01]  /*bf10*/  FFMA.FTZ R8, R205, UR16, -R0.reuse ;  /* 0x00000010cd087c23 */ /* 0x108fe20008010800 */
[----:B------:R-:W-:Y:S02]  /*bf20*/  MOV R205, R49 ;  /* 0x0000003100cd7202 */ /* 0x000fe40000000f00 */
[----:B------:R-:W-:Y:S02]  /*bf30*/  MOV R49, R29 ;  /* 0x0000001d00317202 */ /* 0x000fe40000000f00 */
[----:B------:R-:W3:Y:S02]  /*bf40*/  LDSM.16.MT88.4 R28, [R184+0x4400] ;  /* 0x00440000b81c783b */ /* 0x000ee40000004200 */
[----:B------:R4:W-:Y:S01]  /*bf50*/  MUFU.EX2 R102, R8 ;  /* 0x0000000800667308 */ /* 0x0009e20000000800 */
[----:B-1----:R-:W-:-:S07]  /*bf60*/  FFMA.FTZ R4, R175, UR16, -R0 ;  /* 0x00000010af047c23 */ /* 0x002fce0008010800 */
[----:B------:R1:W-:Y:S01]  /*bf70*/  MUFU.EX2 R99, R4 ;  /* 0x0000000400637308 */ /* 0x0003e20000000800 */
[-C--:B--2---:R-:W-:Y:S01]  /*bf80*/  FMUL.FTZ R140, R140, R68.reuse ;  /* 0x000000448c8c7220 */ /* 0x084fe20000410000 */
[-C--:B------:R-:W-:Y:S01]  /*bf90*/  FMUL.FTZ R141, R141, R68.reuse ;  /* 0x000000448d8d7220 */ /* 0x080fe20000410000 */
[-C--:B------:R-:W-:Y:S01]  /*bfa0*/  FMUL.FTZ R144, R144, R68.reuse ;  /* 0x0000004490907220 */ /* 0x080fe20000410000 */
[-C--:B------:R-:W-:Y:S01]  /*bfb0*/  FMUL.FTZ R145, R145, R68.reuse ;  /* 0x0000004491917220 */ /* 0x080fe20000410000 */
[-C--:B------:R-:W-:Y:S01]  /*bfc0*/  FMUL.FTZ R152, R152, R68.reuse ;  /* 0x0000004498987220 */ /* 0x080fe20000410000 */
[-C--:B------:R-:W-:Y:S01]  /*bfd0*/  FMUL.FTZ R153, R153, R68.reuse ;  /* 0x0000004499997220 */ /* 0x080fe20000410000 */
[-C--:B------:R-:W-:Y:S01]  /*bfe0*/  FMUL.FTZ R160, R160, R68.reuse ;  /* 0x00000044a0a07220 */ /* 0x080fe20000410000 */
[----:B------:R-:W-:Y:S01]  /*bff0*/  FMUL.FTZ R161, R161, R68 ;  /* 0x00000044a1a17220 */ /* 0x000fe20000410000 */
[----:B----4-:R-:W-:Y:S01]  /*c000*/  F2FP.F16.F32.PACK_AB R8, R58, R239 ;  /* 0x000000ef3a08723e */ /* 0x010fe200000000ff */
[----:B-1----:R-:W-:Y:S01]  /*c010*/  FFMA.FTZ R4, R181, UR16, -R0 ;  /* 0x00000010b5047c23 */ /* 0x002fe20008010800 */
[----:B------:R-:W-:-:S03]  /*c020*/  MOV R181, R78 ;  /* 0x0000004e00b57202 */ /* 0x000fc60000000f00 */
[----:B------:R1:W2:Y:S02]  /*c030*/  MUFU.EX2 R103, R4 ;  /* 0x0000000400677308 */ /* 0x0002a40000000800 */
[----:B-1----:R-:W-:Y:S01]  /*c040*/  FFMA.FTZ R4, R179, UR16, -R0 ;  /* 0x00000010b3047c23 */ /* 0x002fe20008010800 */
[----:B--2---:R-:W-:Y:S02]  /*c050*/  F2FP.F16.F32.PACK_AB R5, R103, R99 ;  /* 0x000000636705723e */ /* 0x004fe400000000ff */
[----:B------:R-:W-:-:S03]  /*c060*/  MOV R179, R82 ;  /* 0x0000005200b37202 */ /* 0x000fc60000000f00 */
[----:B------:R1:W-:Y:S02]  /*c070*/  MUFU.EX2 R111, R4 ;  /* 0x00000004006f7308 */ /* 0x0003e40000000800 */
[----:B-1----:R-:W-:Y:S01]  /*c080*/  FFMA.FTZ R4, R177, UR16, -R0 ;  /* 0x00000010b1047c23 */ /* 0x002fe20008010800 */
[----:B------:R-:W-:-:S05]  /*c090*/  IMAD.MOV.U32 R177, RZ, RZ, R80 ;  /* 0x000000ffffb17224 */ /* 0x000fca00078e0050 */
[----:B------:R1:W2:Y:S02]  /*c0a0*/  MUFU.EX2 R112, R4 ;  /* 0x0000000400707308 */ /* 0x0002a40000000800 */
[----:B-1----:R-:W-:Y:S02]  /*c0b0*/  FSEL R4, R69, RZ, P0 ;  /* 0x000000ff45047208 */ /* 0x002fe40000000000 */
[----:B--2---:R-:W-:-:S03]  /*c0c0*/  F2FP.F16.F32.PACK_AB R7, R112, R111 ;  /* 0x0000006f7007723e */ /* 0x004fc600000000ff */
[----:B------:R-:W-:-:S04]  /*c0d0*/  FADD.FTZ R4, R38, -R4 ;  /* 0x8000000426047221 */ /* 0x000fc80000010000 */
[----:B------:R-:W-:-:S04]  /*c0e0*/  FMUL.FTZ R4, R4, UR16 ;  /* 0x0000001004047c20 */ /* 0x000fc80008410000 */
[----:B------:R1:W2:Y:S02]  /*c0f0*/  MUFU.EX2 R71, R4 ;  /* 0x0000000400477308 */ /* 0x0002a40000000800 */
[----:B-1----:R-:W-:Y:S01]  /*c100*/  FFMA.FTZ R4, R172, UR16, -R0 ;  /* 0x00000010ac047c23 */ /* 0x002fe20008010800 */
[-C--:B--2---:R-:W-:Y:S01]  /*c110*/  FMUL.FTZ R138, R138, R71.reuse ;  /* 0x000000478a8a7220 */ /* 0x084fe20000410000 */
        /* <DEDUP_REMOVED lines=8> */
[----:B------:R-:W-:Y:S01]  /*c1a0*/  MOV R172, R77 ;  /* 0x0000004d00ac7202 */ /* 0x000fe20000000f00 */
[----:B-1----:R-:W-:Y:S01]  /*c1b0*/  FADD.FTZ R4, R40, -R6 ;  /* 0x8000000628047221 */ /* 0x002fe20000010000 */
[----:B------:R-:W-:-:S03]  /*c1c0*/  F2FP.F16.F32.PACK_AB R6, R119, R116 ;  /* 0x000000747706723e */ /* 0x000fc600000000ff */
[----:B------:R-:W-:Y:S01]  /*c1d0*/  FMUL.FTZ R9, R4, UR16 ;  /* 0x0000001004097c20 */ /* 0x000fe20008410000 */
[----:B------:R-:W-:-:S03]  /*c1e0*/  F2FP.F16.F32.PACK_AB R4, R115, R108 ;  /* 0x0000006c7304723e */ /* 0x000fc600000000ff */
[----:B------:R1:W2:Y:S04]  /*c1f0*/  MUFU.EX2 R70, R9 ;  /* 0x0000000900467308 */ /* 0x0002a80000000800 */
[C---:B------:R-:W-:Y:S06]  /*c200*/  HMMA.16816.F32 R20, R4.reuse, R12, R136 ;  /* 0x0000000c0414723c */ /* 0x040fec0000001888 */
[----:B------:R-:W-:Y:S01]  /*c210*/  HMMA.16816.F32 R36, R4, R14, R148 ;  /* 0x0000000e0424723c */ /* 0x000fe20000001894 */
[----:B------:R-:W-:Y:S01]  /*c220*/  IMAD.MOV.U32 R139, RZ, RZ, R43 ;  /* 0x000000ffff8b7224 */ /* 0x000fe200078e002b */
[----:B------:R-:W-:Y:S01]  /*c230*/  MOV R137, R83 ;  /* 0x0000005300897202 */ /* 0x000fe20000000f00 */
[----:B------:R-:W-:Y:S01]  /*c240*/  IMAD.MOV.U32 R136, RZ, RZ, R87 ;  /* 0x000000ffff887224 */ /* 0x000fe200078e0057 */
[----:B------:R-:W-:-:S02]  /*c250*/  MOV R87, R86 ;  /* 0x0000005600577202 */ /* 0x000fc40000000f00 */
[C---:B------:R-:W-:Y:S01]  /*c260*/  HMMA.16816.F32 R40, R4.reuse, R16, R156 ;  /* 0x000000100428723c */ /* 0x040fe2000000189c */
[----:B-1----:R-:W-:Y:S01]  /*c270*/  F2FP.F16.F32.PACK_AB R9, R237, R236 ;  /* 0x000000eced09723e */ /* 0x002fe200000000ff */
[-C--:B--2---:R-:W-:Y:S01]  /*c280*/  FMUL.FTZ R142, R142, R70.reuse ;  /* 0x000000468e8e7220 */ /* 0x084fe20000410000 */
[----:B------:R-:W-:Y:S01]  /*c290*/  F2FP.F16.F32.PACK_AB R10, R139, R53 ;  /* 0x000000358b0a723e */ /* 0x000fe200000000ff */
[-C--:B------:R-:W-:Y:S01]  /*c2a0*/  FMUL.FTZ R143, R143, R70.reuse ;  /* 0x000000468f8f7220 */ /* 0x080fe20000410000 */
[-C--:B------:R-:W-:Y:S01]  /*c2b0*/  FMUL.FTZ R146, R146, R70.reuse ;  /* 0x0000004692927220 */ /* 0x080fe20000410000 */
[----:B------:R-:W-:Y:S01]  /*c2c0*/  HMMA.16816.F32 R44, R4, R18, R164 ;  /* 0x00000012042c723c */ /* 0x000fe200000018a4 */
[-C--:B------:R-:W-:Y:S01]  /*c2d0*/  FMUL.FTZ R147, R147, R70.reuse ;  /* 0x0000004693937220 */ /* 0x080fe20000410000 */
[-C--:B------:R-:W-:Y:S01]  /*c2e0*/  FMUL.FTZ R154, R154, R70.reuse ;  /* 0x000000469a9a7220 */ /* 0x080fe20000410000 */
[-C--:B------:R-:W-:Y:S01]  /*c2f0*/  FMUL.FTZ R155, R155, R70.reuse ;  /* 0x000000469b9b7220 */ /* 0x080fe20000410000 */
[-C--:B------:R-:W-:Y:S01]  /*c300*/  FMUL.FTZ R162, R162, R70.reuse ;  /* 0x00000046a2a27220 */ /* 0x080fe20000410000 */
[----:B------:R-:W-:Y:S01]  /*c310*/  FMUL.FTZ R163, R163, R70 ;  /* 0x00000046a3a37220 */ /* 0x000fe20000410000 */
[----:B------:R-:W-:Y:S01]  /*c320*/  MOV R86, R89 ;  /* 0x0000005900567202 */ /* 0x000fe20000000f00 */
[----:B------:R-:W-:Y:S01]  /*c330*/  FFMA.FTZ R4, R125, UR16, -R2 ;  /* 0x000000107d047c23 */ /* 0x000fe20008010802 */
[----:B------:R-:W-:Y:S01]  /*c340*/  HMMA.16816.F32 R140, R8, R12, R140 ;  /* 0x0000000c088c723c */ /* 0x000fe2000000188c */
[----:B------:R-:W-:-:S02]  /*c350*/  MOV R89, R88 ;  /* 0x0000005800597202 */ /* 0x000fc40000000f00 */
[----:B------:R-:W-:Y:S01]  /*c360*/  MOV R88, R95 ;  /* 0x0000005f00587202 */ /* 0x000fe20000000f00 */
[----:B------:R1:W-:Y:S01]  /*c370*/  MUFU.EX2 R114, R4 ;  /* 0x0000000400727308 */ /* 0x0003e20000000800 */
[----:B------:R-:W-:Y:S01]  /*c380*/  IMAD.MOV.U32 R95, RZ, RZ, R94 ;  /* 0x000000ffff5f7224 */ /* 0x000fe200078e005e */
[C---:B------:R-:W-:Y:S01]  /*c390*/  HMMA.16816.F32 R144, R8.reuse, R14, R144 ;  /* 0x0000000e0890723c */ /* 0x040fe20000001890 */
[----:B------:R-:W-:Y:S01]  /*c3a0*/  MOV R94, R98 ;  /* 0x00000062005e7202 */ /* 0x000fe20000000f00 */
[----:B------:R-:W-:Y:S01]  /*c3b0*/  LDSM.16.MT88.4 R12, [R185+0x4800] ;  /* 0x00480000b90c783b */ /* 0x000fe20000004200 */
[----:B------:R-:W-:Y:S02]  /*c3c0*/  MOV R98, R96 ;  /* 0x0000006000627202 */ /* 0x000fe40000000f00 */
[----:B------:R-:W-:Y:S01]  /*c3d0*/  MOV R96, R109 ;  /* 0x0000006d00607202 */ /* 0x000fe20000000f00 */
[----:B------:R-:W-:Y:S01]  /*c3e0*/  HMMA.16816.F32 R152, R8, R16, R152 ;  /* 0x000000100898723c */ /* 0x000fe20000001898 */
[----:B------:R-:W-:-:S02]  /*c3f0*/  MOV R164, R62 ;  /* 0x0000003e00a47202 */ /* 0x000fc40000000f00 */
[----:B------:R-:W-:Y:S02]  /*c400*/  F2FP.F16.F32.PACK_AB R5, R110, R113 ;  /* 0x000000716e05723e */ /* 0x000fe400000000ff */
[----:B------:R-:W-:Y:S01]  /*c410*/  F2FP.F16.F32.PACK_AB R6, R127, R129 ;  /* 0x000000817f06723e */ /* 0x000fe200000000ff */
[----:B------:R-:W-:Y:S01]  /*c420*/  HMMA.16816.F32 R160, R8, R18, R160 ;  /* 0x0000001208a0723c */ /* 0x000fe200000018a0 */
[----:B------:R-:W2:Y:S01]  /*c430*/  LDSM.16.MT88.4 R16, [R184+0x4800] ;  /* 0x00480000b810783b */ /* 0x000ea20000004200 */
[----:B------:R-:W-:Y:S01]  /*c440*/  F2FP.F16.F32.PACK_AB R7, R102, R106 ;  /* 0x0000006a6607723e */ /* 0x000fe200000000ff */
[--C-:B-1----:R-:W-:Y:S01]  /*c450*/  FFMA.FTZ R4, R126, UR16, -R2.reuse ;  /* 0x000000107e047c23 */ /* 0x102fe20008010802 */
[----:B------:R-:W-:Y:S01]  /*c460*/  MOV R62, R86 ;  /* 0x00000056003e7202 */ /* 0x000fe20000000f00 */
[----:B------:R-:W-:Y:S01]  /*c470*/  IMAD.MOV.U32 R126, RZ, RZ, R63 ;  /* 0x000000ffff7e7224 */ /* 0x000fe200078e003f */
[----:B------:R-:W-:Y:S01]  /*c480*/  MOV R86, R98 ;  /* 0x0000006200567202 */ /* 0x000fe20000000f00 */
[----:B------:R-:W-:Y:S01]  /*c490*/  FFMA.FTZ R8, R128, UR16, -R2 ;  /* 0x0000001080087c23 */ /* 0x000fe20008010802 */
[----:B------:R-:W-:Y:S01]  /*c4a0*/  MOV R128, R107 ;  /* 0x0000006b00807202 */ /* 0x000fe20000000f00 */
[----:B------:R1:W-:Y:S01]  /*c4b0*/  MUFU.EX2 R109, R4 ;  /* 0x00000004006d7308 */ /* 0x0003e20000000800 */
[----:B------:R-:W-:-:S02]  /*c4c0*/  MOV R167, R56 ;  /* 0x0000003800a77202 */ /* 0x000fc40000000f00 */
[----:B------:R-:W-:Y:S02]  /*c4d0*/  MOV R56, R89 ;  /* 0x0000005900387202 */ /* 0x000fe40000000f00 */
[----:B------:R-:W-:Y:S02]  /*c4e0*/  MOV R89, R96 ;  /* 0x0000006000597202 */ /* 0x000fe40000000f00 */
[----:B------:R-:W-:Y:S01]  /*c4f0*/  MOV R83, R95 ;  /* 0x0000005f00537202 */ /* 0x000fe20000000f00 */
[----:B------:R4:W-:Y:S01]  /*c500*/  MUFU.EX2 R107, R8 ;  /* 0x00000008006b7308 */ /* 0x0009e20000000800 */
[----:B------:R-:W-:Y:S02]  /*c510*/  MOV R138, R85 ;  /* 0x00000055008a7202 */ /* 0x000fe40000000f00 */
[----:B------:R-:W-:Y:S01]  /*c520*/  MOV R158, R86 ;  /* 0x00000056009e7202 */ /* 0x000fe20000000f00 */
[----:B------:R-:W-:Y:S01]  /*c530*/  IMAD.MOV.U32 R165, RZ, RZ, R83 ;  /* 0x000000ffffa57224 */ /* 0x000fe200078e0053 */
[----:B------:R-:W-:-:S02]  /*c540*/  MOV R85, R88 ;  /* 0x0000005800557202 */ /* 0x000fc40000000f00 */
[----:B------:R-:W-:Y:S02]  /*c550*/  MOV R86, R101 ;  /* 0x0000006500567202 */ /* 0x000fe40000000f00 */
[----:B-1----:R-:W-:Y:S02]  /*c560*/  F2FP.F16.F32.PACK_AB R4, R132, R120 ;  /* 0x000000788404723e */ /* 0x002fe400000000ff */
[----:B------:R-:W-:Y:S01]  /*c570*/  F2FP.F16.F32.PACK_AB R9, R136, R167 ;  /* 0x000000a78809723e */ /* 0x000fe200000000ff */
[----:B------:R-:W-:Y:S01]  /*c580*/  IMAD.MOV.U32 R175, RZ, RZ, R86 ;  /* 0x000000ffffaf7224 */ /* 0x000fe200078e0056 */
[----:B------:R-:W-:Y:S02]  /*c590*/  F2FP.F16.F32.PACK_AB R10, R61, R137 ;  /* 0x000000893d0a723e */ /* 0x000fe400000000ff */
[----:B------:R-:W-:Y:S01]  /*c5a0*/  F2FP.F16.F32.PACK_AB R11, R60, R138 ;  /* 0x0000008a3c0b723e */ /* 0x000fe200000000ff */
[C---:B---3--:R-:W-:Y:S01]  /*c5b0*/  HMMA.16816.F32 R20, R4.reuse, R28, R20 ;  /* 0x0000001c0414723c */ /* 0x048fe20000001814 */
[----:B----4-:R-:W-:Y:S01]  /*c5c0*/  FFMA.FTZ R8, R210, UR16, -R0 ;  /* 0x00000010d2087c23 */ /* 0x010fe20008010800 */
[----:B------:R-:W-:Y:S01]  /*c5d0*/  IMAD.MOV.U32 R210, RZ, RZ, R87 ;  /* 0x000000ffffd27224 */ /* 0x000fe200078e0057 */
[----:B------:R-:W-:Y:S01]  /*c5e0*/  MOV R159, R85 ;  /* 0x00000055009f7202 */ /* 0x000fe20000000f00 */
[----:B------:R-:W-:Y:S01]  /*c5f0*/  IMAD.MOV.U32 R87, RZ, RZ, R94 ;  /* 0x000000ffff577224 */ /* 0x000fe200078e005e */
[----:B------:R1:W-:Y:S01]  /*c600*/  MUFU.EX2 R98, R8 ;  /* 0x0000000800627308 */ /* 0x0003e20000000800 */
[----:B------:R-:W-:Y:S01]  /*c610*/  HMMA.16816.F32 R36, R4, R30, R36 ;  /* 0x0000001e0424723c */ /* 0x000fe20000001824 */
[----:B------:R-:W-:-:S02]  /*c620*/  MOV R85, R100 ;  /* 0x0000006400557202 */ /* 0x000fc40000000f00 */
[----:B------:R-:W-:Y:S01]  /*c630*/  MOV R157, R87 ;  /* 0x00000057009d7202 */ /* 0x000fe20000000f00 */
[----:B------:R-:W-:Y:S01]  /*c640*/  IMAD.MOV.U32 R87, RZ, RZ, R48 ;  /* 0x000000ffff577224 */ /* 0x000fe200078e0030 */
[----:B------:R-:W-:Y:S01]  /*c650*/  MOV R156, R89 ;  /* 0x00000059009c7202 */ /* 0x000fe20000000f00 */
[C---:B------:R-:W-:Y:S01]  /*c660*/  HMMA.16816.F32 R40, R4.reuse, R24, R40 ;  /* 0x000000180428723c */ /* 0x040fe20000001828 */
[----:B------:R-:W-:Y:S02]  /*c670*/  MOV R88, R67 ;  /* 0x0000004300587202 */ /* 0x000fe40000000f00 */
[----:B------:R-:W-:Y:S02]  /*c680*/  MOV R89, R49 ;  /* 0x0000003100597202 */ /* 0x000fe40000000f00 */
[----:B------:R-:W-:Y:S01]  /*c690*/  MOV R166, R56 ;  /* 0x0000003800a67202 */ /* 0x000fe20000000f00 */
[----:B------:R-:W-:Y:S01]  /*c6a0*/  HMMA.16816.F32 R44, R4, R26, R44 ;  /* 0x0000001a042c723c */ /* 0x000fe2000000182c */
[----:B------:R-:W-:-:S02]  /*c6b0*/  MOV R83, R97 ;  /* 0x0000006100537202 */ /* 0x000fc40000000f00 */
[----:B------:R-:W-:Y:S01]  /*c6c0*/  MOV R56, R34 ;  /* 0x0000002200387202 */ /* 0x000fe20000000f00 */
[--C-:B-1----:R-:W-:Y:S01]  /*c6d0*/  FFMA.FTZ R8, R211, UR16, -R0.reuse ;  /* 0x00000010d3087c23 */ /* 0x102fe20008010800 */
[----:B------:R-:W-:Y:S02]  /*c6e0*/  MOV R211, R66 ;  /* 0x0000004200d37202 */ /* 0x000fe40000000f00 */
[----:B------:R-:W-:Y:S01]  /*c6f0*/  FFMA.FTZ R4, R215, UR16, -R0 ;  /* 0x00000010d7047c23 */ /* 0x000fe20008010800 */
[----:B------:R1:W3:Y:S01]  /*c700*/  MUFU.EX2 R96, R8 ;  /* 0x0000000800607308 */ /* 0x0002e20000000800 */
[----:B------:R-:W-:Y:S02]  /*c710*/  MOV R215, R64 ;  /* 0x0000004000d77202 */ /* 0x000fe40000000f00 */
[----:B------:R-:W-:Y:S02]  /*c720*/  F2FP.F16.F32.PACK_AB R6, R121, R122 ;  /* 0x0000007a7906723e */ /* 0x000fe400000000ff */
[----:B------:R-:W-:-:S02]  /*c730*/  MOV R125, R54 ;  /* 0x00000036007d7202 */ /* 0x000fc40000000f00 */
[----:B------:R-:W-:Y:S01]  /*c740*/  MOV R54, R56 ;  /* 0x0000003800367202 */ /* 0x000fe20000000f00 */
[----:B------:R4:W-:Y:S01]  /*c750*/  MUFU.EX2 R95, R4 ;  /* 0x00000004005f7308 */ /* 0x0009e20000000800 */
[----:B------:R-:W-:Y:S01]  /*c760*/  MOV R63, R87 ;  /* 0x00000057003f7202 */ /* 0x000fe20000000f00 */
[----:B------:R-:W-:Y:S01]  /*c770*/  IMAD.MOV.U32 R56, RZ, RZ, R88 ;  /* 0x000000ffff387224 */ /* 0x000fe200078e0058 */
[----:B------:R-:W-:Y:S02]  /*c780*/  MOV R176, R85 ;  /* 0x0000005500b07202 */ /* 0x000fe40000000f00 */
[----:B------:R-:W-:Y:S01]  /*c790*/  MOV R171, R83 ;  /* 0x0000005300ab7202 */ /* 0x000fe20000000f00 */
[----:B-1----:R-:W-:Y:S01]  /*c7a0*/  FFMA.FTZ R8, R213, UR16, -R0 ;  /* 0x00000010d5087c23 */ /* 0x002fe20008010800 */
[----:B------:R-:W-:Y:S01]  /*c7b0*/  IMAD.MOV.U32 R213, RZ, RZ, R65 ;  /* 0x000000ffffd57224 */ /* 0x000fe200078e0041 */
[----:B---3--:R-:W-:Y:S02]  /*c7c0*/  F2FP.F16.F32.PACK_AB R5, R96, R98 ;  /* 0x000000626005723e */ /* 0x008fe400000000ff */
[----:B------:R1:W3:Y:S01]  /*c7d0*/  MUFU.EX2 R94, R8 ;  /* 0x00000008005e7308 */ /* 0x0002e20000000800 */
[----:B----4-:R-:W-:Y:S01]  /*c7e0*/  FFMA.FTZ R4, R130, UR16, -R2 ;  /* 0x0000001082047c23 */ /* 0x010fe20008010802 */
[----:B------:R-:W-:-:S02]  /*c7f0*/  MOV R130, R62 ;  /* 0x0000003e00827202 */ /* 0x000fc40000000f00 */
[----:B------:R-:W-:-:S04]  /*c800*/  MOV R62, R81 ;  /* 0x00000051003e7202 */ /* 0x000fc80000000f00 */
[----:B------:R4:W-:Y:S01]  /*c810*/  MUFU.EX2 R101, R4 ;  /* 0x0000000400657308 */ /* 0x0009e20000000800 */
[----:B------:R-:W-:Y:S01]  /*c820*/  IMAD.MOV.U32 R81, RZ, RZ, R35 ;  /* 0x000000ffff517224 */ /* 0x000fe200078e0023 */
[----:B-1----:R-:W-:Y:S02]  /*c830*/  F2FP.F16.F32.PACK_AB R8, R164, R52 ;  /* 0x00000034a408723e */ /* 0x002fe400000000ff */
[----:B---3--:R-:W-:-:S05]  /*c840*/  F2FP.F16.F32.PACK_AB R7, R95, R94 ;  /* 0x0000005e5f07723e */ /* 0x008fca00000000ff */
[----:B------:R-:W-:Y:S01]  /*c850*/  HMMA.16816.F32 R64, R8, R28, R140 ;  /* 0x0000001c0840723c */ /* 0x000fe2000000188c */
[----:B----4-:R-:W-:Y:S01]  /*c860*/  FFMA.FTZ R4, R134, UR16, -R2 ;  /* 0x0000001086047c23 */ /* 0x010fe20008010802 */
[----:B------:R-:W-:-:S03]  /*c870*/  MOV R134, R33 ;  /* 0x0000002100867202 */ /* 0x000fc60000000f00 */
[----:B------:R1:W-:Y:S01]  /*c880*/  MUFU.EX2 R100, R4 ;  /* 0x0000000400647308 */ /* 0x0003e20000000800 */
[C---:B------:R-:W-:Y:S01]  /*c890*/  HMMA.16816.F32 R48, R8.reuse, R30, R144 ;  /* 0x0000001e0830723c */ /* 0x040fe20000001890 */
[----:B------:R-:W-:Y:S02]  /*c8a0*/  MOV R143, R63 ;  /* 0x0000003f008f7202 */ /* 0x000fe40000000f00 */
[----:B------:R-:W-:Y:S02]  /*c8b0*/  MOV R141, R56 ;  /* 0x00000038008d7202 */ /* 0x000fe40000000f00 */
[----:B------:R-:W-:Y:S01]  /*c8c0*/  MOV R140, R58 ;  /* 0x0000003a008c7202 */ /* 0x000fe20000000f00 */
[----:B------:R-:W-:Y:S01]  /*c8d0*/  HMMA.16816.F32 R152, R8, R24, R152 ;  /* 0x000000180898723c */ /* 0x000fe20000001898 */
[----:B------:R-:W-:Y:S02]  /*c8e0*/  MOV R145, R61 ;  /* 0x0000003d00917202 */ /* 0x000fe40000000f00 */
[----:B------:R-:W-:-:S02]  /*c8f0*/  MOV R144, R60 ;  /* 0x0000003c00907202 */ /* 0x000fc40000000f00 */
[----:B------:R-:W-:Y:S01]  /*c900*/  MOV R147, R53 ;  /* 0x0000003500937202 */ /* 0x000fe20000000f00 */
[----:B------:R-:W-:Y:S01]  /*c910*/  HMMA.16816.F32 R160, R8, R26, R160 ;  /* 0x0000001a08a0723c */ /* 0x000fe200000018a0 */
[----:B------:R-:W3:Y:S01]  /*c920*/  LDSM.16.MT88.4 R24, [R184+0x4c00] ;  /* 0x004c0000b818783b */ /* 0x000ee20000004200 */
[----:B------:R-:W-:Y:S02]  /*c930*/  MOV R146, R52 ;  /* 0x0000003400927202 */ /* 0x000fe40000000f00 */
[----:B-1----:R-:W-:-:S03]  /*c940*/  F2FP.F16.F32.PACK_AB R4, R124, R123 ;  /* 0x0000007b7c04723e */ /* 0x002fc600000000ff */
[----:B------:R-:W-:Y:S01]  /*c950*/  FFMA.FTZ R8, R131, UR16, -R2 ;  /* 0x0000001083087c23 */ /* 0x000fe20008010802 */
[----:B------:R-:W-:Y:S02]  /*c960*/  MOV R131, R32 ;  /* 0x0000002000837202 */ /* 0x000fe40000000f00 */
[----:B------:R-:W-:Y:S01]  /*c970*/  F2FP.F16.F32.PACK_AB R9, R156, R158 ;  /* 0x0000009e9c09723e */ /* 0x000fe200000000ff */
[----:B------:R1:W-:Y:S01]  /*c980*/  MUFU.EX2 R97, R8 ;  /* 0x0000000800617308 */ /* 0x0003e20000000800 */
[C---:B--2---:R-:W-:Y:S01]  /*c990*/  HMMA.16816.F32 R32, R4.reuse, R16, R20 ;  /* 0x000000100420723c */ /* 0x044fe20000001814 */
[----:B------:R-:W2:Y:S01]  /*c9a0*/  LDSM.16.MT88.4 R20, [R185+0x4c00] ;  /* 0x004c0000b914783b */ /* 0x000ea20000004200 */
[----:B------:R-:W-:Y:S02]  /*c9b0*/  F2FP.F16.F32.PACK_AB R10, R166, R76 ;  /* 0x0000004ca60a723e */ /* 0x000fe400000000ff */
[----:B------:R-:W-:Y:S02]  /*c9c0*/  F2FP.F16.F32.PACK_AB R11, R165, R79 ;  /* 0x0000004fa50b723e */ /* 0x000fe400000000ff */
[C---:B------:R-:W-:Y:S06]  /*c9d0*/  HMMA.16816.F32 R28, R4.reuse, R18, R36 ;  /* 0x00000012041c723c */ /* 0x040fec0000001824 */
[----:B------:R-:W-:Y:S01]  /*c9e0*/  HMMA.16816.F32 R36, R4, R12, R40 ;  /* 0x0000000c0424723c */ /* 0x000fe20000001828 */
[----:B-1----:R-:W-:Y:S01]  /*c9f0*/  FFMA.FTZ R8, R212, UR16, -R0 ;  /* 0x00000010d4087c23 */ /* 0x002fe20008010800 */
[----:B------:R-:W-:-:S04]  /*ca00*/  MOV R212, R91 ;  /* 0x0000005b00d47202 */ /* 0x000fc80000000f00 */
[----:B------:R-:W-:Y:S01]  /*ca10*/  HMMA.16816.F32 R44, R4, R14, R44 ;  /* 0x0000000e042c723c */ /* 0x000fe2000000182c */
[----:B------:R1:W-:Y:S06]  /*ca20*/  MUFU.EX2 R91, R8 ;  /* 0x00000008005b7308 */ /* 0x0003ec0000000800 */
[--C-:B------:R-:W-:Y:S01]  /*ca30*/  FFMA.FTZ R4, R219, UR16, -R0.reuse ;  /* 0x00000010db047c23 */ /* 0x100fe20008010800 */
[----:B------:R-:W-:Y:S02]  /*ca40*/  MOV R219, R93 ;  /* 0x0000005d00db7202 */ /* 0x000fe40000000f00 */
[----:B------:R-:W-:Y:S01]  /*ca50*/  F2FP.F16.F32.PACK_AB R6, R169, R117 ;  /* 0x00000075a906723e */ /* 0x000fe200000000ff */
[----:B------:R4:W-:Y:S01]  /*ca60*/  MUFU.EX2 R88, R4 ;  /* 0x0000000400587308 */ /* 0x0009e20000000800 */
[----:B-1----:R-:W-:Y:S01]  /*ca70*/  FFMA.FTZ R8, R214, UR16, -R0 ;  /* 0x00000010d6087c23 */ /* 0x002fe20008010800 */
[----:B------:R-:W-:-:S06]  /*ca80*/  IMAD.MOV.U32 R214, RZ, RZ, R90 ;  /* 0x000000ffffd67224 */ /* 0x000fcc00078e005a */
[----:B------:R1:W5:Y:S01]  /*ca90*/  MUFU.EX2 R90, R8 ;  /* 0x00000008005a7308 */ /* 0x0003620000000800 */
[----:B----4-:R-:W-:Y:S01]  /*caa0*/  FFMA.FTZ R4, R174, UR16, -R2 ;  /* 0x00000010ae047c23 */ /* 0x010fe20008010802 */
[----:B------:R-:W-:-:S06]  /*cab0*/  MOV R174, R92 ;  /* 0x0000005c00ae7202 */ /* 0x000fcc0000000f00 */
[----:B------:R4:W-:Y:S01]  /*cac0*/  MUFU.EX2 R93, R4 ;  /* 0x00000004005d7308 */ /* 0x0009e20000000800 */
[----:B-1----:R-:W-:Y:S01]  /*cad0*/  FFMA.FTZ R8, R217, UR16, -R0 ;  /* 0x00000010d9087c23 */ /* 0x002fe20008010800 */
[----:B------:R-:W-:Y:S02]  /*cae0*/  MOV R217, R62 ;  /* 0x0000003e00d97202 */ /* 0x000fe40000000f00 */
[----:B------:R-:W-:-:S04]  /*caf0*/  MOV R62, R89 ;  /* 0x00000059003e7202 */ /* 0x000fc80000000f00 */
[----:B------:R1:W3:Y:S01]  /*cb00*/  MUFU.EX2 R87, R8 ;  /* 0x0000000800577308 */ /* 0x0002e20000000800 */
[----:B-----5:R-:W-:Y:S01]  /*cb10*/  F2FP.F16.F32.PACK_AB R5, R90, R91 ;  /* 0x0000005b5a05723e */ /* 0x020fe200000000ff */
[----:B------:R-:W-:Y:S02]  /*cb20*/  IMAD.MOV.U32 R142, RZ, RZ, R62 ;  /* 0x000000ffff8e7224 */ /* 0x000fe400078e003e */
[----:B----4-:R-:W-:-:S04]  /*cb30*/  FFMA.FTZ R4, R59, UR16, -R2 ;  /* 0x000000103b047c23 */ /* 0x010fc80008010802 */
[----:B------:R4:W-:Y:S01]  /*cb40*/  MUFU.EX2 R92, R4 ;  /* 0x00000004005c7308 */ /* 0x0009e20000000800 */
[----:B-1----:R-:W-:Y:S02]  /*cb50*/  F2FP.F16.F32.PACK_AB R8, R159, R157 ;  /* 0x0000009d9f08723e */ /* 0x002fe400000000ff */
[----:B---3--:R-:W-:-:S05]  /*cb60*/  F2FP.F16.F32.PACK_AB R7, R88, R87 ;  /* 0x000000575807723e */ /* 0x008fca00000000ff */
[----:B------:R-:W-:Y:S01]  /*cb70*/  HMMA.16816.F32 R64, R8, R16, R64 ;  /* 0x000000100840723c */ /* 0x000fe20000001840 */
[----:B----4-:R-:W-:-:S05]  /*cb80*/  F2FP.F16.F32.PACK_AB R4, R133, R118 ;  /* 0x000000768504723e */ /* 0x010fca00000000ff */
[C---:B------:R-:W-:Y:S01]  /*cb90*/  HMMA.16816.F32 R48, R8.reuse, R18, R48 ;  /* 0x000000120830723c */ /* 0x040fe20000001830 */
[----:B------:R-:W1:Y:S05]  /*cba0*/  LDSM.16.MT88.4 R16, [R184+0x5000] ;  /* 0x00500000b810783b */ /* 0x000e6a0000004200 */
[C---:B------:R-:W-:Y:S06]  /*cbb0*/  HMMA.16816.F32 R152, R8.reuse, R12, R152 ;  /* 0x0000000c0898723c */ /* 0x040fec0000001898 */
[----:B------:R-:W-:Y:S01]  /*cbc0*/  HMMA.16816.F32 R160, R8, R14, R160 ;  /* 0x0000000e08a0723c */ /* 0x000fe200000018a0 */
[----:B------:R-:W3:Y:S05]  /*cbd0*/  LDSM.16.MT88.4 R12, [R185+0x5000] ;  /* 0x00500000b90c783b */ /* 0x000eea0000004200 */
[----:B------:R-:W-:Y:S01]  /*cbe0*/  HMMA.16816.F32 R40, R4, R24, R32 ;  /* 0x000000180428723c */ /* 0x000fe20000001820 */
[----:B------:R-:W-:Y:S01]  /*cbf0*/  FFMA.FTZ R8, R57, UR16, -R2 ;  /* 0x0000001039087c23 */ /* 0x000fe20008010802 */
[----:B------:R-:W-:-:S02]  /*cc00*/  F2FP.F16.F32.PACK_AB R9, R217, R174 ;  /* 0x000000aed909723e */ /* 0x000fc400000000ff */
[----:B------:R-:W-:Y:S01]  /*cc10*/  F2FP.F16.F32.PACK_AB R10, R131, R214 ;  /* 0x000000d6830a723e */ /* 0x000fe200000000ff */
[----:B------:R4:W-:Y:S01]  /*cc20*/  MUFU.EX2 R89, R8 ;  /* 0x0000000800597308 */ /* 0x0009e20000000800 */
[----:B------:R-:W-:Y:S01]  /*cc30*/  HMMA.16816.F32 R32, R4, R26, R28 ;  /* 0x0000001a0420723c */ /* 0x000fe2000000181c */
[----:B------:R-:W-:-:S05]  /*cc40*/  F2FP.F16.F32.PACK_AB R11, R134, R212 ;  /* 0x000000d4860b723e */ /* 0x000fca00000000ff */
[C---:B--2---:R-:W-:Y:S06]  /*cc50*/  HMMA.16816.F32 R28, R4.reuse, R20, R36 ;  /* 0x00000014041c723c */ /* 0x044fec0000001824 */
[----:B------:R-:W-:Y:S01]  /*cc60*/  HMMA.16816.F32 R36, R4, R22, R44 ;  /* 0x000000160424723c */ /* 0x000fe2000000182c */
[----:B----4-:R-:W-:Y:S01]  /*cc70*/  FFMA.FTZ R8, R216, UR16, -R0 ;  /* 0x00000010d8087c23 */ /* 0x010fe20008010800 */
[----:B------:R-:W-:-:S05]  /*cc80*/  MOV R216, R54 ;  /* 0x0000003600d87202 */ /* 0x000fca0000000f00 */
[----:B------:R-:W-:Y:S01]  /*cc90*/  FFMA.FTZ R4, R223, UR16, -R0 ;  /* 0x00000010df047c23 */ /* 0x000fe20008010800 */
[----:B------:R2:W-:Y:S01]  /*cca0*/  MUFU.EX2 R85, R8 ;  /* 0x0000000800557308 */ /* 0x0005e20000000800 */
[----:B------:R-:W-:Y:S02]  /*ccb0*/  MOV R223, R81 ;  /* 0x0000005100df7202 */ /* 0x000fe40000000f00 */
[----:B------:R-:W-:-:S05]  /*ccc0*/  F2FP.F16.F32.PACK_AB R6, R107, R109 ;  /* 0x0000006d6b06723e */ /* 0x000fca00000000ff */
[----:B------:R4:W-:Y:S01]  /*ccd0*/  MUFU.EX2 R81, R4 ;  /* 0x0000000400517308 */ /* 0x0009e20000000800 */
[----:B--2---:R-:W-:Y:S01]  /*cce0*/  FFMA.FTZ R8, R218, UR16, -R0 ;  /* 0x00000010da087c23 */ /* 0x004fe20008010800 */
[----:B------:R-:W-:-:S06]  /*ccf0*/  MOV R218, R76 ;  /* 0x0000004c00da7202 */ /* 0x000fcc0000000f00 */
[----:B------:R2:W5:Y:S01]  /*cd00*/  MUFU.EX2 R83, R8 ;  /* 0x0000000800537308 */ /* 0x0005620000000800 */
[----:B----4-:R-:W-:Y:S01]  /*cd10*/  FFMA.FTZ R4, R178, UR16, -R2 ;  /* 0x00000010b2047c23 */ /* 0x010fe20008010802 */
[----:B------:R-:W-:-:S06]  /*cd20*/  MOV R178, R145 ;  /* 0x0000009100b27202 */ /* 0x000fcc0000000f00 */
[----:B------:R4:W-:Y:S01]  /*cd30*/  MUFU.EX2 R86, R4 ;  /* 0x0000000400567308 */ /* 0x0009e20000000800 */
[----:B--2---:R-:W-:Y:S01]  /*cd40*/  FFMA.FTZ R8, R221, UR16, -R0 ;  /* 0x00000010dd087c23 */ /* 0x004fe20008010800 */
[----:B------:R-:W-:Y:S01]  /*cd50*/  IMAD.MOV.U32 R221, RZ, RZ, R79 ;  /* 0x000000ffffdd7224 */ /* 0x000fe200078e004f */
[----:B-----5:R-:W-:-:S05]  /*cd60*/  F2FP.F16.F32.PACK_AB R5, R83, R85 ;  /* 0x000000555305723e */ /* 0x020fca00000000ff */
[----:B------:R2:W5:Y:S01]  /*cd70*/  MUFU.EX2 R80, R8 ;  /* 0x0000000800507308 */ /* 0x0005620000000800 */
[----:B----4-:R-:W-:Y:S01]  /*cd80*/  FFMA.FTZ R4, R182, UR16, -R2 ;  /* 0x00000010b6047c23 */ /* 0x010fe20008010802 */
[----:B------:R-:W-:-:S06]  /*cd90*/  IMAD.MOV.U32 R182, RZ, RZ, R146 ;  /* 0x000000ffffb67224 */ /* 0x000fcc00078e0092 */
[----:B------:R4:W-:Y:S01]  /*cda0*/  MUFU.EX2 R84, R4 ;  /* 0x0000000400547308 */ /* 0x0009e20000000800 */
[----:B--2---:R-:W-:Y:S02]  /*cdb0*/  F2FP.F16.F32.PACK_AB R8, R219, R216 ;  /* 0x000000d8db08723e */ /* 0x004fe400000000ff */
[----:B-----5:R-:W-:-:S05]  /*cdc0*/  F2FP.F16.F32.PACK_AB R7, R81, R80 ;  /* 0x000000505107723e */ /* 0x020fca00000000ff */
[----:B------:R-:W-:Y:S01]  /*cdd0*/  HMMA.16816.F32 R64, R8, R24, R64 ;  /* 0x000000180840723c */ /* 0x000fe20000001840 */
[----:B----4-:R-:W-:-:S05]  /*cde0*/  F2FP.F16.F32.PACK_AB R4, R114, R170 ;  /* 0x000000aa7204723e */ /* 0x010fca00000000ff */
[C---:B------:R-:W-:Y:S01]  /*cdf0*/  HMMA.16816.F32 R60, R8.reuse, R26, R48 ;  /* 0x0000001a083c723c */ /* 0x040fe20000001830 */
[----:B------:R-:W2:Y:S05]  /*ce00*/  LDSM.16.MT88.4 R24, [R184+0x5400] ;  /* 0x00540000b818783b */ /* 0x000eaa0000004200 */
[C---:B------:R-:W-:Y:S06]  /*ce10*/  HMMA.16816.F32 R152, R8.reuse, R20, R152 ;  /* 0x000000140898723c */ /* 0x040fec0000001898 */
[----:B------:R-:W-:Y:S01]  /*ce20*/  HMMA.16816.F32 R160, R8, R22, R160 ;  /* 0x0000001608a0723c */ /* 0x000fe200000018a0 */
[----:B------:R-:W4:Y:S05]  /*ce30*/  LDSM.16.MT88.4 R20, [R185+0x5400] ;  /* 0x00540000b914783b */ /* 0x000f2a0000004200 */
[----:B-1----:R-:W-:Y:S01]  /*ce40*/  HMMA.16816.F32 R56, R4, R16, R40 ;  /* 0x000000100438723c */ /* 0x002fe20000001828 */
[----:B------:R-:W-:Y:S01]  /*ce50*/  FFMA.FTZ R8, R180, UR16, -R2 ;  /* 0x00000010b4087c23 */ /* 0x000fe20008010802 */
[----:B------:R-:W-:-:S02]  /*ce60*/  F2FP.F16.F32.PACK_AB R10, R93, R97 ;  /* 0x000000615d0a723e */ /* 0x000fc400000000ff */
[----:B------:R-:W-:Y:S01]  /*ce70*/  MOV R180, R147 ;  /* 0x0000009300b47202 */ /* 0x000fe20000000f00 */
[----:B------:R1:W-:Y:S01]  /*ce80*/  MUFU.EX2 R82, R8 ;  /* 0x0000000800527308 */ /* 0x0003e20000000800 */
[C---:B------:R-:W-:Y:S06]  /*ce90*/  HMMA.16816.F32 R52, R4.reuse, R18, R32 ;  /* 0x000000120434723c */ /* 0x040fec0000001820 */
[C---:B---3--:R-:W-:Y:S06]  /*cea0*/  HMMA.16816.F32 R48, R4.reuse, R12, R28 ;  /* 0x0000000c0430723c */ /* 0x048fec000000181c */
[----:B------:R-:W-:Y:S01]  /*ceb0*/  HMMA.16816.F32 R44, R4, R14, R36 ;  /* 0x0000000e042c723c */ /* 0x000fe20000001824 */
[----:B-1----:R-:W-:Y:S01]  /*cec0*/  FFMA.FTZ R8, R220, UR16, -R0 ;  /* 0x00000010dc087c23 */ /* 0x002fe20008010800 */
[----:B------:R-:W-:-:S05]  /*ced0*/  MOV R220, R140 ;  /* 0x0000008c00dc7202 */ /* 0x000fca0000000f00 */
[----:B------:R-:W-:Y:S01]  /*cee0*/  F2FP.F16.F32.PACK_AB R4, R213, R130 ;  /* 0x00000082d504723e */ /* 0x000fe200000000ff */
[----:B------:R1:W-:Y:S01]  /*cef0*/  MUFU.EX2 R79, R8 ;  /* 0x00000008004f7308 */ /* 0x0003e20000000800 */
[----:B------:R-:W-:Y:S02]  /*cf00*/  F2FP.F16.F32.PACK_AB R5, R211, R215 ;  /* 0x000000d7d305723e */ /* 0x000fe400000000ff */
[----:B------:R-:W-:Y:S02]  /*cf10*/  F2FP.F16.F32.PACK_AB R6, R128, R210 ;  /* 0x000000d28006723e */ /* 0x000fe400000000ff */
[----:B------:R-:W-:-:S07]  /*cf20*/  F2FP.F16.F32.PACK_AB R7, R251, R252 ;  /* 0x000000fcfb07723e */ /* 0x000fce00000000ff */
[----:B------:R-:W-:Y:S01]  /*cf30*/  HMMA.16816.F32 R32, R4, R16, R64 ;  /* 0x000000100420723c */ /* 0x000fe20000001840 */
[----:B-1----:R-:W-:-:S05]  /*cf40*/  FFMA.FTZ R8, R222, UR16, -R0 ;  /* 0x00000010de087c23 */ /* 0x002fca0008010800 */
[C---:B------:R-:W-:Y:S01]  /*cf50*/  HMMA.16816.F32 R40, R4.reuse, R18, R60 ;  /* 0x000000120428723c */ /* 0x040fe2000000183c */
[----:B------:R-:W1:Y:S01]  /*cf60*/  LDSM.16.MT88.4 R16, [R184+0x5800] ;  /* 0x00580000b810783b */ /* 0x000e620000004200 */
[----:B------:R-:W-:Y:S01]  /*cf70*/  MOV R222, R141 ;  /* 0x0000008d00de7202 */ /* 0x000fe20000000f00 */
[----:B------:R3:W5:Y:S03]  /*cf80*/  MUFU.EX2 R78, R8 ;  /* 0x00000008004e7308 */ /* 0x0007660000000800 */
[C---:B------:R-:W-:Y:S06]  /*cf90*/  HMMA.16816.F32 R36, R4.reuse, R12, R152 ;  /* 0x0000000c0424723c */ /* 0x040fec0000001898 */
[----:B------:R-:W-:Y:S01]  /*cfa0*/  HMMA.16816.F32 R28, R4, R14, R160 ;  /* 0x0000000e041c723c */ /* 0x000fe200000018a0 */
[----:B------:R-:W1:Y:S01]  /*cfb0*/  LDSM.16.MT88.4 R12, [R185+0x5800] ;  /* 0x00580000b90c783b */ /* 0x000e620000004200 */
[----:B------:R-:W-:Y:S01]  /*cfc0*/  MOV R155, R180 ;  /* 0x000000b4009b7202 */ /* 0x000fe20000000f00 */
[----:B------:R-:W-:Y:S01]  /*cfd0*/  IMAD.MOV.U32 R153, RZ, RZ, R167 ;  /* 0x000000ffff997224 */ /* 0x000fe200078e00a7 */
[----:B------:R-:W-:-:S02]  /*cfe0*/  MOV R180, R158 ;  /* 0x0000009e00b47202 */ /* 0x000fc40000000f00 */
[----:B------:R-:W-:Y:S01]  /*cff0*/  MOV R154, R164 ;  /* 0x000000a4009a7202 */ /* 0x000fe20000000f00 */
[----:B---3--:R-:W-:Y:S01]  /*d000*/  FFMA.FTZ R8, R225, UR16, -R0 ;  /* 0x00000010e1087c23 */ /* 0x008fe20008010800 */
[----:B-----5:R-:W-:Y:S01]  /*d010*/  F2FP.F16.F32.PACK_AB R9, R78, R79 ;  /* 0x0000004f4e09723e */ /* 0x020fe200000000ff */
[----:B------:R-:W-:Y:S01]  /*d020*/  IMAD.MOV.U32 R225, RZ, RZ, R143 ;  /* 0x000000ffffe17224 */ /* 0x000fe200078e008f */
[----:B------:R-:W-:Y:S01]  /*d030*/  F2FP.F16.F32.PACK_AB R4, R125, R126 ;  /* 0x0000007e7d04723e */ /* 0x000fe200000000ff */
[----:B------:R3:W-:Y:S01]  /*d040*/  MUFU.EX2 R76, R8 ;  /* 0x00000008004c7308 */ /* 0x0007e20000000800 */
[----:B------:R-:W-:Y:S02]  /*d050*/  F2FP.F16.F32.PACK_AB R5, R249, R250 ;  /* 0x000000faf905723e */ /* 0x000fe400000000ff */
[----:B------:R-:W-:Y:S02]  /*d060*/  F2FP.F16.F32.PACK_AB R6, R173, R205 ;  /* 0x000000cdad06723e */ /* 0x000fe400000000ff */
[----:B------:R-:W-:-:S02]  /*d070*/  F2FP.F16.F32.PACK_AB R7, R247, R248 ;  /* 0x000000f8f707723e */ /* 0x000fc400000000ff */
[----:B------:R-:W-:Y:S02]  /*d080*/  MOV R163, R139 ;  /* 0x0000008b00a37202 */ /* 0x000fe40000000f00 */
[----:B------:R-:W-:Y:S02]  /*d090*/  F2FP.F16.F32.PACK_AB R160, R175, R181 ;  /* 0x000000b5afa0723e */ /* 0x000fe400000000ff */
[----:B------:R-:W-:Y:S01]  /*d0a0*/  F2FP.F16.F32.PACK_AB R161, R240, R241 ;  /* 0x000000f1f0a1723e */ /* 0x000fe200000000ff */
[----:B--2---:R-:W-:Y:S01]  /*d0b0*/  HMMA.16816.F32 R40, R4, R26, R40 ;  /* 0x0000001a0428723c */ /* 0x004fe20000001828 */
[----:B------:R-:W-:Y:S01]  /*d0c0*/  F2FP.F16.F32.PACK_AB R162, R176, R171 ;  /* 0x000000abb0a2723e */ /* 0x000fe200000000ff */
[----:B---3--:R-:W-:Y:S01]  /*d0d0*/  FFMA.FTZ R8, R226, UR16, -R0 ;  /* 0x00000010e2087c23 */ /* 0x008fe20008010800 */
[----:B------:R-:W-:-:S03]  /*d0e0*/  MOV R226, R142 ;  /* 0x0000008e00e27202 */ /* 0x000fc60000000f00 */
[C---:B------:R-:W-:Y:S01]  /*d0f0*/  HMMA.16816.F32 R140, R4.reuse, R24, R32 ;  /* 0x00000018048c723c */ /* 0x040fe20000001820 */
[----:B------:R2:W3:Y:S05]  /*d100*/  MUFU.EX2 R77, R8 ;  /* 0x00000008004d7308 */ /* 0x0004ea0000000800 */
[----:B----4-:R-:W-:Y:S01]  /*d110*/  HMMA.16816.F32 R32, R4, R20, R36 ;  /* 0x000000140420723c */ /* 0x010fe20000001824 */
[--C-:B--2---:R-:W-:Y:S01]  /*d120*/  FFMA.FTZ R8, R207, UR16, -R2.reuse ;  /* 0x00000010cf087c23 */ /* 0x104fe20008010802 */
[----:B---3--:R-:W-:Y:S02]  /*d130*/  F2FP.F16.F32.PACK_AB R11, R77, R76 ;  /* 0x0000004c4d0b723e */ /* 0x008fe400000000ff */
[----:B------:R-:W-:Y:S01]  /*d140*/  MOV R207, R138 ;  /* 0x0000008a00cf7202 */ /* 0x000fe20000000f00 */
[----:B------:R2:W3:Y:S02]  /*d150*/  MUFU.EX2 R67, R8 ;  /* 0x0000000800437308 */ /* 0x0004e40000000800 */
[--C-:B--2---:R-:W-:Y:S01]  /*d160*/  FFMA.FTZ R8, R183, UR16, -R2.reuse ;  /* 0x00000010b7087c23 */ /* 0x104fe20008010802 */
[----:B------:R-:W-:Y:S01]  /*d170*/  FFMA.FTZ R2, R206, UR16, -R2 ;  /* 0x00000010ce027c23 */ /* 0x000fe20008010802 */
[----:B------:R-:W-:-:S04]  /*d180*/  MOV R183, R137 ;  /* 0x0000008900b77202 */ /* 0x000fc80000000f00 */
[----:B------:R2:W-:Y:S01]  /*d190*/  MUFU.EX2 R66, R8 ;  /* 0x0000000800427308 */ /* 0x0005e20000000800 */
[----:B---3--:R-:W-:-:S07]  /*d1a0*/  F2FP.F16.F32.PACK_AB R164, R67, R82 ;  /* 0x0000005243a4723e */ /* 0x008fce00000000ff */
[----:B------:R3:W-:Y:S01]  /*d1b0*/  MUFU.EX2 R65, R2 ;  /* 0x0000000200417308 */ /* 0x0007e20000000800 */
[----:B--2---:R-:W-:-:S07]  /*d1c0*/  F2FP.F16.F32.PACK_AB R8, R100, R101 ;  /* 0x000000656408723e */ /* 0x004fce00000000ff */
[----:B------:R-:W-:Y:S01]  /*d1d0*/  HMMA.16816.F32 R56, R8, R24, R56 ;  /* 0x000000180838723c */ /* 0x000fe20000001838 */
[----:B---3--:R-:W-:-:S04]  /*d1e0*/  FFMA.FTZ R2, R230, UR16, -R0 ;  /* 0x00000010e6027c23 */ /* 0x008fc80008010800 */
[----:B------:R2:W-:Y:S01]  /*d1f0*/  MUFU.EX2 R64, R2 ;  /* 0x0000000200407308 */ /* 0x0005e20000000800 */
[C---:B------:R-:W-:Y:S06]  /*d200*/  HMMA.16816.F32 R148, R8.reuse, R26, R52 ;  /* 0x0000001a0894723c */ /* 0x040fec0000001834 */
[C---:B------:R-:W-:Y:S01]  /*d210*/  HMMA.16816.F32 R48, R8.reuse, R20, R48 ;  /* 0x000000140830723c */ /* 0x040fe20000001830 */
[----:B------:R-:W-:Y:S01]  /*d220*/  FFMA.FTZ R52, R223, R68, R239 ;  /* 0x00000044df347223 */ /* 0x000fe200000100ef */
[----:B------:R-:W-:Y:S01]  /*d230*/  MOV R223, R144 ;  /* 0x0000009000df7202 */ /* 0x000fe20000000f00 */
[--C-:B------:R-:W-:Y:S01]  /*d240*/  FFMA.FTZ R53, R209, UR16, -R3.reuse ;  /* 0x00000010d1357c23 */ /* 0x100fe20008010803 */
[----:B------:R-:W-:Y:S01]  /*d250*/  FFMA.FTZ R54, R208, UR16, -R3 ;  /* 0x00000010d0367c23 */ /* 0x000fe20008010803 */
[----:B------:R-:W-:Y:S01]  /*d260*/  FFMA.FTZ R3, R225, R72, R108 ;  /* 0x00000048e1037223 */ /* 0x000fe2000001006c */
[-C--:B------:R-:W-:Y:S01]  /*d270*/  HMMA.16816.F32 R44, R8, R22.reuse, R44 ;  /* 0x00000016082c723c */ /* 0x080fe2000000182c */
[----:B------:R-:W-:Y:S01]  /*d280*/  FFMA.FTZ R20, R226, R70, R236 ;  /* 0x00000046e2147223 */ /* 0x000fe200000100ec */
[----:B------:R-:W-:Y:S01]  /*d290*/  MOV R225, R178 ;  /* 0x000000b200e17202 */ /* 0x000fe20000000f00 */
[----:B------:R-:W-:Y:S01]  /*d2a0*/  FADD.FTZ R52, R220, R52 ;  /* 0x00000034dc347221 */ /* 0x000fe20000010000 */
[----:B--2---:R-:W-:Y:S01]  /*d2b0*/  FFMA.FTZ R2, R228, UR16, -R0 ;  /* 0x00000010e4027c23 */ /* 0x004fe20008010800 */
[----:B------:R-:W-:Y:S01]  /*d2c0*/  MOV R226, R182 ;  /* 0x000000b600e27202 */ /* 0x000fe20000000f00 */
[----:B------:R-:W-:Y:S01]  /*d2d0*/  HMMA.16816.F32 R24, R4, R22, R28 ;  /* 0x000000160418723c */ /* 0x000fe2000000181c */
[----:B------:R-:W-:Y:S01]  /*d2e0*/  F2FP.F16.F32.PACK_AB R8, R89, R92 ;  /* 0x0000005c5908723e */ /* 0x000fe200000000ff */
[----:B------:R2:W3:Y:S01]  /*d2f0*/  MUFU.EX2 R63, R2 ;  /* 0x00000002003f7308 */ /* 0x0004e20000000800 */
[----:B------:R-:W-:Y:S01]  /*d300*/  F2FP.F16.F32.PACK_AB R10, R84, R86 ;  /* 0x00000056540a723e */ /* 0x000fe200000000ff */
[----:B------:R-:W-:Y:S01]  /*d310*/  IMAD.MOV.U32 R152, RZ, RZ, R226 ;  /* 0x000000ffff987224 */ /* 0x000fe200078e00e2 */
[----:B------:R-:W-:Y:S01]  /*d320*/  MOV R178, R218 ;  /* 0x000000da00b27202 */ /* 0x000fe20000000f00 */
[----:B------:R-:W4:Y:S01]  /*d330*/  LDSM.16.MT88.4 R144, [R184+0x5c00] ;  /* 0x005c0000b890783b */ /* 0x000f220000004200 */
[----:B------:R-:W-:-:S02]  /*d340*/  MOV R182, R156 ;  /* 0x0000009c00b67202 */ /* 0x000fc40000000f00 */
[----:B------:R-:W-:Y:S01]  /*d350*/  MOV R220, R157 ;  /* 0x0000009d00dc7202 */ /* 0x000fe20000000f00 */
[----:B------:R-:W5:Y:S01]  /*d360*/  LDSM.16.MT88.4 R28, [R185+0x5c00] ;  /* 0x005c0000b91c783b */ /* 0x000f620000004200 */
[----:B------:R-:W-:Y:S01]  /*d370*/  MOV R218, R136 ;  /* 0x0000008800da7202 */ /* 0x000fe20000000f00 */
[----:B------:R-:W-:Y:S01]  /*d380*/  MUFU.EX2 R53, R53 ;  /* 0x0000003500357308 */ /* 0x000fe20000000800 */
[----:B------:R-:W-:Y:S02]  /*d390*/  F2FP.F16.F32.PACK_AB R4, R168, R172 ;  /* 0x000000aca804723e */ /* 0x000fe400000000ff */
[----:B------:R-:W-:Y:S02]  /*d3a0*/  F2FP.F16.F32.PACK_AB R5, R244, R245 ;  /* 0x000000f5f405723e */ /* 0x000fe400000000ff */
[----:B------:R-:W-:Y:S01]  /*d3b0*/  F2FP.F16.F32.PACK_AB R6, R179, R177 ;  /* 0x000000b1b306723e */ /* 0x000fe200000000ff */
[----:B--2---:R-:W-:Y:S01]  /*d3c0*/  FFMA.FTZ R2, R233, UR16, -R0 ;  /* 0x00000010e9027c23 */ /* 0x004fe20008010800 */
[----:B---3--:R-:W-:Y:S01]  /*d3d0*/  F2FP.F16.F32.PACK_AB R9, R63, R64 ;  /* 0x000000403f09723e */ /* 0x008fe200000000ff */
[----:B------:R-:W-:Y:S01]  /*d3e0*/  MUFU.EX2 R54, R54 ;  /* 0x0000003600367308 */ /* 0x000fe20000000800 */
[----:B------:R-:W-:-:S02]  /*d3f0*/  F2FP.F16.F32.PACK_AB R7, R242, R243 ;  /* 0x000000f3f207723e */ /* 0x000fc400000000ff */
[----:B------:R-:W-:-:S05]  /*d400*/  MOV R226, R225 ;  /* 0x000000e100e27202 */ /* 0x000fca0000000f00 */
[----:B------:R2:W-:Y:S01]  /*d410*/  MUFU.EX2 R62, R2 ;  /* 0x00000002003e7308 */ /* 0x0005e20000000800 */
[C---:B-1----:R-:W-:Y:S06]  /*d420*/  HMMA.16816.F32 R140, R4.reuse, R16, R140 ;  /* 0x00000010048c723c */ /* 0x042fec000000188c */
[C---:B------:R-:W-:Y:S06]  /*d430*/  HMMA.16816.F32 R40, R4.reuse, R18, R40 ;  /* 0x000000120428723c */ /* 0x040fec0000001828 */
[----:B------:R-:W-:Y:S01]  /*d440*/  HMMA.16816.F32 R32, R4, R12, R32 ;  /* 0x0000000c0420723c */ /* 0x000fe20000001820 */
[----:B--2---:R-:W-:-:S05]  /*d450*/  FFMA.FTZ R2, R231, UR16, -R0 ;  /* 0x00000010e7027c23 */ /* 0x004fca0008010800 */
[----:B------:R-:W-:Y:S01]  /*d460*/  HMMA.16816.F32 R24, R4, R14, R24 ;  /* 0x0000000e0418723c */ /* 0x000fe20000001818 */
[----:B------:R1:W2:Y:S02]  /*d470*/  MUFU.EX2 R61, R2 ;  /* 0x00000002003d7308 */ /* 0x0002a40000000800 */
[----:B-1----:R-:W-:Y:S01]  /*d480*/  FFMA.FTZ R2, R232, UR16, -R0 ;  /* 0x00000010e8027c23 */ /* 0x002fe20008010800 */
[----:B--2---:R-:W-:-:S05]  /*d490*/  F2FP.F16.F32.PACK_AB R11, R61, R62 ;  /* 0x0000003e3d0b723e */ /* 0x004fca00000000ff */
[----:B------:R1:W2:Y:S02]  /*d4a0*/  MUFU.EX2 R60, R2 ;  /* 0x00000002003c7308 */ /* 0x0002a40000000800 */
[C---:B------:R-:W-:Y:S06]  /*d4b0*/  HMMA.16816.F32 R136, R8.reuse, R16, R56 ;  /* 0x000000100888723c */ /* 0x040fec0000001838 */
[C---:B------:R-:W-:Y:S06]  /*d4c0*/  HMMA.16816.F32 R148, R8.reuse, R18, R148 ;  /* 0x000000120894723c */ /* 0x040fec0000001894 */
[----:B------:R-:W-:Y:S01]  /*d4d0*/  HMMA.16816.F32 R36, R8, R14, R44 ;  /* 0x0000000e0824723c */ /* 0x000fe2000000182c */
[----:B-1----:R-:W-:-:S04]  /*d4e0*/  FFMA.FTZ R2, R224, UR16, -R0 ;  /* 0x00000010e0027c23 */ /* 0x002fc80008010800 */
[----:B------:R1:W3:Y:S02]  /*d4f0*/  MUFU.EX2 R55, R2 ;  /* 0x0000000200377308 */ /* 0x0002e40000000800 */
[--C-:B-1----:R-:W-:Y:S01]  /*d500*/  FFMA.FTZ R2, R227, UR16, -R0.reuse ;  /* 0x00000010e3027c23 */ /* 0x102fe20008010800 */
[----:B------:R-:W-:-:S05]  /*d510*/  FFMA.FTZ R0, R229, UR16, -R0 ;  /* 0x00000010e5007c23 */ /* 0x000fca0008010800 */
[----:B------:R1:W4:Y:S08]  /*d520*/  MUFU.EX2 R22, R2 ;  /* 0x0000000200167308 */ /* 0x0003300000000800 */
[----:B------:R5:W4:Y:S01]  /*d530*/  MUFU.EX2 R21, R0 ;  /* 0x0000000000157308 */ /* 0x000b220000000800 */
[----:B-1----:R-:W-:Y:S01]  /*d540*/  FFMA.FTZ R2, R222, R71, R99 ;  /* 0x00000047de027223 */ /* 0x002fe20000010063 */
[----:B------:R-:W-:Y:S01]  /*d550*/  MOV R222, R223 ;  /* 0x000000df00de7202 */ /* 0x000fe20000000f00 */
[----:B------:R-:W-:-:S02]  /*d560*/  IMAD.MOV.U32 R223, RZ, RZ, R221 ;  /* 0x000000ffffdf7224 */ /* 0x000fc400078e00dd */
[----:B------:R-:W-:Y:S01]  /*d570*/  IMAD.MOV.U32 R221, RZ, RZ, R159 ;  /* 0x000000ffffdd7224 */ /* 0x000fe200078e009f */
[----:B------:R-:W-:Y:S01]  /*d580*/  MOV R225, R222 ;  /* 0x000000de00e17202 */ /* 0x000fe20000000f00 */
[----:B------:R-:W-:Y:S01]  /*d590*/  HMMA.16816.F32 R156, R8, R12, R48 ;  /* 0x0000000c089c723c */ /* 0x000fe20000001830 */
[----:B------:R-:W-:Y:S01]  /*d5a0*/  MOV R222, R220 ;  /* 0x000000dc00de7202 */ /* 0x000fe20000000f00 */
[----:B-----5:R-:W-:Y:S01]  /*d5b0*/  FADD.FTZ R0, R237, R20 ;  /* 0x00000014ed007221 */ /* 0x020fe20000010000 */
[----:B------:R-:W-:Y:S01]  /*d5c0*/  MOV R220, R180 ;  /* 0x000000b400dc7202 */ /* 0x000fe20000000f00 */
[----:B------:R-:W-:Y:S01]  /*d5d0*/  IMAD.MOV.U32 R180, RZ, RZ, R221 ;  /* 0x000000ffffb47224 */ /* 0x000fe200078e00dd */
[----:B------:R-:W-:Y:S02]  /*d5e0*/  MOV R221, R166 ;  /* 0x000000a600dd7202 */ /* 0x000fe40000000f00 */
        /* <DEDUP_REMOVED lines=10> */
[----:B------:R-:W-:Y:S01]  /*d690*/  MOV R155, R218 ;  /* 0x000000da009b7202 */ /* 0x000fe20000000f00 */
        /* <DEDUP_REMOVED lines=101> */
[----:B------:R-:W-:Y:S01]  /*dcf0*/  FADD.FTZ R4, R175, R4 ;  /* 0x00000004af047221 */ /* 0x000fe20000010000 */
[----:B------:R-:W-:Y:S01]  /*dd00*/  FADD.FTZ R3, R240, R3 ;  /* 0x00000003f0037221 */ /* 0x000fe20000010000 */
[----:B------:R-:W-:Y:S01]  /*dd10*/  FADD.FTZ R2, R67, R2 ;  /* 0x0000000243027221 */ /* 0x000fe20000010000 */
[----:B---3--:R-:W-:Y:S01]  /*dd20*/  FADD.FTZ R0, R55, R0 ;  /* 0x0000000037007221 */ /* 0x008fe20000010000 */
[----:B------:R-:W-:Y:S01]  /*dd30*/  FADD.FTZ R4, R171, R4 ;  /* 0x00000004ab047221 */ /* 0x000fe20000010000 */
[----:B------:R-:W-:Y:S01]  /*dd40*/  FADD.FTZ R3, R53, R3 ;  /* 0x0000000335037221 */ /* 0x000fe20000010000 */
[----:B------:R-:W-:Y:S01]  /*dd50*/  FADD.FTZ R2, R66, R2 ;  /* 0x0000000242027221 */ /* 0x000fe20000010000 */
[----:B----4-:R-:W-:Y:S01]  /*dd60*/  FADD.FTZ R0, R22, R0 ;  /* 0x0000000016007221 */ /* 0x010fe20000010000 */
[----:B------:R-:W-:Y:S01]  /*dd70*/  FADD.FTZ R4, R176, R4 ;  /* 0x00000004b0047221 */ /* 0x000fe20000010000 */
[----:B------:R-:W-:Y:S01]  /*dd80*/  F2FP.F16.F32.PACK_AB R165, R55, R60 ;  /* 0x0000003c37a5723e */ /* 0x000fe200000000ff */
[C---:B------:R-:W-:Y:S01]  /*dd90*/  FADD.FTZ R3, R54.reuse, R3 ;  /* 0x0000000336037221 */ /* 0x040fe20000010000 */
[C---:B------:R-:W-:Y:S01]  /*dda0*/  F2FP.F16.F32.PACK_AB R166, R65.reuse, R66 ;  /* 0x0000004241a6723e */ /* 0x040fe200000000ff */
[----:B------:R-:W-:Y:S01]  /*ddb0*/  FADD.FTZ R2, R65, R2 ;  /* 0x0000000241027221 */ /* 0x000fe20000010000 */
[C---:B------:R-:W-:Y:S01]  /*ddc0*/  F2FP.F16.F32.PACK_AB R167, R21.reuse, R22 ;  /* 0x0000001615a7723e */ /* 0x040fe200000000ff */
[----:B------:R-:W-:Y:S01]  /*ddd0*/  FADD.FTZ R0, R21, R0 ;  /* 0x0000000015007221 */ /* 0x000fe20000010000 */
[----:B------:R-:W-:Y:S01]  /*dde0*/  F2FP.F16.F32.PACK_AB R163, R54, R53 ;  /* 0x0000003536a3723e */ /* 0x000fe200000000ff */
[----:B------:R2:W-:Y:S04]  /*ddf0*/  STL [R1], R4 ;  /* 0x0000000401007387 */ /* 0x0005e80000100800 */
[----:B------:R2:W-:Y:S01]  /*de00*/  STL [R1+0x4], R3 ;  /* 0x0000040301007387 */ /* 0x0005e20000100800 */
[C---:B------:R-:W-:Y:S03]  /*de10*/  HMMA.16816.F32 R136, R164.reuse, R144, R136 ;  /* 0x00000090a488723c */ /* 0x040fe60000001888 */
[----:B------:R2:W-:Y:S03]  /*de20*/  STL [R1+0xc], R2 ;  /* 0x00000c0201007387 */ /* 0x0005e60000100800 */
[----:B------:R-:W-:Y:S01]  /*de30*/  HMMA.16816.F32 R148, R164, R146, R148 ;  /* 0x00000092a494723c */ /* 0x000fe20000001894 */
[----:B------:R2:W-:Y:S05]  /*de40*/  STL [R1+0x8], R0 ;  /* 0x0000080001007387 */ /* 0x0005ea0000100800 */
[C---:B------:R-:W-:Y:S06]  /*de50*/  HMMA.16816.F32 R140, R160.reuse, R144, R140 ;  /* 0x00000090a08c723c */ /* 0x040fec000000188c */
[C---:B------:R-:W-:Y:S06]  /*de60*/  HMMA.16816.F32 R144, R160.reuse, R146, R40 ;  /* 0x00000092a090723c */ /* 0x040fec0000001828 */
[----:B------:R-:W-:Y:S01]  /*de70*/  HMMA.16816.F32 R152, R160, R28, R32 ;  /* 0x0000001ca098723c */ /* 0x000fe20000001820 */
[----:B------:R-:W-:-:S02]  /*de80*/  MOV R40, R74 ;  /* 0x0000004a00287202 */ /* 0x000fc40000000f00 */
[----:B------:R-:W-:-:S03]  /*de90*/  MOV R41, R75 ;  /* 0x0000004b00297202 */ /* 0x000fc60000000f00 */
[----:B------:R-:W-:Y:S06]  /*dea0*/  HMMA.16816.F32 R160, R160, R30, R24 ;  /* 0x0000001ea0a0723c */ /* 0x000fec0000001818 */
[C---:B------:R-:W-:Y:S06]  /*deb0*/  HMMA.16816.F32 R156, R164.reuse, R28, R156 ;  /* 0x0000001ca49c723c */ /* 0x040fec000000189c */
[----:B------:R-:W-:Y:S07]  /*dec0*/  HMMA.16816.F32 R164, R164, R30, R36 ;  /* 0x0000001ea4a4723c */ /* 0x000fee0000001824 */
[----:B------:R-:W-:-:S02]  /*ded0*/  MOV R38, R69 ;  /* 0x0000004500267202 */ /* 0x000fc40000000f00 */
[----:B--2---:R-:W-:-:S15]  /*dee0*/  MOV R39, R73 ;  /* 0x0000004900277202 */ /* 0x004fde0000000f00 */
.L_x_248:
[----:B------:R-:W-:-:S06]  /*def0*/  UISETP.GT.AND UP0, UPT, UR17, UR12, UPT ;  /* 0x0000000c1100728c */ /* 0x000fcc000bf04270 */
[----:B------:R-:W-:-:S13]  /*df00*/  PLOP3.LUT P0, PT, PT, PT, UP0, 0x80, 0x0 ;  /* 0x000000000000781c */ /* 0x000fda0003f0f008 */
[----:B------:R-:W-:Y:S05]  /*df10*/  @!P0 BRA `(.L_x_252) ;  /* 0x00000058002c8947 */ /* 0x000fea0003800000 */
[----:B------:R-:W-:Y:S01]  /*df20*/  ULDC UR4, c[0x0][0x2d0] ;  /* 0x0000b40000047ab9 */ /* 0x000fe20000000800 */
[----:B------:R-:W-:Y:S01]  /*df30*/  USHF.L.U64.HI UR16, UR8, 0x6, UR9 ;  /* 0x0000000608107899 */ /* 0x000fe20008010209 */
[----:B------:R-:W-:Y:S01]  /*df40*/  ISETP.GE.AND P4, PT, R104, UR4, PT ;  /* 0x0000000468007c0c */ /* 0x000fe2000bf86270 */
[----:B------:R-:W-:Y:S01]  /*df50*/  UIMAD.WIDE.U32 UR24, UR8, 0x60, URZ ;  /* 0x00000060081878a5 */ /* 0x000fe2000f8e003f */
[----:B------:R-:W-:Y:S01]  /*df60*/  IMAD.MOV.U32 R132, RZ, RZ, R40 ;  /* 0x000000ffff847224 */ /* 0x000fe200078e0028 */
[----:B------:R-:W-:Y:S01]  /*df70*/  UIMAD UR9, UR9, 0x60, URZ ;  /* 0x00000060090978a4 */ /* 0x000fe2000f8e023f */
[----:B------:R-:W-:Y:S01]  /*df80*/  IMAD.MOV.U32 R134, RZ, RZ, R38 ;  /* 0x000000ffff867224 */ /* 0x000fe200078e0026 */
[----:B------:R-:W-:Y:S01]  /*df90*/  UIMAD.WIDE.U32 UR32, UR10, 0x60, URZ ;  /* 0x000000600a2078a5 */ /* 0x000fe2000f8e003f */
[----:B------:R-:W-:Y:S01]  /*dfa0*/  MOV R133, R39 ;  /* 0x0000002700857202 */ /* 0x000fe20000000f00 */
[----:B------:R-:W-:Y:S02]  /*dfb0*/  UIMAD UR20, UR11, 0x60, URZ ;  /* 0x000000600b1478a4 */ /* 0x000fe4000f8e023f */
[----:B------:R-:W-:-:S02]  /*dfc0*/  USHF.L.U32 UR18, UR8, 0x6, URZ ;  /* 0x0000000608127899 */ /* 0x000fc4000800063f */
[----:B------:R-:W-:Y:S02]  /*dfd0*/  USHF.L.U64.HI UR8, UR10, 0x6, UR11 ;  /* 0x000000060a087899 */ /* 0x000fe4000801020b */
[----:B------:R-:W2:Y:S01]  /*dfe0*/  @!P4 LDC.64 R2, c[0x0][0x220] ;  /* 0x00008800ff02cb82 */ /* 0x000ea20000000a00 */
[----:B------:R-:W-:Y:S02]  /*dff0*/  USHF.L.U32 UR19, UR10, 0x6, URZ ;  /* 0x000000060a137899 */ /* 0x000fe4000800063f */
[----:B------:R-:W-:Y:S02]  /*e000*/  UIADD3 UR11, UR9, UR25, URZ ;  /* 0x00000019090b7290 */ /* 0x000fe4000fffe03f */
[----:B------:R-:W-:Y:S01]  /*e010*/  UIADD3 UR20, UR20, UR33, URZ ;  /* 0x0000002114147290 */ /* 0x000fe2000fffe03f */
[----:B------:R-:W-:Y:S02]  /*e020*/  ULDC UR4, c[0x0][0x2ec] ;  /* 0x0000bb0000047ab9 */ /* 0x000fe40000000800 */
[----:B------:R-:W3:Y:S01]  /*e030*/  @!P4 LDC.64 R6, c[0x0][0x220] ;  /* 0x00008800ff06cb82 */ /* 0x000ee20000000a00 */
[----:B------:R-:W-:-:S07]  /*e040*/  ULDC.64 UR6, c[0x0][0x248] ;  /* 0x0000920000067ab9 */ /* 0x000fce0000000a00 */
[----:B------:R-:W4:Y:S01]  /*e050*/  @!P4 LDC.64 R4, c[0x0][0x220] ;  /* 0x00008800ff04cb82 */ /* 0x000f220000000a00 */
[----:B--2---:R2:W-:Y:S04]  /*e060*/  @!P4 STL.64 [R1+0x30], R2 ;  /* 0x000030020100c387 */ /* 0x0045e80000100a00 */
[----:B---3--:R-:W-:Y:S04]  /*e070*/  @!P4 STL.64 [R1+0x28], R6 ;  /* 0x000028060100c387 */ /* 0x008fe80000100a00 */
[----:B----4-:R3:W-:Y:S01]  /*e080*/  @!P4 STL.64 [R1+0x20], R4 ;  /* 0x000020040100c387 */ /* 0x0107e20000100a00 */
[----:B--2---:R-:W2:Y:S03]  /*e090*/  @!P4 LDC.64 R2, c[0x0][0x220] ;  /* 0x00008800ff02cb82 */ /* 0x004ea60000000a00 */
[----:B--2---:R2:W-:Y:S04]  /*e0a0*/  @!P4 STL.64 [R1+0x18], R2 ;  /* 0x000018020100c387 */ /* 0x0045e80000100a00 */
[----:B---3--:R-:W3:Y:S01]  /*e0b0*/  LDL.LU.64 R4, [R1+0x48] ;  /* 0x0000480001047983 */ /* 0x008ee20000300a00 */
[----:B--2---:R-:W-:Y:S01]  /*e0c0*/  MOV R3, R41 ;  /* 0x0000002900037202 */ /* 0x004fe20000000f00 */
[----:B---3--:R-:W-:-:S05]  /*e0d0*/  IMAD.MOV.U32 R5, RZ, RZ, R235 ;  /* 0x000000ffff057224 */ /* 0x008fca00078e00eb */
[----:B------:R2:W-:Y:S01]  /*e0e0*/  STL.64 [R1+0x10], R4 ;  /* 0x0000100401007387 */ /* 0x0005e20000100a00 */
[----:B------:R-:W-:Y:S05]  /*e0f0*/  BRA `(.L_x_253) ;  /* 0x0000000000dc7947 */ /* 0x000fea0003800000 */
.L_x_255:
[----:B------:R-:W2:Y:S01]  /*e100*/  LDL.64 R226, [R1+0x40] ;  /* 0x0000400001e27983 */ /* 0x000ea20000100a00 */
[----:B------:R-:W1:Y:S01]  /*e110*/  @!P4 LDC.64 R12, c[0x0][0x218] ;  /* 0x00008600ff0ccb82 */ /* 0x000e620000000a00 */
[----:B------:R-:W-:Y:S02]  /*e120*/  UIADD3 UR17, UR17, -0x2, URZ ;  /* 0xfffffffe11117890 */ /* 0x000fe4000fffe03f */
[----:B------:R-:W3:Y:S02]  /*e130*/  LDL.64 R224, [R1+0x38] ;  /* 0x0000380001e07983 */ /* 0x000ee40000100a00 */
[----:B------:R-:W-:Y:S02]  /*e140*/  USHF.R.S32.HI UR10, URZ, 0x1f, UR17 ;  /* 0x0000001f3f0a7899 */ /* 0x000fe40008011411 */
[----:B------:R4:W-:Y:S01]  /*e150*/  @P4 STS [R204+0x2000], RZ ;  /* 0x002000ffcc004388 */ /* 0x0009e20000000800 */
[----:B------:R-:W-:Y:S01]  /*e160*/  UIMAD.WIDE.U32 UR34, UR17, UR6, URZ ;  /* 0x00000006112272a5 */ /* 0x000fe2000f8e003f */
[----:B------:R-:W5:Y:S01]  /*e170*/  @!P4 LDC.64 R10, c[0x0][0x218] ;  /* 0x00008600ff0acb82 */ /* 0x000f620000000a00 */
[----:B------:R-:W-:Y:S01]  /*e180*/  UIMAD UR10, UR10, UR6, URZ ;  /* 0x000000060a0a72a4 */ /* 0x000fe2000f8e023f */
[----:B------:R4:W-:Y:S03]  /*e190*/  @P4 STS [R204+0x2004], RZ ;  /* 0x002004ffcc004388 */ /* 0x0009e60000000800 */
[----:B------:R-:W-:Y:S01]  /*e1a0*/  UIMAD UR10, UR17, UR7, UR10 ;  /* 0x00000007110a72a4 */ /* 0x000fe2000f8e020a */
[----:B------:R4:W-:Y:S01]  /*e1b0*/  @P4 STS.64 [R204+0x2008], RZ ;  /* 0x002008ffcc004388 */ /* 0x0009e20000000a00 */
[----:B------:R-:W-:Y:S01]  /*e1c0*/  IMAD.U32 R6, RZ, RZ, UR34 ;  /* 0x00000022ff067e24 */ /* 0x000fe2000f8e00ff */
[----:B------:R-:W4:Y:S01]  /*e1d0*/  @!P4 LDC.64 R16, c[0x0][0x218] ;  /* 0x00008600ff10cb82 */ /* 0x000f220000000a00 */
[----:B------:R-:W-:Y:S01]  /*e1e0*/  UIADD3 UR10, UR35, UR10, URZ ;  /* 0x0000000a230a7290 */ /* 0x000fe2000fffe03f */
[----:B------:R-:W-:Y:S05]  /*e1f0*/  IMAD.U32 R8, RZ, RZ, UR34 ;  /* 0x00000022ff087e24 */ /* 0x000fea000f8e00ff */
[----:B------:R-:W-:Y:S01]  /*e200*/  IMAD.U32 R7, RZ, RZ, UR10 ;  /* 0x0000000aff077e24 */ /* 0x000fe2000f8e00ff */
[----:B------:R-:W4:Y:S01]  /*e210*/  @!P4 LDC.64 R18, c[0x0][0x218] ;  /* 0x00008600ff12cb82 */ /* 0x000f220000000a00 */
[----:B--2---:R-:W-:Y:S04]  /*e220*/  LEA R6, P0, R6, R226, 0x7 ;  /* 0x000000e206067211 */ /* 0x004fe800078038ff */
[----:B---3--:R-:W-:Y:S02]  /*e230*/  LEA.HI.X R7, R8, R225, R7, 0x7, P0 ;  /* 0x000000e108077211 */ /* 0x008fe400000f3c07 */
[C---:B-1----:R-:W-:Y:S04]  /*e240*/  @!P4 LEA R12, P0, R6.reuse, R12, 0x1 ;  /* 0x0000000c060cc211 */ /* 0x042fe800078008ff */
[C---:B------:R-:W-:Y:S02]  /*e250*/  @!P4 LEA.HI.X R13, R6.reuse, R13, R7, 0x1, P0 ;  /* 0x0000000d060dc211 */ /* 0x040fe400000f0c07 */
[----:B------:R-:W-:Y:S03]  /*e260*/  @!P4 IADD3 R8, P0, R6, UR28, RZ ;  /* 0x0000001c0608cc10 */ /* 0x000fe6000ff1e0ff */
[----:B------:R-:W-:Y:S01]  /*e270*/  @!PT LDS RZ, [RZ] ;  /* 0x00000000fffff984 */ /* 0x000fe20000000800 */
[----:B------:R-:W-:Y:S01]  /*e280*/  @!PT LDS RZ, [RZ] ;  /* 0x00000000fffff984 */ /* 0x000fe20000000800 */
[----:B------:R-:W-:Y:S01]  /*e290*/  @!PT LDS RZ, [RZ] ;  /* 0x00000000fffff984 */ /* 0x000fe20000000800 */
[----:B------:R1:W-:Y:S01]  /*e2a0*/  @!P4 LDGSTS.E.BYPASS.LTC128B.128 [R204+0x2000], desc[UR22][R12.64] ;  /* 0x020000000ccccfae */ /* 0x0003e2000b901d56 */
[C---:B------:R-:W-:Y:S02]  /*e2b0*/  @!P4 IADD3.X R9, R7.reuse, UR27, RZ, P0, !PT ;  /* 0x0000001b0709cc10 */ /* 0x040fe400087fe4ff */
[C---:B-----5:R-:W-:Y:S01]  /*e2c0*/  @!P4 LEA R10, P0, R8.reuse, R10, 0x1 ;  /* 0x0000000a080ac211 */ /* 0x060fe200078008ff */
[----:B------:R1:W-:Y:S03]  /*e2d0*/  @P4 STS.128 [R204+0x2800], RZ ;  /* 0x002800ffcc004388 */ /* 0x0003e60000000c00 */
[----:B------:R-:W-:Y:S02]  /*e2e0*/  @!P4 LEA.HI.X R11, R8, R11, R9, 0x1, P0 ;  /* 0x0000000b080bc211 */ /* 0x000fe400000f0c09 */
[C---:B------:R-:W-:Y:S03]  /*e2f0*/  @!P4 IADD3 R9, P0, R6.reuse, UR19, RZ ;  /* 0x000000130609cc10 */ /* 0x040fe6000ff1e0ff */
[----:B------:R-:W-:Y:S01]  /*e300*/  @!PT LDS RZ, [RZ] ;  /* 0x00000000fffff984 */ /* 0x000fe20000000800 */
[----:B------:R-:W-:Y:S01]  /*e310*/  @!PT LDS RZ, [RZ] ;  /* 0x00000000fffff984 */ /* 0x000fe20000000800 */
[----:B------:R-:W-:Y:S01]  /*e320*/  @!PT LDS RZ, [RZ] ;  /* 0x00000000fffff984 */ /* 0x000fe20000000800 */
[----:B------:R1:W-:Y:S01]  /*e330*/  @!P4 LDGSTS.E.BYPASS.LTC128B.128 [R204+0x2800], desc[UR22][R10.64] ;  /* 0x028000000acccfae */ /* 0x0003e2000b901d56 */
[----:B------:R-:W-:Y:S02]  /*e340*/  @!P4 IADD3.X R14, R7, UR8, RZ, P0, !PT ;  /* 0x00000008070ecc10 */ /* 0x000fe400087fe4ff */
[C---:B----4-:R-:W-:Y:S01]  /*e350*/  @!P4 LEA R8, P0, R9.reuse, R16, 0x1 ;  /* 0x000000100908c211 */ /* 0x050fe200078008ff */
[----:B------:R1:W-:Y:S03]  /*e360*/  @P4 STS.128 [R204+0x3000], RZ ;  /* 0x003000ffcc004388 */ /* 0x0003e60000000c00 */
[----:B------:R-:W-:Y:S02]  /*e370*/  @!P4 LEA.HI.X R9, R9, R17, R14, 0x1, P0 ;  /* 0x000000110909c211 */ /* 0x000fe400000f0c0e */
[----:B------:R-:W-:Y:S03]  /*e380*/  @!P4 IADD3 R14, P0, R6, UR32, RZ ;  /* 0x00000020060ecc10 */ /* 0x000fe6000ff1e0ff */
[----:B------:R-:W-:Y:S01]  /*e390*/  @!PT LDS RZ, [RZ] ;  /* 0x00000000fffff984 */ /* 0x000fe20000000800 */
[----:B------:R-:W-:Y:S01]  /*e3a0*/  @!PT LDS RZ, [RZ] ;  /* 0x00000000fffff984 */ /* 0x000fe20000000800 */
[----:B------:R-:W-:Y:S01]  /*e3b0*/  @!PT LDS RZ, [RZ] ;  /* 0x00000000fffff984 */ /* 0x000fe20000000800 */
[----:B------:R1:W-:Y:S01]  /*e3c0*/  @!P4 LDGSTS.E.BYPASS.LTC128B.128 [R204+0x3000], desc[UR22][R8.64] ;  /* 0x0300000008cccfae */ /* 0x0003e2000b901d56 */
[----:B------:R-:W-:Y:S02]  /*e3d0*/  @!P4 IADD3.X R7, R7, UR20, RZ, P0, !PT ;  /* 0x000000140707cc10 */ /* 0x000fe400087fe4ff */
[C---:B------:R-:W-:Y:S01]  /*e3e0*/  @!P4 LEA R6, P0, R14.reuse, R18, 0x1 ;  /* 0x000000120e06c211 */ /* 0x040fe200078008ff */
[----:B------:R1:W-:Y:S03]  /*e3f0*/  @P4 STS.128 [R204+0x3800], RZ ;  /* 0x003800ffcc004388 */ /* 0x0003e60000000c00 */
[----:B------:R-:W-:Y:S05]  /*e400*/  @!P4 LEA.HI.X R7, R14, R19, R7, 0x1, P0 ;  /* 0x000000130e07c211 */ /* 0x000fea00000f0c07 */
[----:B------:R-:W-:Y:S01]  /*e410*/  @!PT LDS RZ, [RZ] ;  /* 0x00000000fffff984 */ /* 0x000fe20000000800 */
[----:B------:R-:W-:Y:S01]  /*e420*/  @!PT LDS RZ, [RZ] ;  /* 0x00000000fffff984 */ /* 0x000fe20000000800 */
[----:B------:R-:W-:Y:S01]  /*e430*/  @!PT LDS RZ, [RZ] ;  /* 0x00000000fffff984 */ /* 0x000fe20000000800 */
[----:B------:R1:W-:Y:S04]  /*e440*/  @!P4 LDGSTS.E.BYPASS.LTC128B.128 [R204+0x3800], desc[UR22][R6.64] ;  /* 0x0380000006cccfae */ /* 0x0003e8000b901d56 */
[----:B------:R-:W0:Y:S01]  /*e450*/  LDGDEPBAR ;  /* 0x00000000000079af */ /* 0x000e220000000000 */
[----:B------:R-:W-:Y:S05]  /*e460*/  BRA `(.L_x_254) ;  /* 0x0000002000d07947 */ /* 0x000fea0003800000 */
.L_x_253:
[----:B---3--:R-:W3:Y:S01]  /*e470*/  LDL.64 R12, [R1+0x10] ;  /* 0x00001000010c7983 */ /* 0x008ee20000100a00 */
[----:B------:R-:W-:Y:S04]  /*e480*/  DEPBAR.LE SB0, 0x0 ;  /* 0x000080000000791a */ /* 0x000fe80000000000 */
[----:B------:R-:W-:Y:S01]  /*e490*/  UIADD3 UR9, UR17, -0x1, URZ ;  /* 0xffffffff11097890 */ /* 0x000fe2000fffe03f */
[----:B------:R-:W4:Y:S03]  /*e4a0*/  LDL R9, [R1+0x30] ;  /* 0x0000300001097983 */ /* 0x000f260000100800 */
[----:B------:R-:W-:Y:S01]  /*e4b0*/  USHF.R.S32.HI UR26, URZ, 0x1f, UR9 ;  /* 0x0000001f3f1a7899 */ /* 0x000fe20008011409 */
[----:B------:R-:W5:Y:S01]  /*e4c0*/  LDL R19, [R1+0x34] ;  /* 0x0000340001137983 */ /* 0x000f620000100800 */
[----:B--2---:R-:W-:Y:S01]  /*e4d0*/  IMAD.U32 R4, RZ, RZ, UR9 ;  /* 0x00000009ff047e24 */ /* 0x004fe2000f8e00ff */
[----:B------:R-:W-:Y:S02]  /*e4e0*/  UIMAD UR10, UR29, UR9, URZ ;  /* 0x000000091d0a72a4 */ /* 0x000fe4000f8e023f */
[----:B------:R-:W2:Y:S01]  /*e4f0*/  LDL R10, [R1+0x28] ;  /* 0x00002800010a7983 */ /* 0x000ea20000100800 */
[----:B------:R-:W-:Y:S02]  /*e500*/  UISETP.GT.AND UP0, UPT, UR9, UR12, UPT ;  /* 0x0000000c0900728c */ /* 0x000fe4000bf04270 */
[----:B------:R-:W-:Y:S01]  /*e510*/  UIMAD UR10, UR26, UR30, UR10 ;  /* 0x0000001e1a0a72a4 */ /* 0x000fe2000f8e020a */
[----:B------:R-:W2:Y:S04]  /*e520*/  LDL R18, [R1+0x2c] ;  /* 0x00002c0001127983 */ /* 0x000ea80000100800 */
[----:B------:R-:W2:Y:S04]  /*e530*/  LDL R8, [R1+0x20] ;  /* 0x0000200001087983 */ /* 0x000ea80000100800 */
[----:B------:R-:W2:Y:S04]  /*e540*/  LDL R17, [R1+0x24] ;  /* 0x0000240001117983 */ /* 0x000ea80000100800 */
[----:B------:R-:W2:Y:S04]  /*e550*/  LDL R6, [R1+0x18] ;  /* 0x0000180001067983 */ /* 0x000ea80000100800 */
[----:B------:R-:W2:Y:S01]  /*e560*/  LDL R16, [R1+0x1c] ;  /* 0x00001c0001107983 */ /* 0x000ea20000100800 */
[----:B------:R-:W-:Y:S06]  /*e570*/  BAR.SYNC.DEFER_BLOCKING 0x0 ;  /* 0x0000000000007b1d */ /* 0x000fec0000010000 */
[----:B------:R-:W-:Y:S06]  /*e580*/  @P4 STS.64 [R204+0x4008], RZ ;  /* 0x004008ffcc004388 */ /* 0x000fec0000000a00 */
[----:B------:R-:W-:Y:S04]  /*e590*/  @P4 STS [R204+0x4000], RZ ;  /* 0x004000ffcc004388 */ /* 0x000fe80000000800 */
[----:B------:R-:W-:Y:S01]  /*e5a0*/  @P4 STS [R204+0x4004], RZ ;  /* 0x004004ffcc004388 */ /* 0x000fe20000000800 */
[----:B---3--:R-:W-:Y:S04]  /*e5b0*/  IMAD.WIDE.U32 R4, R4, UR30, R12 ;  /* 0x0000001e04047c25 */ /* 0x008fe8000f8e000c */
[----:B------:R-:W-:Y:S01]  /*e5c0*/  VIADD R0, R5, UR10 ;  /* 0x0000000a05007c36 */ /* 0x000fe20008000000 */
[C---:B------:R-:W-:Y:S02]  /*e5d0*/  @!P4 IADD3 R2, P2, R4.reuse, UR31, RZ ;  /* 0x0000001f0402cc10 */ /* 0x040fe4000ff5e0ff */
[----:B----4-:R-:W-:Y:S02]  /*e5e0*/  @!P4 LEA R12, P3, R4, R9, 0x1 ;  /* 0x00000009040cc211 */ /* 0x010fe400078608ff */
[----:B------:R-:W-:Y:S02]  /*e5f0*/  @!P4 IADD3.X R9, R0, UR21, RZ, P2, !PT ;  /* 0x000000150009cc10 */ /* 0x000fe400097fe4ff */
[C---:B-----5:R-:W-:Y:S02]  /*e600*/  @!P4 LEA.HI.X R13, R4.reuse, R19, R0, 0x1, P3 ;  /* 0x00000013040dc211 */ /* 0x060fe400018f0c00 */
[----:B------:R-:W-:Y:S02]  /*e610*/  @!P4 IADD3 R5, P1, R4, UR18, RZ ;  /* 0x000000120405cc10 */ /* 0x000fe4000ff3e0ff */
[----:B--2---:R-:W-:Y:S01]  /*e620*/  @!P4 LEA R10, P2, R2, R10, 0x1 ;  /* 0x0000000a020ac211 */ /* 0x004fe200078408ff */
[----:B------:R-:W-:Y:S01]  /*e630*/  @!PT LDS RZ, [RZ] ;  /* 0x00000000fffff984 */ /* 0x000fe20000000800 */
[----:B------:R-:W-:Y:S01]  /*e640*/  @!PT LDS RZ, [RZ] ;  /* 0x00000000fffff984 */ /* 0x000fe20000000800 */
[----:B------:R-:W-:Y:S01]  /*e650*/  @!PT LDS RZ, [RZ] ;  /* 0x00000000fffff984 */ /* 0x000fe20000000800 */
[----:B------:R-:W-:Y:S01]  /*e660*/  @!P4 LDGSTS.E.BYPASS.LTC128B.128 [R204+0x4000], desc[UR22][R12.64] ;  /* 0x040000000ccccfae */ /* 0x000fe2000b901d56 */
[----:B------:R-:W-:Y:S02]  /*e670*/  @!P4 IADD3.X R14, R0, UR16, RZ, P1, !PT ;  /* 0x00000010000ecc10 */ /* 0x000fe40008ffe4ff */
[----:B------:R-:W-:Y:S02]  /*e680*/  @!P4 LEA.HI.X R11, R2, R18, R9, 0x1, P2 ;  /* 0x00000012020bc211 */ /* 0x000fe400010f0c09 */
[----:B------:R-:W-:Y:S02]  /*e690*/  @!P4 IADD3 R7, P0, R4, UR24, RZ ;  /* 0x000000180407cc10 */ /* 0x000fe4000ff1e0ff */
[C---:B------:R-:W-:Y:S01]  /*e6a0*/  @!P4 LEA R8, P1, R5.reuse, R8, 0x1 ;  /* 0x000000080508c211 */ /* 0x040fe200078208ff */
[----:B------:R-:W-:Y:S01]  /*e6b0*/  @P4 STS.128 [R204+0x4800], RZ ;  /* 0x004800ffcc004388 */ /* 0x000fe20000000c00 */
[----:B------:R-:W-:Y:S01]  /*e6c0*/  @!P4 IADD3.X R15, R0, UR11, RZ, P0, !PT ;  /* 0x0000000b000fcc10 */ /* 0x000fe200087fe4ff */
[----:B------:R-:W-:Y:S01]  /*e6d0*/  IMAD.U32 R0, RZ, RZ, UR9 ;  /* 0x00000009ff007e24 */ /* 0x000fe2000f8e00ff */
[----:B------:R-:W-:Y:S02]  /*e6e0*/  @!P4 LEA.HI.X R9, R5, R17, R14, 0x1, P1 ;  /* 0x000000110509c211 */ /* 0x000fe400008f0c0e */
[C---:B------:R-:W-:Y:S03]  /*e6f0*/  @!P4 LEA R6, P0, R7.reuse, R6, 0x1 ;  /* 0x000000060706c211 */ /* 0x040fe600078008ff */
[----:B------:R-:W-:Y:S01]  /*e700*/  @!PT LDS RZ, [RZ] ;  /* 0x00000000fffff984 */ /* 0x000fe20000000800 */
[----:B------:R-:W-:Y:S01]  /*e710*/  @!PT LDS RZ, [RZ] ;  /* 0x00000000fffff984 */ /* 0x000fe20000000800 */
[----:B------:R-:W-:Y:S01]  /*e720*/  @!PT LDS RZ, [RZ] ;  /* 0x00000000fffff984 */ /* 0x000fe20000000800 */
[----:B------:R-:W-:Y:S01]  /*e730*/  @!P4 LDGSTS.E.BYPASS.LTC128B.128 [R204+0x4800], desc[UR22][R10.64] ;  /* 0x048000000acccfae */ /* 0x000fe2000b901d56 */
[----:B------:R-:W-:Y:S07]  /*e740*/  @!P4 LEA.HI.X R7, R7, R16, R15, 0x1, P0 ;  /* 0x000000100707c211 */ /* 0x000fee00000f0c0f */
        /* <DEDUP_REMOVED lines=11> */
[----:B------:R-:W0:Y:S08]  /*e800*/  LDGDEPBAR ;  /* 0x00000000000079af */ /* 0x000e300000000000 */
[----:B------:R-:W2:Y:S08]  /*e810*/  LDSM.16.M88.4 R16, [R135+0x2000] ;  /* 0x002000008710783b */ /* 0x000eb00000000200 */
[----:B------:R-:W3:Y:S08]  /*e820*/  LDSM.16.M88.4 R124, [R186+0x1000] ;  /* 0x00100000ba7c783b */ /* 0x000ef00000000200 */
[----:B------:R-:W4:Y:S08]  /*e830*/  LDSM.16.M88.4 R32, [R135+0x2400] ;  /* 0x002400008720783b */ /* 0x000f300000000200 */
[----:B------:R-:W5:Y:S08]  /*e840*/  LDSM.16.M88.4 R48, [R135+0x2800] ;  /* 0x002800008730783b */ /* 0x000f700000000200 */
[----:B------:R-:W1:Y:S08]  /*e850*/  LDSM.16.M88.4 R64, [R135+0x2c00] ;  /* 0x002c00008740783b */ /* 0x000e700000000200 */
[----:B------:R-:W1:Y:S01]  /*e860*/  LDSM.16.M88.4 R80, [R135+0x3000] ;  /* 0x003000008750783b */ /* 0x000e620000000200 */
[-C--:B--2---:R-:W-:Y:S07]  /*e870*/  HMMA.16816.F32 R4, R128, R16.reuse, RZ ;  /* 0x000000108004723c */ /* 0x084fee00000018ff */
[----:B------:R-:W2:Y:S01]  /*e880*/  LDSM.16.M88.4 R96, [R135+0x3400] ;  /* 0x003400008760783b */ /* 0x000ea20000000200 */
[C---:B---3--:R-:W-:Y:S06]  /*e890*/  HMMA.16816.F32 R8, R124.reuse, R16, RZ ;  /* 0x000000107c08723c */ /* 0x048fec00000018ff */
[-C--:B------:R-:W-:Y:S01]  /*e8a0*/  HMMA.16816.F32 R12, R124, R18.reuse, RZ ;  /* 0x000000127c0c723c */ /* 0x080fe200000018ff */
[----:B------:R-:W3:Y:S05]  /*e8b0*/  LDSM.16.M88.4 R112, [R135+0x3800] ;  /* 0x003800008770783b */ /* 0x000eea0000000200 */
[C---:B------:R-:W-:Y:S03]  /*e8c0*/  HMMA.16816.F32 R16, R128.reuse, R18, RZ ;  /* 0x000000128010723c */ /* 0x040fe600000018ff */
[----:B------:R-:W3:Y:S03]  /*e8d0*/  LDSM.16.M88.4 R168, [R135+0x3c00] ;  /* 0x003c000087a8783b */ /* 0x000ee60000000200 */
[-C--:B----4-:R-:W-:Y:S05]  /*e8e0*/  HMMA.16816.F32 R20, R128, R32.reuse, RZ ;  /* 0x000000208014723c */ /* 0x090fea00000018ff */
[----:B------:R-:W-:Y:S01]  /*e8f0*/  LDSM.16.M88.4 R172, [R187] ;  /* 0x00000000bbac783b */ /* 0x000fe20000000200 */
[C---:B------:R-:W-:Y:S06]  /*e900*/  HMMA.16816.F32 R24, R124.reuse, R32, RZ ;  /* 0x000000207c18723c */ /* 0x040fec00000018ff */
[-C--:B------:R-:W-:Y:S01]  /*e910*/  HMMA.16816.F32 R28, R124, R34.reuse, RZ ;  /* 0x000000227c1c723c */ /* 0x080fe200000018ff */
[----:B------:R-:W4:Y:S05]  /*e920*/  LDSM.16.M88.4 R176, [R188] ;  /* 0x00000000bcb0783b */ /* 0x000f2a0000000200 */
[C---:B------:R-:W-:Y:S03]  /*e930*/  HMMA.16816.F32 R32, R128.reuse, R34, RZ ;  /* 0x000000228020723c */ /* 0x040fe600000018ff */
[----:B------:R-:W4:Y:S03]  /*e940*/  LDSM.16.M88.4 R180, [R187+0x1000] ;  /* 0x00100000bbb4783b */ /* 0x000f260000000200 */
[-C--:B-----5:R-:W-:Y:S01]  /*e950*/  HMMA.16816.F32 R36, R128, R48.reuse, RZ ;  /* 0x000000308024723c */ /* 0x0a0fe200000018ff */
[----:B------:R-:W5:Y:S05]  /*e960*/  S2R R2, SR_TID.X ;  /* 0x0000000000027919 */ /* 0x000f6a0000002100 */
[C---:B------:R-:W-:Y:S06]  /*e970*/  HMMA.16816.F32 R40, R124.reuse, R48, RZ ;  /* 0x000000307c28723c */ /* 0x040fec00000018ff */
[-C--:B------:R-:W-:Y:S06]  /*e980*/  HMMA.16816.F32 R44, R124, R50.reuse, RZ ;  /* 0x000000327c2c723c */ /* 0x080fec00000018ff */
[C---:B------:R-:W-:Y:S06]  /*e990*/  HMMA.16816.F32 R48, R128.reuse, R50, RZ ;  /* 0x000000328030723c */ /* 0x040fec00000018ff */
[-C--:B-1----:R-:W-:Y:S06]  /*e9a0*/  HMMA.16816.F32 R52, R128, R64.reuse, RZ ;  /* 0x000000408034723c */ /* 0x082fec00000018ff */
[C---:B------:R-:W-:Y:S06]  /*e9b0*/  HMMA.16816.F32 R56, R124.reuse, R64, RZ ;  /* 0x000000407c38723c */ /* 0x040fec00000018ff */
[-C--:B------:R-:W-:Y:S01]  /*e9c0*/  HMMA.16816.F32 R60, R124, R66.reuse, RZ ;  /* 0x000000427c3c723c */ /* 0x080fe200000018ff */
[----:B-----5:R-:W-:Y:S05]  /*e9d0*/  IMAD.SHL.U32 R2, R2, 0x2, RZ ;  /* 0x0000000202027824 */ /* 0x020fea00078e00ff */
[----:B------:R-:W-:Y:S01]  /*e9e0*/  LOP3.LUT R2, R2, 0x6, RZ, 0xc0, !PT ;  /* 0x0000000602027812 */ /* 0x000fe200078ec0ff */
[C---:B------:R-:W-:Y:S04]  /*e9f0*/  HMMA.16816.F32 R64, R128.reuse, R66, RZ ;  /* 0x000000428040723c */ /* 0x040fe800000018ff */
[----:B------:R-:W-:Y:S02]  /*ea00*/  IMAD R0, R0, 0x80, R2 ;  /* 0x0000008000007824 */ /* 0x000fe400078e0202 */
[-C--:B------:R-:W-:Y:S02]  /*ea10*/  HMMA.16816.F32 R68, R128, R80.reuse, RZ ;  /* 0x000000508044723c */ /* 0x080fe400000018ff */
[C---:B------:R-:W-:Y:S01]  /*ea20*/  VIADD R2, R0.reuse, 0x1 ;  /* 0x0000000100027836 */ /* 0x040fe20000000000 */
[CC--:B------:R-:W-:Y:S02]  /*ea30*/  ISETP.GE.AND P6, PT, R0.reuse, R198.reuse, PT ;  /* 0x000000c60000720c */ /* 0x0c0fe40003fc6270 */
[-C--:B------:R-:W-:Y:S01]  /*ea40*/  ISETP.GE.AND P2, PT, R0, R197.reuse, PT ;  /* 0x000000c50000720c */ /* 0x080fe20003f46270 */
[C---:B------:R-:W-:Y:S02]  /*ea50*/  HMMA.16816.F32 R72, R124.reuse, R80, RZ ;  /* 0x000000507c48723c */ /* 0x040fe400000018ff */
[C---:B------:R-:W-:Y:S02]  /*ea60*/  ISETP.GE.AND P0, PT, R2.reuse, R197, PT ;  /* 0x000000c50200720c */ /* 0x040fe40003f06270 */
[C---:B------:R-:W-:Y:S02]  /*ea70*/  ISETP.GE.AND P5, PT, R2.reuse, R198, PT ;  /* 0x000000c60200720c */ /* 0x040fe40003fa6270 */
[C---:B------:R-:W-:Y:S01]  /*ea80*/  ISETP.GE.OR P0, PT, R2.reuse, R202, !P0 ;  /* 0x000000ca0200720c */ /* 0x040fe20004706670 */
[-C--:B------:R-:W-:Y:S01]  /*ea90*/  HMMA.16816.F32 R76, R124, R82.reuse, RZ ;  /* 0x000000527c4c723c */ /* 0x080fe200000018ff */
[C---:B------:R-:W-:Y:S02]  /*eaa0*/  ISETP.GE.AND P1, PT, R2.reuse, R199, PT ;  /* 0x000000c70200720c */ /* 0x040fe40003f26270 */
[----:B------:R-:W-:Y:S02]  /*eab0*/  ISETP.GE.AND P3, PT, R2, R196, PT ;  /* 0x000000c40200720c */ /* 0x000fe40003f66270 */
[-C--:B------:R-:W-:Y:S01]  /*eac0*/  ISETP.GE.OR P6, PT, R0, R203.reuse, !P6 ;  /* 0x000000cb0000720c */ /* 0x080fe200077c6670 */
[C---:B------:R-:W-:Y:S02]  /*ead0*/  HMMA.16816.F32 R80, R128.reuse, R82, RZ ;  /* 0x000000528050723c */ /* 0x040fe400000018ff */
[C---:B------:R-:W-:Y:S02]  /*eae0*/  ISETP.GE.OR P5, PT, R2.reuse, R203, !P5 ;  /* 0x000000cb0200720c */ /* 0x040fe40006fa6670 */
[C---:B------:R-:W-:Y:S02]  /*eaf0*/  ISETP.GE.OR P1, PT, R2.reuse, R201, !P1 ;  /* 0x000000c90200720c */ /* 0x040fe40004f26670 */
[----:B------:R-:W-:Y:S01]  /*eb00*/  ISETP.GE.OR P3, PT, R2, R200, !P3 ;  /* 0x000000c80200720c */ /* 0x000fe20005f66670 */
[-C--:B--2---:R-:W-:Y:S01]  /*eb10*/  HMMA.16816.F32 R84, R128, R96.reuse, RZ ;  /* 0x000000608054723c */ /* 0x084fe200000018ff */
[C---:B------:R-:W-:Y:S03]  /*eb20*/  ISETP.GE.OR P2, PT, R0.reuse, R202, !P2 ;  /* 0x000000ca0000720c */ /* 0x040fe60005746670 */
[C---:B------:R-:W-:Y:S02]  /*eb30*/  VIADD R2, R0.reuse, 0x8 ;  /* 0x0000000800027836 */ /* 0x040fe40000000000 */
[C---:B------:R-:W-:Y:S06]  /*eb40*/  HMMA.16816.F32 R88, R124.reuse, R96, RZ ;  /* 0x000000607c58723c */ /* 0x040fec00000018ff */
[-C--:B------:R-:W-:Y:S06]  /*eb50*/  HMMA.16816.F32 R92, R124, R98.reuse, RZ ;  /* 0x000000627c5c723c */ /* 0x080fec00000018ff */
[C---:B------:R-:W-:Y:S06]  /*eb60*/  HMMA.16816.F32 R96, R128.reuse, R98, RZ ;  /* 0x000000628060723c */ /* 0x040fec00000018ff */
[-C--:B---3--:R-:W-:Y:S06]  /*eb70*/  HMMA.16816.F32 R100, R128, R112.reuse, RZ ;  /* 0x000000708064723c */ /* 0x088fec00000018ff */
        /* <DEDUP_REMOVED lines=8> */
[-C--:B----4-:R-:W-:Y:S06]  /*ec00*/  HMMA.16816.F32 R4, R172, R176.reuse, R4 ;  /* 0x000000b0ac04723c */ /* 0x090fec0000001804 */
[C---:B------:R-:W-:Y:S06]  /*ec10*/  HMMA.16816.F32 R8, R180.reuse, R176, R8 ;  /* 0x000000b0b408723c */ /* 0x040fec0000001808 */
[-C--:B------:R-:W-:Y:S06]  /*ec20*/  HMMA.16816.F32 R12, R180, R178.reuse, R12 ;  /* 0x000000b2b40c723c */ /* 0x080fec000000180c */
[C---:B------:R-:W-:Y:S06]  /*ec30*/  HMMA.16816.F32 R16, R172.reuse, R178, R16 ;  /* 0x000000b2ac10723c */ /* 0x040fec0000001810 */
[----:B------:R-:W-:Y:S02]  /*ec40*/  FSEL R218, R7, -INF , !P0 ;  /* 0xff80000007da7808 */ /* 0x000fe40004000000 */
[----:B------:R-:W-:Y:S03]  /*ec50*/  ISETP.GE.AND P0, PT, R0, R196, PT ;  /* 0x000000c40000720c */ /* 0x000fe60003f06270 */
[----:B------:R-:W-:Y:S01]  /*ec60*/  FSEL R207, R4, -INF , !P6 ;  /* 0xff80000004cf7808 */ /* 0x000fe20007000000 */
[C---:B------:R-:W-:Y:S01]  /*ec70*/  VIADD R4, R0.reuse, 0x9 ;  /* 0x0000000900047836 */ /* 0x040fe20000000000 */
[----:B------:R-:W-:Y:S02]  /*ec80*/  ISETP.GE.OR P0, PT, R0, R200, !P0 ;  /* 0x000000c80000720c */ /* 0x000fe40004706670 */
[----:B------:R-:W-:Y:S02]  /*ec90*/  FSEL R211, R6, -INF , !P2 ;  /* 0xff80000006d37808 */ /* 0x000fe40005000000 */
[----:B------:R-:W-:Y:S01]  /*eca0*/  FSEL R215, R10, -INF , !P0 ;  /* 0xff8000000ad77808 */ /* 0x000fe20004000000 */
[-C--:B-1----:R-:W-:Y:S03]  /*ecb0*/  HMMA.16816.F32 R20, R172, R168.reuse, R20 ;  /* 0x000000a8ac14723c */ /* 0x082fe60000001814 */
[-C--:B------:R-:W-:Y:S02]  /*ecc0*/  ISETP.GE.AND P2, PT, R2, R199.reuse, PT ;  /* 0x000000c70200720c */ /* 0x080fe40003f46270 */
[----:B------:R-:W-:Y:S01]  /*ecd0*/  ISETP.GE.AND P0, PT, R4, R199, PT ;  /* 0x000000c70400720c */ /* 0x000fe20003f06270 */
[C---:B------:R-:W-:Y:S04]  /*ece0*/  HMMA.16816.F32 R24, R180.reuse, R168, R24 ;  /* 0x000000a8b418723c */ /* 0x040fe80000001818 */
[-C--:B------:R-:W-:Y:S02]  /*ecf0*/  ISETP.GE.OR P2, PT, R2, R201.reuse, !P2 ;  /* 0x000000c90200720c */ /* 0x080fe40005746670 */
[----:B------:R-:W-:Y:S01]  /*ed00*/  ISETP.GE.OR P0, PT, R4, R201, !P0 ;  /* 0x000000c90400720c */ /* 0x000fe20004706670 */
[-C--:B------:R-:W-:Y:S03]  /*ed10*/  HMMA.16816.F32 R28, R180, R170.reuse, R28 ;  /* 0x000000aab41c723c */ /* 0x080fe6000000181c */
[----:B------:R-:W-:Y:S02]  /*ed20*/  ISETP.GE.AND P6, PT, R0, R199, PT ;  /* 0x000000c70000720c */ /* 0x000fe40003fc6270 */
[----:B------:R-:W-:Y:S01]  /*ed30*/  FSEL R223, R11, -INF , !P3 ;  /* 0xff8000000bdf7808 */ /* 0x000fe20005800000 */
[C---:B------:R-:W-:Y:S04]  /*ed40*/  HMMA.16816.F32 R32, R172.reuse, R170, R32 ;  /* 0x000000aaac20723c */ /* 0x040fe80000001820 */
[----:B------:R-:W-:Y:S02]  /*ed50*/  ISETP.GE.AND P3, PT, R4, R196, PT ;  /* 0x000000c40400720c */ /* 0x000fe40003f66270 */
[----:B------:R-:W-:Y:S01]  /*ed60*/  FSEL R220, R12, -INF , !P2 ;  /* 0xff8000000cdc7808 */ /* 0x000fe20005000000 */
[----:B------:R-:W-:Y:S01]  /*ed70*/  VIADD R12, R0, 0x20 ;  /* 0x00000020000c7836 */ /* 0x000fe20000000000 */
[----:B------:R-:W-:Y:S02]  /*ed80*/  FSEL R221, R13, -INF , !P0 ;  /* 0xff8000000ddd7808 */ /* 0x000fe40004000000 */
[C---:B------:R-:W-:Y:S02]  /*ed90*/  ISETP.GE.AND P2, PT, R4.reuse, R198, PT ;  /* 0x000000c60400720c */ /* 0x040fe40003f46270 */
[C---:B------:R-:W-:Y:S02]  /*eda0*/  ISETP.GE.AND P0, PT, R4.reuse, R197, PT ;  /* 0x000000c50400720c */ /* 0x040fe40003f06270 */
[----:B------:R-:W-:Y:S02]  /*edb0*/  FSEL R219, R5, -INF , !P5 ;  /* 0xff80000005db7808 */ /* 0x000fe40006800000 */
[C---:B------:R-:W-:Y:S02]  /*edc0*/  ISETP.GE.OR P3, PT, R4.reuse, R200, !P3 ;  /* 0x000000c80400720c */ /* 0x040fe40005f66670 */
[C---:B------:R-:W-:Y:S02]  /*edd0*/  ISETP.GE.OR P2, PT, R4.reuse, R203, !P2 ;  /* 0x000000cb0400720c */ /* 0x040fe40005746670 */
[----:B------:R-:W-:Y:S02]  /*ede0*/  ISETP.GE.OR P0, PT, R4, R202, !P0 ;  /* 0x000000ca0400720c */ /* 0x000fe40004706670 */
[----:B------:R-:W-:Y:S01]  /*edf0*/  ISETP.GE.OR P6, PT, R0, R201, !P6 ;  /* 0x000000c90000720c */ /* 0x000fe200077c6670 */
[----:B------:R-:W1:Y:S01]  /*ee00*/  LDSM.16.M88.4 R4, [R194] ;  /* 0x00000000c204783b */ /* 0x000e620000000200 */
[----:B------:R-:W-:Y:S02]  /*ee10*/  FSEL R222, R9, -INF , !P1 ;  /* 0xff80000009de7808 */ /* 0x000fe40004800000 */
[----:B------:R-:W-:Y:S01]  /*ee20*/  FSEL R214, R8, -INF , !P6 ;  /* 0xff80000008d67808 */ /* 0x000fe20007000000 */
[----:B------:R-:W-:Y:S01]  /*ee30*/  VIADD R8, R0, 0x10 ;  /* 0x0000001000087836 */ /* 0x000fe20000000000 */
[C---:B------:R-:W-:Y:S02]  /*ee40*/  ISETP.GE.AND P5, PT, R2.reuse, R196, PT ;  /* 0x000000c40200720c */ /* 0x040fe40003fa6270 */
[C---:B------:R-:W-:Y:S02]  /*ee50*/  ISETP.GE.AND P6, PT, R2.reuse, R198, PT ;  /* 0x000000c60200720c */ /* 0x040fe40003fc6270 */
[C---:B------:R-:W-:Y:S02]  /*ee60*/  ISETP.GE.AND P1, PT, R2.reuse, R197, PT ;  /* 0x000000c50200720c */ /* 0x040fe40003f26270 */
[----:B------:R-:W-:Y:S02]  /*ee70*/  FSEL R216, R15, -INF , !P3 ;  /* 0xff8000000fd87808 */ /* 0x000fe40005800000 */
[C---:B------:R-:W-:Y:S02]  /*ee80*/  ISETP.GE.OR P5, PT, R2.reuse, R200, !P5 ;  /* 0x000000c80200720c */ /* 0x040fe40006fa6670 */
[CC--:B------:R-:W-:Y:S02]  /*ee90*/  ISETP.GE.OR P6, PT, R2.reuse, R203.reuse, !P6 ;  /* 0x000000cb0200720c */ /* 0x0c0fe400077c6670 */
[----:B------:R-:W-:Y:S01]  /*eea0*/  ISETP.GE.OR P1, PT, R2, R202, !P1 ;  /* 0x000000ca0200720c */ /* 0x000fe20004f26670 */
[----:B------:R-:W-:Y:S01]  /*eeb0*/  VIADD R2, R0, 0x11 ;  /* 0x0000001100027836 */ /* 0x000fe20000000000 */
[-C--:B------:R-:W-:Y:S02]  /*eec0*/  ISETP.GE.AND P3, PT, R8, R198.reuse, PT ;  /* 0x000000c60800720c */ /* 0x080fe40003f66270 */
[----:B------:R-:W-:Y:S02]  /*eed0*/  FSEL R178, R18, -INF , !P1 ;  /* 0xff80000012b27808 */ /* 0x000fe40004800000 */
[----:B------:R-:W-:Y:S02]  /*eee0*/  ISETP.GE.OR P3, PT, R8, R203, !P3 ;  /* 0x000000cb0800720c */ /* 0x000fe40005f66670 */
[----:B------:R-:W-:Y:S02]  /*eef0*/  ISETP.GE.AND P1, PT, R2, R198, PT ;  /* 0x000000c60200720c */ /* 0x000fe40003f26270 */
[----:B------:R-:W-:Y:S02]  /*ef00*/  FSEL R217, R14, -INF , !P5 ;  /* 0xff8000000ed97808 */ /* 0x000fe40006800000 */
[----:B------:R-:W-:Y:S02]  /*ef10*/  FSEL R168, R16, -INF , !P6 ;  /* 0xff80000010a87808 */ /* 0x000fe40007000000 */
[----:B------:R-:W-:Y:S02]  /*ef20*/  FSEL R176, R17, -INF , !P2 ;  /* 0xff80000011b07808 */ /* 0x000fe40005000000 */
[C---:B------:R-:W-:Y:S02]  /*ef30*/  ISETP.GE.AND P5, PT, R8.reuse, R197, PT ;  /* 0x000000c50800720c */ /* 0x040fe40003fa6270 */
[C---:B------:R-:W-:Y:S02]  /*ef40*/  ISETP.GE.AND P6, PT, R8.reuse, R199, PT ;  /* 0x000000c70800720c */ /* 0x040fe40003fc6270 */
[----:B------:R-:W-:Y:S02]  /*ef50*/  ISETP.GE.AND P2, PT, R8, R196, PT ;  /* 0x000000c40800720c */ /* 0x000fe40003f46270 */
[----:B------:R-:W-:Y:S01]  /*ef60*/  FSEL R177, R19, -INF , !P0 ;  /* 0xff80000013b17808 */ /* 0x000fe20004000000 */
[-C--:B-1----:R-:W-:Y:S03]  /*ef70*/  HMMA.16816.F32 R36, R172, R4.reuse, R36 ;  /* 0x00000004ac24723c */ /* 0x082fe60000001824 */
[----:B------:R-:W-:Y:S02]  /*ef80*/  FSEL R213, R20, -INF , !P3 ;  /* 0xff80000014d57808 */ /* 0x000fe40005800000 */
[C---:B------:R-:W-:Y:S01]  /*ef90*/  ISETP.GE.AND P0, PT, R2.reuse, R197, PT ;  /* 0x000000c50200720c */ /* 0x040fe20003f06270 */
[C---:B------:R-:W-:Y:S04]  /*efa0*/  HMMA.16816.F32 R40, R180.reuse, R4, R40 ;  /* 0x00000004b428723c */ /* 0x040fe80000001828 */
[C---:B------:R-:W-:Y:S02]  /*efb0*/  ISETP.GE.AND P3, PT, R2.reuse, R199, PT ;  /* 0x000000c70200720c */ /* 0x040fe40003f66270 */
[----:B------:R-:W-:Y:S01]  /*efc0*/  ISETP.GE.OR P1, PT, R2, R203, !P1 ;  /* 0x000000cb0200720c */ /* 0x000fe20004f26670 */
[----:B------:R-:W-:Y:S01]  /*efd0*/  VIADD R4, R0, 0x28 ;  /* 0x0000002800047836 */ /* 0x000fe20000000000 */
[C---:B------:R-:W-:Y:S01]  /*efe0*/  ISETP.GE.OR P5, PT, R8.reuse, R202, !P5 ;  /* 0x000000ca0800720c */ /* 0x040fe20006fa6670 */
[-C--:B------:R-:W-:Y:S03]  /*eff0*/  HMMA.16816.F32 R44, R180, R6.reuse, R44 ;  /* 0x00000006b42c723c */ /* 0x080fe6000000182c */
[CC--:B------:R-:W-:Y:S02]  /*f000*/  ISETP.GE.OR P6, PT, R8.reuse, R201.reuse, !P6 ;  /* 0x000000c90800720c */ /* 0x0c0fe400077c6670 */
[----:B------:R-:W-:Y:S01]  /*f010*/  ISETP.GE.OR P2, PT, R8, R200, !P2 ;  /* 0x000000c80800720c */ /* 0x000fe20005746670 */
[----:B------:R-:W-:Y:S01]  /*f020*/  VIADD R8, R0, 0x18 ;  /* 0x0000001800087836 */ /* 0x000fe20000000000 */
[C---:B------:R-:W-:Y:S01]  /*f030*/  ISETP.GE.OR P0, PT, R2.reuse, R202, !P0 ;  /* 0x000000ca0200720c */ /* 0x040fe20004706670 */
[C---:B------:R-:W-:Y:S04]  /*f040*/  HMMA.16816.F32 R48, R172.reuse, R6, R48 ;  /* 0x00000006ac30723c */ /* 0x040fe80000001830 */
[C---:B------:R-:W-:Y:S02]  /*f050*/  ISETP.GE.OR P3, PT, R2.reuse, R201, !P3 ;  /* 0x000000c90200720c */ /* 0x040fe40005f66670 */
[----:B------:R-:W-:Y:S02]  /*f060*/  FSEL R212, R21, -INF , !P1 ;  /* 0xff80000015d47808 */ /* 0x000fe40004800000 */
[-C--:B------:R-:W-:Y:S03]  /*f070*/  ISETP.GE.AND P1, PT, R2, R196.reuse, PT ;  /* 0x000000c40200720c */ /* 0x080fe60003f26270 */
[----:B------:R-:W-:Y:S02]  /*f080*/  FSEL R210, R22, -INF , !P5 ;  /* 0xff80000016d27808 */ /* 0x000fe40006800000 */
[----:B------:R-:W-:Y:S02]  /*f090*/  FSEL R209, R23, -INF , !P0 ;  /* 0xff80000017d17808 */ /* 0x000fe40004000000 */
[----:B------:R-:W-:Y:S02]  /*f0a0*/  FSEL R205, R24, -INF , !P6 ;  /* 0xff80000018cd7808 */ /* 0x000fe40007000000 */
[----:B------:R-:W-:Y:S02]  /*f0b0*/  FSEL R179, R25, -INF , !P3 ;  /* 0xff80000019b37808 */ /* 0x000fe40005800000 */
[C---:B------:R-:W-:Y:S02]  /*f0c0*/  ISETP.GE.AND P0, PT, R8.reuse, R199, PT ;  /* 0x000000c70800720c */ /* 0x040fe40003f06270 */
[C---:B------:R-:W-:Y:S02]  /*f0d0*/  ISETP.GE.AND P5, PT, R8.reuse, R196, PT ;  /* 0x000000c40800720c */ /* 0x040fe40003fa6270 */
[C---:B------:R-:W-:Y:S02]  /*f0e0*/  ISETP.GE.AND P6, PT, R8.reuse, R198, PT ;  /* 0x000000c60800720c */ /* 0x040fe40003fc6270 */
[----:B------:R-:W-:Y:S02]  /*f0f0*/  ISETP.GE.AND P3, PT, R8, R197, PT ;  /* 0x000000c50800720c */ /* 0x000fe40003f66270 */
[-C--:B------:R-:W-:Y:S01]  /*f100*/  ISETP.GE.OR P1, PT, R2, R200.reuse, !P1 ;  /* 0x000000c80200720c */ /* 0x080fe20004f26670 */
[----:B------:R-:W-:Y:S01]  /*f110*/  VIADD R2, R0, 0x19 ;  /* 0x0000001900027836 */ /* 0x000fe20000000000 */
[C---:B------:R-:W-:Y:S02]  /*f120*/  ISETP.GE.OR P0, PT, R8.reuse, R201, !P0 ;  /* 0x000000c90800720c */ /* 0x040fe40004706670 */
[C---:B------:R-:W-:Y:S02]  /*f130*/  ISETP.GE.OR P5, PT, R8.reuse, R200, !P5 ;  /* 0x000000c80800720c */ /* 0x040fe40006fa6670 */
[C---:B------:R-:W-:Y:S02]  /*f140*/  ISETP.GE.OR P6, PT, R8.reuse, R203, !P6 ;  /* 0x000000cb0800720c */ /* 0x040fe400077c6670 */
[----:B------:R-:W-:Y:S02]  /*f150*/  ISETP.GE.OR P3, PT, R8, R202, !P3 ;  /* 0x000000ca0800720c */ /* 0x000fe40005f66670 */
[----:B------:R-:W-:Y:S01]  /*f160*/  FSEL R208, R26, -INF , !P2 ;  /* 0xff8000001ad07808 */ /* 0x000fe20005000000 */
[----:B------:R-:W1:Y:S01]  /*f170*/  LDSM.16.M88.4 R8, [R193] ;  /* 0x00000000c108783b */ /* 0x000e620000000200 */
[C---:B------:R-:W-:Y:S02]  /*f180*/  ISETP.GE.AND P2, PT, R2.reuse, R199, PT ;  /* 0x000000c70200720c */ /* 0x040fe40003f46270 */
[----:B------:R-:W-:Y:S02]  /*f190*/  FSEL R206, R27, -INF , !P1 ;  /* 0xff8000001bce7808 */ /* 0x000fe40004800000 */
[C---:B------:R-:W-:Y:S02]  /*f1a0*/  ISETP.GE.AND P1, PT, R2.reuse, R196, PT ;  /* 0x000000c40200720c */ /* 0x040fe40003f26270 */
[C---:B------:R-:W-:Y:S02]  /*f1b0*/  ISETP.GE.OR P2, PT, R2.reuse, R201, !P2 ;  /* 0x000000c90200720c */ /* 0x040fe40005746670 */
[----:B------:R-:W-:Y:S02]  /*f1c0*/  ISETP.GE.OR P1, PT, R2, R200, !P1 ;  /* 0x000000c80200720c */ /* 0x000fe40004f26670 */
[----:B------:R-:W-:Y:S02]  /*f1d0*/  FSEL R171, R28, -INF , !P0 ;  /* 0xff8000001cab7808 */ /* 0x000fe40004000000 */
[----:B------:R-:W-:Y:S02]  /*f1e0*/  FSEL R170, R29, -INF , !P2 ;  /* 0xff8000001daa7808 */ /* 0x000fe40005000000 */
[CC--:B------:R-:W-:Y:S02]  /*f1f0*/  ISETP.GE.AND P0, PT, R2.reuse, R198.reuse, PT ;  /* 0x000000c60200720c */ /* 0x0c0fe40003f06270 */
[----:B------:R-:W-:Y:S02]  /*f200*/  ISETP.GE.AND P2, PT, R2, R197, PT ;  /* 0x000000c50200720c */ /* 0x000fe40003f46270 */
[----:B------:R-:W-:Y:S02]  /*f210*/  FSEL R31, R31, -INF , !P1 ;  /* 0xff8000001f1f7808 */ /* 0x000fe40004800000 */
[----:B------:R-:W-:Y:S02]  /*f220*/  ISETP.GE.AND P1, PT, R12, R198, PT ;  /* 0x000000c60c00720c */ /* 0x000fe40003f26270 */
[CC--:B------:R-:W-:Y:S02]  /*f230*/  ISETP.GE.OR P0, PT, R2.reuse, R203.reuse, !P0 ;  /* 0x000000cb0200720c */ /* 0x0c0fe40004706670 */
[-C--:B------:R-:W-:Y:S01]  /*f240*/  ISETP.GE.OR P2, PT, R2, R202.reuse, !P2 ;  /* 0x000000ca0200720c */ /* 0x080fe20005746670 */
[----:B------:R-:W-:Y:S01]  /*f250*/  VIADD R2, R0, 0x21 ;  /* 0x0000002100027836 */ /* 0x000fe20000000000 */
[----:B------:R-:W-:Y:S02]  /*f260*/  ISETP.GE.OR P1, PT, R12, R203, !P1 ;  /* 0x000000cb0c00720c */ /* 0x000fe40004f26670 */
[----:B------:R-:W-:Y:S02]  /*f270*/  FSEL R169, R30, -INF , !P5 ;  /* 0xff8000001ea97808 */ /* 0x000fe40006800000 */
[----:B------:R-:W-:Y:S02]  /*f280*/  FSEL R32, R32, -INF , !P6 ;  /* 0xff80000020207808 */ /* 0x000fe40007000000 */
[----:B------:R-:W-:Y:S02]  /*f290*/  FSEL R35, R35, -INF , !P2 ;  /* 0xff80000023237808 */ /* 0x000fe40005000000 */
[----:B------:R-:W-:Y:S02]  /*f2a0*/  FSEL R36, R36, -INF , !P1 ;  /* 0xff80000024247808 */ /* 0x000fe40004800000 */
[C---:B------:R-:W-:Y:S02]  /*f2b0*/  ISETP.GE.AND P5, PT, R12.reuse, R197, PT ;  /* 0x000000c50c00720c */ /* 0x040fe40003fa6270 */
[----:B------:R-:W-:Y:S01]  /*f2c0*/  ISETP.GE.AND P6, PT, R12, R199, PT ;  /* 0x000000c70c00720c */ /* 0x000fe20003fc6270 */
[-C--:B-1----:R-:W-:Y:S03]  /*f2d0*/  HMMA.16816.F32 R52, R172, R8.reuse, R52 ;  /* 0x00000008ac34723c */ /* 0x082fe60000001834 */
[C---:B------:R-:W-:Y:S02]  /*f2e0*/  ISETP.GE.AND P2, PT, R2.reuse, R197, PT ;  /* 0x000000c50200720c */ /* 0x040fe40003f46270 */
[----:B------:R-:W-:Y:S01]  /*f2f0*/  ISETP.GE.AND P1, PT, R2, R199, PT ;  /* 0x000000c70200720c */ /* 0x000fe20003f26270 */
[C---:B------:R-:W-:Y:S04]  /*f300*/  HMMA.16816.F32 R56, R180.reuse, R8, R56 ;  /* 0x00000008b438723c */ /* 0x040fe80000001838 */
[----:B------:R-:W-:Y:S02]  /*f310*/  ISETP.GE.OR P5, PT, R12, R202, !P5 ;  /* 0x000000ca0c00720c */ /* 0x000fe40006fa6670 */
[----:B------:R-:W-:Y:S01]  /*f320*/  FSEL R34, R34, -INF , !P3 ;  /* 0xff80000022227808 */ /* 0x000fe20005800000 */
[-C--:B------:R-:W-:Y:S03]  /*f330*/  HMMA.16816.F32 R60, R180, R10.reuse, R60 ;  /* 0x0000000ab43c723c */ /* 0x080fe6000000183c */
[----:B------:R-:W-:Y:S01]  /*f340*/  ISETP.GE.AND P3, PT, R2, R198, PT ;  /* 0x000000c60200720c */ /* 0x000fe20003f66270 */
[----:B------:R-:W-:Y:S01]  /*f350*/  VIADD R8, R0, 0x38 ;  /* 0x0000003800087836 */ /* 0x000fe20000000000 */
[-C--:B------:R-:W-:Y:S01]  /*f360*/  ISETP.GE.OR P6, PT, R12, R201.reuse, !P6 ;  /* 0x000000c90c00720c */ /* 0x080fe200077c6670 */
[C---:B------:R-:W-:Y:S04]  /*f370*/  HMMA.16816.F32 R64, R172.reuse, R10, R64 ;  /* 0x0000000aac40723c */ /* 0x040fe80000001840 */
[C---:B------:R-:W-:Y:S02]  /*f380*/  ISETP.GE.OR P2, PT, R2.reuse, R202, !P2 ;  /* 0x000000ca0200720c */ /* 0x040fe40005746670 */
[C---:B------:R-:W-:Y:S02]  /*f390*/  ISETP.GE.OR P1, PT, R2.reuse, R201, !P1 ;  /* 0x000000c90200720c */ /* 0x040fe40004f26670 */
[----:B------:R-:W-:Y:S03]  /*f3a0*/  ISETP.GE.OR P3, PT, R2, R203, !P3 ;  /* 0x000000cb0200720c */ /* 0x000fe60005f66670 */
        /* <DEDUP_REMOVED lines=8> */
[----:B------:R-:W-:Y:S02]  /*f430*/  FSEL R37, R37, -INF , !P3 ;  /* 0xff80000025257808 */ /* 0x000fe40005800000 */
[----:B------:R-:W-:Y:S02]  /*f440*/  FSEL R33, R33, -INF , !P0 ;  /* 0xff80000021217808 */ /* 0x000fe40004000000 */
[----:B------:R-:W-:Y:S02]  /*f450*/  ISETP.GE.AND P3, PT, R2, R196, PT ;  /* 0x000000c40200720c */ /* 0x000fe40003f66270 */
[C---:B------:R-:W-:Y:S02]  /*f460*/  ISETP.GE.OR P2, PT, R4.reuse, R201, !P2 ;  /* 0x000000c90400720c */ /* 0x040fe40005746670 */
[C---:B------:R-:W-:Y:S02]  /*f470*/  ISETP.GE.OR P5, PT, R4.reuse, R200, !P5 ;  /* 0x000000c80400720c */ /* 0x040fe40006fa6670 */
[C---:B------:R-:W-:Y:S02]  /*f480*/  ISETP.GE.OR P6, PT, R4.reuse, R203, !P6 ;  /* 0x000000cb0400720c */ /* 0x040fe400077c6670 */
[----:B------:R-:W-:Y:S02]  /*f490*/  ISETP.GE.OR P1, PT, R4, R202, !P1 ;  /* 0x000000ca0400720c */ /* 0x000fe40004f26670 */
[----:B------:R-:W-:Y:S01]  /*f4a0*/  ISETP.GE.AND P0, PT, R12, R196, PT ;  /* 0x000000c40c00720c */ /* 0x000fe20003f06270 */
[----:B------:R-:W1:Y:S01]  /*f4b0*/  LDSM.16.M88.4 R4, [R192] ;  /* 0x00000000c004783b */ /* 0x000e620000000200 */
[-C--:B------:R-:W-:Y:S01]  /*f4c0*/  ISETP.GE.OR P3, PT, R2, R200.reuse, !P3 ;  /* 0x000000c80200720c */ /* 0x080fe20005f66670 */
[----:B------:R-:W-:Y:S01]  /*f4d0*/  VIADD R2, R0, 0x29 ;  /* 0x0000002900027836 */ /* 0x000fe20000000000 */
[----:B------:R-:W-:Y:S01]  /*f4e0*/  ISETP.GE.OR P0, PT, R12, R200, !P0 ;  /* 0x000000c80c00720c */ /* 0x000fe20004706670 */
[----:B------:R-:W-:Y:S01]  /*f4f0*/  VIADD R12, R0, 0x30 ;  /* 0x00000030000c7836 */ /* 0x000fe20000000000 */
[----:B------:R-:W-:Y:S02]  /*f500*/  FSEL R27, R43, -INF , !P3 ;  /* 0xff8000002b1b7808 */ /* 0x000fe40005800000 */
[----:B------:R-:W-:Y:S02]  /*f510*/  FSEL R28, R42, -INF , !P0 ;  /* 0xff8000002a1c7808 */ /* 0x000fe40004000000 */
[C---:B------:R-:W-:Y:S02]  /*f520*/  ISETP.GE.AND P0, PT, R2.reuse, R199, PT ;  /* 0x000000c70200720c */ /* 0x040fe40003f06270 */
[C---:B------:R-:W-:Y:S02]  /*f530*/  ISETP.GE.AND P3, PT, R2.reuse, R196, PT ;  /* 0x000000c40200720c */ /* 0x040fe40003f66270 */
[----:B------:R-:W-:Y:S02]  /*f540*/  ISETP.GE.OR P0, PT, R2, R201, !P0 ;  /* 0x000000c90200720c */ /* 0x000fe40004706670 */
[----:B------:R-:W-:Y:S02]  /*f550*/  FSEL R44, R44, -INF , !P2 ;  /* 0xff8000002c2c7808 */ /* 0x000fe40005000000 */
[----:B------:R-:W-:Y:S02]  /*f560*/  FSEL R45, R45, -INF , !P0 ;  /* 0xff8000002d2d7808 */ /* 0x000fe40004000000 */
[C---:B------:R-:W-:Y:S02]  /*f570*/  ISETP.GE.OR P3, PT, R2.reuse, R200, !P3 ;  /* 0x000000c80200720c */ /* 0x040fe40005f66670 */
[C---:B------:R-:W-:Y:S02]  /*f580*/  ISETP.GE.AND P2, PT, R2.reuse, R198, PT ;  /* 0x000000c60200720c */ /* 0x040fe40003f46270 */
[C---:B------:R-:W-:Y:S02]  /*f590*/  ISETP.GE.AND P0, PT, R2.reuse, R197, PT ;  /* 0x000000c50200720c */ /* 0x040fe40003f06270 */
[----:B------:R-:W-:Y:S02]  /*f5a0*/  FSEL R47, R47, -INF , !P3 ;  /* 0xff8000002f2f7808 */ /* 0x000fe40005800000 */
[CC--:B------:R-:W-:Y:S02]  /*f5b0*/  ISETP.GE.OR P2, PT, R2.reuse, R203.reuse, !P2 ;  /* 0x000000cb0200720c */ /* 0x0c0fe40005746670 */
[----:B------:R-:W-:Y:S01]  /*f5c0*/  ISETP.GE.OR P0, PT, R2, R202, !P0 ;  /* 0x000000ca0200720c */ /* 0x000fe20004706670 */
[----:B------:R-:W-:Y:S01]  /*f5d0*/  VIADD R2, R0, 0x31 ;  /* 0x0000003100027836 */ /* 0x000fe20000000000 */
[-C--:B------:R-:W-:Y:S02]  /*f5e0*/  ISETP.GE.AND P3, PT, R12, R198.reuse, PT ;  /* 0x000000c60c00720c */ /* 0x080fe40003f66270 */
[----:B------:R-:W-:Y:S02]  /*f5f0*/  FSEL R50, R50, -INF , !P1 ;  /* 0xff80000032327808 */ /* 0x000fe40004800000 */
[----:B------:R-:W-:Y:S02]  /*f600*/  ISETP.GE.OR P3, PT, R12, R203, !P3 ;  /* 0x000000cb0c00720c */ /* 0x000fe40005f66670 */
[----:B------:R-:W-:Y:S02]  /*f610*/  ISETP.GE.AND P1, PT, R2, R198, PT ;  /* 0x000000c60200720c */ /* 0x000fe40003f26270 */
[----:B------:R-:W-:Y:S01]  /*f620*/  FSEL R46, R46, -INF , !P5 ;  /* 0xff8000002e2e7808 */ /* 0x000fe20006800000 */
[-C--:B-1----:R-:W-:Y:S03]  /*f630*/  HMMA.16816.F32 R68, R172, R4.reuse, R68 ;  /* 0x00000004ac44723c */ /* 0x082fe60000001844 */
[----:B------:R-:W-:Y:S02]  /*f640*/  FSEL R48, R48, -INF , !P6 ;  /* 0xff80000030307808 */ /* 0x000fe40007000000 */
[----:B------:R-:W-:Y:S01]  /*f650*/  FSEL R51, R51, -INF , !P0 ;  /* 0xff80000033337808 */ /* 0x000fe20004000000 */
[C---:B------:R-:W-:Y:S04]  /*f660*/  HMMA.16816.F32 R72, R180.reuse, R4, R72 ;  /* 0x00000004b448723c */ /* 0x040fe80000001848 */
[----:B------:R-:W-:Y:S02]  /*f670*/  ISETP.GE.AND P5, PT, R12, R197, PT ;  /* 0x000000c50c00720c */ /* 0x000fe40003fa6270 */
[----:B------:R-:W-:Y:S01]  /*f680*/  FSEL R52, R52, -INF , !P3 ;  /* 0xff80000034347808 */ /* 0x000fe20005800000 */
[----:B------:R-:W-:Y:S01]  /*f690*/  VIADD R4, R0, 0x48 ;  /* 0x0000004800047836 */ /* 0x000fe20000000000 */
[----:B------:R-:W-:Y:S01]  /*f6a0*/  ISETP.GE.AND P6, PT, R12, R199, PT ;  /* 0x000000c70c00720c */ /* 0x000fe20003fc6270 */
[-C--:B------:R-:W-:Y:S03]  /*f6b0*/  HMMA.16816.F32 R76, R180, R6.reuse, R76 ;  /* 0x00000006b44c723c */ /* 0x080fe6000000184c */
[C---:B------:R-:W-:Y:S02]  /*f6c0*/  ISETP.GE.AND P0, PT, R2.reuse, R197, PT ;  /* 0x000000c50200720c */ /* 0x040fe40003f06270 */
[C---:B------:R-:W-:Y:S01]  /*f6d0*/  ISETP.GE.AND P3, PT, R2.reuse, R199, PT ;  /* 0x000000c70200720c */ /* 0x040fe20003f66270 */
[C---:B------:R-:W-:Y:S04]  /*f6e0*/  HMMA.16816.F32 R80, R172.reuse, R6, R80 ;  /* 0x00000006ac50723c */ /* 0x040fe80000001850 */
[----:B------:R-:W-:Y:S02]  /*f6f0*/  ISETP.GE.OR P1, PT, R2, R203, !P1 ;  /* 0x000000cb0200720c */ /* 0x000fe40004f26670 */
[CC--:B------:R-:W-:Y:S02]  /*f700*/  ISETP.GE.OR P5, PT, R12.reuse, R202.reuse, !P5 ;  /* 0x000000ca0c00720c */ /* 0x0c0fe40006fa6670 */
[-C--:B------:R-:W-:Y:S02]  /*f710*/  ISETP.GE.OR P6, PT, R12, R201.reuse, !P6 ;  /* 0x000000c90c00720c */ /* 0x080fe400077c6670 */
[C---:B------:R-:W-:Y:S02]  /*f720*/  ISETP.GE.OR P0, PT, R2.reuse, R202, !P0 ;  /* 0x000000ca0200720c */ /* 0x040fe40004706670 */
[C---:B------:R-:W-:Y:S02]  /*f730*/  ISETP.GE.OR P3, PT, R2.reuse, R201, !P3 ;  /* 0x000000c90200720c */ /* 0x040fe40005f66670 */
[----:B------:R-:W-:Y:S02]  /*f740*/  FSEL R53, R53, -INF , !P1 ;  /* 0xff80000035357808 */ /* 0x000fe40004800000 */
[----:B------:R-:W-:Y:S02]  /*f750*/  FSEL R49, R49, -INF , !P2 ;  /* 0xff80000031317808 */ /* 0x000fe40005000000 */
[-C--:B------:R-:W-:Y:S02]  /*f760*/  ISETP.GE.AND P1, PT, R2, R196.reuse, PT ;  /* 0x000000c40200720c */ /* 0x080fe40003f26270 */
[-C--:B------:R-:W-:Y:S02]  /*f770*/  ISETP.GE.AND P2, PT, R12, R196.reuse, PT ;  /* 0x000000c40c00720c */ /* 0x080fe40003f46270 */
        /* <DEDUP_REMOVED lines=43> */
[CC--:B------:R-:W-:Y:S02]  /*fa30*/  ISETP.GE.OR P5, PT, R12.reuse, R202.reuse, !P5 ;  /* 0x000000ca0c00720c */ /* 0x0c0fe40006fa6670 */
[-C--:B------:R-:W-:Y:S01]  /*fa40*/  ISETP.GE.OR P6, PT, R12, R201.reuse, !P6 ;  /* 0x000000c90c00720c */ /* 0x080fe200077c6670 */
[-C--:B------:R-:W-:Y:S03]  /*fa50*/  HMMA.16816.F32 R92, R180, R10.reuse, R92 ;  /* 0x0000000ab45c723c */ /* 0x080fe6000000185c */
[C---:B------:R-:W-:Y:S02]  /*fa60*/  ISETP.GE.OR P2, PT, R2.reuse, R202, !P2 ;  /* 0x000000ca0200720c */ /* 0x040fe40005746670 */
[----:B------:R-:W-:Y:S01]  /*fa70*/  ISETP.GE.OR P1, PT, R2, R201, !P1 ;  /* 0x000000c90200720c */ /* 0x000fe20004f26670 */
[C---:B------:R-:W-:Y:S01]  /*fa80*/  HMMA.16816.F32 R96, R172.reuse, R10, R96 ;  /* 0x0000000aac60723c */ /* 0x040fe20000001860 */
[----:B------:R-:W-:Y:S04]  /*fa90*/  LDSM.16.M88.4 R8, [R189] ;  /* 0x00000000bd08783b */ /* 0x000fe80000000200 */
        /* <DEDUP_REMOVED lines=10> */
[CC--:B------:R-:W-:Y:S02]  /*fb40*/  ISETP.GE.OR P6, PT, R4.reuse, R203.reuse, !P6 ;  /* 0x000000cb0400720c */ /* 0x0c0fe400077c6670 */
[----:B------:R-:W-:Y:S02]  /*fb50*/  ISETP.GE.OR P1, PT, R4, R202, !P1 ;  /* 0x000000ca0400720c */ /* 0x000fe40004f26670 */
[----:B------:R-:W-:Y:S01]  /*fb60*/  FSEL R22, R66, -INF , !P3 ;  /* 0xff80000042167808 */ /* 0x000fe20005800000 */
[----:B------:R-:W1:Y:S01]  /*fb70*/  LDSM.16.M88.4 R4, [R190] ;  /* 0x00000000be04783b */ /* 0x000e620000000200 */
[C---:B------:R-:W-:Y:S01]  /*fb80*/  ISETP.GE.AND P3, PT, R2.reuse, R198, PT ;  /* 0x000000c60200720c */ /* 0x040fe20003f66270 */
[----:B------:R-:W-:Y:S04]  /*fb90*/  DEPBAR.LE SB0, 0x0 ;  /* 0x000080000000791a */ /* 0x000fe80000000000 */
[----:B------:R-:W-:Y:S01]  /*fba0*/  BAR.SYNC.DEFER_BLOCKING 0x0 ;  /* 0x0000000000007b1d */ /* 0x000fe20000010000 */
[C---:B------:R-:W-:Y:S02]  /*fbb0*/  ISETP.GE.OR P3, PT, R2.reuse, R203, !P3 ;  /* 0x000000cb0200720c */ /* 0x040fe40005f66670 */
[----:B------:R-:W-:Y:S02]  /*fbc0*/  FSEL R23, R65, -INF , !P0 ;  /* 0xff80000041177808 */ /* 0x000fe40004000000 */
[----:B------:R-:W-:Y:S02]  /*fbd0*/  FSEL R69, R69, -INF , !P3 ;  /* 0xff80000045457808 */ /* 0x000fe40005800000 */
[-C--:B------:R-:W-:Y:S02]  /*fbe0*/  ISETP.GE.AND P3, PT, R2, R196.reuse, PT ;  /* 0x000000c40200720c */ /* 0x080fe40003f66270 */
[----:B------:R-:W-:Y:S02]  /*fbf0*/  ISETP.GE.AND P0, PT, R12, R196, PT ;  /* 0x000000c40c00720c */ /* 0x000fe40003f06270 */
[-C--:B------:R-:W-:Y:S01]  /*fc00*/  ISETP.GE.OR P3, PT, R2, R200.reuse, !P3 ;  /* 0x000000c80200720c */ /* 0x080fe20005f66670 */
[----:B------:R-:W-:Y:S01]  /*fc10*/  VIADD R2, R0, 0x49 ;  /* 0x0000004900027836 */ /* 0x000fe20000000000 */
[----:B------:R-:W-:Y:S01]  /*fc20*/  ISETP.GE.OR P0, PT, R12, R200, !P0 ;  /* 0x000000c80c00720c */ /* 0x000fe20004706670 */
[----:B------:R-:W-:Y:S01]  /*fc30*/  VIADD R12, R0, 0x50 ;  /* 0x00000050000c7836 */ /* 0x000fe20000000000 */
[----:B------:R-:W-:Y:S02]  /*fc40*/  FSEL R75, R75, -INF , !P3 ;  /* 0xff8000004b4b7808 */ /* 0x000fe40005800000 */
[----:B------:R-:W-:Y:S02]  /*fc50*/  FSEL R74, R74, -INF , !P0 ;  /* 0xff8000004a4a7808 */ /* 0x000fe40004000000 */
[----:B------:R-:W-:Y:S02]  /*fc60*/  ISETP.GE.AND P0, PT, R2, R199, PT ;  /* 0x000000c70200720c */ /* 0x000fe40003f06270 */
[----:B------:R-:W-:Y:S02]  /*fc70*/  FSEL R76, R76, -INF , !P2 ;  /* 0xff8000004c4c7808 */ /* 0x000fe40005000000 */
[C---:B------:R-:W-:Y:S02]  /*fc80*/  ISETP.GE.OR P0, PT, R2.reuse, R201, !P0 ;  /* 0x000000c90200720c */ /* 0x040fe40004706670 */
[C---:B------:R-:W-:Y:S02]  /*fc90*/  ISETP.GE.AND P3, PT, R2.reuse, R196, PT ;  /* 0x000000c40200720c */ /* 0x040fe40003f66270 */
[----:B------:R-:W-:Y:S02]  /*fca0*/  FSEL R77, R77, -INF , !P0 ;  /* 0xff8000004d4d7808 */ /* 0x000fe40004000000 */
[C---:B------:R-:W-:Y:S02]  /*fcb0*/  ISETP.GE.AND P2, PT, R2.reuse, R198, PT ;  /* 0x000000c60200720c */ /* 0x040fe40003f46270 */
[C---:B------:R-:W-:Y:S01]  /*fcc0*/  ISETP.GE.AND P0, PT, R2.reuse, R197, PT ;  /* 0x000000c50200720c */ /* 0x040fe20003f06270 */
[-C--:B-1----:R-:W-:Y:S05]  /*fcd0*/  HMMA.16816.F32 R100, R172, R4.reuse, R100 ;  /* 0x00000004ac64723c */ /* 0x082fea0000001864 */
[C---:B------:R-:W-:Y:S01]  /*fce0*/  ISETP.GE.OR P3, PT, R2.reuse, R200, !P3 ;  /* 0x000000c80200720c */ /* 0x040fe20005f66670 */
[C---:B------:R-:W-:Y:S04]  /*fcf0*/  HMMA.16816.F32 R104, R180.reuse, R4, R104 ;  /* 0x00000004b468723c */ /* 0x040fe80000001868 */
[CC--:B------:R-:W-:Y:S02]  /*fd00*/  ISETP.GE.OR P2, PT, R2.reuse, R203.reuse, !P2 ;  /* 0x000000cb0200720c */ /* 0x0c0fe40005746670 */
[----:B------:R-:W-:Y:S01]  /*fd10*/  ISETP.GE.OR P0, PT, R2, R202, !P0 ;  /* 0x000000ca0200720c */ /* 0x000fe20004706670 */
[----:B------:R-:W-:Y:S01]  /*fd20*/  VIADD R2, R0, 0x51 ;  /* 0x0000005100027836 */ /* 0x000fe20000000000 */
[----:B------:R-:W-:Y:S01]  /*fd30*/  FSEL R79, R79, -INF , !P3 ;  /* 0xff8000004f4f7808 */ /* 0x000fe20005800000 */
[-C--:B------:R-:W-:Y:S03]  /*fd40*/  HMMA.16816.F32 R108, R180, R6.reuse, R108 ;  /* 0x00000006b46c723c */ /* 0x080fe6000000186c */
[----:B------:R-:W-:Y:S01]  /*fd50*/  FSEL R82, R82, -INF , !P1 ;  /* 0xff80000052527808 */ /* 0x000fe20004800000 */
[----:B------:R-:W-:Y:S01]  /*fd60*/  VIADD R4, R0, 0x71 ;  /* 0x0000007100047836 */ /* 0x000fe20000000000 */
[-C--:B------:R-:W-:Y:S01]  /*fd70*/  ISETP.GE.AND P3, PT, R12, R198.reuse, PT ;  /* 0x000000c60c00720c */ /* 0x080fe20003f66270 */
[C---:B------:R-:W-:Y:S04]  /*fd80*/  HMMA.16816.F32 R112, R172.reuse, R6, R112 ;  /* 0x00000006ac70723c */ /* 0x040fe80000001870 */
[----:B------:R-:W-:Y:S01]  /*fd90*/  ISETP.GE.AND P1, PT, R2, R198, PT ;  /* 0x000000c60200720c */ /* 0x000fe20003f26270 */
[----:B------:R-:W-:Y:S01]  /*fda0*/  VIADD R5, R0, 0x70 ;  /* 0x0000007000057836 */ /* 0x000fe20000000000 */
[-C--:B------:R-:W-:Y:S01]  /*fdb0*/  ISETP.GE.OR P3, PT, R12, R203.reuse, !P3 ;  /* 0x000000cb0c00720c */ /* 0x080fe20005f66670 */
[-C--:B------:R-:W-:Y:S03]  /*fdc0*/  HMMA.16816.F32 R116, R172, R8.reuse, R116 ;  /* 0x00000008ac74723c */ /* 0x080fe60000001874 */
[----:B------:R-:W-:Y:S01]  /*fdd0*/  ISETP.GE.OR P1, PT, R2, R203, !P1 ;  /* 0x000000cb0200720c */ /* 0x000fe20004f26670 */
[----:B------:R-:W-:Y:S01]  /*fde0*/  VIADD R6, R0, 0x69 ;  /* 0x0000006900067836 */ /* 0x000fe20000000000 */
[----:B------:R-:W-:Y:S01]  /*fdf0*/  FSEL R78, R78, -INF , !P5 ;  /* 0xff8000004e4e7808 */ /* 0x000fe20006800000 */
[C---:B------:R-:W-:Y:S04]  /*fe00*/  HMMA.16816.F32 R120, R180.reuse, R8, R120 ;  /* 0x00000008b478723c */ /* 0x040fe80000001878 */
[----:B------:R-:W-:Y:S01]  /*fe10*/  ISETP.GE.AND P5, PT, R12, R197, PT ;  /* 0x000000c50c00720c */ /* 0x000fe20003fa6270 */
[----:B------:R-:W-:Y:S01]  /*fe20*/  VIADD R7, R0, 0x68 ;  /* 0x0000006800077836 */ /* 0x000fe20000000000 */
[----:B------:R-:W-:Y:S01]  /*fe30*/  FSEL R80, R80, -INF , !P6 ;  /* 0xff80000050507808 */ /* 0x000fe20007000000 */
[-C--:B------:R-:W-:Y:S03]  /*fe40*/  HMMA.16816.F32 R124, R180, R10.reuse, R124 ;  /* 0x0000000ab47c723c */ /* 0x080fe6000000187c */
[C---:B------:R-:W-:Y:S02]  /*fe50*/  ISETP.GE.AND P6, PT, R12.reuse, R199, PT ;  /* 0x000000c70c00720c */ /* 0x040fe40003fc6270 */
[----:B------:R-:W-:Y:S01]  /*fe60*/  FSEL R81, R81, -INF , !P2 ;  /* 0xff80000051517808 */ /* 0x000fe20005000000 */
[----:B------:R-:W-:Y:S04]  /*fe70*/  HMMA.16816.F32 R128, R172, R10, R128 ;  /* 0x0000000aac80723c */ /* 0x000fe80000001880 */
[-C--:B------:R-:W-:Y:S02]  /*fe80*/  ISETP.GE.AND P2, PT, R12, R196.reuse, PT ;  /* 0x000000c40c00720c */ /* 0x080fe40003f46270 */
[----:B------:R-:W-:Y:S02]  /*fe90*/  FSEL R83, R83, -INF , !P0 ;  /* 0xff80000053537808 */ /* 0x000fe40004000000 */
[----:B------:R-:W-:Y:S02]  /*fea0*/  FSEL R84, R84, -INF , !P3 ;  /* 0xff80000054547808 */ /* 0x000fe40005800000 */
[C---:B------:R-:W-:Y:S02]  /*feb0*/  ISETP.GE.AND P0, PT, R2.reuse, R197, PT ;  /* 0x000000c50200720c */ /* 0x040fe40003f06270 */
[----:B------:R-:W-:Y:S02]  /*fec0*/  FSEL R85, R85, -INF , !P1 ;  /* 0xff80000055557808 */ /* 0x000fe40004800000 */
[C---:B------:R-:W-:Y:S02]  /*fed0*/  ISETP.GE.AND P3, PT, R2.reuse, R199, PT ;  /* 0x000000c70200720c */ /* 0x040fe40003f66270 */
[----:B------:R-:W-:Y:S02]  /*fee0*/  ISETP.GE.AND P1, PT, R2, R196, PT ;  /* 0x000000c40200720c */ /* 0x000fe40003f26270 */
[C---:B------:R-:W-:Y:S02]  /*fef0*/  ISETP.GE.OR P5, PT, R12.reuse, R202, !P5 ;  /* 0x000000ca0c00720c */ /* 0x040fe40006fa6670 */
[CC--:B------:R-:W-:Y:S02]  /*ff00*/  ISETP.GE.OR P6, PT, R12.reuse, R201.reuse, !P6 ;  /* 0x000000c90c00720c */ /* 0x0c0fe400077c6670 */
[----:B------:R-:W-:Y:S01]  /*ff10*/  ISETP.GE.OR P2, PT, R12, R200, !P2 ;  /* 0x000000c80c00720c */ /* 0x000fe20005746670 */
[----:B------:R-:W-:Y:S01]  /*ff20*/  VIADD R12, R0, 0x59 ;  /* 0x00000059000c7836 */ /* 0x000fe20000000000 */
[C---:B------:R-:W-:Y:S02]  /*ff30*/  ISETP.GE.OR P0, PT, R2.reuse, R202, !P0 ;  /* 0x000000ca0200720c */ /* 0x040fe40004706670 */
[C---:B------:R-:W-:Y:S02]  /*ff40*/  ISETP.GE.OR P3, PT, R2.reuse, R201, !P3 ;  /* 0x000000c90200720c */ /* 0x040fe40005f66670 */
[----:B------:R-:W-:Y:S01]  /*ff50*/  ISETP.GE.OR P1, PT, R2, R200, !P1 ;  /* 0x000000c80200720c */ /* 0x000fe20004f26670 */
[----:B------:R-:W-:Y:S01]  /*ff60*/  VIADD R2, R0, 0x58 ;  /* 0x0000005800027836 */ /* 0x000fe20000000000 */
[----:B------:R-:W-:Y:S02]  /*ff70*/  FSEL R87, R87, -INF , !P0 ;  /* 0xff80000057577808 */ /* 0x000fe40004000000 */
[----:B------:R-:W-:Y:S02]  /*ff80*/  FSEL R90, R90, -INF , !P2 ;  /* 0xff8000005a5a7808 */ /* 0x000fe40005000000 */
[-C--:B------:R-:W-:Y:S02]  /*ff90*/  ISETP.GE.AND P0, PT, R2, R199.reuse, PT ;  /* 0x000000c70200720c */ /* 0x080fe40003f06270 */
[----:B------:R-:W-:Y:S02]  /*ffa0*/  ISETP.GE.AND P2, PT, R12, R199, PT ;  /* 0x000000c70c00720c */ /* 0x000fe40003f46270 */
[-C--:B------:R-:W-:Y:S02]  /*ffb0*/  ISETP.GE.OR P0, PT, R2, R201.reuse, !P0 ;  /* 0x000000c90200720c */ /* 0x080fe40004706670 */
[----:B------:R-:W-:Y:S02]  /*ffc0*/  ISETP.GE.OR P2, PT, R12, R201, !P2 ;  /* 0x000000c90c00720c */ /* 0x000fe40005746670 */
[----:B------:R-:W-:Y:S02]  /*ffd0*/  FSEL R86, R86, -INF , !P5 ;  /* 0xff80000056567808 */ /* 0x000fe40006800000 */
[----:B------:R-:W-:Y:S02]  /*ffe0*/  FSEL R88, R88, -INF , !P6 ;  /* 0xff80000058587808 */ /* 0x000fe40007000000 */
[----:B------:R-:W-:Y:S02]  /*fff0*/  FSEL R89, R89, -INF , !P3 ;  /* 0xff80000059597808 */ /* 0x000fe40005800000 */
[----:B------:R-:W-:Y:S02]  /*10000*/  FSEL R91, R91, -INF , !P1 ;  /* 0xff8000005b5b7808 */ /* 0x000fe40004800000 */
[----:B------:R-:W-:Y:S02]  /*10010*/  FSEL R92, R92, -INF , !P0 ;  /* 0xff8000005c5c7808 */ /* 0x000fe40004000000 */
[----:B------:R-:W-:Y:S02]  /*10020*/  FSEL R93, R93, -INF , !P2 ;  /* 0xff8000005d5d7808 */ /* 0x000fe40005000000 */
[C---:B------:R-:W-:Y:S02]  /*10030*/  ISETP.GE.AND P5, PT, R2.reuse, R196, PT ;  /* 0x000000c40200720c */ /* 0x040fe40003fa6270 */
[C---:B------:R-:W-:Y:S02]  /*10040*/  ISETP.GE.AND P6, PT, R2.reuse, R198, PT ;  /* 0x000000c60200720c */ /* 0x040fe40003fc6270 */
[-C--:B------:R-:W-:Y:S02]  /*10050*/  ISETP.GE.AND P3, PT, R2, R197.reuse, PT ;  /* 0x000000c50200720c */ /* 0x080fe40003f66270 */
[C---:B------:R-:W-:Y:S02]  /*10060*/  ISETP.GE.AND P1, PT, R12.reuse, R196, PT ;  /* 0x000000c40c00720c */ /* 0x040fe40003f26270 */
        /* <DEDUP_REMOVED lines=12> */
[----:B------:R-:W-:Y:S02]  /*10130*/  ISETP.GE.AND P1, PT, R2, R197, PT ;  /* 0x000000c50200720c */ /* 0x000fe40003f26270 */
[----:B------:R-:W-:Y:S02]  /*10140*/  ISETP.GE.AND P3, PT, R12, R198, PT ;  /* 0x000000c60c00720c */ /* 0x000fe40003f66270 */
[----:B------:R-:W-:Y:S02]  /*10150*/  ISETP.GE.OR P1, PT, R2, R202, !P1 ;  /* 0x000000ca0200720c */ /* 0x000fe40004f26670 */
[----:B------:R-:W-:Y:S02]  /*10160*/  ISETP.GE.OR P3, PT, R12, R203, !P3 ;  /* 0x000000cb0c00720c */ /* 0x000fe40005f66670 */
[----:B------:R-:W-:Y:S02]  /*10170*/  FSEL R102, R102, -INF , !P1 ;  /* 0xff80000066667808 */ /* 0x000fe40004800000 */
[----:B------:R-:W-:Y:S02]  /*10180*/  FSEL R101, R101, -INF , !P3 ;  /* 0xff80000065657808 */ /* 0x000fe40005800000 */
[C---:B------:R-:W-:Y:S02]  /*10190*/  ISETP.GE.AND P3, PT, R6.reuse, R198, PT ;  /* 0x000000c60600720c */ /* 0x040fe40003f66270 */
[C---:B------:R-:W-:Y:S02]  /*101a0*/  ISETP.GE.AND P1, PT, R6.reuse, R197, PT ;  /* 0x000000c50600720c */ /* 0x040fe40003f26270 */
[C---:B------:R-:W-:Y:S02]  /*101b0*/  ISETP.GE.OR P3, PT, R6.reuse, R203, !P3 ;  /* 0x000000cb0600720c */ /* 0x040fe40005f66670 */
[----:B------:R-:W-:Y:S02]  /*101c0*/  ISETP.GE.OR P1, PT, R6, R202, !P1 ;  /* 0x000000ca0600720c */ /* 0x000fe40004f26670 */
[----:B------:R-:W-:Y:S02]  /*101d0*/  FSEL R94, R94, -INF , !P5 ;  /* 0xff8000005e5e7808 */ /* 0x000fe40006800000 */
[----:B------:R-:W-:Y:S02]  /*101e0*/  FSEL R96, R96, -INF , !P6 ;  /* 0xff80000060607808 */ /* 0x000fe40007000000 */
[----:B------:R-:W-:Y:S02]  /*101f0*/  FSEL R97, R97, -INF , !P0 ;  /* 0xff80000061617808 */ /* 0x000fe40004000000 */
[C---:B------:R-:W-:Y:S02]  /*10200*/  ISETP.GE.AND P5, PT, R2.reuse, R198, PT ;  /* 0x000000c60200720c */ /* 0x040fe40003fa6270 */
[C---:B------:R-:W-:Y:S02]  /*10210*/  ISETP.GE.AND P6, PT, R2.reuse, R199, PT ;  /* 0x000000c70200720c */ /* 0x040fe40003fc6270 */
[----:B------:R-:W-:Y:S02]  /*10220*/  ISETP.GE.AND P0, PT, R2, R196, PT ;  /* 0x000000c40200720c */ /* 0x000fe40003f06270 */
[----:B------:R-:W-:Y:S02]  /*10230*/  FSEL R113, R113, -INF , !P3 ;  /* 0xff80000071717808 */ /* 0x000fe40005800000 */
[----:B------:R-:W-:Y:S02]  /*10240*/  FSEL R115, R115, -INF , !P1 ;  /* 0xff80000073737808 */ /* 0x000fe40004800000 */
[C---:B------:R-:W-:Y:S02]  /*10250*/  ISETP.GE.AND P3, PT, R4.reuse, R198, PT ;  /* 0x000000c60400720c */ /* 0x040fe40003f66270 */
[----:B------:R-:W-:Y:S02]  /*10260*/  ISETP.GE.AND P1, PT, R4, R197, PT ;  /* 0x000000c50400720c */ /* 0x000fe40003f26270 */
[C---:B------:R-:W-:Y:S02]  /*10270*/  ISETP.GE.OR P5, PT, R2.reuse, R203, !P5 ;  /* 0x000000cb0200720c */ /* 0x040fe40006fa6670 */
[C---:B------:R-:W-:Y:S02]  /*10280*/  ISETP.GE.OR P6, PT, R2.reuse, R201, !P6 ;  /* 0x000000c90200720c */ /* 0x040fe400077c6670 */
[----:B------:R-:W-:Y:S01]  /*10290*/  ISETP.GE.OR P0, PT, R2, R200, !P0 ;  /* 0x000000c80200720c */ /* 0x000fe20004706670 */
[----:B------:R-:W-:Y:S01]  /*102a0*/  VIADD R2, R0, 0x78 ;  /* 0x0000007800027836 */ /* 0x000fe20000000000 */
[----:B------:R-:W-:Y:S01]  /*102b0*/  ISETP.GE.OR P3, PT, R4, R203, !P3 ;  /* 0x000000cb0400720c */ /* 0x000fe20005f66670 */
[----:B------:R-:W-:Y:S01]  /*102c0*/  VIADD R0, R0, 0x79 ;  /* 0x0000007900007836 */ /* 0x000fe20000000000 */
[----:B------:R-:W-:Y:S02]  /*102d0*/  ISETP.GE.OR P1, PT, R4, R202, !P1 ;  /* 0x000000ca0400720c */ /* 0x000fe40004f26670 */
[----:B------:R-:W-:Y:S02]  /*102e0*/  FMNMX.FTZ R9, R207, R3, !PT ;  /* 0x00000003cf097209 */ /* 0x000fe40007810000 */
[----:B------:R-:W-:Y:S02]  /*102f0*/  FSEL R99, R99, -INF , !P2 ;  /* 0xff80000063637808 */ /* 0x000fe40005000000 */
[----:B------:R-:W-:Y:S02]  /*10300*/  ISETP.GE.AND P2, PT, R12, R197, PT ;  /* 0x000000c50c00720c */ /* 0x000fe40003f46270 */
[----:B------:R-:W-:Y:S02]  /*10310*/  FSEL R117, R117, -INF , !P3 ;  /* 0xff80000075757808 */ /* 0x000fe40005800000 */
[----:B------:R-:W-:Y:S02]  /*10320*/  FSEL R119, R119, -INF , !P1 ;  /* 0xff80000077777808 */ /* 0x000fe40004800000 */
[-C--:B------:R-:W-:Y:S02]  /*10330*/  ISETP.GE.AND P3, PT, R2, R198.reuse, PT ;  /* 0x000000c60200720c */ /* 0x080fe40003f66270 */
[----:B------:R-:W-:Y:S02]  /*10340*/  ISETP.GE.AND P1, PT, R0, R198, PT ;  /* 0x000000c60000720c */ /* 0x000fe40003f26270 */
[----:B------:R-:W-:Y:S02]  /*10350*/  FMNMX.FTZ R9, R219, R9, !PT ;  /* 0x00000009db097209 */ /* 0x000fe40007810000 */
[----:B------:R-:W-:Y:S02]  /*10360*/  ISETP.GE.OR P2, PT, R12, R202, !P2 ;  /* 0x000000ca0c00720c */ /* 0x000fe40005746670 */
[-C--:B------:R-:W-:Y:S02]  /*10370*/  ISETP.GE.OR P3, PT, R2, R203.reuse, !P3 ;  /* 0x000000cb0200720c */ /* 0x080fe40005f66670 */
[----:B------:R-:W-:Y:S02]  /*10380*/  ISETP.GE.OR P1, PT, R0, R203, !P1 ;  /* 0x000000cb0000720c */ /* 0x000fe40004f26670 */
[----:B------:R-:W-:Y:S02]  /*10390*/  FMNMX.FTZ R9, R168, R9, !PT ;  /* 0x00000009a8097209 */ /* 0x000fe40007810000 */
[----:B------:R-:W-:Y:S02]  /*103a0*/  FSEL R103, R103, -INF , !P2 ;  /* 0xff80000067677808 */ /* 0x000fe40005000000 */
[----:B------:R-:W-:Y:S02]  /*103b0*/  ISETP.GE.AND P2, PT, R7, R197, PT ;  /* 0x000000c50700720c */ /* 0x000fe40003f46270 */
[----:B------:R-:W-:Y:S02]  /*103c0*/  FSEL R128, R128, -INF , !P3 ;  /* 0xff80000080807808 */ /* 0x000fe40005800000 */
[----:B------:R-:W-:Y:S02]  /*103d0*/  FSEL R129, R129, -INF , !P1 ;  /* 0xff80000081817808 */ /* 0x000fe40004800000 */
[----:B------:R-:W-:Y:S02]  /*103e0*/  FMNMX.FTZ R9, R176, R9, !PT ;  /* 0x00000009b0097209 */ /* 0x000fe40007810000 */
[-C--:B------:R-:W-:Y:S02]  /*103f0*/  ISETP.GE.AND P3, PT, R2, R197.reuse, PT ;  /* 0x000000c50200720c */ /* 0x080fe40003f66270 */
[----:B------:R-:W-:Y:S02]  /*10400*/  ISETP.GE.AND P1, PT, R0, R197, PT ;  /* 0x000000c50000720c */ /* 0x000fe40003f26270 */
[----:B------:R-:W-:Y:S02]  /*10410*/  FMNMX.FTZ R8, R211, R132, !PT ;  /* 0x00000084d3087209 */ /* 0x000fe40007810000 */
[-C--:B------:R-:W-:Y:S02]  /*10420*/  ISETP.GE.OR P2, PT, R7, R202.reuse, !P2 ;  /* 0x000000ca0700720c */ /* 0x080fe40005746670 */
[----:B------:R-:W-:Y:S02]  /*10430*/  FMNMX.FTZ R9, R213, R9, !PT ;  /* 0x00000009d5097209 */ /* 0x000fe40007810000 */
[-C--:B------:R-:W-:Y:S02]  /*10440*/  ISETP.GE.OR P3, PT, R2, R202.reuse, !P3 ;  /* 0x000000ca0200720c */ /* 0x080fe40005f66670 */
[----:B------:R-:W-:Y:S02]  /*10450*/  ISETP.GE.OR P1, PT, R0, R202, !P1 ;  /* 0x000000ca0000720c */ /* 0x000fe40004f26670 */
[----:B------:R-:W-:Y:S02]  /*10460*/  FMNMX.FTZ R8, R218, R8, !PT ;  /* 0x00000008da087209 */ /* 0x000fe40007810000 */
[----:B------:R-:W-:Y:S02]  /*10470*/  FSEL R114, R114, -INF , !P2 ;  /* 0xff80000072727808 */ /* 0x000fe40005000000 */
[----:B------:R-:W-:Y:S02]  /*10480*/  FMNMX.FTZ R9, R212, R9, !PT ;  /* 0x00000009d4097209 */ /* 0x000fe40007810000 */
[----:B------:R-:W-:Y:S02]  /*10490*/  FSEL R100, R100, -INF , !P5 ;  /* 0xff80000064647808 */ /* 0x000fe40006800000 */
[----:B------:R-:W-:Y:S02]  /*104a0*/  ISETP.GE.AND P2, PT, R5, R197, PT ;  /* 0x000000c50500720c */ /* 0x000fe40003f46270 */
[----:B------:R-:W-:Y:S02]  /*104b0*/  FSEL R130, R130, -INF , !P3 ;  /* 0xff80000082827808 */ /* 0x000fe40005800000 */
[----:B------:R-:W-:Y:S02]  /*104c0*/  FSEL R131, R131, -INF , !P1 ;  /* 0xff80000083837808 */ /* 0x000fe40004800000 */
[C---:B------:R-:W-:Y:S02]  /*104d0*/  ISETP.GE.AND P5, PT, R7.reuse, R198, PT ;  /* 0x000000c60700720c */ /* 0x040fe40003fa6270 */
[C---:B------:R-:W-:Y:S02]  /*104e0*/  ISETP.GE.AND P1, PT, R7.reuse, R199, PT ;  /* 0x000000c70700720c */ /* 0x040fe40003f26270 */
[----:B------:R-:W-:Y:S02]  /*104f0*/  ISETP.GE.AND P3, PT, R7, R196, PT ;  /* 0x000000c40700720c */ /* 0x000fe40003f66270 */
[----:B------:R-:W-:Y:S02]  /*10500*/  FMNMX.FTZ R8, R178, R8, !PT ;  /* 0x00000008b2087209 */ /* 0x000fe40007810000 */
[----:B------:R-:W-:Y:S02]  /*10510*/  FMNMX.FTZ R9, R32, R9, !PT ;  /* 0x0000000920097209 */ /* 0x000fe40007810000 */
[----:B------:R-:W-:Y:S02]  /*10520*/  ISETP.GE.OR P2, PT, R5, R202, !P2 ;  /* 0x000000ca0500720c */ /* 0x000fe40005746670 */
[C---:B------:R-:W-:Y:S02]  /*10530*/  ISETP.GE.OR P5, PT, R7.reuse, R203, !P5 ;  /* 0x000000cb0700720c */ /* 0x040fe40006fa6670 */
[C---:B------:R-:W-:Y:S02]  /*10540*/  ISETP.GE.OR P1, PT, R7.reuse, R201, !P1 ;  /* 0x000000c90700720c */ /* 0x040fe40004f26670 */
[----:B------:R-:W-:Y:S02]  /*10550*/  ISETP.GE.OR P3, PT, R7, R200, !P3 ;  /* 0x000000c80700720c */ /* 0x000fe40005f66670 */
[----:B------:R-:W-:Y:S02]  /*10560*/  FMNMX.FTZ R7, R177, R8, !PT ;  /* 0x00000008b1077209 */ /* 0x000fe40007810000 */
[----:B------:R-:W-:Y:S02]  /*10570*/  FMNMX.FTZ R8, R33, R9, !PT ;  /* 0x0000000921087209 */ /* 0x000fe40007810000 */
[----:B------:R-:W-:Y:S02]  /*10580*/  FSEL R118, R118, -INF , !P2 ;  /* 0xff80000076767808 */ /* 0x000fe40005000000 */
[----:B------:R-:W-:Y:S02]  /*10590*/  ISETP.GE.AND P2, PT, R12, R199, PT ;  /* 0x000000c70c00720c */ /* 0x000fe40003f46270 */
[----:B------:R-:W-:Y:S02]  /*105a0*/  FMNMX.FTZ R7, R210, R7, !PT ;  /* 0x00000007d2077209 */ /* 0x000fe40007810000 */
[----:B------:R-:W-:Y:S02]  /*105b0*/  FMNMX.FTZ R8, R36, R8, !PT ;  /* 0x0000000824087209 */ /* 0x000fe40007810000 */
[----:B------:R-:W-:Y:S02]  /*105c0*/  ISETP.GE.OR P2, PT, R12, R201, !P2 ;  /* 0x000000c90c00720c */ /* 0x000fe40005746670 */
[----:B------:R-:W-:Y:S02]  /*105d0*/  FMNMX.FTZ R7, R209, R7, !PT ;  /* 0x00000007d1077209 */ /* 0x000fe40007810000 */
[----:B------:R-:W-:Y:S02]  /*105e0*/  FMNMX.FTZ R8, R37, R8, !PT ;  /* 0x0000000825087209 */ /* 0x000fe40007810000 */
[----:B------:R-:W-:Y:S02]  /*105f0*/  FSEL R106, R106, -INF , !P0 ;  /* 0xff8000006a6a7808 */ /* 0x000fe40004000000 */
[----:B------:R-:W-:Y:S02]  /*10600*/  PLOP3.LUT P0, PT, PT, PT, UP0, 0x80, 0x0 ;  /* 0x000000000000781c */ /* 0x000fe40003f0f008 */
[----:B------:R-:W-:Y:S02]  /*10610*/  FSEL R112, R112, -INF , !P5 ;  /* 0xff80000070707808 */ /* 0x000fe40006800000 */
        /* <DEDUP_REMOVED lines=9> */
[----:B------:R-:W-:Y:S02]  /*106b0*/  ISETP.GE.OR P2, PT, R6, R200, !P2 ;  /* 0x000000c80600720c */ /* 0x000fe40005746670 */
[----:B------:R-:W-:Y:S02]  /*106c0*/  FMNMX.FTZ R6, R214, R133, !PT ;  /* 0x00000085d6067209 */ /* 0x000fe40007810000 */
[----:B------:R-:W-:Y:S02]  /*106d0*/  FMNMX.FTZ R7, R35, R7, !PT ;  /* 0x0000000723077209 */ /* 0x000fe40007810000 */
[----:B------:R-:W-:Y:S02]  /*106e0*/  FMNMX.FTZ R8, R49, R8, !PT ;  /* 0x0000000831087209 */ /* 0x000fe40007810000 */
[----:B------:R-:W-:Y:S02]  /*106f0*/  FSEL R116, R116, -INF , !P5 ;  /* 0xff80000074747808 */ /* 0x000fe40006800000 */
[----:B------:R-:W-:Y:S02]  /*10700*/  ISETP.GE.AND P5, PT, R12, R196, PT ;  /* 0x000000c40c00720c */ /* 0x000fe40003fa6270 */
[----:B------:R-:W-:Y:S02]  /*10710*/  FMNMX.FTZ R6, R222, R6, !PT ;  /* 0x00000006de067209 */ /* 0x000fe40007810000 */
[----:B------:R-:W-:Y:S02]  /*10720*/  FMNMX.FTZ R7, R30, R7, !PT ;  /* 0x000000071e077209 */ /* 0x000fe40007810000 */
[----:B------:R-:W-:Y:S02]  /*10730*/  FMNMX.FTZ R8, R52, R8, !PT ;  /* 0x0000000834087209 */ /* 0x000fe40007810000 */
[----:B------:R-:W-:Y:S02]  /*10740*/  FSEL R108, R108, -INF , !P1 ;  /* 0xff8000006c6c7808 */ /* 0x000fe40004800000 */
[----:B------:R-:W-:Y:S02]  /*10750*/  ISETP.GE.OR P5, PT, R12, R200, !P5 ;  /* 0x000000c80c00720c */ /* 0x000fe40006fa6670 */
[----:B------:R-:W-:Y:S02]  /*10760*/  ISETP.GE.AND P1, PT, R5, R199, PT ;  /* 0x000000c70500720c */ /* 0x000fe40003f26270 */
[----:B------:R-:W-:Y:S02]  /*10770*/  FMNMX.FTZ R21, R220, R6, !PT ;  /* 0x00000006dc157209 */ /* 0x000fe40007810000 */
[----:B------:R-:W-:Y:S02]  /*10780*/  FMNMX.FTZ R15, R29, R7, !PT ;  /* 0x000000071d0f7209 */ /* 0x000fe40007810000 */
[----:B------:R-:W-:Y:S01]  /*10790*/  FMNMX.FTZ R20, R53, R8, !PT ;  /* 0x0000000835147209 */ /* 0x000fe20007810000 */
[----:B------:R-:W-:Y:S06]  /*107a0*/  @P0 BRA `(.L_x_255) ;  /* 0xffffffd800540947 */ /* 0x000fec000383ffff */
.L_x_254:
[----:B-1----:R-:W-:Y:S01]  /*107b0*/  FMNMX.FTZ R7, R50, R15, !PT ;  /* 0x0000000f32077209 */ /* 0x002fe20007810000 */
[----:B------:R-:W-:Y:S01]  /*107c0*/  UISETP.GT.AND UP0, UPT, UR9, UR12, UPT ;  /* 0x0000000c0900728c */ /* 0x000fe2000bf04270 */
[----:B------:R-:W-:Y:S01]  /*107d0*/  FMNMX.FTZ R9, R24, R20, !PT ;  /* 0x0000001418097209 */ /* 0x000fe20007810000 */
[----:B------:R-:W-:Y:S01]  /*107e0*/  UMOV UR17, UR9 ;  /* 0x0000000900117c82 */ /* 0x000fe20008000000 */
        /* <DEDUP_REMOVED lines=65> */
[----:B------:R-:W-:Y:S02]  /*10c00*/  ISETP.GE.AND P0, PT, R5, R196, PT ;  /* 0x000000c40500720c */ /* 0x000fe40003f06270 */
[----:B------:R-:W-:Y:S02]  /*10c10*/  FMNMX.FTZ R6, R115, R8, !PT ;  /* 0x0000000873067209 */ /* 0x000fe40007810000 */
[----:B------:R-:W-:Y:S02]  /*10c20*/  FMNMX.FTZ R41, R129, R41, !PT ;  /* 0x0000002981297209 */ /* 0x000fe40007810000 */
[----:B------:R-:W-:Y:S02]  /*10c30*/  FMNMX.FTZ R7, R88, R7, !PT ;  /* 0x0000000758077209 */ /* 0x000fe40007810000 */
[C---:B------:R-:W-:Y:S02]  /*10c40*/  ISETP.GE.OR P1, PT, R5.reuse, R201, !P1 ;  /* 0x000000c90500720c */ /* 0x040fe40004f26670 */
[----:B------:R-:W-:Y:S02]  /*10c50*/  ISETP.GE.OR P0, PT, R5, R200, !P0 ;  /* 0x000000c80500720c */ /* 0x000fe40004706670 */
[----:B------:R-:W-:Y:S02]  /*10c60*/  FMNMX.FTZ R5, R74, R9, !PT ;  /* 0x000000094a057209 */ /* 0x000fe40007810000 */
[----:B------:R-:W-:Y:S01]  /*10c70*/  FMNMX.FTZ R6, R118, R6, !PT ;  /* 0x0000000676067209 */ /* 0x000fe20007810000 */
[----:B------:R-:W1:Y:S01]  /*10c80*/  SHFL.BFLY PT, R9, R41, 0x2, 0x1f ;  /* 0x0c401f0029097f89 */ /* 0x000e6200000e0000 */
        /* <DEDUP_REMOVED lines=10> */
[----:B------:R-:W-:Y:S01]  /*10d30*/  FSEL R120, R120, -INF , !P1 ;  /* 0xff80000078787808 */ /* 0x000fe20004800000 */
[----:B------:R-:W2:Y:S01]  /*10d40*/  SHFL.BFLY PT, R8, R40, 0x2, 0x1f ;  /* 0x0c401f0028087f89 */ /* 0x000ea200000e0000 */
[----:B------:R-:W-:Y:S02]  /*10d50*/  FMNMX.FTZ R7, R104, R7, !PT ;  /* 0x0000000768077209 */ /* 0x000fe40007810000 */
        /* <DEDUP_REMOVED lines=16> */
[----:B------:R-:W-:Y:S02]  /*10e60*/  FSEL R110, R110, -INF , !P3 ;  /* 0xff8000006e6e7808 */ /* 0x000fe40005800000 */
[----:B------:R-:W-:Y:S02]  /*10e70*/  FMNMX.FTZ R7, R107, R4, !PT ;  /* 0x000000046b077209 */ /* 0x000fe40007810000 */
[----:B------:R-:W-:Y:S02]  /*10e80*/  FSEL R121, R121, -INF , !P6 ;  /* 0xff80000079797808 */ /* 0x000fe40007000000 */
[----:B------:R-:W-:Y:S02]  /*10e90*/  ISETP.GE.AND P6, PT, R2, R199, PT ;  /* 0x000000c70200720c */ /* 0x000fe40003fc6270 */
[----:B------:R-:W-:Y:S02]  /*10ea0*/  FSEL R111, R111, -INF , !P2 ;  /* 0xff8000006f6f7808 */ /* 0x000fe40005000000 */
[----:B------:R-:W-:Y:S02]  /*10eb0*/  FMNMX.FTZ R7, R110, R7, !PT ;  /* 0x000000076e077209 */ /* 0x000fe40007810000 */
[----:B--2---:R-:W-:Y:S02]  /*10ec0*/  FMNMX.FTZ R40, R40, R8, !PT ;  /* 0x0000000828287209 */ /* 0x004fe40007810000 */
[C---:B------:R-:W-:Y:S02]  /*10ed0*/  ISETP.GE.OR P6, PT, R2.reuse, R201, !P6 ;  /* 0x000000c90200720c */ /* 0x040fe400077c6670 */
[----:B------:R-:W-:Y:S01]  /*10ee0*/  ISETP.GE.AND P2, PT, R2, R196, PT ;  /* 0x000000c40200720c */ /* 0x000fe20003f46270 */
[----:B------:R-:W2:Y:S01]  /*10ef0*/  SHFL.BFLY PT, R4, R40, 0x1, 0x1f ;  /* 0x0c201f0028047f89 */ /* 0x000ea200000e0000 */
[----:B------:R-:W-:Y:S02]  /*10f00*/  FMNMX.FTZ R7, R111, R7, !PT ;  /* 0x000000076f077209 */ /* 0x000fe40007810000 */
[----:B------:R-:W-:Y:S02]  /*10f10*/  FSEL R122, R122, -INF , !P0 ;  /* 0xff8000007a7a7808 */ /* 0x000fe40004000000 */
[----:B------:R-:W-:Y:S02]  /*10f20*/  FSEL R124, R124, -INF , !P6 ;  /* 0xff8000007c7c7808 */ /* 0x000fe40007000000 */
[----:B------:R-:W-:Y:S02]  /*10f30*/  ISETP.GE.OR P2, PT, R2, R200, !P2 ;  /* 0x000000c80200720c */ /* 0x000fe40005746670 */
[C---:B------:R-:W-:Y:S02]  /*10f40*/  ISETP.GE.AND P0, PT, R0.reuse, R196, PT ;  /* 0x000000c40000720c */ /* 0x040fe40003f06270 */
[----:B------:R-:W-:Y:S02]  /*10f50*/  ISETP.GE.AND P6, PT, R0, R199, PT ;  /* 0x000000c70000720c */ /* 0x000fe40003fc6270 */
[----:B------:R-:W-:Y:S02]  /*10f60*/  FSEL R123, R123, -INF , !P1 ;  /* 0xff8000007b7b7808 */ /* 0x000fe40004800000 */
[----:B------:R-:W-:Y:S02]  /*10f70*/  FMNMX.FTZ R2, R122, R7, !PT ;  /* 0x000000077a027209 */ /* 0x000fe40007810000 */
[C---:B------:R-:W-:Y:S02]  /*10f80*/  ISETP.GE.OR P0, PT, R0.reuse, R200, !P0 ;  /* 0x000000c80000720c */ /* 0x040fe40004706670 */
[----:B------:R-:W-:Y:S02]  /*10f90*/  ISETP.GE.OR P6, PT, R0, R201, !P6 ;  /* 0x000000c90000720c */ /* 0x000fe400077c6670 */
[----:B------:R-:W-:Y:S02]  /*10fa0*/  FSEL R126, R126, -INF , !P2 ;  /* 0xff8000007e7e7808 */ /* 0x000fe40005000000 */
[----:B------:R-:W-:Y:S02]  /*10fb0*/  FMNMX.FTZ R0, R123, R2, !PT ;  /* 0x000000027b007209 */ /* 0x000fe40007810000 */
        /* <DEDUP_REMOVED lines=14> */
[--C-:B------:R-:W-:Y:S01]  /*110a0*/  FFMA.FTZ R4, R207, UR4, -R43.reuse ;  /* 0x00000004cf047c23 */ /* 0x100fe2000801082b */
[C---:B------:R-:W-:Y:S01]  /*110b0*/  FSETP.NEU.FTZ.AND P2, PT, R40.reuse, -INF , PT ;  /* 0xff8000002800780b */ /* 0x040fe20003f5d000 */
[----:B------:R-:W-:Y:S01]  /*110c0*/  FMUL.FTZ R64, R40, UR4 ;  /* 0x0000000428407c20 */ /* 0x000fe20008410000 */
[--C-:B------:R-:W-:Y:S01]  /*110d0*/  FFMA.FTZ R7, R213, UR4, -R43.reuse ;  /* 0x00000004d5077c23 */ /* 0x100fe2000801082b */
[----:B------:R3:W-:Y:S03]  /*110e0*/  MUFU.EX2 R175, R4 ;  /* 0x0000000400af7308 */ /* 0x0007e60000000800 */
[----:B------:R-:W-:Y:S07]  /*110f0*/  FSEL R64, R64, RZ, P2 ;  /* 0x000000ff40407208 */ /* 0x000fee0001000000 */
[----:B------:R4:W-:Y:S01]  /*11100*/  MUFU.EX2 R207, R7 ;  /* 0x0000000700cf7308 */ /* 0x0009e20000000800 */
[----:B-1----:R-:W-:Y:S01]  /*11110*/  FMNMX.FTZ R0, R0, R2, !PT ;  /* 0x0000000200007209 */ /* 0x002fe20007810000 */
[--C-:B------:R-:W-:Y:S01]  /*11120*/  FFMA.FTZ R2, R168, UR4, -R43.reuse ;  /* 0x00000004a8027c23 */ /* 0x100fe2000801082b */
[--C-:B---3--:R-:W-:Y:S01]  /*11130*/  FFMA.FTZ R4, R219, UR4, -R43.reuse ;  /* 0x00000004db047c23 */ /* 0x108fe2000801082b */
[----:B--2---:R-:W-:Y:S06]  /*11140*/  FMNMX.FTZ R39, R39, R6, !PT ;  /* 0x0000000627277209 */ /* 0x004fec0007810000 */
[----:B------:R1:W-:Y:S01]  /*11150*/  MUFU.EX2 R219, R2 ;  /* 0x0000000200db7308 */ /* 0x0003e20000000800 */
[--C-:B------:R-:W-:Y:S01]  /*11160*/  FFMA.FTZ R6, R212, UR4, -R43.reuse ;  /* 0x00000004d4067c23 */ /* 0x100fe2000801082b */
[----:B------:R-:W2:Y:S01]  /*11170*/  SHFL.BFLY PT, R5, R39, 0x1, 0x1f ;  /* 0x0c201f0027057f89 */ /* 0x000ea200000e0000 */
[--C-:B----4-:R-:W-:Y:S07]  /*11180*/  FFMA.FTZ R7, R36, UR4, -R43.reuse ;  /* 0x0000000424077c23 */ /* 0x110fee000801082b */
[----:B------:R3:W-:Y:S10]  /*11190*/  MUFU.EX2 R180, R4 ;  /* 0x0000000400b47308 */ /* 0x0007f40000000800 */
[----:B------:R4:W-:Y:S01]  /*111a0*/  MUFU.EX2 R212, R6 ;  /* 0x0000000600d47308 */ /* 0x0009e20000000800 */
[----:B-1----:R-:W1:Y:S09]  /*111b0*/  SHFL.BFLY PT, R2, R0, 0x1, 0x1f ;  /* 0x0c201f0000027f89 */ /* 0x002e7200000e0000 */
[----:B------:R5:W-:Y:S01]  /*111c0*/  MUFU.EX2 R228, R7 ;  /* 0x0000000700e47308 */ /* 0x000be20000000800 */
[--C-:B---3--:R-:W-:Y:S01]  /*111d0*/  FFMA.FTZ R4, R211, UR4, -R64.reuse ;  /* 0x00000004d3047c23 */ /* 0x108fe20008010840 */
[----:B--2---:R-:W-:Y:S01]  /*111e0*/  FMNMX.FTZ R39, R39, R5, !PT ;  /* 0x0000000527277209 */ /* 0x004fe20007810000 */
[--C-:B------:R-:W-:Y:S07]  /*111f0*/  FFMA.FTZ R5, R32, UR4, -R43.reuse ;  /* 0x0000000420057c23 */ /* 0x100fee000801082b */
[----:B------:R2:W-:Y:S01]  /*11200*/  MUFU.EX2 R174, R4 ;  /* 0x0000000400ae7308 */ /* 0x0005e20000000800 */
[C---:B------:R-:W-:Y:S01]  /*11210*/  FMUL.FTZ R65, R39.reuse, UR4 ;  /* 0x0000000427417c20 */ /* 0x040fe20008410000 */
[----:B------:R-:W-:Y:S01]  /*11220*/  FSETP.NEU.FTZ.AND P1, PT, R39, -INF , PT ;  /* 0xff8000002700780b */ /* 0x000fe20003f3d000 */
[--C-:B----4-:R-:W-:Y:S03]  /*11230*/  FFMA.FTZ R6, R37, UR4, -R43.reuse ;  /* 0x0000000425067c23 */ /* 0x110fe6000801082b */
[----:B------:R-:W-:Y:S04]  /*11240*/  FSEL R65, R65, RZ, P1 ;  /* 0x000000ff41417208 */ /* 0x000fe80000800000 */
[----:B------:R3:W-:Y:S01]  /*11250*/  MUFU.EX2 R213, R5 ;  /* 0x0000000500d57308 */ /* 0x0007e20000000800 */
[----:B-1----:R-:W-:Y:S01]  /*11260*/  FMNMX.FTZ R38, R0, R2, !PT ;  /* 0x0000000200267209 */ /* 0x002fe20007810000 */
[----:B-----5:R-:W-:Y:S01]  /*11270*/  FFMA.FTZ R7, R52, UR4, -R43 ;  /* 0x0000000434077c23 */ /* 0x020fe2000801082b */
[--C-:B------:R-:W-:Y:S01]  /*11280*/  FFMA.FTZ R0, R222, UR4, -R65.reuse ;  /* 0x00000004de007c23 */ /* 0x100fe20008010841 */
[----:B------:R-:W-:Y:S01]  /*11290*/  FFMA.FTZ R2, R221, UR4, -R65 ;  /* 0x00000004dd027c23 */ /* 0x000fe20008010841 */
[C---:B------:R-:W-:Y:S01]  /*112a0*/  FSETP.NEU.FTZ.AND P0, PT, R38.reuse, -INF , PT ;  /* 0xff8000002600780b */ /* 0x040fe20003f1d000 */
[----:B------:R-:W-:Y:S04]  /*112b0*/  FMUL.FTZ R66, R38, UR4 ;  /* 0x0000000426427c20 */ /* 0x000fe80008410000 */
[----:B------:R1:W-:Y:S01]  /*112c0*/  MUFU.EX2 R173, R0 ;  /* 0x0000000000ad7308 */ /* 0x0003e20000000800 */
[----:B--2---:R-:W-:Y:S01]  /*112d0*/  FFMA.FTZ R4, R218, UR4, -R64 ;  /* 0x00000004da047c23 */ /* 0x004fe20008010840 */
[----:B------:R-:W-:Y:S08]  /*112e0*/  FSEL R66, R66, RZ, P0 ;  /* 0x000000ff42427208 */ /* 0x000ff00000000000 */
[----:B------:R2:W-:Y:S01]  /*112f0*/  MUFU.EX2 R181, R4 ;  /* 0x0000000400b57308 */ /* 0x0005e20000000800 */
[----:B---3--:R-:W-:Y:S01]  /*11300*/  FFMA.FTZ R5, R48, UR4, -R43 ;  /* 0x0000000430057c23 */ /* 0x008fe2000801082b */
[--C-:B------:R-:W-:Y:S01]  /*11310*/  FFMA.FTZ R123, R123, UR4, -R66.reuse ;  /* 0x000000047b7b7c23 */ /* 0x100fe20008010842 */
[--C-:B------:R-:W-:Y:S07]  /*11320*/  FFMA.FTZ R126, R126, UR4, -R66.reuse ;  /* 0x000000047e7e7c23 */ /* 0x100fee0008010842 */
        /* <DEDUP_REMOVED lines=9> */
[----:B--2---:R-:W-:Y:S09]  /*113c0*/  FFMA.FTZ R4, R178, UR4, -R64 ;  /* 0x00000004b2047c23 */ /* 0x004ff20008010840 */
[----:B------:R2:W-:Y:S01]  /*113d0*/  MUFU.EX2 R218, R4 ;  /* 0x0000000400da7308 */ /* 0x0005e20000000800 */
[--C-:B---3--:R-:W-:Y:S09]  /*113e0*/  FFMA.FTZ R6, R53, UR4, -R43.reuse ;  /* 0x0000000435067c23 */ /* 0x108ff2000801082b */
[----:B------:R3:W-:Y:S01]  /*113f0*/  MUFU.EX2 R239, R6 ;  /* 0x0000000600ef7308 */ /* 0x0007e20000000800 */
[----:B-1----:R-:W-:Y:S09]  /*11400*/  FFMA.FTZ R0, R223, UR4, -R66 ;  /* 0x00000004df007c23 */ /* 0x002ff20008010842 */
[----:B------:R1:W-:Y:S01]  /*11410*/  MUFU.EX2 R172, R0 ;  /* 0x0000000000ac7308 */ /* 0x0003e20000000800 */
[----:B--2---:R-:W-:Y:S09]  /*11420*/  FFMA.FTZ R4, R177, UR4, -R64 ;  /* 0x00000004b1047c23 */ /* 0x004ff20008010840 */
[----:B------:R2:W-:Y:S01]  /*11430*/  MUFU.EX2 R224, R4 ;  /* 0x0000000400e07308 */ /* 0x0005e20000000800 */
[--C-:B---3--:R-:W-:Y:S01]  /*11440*/  FFMA.FTZ R6, R69, UR4, -R43.reuse ;  /* 0x0000000445067c23 */ /* 0x108fe2000801082b */
[----:B------:R-:W-:Y:S08]  /*11450*/  FFMA.FTZ R69, R116, UR4, -R43 ;  /* 0x0000000474457c23 */ /* 0x000ff0000801082b */
[----:B------:R3:W-:Y:S01]  /*11460*/  MUFU.EX2 R234, R7 ;  /* 0x0000000700ea7308 */ /* 0x0007e20000000800 */
[--C-:B-1----:R-:W-:Y:S09]  /*11470*/  FFMA.FTZ R0, R217, UR4, -R66.reuse ;  /* 0x00000004d9007c23 */ /* 0x102ff20008010842 */
[----:B------:R1:W-:Y:S01]  /*11480*/  MUFU.EX2 R176, R0 ;  /* 0x0000000000b07308 */ /* 0x0003e20000000800 */
[----:B--2---:R-:W-:Y:S09]  /*11490*/  FFMA.FTZ R4, R214, UR4, -R65 ;  /* 0x00000004d6047c23 */ /* 0x004ff20008010841 */
[----:B------:R2:W-:Y:S01]  /*114a0*/  MUFU.EX2 R214, R2 ;  /* 0x0000000200d67308 */ /* 0x0005e20000000800 */
[--C-:B---3--:R-:W-:Y:S01]  /*114b0*/  FFMA.FTZ R7, R68, UR4, -R43.reuse ;  /* 0x0000000444077c23 */ /* 0x108fe2000801082b */
[--C-:B------:R-:W-:Y:S08]  /*114c0*/  FFMA.FTZ R68, R111, UR4, -R66.reuse ;  /* 0x000000046f447c23 */ /* 0x100ff00008010842 */
[----:B------:R3:W4:Y:S01]  /*114d0*/  MUFU.EX2 R168, R4 ;  /* 0x0000000400a87308 */ /* 0x0007220000000800 */
[----:B-1----:R-:W-:Y:S09]  /*114e0*/  FFMA.FTZ R0, R216, UR4, -R66 ;  /* 0x00000004d8007c23 */ /* 0x002ff20008010842 */
[----:B------:R1:W5:Y:S01]  /*114f0*/  MUFU.EX2 R211, R0 ;  /* 0x0000000000d37308 */ /* 0x0003620000000800 */
[--C-:B--2---:R-:W-:Y:S09]  /*11500*/  FFMA.FTZ R2, R210, UR4, -R64.reuse ;  /* 0x00000004d2027c23 */ /* 0x104ff20008010840 */
[----:B------:R2:W-:Y:S01]  /*11510*/  MUFU.EX2 R183, R2 ;  /* 0x0000000200b77308 */ /* 0x0005e20000000800 */
[--C-:B---3--:R-:W-:Y:S01]  /*11520*/  FFMA.FTZ R4, R33, UR4, -R43.reuse ;  /* 0x0000000421047c23 */ /* 0x108fe2000801082b */
[----:B----4-:R-:W-:Y:S08]  /*11530*/  F2FP.F16.F32.PACK_AB R48, R173, R168 ;  /* 0x000000a8ad30723e */ /* 0x010ff000000000ff */
[----:B------:R3:W-:Y:S01]  /*11540*/  MUFU.EX2 R217, R4 ;  /* 0x0000000400d97308 */ /* 0x0007e20000000800 */
[--C-:B-1----:R-:W-:Y:S09]  /*11550*/  FFMA.FTZ R0, R209, UR4, -R64.reuse ;  /* 0x00000004d1007c23 */ /* 0x102ff20008010840 */
[----:B------:R1:W-:Y:S01]  /*11560*/  MUFU.EX2 R209, R0 ;  /* 0x0000000000d17308 */ /* 0x0003e20000000800 */
[--C-:B--2---:R-:W-:Y:S09]  /*11570*/  FFMA.FTZ R2, R30, UR4, -R64.reuse ;  /* 0x000000041e027c23 */ /* 0x104ff20008010840 */
[----:B------:R2:W-:Y:S01]  /*11580*/  MUFU.EX2 R227, R2 ;  /* 0x0000000200e37308 */ /* 0x0005e20000000800 */
[--C-:B---3--:R-:W-:Y:S01]  /*11590*/  FFMA.FTZ R4, R49, UR4, -R43.reuse ;  /* 0x0000000431047c23 */ /* 0x108fe2000801082b */
[----:B------:R-:W-:Y:S08]  /*115a0*/  F2FP.F16.F32.PACK_AB R49, R172, R127 ;  /* 0x0000007fac31723e */ /* 0x000ff000000000ff */
        /* <DEDUP_REMOVED lines=10> */
[--C-:B------:R-:W-:Y:S08]  /*11650*/  FFMA.FTZ R70, R117, UR4, -R43.reuse ;  /* 0x0000000475467c23 */ /* 0x100ff0000801082b */
[----:B------:R2:W-:Y:S01]  /*11660*/  MUFU.EX2 R252, R2 ;  /* 0x0000000200fc7308 */ /* 0x0005e20000000800 */
[----:B---3--:R-:W-:Y:S01]  /*11670*/  FFMA.FTZ R5, R80, UR4, -R43 ;  /* 0x0000000450057c23 */ /* 0x008fe2000801082b */
[--C-:B------:R-:W-:Y:S08]  /*11680*/  FFMA.FTZ R80, R124, UR4, -R65.reuse ;  /* 0x000000047c507c23 */ /* 0x100ff00008010841 */
[----:B------:R3:W-:Y:S01]  /*11690*/  MUFU.EX2 R35, R4 ;  /* 0x0000000400237308 */ /* 0x0007e20000000800 */
[----:B-1----:R-:W-:Y:S09]  /*116a0*/  FFMA.FTZ R0, R205, UR4, -R65 ;  /* 0x00000004cd007c23 */ /* 0x002ff20008010841 */
[----:B------:R1:W-:Y:S01]  /*116b0*/  MUFU.EX2 R177, R0 ;  /* 0x0000000000b17308 */ /* 0x0003e20000000800 */
[----:B--2---:R-:W-:Y:S01]  /*116c0*/  FFMA.FTZ R2, R86, UR4, -R64 ;  /* 0x0000000456027c23 */ /* 0x004fe20008010840 */
[----:B---3--:R-:W-:Y:S01]  /*116d0*/  FFMA.FTZ R4, R81, UR4, -R43 ;  /* 0x0000000451047c23 */ /* 0x008fe2000801082b */
[--C-:B-1----:R-:W-:Y:S07]  /*116e0*/  FFMA.FTZ R0, R179, UR4, -R65.reuse ;  /* 0x00000004b3007c23 */ /* 0x102fee0008010841 */
[----:B------:R1:W-:Y:S02]  /*116f0*/  MUFU.EX2 R178, R0 ;  /* 0x0000000000b27308 */ /* 0x0003e40000000800 */
[--C-:B-1----:R-:W-:Y:S08]  /*11700*/  FFMA.FTZ R0, R171, UR4, -R65.reuse ;  /* 0x00000004ab007c23 */ /* 0x102ff00008010841 */
        /* <DEDUP_REMOVED lines=9> */
[----:B-1----:R-:W-:Y:S08]  /*117a0*/  FFMA.FTZ R0, R31, UR4, -R66 ;  /* 0x000000041f007c23 */ /* 0x002ff00008010842 */
[----:B------:R1:W-:Y:S02]  /*117b0*/  MUFU.EX2 R206, R0 ;  /* 0x0000000000ce7308 */ /* 0x0003e40000000800 */
[--C-:B-1----:R-:W-:Y:S08]  /*117c0*/  FFMA.FTZ R0, R29, UR4, -R64.reuse ;  /* 0x000000041d007c23 */ /* 0x102ff00008010840 */
[----:B------:R-:W-:Y:S10]  /*117d0*/  MUFU.EX2 R29, R7 ;  /* 0x00000007001d7308 */ /* 0x000ff40000000800 */
[----:B------:R1:W-:Y:S02]  /*117e0*/  MUFU.EX2 R236, R0 ;  /* 0x0000000000ec7308 */ /* 0x0003e40000000800 */
[--C-:B-1----:R-:W-:Y:S01]  /*117f0*/  FFMA.FTZ R0, R50, UR4, -R64.reuse ;  /* 0x0000000432007c23 */ /* 0x102fe20008010840 */
[----:B------:R-:W-:Y:S07]  /*11800*/  F2FP.F16.F32.PACK_AB R50, R214, R182 ;  /* 0x000000b6d632723e */ /* 0x000fee00000000ff */
[----:B------:R1:W-:Y:S02]  /*11810*/  MUFU.EX2 R238, R0 ;  /* 0x0000000000ee7308 */ /* 0x0003e40000000800 */
[----:B-1----:R-:W-:Y:S01]  /*11820*/  FFMA.FTZ R0, R51, UR4, -R64 ;  /* 0x0000000433007c23 */ /* 0x002fe20008010840 */
[----:B-----5:R-:W-:Y:S07]  /*11830*/  F2FP.F16.F32.PACK_AB R51, R211, R176 ;  /* 0x000000b0d333723e */ /* 0x020fee00000000ff */
        /* <DEDUP_REMOVED lines=12> */
[----:B------:R-:W-:Y:S10]  /*11900*/  MUFU.EX2 R28, R6 ;  /* 0x00000006001c7308 */ /* 0x000ff40000000800 */
[----:B------:R1:W-:Y:S02]  /*11910*/  MUFU.EX2 R205, R0 ;  /* 0x0000000000cd7308 */ /* 0x0003e40000000800 */
[--C-:B-1----:R-:W-:Y:S02]  /*11920*/  FFMA.FTZ R0, R27, UR4, -R66.reuse ;  /* 0x000000041b007c23 */ /* 0x102fe40008010842 */
[----:B------:R-:W1:Y:S06]  /*11930*/  LDSM.16.MT88.4 R24, [R184+0x4000] ;  /* 0x00400000b818783b */ /* 0x000e6c0000004200 */
        /* <DEDUP_REMOVED lines=11> */
[----:B------:R3:W-:Y:S10]  /*119f0*/  MUFU.EX2 R22, R4 ;  /* 0x0000000400167308 */ /* 0x0007f40000000800 */
[----:B------:R4:W-:Y:S01]  /*11a00*/  MUFU.EX2 R34, R0 ;  /* 0x0000000000227308 */ /* 0x0009e20000000800 */
[----:B---3--:R-:W-:Y:S01]  /*11a10*/  FFMA.FTZ R4, R85, UR4, -R43 ;  /* 0x0000000455047c23 */ /* 0x008fe2000801082b */
[----:B----4-:R-:W-:Y:S08]  /*11a20*/  FFMA.FTZ R0, R67, UR4, -R64 ;  /* 0x0000000443007c23 */ /* 0x010ff00008010840 */
[----:B------:R3:W-:Y:S02]  /*11a30*/  MUFU.EX2 R31, R0 ;  /* 0x00000000001f7308 */ /* 0x0007e40000000800 */
[--C-:B---3--:R-:W-:Y:S08]  /*11a40*/  FFMA.FTZ R0, R56, UR4, -R65.reuse ;  /* 0x0000000438007c23 */ /* 0x108ff00008010841 */
[----:B------:R3:W-:Y:S02]  /*11a50*/  MUFU.EX2 R221, R0 ;  /* 0x0000000000dd7308 */ /* 0x0007e40000000800 */
[--C-:B---3--:R-:W-:Y:S08]  /*11a60*/  FFMA.FTZ R0, R57, UR4, -R65.reuse ;  /* 0x0000000439007c23 */ /* 0x108ff00008010841 */
[----:B------:R3:W-:Y:S02]  /*11a70*/  MUFU.EX2 R231, R0 ;  /* 0x0000000000e77308 */ /* 0x0007e40000000800 */
[----:B---3--:R-:W-:Y:S08]  /*11a80*/  FFMA.FTZ R0, R60, UR4, -R65 ;  /* 0x000000043c007c23 */ /* 0x008ff00008010841 */
[----:B------:R3:W-:Y:S10]  /*11a90*/  MUFU.EX2 R60, R5 ;  /* 0x00000005003c7308 */ /* 0x0007f40000000800 */
[----:B------:R4:W-:Y:S01]  /*11aa0*/  MUFU.EX2 R250, R0 ;  /* 0x0000000000fa7308 */ /* 0x0009e20000000800 */
[----:B---3--:R-:W-:Y:S01]  /*11ab0*/  FFMA.FTZ R5, R84, UR4, -R43 ;  /* 0x0000000454057c23 */ /* 0x008fe2000801082b */
[--C-:B----4-:R-:W-:Y:S08]  /*11ac0*/  FFMA.FTZ R0, R61, UR4, -R65.reuse ;  /* 0x000000043d007c23 */ /* 0x110ff00008010841 */
[----:B------:R3:W-:Y:S02]  /*11ad0*/  MUFU.EX2 R30, R0 ;  /* 0x00000000001e7308 */ /* 0x0007e40000000800 */
[--C-:B---3--:R-:W-:Y:S08]  /*11ae0*/  FFMA.FTZ R0, R58, UR4, -R66.reuse ;  /* 0x000000043a007c23 */ /* 0x108ff00008010842 */
[----:B------:R3:W-:Y:S02]  /*11af0*/  MUFU.EX2 R208, R0 ;  /* 0x0000000000d07308 */ /* 0x0007e40000000800 */
[--C-:B---3--:R-:W-:Y:S02]  /*11b00*/  FFMA.FTZ R0, R59, UR4, -R66.reuse ;  /* 0x000000043b007c23 */ /* 0x108fe40008010842 */
[----:B------:R-:W3:Y:S06]  /*11b10*/  LDSM.16.MT88.4 R56, [R184+0x4400] ;  /* 0x00440000b838783b */ /* 0x000eec0000004200 */
[----:B------:R4:W-:Y:S02]  /*11b20*/  MUFU.EX2 R229, R0 ;  /* 0x0000000000e57308 */ /* 0x0009e40000000800 */
[--C-:B----4-:R-:W-:Y:S08]  /*11b30*/  FFMA.FTZ R0, R62, UR4, -R66.reuse ;  /* 0x000000043e007c23 */ /* 0x110ff00008010842 */
[----:B------:R4:W-:Y:S02]  /*11b40*/  MUFU.EX2 R245, R0 ;  /* 0x0000000000f57308 */ /* 0x0009e40000000800 */
[----:B----4-:R-:W-:Y:S08]  /*11b50*/  FFMA.FTZ R0, R63, UR4, -R66 ;  /* 0x000000043f007c23 */ /* 0x010ff00008010842 */
[----:B------:R4:W-:Y:S02]  /*11b60*/  MUFU.EX2 R251, R0 ;  /* 0x0000000000fb7308 */ /* 0x0009e40000000800 */
[--C-:B----4-:R-:W-:Y:S01]  /*11b70*/  FFMA.FTZ R0, R71, UR4, -R64.reuse ;  /* 0x0000000447007c23 */ /* 0x110fe20008010840 */
[--C-:B------:R-:W-:Y:S07]  /*11b80*/  FFMA.FTZ R71, R118, UR4, -R64.reuse ;  /* 0x0000000476477c23 */ /* 0x100fee0008010840 */
[----:B------:R4:W-:Y:S10]  /*11b90*/  MUFU.EX2 R67, R0 ;  /* 0x0000000000437308 */ /* 0x0009f40000000800 */
[----:B------:R-:W-:Y:S01]  /*11ba0*/  MUFU.EX2 R71, R71 ;  /* 0x0000004700477308 */ /* 0x000fe20000000800 */
[----:B----4-:R-:W-:Y:S01]  /*11bb0*/  FFMA.FTZ R0, R82, UR4, -R64 ;  /* 0x0000000452007c23 */ /* 0x010fe20008010840 */
[----:B------:R-:W-:Y:S08]  /*11bc0*/  FFMA.FTZ R82, R122, UR4, -R66 ;  /* 0x000000047a527c23 */ /* 0x000ff00008010842 */
[----:B------:R4:W-:Y:S02]  /*11bd0*/  MUFU.EX2 R61, R0 ;  /* 0x00000000003d7308 */ /* 0x0009e40000000800 */
[--C-:B----4-:R-:W-:Y:S08]  /*11be0*/  FFMA.FTZ R0, R83, UR4, -R64.reuse ;  /* 0x0000000453007c23 */ /* 0x110ff00008010840 */
[----:B------:R-:W-:Y:S10]  /*11bf0*/  MUFU.EX2 R83, R5 ;  /* 0x0000000500537308 */ /* 0x000ff40000000800 */
[----:B------:R4:W-:Y:S02]  /*11c00*/  MUFU.EX2 R16, R0 ;  /* 0x0000000000107308 */ /* 0x0009e40000000800 */
[--C-:B----4-:R-:W-:Y:S01]  /*11c10*/  FFMA.FTZ R0, R72, UR4, -R65.reuse ;  /* 0x0000000448007c23 */ /* 0x110fe20008010841 */
[--C-:B------:R-:W-:Y:S07]  /*11c20*/  FFMA.FTZ R72, R119, UR4, -R64.reuse ;  /* 0x0000000477487c23 */ /* 0x100fee0008010840 */
[----:B------:R4:W-:Y:S10]  /*11c30*/  MUFU.EX2 R247, R0 ;  /* 0x0000000000f77308 */ /* 0x0009f40000000800 */
[----:B------:R-:W-:Y:S01]  /*11c40*/  MUFU.EX2 R72, R72 ;  /* 0x0000004800487308 */ /* 0x000fe20000000800 */
[----:B----4-:R-:W-:Y:S01]  /*11c50*/  FFMA.FTZ R0, R73, UR4, -R65 ;  /* 0x0000000449007c23 */ /* 0x010fe20008010841 */
[----:B------:R-:W-:Y:S08]  /*11c60*/  FFMA.FTZ R73, R128, UR4, -R43 ;  /* 0x0000000480497c23 */ /* 0x000ff0000801082b */
[----:B------:R4:W-:Y:S10]  /*11c70*/  MUFU.EX2 R249, R0 ;  /* 0x0000000000f97308 */ /* 0x0009f40000000800 */
[----:B------:R-:W-:Y:S01]  /*11c80*/  MUFU.EX2 R73, R73 ;  /* 0x0000004900497308 */ /* 0x000fe20000000800 */
[--C-:B----4-:R-:W-:Y:S09]  /*11c90*/  FFMA.FTZ R0, R76, UR4, -R65.reuse ;  /* 0x000000044c007c23 */ /* 0x110ff20008010841 */
[----:B------:R-:W-:Y:S10]  /*11ca0*/  MUFU.EX2 R76, R2 ;  /* 0x00000002004c7308 */ /* 0x000ff40000000800 */
[----:B------:R4:W-:Y:S02]  /*11cb0*/  MUFU.EX2 R23, R0 ;  /* 0x0000000000177308 */ /* 0x0009e40000000800 */
[--C-:B----4-:R-:W-:Y:S08]  /*11cc0*/  FFMA.FTZ R0, R77, UR4, -R65.reuse ;  /* 0x000000044d007c23 */ /* 0x110ff00008010841 */
[----:B------:R4:W-:Y:S10]  /*11cd0*/  MUFU.EX2 R77, R4 ;  /* 0x00000004004d7308 */ /* 0x0009f40000000800 */
[----:B------:R5:W-:Y:S01]  /*11ce0*/  MUFU.EX2 R10, R0 ;  /* 0x00000000000a7308 */ /* 0x000be20000000800 */
[----:B----4-:R-:W-:Y:S09]  /*11cf0*/  FFMA.FTZ R4, R87, UR4, -R64 ;  /* 0x0000000457047c23 */ /* 0x010ff20008010840 */
[----:B------:R-:W-:Y:S01]  /*11d00*/  MUFU.EX2 R84, R4 ;  /* 0x0000000400547308 */ /* 0x000fe20000000800 */
[----:B-----5:R-:W-:Y:S01]  /*11d10*/  FFMA.FTZ R0, R74, UR4, -R66 ;  /* 0x000000044a007c23 */ /* 0x020fe20008010842 */
[----:B------:R-:W-:Y:S08]  /*11d20*/  FFMA.FTZ R74, R130, UR4, -R64 ;  /* 0x00000004824a7c23 */ /* 0x000ff00008010840 */
[----:B------:R4:W-:Y:S10]  /*11d30*/  MUFU.EX2 R241, R0 ;  /* 0x0000000000f17308 */ /* 0x0009f40000000800 */
[----:B------:R-:W-:Y:S01]  /*11d40*/  MUFU.EX2 R74, R74 ;  /* 0x0000004a004a7308 */ /* 0x000fe20000000800 */
[--C-:B----4-:R-:W-:Y:S01]  /*11d50*/  FFMA.FTZ R0, R75, UR4, -R66.reuse ;  /* 0x000000044b007c23 */ /* 0x110fe20008010842 */
[--C-:B------:R-:W-:Y:S08]  /*11d60*/  FFMA.FTZ R75, R120, UR4, -R65.reuse ;  /* 0x00000004784b7c23 */ /* 0x100ff00008010841 */
[----:B------:R4:W-:Y:S02]  /*11d70*/  MUFU.EX2 R244, R0 ;  /* 0x0000000000f47308 */ /* 0x0009e40000000800 */
[--C-:B----4-:R-:W-:Y:S01]  /*11d80*/  FFMA.FTZ R0, R78, UR4, -R66.reuse ;  /* 0x000000044e007c23 */ /* 0x110fe20008010842 */
[----:B------:R-:W-:Y:S07]  /*11d90*/  FFMA.FTZ R78, R121, UR4, -R65 ;  /* 0x00000004794e7c23 */ /* 0x000fee0008010841 */
[----:B------:R4:W-:Y:S02]  /*11da0*/  MUFU.EX2 R248, R0 ;  /* 0x0000000000f87308 */ /* 0x0009e40000000800 */
[----:B----4-:R-:W-:Y:S08]  /*11db0*/  FFMA.FTZ R0, R79, UR4, -R66 ;  /* 0x000000044f007c23 */ /* 0x010ff00008010842 */
[----:B------:R4:W-:Y:S02]  /*11dc0*/  MUFU.EX2 R11, R0 ;  /* 0x00000000000b7308 */ /* 0x0009e40000000800 */
[----:B----4-:R-:W-:Y:S05]  /*11dd0*/  FSEL R0, R41, RZ, P3 ;  /* 0x000000ff29007208 */ /* 0x010fea0001800000 */
[----:B------:R-:W-:Y:S01]  /*11de0*/  FADD.FTZ R2, -R0, R3 ;  /* 0x0000000300027221 */ /* 0x000fe20000010100 */
[----:B------:R-:W-:Y:S02]  /*11df0*/  FSEL R0, R40, RZ, P2 ;  /* 0x000000ff28007208 */ /* 0x000fe40001000000 */
[----:B------:R-:W-:Y:S01]  /*11e00*/  FSEL R3, R39, RZ, P1 ;  /* 0x000000ff27037208 */ /* 0x000fe20000800000 */
[----:B------:R-:W-:Y:S02]  /*11e10*/  FMUL.FTZ R2, R2, UR4 ;  /* 0x0000000402027c20 */ /* 0x000fe40008410000 */
[----:B------:R-:W-:Y:S02]  /*11e20*/  FADD.FTZ R0, -R0, R132 ;  /* 0x0000008400007221 */ /* 0x000fe40000010100 */
[----:B------:R4:W5:Y:S01]  /*11e30*/  MUFU.EX2 R37, R2 ;  /* 0x0000000200257308 */ /* 0x0009620000000800 */
[----:B------:R-:W-:Y:S01]  /*11e40*/  FADD.FTZ R3, -R3, R133 ;  /* 0x0000008503037221 */ /* 0x000fe20000010100 */
[----:B----4-:R-:W-:Y:S01]  /*11e50*/  FMUL.FTZ R2, R0, UR4 ;  /* 0x0000000400027c20 */ /* 0x010fe20008410000 */
[C---:B-----5:R-:W-:Y:S01]  /*11e60*/  FMUL.FTZ R5, R37.reuse, R141 ;  /* 0x0000008d25057220 */ /* 0x060fe20000410000 */
[C---:B------:R-:W-:Y:S01]  /*11e70*/  FMUL.FTZ R20, R37.reuse, R152 ;  /* 0x0000009825147220 */ /* 0x040fe20000410000 */
[----:B------:R-:W-:Y:S05]  /*11e80*/  FSEL R0, R38, RZ, P0 ;  /* 0x000000ff26007208 */ /* 0x000fea0000000000 */
[----:B------:R4:W5:Y:S01]  /*11e90*/  MUFU.EX2 R36, R2 ;  /* 0x0000000200247308 */ /* 0x0009620000000800 */
[C---:B------:R-:W-:Y:S01]  /*11ea0*/  FMUL.FTZ R4, R37.reuse, R140 ;  /* 0x0000008c25047220 */ /* 0x040fe20000410000 */
[C---:B------:R-:W-:Y:S01]  /*11eb0*/  FMUL.FTZ R17, R37.reuse, R145 ;  /* 0x0000009125117220 */ /* 0x040fe20000410000 */
[----:B------:R-:W-:Y:S01]  /*11ec0*/  FMUL.FTZ R21, R37, R153 ;  /* 0x0000009925157220 */ /* 0x000fe20000410000 */
[----:B------:R-:W-:Y:S01]  /*11ed0*/  FADD.FTZ R0, -R0, R134 ;  /* 0x0000008600007221 */ /* 0x000fe20000010100 */
[----:B------:R-:W-:Y:S02]  /*11ee0*/  MOV R153, R22 ;  /* 0x0000001600997202 */ /* 0x000fe40000000f00 */
[----:B------:R-:W-:Y:S01]  /*11ef0*/  MOV R145, R35 ;  /* 0x0000002300917202 */ /* 0x000fe20000000f00 */
[----:B------:R-:W-:Y:S01]  /*11f00*/  FMUL.FTZ R0, R0, UR4 ;  /* 0x0000000400007c20 */ /* 0x000fe20008410000 */
[----:B------:R-:W-:Y:S05]  /*11f10*/  PLOP3.LUT P0, PT, PT, PT, UP0, 0x80, 0x0 ;  /* 0x000000000000781c */ /* 0x000fea0003f0f008 */
[----:B------:R-:W2:Y:S01]  /*11f20*/  MUFU.EX2 R0, R0 ;  /* 0x0000000000007308 */ /* 0x000ea20000000800 */
[----:B----4-:R-:W-:Y:S01]  /*11f30*/  FMUL.FTZ R2, R3, UR4 ;  /* 0x0000000403027c20 */ /* 0x010fe20008410000 */
[--C-:B------:R-:W-:Y:S01]  /*11f40*/  FFMA.FTZ R3, R96, UR4, -R43.reuse ;  /* 0x0000000460037c23 */ /* 0x100fe2000801082b */
[C---:B-----5:R-:W-:Y:S01]  /*11f50*/  FMUL.FTZ R6, R36.reuse, R142 ;  /* 0x0000008e24067220 */ /* 0x060fe20000410000 */
[----:B------:R-:W-:Y:S01]  /*11f60*/  MOV R142, R11 ;  /* 0x0000000b008e7202 */ /* 0x000fe20000000f00 */
[C---:B------:R-:W-:Y:S05]  /*11f70*/  FMUL.FTZ R7, R36.reuse, R143 ;  /* 0x0000008f24077220 */ /* 0x040fea0000410000 */
[----:B------:R4:W-:Y:S01]  /*11f80*/  MUFU.EX2 R32, R3 ;  /* 0x0000000300207308 */ /* 0x0009e20000000800 */
[----:B------:R-:W-:Y:S01]  /*11f90*/  MOV R143, R10 ;  /* 0x0000000a008f7202 */ /* 0x000fe20000000f00 */
[C---:B------:R-:W-:Y:S01]  /*11fa0*/  FMUL.FTZ R18, R36.reuse, R146 ;  /* 0x0000009224127220 */ /* 0x040fe20000410000 */
[----:B------:R-:W-:Y:S01]  /*11fb0*/  MOV R146, R34 ;  /* 0x0000002200927202 */ /* 0x000fe20000000f00 */
[----:B------:R-:W-:Y:S01]  /*11fc0*/  FMUL.FTZ R19, R36, R147 ;  /* 0x0000009324137220 */ /* 0x000fe20000410000 */
[----:B------:R-:W-:Y:S01]  /*11fd0*/  MOV R147, R33 ;  /* 0x0000002100937202 */ /* 0x000fe20000000f00 */
[-C--:B-1----:R-:W-:Y:S04]  /*11fe0*/  HMMA.16816.F32 R4, R44, R24.reuse, R4 ;  /* 0x000000182c04723c */ /* 0x082fe80000001804 */
[----:B------:R-:W1:Y:S01]  /*11ff0*/  MUFU.EX2 R2, R2 ;  /* 0x0000000200027308 */ /* 0x000e620000000800 */
[C---:B--2---:R-:W-:Y:S01]  /*12000*/  FMUL.FTZ R11, R0.reuse, R139 ;  /* 0x0000008b000b7220 */ /* 0x044fe20000410000 */
[C---:B------:R-:W-:Y:S01]  /*12010*/  FMUL.FTZ R10, R0.reuse, R138 ;  /* 0x0000008a000a7220 */ /* 0x040fe20000410000 */
[C---:B------:R-:W-:Y:S01]  /*12020*/  FMUL.FTZ R14, R0.reuse, R150 ;  /* 0x00000096000e7220 */ /* 0x040fe20000410000 */
[----:B------:R-:W-:Y:S03]  /*12030*/  FMUL.FTZ R15, R0, R151 ;  /* 0x00000097000f7220 */ /* 0x000fe60000410000 */
[----:B----4-:R-:W-:Y:S01]  /*12040*/  FFMA.FTZ R3, R97, UR4, -R43 ;  /* 0x0000000461037c23 */ /* 0x010fe2000801082b */
[----:B------:R-:W-:Y:S01]  /*12050*/  MOV R151, R16 ;  /* 0x0000001000977202 */ /* 0x000fe20000000f00 */
[C---:B------:R-:W-:Y:S01]  /*12060*/  FMUL.FTZ R16, R37.reuse, R144 ;  /* 0x0000009025107220 */ /* 0x040fe20000410000 */
[C---:B------:R-:W-:Y:S01]  /*12070*/  FMUL.FTZ R22, R36.reuse, R154 ;  /* 0x0000009a24167220 */ /* 0x040fe20000410000 */
[----:B------:R2:W4:Y:S01]  /*12080*/  MUFU.EX2 R141, R3 ;  /* 0x00000003008d7308 */ /* 0x0005220000000800 */
[----:B------:R-:W-:Y:S01]  /*12090*/  MOV R154, R23 ;  /* 0x00000017009a7202 */ /* 0x000fe20000000f00 */
[----:B------:R-:W-:Y:S01]  /*120a0*/  FMUL.FTZ R23, R36, R155 ;  /* 0x0000009b24177220 */ /* 0x000fe20000410000 */
[----:B------:R-:W-:Y:S01]  /*120b0*/  MOV R144, R31 ;  /* 0x0000001f00907202 */ /* 0x000fe20000000f00 */
[C---:B-1----:R-:W-:Y:S01]  /*120c0*/  FMUL.FTZ R12, R2.reuse, R148 ;  /* 0x00000094020c7220 */ /* 0x042fe20000410000 */
[C---:B------:R-:W-:Y:S01]  /*120d0*/  FMUL.FTZ R9, R2.reuse, R137 ;  /* 0x0000008902097220 */ /* 0x040fe20000410000 */
[C---:B------:R-:W-:Y:S01]  /*120e0*/  FMUL.FTZ R8, R2.reuse, R136 ;  /* 0x0000008802087220 */ /* 0x040fe20000410000 */
[----:B------:R-:W-:Y:S01]  /*120f0*/  FMUL.FTZ R13, R2, R149 ;  /* 0x00000095020d7220 */ /* 0x000fe20000410000 */
[----:B------:R-:W-:Y:S01]  /*12100*/  MOV R155, R61 ;  /* 0x0000003d009b7202 */ /* 0x000fe20000000f00 */
[----:B------:R-:W5:Y:S01]  /*12110*/  LDL.LU R149, [R1] ;  /* 0x0000000001957983 */ /* 0x000f620000300800 */
[----:B------:R-:W-:Y:S01]  /*12120*/  FMUL.FTZ R31, R0, R167 ;  /* 0x000000a7001f7220 */ /* 0x000fe20000410000 */
[----:B------:R-:W-:Y:S01]  /*12130*/  FMUL.FTZ R33, R37, R161 ;  /* 0x000000a125217220 */ /* 0x000fe20000410000 */
[----:B------:R-:W-:Y:S01]  /*12140*/  FMUL.FTZ R34, R36, R162 ;  /* 0x000000a224227220 */ /* 0x000fe20000410000 */
[C---:B------:R-:W-:Y:S01]  /*12150*/  HMMA.16816.F32 R8, R48.reuse, R24, R8 ;  /* 0x000000183008723c */ /* 0x040fe20000001808 */
[----:B------:R-:W4:Y:S03]  /*12160*/  LDL.LU R79, [R1+0x4] ;  /* 0x00000400014f7983 */ /* 0x000f260000300800 */
[--C-:B--2---:R-:W-:Y:S01]  /*12170*/  FFMA.FTZ R3, R98, UR4, -R64.reuse ;  /* 0x0000000462037c23 */ /* 0x104fe20008010840 */
[----:B------:R-:W2:Y:S01]  /*12180*/  LDL.LU R139, [R1+0xc] ;  /* 0x00000c00018b7983 */ /* 0x000ea20000300800 */
[-C--:B------:R-:W-:Y:S02]  /*12190*/  HMMA.16816.F32 R12, R48, R26.reuse, R12 ;  /* 0x0000001a300c723c */ /* 0x080fe4000000180c */
[----:B------:R1:W-:Y:S01]  /*121a0*/  MUFU.EX2 R148, R3 ;  /* 0x0000000300947308 */ /* 0x0003e20000000800 */
[----:B------:R-:W2:Y:S02]  /*121b0*/  LDL.LU R138, [R1+0x8] ;  /* 0x00000800018a7983 */ /* 0x000ea40000300800 */
[C---:B------:R-:W-:Y:S01]  /*121c0*/  FMUL.FTZ R24, R2.reuse, R156 ;  /* 0x0000009c02187220 */ /* 0x040fe20000410000 */
[C---:B------:R-:W-:Y:S05]  /*121d0*/  HMMA.16816.F32 R16, R44.reuse, R26, R16 ;  /* 0x0000001a2c10723c */ /* 0x040fea0000001810 */
[----:B------:R-:W-:Y:S01]  /*121e0*/  FMUL.FTZ R25, R2, R157 ;  /* 0x0000009d02197220 */ /* 0x000fe20000410000 */
[-C--:B------:R-:W-:Y:S05]  /*121f0*/  HMMA.16816.F32 R20, R44, R52.reuse, R20 ;  /* 0x000000342c14723c */ /* 0x080fea0000001814 */
[C---:B------:R-:W-:Y:S01]  /*12200*/  FMUL.FTZ R26, R0.reuse, R158 ;  /* 0x0000009e001a7220 */ /* 0x040fe20000410000 */
[----:B------:R-:W-:Y:S01]  /*12210*/  FMUL.FTZ R27, R0, R159 ;  /* 0x0000009f001b7220 */ /* 0x000fe20000410000 */
[----:B-1----:R-:W-:Y:S01]  /*12220*/  FFMA.FTZ R3, R99, UR4, -R64 ;  /* 0x0000000463037c23 */ /* 0x002fe20008010840 */
[----:B------:R-:W-:Y:S03]  /*12230*/  MOV R158, R28 ;  /* 0x0000001c009e7202 */ /* 0x000fe60000000f00 */
[----:B------:R1:W-:Y:S01]  /*12240*/  MUFU.EX2 R152, R3 ;  /* 0x0000000300987308 */ /* 0x0003e20000000800 */
[C---:B------:R-:W-:Y:S01]  /*12250*/  FMUL.FTZ R28, R2.reuse, R164 ;  /* 0x000000a4021c7220 */ /* 0x040fe20000410000 */
[C---:B------:R-:W-:Y:S04]  /*12260*/  HMMA.16816.F32 R24, R48.reuse, R52, R24 ;  /* 0x000000343018723c */ /* 0x040fe80000001818 */
[----:B------:R-:W-:Y:S01]  /*12270*/  MOV R159, R29 ;  /* 0x0000001d009f7202 */ /* 0x000fe20000000f00 */
[----:B------:R-:W-:Y:S01]  /*12280*/  FMUL.FTZ R29, R2, R165 ;  /* 0x000000a5021d7220 */ /* 0x000fe20000410000 */
[----:B------:R-:W-:Y:S01]  /*12290*/  MOV R164, R30 ;  /* 0x0000001e00a47202 */ /* 0x000fe20000000f00 */
[----:B------:R-:W-:Y:S01]  /*122a0*/  FMUL.FTZ R30, R0, R166 ;  /* 0x000000a6001e7220 */ /* 0x000fe20000410000 */
[----:B------:R-:W-:Y:S02]  /*122b0*/  MOV R156, R60 ;  /* 0x0000003c009c7202 */ /* 0x000fe40000000f00 */
[----:B------:R-:W3:Y:S01]  /*122c0*/  LDSM.16.MT88.4 R60, [R185+0x4400] ;  /* 0x00440000b93c783b */ /* 0x000ee20000004200 */
[----:B------:R-:W-:Y:S01]  /*122d0*/  MOV R140, R32 ;  /* 0x00000020008c7202 */ /* 0x000fe20000000f00 */
[----:B------:R-:W-:Y:S01]  /*122e0*/  FMUL.FTZ R32, R37, R160 ;  /* 0x000000a025207220 */ /* 0x000fe20000410000 */
[----:B------:R-:W-:Y:S01]  /*122f0*/  FMUL.FTZ R35, R36, R163 ;  /* 0x000000a324237220 */ /* 0x000fe20000410000 */
[-C--:B------:R-:W-:Y:S03]  /*12300*/  HMMA.16816.F32 R28, R48, R54.reuse, R28 ;  /* 0x00000036301c723c */ /* 0x080fe6000000181c */
[--C-:B-1----:R-:W-:Y:S01]  /*12310*/  FFMA.FTZ R3, R88, UR4, -R65.reuse ;  /* 0x0000000458037c23 */ /* 0x102fe20008010841 */
[----:B------:R-:W-:Y:S01]  /*12320*/  MOV R157, R67 ;  /* 0x00000043009d7202 */ /* 0x000fe20000000f00 */
[--C-:B------:R-:W-:Y:S01]  /*12330*/  FFMA.FTZ R67, R110, UR4, -R66.reuse ;  /* 0x000000046e437c23 */ /* 0x100fe20008010842 */
[----:B------:R-:W-:Y:S01]  /*12340*/  HMMA.16816.F32 R32, R44, R54, R32 ;  /* 0x000000362c20723c */ /* 0x000fe20000001820 */
[----:B------:R1:W-:Y:S01]  /*12350*/  MUFU.EX2 R137, R3 ;  /* 0x0000000300897308 */ /* 0x0003e20000000800 */
[----:B------:R-:W3:Y:S03]  /*12360*/  LDSM.16.MT88.4 R52, [R184+0x4800] ;  /* 0x00480000b834783b */ /* 0x000ee60000004200 */
[----:B------:R-:W-:Y:S02]  /*12370*/  F2FP.F16.F32.PACK_AB R48, R212, R207 ;  /* 0x000000cfd430723e */ /* 0x000fe400000000ff */
[----:B------:R-:W-:Y:S04]  /*12380*/  F2FP.F16.F32.PACK_AB R49, R209, R183 ;  /* 0x000000b7d131723e */ /* 0x000fe800000000ff */
[----:B------:R-:W-:Y:S02]  /*12390*/  F2FP.F16.F32.PACK_AB R50, R217, R213 ;  /* 0x000000d5d932723e */ /* 0x000fe400000000ff */
[----:B------:R-:W-:Y:S02]  /*123a0*/  F2FP.F16.F32.PACK_AB R51, R220, R210 ;  /* 0x000000d2dc33723e */ /* 0x000fe400000000ff */
[----:B------:R-:W-:Y:S02]  /*123b0*/  F2FP.F16.F32.PACK_AB R44, R178, R177 ;  /* 0x000000b1b22c723e */ /* 0x000fe400000000ff */
[----:B------:R-:W-:Y:S01]  /*123c0*/  F2FP.F16.F32.PACK_AB R46, R215, R179 ;  /* 0x000000b3d72e723e */ /* 0x000fe200000000ff */
[--C-:B-1----:R-:W-:Y:S01]  /*123d0*/  FFMA.FTZ R3, R89, UR4, -R65.reuse ;  /* 0x0000000459037c23 */ /* 0x102fe20008010841 */
[----:B------:R-:W-:Y:S01]  /*123e0*/  F2FP.F16.F32.PACK_AB R45, R171, R170 ;  /* 0x000000aaab2d723e */ /* 0x000fe200000000ff */
[-C--:B---3--:R-:W-:Y:S02]  /*123f0*/  HMMA.16816.F32 R4, R48, R56.reuse, R4 ;  /* 0x000000383004723c */ /* 0x088fe40000001804 */
[----:B------:R1:W-:Y:S03]  /*12400*/  MUFU.EX2 R136, R3 ;  /* 0x0000000300887308 */ /* 0x0003e60000000800 */
[----:B------:R-:W-:Y:S02]  /*12410*/  F2FP.F16.F32.PACK_AB R47, R206, R169 ;  /* 0x000000a9ce2f723e */ /* 0x000fe400000000ff */
[----:B------:R-:W-:Y:S04]  /*12420*/  MOV R150, R140 ;  /* 0x0000008c00967202 */ /* 0x000fe80000000f00 */
[----:B------:R-:W-:Y:S01]  /*12430*/  MOV R140, R76 ;  /* 0x0000004c008c7202 */ /* 0x000fe20000000f00 */
[C---:B------:R-:W-:Y:S01]  /*12440*/  HMMA.16816.F32 R8, R44.reuse, R56, R8 ;  /* 0x000000382c08723c */ /* 0x040fe20000001808 */
[----:B------:R-:W-:Y:S03]  /*12450*/  MUFU.EX2 R76, R68 ;  /* 0x00000044004c7308 */ /* 0x000fe60000000800 */
[----:B------:R-:W-:Y:S02]  /*12460*/  F2FP.F16.F32.PACK_AB R161, R72, R71 ;  /* 0x0000004748a1723e */ /* 0x000fe400000000ff */
[-C--:B------:R-:W-:Y:S05]  /*12470*/  HMMA.16816.F32 R12, R44, R58.reuse, R12 ;  /* 0x0000003a2c0c723c */ /* 0x080fea000000180c */
[----:B------:R-:W-:Y:S01]  /*12480*/  MUFU.EX2 R68, R75 ;  /* 0x0000004b00447308 */ /* 0x000fe20000000800 */
[--C-:B-1----:R-:W-:Y:S01]  /*12490*/  FFMA.FTZ R3, R92, UR4, -R65.reuse ;  /* 0x000000045c037c23 */ /* 0x102fe20008010841 */
[C---:B------:R-:W-:Y:S01]  /*124a0*/  HMMA.16816.F32 R16, R48.reuse, R58, R16 ;  /* 0x0000003a3010723c */ /* 0x040fe20000001810 */
[----:B------:R-:W1:Y:S07]  /*124b0*/  LDSM.16.MT88.4 R56, [R185+0x4800] ;  /* 0x00480000b938783b */ /* 0x000e6e0000004200 */
[----:B------:R3:W-:Y:S01]  /*124c0*/  MUFU.EX2 R133, R3 ;  /* 0x0000000300857308 */ /* 0x0007e20000000800 */
[-C--:B------:R-:W-:Y:S06]  /*124d0*/  HMMA.16816.F32 R20, R48, R60.reuse, R20 ;  /* 0x0000003c3014723c */ /* 0x080fec0000001814 */
[C---:B------:R-:W-:Y:S06]  /*124e0*/  HMMA.16816.F32 R24, R44.reuse, R60, R24 ;  /* 0x0000003c2c18723c */ /* 0x040fec0000001818 */
[-C--:B------:R-:W-:Y:S05]  /*124f0*/  HMMA.16816.F32 R28, R44, R62.reuse, R28 ;  /* 0x0000003e2c1c723c */ /* 0x080fea000000181c */
[----:B---3--:R-:W-:Y:S01]  /*12500*/  FFMA.FTZ R3, R93, UR4, -R65 ;  /* 0x000000045d037c23 */ /* 0x008fe20008010841 */
[----:B------:R-:W-:Y:S01]  /*12510*/  HMMA.16816.F32 R32, R48, R62, R32 ;  /* 0x0000003e3020723c */ /* 0x000fe20000001820 */
[----:B------:R-:W3:Y:S02]  /*12520*/  LDSM.16.MT88.4 R60, [R184+0x4c00] ;  /* 0x004c0000b83c783b */ /* 0x000ee40000004200 */
[----:B------:R1:W-:Y:S02]  /*12530*/  MUFU.EX2 R134, R3 ;  /* 0x0000000300867308 */ /* 0x0003e40000000800 */
[----:B------:R-:W-:Y:S02]  /*12540*/  F2FP.F16.F32.PACK_AB R44, R235, R228 ;  /* 0x000000e4eb2c723e */ /* 0x000fe400000000ff */
[----:B------:R-:W-:Y:S04]  /*12550*/  F2FP.F16.F32.PACK_AB R45, R236, R227 ;  /* 0x000000e3ec2d723e */ /* 0x000fe800000000ff */
[----:B------:R-:W-:Y:S02]  /*12560*/  F2FP.F16.F32.PACK_AB R46, R246, R240 ;  /* 0x000000f0f62e723e */ /* 0x000fe400000000ff */
[----:B------:R-:W-:Y:S02]  /*12570*/  F2FP.F16.F32.PACK_AB R47, R243, R238 ;  /* 0x000000eef32f723e */ /* 0x000fe400000000ff */
[----:B------:R-:W-:Y:S02]  /*12580*/  F2FP.F16.F32.PACK_AB R48, R226, R216 ;  /* 0x000000d8e230723e */ /* 0x000fe400000000ff */
[----:B------:R-:W-:Y:S02]  /*12590*/  F2FP.F16.F32.PACK_AB R50, R237, R232 ;  /* 0x000000e8ed32723e */ /* 0x000fe400000000ff */
[----:B------:R-:W-:Y:S01]  /*125a0*/  F2FP.F16.F32.PACK_AB R49, R222, R205 ;  /* 0x000000cdde31723e */ /* 0x000fe200000000ff */
[-C--:B------:R-:W-:Y:S05]  /*125b0*/  HMMA.16816.F32 R4, R44, R52.reuse, R4 ;  /* 0x000000342c04723c */ /* 0x080fea0000001804 */
[--C-:B-1----:R-:W-:Y:S01]  /*125c0*/  FFMA.FTZ R3, R90, UR4, -R66.reuse ;  /* 0x000000045a037c23 */ /* 0x102fe20008010842 */
[----:B------:R-:W-:Y:S03]  /*125d0*/  F2FP.F16.F32.PACK_AB R51, R230, R223 ;  /* 0x000000dfe633723e */ /* 0x000fe600000000ff */
[----:B------:R1:W-:Y:S04]  /*125e0*/  MUFU.EX2 R132, R3 ;  /* 0x0000000300847308 */ /* 0x0003e80000000800 */
[C---:B------:R-:W-:Y:S06]  /*125f0*/  HMMA.16816.F32 R8, R48.reuse, R52, R8 ;  /* 0x000000343008723c */ /* 0x040fec0000001808 */
[-C--:B------:R-:W-:Y:S06]  /*12600*/  HMMA.16816.F32 R12, R48, R54.reuse, R12 ;  /* 0x00000036300c723c */ /* 0x080fec000000180c */
[C---:B------:R-:W-:Y:S01]  /*12610*/  HMMA.16816.F32 R16, R44.reuse, R54, R16 ;  /* 0x000000362c10723c */ /* 0x040fe20000001810 */
[----:B------:R-:W3:Y:S04]  /*12620*/  LDSM.16.MT88.4 R52, [R185+0x4c00] ;  /* 0x004c0000b934783b */ /* 0x000ee80000004200 */
[--C-:B-1----:R-:W-:Y:S01]  /*12630*/  FFMA.FTZ R3, R91, UR4, -R66.reuse ;  /* 0x000000045b037c23 */ /* 0x102fe20008010842 */
[-C--:B------:R-:W-:Y:S03]  /*12640*/  HMMA.16816.F32 R20, R44, R56.reuse, R20 ;  /* 0x000000382c14723c */ /* 0x080fe60000001814 */
[----:B------:R1:W-:Y:S03]  /*12650*/  MUFU.EX2 R98, R3 ;  /* 0x0000000300627308 */ /* 0x0003e60000000800 */
[C---:B------:R-:W-:Y:S06]  /*12660*/  HMMA.16816.F32 R24, R48.reuse, R56, R24 ;  /* 0x000000383018723c */ /* 0x040fec0000001818 */
[-C--:B------:R-:W-:Y:S06]  /*12670*/  HMMA.16816.F32 R28, R48, R58.reuse, R28 ;  /* 0x0000003a301c723c */ /* 0x080fec000000181c */
[----:B------:R-:W-:Y:S01]  /*12680*/  HMMA.16816.F32 R32, R44, R58, R32 ;  /* 0x0000003a2c20723c */ /* 0x000fe20000001820 */
[----:B------:R-:W5:Y:S04]  /*12690*/  LDSM.16.MT88.4 R56, [R184+0x5000] ;  /* 0x00500000b838783b */ /* 0x000f680000004200 */
[--C-:B-1----:R-:W-:Y:S01]  /*126a0*/  FFMA.FTZ R3, R94, UR4, -R66.reuse ;  /* 0x000000045e037c23 */ /* 0x102fe20008010842 */
[----:B------:R-:W-:Y:S02]  /*126b0*/  F2FP.F16.F32.PACK_AB R48, R231, R221 ;  /* 0x000000dde730723e */ /* 0x000fe400000000ff */
[----:B------:R-:W-:Y:S01]  /*126c0*/  F2FP.F16.F32.PACK_AB R46, R145, R147 ;  /* 0x00000093912e723e */ /* 0x000fe200000000ff */
[----:B------:R1:W-:Y:S02]  /*126d0*/  MUFU.EX2 R97, R3 ;  /* 0x0000000300617308 */ /* 0x0003e40000000800 */
        /* <DEDUP_REMOVED lines=13> */
[-C--:B------:R-:W-:Y:S05]  /*127b0*/  HMMA.16816.F32 R20, R44, R52.reuse, R20 ;  /* 0x000000342c14723c */ /* 0x080fea0000001814 */
[--C-:B-1----:R-:W-:Y:S01]  /*127c0*/  FFMA.FTZ R3, R100, UR4, -R43.reuse ;  /* 0x0000000464037c23 */ /* 0x102fe2000801082b */
[C---:B------:R-:W-:Y:S03]  /*127d0*/  HMMA.16816.F32 R24, R48.reuse, R52, R24 ;  /* 0x000000343018723c */ /* 0x040fe60000001818 */
[----:B------:R1:W-:Y:S03]  /*127e0*/  MUFU.EX2 R96, R3 ;  /* 0x0000000300607308 */ /* 0x0003e60000000800 */
        /* <DEDUP_REMOVED lines=8> */
[----:B------:R-:W-:Y:S02]  /*12870*/  F2FP.F16.F32.PACK_AB R51, R151, R155 ;  /* 0x0000009b9733723e */ /* 0x000fe400000000ff */
[----:B------:R-:W-:Y:S02]  /*12880*/  F2FP.F16.F32.PACK_AB R44, R249, R247 ;  /* 0x000000f7f92c723e */ /* 0x000fe400000000ff */
[----:B------:R-:W-:Y:S02]  /*12890*/  F2FP.F16.F32.PACK_AB R46, R143, R154 ;  /* 0x0000009a8f2e723e */ /* 0x000fe400000000ff */
[----:B------:R-:W-:Y:S01]  /*128a0*/  F2FP.F16.F32.PACK_AB R45, R244, R241 ;  /* 0x000000f1f42d723e */ /* 0x000fe200000000ff */
[-C--:B-----5:R-:W-:Y:S05]  /*128b0*/  HMMA.16816.F32 R4, R48, R56.reuse, R4 ;  /* 0x000000383004723c */ /* 0x0a0fea0000001804 */
[----:B------:R-:W-:Y:S01]  /*128c0*/  F2FP.F16.F32.PACK_AB R47, R142, R248 ;  /* 0x000000f88e2f723e */ /* 0x000fe200000000ff */
[----:B-1----:R-:W-:Y:S06]  /*128d0*/  FFMA.FTZ R3, R102, UR4, -R64 ;  /* 0x0000000466037c23 */ /* 0x002fec0008010840 */
[C---:B------:R-:W-:Y:S01]  /*128e0*/  HMMA.16816.F32 R8, R44.reuse, R56, R8 ;  /* 0x000000382c08723c */ /* 0x040fe20000001808 */
[----:B------:R1:W-:Y:S05]  /*128f0*/  MUFU.EX2 R92, R3 ;  /* 0x00000003005c7308 */ /* 0x0003ea0000000800 */
[-C--:B------:R-:W-:Y:S06]  /*12900*/  HMMA.16816.F32 R12, R44, R58.reuse, R12 ;  /* 0x0000003a2c0c723c */ /* 0x080fec000000180c */
[C---:B------:R-:W-:Y:S01]  /*12910*/  HMMA.16816.F32 R16, R48.reuse, R58, R16 ;  /* 0x0000003a3010723c */ /* 0x040fe20000001810 */
[----:B------:R-:W-:Y:S04]  /*12920*/  LDSM.16.MT88.4 R56, [R185+0x5400] ;  /* 0x00540000b938783b */ /* 0x000fe80000004200 */
[----:B----4-:R-:W-:Y:S01]  /*12930*/  FFMA.FTZ R36, R36, R79, R174 ;  /* 0x0000004f24247223 */ /* 0x010fe200000100ae */
[----:B------:R-:W-:Y:S01]  /*12940*/  FFMA.FTZ R37, R37, R149, R175 ;  /* 0x0000009525257223 */ /* 0x000fe200000100af */
[----:B------:R3:W-:Y:S01]  /*12950*/  MUFU.EX2 R79, R60 ;  /* 0x0000003c004f7308 */ /* 0x0007e20000000800 */
[----:B-1----:R-:W-:Y:S03]  /*12960*/  FFMA.FTZ R3, R103, UR4, -R64 ;  /* 0x0000000467037c23 */ /* 0x002fe60008010840 */
[----:B------:R-:W-:Y:S01]  /*12970*/  MOV R149, R141 ;  /* 0x0000008d00957202 */ /* 0x000fe20000000f00 */
[----:B--2---:R-:W-:Y:S01]  /*12980*/  FFMA.FTZ R2, R2, R139, R168 ;  /* 0x0000008b02027223 */ /* 0x004fe200000100a8 */
[----:B------:R-:W-:Y:S01]  /*12990*/  MOV R139, R77 ;  /* 0x0000004d008b7202 */ /* 0x000fe20000000f00 */
[----:B------:R-:W-:Y:S03]  /*129a0*/  FFMA.FTZ R0, R0, R138, R127 ;  /* 0x0000008a00007223 */ /* 0x000fe6000001007f */
[----:B------:R1:W-:Y:S01]  /*129b0*/  MUFU.EX2 R91, R3 ;  /* 0x00000003005b7308 */ /* 0x0003e20000000800 */
[----:B------:R-:W-:Y:S01]  /*129c0*/  MOV R138, R84 ;  /* 0x00000054008a7202 */ /* 0x000fe20000000f00 */
[----:B------:R-:W-:Y:S01]  /*129d0*/  FADD.FTZ R37, R180, R37 ;  /* 0x00000025b4257221 */ /* 0x000fe20000010000 */
[----:B------:R-:W-:Y:S01]  /*129e0*/  MOV R141, R83 ;  /* 0x00000053008d7202 */ /* 0x000fe20000000f00 */
[----:B------:R-:W-:Y:S06]  /*129f0*/  FADD.FTZ R2, R173, R2 ;  /* 0x00000002ad027221 */ /* 0x000fec0000010000 */
[----:B------:R-:W-:Y:S01]  /*12a00*/  MUFU.EX2 R77, R67 ;  /* 0x00000043004d7308 */ /* 0x000fe20000000800 */
[----:B---3--:R-:W2:Y:S01]  /*12a10*/  LDSM.16.MT88.4 R60, [R185+0x5000] ;  /* 0x00500000b93c783b */ /* 0x008ea20000004200 */
[----:B------:R-:W-:Y:S04]  /*12a20*/  FADD.FTZ R2, R182, R2 ;  /* 0x00000002b6027221 */ /* 0x000fe80000010000 */
[----:B------:R-:W-:Y:S04]  /*12a30*/  FADD.FTZ R2, R214, R2 ;  /* 0x00000002d6027221 */ /* 0x000fe80000010000 */
[----:B------:R-:W-:Y:S01]  /*12a40*/  MUFU.EX2 R84, R69 ;  /* 0x0000004500547308 */ /* 0x000fe20000000800 */
[--C-:B-1----:R-:W-:Y:S09]  /*12a50*/  FFMA.FTZ R3, R112, UR4, -R43.reuse ;  /* 0x0000000470037c23 */ /* 0x102ff2000801082b */
[----:B------:R1:W-:Y:S10]  /*12a60*/  MUFU.EX2 R94, R3 ;  /* 0x00000003005e7308 */ /* 0x0003f40000000800 */
[----:B------:R-:W3:Y:S10]  /*12a70*/  MUFU.EX2 R83, R70 ;  /* 0x0000004600537308 */ /* 0x000ef40000000800 */
[----:B------:R-:W-:Y:S01]  /*12a80*/  MUFU.EX2 R67, R78 ;  /* 0x0000004e00437308 */ /* 0x000fe20000000800 */
[--C-:B-1----:R-:W-:Y:S01]  /*12a90*/  FFMA.FTZ R3, R113, UR4, -R43.reuse ;  /* 0x0000000471037c23 */ /* 0x102fe2000801082b */
[----:B------:R-:W-:Y:S08]  /*12aa0*/  FFMA.FTZ R43, R129, UR4, -R43 ;  /* 0x00000004812b7c23 */ /* 0x000ff0000801082b */
[----:B------:R1:W-:Y:S01]  /*12ab0*/  MUFU.EX2 R93, R3 ;  /* 0x00000003005d7308 */ /* 0x0003e20000000800 */
[-C--:B--2---:R-:W-:Y:S03]  /*12ac0*/  HMMA.16816.F32 R20, R48, R60.reuse, R20 ;  /* 0x0000003c3014723c */ /* 0x084fe60000001814 */
[----:B---3--:R-:W-:Y:S03]  /*12ad0*/  F2FP.F16.F32.PACK_AB R160, R83, R84 ;  /* 0x0000005453a0723e */ /* 0x008fe600000000ff */
[C---:B------:R-:W-:Y:S03]  /*12ae0*/  HMMA.16816.F32 R24, R44.reuse, R60, R24 ;  /* 0x0000003c2c18723c */ /* 0x040fe60000001818 */
[----:B------:R-:W2:Y:S03]  /*12af0*/  MUFU.EX2 R70, R43 ;  /* 0x0000002b00467308 */ /* 0x000ea60000000800 */
[-C--:B------:R-:W-:Y:S07]  /*12b00*/  HMMA.16816.F32 R28, R44, R62.reuse, R28 ;  /* 0x0000003e2c1c723c */ /* 0x080fee000000181c */
[----:B------:R-:W-:Y:S01]  /*12b10*/  MUFU.EX2 R43, R126 ;  /* 0x0000007e002b7308 */ /* 0x000fe20000000800 */
[--C-:B-1----:R-:W-:Y:S01]  /*12b20*/  FFMA.FTZ R3, R114, UR4, -R64.reuse ;  /* 0x0000000472037c23 */ /* 0x102fe20008010840 */
[----:B------:R-:W-:Y:S01]  /*12b30*/  HMMA.16816.F32 R32, R48, R62, R32 ;  /* 0x0000003e3020723c */ /* 0x000fe20000001820 */
[----:B------:R-:W1:Y:S07]  /*12b40*/  LDSM.16.MT88.4 R60, [R184+0x5800] ;  /* 0x00580000b83c783b */ /* 0x000e6e0000004200 */
[----:B------:R3:W-:Y:S03]  /*12b50*/  MUFU.EX2 R90, R3 ;  /* 0x00000003005a7308 */ /* 0x0007e60000000800 */
[----:B------:R-:W-:Y:S02]  /*12b60*/  F2FP.F16.F32.PACK_AB R44, R139, R141 ;  /* 0x0000008d8b2c723e */ /* 0x000fe400000000ff */
[----:B------:R-:W-:Y:S02]  /*12b70*/  F2FP.F16.F32.PACK_AB R45, R138, R140 ;  /* 0x0000008c8a2d723e */ /* 0x000fe400000000ff */
[----:B------:R-:W-:Y:S02]  /*12b80*/  F2FP.F16.F32.PACK_AB R46, R149, R150 ;  /* 0x00000096952e723e */ /* 0x000fe400000000ff */
[----:B------:R-:W-:Y:S02]  /*12b90*/  F2FP.F16.F32.PACK_AB R47, R152, R148 ;  /* 0x00000094982f723e */ /* 0x000fe400000000ff */
[----:B------:R-:W-:Y:S02]  /*12ba0*/  F2FP.F16.F32.PACK_AB R48, R136, R137 ;  /* 0x000000898830723e */ /* 0x000fe400000000ff */
[----:B------:R-:W-:Y:S02]  /*12bb0*/  F2FP.F16.F32.PACK_AB R50, R134, R133 ;  /* 0x000000858632723e */ /* 0x000fe400000000ff */
[----:B------:R-:W-:Y:S01]  /*12bc0*/  F2FP.F16.F32.PACK_AB R49, R98, R132 ;  /* 0x000000846231723e */ /* 0x000fe200000000ff */
[-C--:B------:R-:W-:Y:S05]  /*12bd0*/  HMMA.16816.F32 R4, R44, R52.reuse, R4 ;  /* 0x000000342c04723c */ /* 0x080fea0000001804 */
[--C-:B---3--:R-:W-:Y:S01]  /*12be0*/  FFMA.FTZ R3, R115, UR4, -R64.reuse ;  /* 0x0000000473037c23 */ /* 0x108fe20008010840 */
[----:B------:R-:W-:Y:S01]  /*12bf0*/  F2FP.F16.F32.PACK_AB R51, R99, R97 ;  /* 0x000000616333723e */ /* 0x000fe200000000ff */
[----:B------:R-:W-:Y:S01]  /*12c00*/  FFMA.FTZ R64, R131, UR4, -R64 ;  /* 0x0000000483407c23 */ /* 0x000fe20008010840 */
[----:B--2---:R-:W-:Y:S01]  /*12c10*/  F2FP.F16.F32.PACK_AB R162, R70, R73 ;  /* 0x0000004946a2723e */ /* 0x004fe200000000ff */
[----:B------:R2:W-:Y:S04]  /*12c20*/  MUFU.EX2 R89, R3 ;  /* 0x0000000300597308 */ /* 0x0005e80000000800 */
[C---:B------:R-:W-:Y:S06]  /*12c30*/  HMMA.16816.F32 R8, R48.reuse, R52, R8 ;  /* 0x000000343008723c */ /* 0x040fec0000001808 */
[----:B------:R-:W3:Y:S01]  /*12c40*/  MUFU.EX2 R69, R64 ;  /* 0x0000004000457308 */ /* 0x000ee20000000800 */
[-C--:B------:R-:W-:Y:S06]  /*12c50*/  HMMA.16816.F32 R12, R48, R54.reuse, R12 ;  /* 0x00000036300c723c */ /* 0x080fec000000180c */
[C---:B------:R-:W-:Y:S01]  /*12c60*/  HMMA.16816.F32 R16, R44.reuse, R54, R16 ;  /* 0x000000362c10723c */ /* 0x040fe20000001810 */
[----:B------:R-:W4:Y:S02]  /*12c70*/  LDSM.16.MT88.4 R52, [R185+0x5800] ;  /* 0x00580000b934783b */ /* 0x000f240000004200 */
[----:B------:R-:W-:Y:S02]  /*12c80*/  MUFU.EX2 R64, R80 ;  /* 0x0000005000407308 */ /* 0x000fe40000000800 */
[--C-:B--2---:R-:W-:Y:S01]  /*12c90*/  FFMA.FTZ R3, R104, UR4, -R65.reuse ;  /* 0x0000000468037c23 */ /* 0x104fe20008010841 */
[-C--:B------:R-:W-:Y:S07]  /*12ca0*/  HMMA.16816.F32 R20, R44, R56.reuse, R20 ;  /* 0x000000382c14723c */ /* 0x080fee0000001814 */
[----:B------:R2:W-:Y:S01]  /*12cb0*/  MUFU.EX2 R88, R3 ;  /* 0x0000000300587308 */ /* 0x0005e20000000800 */
[----:B---3--:R-:W-:Y:S01]  /*12cc0*/  F2FP.F16.F32.PACK_AB R163, R69, R74 ;  /* 0x0000004a45a3723e */ /* 0x008fe200000000ff */
[C---:B------:R-:W-:Y:S06]  /*12cd0*/  HMMA.16816.F32 R24, R48.reuse, R56, R24 ;  /* 0x000000383018723c */ /* 0x040fec0000001818 */
[-C--:B------:R-:W-:Y:S06]  /*12ce0*/  HMMA.16816.F32 R28, R48, R58.reuse, R28 ;  /* 0x0000003a301c723c */ /* 0x080fec000000181c */
[----:B------:R-:W-:Y:S01]  /*12cf0*/  HMMA.16816.F32 R32, R44, R58, R32 ;  /* 0x0000003a2c20723c */ /* 0x000fe20000001820 */
[----:B------:R-:W-:Y:S04]  /*12d00*/  LDSM.16.MT88.4 R56, [R185+0x5c00] ;  /* 0x005c0000b938783b */ /* 0x000fe80000004200 */
[--C-:B--2---:R-:W-:Y:S01]  /*12d10*/  FFMA.FTZ R3, R105, UR4, -R65.reuse ;  /* 0x0000000469037c23 */ /* 0x104fe20008010841 */
[----:B------:R-:W-:Y:S02]  /*12d20*/  F2FP.F16.F32.PACK_AB R48, R95, R96 ;  /* 0x000000605f30723e */ /* 0x000fe400000000ff */
[----:B------:R-:W-:Y:S01]  /*12d30*/  F2FP.F16.F32.PACK_AB R49, R91, R92 ;  /* 0x0000005c5b31723e */ /* 0x000fe200000000ff */
[----:B------:R2:W3:Y:S02]  /*12d40*/  MUFU.EX2 R87, R3 ;  /* 0x0000000300577308 */ /* 0x0004e40000000800 */
[----:B------:R-:W-:Y:S02]  /*12d50*/  F2FP.F16.F32.PACK_AB R50, R93, R94 ;  /* 0x0000005e5d32723e */ /* 0x000fe400000000ff */
[----:B------:R-:W-:Y:S02]  /*12d60*/  F2FP.F16.F32.PACK_AB R51, R89, R90 ;  /* 0x0000005a5933723e */ /* 0x000fe400000000ff */
[----:B------:R-:W-:Y:S05]  /*12d70*/  F2FP.F16.F32.PACK_AB R47, R76, R77 ;  /* 0x0000004d4c2f723e */ /* 0x000fea00000000ff */
[-C--:B-1----:R-:W-:Y:S05]  /*12d80*/  HMMA.16816.F32 R4, R48, R60.reuse, R4 ;  /* 0x0000003c3004723c */ /* 0x082fea0000001804 */
[--C-:B--2---:R-:W-:Y:S01]  /*12d90*/  FFMA.FTZ R3, R108, UR4, -R65.reuse ;  /* 0x000000046c037c23 */ /* 0x104fe20008010841 */
[----:B---3--:R-:W-:Y:S03]  /*12da0*/  F2FP.F16.F32.PACK_AB R44, R87, R88 ;  /* 0x00000058572c723e */ /* 0x008fe600000000ff */
[----:B------:R1:W-:Y:S02]  /*12db0*/  MUFU.EX2 R86, R3 ;  /* 0x0000000300567308 */ /* 0x0003e40000000800 */
[--C-:B-1----:R-:W-:Y:S01]  /*12dc0*/  FFMA.FTZ R3, R109, UR4, -R65.reuse ;  /* 0x000000046d037c23 */ /* 0x102fe20008010841 */
[----:B------:R-:W-:Y:S07]  /*12dd0*/  FFMA.FTZ R65, R125, UR4, -R65 ;  /* 0x000000047d417c23 */ /* 0x000fee0008010841 */
[----:B------:R1:W2:Y:S10]  /*12de0*/  MUFU.EX2 R81, R3 ;  /* 0x0000000300517308 */ /* 0x0002b40000000800 */
[----:B------:R-:W3:Y:S01]  /*12df0*/  MUFU.EX2 R65, R65 ;  /* 0x0000004100417308 */ /* 0x000ee20000000800 */
[--C-:B-1----:R-:W-:Y:S01]  /*12e00*/  FFMA.FTZ R3, R106, UR4, -R66.reuse ;  /* 0x000000046a037c23 */ /* 0x102fe20008010842 */
[----:B------:R-:W-:Y:S01]  /*12e10*/  FFMA.FTZ R66, R42, UR4, -R66 ;  /* 0x000000042a427c23 */ /* 0x000fe20008010842 */
[----:B--2---:R-:W-:Y:S07]  /*12e20*/  F2FP.F16.F32.PACK_AB R46, R81, R86 ;  /* 0x00000056512e723e */ /* 0x004fee00000000ff */
[----:B------:R-:W1:Y:S01]  /*12e30*/  MUFU.EX2 R85, R3 ;  /* 0x0000000300557308 */ /* 0x000e620000000800 */
[----:B---3--:R-:W-:Y:S09]  /*12e40*/  F2FP.F16.F32.PACK_AB R166, R65, R64 ;  /* 0x0000004041a6723e */ /* 0x008ff200000000ff */
        /* <DEDUP_REMOVED lines=26> */
[-C--:B----4-:R-:W-:Y:S03]  /*12ff0*/  HMMA.16816.F32 R20, R48, R52.reuse, R20 ;  /* 0x000000343014723c */ /* 0x090fe60000001814 */
        /* <DEDUP_REMOVED lines=41> */
[----:B------:R-:W1:Y:S01]  /*13290*/  LDSM.16.MT88.4 R144, [R184+0x5c00] ;  /* 0x005c0000b890783b */ /* 0x000e620000004200 */
        /* <DEDUP_REMOVED lines=21> */
[----:B------:R-:W-:Y:S02]  /*133f0*/  F2FP.F16.F32.PACK_AB R164, R67, R68 ;  /* 0x0000004443a4723e */ /* 0x000fe400000000ff */
[----:B------:R-:W-:Y:S02]  /*13400*/  F2FP.F16.F32.PACK_AB R167, R66, R43 ;  /* 0x0000002b42a7723e */ /* 0x000fe400000000ff */
[----:B------:R-:W-:Y:S01]  /*13410*/  MOV R132, R40 ;  /* 0x0000002800847202 */ /* 0x000fe20000000f00 */
[-C--:B-1----:R-:W-:Y:S07]  /*13420*/  HMMA.16816.F32 R140, R160, R144.reuse, R4 ;  /* 0x00000090a08c723c */ /* 0x082fee0000001804 */
        /* <DEDUP_REMOVED lines=49> */
[----:B------:R-:W-:Y:S01]  /*13740*/  STL [R1], R4 ;  /* 0x0000000401007387 */ /* 0x000fe20000100800 */
        /* <DEDUP_REMOVED lines=8> */
.L_x_252:
[----:B------:R-:W2:Y:S04]  /*137d0*/  LDL.LU R5, [R1] ;  /* 0x0000000001057983 */ /* 0x000ea80000300800 */
[----:B---3--:R-:W3:Y:S04]  /*137e0*/  LDL.LU R2, [R1+0x4] ;  /* 0x0000040001027983 */ /* 0x008ee80000300800 */
[----:B------:R-:W4:Y:S04]  /*137f0*/  LDL.LU R10, [R1+0xc] ;  /* 0x00000c00010a7983 */ /* 0x000f280000300800 */
[----:B------:R-:W5:Y:S01]  /*13800*/  LDL.LU R9, [R1+0x8] ;  /* 0x0000080001097983 */ /* 0x000f620000300800 */
[----:B------:R-:W1:Y:S01]  /*13810*/  S2UR UR4, SR_CgaCtaId ;  /* 0x00000000000479c3 */ /* 0x000e620000008800 */
[----:B------:R-:W-:Y:S01]  /*13820*/  UISETP.NE.AND UP0, UPT, UR13, -0x1, UPT ;  /* 0xffffffff0d00788c */ /* 0x000fe2000bf05270 */
[----:B------:R-:W1:Y:S01]  /*13830*/  S2R R36, SR_TID.X ;  /* 0x0000000000247919 */ /* 0x000e620000002100 */
[----:B------:R-:W-:-:S04]  /*13840*/  UMOV UR8, 0x400 ;  /* 0x0000040000087882 */ /* 0x000fc80000000000 */
[----:B------:R-:W-:-:S05]  /*13850*/  PLOP3.LUT P0, PT, PT, PT, UP0, 0x80, 0x0 ;  /* 0x000000000000781c */ /* 0x000fca0003f0f008 */
[----:B------:R-:W-:Y:S02]  /*13860*/  @UP0 ULDC.64 UR6, c[0x0][0x298] ;  /* 0x0000a60000060ab9 */ /* 0x000fe40000000a00 */
[----:B------:R-:W-:Y:S02]  /*13870*/  @UP0 UIMAD.WIDE.U32 UR10, UR13, UR6, URZ ;  /* 0x000000060d0a02a5 */ /* 0x000fe4000f8e003f */
[----:B-1----:R-:W-:Y:S02]  /*13880*/  ULEA UR6, UR4, UR8, 0x18 ;  /* 0x0000000804067291 */ /* 0x002fe4000f8ec03f */
[----:B------:R-:W-:Y:S01]  /*13890*/  @UP0 UIMAD UR4, UR13, UR7, UR11 ;  /* 0x000000070d0402a4 */ /* 0x000fe2000f8e020b */
[----:B------:R-:W-:-:S04]  /*138a0*/  SHF.R.S32.HI R32, RZ, 0x1f, R36 ;  /* 0x0000001fff207819 */ /* 0x000fc80000011424 */
[CC--:B------:R-:W-:Y:S02]  /*138b0*/  LEA.HI R8, R32.reuse, R36.reuse, RZ, 0x2 ;  /* 0x0000002420087211 */ /* 0x0c0fe400078f10ff */
[----:B------:R-:W-:Y:S02]  /*138c0*/  LEA.HI R32, R32, R36, RZ, 0x5 ;  /* 0x0000002420207211 */ /* 0x000fe400078f28ff */
[----:B------:R-:W-:Y:S02]  /*138d0*/  SHF.R.S32.HI R31, RZ, 0x2, R8 ;  /* 0x00000002ff1f7819 */ /* 0x000fe40000011408 */
[----:B------:R-:W-:Y:S01]  /*138e0*/  SHF.R.S32.HI R28, RZ, 0x5, R32 ;  /* 0x00000005ff1c7819 */ /* 0x000fe20000011420 */
[----:B--2---:R-:W1:Y:S04]  /*138f0*/  SHFL.BFLY PT, R0, R5, 0x2, 0x1f ;  /* 0x0c401f0005007f89 */ /* 0x004e6800000e0000 */
[----:B---3--:R-:W2:Y:S04]  /*13900*/  SHFL.BFLY PT, R4, R2, 0x2, 0x1f ;  /* 0x0c401f0002047f89 */ /* 0x008ea800000e0000 */
[----:B-----5:R-:W3:Y:S01]  /*13910*/  SHFL.BFLY PT, R6, R9, 0x2, 0x1f ;  /* 0x0c401f0009067f89 */ /* 0x020ee200000e0000 */
[----:B-1----:R-:W-:-:S03]  /*13920*/  FADD.FTZ R0, R0, R5 ;  /* 0x0000000500007221 */ /* 0x002fc60000010000 */
[----:B----4-:R-:W1:Y:S01]  /*13930*/  SHFL.BFLY PT, R5, R10, 0x2, 0x1f ;  /* 0x0c401f000a057f89 */ /* 0x010e6200000e0000 */
[----:B--2---:R-:W-:Y:S01]  /*13940*/  FADD.FTZ R4, R4, R2 ;  /* 0x0000000204047221 */ /* 0x004fe20000010000 */
[----:B------:R-:W-:Y:S02]  /*13950*/  SHF.R.S32.HI R2, RZ, 0x1f, R31 ;  /* 0x0000001fff027819 */ /* 0x000fe4000001141f */
[----:B------:R-:W2:Y:S02]  /*13960*/  SHFL.BFLY PT, R7, R0, 0x1, 0x1f ;  /* 0x0c201f0000077f89 */ /* 0x000ea400000e0000 */
[----:B------:R-:W-:Y:S02]  /*13970*/  LEA.HI R2, R2, R31, RZ, 0x3 ;  /* 0x0000001f02027211 */ /* 0x000fe400078f18ff */
[----:B------:R-:W4:Y:S01]  /*13980*/  SHFL.BFLY PT, R26, R4, 0x1, 0x1f ;  /* 0x0c201f00041a7f89 */ /* 0x000f2200000e0000 */
[----:B---3--:R-:W-:Y:S01]  /*13990*/  FADD.FTZ R6, R6, R9 ;  /* 0x0000000906067221 */ /* 0x008fe20000010000 */
[----:B------:R-:W-:-:S04]  /*139a0*/  LOP3.LUT R2, R2, 0xfffffff8, RZ, 0xc0, !PT ;  /* 0xfffffff802027812 */ /* 0x000fc800078ec0ff */
[----:B------:R3:W3:Y:S01]  /*139b0*/  SHFL.BFLY PT, R25, R6, 0x1, 0x1f ;  /* 0x0c201f0006197f89 */ /* 0x0006e200000e0000 */
[----:B------:R-:W-:-:S05]  /*139c0*/  IMAD.IADD R3, R31, 0x1, -R2 ;  /* 0x000000011f037824 */ /* 0x000fca00078e0a02 */
[----:B------:R-:W-:Y:S01]  /*139d0*/  LEA.HI R2, R3, R3, RZ, 0x1 ;  /* 0x0000000303027211 */ /* 0x000fe200078f08ff */
[----:B-1----:R-:W-:Y:S01]  /*139e0*/  FADD.FTZ R5, R5, R10 ;  /* 0x0000000a05057221 */ /* 0x002fe20000010000 */
[----:B--2---:R-:W-:Y:S01]  /*139f0*/  FADD.FTZ R27, R0, R7 ;  /* 0x00000007001b7221 */ /* 0x004fe20000010000 */
[----:B------:R-:W-:-:S03]  /*13a00*/  LOP3.LUT R7, R8, 0xfffffffc, RZ, 0xc0, !PT ;  /* 0xfffffffc08077812 */ /* 0x000fc600078ec0ff */
[----:B------:R1:W2:Y:S01]  /*13a10*/  SHFL.BFLY PT, R24, R5, 0x1, 0x1f ;  /* 0x0c201f0005187f89 */ /* 0x0002a200000e0000 */
[----:B------:R-:W-:Y:S01]  /*13a20*/  SHF.R.S32.HI R0, RZ, 0x1, R2 ;  /* 0x00000001ff007819 */ /* 0x000fe20000011402 */
[----:B----4-:R-:W-:Y:S01]  /*13a30*/  FADD.FTZ R26, R4, R26 ;  /* 0x0000001a041a7221 */ /* 0x010fe20000010000 */
[----:B------:R-:W-:Y:S01]  /*13a40*/  LOP3.LUT R8, R2, 0x3fffffe, RZ, 0xc0, !PT ;  /* 0x03fffffe02087812 */ /* 0x000fe200078ec0ff */
[----:B------:R-:W-:Y:S02]  /*13a50*/  IMAD.IADD R2, R36, 0x1, -R7 ;  /* 0x0000000124027824 */ /* 0x000fe400078e0a07 */
[----:B------:R-:W-:Y:S02]  /*13a60*/  IMAD.SHL.U32 R4, R0, 0x40, RZ ;  /* 0x0000004000047824 */ /* 0x000fe400078e00ff */
[----:B------:R-:W-:Y:S02]  /*13a70*/  IMAD.IADD R3, R3, 0x1, -R8 ;  /* 0x0000000103037824 */ /* 0x000fe400078e0a08 */
[----:B------:R-:W-:Y:S01]  /*13a80*/  IMAD R2, R28, 0x100, R2 ;  /* 0x000001001c027824 */ /* 0x000fe200078e0202 */
[----:B------:R-:W-:-:S03]  /*13a90*/  LOP3.LUT R4, R4, 0xc0, RZ, 0xc0, !PT ;  /* 0x000000c004047812 */ /* 0x000fc600078ec0ff */
[----:B------:R-:W-:Y:S01]  /*13aa0*/  IMAD R2, R3, 0x10, R2 ;  /* 0x0000001003027824 */ /* 0x000fe200078e0202 */
[----:B------:R-:W-:-:S05]  /*13ab0*/  LEA.HI R3, R4, R4, RZ, 0x1d ;  /* 0x0000000404037211 */ /* 0x000fca00078fe8ff */
[----:B------:R-:W-:Y:S01]  /*13ac0*/  IMAD.U32 R2, R2, 0x2, R3 ;  /* 0x0000000202027824 */ /* 0x000fe200078e0003 */
[----:B------:R-:W-:-:S04]  /*13ad0*/  LOP3.LUT R3, R0, 0x1, RZ, 0xc0, !PT ;  /* 0x0000000100037812 */ /* 0x000fc800078ec0ff */
[----:B------:R-:W-:Y:S01]  /*13ae0*/  LEA R14, R2, UR6, 0x1 ;  /* 0x00000006020e7c11 */ /* 0x000fe2000f8e08ff */
[----:B-123--:R-:W-:Y:S06]  /*13af0*/  @P0 BRA `(.L_x_256) ;  /* 0x00000000001c0947 */ /* 0x00efec0003800000 */
[----:B------:R-:W1:Y:S01]  /*13b00*/  S2UR UR8, SR_CTAID.Y ;  /* 0x00000000000879c3 */ /* 0x000e620000002600 */
[----:B------:R-:W-:Y:S01]  /*13b10*/  ULDC.64 UR6, c[0x0][0x290] ;  /* 0x0000a40000067ab9 */ /* 0x000fe20000000a00 */
[----:B-1----:R-:W-:Y:S02]  /*13b20*/  USHF.R.S32.HI UR4, URZ, 0x1f, UR8 ;  /* 0x0000001f3f047899 */ /* 0x002fe40008011408 */
[----:B------:R-:W-:Y:S02]  /*13b30*/  UIMAD.WIDE.U32 UR10, UR8, UR6, URZ ;  /* 0x00000006080a72a5 */ /* 0x000fe4000f8e003f */
[----:B------:R-:W-:-:S04]  /*13b40*/  UIMAD UR4, UR4, UR6, URZ ;  /* 0x00000006040472a4 */ /* 0x000fc8000f8e023f */
[----:B------:R-:W-:-:S04]  /*13b50*/  UIMAD UR4, UR8, UR7, UR4 ;  /* 0x00000007080472a4 */ /* 0x000fc8000f8e0204 */
[----:B------:R-:W-:-:S12]  /*13b60*/  UIADD3 UR4, UR11, UR4, URZ ;  /* 0x000000040b047290 */ /* 0x000fd8000fffe03f */
.L_x_256:
[----:B------:R-:W-:Y:S01]  /*13b70*/  ULDC.U8 UR6, c[0x0][0x3d8] ;  /* 0x0000f60000067ab9 */ /* 0x000fe20000000000 */
[----:B------:R-:W-:Y:S01]  /*13b80*/  ULDC.U8 UR8, c[0x0][0x3d9] ;  /* 0x0000f64000087ab9 */ /* 0x000fe20000000000 */
[----:B------:R-:W-:Y:S01]  /*13b90*/  ISETP.NE.AND P2, PT, RZ, UR6, PT ;  /* 0x00000006ff007c0c */ /* 0x000fe2000bf45270 */
[----:B------:R-:W-:Y:S01]  /*13ba0*/  FADD.FTZ R24, R5, R24 ;  /* 0x0000001805187221 */ /* 0x000fe20000010000 */
[----:B------:R-:W-:Y:S01]  /*13bb0*/  ISETP.NE.U32.AND P3, PT, R3, 0x1, PT ;  /* 0x000000010300780c */ /* 0x000fe20003f65070 */
[----:B------:R-:W-:Y:S01]  /*13bc0*/  IMAD.MOV.U32 R3, RZ, RZ, 0x3f800000 ;  /* 0x3f800000ff037424 */ /* 0x000fe200078e00ff */
[----:B------:R-:W-:Y:S01]  /*13bd0*/  ISETP.NE.OR P1, PT, RZ, UR8, !P2 ;  /* 0x00000008ff007c0c */ /* 0x000fe2000d725670 */
[----:B------:R-:W-:Y:S01]  /*13be0*/  IMAD.MOV.U32 R29, RZ, RZ, 0x10 ;  /* 0x00000010ff1d7424 */ /* 0x000fe200078e00ff */
[----:B------:R-:W-:Y:S02]  /*13bf0*/  LOP3.LUT P0, RZ, R0, 0x2, RZ, 0xc0, !PT ;  /* 0x0000000200ff7812 */ /* 0x000fe4000780c0ff */
[----:B------:R-:W-:-:S02]  /*13c00*/  CS2R R22, SRZ ;  /* 0x0000000000167805 */ /* 0x000fc4000001ff00 */
[----:B------:R-:W-:Y:S02]  /*13c10*/  FSETP.NE.FTZ.AND P5, PT, R27, RZ, PT ;  /* 0x000000ff1b00720b */ /* 0x000fe40003fb5000 */
[----:B------:R-:W-:Y:S02]  /*13c20*/  FSETP.NE.FTZ.AND P4, PT, R26, RZ, PT ;  /* 0x000000ff1a00720b */ /* 0x000fe40003f95000 */
[----:B------:R-:W-:-:S03]  /*13c30*/  PLOP3.LUT P6, PT, PT, PT, PT, 0x8, 0x0 ;  /* 0x000000000000781c */ /* 0x000fc60003fce170 */
[----:B------:R-:W-:Y:S10]  /*13c40*/  @P1 BRA `(.L_x_257) ;  /* 0x00000000001c1947 */ /* 0x000ff40003800000 */
[----:B------:R-:W1:Y:S01]  /*13c50*/  S2UR UR7, SR_CTAID.Y ;  /* 0x00000000000779c3 */ /* 0x000e620000002600 */
[----:B------:R-:W-:Y:S01]  /*13c60*/  ULDC UR6, c[0x0][0x2c4] ;  /* 0x0000b10000067ab9 */ /* 0x000fe20000000800 */
[----:B------:R-:W-:Y:S01]  /*13c70*/  PLOP3.LUT P6, PT, PT, PT, PT, 0x80, 0x0 ;  /* 0x000000000000781c */ /* 0x000fe20003fcf070 */
[----:B-1----:R-:W-:-:S04]  /*13c80*/  @!UP0 UIMAD UR13, UR7, UR6, URZ ;  /* 0x00000006070d82a4 */ /* 0x002fc8000f8e023f */
[----:B------:R-:W-:Y:S02]  /*13c90*/  USHF.R.S32.HI UR6, URZ, 0x1f, UR13 ;  /* 0x0000001f3f067899 */ /* 0x000fe4000801140d */
[----:B------:R-:W-:-:S04]  /*13ca0*/  IMAD.U32 R22, RZ, RZ, UR13 ;  /* 0x0000000dff167e24 */ /* 0x000fc8000f8e00ff */
[----:B------:R-:W-:-:S07]  /*13cb0*/  MOV R23, UR6 ;  /* 0x0000000600177c02 */ /* 0x000fce0008000f00 */
.L_x_257:
[----:B------:R-:W-:Y:S01]  /*13cc0*/  ISETP.NE.AND P1, PT, RZ, UR8, PT ;  /* 0x00000008ff007c0c */ /* 0x000fe2000bf25270 */
[----:B------:R-:W-:Y:S01]  /*13cd0*/  FADD.FTZ R25, R6, R25 ;  /* 0x0000001906197221 */ /* 0x000fe20000010000 */
[C---:B------:R-:W-:Y:S01]  /*13ce0*/  IADD3 R18, R14.reuse, 0x20, RZ ;  /* 0x000000200e127810 */ /* 0x040fe20007ffe0ff */
[----:B------:R-:W1:Y:S01]  /*13cf0*/  @P5 MUFU.RCP R3, R27 ;  /* 0x0000001b00035308 */ /* 0x000e620000001000 */
[----:B------:R-:W-:Y:S01]  /*13d00*/  @P0 IADD3 R18, R14, -0x20, RZ ;  /* 0xffffffe00e120810 */ /* 0x000fe20007ffe0ff */
[----:B------:R-:W2:Y:S01]  /*13d10*/  S2R R37, SR_TID.X ;  /* 0x0000000000257919 */ /* 0x000ea20000002100 */
[----:B------:R-:W-:Y:S01]  /*13d20*/  PLOP3.LUT P0, PT, PT, PT, PT, 0x8, 0x0 ;  /* 0x000000000000781c */ /* 0x000fe20003f0e170 */
[----:B------:R-:W3:Y:S01]  /*13d30*/  S2UR UR6, SR_CTAID.X ;  /* 0x00000000000679c3 */ /* 0x000ee20000002500 */
[----:B------:R-:W-:Y:S01]  /*13d40*/  SEL R29, R29, 0xfffffff0, P3 ;  /* 0xfffffff01d1d7807 */ /* 0x000fe20001800000 */
[----:B------:R-:W4:Y:S01]  /*13d50*/  S2R R42, SR_CTAID.Y ;  /* 0x00000000002a7919 */ /* 0x000f220000002600 */
[----:B------:R-:W-:Y:S01]  /*13d60*/  FSETP.NE.FTZ.AND P3, PT, R24, RZ, PT ;  /* 0x000000ff1800720b */ /* 0x000fe20003f75000 */
[----:B------:R-:W-:Y:S01]  /*13d70*/  BSSY B0, `(.L_x_258) ;  /* 0x00000ad000007945 */ /* 0x000fe20003800000 */
[----:B------:R-:W-:-:S02]  /*13d80*/  MOV R4, 0x3f800000 ;  /* 0x3f80000000047802 */ /* 0x000fc40000000f00 */
[----:B------:R-:W-:Y:S01]  /*13d90*/  @!P1 PLOP3.LUT P0, PT, P2, PT, PT, 0x80, 0x0 ;  /* 0x000000000000981c */ /* 0x000fe2000170f070 */
[----:B------:R-:W5:Y:S01]  /*13da0*/  @!P1 LDC R17, c[0x0][0x2c4] ;  /* 0x0000b100ff119b82 */ /* 0x000f620000000800 */
[----:B------:R-:W-:Y:S02]  /*13db0*/  FSETP.NE.FTZ.AND P2, PT, R25, RZ, PT ;  /* 0x000000ff1900720b */ /* 0x000fe40003f55000 */
[----:B------:R-:W-:Y:S01]  /*13dc0*/  MOV R2, 0x3f800000 ;  /* 0x3f80000000027802 */ /* 0x000fe20000000f00 */
[----:B------:R-:W3:Y:S01]  /*13dd0*/  @P4 MUFU.RCP R4, R26 ;  /* 0x0000001a00044308 */ /* 0x000ee20000001000 */
[----:B------:R-:W-:Y:S01]  /*13de0*/  MOV R0, 0x3f800000 ;  /* 0x3f80000000007802 */ /* 0x000fe20000000f00 */
[C---:B-1----:R-:W-:Y:S01]  /*13df0*/  FMUL.FTZ R140, R3.reuse, R140 ;  /* 0x0000008c038c7220 */ /* 0x042fe20000410000 */
[C---:B------:R-:W-:Y:S01]  /*13e00*/  FMUL.FTZ R141, R3.reuse, R141 ;  /* 0x0000008d038d7220 */ /* 0x040fe20000410000 */
[C---:B------:R-:W-:Y:S01]  /*13e10*/  FMUL.FTZ R144, R3.reuse, R144 ;  /* 0x0000009003907220 */ /* 0x040fe20000410000 */
[C---:B------:R-:W-:Y:S01]  /*13e20*/  FMUL.FTZ R145, R3.reuse, R145 ;  /* 0x0000009103917220 */ /* 0x040fe20000410000 */
[C---:B------:R-:W-:Y:S01]  /*13e30*/  FMUL.FTZ R152, R3.reuse, R152 ;  /* 0x0000009803987220 */ /* 0x040fe20000410000 */
[C---:B------:R-:W-:Y:S01]  /*13e40*/  FMUL.FTZ R13, R3.reuse, R153 ;  /* 0x00000099030d7220 */ /* 0x040fe20000410000 */
[----:B------:R-:W1:Y:S01]  /*13e50*/  @P3 MUFU.RCP R0, R24 ;  /* 0x0000001800003308 */ /* 0x000e620000001000 */
[C---:B------:R-:W-:Y:S01]  /*13e60*/  FMUL.FTZ R160, R3.reuse, R160 ;  /* 0x000000a003a07220 */ /* 0x040fe20000410000 */
[----:B------:R-:W-:Y:S01]  /*13e70*/  FMUL.FTZ R9, R3, R161 ;  /* 0x000000a103097220 */ /* 0x000fe20000410000 */
[----:B------:R-:W2:Y:S01]  /*13e80*/  @!P1 LDC R30, c[0x0][0x270] ;  /* 0x00009c00ff1e9b82 */ /* 0x000ea20000000800 */
[----:B------:R-:W-:-:S03]  /*13e90*/  F2FP.F16.F32.PACK_AB R13, R13, R152 ;  /* 0x000000980d0d723e */ /* 0x000fc600000000ff */
[----:B------:R-:W-:Y:S01]  /*13ea0*/  F2FP.F16.F32.PACK_AB R9, R9, R160 ;  /* 0x000000a00909723e */ /* 0x000fe200000000ff */
[----:B------:R-:W4:Y:S01]  /*13eb0*/  @P2 MUFU.RCP R2, R25 ;  /* 0x0000001900022308 */ /* 0x000f220000001000 */
        /* <DEDUP_REMOVED lines=25> */
[----:B-----5:R-:W2:Y:S01]  /*14050*/  @P0 LDC R17, c[0x0][0x2e4] ;  /* 0x0000b900ff110b82 */ /* 0x020ea20000000800 */
[----:B------:R-:W-:-:S02]  /*14060*/  F2FP.F16.F32.PACK_AB R0, R143, R142 ;  /* 0x0000008e8f00723e */ /* 0x000fc400000000ff */
[----:B------:R-:W-:Y:S01]  /*14070*/  F2FP.F16.F32.PACK_AB R4, R145, R144 ;  /* 0x000000909104723e */ /* 0x000fe200000000ff */
[----:B------:R1:W-:Y:S01]  /*14080*/  STS [R14], R2 ;  /* 0x000000020e007388 */ /* 0x0003e20000000800 */
[----:B------:R-:W-:Y:S02]  /*14090*/  F2FP.F16.F32.PACK_AB R3, R3, R146 ;  /* 0x000000920303723e */ /* 0x000fe400000000ff */
[----:B------:R-:W-:Y:S01]  /*140a0*/  F2FP.F16.F32.PACK_AB R6, R6, R136 ;  /* 0x000000880606723e */ /* 0x000fe200000000ff */
[----:B------:R3:W-:Y:S01]  /*140b0*/  STS [R14+0x200], R0 ;  /* 0x000200000e007388 */ /* 0x0007e20000000800 */
[----:B------:R-:W-:Y:S01]  /*140c0*/  F2FP.F16.F32.PACK_AB R5, R139, R5 ;  /* 0x000000058b05723e */ /* 0x000fe200000000ff */
[----:B------:R-:W4:Y:S01]  /*140d0*/  @P1 LDC.64 R20, c[0x0][0x2c0] ;  /* 0x0000b000ff141b82 */ /* 0x000f220000000a00 */
[----:B------:R-:W-:Y:S02]  /*140e0*/  F2FP.F16.F32.PACK_AB R16, R16, R148 ;  /* 0x000000941010723e */ /* 0x000fe400000000ff */
[----:B------:R-:W-:-:S02]  /*140f0*/  F2FP.F16.F32.PACK_AB R15, R151, R15 ;  /* 0x0000000f970f723e */ /* 0x000fc400000000ff */
[----:B------:R-:W-:Y:S02]  /*14100*/  F2FP.F16.F32.PACK_AB R12, R12, R154 ;  /* 0x0000009a0c0c723e */ /* 0x000fe400000000ff */
[----:B------:R-:W-:Y:S02]  /*14110*/  F2FP.F16.F32.PACK_AB R8, R8, R162 ;  /* 0x000000a20808723e */ /* 0x000fe400000000ff */
[----:B------:R-:W-:Y:S02]  /*14120*/  F2FP.F16.F32.PACK_AB R11, R11, R156 ;  /* 0x0000009c0b0b723e */ /* 0x000fe400000000ff */
[----:B------:R-:W-:Y:S02]  /*14130*/  F2FP.F16.F32.PACK_AB R10, R159, R10 ;  /* 0x0000000a9f0a723e */ /* 0x000fe400000000ff */
[----:B------:R-:W-:Y:S02]  /*14140*/  F2FP.F16.F32.PACK_AB R7, R7, R164 ;  /* 0x000000a40707723e */ /* 0x000fe400000000ff */
[----:B------:R-:W-:-:S02]  /*14150*/  F2FP.F16.F32.PACK_AB R19, R167, R19 ;  /* 0x00000013a713723e */ /* 0x000fc400000000ff */
[----:B-1----:R-:W-:Y:S02]  /*14160*/  IADD3 R2, R14, R29, RZ ;  /* 0x0000001d0e027210 */ /* 0x002fe40007ffe0ff */
[----:B---3--:R-:W-:-:S03]  /*14170*/  IADD3 R0, R29, R18, RZ ;  /* 0x000000121d007210 */ /* 0x008fc60007ffe0ff */
[----:B------:R1:W-:Y:S04]  /*14180*/  STS [R2], R4 ;  /* 0x0000000402007388 */ /* 0x0003e80000000800 */
[----:B------:R3:W-:Y:S04]  /*14190*/  STS [R2+0x200], R3 ;  /* 0x0002000302007388 */ /* 0x0007e80000000800 */
[----:B------:R5:W-:Y:S04]  /*141a0*/  STS [R14+0x1000], R6 ;  /* 0x001000060e007388 */ /* 0x000be80000000800 */
[----:B------:R-:W-:Y:S04]  /*141b0*/  STS [R14+0x1200], R5 ;  /* 0x001200050e007388 */ /* 0x000fe80000000800 */
[----:B------:R-:W-:Y:S04]  /*141c0*/  STS [R2+0x1000], R16 ;  /* 0x0010001002007388 */ /* 0x000fe80000000800 */
[----:B------:R4:W-:Y:S04]  /*141d0*/  STS [R2+0x1200], R15 ;  /* 0x0012000f02007388 */ /* 0x0009e80000000800 */
[----:B------:R4:W-:Y:S01]  /*141e0*/  STS [R18], R13 ;  /* 0x0000000d12007388 */ /* 0x0009e20000000800 */
[----:B-1----:R1:W1:Y:S03]  /*141f0*/  @P5 MUFU.LG2 R4, R27 ;  /* 0x0000001b00045308 */ /* 0x0022660000000c00 */
[----:B------:R4:W-:Y:S01]  /*14200*/  STS [R18+0x200], R12 ;  /* 0x0002000c12007388 */ /* 0x0009e20000000800 */
[----:B---3--:R-:W-:Y:S01]  /*14210*/  @P1 MOV R3, 0x1 ;  /* 0x0000000100031802 */ /* 0x008fe20000000f00 */
[----:B--2---:R-:W-:-:S02]  /*14220*/  @!P1 IMAD R3, R17, R30, RZ ;  /* 0x0000001e11039224 */ /* 0x004fc400078e02ff */
[----:B------:R2:W-:Y:S01]  /*14230*/  STS [R0], R9 ;  /* 0x0000000900007388 */ /* 0x0005e20000000800 */
[----:B-----5:R-:W3:Y:S01]  /*14240*/  @P1 LDC R6, c[0x0][0x2c0] ;  /* 0x0000b000ff061b82 */ /* 0x020ee20000000800 */
[----:B------:R-:W-:Y:S02]  /*14250*/  IMAD R3, R42, R3, RZ ;  /* 0x000000032a037224 */ /* 0x000fe400078e02ff */
[----:B------:R-:W-:Y:S03]  /*14260*/  STS [R0+0x200], R8 ;  /* 0x0002000800007388 */ /* 0x000fe60000000800 */
[----:B------:R-:W-:Y:S01]  /*14270*/  SEL R3, R3, RZ, !P6 ;  /* 0x000000ff03037207 */ /* 0x000fe20007000000 */
[----:B------:R5:W-:Y:S01]  /*14280*/  STS [R18+0x1000], R11 ;  /* 0x0010000b12007388 */ /* 0x000be20000000800 */
[----:B-1----:R-:W-:Y:S01]  /*14290*/  SHF.R.S32.HI R27, RZ, 0x1f, R37 ;  /* 0x0000001fff1b7819 */ /* 0x002fe20000011425 */
[----:B------:R-:W-:-:S02]  /*142a0*/  @P5 FMUL.FTZ R4, R4, 0.69314718246459960938 ;  /* 0x3f31721804045820 */ /* 0x000fc40000410000 */
[----:B------:R-:W-:Y:S01]  /*142b0*/  STS [R18+0x1200], R10 ;  /* 0x0012000a12007388 */ /* 0x000fe20000000800 */
[----:B----4-:R-:W-:Y:S01]  /*142c0*/  @P1 IMAD R2, R21, R20, RZ ;  /* 0x0000001415021224 */ /* 0x010fe200078e02ff */
[----:B------:R-:W-:Y:S02]  /*142d0*/  LEA.HI R27, R27, R37, RZ, 0x2 ;  /* 0x000000251b1b7211 */ /* 0x000fe400078f10ff */
[----:B------:R1:W-:Y:S01]  /*142e0*/  STS [R0+0x1000], R7 ;  /* 0x0010000700007388 */ /* 0x0003e20000000800 */
[----:B------:R-:W4:Y:S01]  /*142f0*/  @P3 LDC R13, c[0x0][0x2e8] ;  /* 0x0000ba00ff0d3b82 */ /* 0x000f220000000800 */
[----:B------:R-:W-:Y:S02]  /*14300*/  @!P1 MOV R2, R17 ;  /* 0x0000001100029202 */ /* 0x000fe40000000f00 */
[----:B------:R1:W-:Y:S01]  /*14310*/  STS [R0+0x1200], R19 ;  /* 0x0012001300007388 */ /* 0x0003e20000000800 */
[----:B------:R-:W-:Y:S02]  /*14320*/  MOV R20, 0x7f800000 ;  /* 0x7f80000000147802 */ /* 0x000fe40000000f00 */
[----:B------:R-:W-:Y:S01]  /*14330*/  MOV R21, 0x7f800000 ;  /* 0x7f80000000157802 */ /* 0x000fe20000000f00 */
[----:B------:R-:W3:Y:S01]  /*14340*/  S2R R29, SR_CTAID.Z ;  /* 0x00000000001d7919 */ /* 0x000ee20000002700 */
[----:B------:R-:W4:Y:S01]  /*14350*/  @P2 LDC R12, c[0x0][0x2e8] ;  /* 0x0000ba00ff0c2b82 */ /* 0x000f220000000800 */
[----:B--2---:R-:W2:Y:S01]  /*14360*/  @P4 MUFU.LG2 R9, R26 ;  /* 0x0000001a00094308 */ /* 0x004ea20000000c00 */
[----:B------:R-:W-:-:S06]  /*14370*/  @!P1 MOV R6, 0x1 ;  /* 0x0000000100069802 */ /* 0x000fcc0000000f00 */
[----:B-----5:R-:W5:Y:S01]  /*14380*/  @P4 LDC R11, c[0x0][0x2e8] ;  /* 0x0000ba00ff0b4b82 */ /* 0x020f620000000800 */
[----:B------:R3:W-:Y:S07]  /*14390*/  @P2 MUFU.LG2 R8, R25 ;  /* 0x0000001900082308 */ /* 0x0007ee0000000c00 */
[----:B-1----:R-:W1:Y:S01]  /*143a0*/  @P5 LDC R7, c[0x0][0x2e8] ;  /* 0x0000ba00ff075b82 */ /* 0x002e620000000800 */
[----:B------:R4:W1:Y:S01]  /*143b0*/  @P3 MUFU.LG2 R10, R24 ;  /* 0x00000018000a3308 */ /* 0x0008620000000c00 */
[----:B------:R-:W-:-:S06]  /*143c0*/  LOP3.LUT R0, R32, 0xffffffe0, RZ, 0xc0, !PT ;  /* 0xffffffe020007812 */ /* 0x000fcc00078ec0ff */
[----:B------:R-:W-:Y:S01]  /*143d0*/  BAR.SYNC.DEFER_BLOCKING 0x0 ;  /* 0x0000000000007b1d */ /* 0x000fe20000010000 */
[----:B------:R-:W-:Y:S02]  /*143e0*/  IADD3 R5, -R0, R36, RZ ;  /* 0x0000002400057210 */ /* 0x000fe40007ffe1ff */
[----:B------:R-:W-:Y:S02]  /*143f0*/  LOP3.LUT R0, R27, 0xfffffffc, RZ, 0xc0, !PT ;  /* 0xfffffffc1b007812 */ /* 0x000fe400078ec0ff */
[----:B------:R-:W-:Y:S01]  /*14400*/  LOP3.LUT P0, RZ, R5, 0x3, RZ, 0xc0, !PT ;  /* 0x0000000305ff7812 */ /* 0x000fe2000780c0ff */
[----:B--2---:R-:W-:Y:S01]  /*14410*/  @P4 FMUL.FTZ R5, R9, 0.69314718246459960938 ;  /* 0x3f31721809054820 */ /* 0x004fe20000410000 */
[----:B------:R-:W-:Y:S01]  /*14420*/  IADD3 R26, -R0, R37, RZ ;  /* 0x00000025001a7210 */ /* 0x000fe20007ffe1ff */
[----:B---3--:R-:W-:Y:S01]  /*14430*/  IMAD R0, R6, UR6, RZ ;  /* 0x0000000606007c24 */ /* 0x008fe2000f8e02ff */
[----:B------:R-:W-:Y:S01]  /*14440*/  MOV R25, 0x7f800000 ;  /* 0x7f80000000197802 */ /* 0x000fe20000000f00 */
[----:B------:R-:W-:Y:S01]  /*14450*/  IMAD R2, R29, R2, R3 ;  /* 0x000000021d027224 */ /* 0x000fe200078e0203 */
[----:B----4-:R-:W-:Y:S01]  /*14460*/  MOV R24, 0x7f800000 ;  /* 0x7f80000000187802 */ /* 0x010fe20000000f00 */
[----:B-----5:R-:W-:Y:S01]  /*14470*/  @P4 FFMA.FTZ R24, R40, R11, R5 ;  /* 0x0000000b28184223 */ /* 0x020fe20000010005 */
[----:B------:R-:W-:Y:S01]  /*14480*/  SHF.L.U32 R0, R0, 0x7, RZ ;  /* 0x0000000700007819 */ /* 0x000fe200000006ff */
[----:B-1----:R-:W-:Y:S01]  /*14490*/  @P5 FFMA.FTZ R25, R41, R7, R4 ;  /* 0x0000000729195223 */ /* 0x002fe20000010004 */
[----:B------:R-:W-:-:S02]  /*144a0*/  @P3 FMUL.FTZ R7, R10, 0.69314718246459960938 ;  /* 0x3f3172180a073820 */ /* 0x000fc40000410000 */
[----:B------:R-:W-:Y:S01]  /*144b0*/  IADD3 R10, P5, P1, R0, R22, R2 ;  /* 0x00000016000a7210 */ /* 0x000fe200079be002 */
[----:B------:R-:W-:Y:S01]  /*144c0*/  @P2 FMUL.FTZ R4, R8, 0.69314718246459960938 ;  /* 0x3f31721808042820 */ /* 0x000fe20000410000 */
[----:B------:R-:W-:Y:S01]  /*144d0*/  SHF.R.S32.HI R3, RZ, 0x1f, R0 ;  /* 0x0000001fff037819 */ /* 0x000fe20000011400 */
[----:B------:R1:W2:Y:S01]  /*144e0*/  LDS.128 R32, [R204+0x1800] ;  /* 0x00180000cc207984 */ /* 0x0002a20000000c00 */
[----:B------:R-:W-:Y:S01]  /*144f0*/  SHF.R.S32.HI R2, RZ, 0x1f, R2 ;  /* 0x0000001fff027819 */ /* 0x000fe20000011402 */
[----:B------:R-:W-:Y:S01]  /*14500*/  @P3 FFMA.FTZ R20, R39, R13, R7 ;  /* 0x0000000d27143223 */ /* 0x000fe20000010007 */
[----:B------:R-:W-:Y:S02]  /*14510*/  @P2 FFMA.FTZ R21, R38, R12, R4 ;  /* 0x0000000c26152223 */ /* 0x000fe40000010004 */
[----:B------:R-:W-:Y:S01]  /*14520*/  IADD3.X R9, R3, R23, R2, P5, P1 ;  /* 0x0000001703097210 */ /* 0x000fe20002fe2402 */
[----:B------:R-:W-:Y:S06]  /*14530*/  @P0 BRA `(.L_x_259) ;  /* 0x0000000000c00947 */ /* 0x000fec0003800000 */
[----:B------:R-:W3:Y:S01]  /*14540*/  S2R R3, SR_TID.X ;  /* 0x0000000000037919 */ /* 0x000ee20000002100 */
[----:B------:R-:W-:-:S04]  /*14550*/  SHF.R.S32.HI R2, RZ, 0x1f, R28 ;  /* 0x0000001fff027819 */ /* 0x000fc8000001141c */
[----:B------:R-:W-:-:S04]  /*14560*/  LEA.HI R2, R2, R28, RZ, 0x2 ;  /* 0x0000001c02027211 */ /* 0x000fc800078f10ff */
[----:B------:R-:W-:-:S05]  /*14570*/  LOP3.LUT R2, R2, 0xffffffc, RZ, 0xc0, !PT ;  /* 0x0ffffffc02027812 */ /* 0x000fca00078ec0ff */
[----:B------:R-:W-:Y:S01]  /*14580*/  IMAD.IADD R2, R28, 0x1, -R2 ;  /* 0x000000011c027824 */ /* 0x000fe200078e0a02 */
[----:B---3--:R-:W-:-:S04]  /*14590*/  SHF.R.S32.HI R0, RZ, 0x1f, R3 ;  /* 0x0000001fff007819 */ /* 0x008fc80000011403 */
[----:B------:R-:W-:-:S04]  /*145a0*/  LEA.HI R0, R0, R3, RZ, 0x5 ;  /* 0x0000000300007211 */ /* 0x000fc800078f28ff */
[----:B------:R-:W-:-:S05]  /*145b0*/  LOP3.LUT R0, R0, 0xffffffe0, RZ, 0xc0, !PT ;  /* 0xffffffe000007812 */ /* 0x000fca00078ec0ff */
[----:B------:R-:W-:-:S05]  /*145c0*/  IMAD.IADD R0, R3, 0x1, -R0 ;  /* 0x0000000103007824 */ /* 0x000fca00078e0a00 */
[----:B------:R-:W-:-:S04]  /*145d0*/  SHF.R.S32.HI R3, RZ, 0x1f, R0 ;  /* 0x0000001fff037819 */ /* 0x000fc80000011400 */
[----:B------:R-:W-:-:S04]  /*145e0*/  LEA.HI R0, R3, R0, RZ, 0x2 ;  /* 0x0000000003007211 */ /* 0x000fc800078f10ff */
[----:B------:R-:W-:-:S05]  /*145f0*/  SHF.R.S32.HI R0, RZ, 0x2, R0 ;  /* 0x00000002ff007819 */ /* 0x000fca0000011400 */
[----:B------:R-:W-:-:S04]  /*14600*/  IMAD R0, R2, 0x10, R0 ;  /* 0x0000001002007824 */ /* 0x000fc800078e0200 */
[C---:B------:R-:W-:Y:S01]  /*14610*/  VIADD R2, R0.reuse, 0x8 ;  /* 0x0000000800027836 */ /* 0x040fe20000000000 */
[C---:B------:R-:W-:Y:S01]  /*14620*/  ISETP.GE.AND P6, PT, R0.reuse, UR5, PT ;  /* 0x0000000500007c0c */ /* 0x040fe2000bfc6270 */
[C---:B------:R-:W-:Y:S02]  /*14630*/  VIADD R3, R0.reuse, 0x40 ;  /* 0x0000004000037836 */ /* 0x040fe40000000000 */
[----:B------:R-:W-:Y:S01]  /*14640*/  VIADD R5, R0, 0x48 ;  /* 0x0000004800057836 */ /* 0x000fe20000000000 */
[----:B------:R-:W-:Y:S02]  /*14650*/  ISETP.GE.AND P5, PT, R2, UR5, PT ;  /* 0x0000000502007c0c */ /* 0x000fe4000bfa6270 */
[----:B------:R-:W-:Y:S02]  /*14660*/  ISETP.GE.AND P4, PT, R3, UR5, PT ;  /* 0x0000000503007c0c */ /* 0x000fe4000bf86270 */
[----:B------:R-:W-:-:S05]  /*14670*/  ISETP.GE.AND P3, PT, R5, UR5, PT ;  /* 0x0000000505007c0c */ /* 0x000fca000bf66270 */
[----:B------:R-:W3:Y:S01]  /*14680*/  @!P6 LDC.64 R12, c[0x0][0x2b0] ;  /* 0x0000ac00ff0ceb82 */ /* 0x000ee20000000a00 */
[----:B------:R-:W-:-:S03]  /*14690*/  @!P6 IMAD R4, R0, R6, RZ ;  /* 0x000000060004e224 */ /* 0x000fc600078e02ff */
[-C--:B------:R-:W-:Y:S02]  /*146a0*/  @!P5 IMAD R2, R2, R6.reuse, RZ ;  /* 0x000000060202d224 */ /* 0x080fe400078e02ff */
[----:B------:R-:W-:Y:S01]  /*146b0*/  @!P4 IMAD R0, R3, R6, RZ ;  /* 0x000000060300c224 */ /* 0x000fe200078e02ff */
[----:B------:R-:W-:Y:S01]  /*146c0*/  @!P6 IADD3 R7, P0, R4, R10, RZ ;  /* 0x0000000a0407e210 */ /* 0x000fe20007f1e0ff */
[----:B------:R-:W4:Y:S01]  /*146d0*/  @!P5 LDC.64 R14, c[0x0][0x2b0] ;  /* 0x0000ac00ff0edb82 */ /* 0x000f220000000a00 */
[----:B------:R-:W-:Y:S01]  /*146e0*/  @!P3 IMAD R5, R5, R6, RZ ;  /* 0x000000060505b224 */ /* 0x000fe200078e02ff */
[-C--:B------:R-:W-:Y:S02]  /*146f0*/  @!P5 IADD3 R3, P2, R2, R10.reuse, RZ ;  /* 0x0000000a0203d210 */ /* 0x080fe40007f5e0ff */
[----:B------:R-:W-:Y:S02]  /*14700*/  @!P4 IADD3 R11, P1, R0, R10, RZ ;  /* 0x0000000a000bc210 */ /* 0x000fe40007f3e0ff */
[----:B------:R-:W-:-:S02]  /*14710*/  @!P6 LEA.HI.X.SX32 R4, R4, R9, 0x1, P0 ;  /* 0x000000090404e211 */ /* 0x000fc400000f0eff */
[----:B------:R-:W5:Y:S01]  /*14720*/  @!P4 LDC.64 R16, c[0x0][0x2b0] ;  /* 0x0000ac00ff10cb82 */ /* 0x000f620000000a00 */
[----:B------:R-:W-:Y:S02]  /*14730*/  @!P5 LEA.HI.X.SX32 R2, R2, R9, 0x1, P2 ;  /* 0x000000090202d211 */ /* 0x000fe400010f0eff */
[----:B------:R-:W-:-:S05]  /*14740*/  @!P3 IADD3 R10, P0, R5, R10, RZ ;  /* 0x0000000a050ab210 */ /* 0x000fca0007f1e0ff */
[----:B------:R-:W1:Y:S01]  /*14750*/  @!P3 LDC.64 R18, c[0x0][0x2b0] ;  /* 0x0000ac00ff12bb82 */ /* 0x000e620000000a00 */
[----:B---3--:R-:W-:Y:S02]  /*14760*/  @!P6 LEA R8, P2, R7, R12, 0x2 ;  /* 0x0000000c0708e211 */ /* 0x008fe400078410ff */
[-C--:B------:R-:W-:Y:S02]  /*14770*/  @!P4 LEA.HI.X.SX32 R12, R0, R9.reuse, 0x1, P1 ;  /* 0x00000009000cc211 */ /* 0x080fe400008f0eff */
[----:B------:R-:W-:Y:S02]  /*14780*/  @!P3 LEA.HI.X.SX32 R0, R5, R9, 0x1, P0 ;  /* 0x000000090500b211 */ /* 0x000fe400000f0eff */
[----:B------:R-:W-:Y:S02]  /*14790*/  @!P6 LEA.HI.X R9, R7, R13, R4, 0x2, P2 ;  /* 0x0000000d0709e211 */ /* 0x000fe400010f1404 */
[----:B----4-:R-:W-:-:S03]  /*147a0*/  @!P5 LEA R6, P1, R3, R14, 0x2 ;  /* 0x0000000e0306d211 */ /* 0x010fc600078210ff */
[----:B------:R3:W-:Y:S01]  /*147b0*/  @!P6 STG.E desc[UR22][R8.64], R25 ;  /* 0x000000190800e986 */ /* 0x0007e2000c101916 */
[----:B------:R-:W-:Y:S02]  /*147c0*/  @!P5 LEA.HI.X R7, R3, R15, R2, 0x2, P1 ;  /* 0x0000000f0307d211 */ /* 0x000fe400008f1402 */
[----:B-----5:R-:W-:-:S03]  /*147d0*/  @!P4 LEA R4, P1, R11, R16, 0x2 ;  /* 0x000000100b04c211 */ /* 0x020fc600078210ff */
[----:B------:R3:W-:Y:S01]  /*147e0*/  @!P5 STG.E desc[UR22][R6.64], R24 ;  /* 0x000000180600d986 */ /* 0x0007e2000c101916 */
[----:B------:R-:W-:Y:S02]  /*147f0*/  @!P4 LEA.HI.X R5, R11, R17, R12, 0x2, P1 ;  /* 0x000000110b05c211 */ /* 0x000fe400008f140c */
[----:B-1----:R-:W-:-:S03]  /*14800*/  @!P3 LEA R2, P0, R10, R18, 0x2 ;  /* 0x000000120a02b211 */ /* 0x002fc600078010ff */
[----:B------:R3:W-:Y:S01]  /*14810*/  @!P4 STG.E desc[UR22][R4.64], R20 ;  /* 0x000000140400c986 */ /* 0x0007e2000c101916 */
[----:B------:R-:W-:-:S05]  /*14820*/  @!P3 LEA.HI.X R3, R10, R19, R0, 0x2, P0 ;  /* 0x000000130a03b211 */ /* 0x000fca00000f1400 */
[----:B------:R3:W-:Y:S04]  /*14830*/  @!P3 STG.E desc[UR22][R2.64], R21 ;  /* 0x000000150200b986 */ /* 0x0007e8000c101916 */
.L_x_259:
[----:B------:R-:W-:Y:S05]  /*14840*/  BSYNC B0 ;  /* 0x0000000000007941 */ /* 0x000fea0003800000 */
.L_x_258:
[----:B------:R4:W1:Y:S01]  /*14850*/  LDS.128 R12, [R204] ;  /* 0x00000000cc0c7984 */ /* 0x0008620000000c00 */
[----:B---3--:R-:W-:Y:S01]  /*14860*/  SHF.R.S32.HI R2, RZ, 0x2, R27 ;  /* 0x00000002ff027819 */ /* 0x008fe2000001141b */
[----:B------:R-:W-:Y:S01]  /*14870*/  IMAD.SHL.U32 R3, R26, 0x8, RZ ;  /* 0x000000081a037824 */ /* 0x000fe200078e00ff */
[----:B------:R-:W-:Y:S01]  /*14880*/  UIMAD UR15, UR6, -0x80, UR15 ;  /* 0xffffff80060f78a4 */ /* 0x000fe2000f8e020f */
[----:B------:R-:W-:Y:S01]  /*14890*/  SHF.R.S32.HI R7, RZ, 0x1f, R29 ;  /* 0x0000001fff077819 */ /* 0x000fe2000001141d */
[----:B------:R-:W-:Y:S01]  /*148a0*/  BSSY B0, `(.L_x_260) ;  /* 0x0000020000007945 */ /* 0x000fe20003800000 */
[----:B------:R-:W-:Y:S01]  /*148b0*/  ULDC UR6, c[0x0][0x2d0] ;  /* 0x0000b40000067ab9 */ /* 0x000fe20000000800 */
[C---:B------:R-:W-:Y:S01]  /*148c0*/  VIADD R0, R2.reuse, 0x20 ;  /* 0x0000002002007836 */ /* 0x040fe20000000000 */
[----:B------:R-:W-:Y:S01]  /*148d0*/  ISETP.GE.AND P0, PT, R3, UR6, PT ;  /* 0x0000000603007c0c */ /* 0x000fe2000bf06270 */
[----:B------:R-:W-:Y:S01]  /*148e0*/  VIADD R5, R2, 0x40 ;  /* 0x0000004002057836 */ /* 0x000fe20000000000 */
[----:B------:R-:W-:Y:S01]  /*148f0*/  SHF.R.S32.HI R6, RZ, 0x1f, R3 ;  /* 0x0000001fff067819 */ /* 0x000fe20000011403 */
[----:B------:R-:W-:Y:S01]  /*14900*/  ULDC.64 UR6, c[0x0][0x2a0] ;  /* 0x0000a80000067ab9 */ /* 0x000fe20000000a00 */
[----:B------:R-:W-:-:S02]  /*14910*/  ISETP.GE.OR P4, PT, R31, UR15, P0 ;  /* 0x0000000f1f007c0c */ /* 0x000fc40008786670 */
[----:B------:R-:W-:Y:S01]  /*14920*/  ISETP.GE.OR P3, PT, R0, UR5, P0 ;  /* 0x0000000500007c0c */ /* 0x000fe20008766670 */
[----:B------:R-:W-:Y:S01]  /*14930*/  VIADD R0, R2, 0x60 ;  /* 0x0000006002007836 */ /* 0x000fe20000000000 */
[----:B------:R-:W-:Y:S02]  /*14940*/  IADD3 R4, P1, R3, UR10, RZ ;  /* 0x0000000a03047c10 */ /* 0x000fe4000ff3e0ff */
[----:B------:R-:W-:Y:S02]  /*14950*/  ISETP.GE.OR P2, PT, R5, UR5, P0 ;  /* 0x0000000505007c0c */ /* 0x000fe40008746670 */
[----:B------:R-:W-:Y:S01]  /*14960*/  IADD3.X R5, R6, UR4, RZ, P1, !PT ;  /* 0x0000000406057c10 */ /* 0x000fe20008ffe4ff */
[----:B------:R-:W-:Y:S01]  /*14970*/  IMAD.U32 R6, RZ, RZ, UR14 ;  /* 0x0000000eff067e24 */ /* 0x000fe2000f8e00ff */
[----:B------:R-:W-:Y:S01]  /*14980*/  ISETP.GE.OR P0, PT, R0, UR5, P0 ;  /* 0x0000000500007c0c */ /* 0x000fe20008706670 */
[----:B------:R-:W-:Y:S01]  /*14990*/  IMAD R0, R7, UR6, RZ ;  /* 0x0000000607007c24 */ /* 0x000fe2000f8e02ff */
[----:B------:R-:W-:Y:S01]  /*149a0*/  SHF.R.S32.HI R3, RZ, 0x1f, R2 ;  /* 0x0000001fff037819 */ /* 0x000fe20000011402 */
[----:B------:R-:W-:-:S04]  /*149b0*/  IMAD.WIDE.U32 R8, R29, UR6, R4 ;  /* 0x000000061d087c25 */ /* 0x000fc8000f8e0004 */
[----:B------:R-:W-:Y:S02]  /*149c0*/  IMAD R0, R29, UR7, R0 ;  /* 0x000000071d007c24 */ /* 0x000fe4000f8e0200 */
[----:B------:R-:W-:-:S04]  /*149d0*/  IMAD.WIDE R2, R6, 0x80, R2 ;  /* 0x0000008006027825 */ /* 0x000fc800078e0202 */
[----:B------:R-:W-:Y:S01]  /*149e0*/  IMAD.IADD R5, R0, 0x1, R9 ;  /* 0x0000000100057824 */ /* 0x000fe200078e0209 */
[----:B----4-:R-:W-:Y:S06]  /*149f0*/  @P4 BRA `(.L_x_261) ;  /* 0x0000000000284947 */ /* 0x010fec0003800000 */
        /* <DEDUP_REMOVED lines=9> */
[----:B-1----:R3:W-:Y:S02]  /*14a90*/  STG.E.128 desc[UR22][R10.64], R12 ;  /* 0x0000000c0a007986 */ /* 0x0027e4000c101d16 */
.L_x_261:
[----:B------:R-:W-:Y:S05]  /*14aa0*/  BSYNC B0 ;  /* 0x0000000000007941 */ /* 0x000fea0003800000 */
.L_x_260:
[----:B-1-3--:R1:W3:Y:S01]  /*14ab0*/  LDS.128 R12, [R204+0x800] ;  /* 0x00080000cc0c7984 */ /* 0x00a2e20000000c00 */
        /* <DEDUP_REMOVED lines=15> */
.L_x_263:
[----:B------:R-:W-:Y:S05]  /*14bb0*/  BSYNC B0 ;  /* 0x0000000000007941 */ /* 0x000fea0003800000 */
.L_x_262:
[----:B-1----:R-:W1:Y:S01]  /*14bc0*/  LDS.128 R204, [R204+0x1000] ;  /* 0x00100000cccc7984 */ /* 0x002e620000000c00 */
[----:B------:R-:W-:Y:S04]  /*14bd0*/  BSSY B0, `(.L_x_264) ;  /* 0x000000f000007945 */ /* 0x000fe80003800000 */
[----:B------:R-:W-:Y:S05]  /*14be0*/  @P2 BRA `(.L_x_265) ;  /* 0x0000000000342947 */ /* 0x000fea0003800000 */
[----:B------:R-:W-:Y:S01]  /*14bf0*/  IADD3 R0, P1, R2, 0x40, RZ ;  /* 0x0000004002007810 */ /* 0x000fe20007f3e0ff */
[----:B------:R-:W-:Y:S01]  /*14c00*/  ULDC.64 UR6, c[0x0][0x298] ;  /* 0x0000a60000067ab9 */ /* 0x000fe20000000a00 */
[----:B------:R-:W-:-:S03]  /*14c10*/  MOV R7, R5 ;  /* 0x0000000500077202 */ /* 0x000fc60000000f00 */
[----:B------:R-:W-:-:S04]  /*14c20*/  IMAD.X R6, RZ, RZ, R3, P1 ;  /* 0x000000ffff067224 */ /* 0x000fc800008e0603 */
[----:B----4-:R-:W-:Y:S02]  /*14c30*/  IMAD R10, R6, UR6, RZ ;  /* 0x00000006060a7c24 */ /* 0x010fe4000f8e02ff */
[----:B------:R-:W-:-:S04]  /*14c40*/  IMAD.MOV.U32 R6, RZ, RZ, R8 ;  /* 0x000000ffff067224 */ /* 0x000fc800078e0008 */
[----:B------:R-:W-:-:S04]  /*14c50*/  IMAD.WIDE.U32 R6, R0, UR6, R6 ;  /* 0x0000000600067c25 */ /* 0x000fc8000f8e0006 */
[----:B------:R-:W-:Y:S01]  /*14c60*/  IMAD R0, R0, UR7, R10 ;  /* 0x0000000700007c24 */ /* 0x000fe2000f8e020a */
[----:B------:R-:W-:Y:S02]  /*14c70*/  ULDC.64 UR6, c[0x0][0x280] ;  /* 0x0000a00000067ab9 */ /* 0x000fe40000000a00 */
[----:B------:R-:W-:Y:S02]  /*14c80*/  LEA R10, P1, R6, UR6, 0x1 ;  /* 0x00000006060a7c11 */ /* 0x000fe4000f8208ff */
[----:B------:R-:W-:-:S04]  /*14c90*/  IADD3 R0, R0, R7, RZ ;  /* 0x0000000700007210 */ /* 0x000fc80007ffe0ff */
[----:B------:R-:W-:-:S05]  /*14ca0*/  LEA.HI.X R11, R6, UR7, R0, 0x1, P1 ;  /* 0x00000007060b7c11 */ /* 0x000fca00088f0c00 */
[----:B-1----:R1:W-:Y:S02]  /*14cb0*/  STG.E.128 desc[UR22][R10.64], R204 ;  /* 0x000000cc0a007986 */ /* 0x0023e4000c101d16 */
.L_x_265:
[----:B------:R-:W-:Y:S05]  /*14cc0*/  BSYNC B0 ;  /* 0x0000000000007941 */ /* 0x000fea0003800000 */
.L_x_264:
        /* <DEDUP_REMOVED lines=13> */
[----:B--2---:R-:W-:Y:S01]  /*14da0*/  STG.E.128 desc[UR22][R2.64], R32 ;  /* 0x0000002002007986 */ /* 0x004fe2000c101d16 */
[----:B------:R-:W-:Y:S05]  /*14db0*/  EXIT ;  /* 0x000000000000794d */ /* 0x000fea0003800000 */
.L_x_266:
        /* <DEDUP_REMOVED lines=12> */
.L_x_1309:


//--------------------- .text._ZN5flash16flash_fwd_kernelI23Flash_fwd_kernel_traitsILi32ELi128ELi128ELi4ELb0ELb0EN7cutlass6half_tE19Flash_kernel_traitsILi32ELi128ELi128ELi4ES3_EELb0ELb0ELb1ELb1ELb0ELb0ELb0ELb0EEEvNS_16Flash_fwd_paramsE --------------------------
	.section	.text._ZN5flash16flash_fwd_kernelI23Flash_fwd_kernel_traitsILi32ELi128ELi128ELi4ELb0ELb0EN7cutlass6half_tE19Flash_kernel_traitsILi32ELi128ELi128ELi4ES3_EELb0ELb0ELb1ELb1ELb0ELb0ELb0ELb0EEEvNS_16Flash_fwd_paramsE,"ax",@progbits
	.align	128
        .global         _ZN5flash16flash_fwd_kernelI23Flash_fwd_kernel_traitsILi32ELi128ELi128ELi4ELb0ELb0EN7cutlass6half_tE19Flash_kernel_traitsILi32ELi128ELi128ELi4ES3_EELb0ELb0ELb1ELb1ELb0ELb0ELb0ELb0EEEvNS_16Flash_fwd_paramsE
        .type           _ZN5flash16flash_fwd_kernelI23Flash_fwd_kernel_traitsILi32ELi128ELi128ELi4ELb0ELb0EN7cutlass6half_tE19Flash_kernel_traitsILi32ELi128ELi128ELi4ES3_EELb0ELb0ELb1ELb1ELb0ELb0ELb0ELb0EEEvNS_16Flash_fwd_paramsE,@function
        .size           _ZN5flash16flash_fwd_kernelI23Flash_fwd_kernel_traitsILi32ELi128ELi128ELi4ELb0ELb0EN7cutlass6half_tE19Flash_kernel_traitsILi32ELi128ELi128ELi4ES3_EELb0ELb0ELb1ELb1ELb0ELb0ELb0ELb0EEEvNS_16Flash_fwd_paramsE,(.L_x_1310 - _ZN5flash16flash_fwd_kernelI23Flash_fwd_kernel_traitsILi32ELi128ELi128ELi4ELb0ELb0EN7cutlass6half_tE19Flash_kernel_traitsILi32ELi128ELi128ELi4ES3_EELb0ELb0ELb1ELb1ELb0ELb0ELb0ELb0EEEvNS_16Flash_fwd_paramsE)
        .other          _ZN5flash16flash_fwd_kernelI23Flash_fwd_kernel_traitsILi32ELi128ELi128ELi4ELb0ELb0EN7cutlass6half_tE19Flash_kernel_traitsILi32ELi128ELi128ELi4ES3_EELb0ELb0ELb1ELb1ELb0ELb0ELb0ELb0EEEvNS_16Flash_fwd_paramsE,@"STO_CUDA_ENTRY STV_DEFAULT"
_ZN5flash16flash_fwd_kernelI23Flash_fwd_kernel_traitsILi32ELi128ELi128ELi4ELb0ELb0EN7cutlass6half_tE19Flash_kernel_traitsILi32ELi128ELi128ELi4ES3_EELb0ELb0ELb1ELb1ELb0ELb0ELb0ELb0EEEvNS_16Flash_fwd_paramsE:
.text._ZN5flash16flash_fwd_kernelI23Flash_fwd_kernel_traitsILi32ELi128ELi128ELi4ELb0ELb0EN7cutlass6half_tE19Flash_kernel_traitsILi32ELi128ELi128ELi4ES3_EELb0ELb0ELb1ELb1ELb0ELb0ELb0ELb0EEEvNS_16Flash_fwd_paramsE:
        /* <DEDUP_REMOVED lines=36> */
[----:B------:R-:W1:Y:S01]  /*0240*/  S2R R95, SR_TID.X ;  /* 0x00000000005f7919 */ /* 0x000e620000002100 */
        /* <DEDUP_REMOVED lines=19> */
.L_x_267:
[----:B------:R-:W-:-:S05]  /*0380*/  ULDC UR8, c[0x0][0x2c8] ;  /* 0x0000b20000087ab9 */ /* 0x000fca0000000800 */
.L_x_268:
        /* <DEDUP_REMOVED lines=20> */
[----:B------:R-:W-:Y:S02]  /*04d0*/  @!UP2 UIADD3 UR27, UR4, UR8, -UR6 ;  /* 0x00000008041ba290 */ /* 0x000fe4000fffe806 */
        /* <DEDUP_REMOVED lines=22> */
[----:B------:R-:W-:Y:S05]  /*0640*/  @P0 BRA `(.L_x_269) ;  /* 0x0000000800d80947 */ /* 0x000fea0003800000 */
        /* <DEDUP_REMOVED lines=89> */
.L_x_271:
[----:B------:R-:W-:Y:S05]  /*0be0*/  BSYNC B0 ;  /* 0x0000000000007941 */ /* 0x000fea0003800000 */
.L_x_270:
        /* <DEDUP_REMOVED lines=17> */
.L_x_273:
[----:B------:R-:W-:Y:S05]  /*0d00*/  BSYNC B0 ;  /* 0x0000000000007941 */ /* 0x000fea0003800000 */
.L_x_272:
        /* <DEDUP_REMOVED lines=15> */
.L_x_275:
[----:B------:R-:W-:Y:S05]  /*0e00*/  BSYNC B0 ;  /* 0x0000000000007941 */ /* 0x000fea0003800000 */
.L_x_274:
        /* <DEDUP_REMOVED lines=14> */
.L_x_277:
[----:B------:R-:W-:Y:S05]  /*0ef0*/  BSYNC B0 ;  /* 0x0000000000007941 */ /* 0x000fea0003800000 */
.L_x_276:
        /* <DEDUP_REMOVED lines=10> */
.L_x_279:
[----:B------:R-:W-:Y:S05]  /*0fa0*/  BSYNC B0 ;  /* 0x0000000000007941 */ /* 0x000fea0003800000 */
.L_x_278:
        /* <DEDUP_REMOVED lines=10> */
.L_x_281:
[----:B------:R-:W-:Y:S05]  /*1050*/  BSYNC B0 ;  /* 0x0000000000007941 */ /* 0x000fea0003800000 */
.L_x_280:
        /* <DEDUP_REMOVED lines=10> */
.L_x_283:
[----:B------:R-:W-:Y:S05]  /*1100*/  BSYNC B0 ;  /* 0x0000000000007941 */ /* 0x000fea0003800000 */
.L_x_282:
        /* <DEDUP_REMOVED lines=10> */
.L_x_269:
[----:B------:R-:W1:Y:S01]  /*11b0*/  LDC R21, c[0x0][0x278] ;  /* 0x00009e00ff157b82 */ /* 0x000e620000000800 */
[----:B------:R-:W2:Y:S01]  /*11c0*/  S2R R4, SR_CTAID.Z ;  /* 0x0000000000047919 */ /* 0x000ea20000002700 */
[----:B------:R-:W-:Y:S01]  /*11d0*/  UISETP.NE.AND UP0, UPT, UR15, -0x1, UPT ;  /* 0xffffffff0f00788c */ /* 0x000fe2000bf05270 */
[----:B------:R-:W-:Y:S01]  /*11e0*/  SHF.R.S32.HI R20, RZ, 0x1f, R95 ;  /* 0x0000001fff147819 */ /* 0x000fe2000001145f */
[----:B------:R-:W-:-:S03]  /*11f0*/  UISETP.NE.AND UP1, UPT, UR7, -0x1, UPT ;  /* 0xffffffff0700788c */ /* 0x000fc6000bf25270 */
[CC--:B------:R-:W-:Y:S02]  /*1200*/  LEA.HI R6, R20.reuse, R95.reuse, RZ, 0x2 ;  /* 0x0000005f14067211 */ /* 0x0c0fe400078f10ff */
[CC--:B------:R-:W-:Y:S02]  /*1210*/  LEA.HI R19, R20.reuse, R95.reuse, RZ, 0x3 ;  /* 0x0000005f14137211 */ /* 0x0c0fe400078f18ff */
[----:B------:R-:W-:Y:S02]  /*1220*/  PLOP3.LUT P0, PT, PT, PT, UP1, 0x80, 0x0 ;  /* 0x000000000000781c */ /* 0x000fe40003f0f018 */
[----:B------:R-:W-:Y:S01]  /*1230*/  @!UP0 USHF.R.S32.HI UR8, URZ, 0x1f, UR32 ;  /* 0x0000001f3f088899 */ /* 0x000fe20008011420 */
[----:B------:R-:W-:Y:S01]  /*1240*/  SHF.R.S32.HI R18, RZ, 0x3, R19 ;  /* 0x00000003ff127819 */ /* 0x000fe20000011413 */
[----:B------:R-:W-:Y:S01]  /*1250*/  @UP1 UIADD3 UR9, UR6, UR7, URZ ;  /* 0x0000000706091290 */ /* 0x000fe2000fffe03f */
[----:B------:R-:W-:Y:S01]  /*1260*/  LEA.HI R134, R20, R95, RZ, 0x5 ;  /* 0x0000005f14867211 */ /* 0x000fe200078f28ff */
[----:B------:R-:W-:Y:S01]  /*1270*/  @!UP0 ULDC.64 UR4, c[0x0][0x228] ;  /* 0x00008a0000048ab9 */ /* 0x000fe20000000a00 */
[----:B------:R-:W-:Y:S01]  /*1280*/  @UP0 ULDC.64 UR22, c[0x0][0x240] ;  /* 0x0000900000160ab9 */ /* 0x000fe20000000a00 */
[----:B------:R-:W-:Y:S01]  /*1290*/  @UP1 ULDC.64 UR12, c[0x0][0x248] ;  /* 0x00009200000c1ab9 */ /* 0x000fe20000000a00 */
[----:B------:R-:W-:Y:S01]  /*12a0*/  @!UP0 UIMAD UR8, UR8, UR4, URZ ;  /* 0x00000004080882a4 */ /* 0x000fe2000f8e023f */
[----:B------:R-:W-:Y:S01]  /*12b0*/  IMAD.SHL.U32 R5, R18, 0x40, RZ ;  /* 0x0000004012057824 */ /* 0x000fe200078e00ff */
[----:B------:R-:W-:Y:S01]  /*12c0*/  @UP0 UIMAD.WIDE.U32 UR28, UR15, UR22, URZ ;  /* 0x000000160f1c02a5 */ /* 0x000fe2000f8e003f */
[----:B------:R-:W-:Y:S01]  /*12d0*/  SHF.R.S32.HI R184, RZ, 0x5, R134 ;  /* 0x00000005ffb87819 */ /* 0x000fe20000011486 */
[----:B------:R-:W-:Y:S01]  /*12e0*/  @!UP0 UIMAD.WIDE.U32 UR10, UR32, UR4, URZ ;  /* 0x00000004200a82a5 */ /* 0x000fe2000f8e003f */
[----:B-1----:R-:W-:Y:S01]  /*12f0*/  IABS R0, R21 ;  /* 0x0000001500007213 */ /* 0x002fe20000000000 */
[----:B------:R-:W-:-:S02]  /*1300*/  @UP1 UIMAD.WIDE.U32 UR30, UR9, UR12, URZ ;  /* 0x0000000c091e12a5 */ /* 0x000fc4000f8e003f */
[----:B------:R-:W-:Y:S02]  /*1310*/  @!UP0 UIMAD UR5, UR32, UR5, UR8 ;  /* 0x00000005200582a4 */ /* 0x000fe4000f8e0208 */
[----:B------:R-:W-:Y:S01]  /*1320*/  IMAD.MOV.U32 R7, RZ, RZ, R0 ;  /* 0x000000ffff077224 */ /* 0x000fe200078e0000 */
[----:B------:R-:W-:Y:S01]  /*1330*/  @UP1 UIMAD UR9, UR9, UR13, URZ ;  /* 0x0000000d090912a4 */ /* 0x000fe2000f8e023f */
[----:B--2---:R-:W-:Y:S02]  /*1340*/  IABS R4, R4 ;  /* 0x0000000400047213 */ /* 0x004fe40000000000 */
[----:B------:R-:W1:Y:S01]  /*1350*/  I2F.RP R2, R7 ;  /* 0x0000000700027306 */ /* 0x000e620000209400 */
[----:B------:R-:W-:Y:S02]  /*1360*/  @UP0 UIMAD UR23, UR15, UR23, UR29 ;  /* 0x000000170f1702a4 */ /* 0x000fe4000f8e021d */
[----:B------:R-:W-:Y:S01]  /*1370*/  @UP1 UIADD3 UR9, UR31, UR9, URZ ;  /* 0x000000091f091290 */ /* 0x000fe2000fffe03f */
[----:B------:R-:W-:Y:S01]  /*1380*/  @UP1 UMOV UR22, UR30 ;  /* 0x0000001e00161c82 */ /* 0x000fe20008000000 */
[----:B------:R-:W-:Y:S01]  /*1390*/  @!UP0 UIADD3 UR23, UR11, UR5, URZ ;  /* 0x000000050b178290 */ /* 0x000fe2000fffe03f */
[----:B------:R-:W-:-:S02]  /*13a0*/  @!UP0 UMOV UR28, UR10 ;  /* 0x0000000a001c8c82 */ /* 0x000fc40008000000 */
[----:B-1----:R-:W1:Y:S02]  /*13b0*/  MUFU.RCP R2, R2 ;  /* 0x0000000200027308 */ /* 0x002e640000001000 */
[----:B-1----:R-:W-:-:S06]  /*13c0*/  VIADD R2, R2, 0xffffffe ;  /* 0x0ffffffe02027836 */ /* 0x002fcc0000000000 */
[----:B------:R-:W1:Y:S02]  /*13d0*/  F2I.FTZ.U32.TRUNC.NTZ R3, R2 ;  /* 0x0000000200037305 */ /* 0x000e64000021f000 */
[----:B-1----:R-:W-:Y:S02]  /*13e0*/  IMAD.MOV R0, RZ, RZ, -R3 ;  /* 0x000000ffff007224 */ /* 0x002fe400078e0a03 */
[----:B------:R-:W-:Y:S02]  /*13f0*/  IMAD.MOV.U32 R2, RZ, RZ, RZ ;  /* 0x000000ffff027224 */ /* 0x000fe400078e00ff */
[----:B------:R-:W-:-:S04]  /*1400*/  IMAD R0, R0, R7, RZ ;  /* 0x0000000700007224 */ /* 0x000fc800078e02ff */
[----:B------:R-:W-:-:S04]  /*1410*/  IMAD.HI.U32 R2, R3, R0, R2 ;  /* 0x0000000003027227 */ /* 0x000fc800078e0002 */
[----:B------:R-:W-:Y:S01]  /*1420*/  IMAD.MOV.U32 R3, RZ, RZ, R4 ;  /* 0x000000ffff037224 */ /* 0x000fe200078e0004 */
[----:B------:R-:W-:-:S03]  /*1430*/  LOP3.LUT R4, R6, 0xfffffffc, RZ, 0xc0, !PT ;  /* 0xfffffffc06047812 */ /* 0x000fc600078ec0ff */
[----:B------:R-:W-:Y:S01]  /*1440*/  IMAD.HI.U32 R14, R2, R3, RZ ;  /* 0x00000003020e7227 */ /* 0x000fe200078e00ff */
[----:B------:R-:W-:-:S03]  /*1450*/  SHF.R.S32.HI R2, RZ, 0x2, R6 ;  /* 0x00000002ff027819 */ /* 0x000fc60000011406 */
[----:B------:R-:W-:Y:S01]  /*1460*/  IMAD.IADD R4, R95, 0x1, -R4 ;  /* 0x000000015f047824 */ /* 0x000fe200078e0a04 */
[----:B------:R-:W-:Y:S01]  /*1470*/  LEA.HI R6, R6, R2, RZ, 0x1 ;  /* 0x0000000206067211 */ /* 0x000fe200078f08ff */
[----:B------:R-:W-:Y:S02]  /*1480*/  IMAD.MOV R0, RZ, RZ, -R14 ;  /* 0x000000ffff007224 */ /* 0x000fe400078e0a0e */
[----:B------:R-:W-:Y:S01]  /*1490*/  IMAD.SHL.U32 R132, R4, 0x8, RZ ;  /* 0x0000000804847824 */ /* 0x000fe200078e00ff */
[----:B------:R-:W-:Y:S01]  /*14a0*/  LOP3.LUT R4, R5, 0xc0, RZ, 0xc0, !PT ;  /* 0x000000c005047812 */ /* 0x000fe200078ec0ff */
[----:B------:R-:W-:Y:S01]  /*14b0*/  IMAD R0, R7, R0, R3 ;  /* 0x0000000007007224 */ /* 0x000fe200078e0203 */
[----:B------:R-:W-:Y:S02]  /*14c0*/  LOP3.LUT R5, R6, 0x7fffffe, RZ, 0xc0, !PT ;  /* 0x07fffffe06057812 */ /* 0x000fe400078ec0ff */
[----:B------:R-:W-:Y:S02]  /*14d0*/  LOP3.LUT R6, R4, 0x18, R132, 0xf8, !PT ;  /* 0x0000001804067812 */ /* 0x000fe400078ef884 */
[----:B------:R-:W-:Y:S01]  /*14e0*/  SHF.R.U32.HI R4, RZ, 0x3, R4 ;  /* 0x00000003ff047819 */ /* 0x000fe20000011604 */
        /* <DEDUP_REMOVED lines=12> */
[----:B------:R-:W-:Y:S01]  /*15b0*/  UIADD3 UR9, UR11, UR5, URZ ;  /* 0x000000050b097290 */ /* 0x000fe2000fffe03f */
[----:B------:R-:W-:-:S11]  /*15c0*/  UMOV UR22, UR10 ;  /* 0x0000000a00167c82 */ /* 0x000fd60008000000 */
.L_x_284:
[----:B------:R-:W-:Y:S01]  /*15d0*/  @UP1 UIADD3 UR7, UR6, UR7, URZ ;  /* 0x0000000706071290 */ /* 0x000fe2000fffe03f */
[----:B------:R-:W-:Y:S01]  /*15e0*/  IMAD.IADD R5, R2, 0x1, -R5 ;  /* 0x0000000102057824 */ /* 0x000fe200078e0a05 */
[----:B------:R-:W-:Y:S01]  /*15f0*/  @UP1 ULDC.64 UR10, c[0x0][0x250] ;  /* 0x00009400000a1ab9 */ /* 0x000fe20000000a00 */
[----:B------:R-:W-:Y:S01]  /*1600*/  LOP3.LUT R4, R6, R4, RZ, 0x3c, !PT ;  /* 0x0000000406047212 */ /* 0x000fe200078e3cff */
[----:B------:R-:W-:Y:S01]  /*1610*/  @UP1 UIMAD.WIDE.U32 UR4, UR7, UR10, URZ ;  /* 0x0000000a070412a5 */ /* 0x000fe2000f8e003f */
[----:B------:R-:W-:Y:S01]  /*1620*/  ISETP.GT.U32.AND P1, PT, R7, R0, PT ;  /* 0x000000000700720c */ /* 0x000fe20003f24070 */
[----:B------:R-:W-:Y:S01]  /*1630*/  @UP1 UIMAD UR8, UR7, UR11, URZ ;  /* 0x0000000b070812a4 */ /* 0x000fe2000f8e023f */
[----:B------:R-:W-:Y:S01]  /*1640*/  LEA R5, R184, R5, 0x3 ;  /* 0x00000005b8057211 */ /* 0x000fe200078e18ff */
[----:B------:R-:W-:Y:S02]  /*1650*/  USHF.R.S32.HI UR31, URZ, 0x1f, UR34 ;  /* 0x0000001f3f1f7899 */ /* 0x000fe40008011422 */
[----:B------:R-:W-:Y:S01]  /*1660*/  @UP1 UIADD3 UR8, UR5, UR8, URZ ;  /* 0x0000000805081290 */ /* 0x000fe2000fffe03f */
[----:B------:R-:W-:Y:S01]  /*1670*/  @UP1 UMOV UR18, UR4 ;  /* 0x0000000400121c82 */ /* 0x000fe20008000000 */
[----:B------:R-:W-:Y:S01]  /*1680*/  IMAD.U32 R209, R5, 0x20, R4 ;  /* 0x0000002005d17824 */ /* 0x000fe200078e0004 */
[----:B------:R-:W-:Y:S09]  /*1690*/  @P0 BRA `(.L_x_285) ;  /* 0x0000000000340947 */ /* 0x000ff20003800000 */
[----:B------:R-:W-:Y:S01]  /*16a0*/  USHF.R.S32.HI UR7, URZ, 0x1f, UR6 ;  /* 0x0000001f3f077899 */ /* 0x000fe20008011406 */
[----:B------:R-:W-:Y:S01]  /*16b0*/  ULDC.64 UR10, c[0x0][0x250] ;  /* 0x00009400000a7ab9 */ /* 0x000fe20000000a00 */
[----:B------:R-:W-:Y:S02]  /*16c0*/  ULDC.64 UR4, c[0x0][0x238] ;  /* 0x00008e0000047ab9 */ /* 0x000fe40000000a00 */
[----:B------:R-:W-:Y:S02]  /*16d0*/  UIMAD UR7, UR7, UR10, URZ ;  /* 0x0000000a070772a4 */ /* 0x000fe4000f8e023f */
[----:B------:R-:W-:Y:S02]  /*16e0*/  UIMAD.WIDE.U32 UR36, UR6, UR10, URZ ;  /* 0x0000000a062472a5 */ /* 0x000fe4000f8e003f */
[----:B------:R-:W-:Y:S02]  /*16f0*/  UIMAD UR7, UR6, UR11, UR7 ;  /* 0x0000000b060772a4 */ /* 0x000fe4000f8e0207 */
[----:B------:R-:W-:-:S02]  /*1700*/  USHF.R.S32.HI UR6, URZ, 0x1f, UR32 ;  /* 0x0000001f3f067899 */ /* 0x000fc40008011420 */
[----:B------:R-:W-:Y:S02]  /*1710*/  UIADD3 UR37, UR37, UR7, URZ ;  /* 0x0000000725257290 */ /* 0x000fe4000fffe03f */
[----:B------:R-:W-:Y:S02]  /*1720*/  UIMAD UR6, UR6, UR4, URZ ;  /* 0x00000004060672a4 */ /* 0x000fe4000f8e023f */
[----:B------:R-:W-:Y:S02]  /*1730*/  UIMAD.WIDE.U32 UR36, UR32, UR4, UR36 ;  /* 0x00000004202472a5 */ /* 0x000fe4000f8e0024 */
[----:B------:R-:W-:-:S04]  /*1740*/  UIMAD UR5, UR32, UR5, UR6 ;  /* 0x00000005200572a4 */ /* 0x000fc8000f8e0206 */
[----:B------:R-:W-:Y:S01]  /*1750*/  UIADD3 UR8, UR37, UR5, URZ ;  /* 0x0000000525087290 */ /* 0x000fe2000fffe03f */
[----:B------:R-:W-:-:S11]  /*1760*/  UMOV UR18, UR36 ;  /* 0x0000002400127c82 */ /* 0x000fd60008000000 */
.L_x_285:
[----:B------:R-:W1:Y:S01]  /*1770*/  S2UR UR29, SR_CgaCtaId ;  /* 0x00000000001d79c3 */ /* 0x000e620000008800 */
[----:B------:R-:W-:Y:S01]  /*1780*/  UIADD3 UR5, -UR26, UR17, URZ ;  /* 0x000000111a057290 */ /* 0x000fe2000fffe13f */
[----:B------:R-:W-:Y:S01]  /*1790*/  @!P1 IMAD.IADD R0, R0, 0x1, -R7 ;  /* 0x0000000100009824 */ /* 0x000fe200078e0a07 */
[----:B------:R-:W-:Y:S01]  /*17a0*/  ULDC.64 UR6, c[0x0][0x258] ;  /* 0x0000960000067ab9 */ /* 0x000fe20000000a00 */
[----:B------:R-:W-:Y:S01]  /*17b0*/  SHF.R.S32.HI R133, RZ, 0x1f, R132 ;  /* 0x0000001fff857819 */ /* 0x000fe20000011484 */
[----:B------:R-:W-:Y:S01]  /*17c0*/  UIMAD UR4, UR31, UR6, URZ ;  /* 0x000000061f0472a4 */ /* 0x000fe2000f8e023f */
[----:B------:R-:W-:Y:S01]  /*17d0*/  IADD3 R8, P0, R132, UR28, RZ ;  /* 0x0000001c84087c10 */ /* 0x000fe2000ff1e0ff */
[C---:B------:R-:W-:Y:S01]  /*17e0*/  VIADD R15, R2.reuse, 0x20 ;  /* 0x00000020020f7836 */ /* 0x040fe20000000000 */
[----:B------:R-:W-:Y:S01]  /*17f0*/  ISETP.GE.AND P3, PT, R2, UR5, PT ;  /* 0x0000000502007c0c */ /* 0x000fe2000bf66270 */
[----:B------:R-:W-:Y:S01]  /*1800*/  UIMAD UR7, UR34, UR7, UR4 ;  /* 0x00000007220772a4 */ /* 0x000fe2000f8e0204 */
[----:B------:R-:W-:Y:S01]  /*1810*/  ISETP.GE.U32.AND P6, PT, R0, R7, PT ;  /* 0x000000070000720c */ /* 0x000fe20003fc6070 */
[----:B------:R-:W-:Y:S01]  /*1820*/  IMAD.U32 R0, RZ, RZ, UR6 ;  /* 0x00000006ff007e24 */ /* 0x000fe2000f8e00ff */
[----:B------:R-:W-:Y:S01]  /*1830*/  IADD3.X R9, R133, UR23, RZ, P0, !PT ;  /* 0x0000001785097c10 */ /* 0x000fe200087fe4ff */
[----:B------:R-:W-:Y:S01]  /*1840*/  UMOV UR4, 0x400 ;  /* 0x0000040000047882 */ /* 0x000fe20000000000 */
[----:B------:R-:W-:Y:S01]  /*1850*/  LOP3.LUT R3, R21, UR34, RZ, 0x3c, !PT ;  /* 0x0000002215037c12 */ /* 0x000fe2000f8e3cff */
[----:B------:R-:W-:Y:S01]  /*1860*/  VIADD R16, R2, 0x40 ;  /* 0x0000004002107836 */ /* 0x000fe20000000000 */
[----:B------:R-:W-:Y:S01]  /*1870*/  BSSY B0, `(.L_x_286) ;  /* 0x0000024000007945 */ /* 0x000fe20003800000 */
[----:B------:R-:W-:Y:S01]  /*1880*/  IMAD.WIDE.U32 R8, R0, UR34, R8 ;  /* 0x0000002200087c25 */ /* 0x000fe2000f8e0008 */
[----:B------:R-:W-:-:S02]  /*1890*/  ISETP.GE.AND P4, PT, R3, RZ, PT ;  /* 0x000000ff0300720c */ /* 0x000fc40003f86270 */
[--C-:B------:R-:W-:Y:S01]  /*18a0*/  SHF.R.S32.HI R3, RZ, 0x1f, R2.reuse ;  /* 0x0000001fff037819 */ /* 0x100fe20000011402 */
[----:B------:R-:W-:Y:S01]  /*18b0*/  VIADD R17, R2, 0x60 ;  /* 0x0000006002117836 */ /* 0x000fe20000000000 */
[----:B------:R-:W-:Y:S01]  /*18c0*/  ISETP.NE.AND P5, PT, R21, RZ, PT ;  /* 0x000000ff1500720c */ /* 0x000fe20003fa5270 */
[----:B------:R-:W-:Y:S01]  /*18d0*/  IMAD.U32 R4, RZ, RZ, UR16 ;  /* 0x00000010ff047e24 */ /* 0x000fe2000f8e00ff */
[----:B-1----:R-:W-:Y:S01]  /*18e0*/  ULEA UR4, UR29, UR4, 0x18 ;  /* 0x000000041d047291 */ /* 0x002fe2000f8ec03f */
[----:B------:R-:W-:Y:S01]  /*18f0*/  @!P1 VIADD R14, R14, 0x1 ;  /* 0x000000010e0e9836 */ /* 0x000fe20000000000 */
[----:B------:R-:W-:Y:S01]  /*1900*/  ISETP.GE.AND P2, PT, R15, UR5, PT ;  /* 0x000000050f007c0c */ /* 0x000fe2000bf46270 */
[----:B------:R-:W-:Y:S01]  /*1910*/  VIADD R7, R9, UR7 ;  /* 0x0000000709077c36 */ /* 0x000fe20008000000 */
[----:B------:R-:W-:Y:S01]  /*1920*/  ISETP.GE.AND P1, PT, R16, UR5, PT ;  /* 0x0000000510007c0c */ /* 0x000fe2000bf26270 */
[----:B------:R-:W-:Y:S01]  /*1930*/  IMAD.WIDE R4, R4, 0x80, R2 ;  /* 0x0000008004047825 */ /* 0x000fe200078e0202 */
[----:B------:R-:W-:-:S02]  /*1940*/  ISETP.GE.AND P0, PT, R17, UR5, PT ;  /* 0x0000000511007c0c */ /* 0x000fc4000bf06270 */
[----:B------:R-:W-:Y:S01]  /*1950*/  LEA R209, R209, UR4, 0x1 ;  /* 0x00000004d1d17c11 */ /* 0x000fe2000f8e08ff */
[----:B------:R-:W-:Y:S01]  /*1960*/  @P6 VIADD R14, R14, 0x1 ;  /* 0x000000010e0e6836 */ /* 0x000fe20000000000 */
[----:B------:R-:W-:Y:S09]  /*1970*/  @P3 BRA `(.L_x_287) ;  /* 0x00000000004c3947 */ /* 0x000ff20003800000 */
        /* <DEDUP_REMOVED lines=19> */
.L_x_287:
[----:B------:R-:W-:Y:S05]  /*1ab0*/  BSYNC B0 ;  /* 0x0000000000007941 */ /* 0x000fea0003800000 */
.L_x_286:
        /* <DEDUP_REMOVED lines=22> */
.L_x_289:
[----:B------:R-:W-:Y:S05]  /*1c20*/  BSYNC B0 ;  /* 0x0000000000007941 */ /* 0x000fea0003800000 */
.L_x_288:
        /* <DEDUP_REMOVED lines=22> */
.L_x_291:
[----:B------:R-:W-:Y:S05]  /*1d90*/  BSYNC B0 ;  /* 0x0000000000007941 */ /* 0x000fea0003800000 */
.L_x_290:
        /* <DEDUP_REMOVED lines=21> */
.L_x_293:
[----:B------:R-:W-:Y:S05]  /*1ef0*/  BSYNC B0 ;  /* 0x0000000000007941 */ /* 0x000fea0003800000 */
.L_x_292:
[----:B-1----:R-:W-:Y:S01]  /*1f00*/  IMAD R4, R3, UR12, RZ ;  /* 0x0000000c03047c24 */ /* 0x002fe2000f8e02ff */
[----:B------:R-:W-:Y:S01]  /*1f10*/  MOV R0, R14 ;  /* 0x0000000e00007202 */ /* 0x000fe20000000f00 */
[----:B------:R-:W-:Y:S01]  /*1f20*/  IMAD.WIDE.U32 R6, R2, UR12, R132 ;  /* 0x0000000c02067c25 */ /* 0x000fe2000f8e0084 */
[----:B------:R-:W-:Y:S01]  /*1f30*/  ULDC.64 UR6, c[0x0][0x260] ;  /* 0x0000980000067ab9 */ /* 0x000fe20000000a00 */
[----:B------:R-:W-:Y:S01]  /*1f40*/  USHF.L.U32 UR23, UR12, 0x7, URZ ;  /* 0x000000070c177899 */ /* 0x000fe2000800063f */
[----:B------:R-:W-:Y:S01]  /*1f50*/  @!P4 IADD3 R0, -R0, RZ, RZ ;  /* 0x000000ff0000c210 */ /* 0x000fe20007ffe1ff */
[----:B------:R-:W-:Y:S01]  /*1f60*/  IMAD R8, R2, UR13, R4 ;  /* 0x0000000d02087c24 */ /* 0x000fe2000f8e0204 */
[----:B------:R-:W-:Y:S01]  /*1f70*/  IADD3 R6, P0, R6, UR22, RZ ;  /* 0x0000001606067c10 */ /* 0x000fe2000ff1e0ff */
[----:B------:R-:W-:Y:S01]  /*1f80*/  IMAD.WIDE.U32 R4, R2, UR10, R132 ;  /* 0x0000000a02047c25 */ /* 0x000fe2000f8e0084 */
[----:B------:R-:W-:Y:S01]  /*1f90*/  @!P5 LOP3.LUT R0, RZ, R21, RZ, 0x33, !PT ;  /* 0x00000015ff00d212 */ /* 0x000fe200078e33ff */
[----:B------:R-:W-:Y:S01]  /*1fa0*/  USHF.L.U64.HI UR22, UR12, 0x7, UR13 ;  /* 0x000000070c167899 */ /* 0x000fe2000801020d */
[----:B------:R-:W-:Y:S01]  /*1fb0*/  IADD3.X R7, R7, UR9, R8, P0, !PT ;  /* 0x0000000907077c10 */ /* 0x000fe200087fe408 */
[----:B------:R-:W-:Y:S01]  /*1fc0*/  IMAD R9, R3, UR10, RZ ;  /* 0x0000000a03097c24 */ /* 0x000fe2000f8e02ff */
[----:B------:R-:W-:Y:S01]  /*1fd0*/  SHF.R.S32.HI R8, RZ, 0x1f, R0 ;  /* 0x0000001fff087819 */ /* 0x000fe20000011400 */
[----:B------:R-:W-:Y:S01]  /*1fe0*/  BSSY B0, `(.L_x_294) ;  /* 0x000002a000007945 */ /* 0x000fe20003800000 */
[----:B------:R-:W-:Y:S01]  /*1ff0*/  IADD3 R4, P0, R4, UR18, RZ ;  /* 0x0000001204047c10 */ /* 0x000fe2000ff1e0ff */
[----:B------:R-:W-:Y:S01]  /*2000*/  IMAD R9, R2, UR11, R9 ;  /* 0x0000000b02097c24 */ /* 0x000fe2000f8e0209 */
[----:B------:R-:W-:Y:S01]  /*2010*/  UIADD3 UR18, UR19, -0x1, URZ ;  /* 0xffffffff13127890 */ /* 0x000fe2000fffe03f */
[----:B------:R-:W-:-:S02]  /*2020*/  IMAD R10, R8, UR6, RZ ;  /* 0x00000006080a7c24 */ /* 0x000fc4000f8e02ff */
[C---:B--2-4-:R-:W-:Y:S01]  /*2030*/  IMAD.WIDE.U32 R12, R0.reuse, UR6, R6 ;  /* 0x00000006000c7c25 */ /* 0x054fe2000f8e0006 */
[----:B------:R-:W-:Y:S01]  /*2040*/  IADD3.X R5, R5, UR8, R9, P0, !PT ;  /* 0x0000000805057c10 */ /* 0x000fe200087fe409 */
[----:B------:R-:W-:Y:S01]  /*2050*/  UIMAD UR28, UR18, -0x80, UR27 ;  /* 0xffffff80121c78a4 */ /* 0x000fe2000f8e021b */
[----:B------:R-:W-:Y:S01]  /*2060*/  MOV R6, UR18 ;  /* 0x0000001200067c02 */ /* 0x000fe20008000f00 */
[C---:B------:R-:W-:Y:S01]  /*2070*/  IMAD R9, R0.reuse, UR7, R10 ;  /* 0x0000000700097c24 */ /* 0x040fe2000f8e020a */
[----:B------:R-:W-:Y:S01]  /*2080*/  ULDC.64 UR6, c[0x0][0x268] ;  /* 0x00009a0000067ab9 */ /* 0x000fe20000000a00 */
[----:B------:R-:W-:Y:S01]  /*2090*/  MOV R210, R12 ;  /* 0x0000000c00d27202 */ /* 0x000fe20000000f00 */
[----:B------:R-:W-:Y:S01]  /*20a0*/  IMAD.WIDE.U32 R24, R0, UR6, R4 ;  /* 0x0000000600187c25 */ /* 0x000fe2000f8e0004 */
[----:B------:R1:W-:Y:S01]  /*20b0*/  STL.64 [R1+0x40], R12 ;  /* 0x0000400c01007387 */ /* 0x0003e20000100a00 */
[----:B------:R-:W-:Y:S01]  /*20c0*/  IADD3 R211, R13, R9, RZ ;  /* 0x000000090dd37210 */ /* 0x000fe20007ffe0ff */
[----:B------:R-:W-:Y:S01]  /*20d0*/  USHF.R.S32.HI UR33, URZ, 0x1f, UR18 ;  /* 0x0000001f3f217899 */ /* 0x000fe20008011412 */
[----:B------:R-:W-:Y:S01]  /*20e0*/  ISETP.GE.AND P0, PT, R2, UR28, PT ;  /* 0x0000001c02007c0c */ /* 0x000fe2000bf06270 */
[----:B------:R-:W-:Y:S01]  /*20f0*/  UIMAD UR8, UR22, UR18, URZ ;  /* 0x00000012160872a4 */ /* 0x000fe2000f8e023f */
[----:B------:R-:W-:Y:S01]  /*2100*/  IMAD R8, R8, UR6, RZ ;  /* 0x0000000608087c24 */ /* 0x000fe2000f8e02ff */
[----:B------:R1:W-:Y:S01]  /*2110*/  STL.64 [R1+0x38], R210 ;  /* 0x000038d201007387 */ /* 0x0003e20000100a00 */
[----:B------:R-:W-:Y:S01]  /*2120*/  IMAD.WIDE.U32 R6, R6, UR23, R210 ;  /* 0x0000001706067c25 */ /* 0x000fe2000f8e00d2 */
[----:B------:R-:W-:Y:S01]  /*2130*/  UIMAD UR8, UR33, UR23, UR8 ;  /* 0x00000017210872a4 */ /* 0x000fe2000f8e0208 */
[----:B------:R-:W-:Y:S01]  /*2140*/  ISETP.GE.AND P3, PT, R15, UR28, PT ;  /* 0x0000001c0f007c0c */ /* 0x000fe2000bf66270 */
[----:B------:R1:W-:Y:S01]  /*2150*/  STL.64 [R1+0x48], R24 ;  /* 0x0000481801007387 */ /* 0x0003e20000100a00 */
[----:B------:R-:W-:Y:S01]  /*2160*/  IMAD R14, R0, UR7, R8 ;  /* 0x00000007000e7c24 */ /* 0x000fe2000f8e0208 */
[----:B------:R-:W-:-:S02]  /*2170*/  ISETP.GE.AND P2, PT, R16, UR28, PT ;  /* 0x0000001c10007c0c */ /* 0x000fc4000bf46270 */
[----:B------:R-:W-:Y:S02]  /*2180*/  IADD3 R5, R7, UR8, RZ ;  /* 0x0000000807057c10 */ /* 0x000fe4000fffe0ff */
[----:B------:R-:W-:Y:S01]  /*2190*/  ISETP.GE.AND P1, PT, R17, UR28, PT ;  /* 0x0000001c11007c0c */ /* 0x000fe2000bf26270 */
[----:B------:R-:W-:-:S12]  /*21a0*/  @P0 BRA `(.L_x_295) ;  /* 0x0000000000340947 */ /* 0x000fd80003800000 */
        /* <DEDUP_REMOVED lines=13> */
.L_x_295:
[----:B------:R-:W-:Y:S05]  /*2280*/  BSYNC B0 ;  /* 0x0000000000007941 */ /* 0x000fea0003800000 */
.L_x_294:
[----:B------:R-:W-:Y:S01]  /*2290*/  USHF.L.U64.HI UR29, UR12, 0x5, UR13 ;  /* 0x000000050c1d7899 */ /* 0x000fe2000801020d */
[----:B------:R-:W-:Y:S01]  /*22a0*/  BSSY B0, `(.L_x_296) ;  /* 0x0000010000007945 */ /* 0x000fe20003800000 */
[----:B------:R-:W-:-:S03]  /*22b0*/  USHF.L.U32 UR30, UR12, 0x5, URZ ;  /* 0x000000050c1e7899 */ /* 0x000fc6000800063f */
[----:B------:R-:W-:Y:S09]  /*22c0*/  @P3 BRA `(.L_x_297) ;  /* 0x0000000000343947 */ /* 0x000ff20003800000 */
[----:B------:R-:W-:Y:S02]  /*22d0*/  ULDC UR6, c[0x0][0x2d0] ;  /* 0x0000b40000067ab9 */ /* 0x000fe40000000800 */
[----:B------:R-:W-:-:S13]  /*22e0*/  ISETP.GE.AND P0, PT, R132, UR6, PT ;  /* 0x0000000684007c0c */ /* 0x000fda000bf06270 */
[----:B------:R1:W-:Y:S01]  /*22f0*/  @P0 STS.128 [R209+0x2800], RZ ;  /* 0x002800ffd1000388 */ /* 0x0003e20000000c00 */
[----:B------:R-:W-:Y:S05]  /*2300*/  @P0 BRA `(.L_x_297) ;  /* 0x0000000000240947 */ /* 0x000fea0003800000 */
[----:B------:R-:W-:Y:S01]  /*2310*/  IADD3 R0, P0, R6, UR30, RZ ;  /* 0x0000001e06007c10 */ /* 0x000fe2000ff1e0ff */
[----:B------:R-:W-:-:S03]  /*2320*/  ULDC.64 UR6, c[0x0][0x218] ;  /* 0x0000860000067ab9 */ /* 0x000fc60000000a00 */
[----:B----4-:R-:W-:Y:S02]  /*2330*/  IADD3.X R9, R5, UR29, RZ, P0, !PT ;  /* 0x0000001d05097c10 */ /* 0x010fe400087fe4ff */
[----:B------:R-:W-:-:S04]  /*2340*/  LEA R8, P0, R0, UR6, 0x1 ;  /* 0x0000000600087c11 */ /* 0x000fc8000f8008ff */
[----:B------:R-:W-:-:S05]  /*2350*/  LEA.HI.X R9, R0, UR7, R9, 0x1, P0 ;  /* 0x0000000700097c11 */ /* 0x000fca00080f0c09 */
[----:B------:R-:W-:Y:S01]  /*2360*/  @!PT LDS RZ, [RZ] ;  /* 0x00000000fffff984 */ /* 0x000fe20000000800 */
[----:B------:R-:W-:Y:S01]  /*2370*/  @!PT LDS RZ, [RZ] ;  /* 0x00000000fffff984 */ /* 0x000fe20000000800 */
[----:B------:R-:W-:Y:S01]  /*2380*/  @!PT LDS RZ, [RZ] ;  /* 0x00000000fffff984 */ /* 0x000fe20000000800 */
[----:B------:R4:W-:Y:S04]  /*2390*/  LDGSTS.E.BYPASS.LTC128B.128 [R209+0x2800], desc[UR24][R8.64] ;  /* 0x0280000008d17fae */ /* 0x0009e8000b901d58 */
.L_x_297:
[----:B------:R-:W-:Y:S05]  /*23a0*/  BSYNC B0 ;  /* 0x0000000000007941 */ /* 0x000fea0003800000 */
.L_x_296:
        /* <DEDUP_REMOVED lines=18> */
.L_x_299:
[----:B------:R-:W-:Y:S05]  /*24d0*/  BSYNC B0 ;  /* 0x0000000000007941 */ /* 0x000fea0003800000 */
.L_x_298:
        /* <DEDUP_REMOVED lines=18> */
.L_x_301:
[----:B------:R-:W-:Y:S05]  /*2600*/  BSYNC B0 ;  /* 0x0000000000007941 */ /* 0x000fea0003800000 */
.L_x_300:
[----:B------:R-:W-:Y:S01]  /*2610*/  ULDC.64 UR8, c[0x0][0x3c8] ;  /* 0x0000f20000087ab9 */ /* 0x000fe20000000a00 */
[----:B------:R-:W0:Y:S01]  /*2620*/  LDGDEPBAR ;  /* 0x00000000000079af */ /* 0x000e220000000000 */
[----:B------:R-:W-:-:S04]  /*2630*/  UISETP.NE.U32.AND UP1, UPT, UR8, URZ, UPT ;  /* 0x0000003f0800728c */ /* 0x000fc8000bf25070 */
[----:B------:R-:W-:-:S06]  /*2640*/  UISETP.NE.AND.EX UP1, UPT, UR9, URZ, UPT, UP1 ;  /* 0x0000003f0900728c */ /* 0x000fcc000bf25310 */
[----:B------:R-:W-:-:S05]  /*2650*/  PLOP3.LUT P0, PT, PT, PT, UP1, 0x80, 0x0 ;  /* 0x000000000000781c */ /* 0x000fca0003f0f018 */
[----:B------:R-:W-:Y:S01]  /*2660*/  @UP1 USHF.R.S32.HI UR35, URZ, 0x1f, UR32 ;  /* 0x0000001f3f231899 */ /* 0x000fe20008011420 */
[----:B------:R-:W-:Y:S01]  /*2670*/  @UP1 ULDC.64 UR6, c[0x0][0x3d0] ;  /* 0x0000f40000061ab9 */ /* 0x000fe20000000a00 */
[----:B------:R-:W-:Y:S02]  /*2680*/  @UP1 UMOV UR36, UR34 ;  /* 0x0000002200241c82 */ /* 0x000fe40008000000 */
[----:B------:R-:W-:Y:S01]  /*2690*/  @UP1 UIMAD UR35, UR35, UR6, URZ ;  /* 0x00000006232312a4 */ /* 0x000fe2000f8e023f */
[----:B------:R-:W-:Y:S02]  /*26a0*/  @UP1 UMOV UR37, UR31 ;  /* 0x0000001f00251c82 */ /* 0x000fe40008000000 */
[----:B------:R-:W-:Y:S01]  /*26b0*/  @UP1 UIMAD.WIDE.U32 UR36, UR32, UR6, UR36 ;  /* 0x00000006202412a5 */ /* 0x000fe2000f8e0024 */
[----:B------:R-:W-:Y:S01]  /*26c0*/  LOP3.LUT R0, R19, 0xfffffff8, RZ, 0xc0, !PT ;  /* 0xfffffff813007812 */ /* 0x000fe200078ec0ff */
[----:B------:R-:W-:Y:S01]  /*26d0*/  @UP1 UIMAD UR7, UR32, UR7, UR35 ;  /* 0x00000007200712a4 */ /* 0x000fe2000f8e0223 */
[----:B------:R-:W-:Y:S01]  /*26e0*/  ISETP.GE.AND P4, PT, R2, UR28, PT ;  /* 0x0000001c02007c0c */ /* 0x000fe2000bf86270 */
[----:B------:R-:W-:Y:S01]  /*26f0*/  @UP1 ULEA UR8, UP0, UR36, UR8, 0x2 ;  /* 0x0000000824081291 */ /* 0x000fe2000f80103f */
[----:B------:R-:W-:-:S04]  /*2700*/  DEPBAR.LE SB0, 0x0 ;  /* 0x000080000000791a */ /* 0x000fc80000000000 */
[----:B------:R-:W-:Y:S01]  /*2710*/  @UP1 UIADD3 UR7, UR37, UR7, URZ ;  /* 0x0000000725071290 */ /* 0x000fe2000fffe03f */
[----:B------:R-:W-:Y:S01]  /*2720*/  IMAD.U32 R4, RZ, RZ, UR8 ;  /* 0x00000008ff047e24 */ /* 0x000fe2000f8e00ff */
[----:B------:R-:W-:Y:S01]  /*2730*/  ISETP.GE.AND P1, PT, R17, UR28, PT ;  /* 0x0000001c11007c0c */ /* 0x000fe2000bf26270 */
[----:B------:R-:W-:Y:S01]  /*2740*/  @UP1 ULDC UR6, c[0x0][0x2e8] ;  /* 0x0000ba0000061ab9 */ /* 0x000fe20000000800 */
[----:B------:R-:W-:-:S06]  /*2750*/  @UP1 ULEA.HI.X UR9, UR36, UR9, UR7, 0x2, UP0 ;  /* 0x0000000924091291 */ /* 0x000fcc00080f1407 */
[----:B------:R-:W-:-:S05]  /*2760*/  IMAD.U32 R5, RZ, RZ, UR9 ;  /* 0x00000009ff057e24 */ /* 0x000fca000f8e00ff */
[----:B-1----:R1:W5:Y:S01]  /*2770*/  @P0 LDG.E R12, desc[UR24][R4.64] ;  /* 0x00000018040c0981 */ /* 0x002362000c1e1900 */
[----:B----4-:R-:W-:Y:S01]  /*2780*/  IMAD.IADD R8, R95, 0x1, -R0 ;  /* 0x000000015f087824 */ /* 0x010fe200078e0a00 */
[----:B------:R-:W5:Y:S01]  /*2790*/  @P0 MUFU.RCP R11, UR6 ;  /* 0x00000006000b0d08 */ /* 0x000f620008001000 */
[----:B------:R-:W-:Y:S01]  /*27a0*/  IMAD.SHL.U32 R13, R18, 0x8, RZ ;  /* 0x00000008120d7824 */ /* 0x000fe200078e00ff */
[----:B------:R-:W-:Y:S01]  /*27b0*/  BAR.SYNC.DEFER_BLOCKING 0x0 ;  /* 0x0000000000007b1d */ /* 0x000fe20000010000 */
[----:B------:R-:W-:Y:S01]  /*27c0*/  ISETP.GE.AND P2, PT, R16, UR28, PT ;  /* 0x0000001c10007c0c */ /* 0x000fe2000bf46270 */
[----:B------:R-:W-:Y:S01]  /*27d0*/  IMAD.IADD R23, R25, 0x1, R14 ;  /* 0x0000000119177824 */ /* 0x000fe200078e020e */
[----:B------:R-:W-:Y:S01]  /*27e0*/  LEA.HI R0, R8, R8, RZ, 0x1 ;  /* 0x0000000808007211 */ /* 0x000fe200078f08ff */
[----:B------:R-:W-:Y:S01]  /*27f0*/  IMAD.MOV.U32 R22, RZ, RZ, R24 ;  /* 0x000000ffff167224 */ /* 0x000fe200078e0018 */
[----:B------:R-:W-:Y:S01]  /*2800*/  USHF.L.U64.HI UR8, UR10, 0x7, UR11 ;  /* 0x000000070a087899 */ /* 0x000fe2000801020b */
[----:B------:R-:W-:Y:S01]  /*2810*/  BSSY B0, `(.L_x_302) ;  /* 0x0000045000007945 */ /* 0x000fe20003800000 */
[----:B------:R-:W-:Y:S01]  /*2820*/  SHF.R.S32.HI R17, RZ, 0x1, R0 ;  /* 0x00000001ff117819 */ /* 0x000fe20000011400 */
[----:B------:R-:W-:Y:S01]  /*2830*/  USHF.L.U32 UR9, UR10, 0x7, URZ ;  /* 0x000000070a097899 */ /* 0x000fe2000800063f */
[----:B------:R-:W-:Y:S01]  /*2840*/  LOP3.LUT R0, R0, 0x3fffffe, RZ, 0xc0, !PT ;  /* 0x03fffffe00007812 */ /* 0x000fe200078ec0ff */
[----:B------:R4:W-:Y:S01]  /*2850*/  STL.64 [R1+0x10], R22 ;  /* 0x0000101601007387 */ /* 0x0009e20000100a00 */
[----:B------:R-:W-:Y:S01]  /*2860*/  UIMAD UR6, UR8, UR18, URZ ;  /* 0x00000012080672a4 */ /* 0x000fe2000f8e023f */
[----:B------:R-:W-:Y:S01]  /*2870*/  ISETP.GE.AND P3, PT, R15, UR28, PT ;  /* 0x0000001c0f007c0c */ /* 0x000fe2000bf66270 */
[----:B------:R-:W-:Y:S01]  /*2880*/  UMOV UR31, URZ ;  /* 0x0000003f001f7c82 */ /* 0x000fe20008000000 */
[----:B------:R-:W-:Y:S01]  /*2890*/  IMAD.IADD R0, R8, 0x1, -R0 ;  /* 0x0000000108007824 */ /* 0x000fe200078e0a00 */
[----:B------:R-:W-:Y:S01]  /*28a0*/  UIMAD UR6, UR33, UR9, UR6 ;  /* 0x00000009210672a4 */ /* 0x000fe2000f8e0206 */
[----:B-1----:R-:W-:Y:S01]  /*28b0*/  LEA.HI R4, R20, R95, RZ, 0x4 ;  /* 0x0000005f14047211 */ /* 0x002fe200078f20ff */
[----:B------:R4:W-:Y:S03]  /*28c0*/  @P4 STS [R209+0x4000], RZ ;  /* 0x004000ffd1004388 */ /* 0x0009e60000000800 */
[----:B------:R-:W-:-:S02]  /*28d0*/  LOP3.LUT R3, R4, 0xfffffff0, RZ, 0xc0, !PT ;  /* 0xfffffff004037812 */ /* 0x000fc400078ec0ff */
[----:B------:R-:W-:Y:S01]  /*28e0*/  SHF.R.S32.HI R2, RZ, 0x4, R4 ;  /* 0x00000004ff027819 */ /* 0x000fe20000011404 */
[----:B------:R4:W-:Y:S02]  /*28f0*/  @P4 STS [R209+0x4004], RZ ;  /* 0x004004ffd1004388 */ /* 0x0009e40000000800 */
[----:B------:R-:W-:Y:S01]  /*2900*/  IMAD.IADD R6, R95, 0x1, -R3 ;  /* 0x000000015f067824 */ /* 0x000fe200078e0a03 */
[----:B------:R-:W-:Y:S01]  /*2910*/  LEA.HI R4, R4, R2, RZ, 0x1 ;  /* 0x0000000204047211 */ /* 0x000fe200078f08ff */
[----:B------:R-:W-:Y:S01]  /*2920*/  IMAD.SHL.U32 R3, R17, 0x40, RZ ;  /* 0x0000004011037824 */ /* 0x000fe200078e00ff */
[----:B------:R4:W-:Y:S02]  /*2930*/  @P4 STS.64 [R209+0x4008], RZ ;  /* 0x004008ffd1004388 */ /* 0x0009e40000000a00 */
[----:B------:R-:W-:Y:S02]  /*2940*/  LEA.HI R7, R6, R6, RZ, 0x1 ;  /* 0x0000000606077211 */ /* 0x000fe400078f08ff */
[----:B------:R-:W-:-:S02]  /*2950*/  LOP3.LUT R4, R4, 0xfffffffe, RZ, 0xc0, !PT ;  /* 0xfffffffe04047812 */ /* 0x000fc400078ec0ff */
[--C-:B------:R-:W-:Y:S02]  /*2960*/  SHF.R.S32.HI R9, RZ, 0x1, R7.reuse ;  /* 0x00000001ff097819 */ /* 0x100fe40000011407 */
[----:B------:R-:W-:Y:S02]  /*2970*/  SHF.R.S32.HI R5, RZ, 0x1f, R7 ;  /* 0x0000001fff057819 */ /* 0x000fe40000011407 */
[----:B------:R-:W-:Y:S02]  /*2980*/  LOP3.LUT R3, R3, 0xc0, RZ, 0xc0, !PT ;  /* 0x000000c003037812 */ /* 0x000fe400078ec0ff */
[----:B------:R-:W-:Y:S01]  /*2990*/  LEA.HI R10, R5, R9, RZ, 0x2 ;  /* 0x00000009050a7211 */ /* 0x000fe200078f10ff */
[----:B------:R-:W-:Y:S01]  /*29a0*/  IMAD.IADD R5, R2, 0x1, -R4 ;  /* 0x0000000102057824 */ /* 0x000fe200078e0a04 */
[----:B------:R-:W-:Y:S02]  /*29b0*/  LOP3.LUT R2, R3, 0x8, R13, 0xf8, !PT ;  /* 0x0000000803027812 */ /* 0x000fe400078ef80d */
[----:B------:R-:W-:-:S02]  /*29c0*/  LOP3.LUT R4, R10, 0xfffffffc, RZ, 0xc0, !PT ;  /* 0xfffffffc0a047812 */ /* 0x000fc400078ec0ff */
[----:B------:R-:W-:Y:S02]  /*29d0*/  SHF.R.U32.HI R3, RZ, 0x3, R3 ;  /* 0x00000003ff037819 */ /* 0x000fe40000011603 */
[----:B------:R-:W-:Y:S01]  /*29e0*/  SHF.R.S32.HI R8, RZ, 0x1f, R6 ;  /* 0x0000001fff087819 */ /* 0x000fe20000011406 */
[----:B------:R-:W-:Y:S01]  /*29f0*/  IMAD.IADD R16, R9, 0x1, -R4 ;  /* 0x0000000109107824 */ /* 0x000fe200078e0a04 */
[----:B------:R-:W-:Y:S01]  /*2a00*/  LOP3.LUT R9, R2, R3, RZ, 0x3c, !PT ;  /* 0x0000000302097212 */ /* 0x000fe200078e3cff */
[C---:B------:R-:W-:Y:S01]  /*2a10*/  IMAD.SHL.U32 R3, R5.reuse, 0x8, RZ ;  /* 0x0000000805037824 */ /* 0x040fe200078e00ff */
[----:B------:R-:W-:Y:S01]  /*2a20*/  LEA.HI R2, R8, R6, RZ, 0x3 ;  /* 0x0000000608027211 */ /* 0x000fe200078f18ff */
[----:B------:R-:W-:Y:S02]  /*2a30*/  IMAD.SHL.U32 R4, R16, 0x40, RZ ;  /* 0x0000004010047824 */ /* 0x000fe400078e00ff */
[----:B------:R-:W-:Y:S01]  /*2a40*/  IMAD R8, R5, 0x8, R0 ;  /* 0x0000000805087824 */ /* 0x000fe200078e0200 */
[----:B------:R-:W-:Y:S01]  /*2a50*/  LOP3.LUT R5, R7, 0x7fffffe, RZ, 0xc0, !PT ;  /* 0x07fffffe07057812 */ /* 0x000fe200078ec0ff */
[----:B------:R-:W-:Y:S01]  /*2a60*/  IMAD.SHL.U32 R2, R2, 0x20, RZ ;  /* 0x0000002002027824 */ /* 0x000fe200078e00ff */
[----:B------:R-:W-:-:S03]  /*2a70*/  LOP3.LUT R0, R4, 0xc0, RZ, 0xc0, !PT ;  /* 0x000000c004007812 */ /* 0x000fc600078ec0ff */
[----:B------:R-:W-:Y:S01]  /*2a80*/  IMAD.IADD R93, R6, 0x1, -R5 ;  /* 0x00000001065d7824 */ /* 0x000fe200078e0a05 */
[----:B------:R-:W-:Y:S02]  /*2a90*/  LOP3.LUT R4, R0, 0x8, R3, 0xf8, !PT ;  /* 0x0000000800047812 */ /* 0x000fe400078ef803 */
[----:B------:R-:W-:Y:S01]  /*2aa0*/  SHF.R.U32.HI R3, RZ, 0x3, R0 ;  /* 0x00000003ff037819 */ /* 0x000fe20000011600 */
[----:B------:R-:W-:Y:S01]  /*2ab0*/  IMAD.U32 R0, R8, 0x20, R9 ;  /* 0x0000002008007824 */ /* 0x000fe200078e0009 */
[----:B------:R-:W-:Y:S02]  /*2ac0*/  LOP3.LUT R94, R2, 0xffffff00, RZ, 0xc0, !PT ;  /* 0xffffff00025e7812 */ /* 0x000fe400078ec0ff */
[----:B------:R-:W-:Y:S01]  /*2ad0*/  LOP3.LUT R92, R4, R3, RZ, 0x3c, !PT ;  /* 0x00000003045c7212 */ /* 0x000fe200078e3cff */
[----:B------:R-:W-:Y:S01]  /*2ae0*/  IMAD.U32 R4, RZ, RZ, UR18 ;  /* 0x00000012ff047e24 */ /* 0x000fe2000f8e00ff */
[----:B------:R-:W-:Y:S01]  /*2af0*/  LEA R135, R0, UR4, 0x1 ;  /* 0x0000000400877c11 */ /* 0x000fe2000f8e08ff */
[----:B------:R-:W-:-:S02]  /*2b00*/  IMAD R2, R184, 0x200, R94 ;  /* 0x00000200b8027824 */ /* 0x000fc400078e025e */
[----:B------:R-:W-:-:S04]  /*2b10*/  IMAD.WIDE.U32 R4, R4, UR9, R22 ;  /* 0x0000000904047c25 */ /* 0x000fc8000f8e0016 */
[----:B------:R-:W-:Y:S02]  /*2b20*/  IMAD R2, R93, 0x20, R2 ;  /* 0x000000205d027824 */ /* 0x000fe400078e0202 */
[----:B------:R-:W-:Y:S02]  /*2b30*/  VIADD R3, R5, UR6 ;  /* 0x0000000605037c36 */ /* 0x000fe40008000000 */
[----:B------:R-:W-:Y:S02]  /*2b40*/  IMAD.IADD R2, R92, 0x1, R2 ;  /* 0x000000015c027824 */ /* 0x000fe400078e0202 */
[----:B-----5:R-:W-:-:S05]  /*2b50*/  @P0 FMUL.FTZ R10, R12, R11 ;  /* 0x0000000b0c0a0220 */ /* 0x020fca0000410000 */
[----:B------:R-:W-:-:S13]  /*2b60*/  @P0 R2UR UR7, R10 ;  /* 0x000000000a0702ca */ /* 0x000fda00000e0000 */
[----:B------:R-:W-:Y:S01]  /*2b70*/  @UP1 UMOV UR31, UR7 ;  /* 0x00000007001f1c82 */ /* 0x000fe20008000000 */
[----:B----4-:R-:W-:Y:S05]  /*2b80*/  @P4 BRA `(.L_x_303) ;  /* 0x0000000000344947 */ /* 0x010fea0003800000 */
        /* <DEDUP_REMOVED lines=13> */
.L_x_303:
[----:B------:R-:W-:Y:S05]  /*2c60*/  BSYNC B0 ;  /* 0x0000000000007941 */ /* 0x000fea0003800000 */
.L_x_302:
[----:B------:R1:W-:Y:S01]  /*2c70*/  @P3 STS.128 [R209+0x4800], RZ ;  /* 0x004800ffd1003388 */ /* 0x0003e20000000c00 */
[----:B------:R-:W-:Y:S01]  /*2c80*/  USHF.L.U64.HI UR32, UR10, 0x5, UR11 ;  /* 0x000000050a207899 */ /* 0x000fe2000801020b */
[----:B------:R-:W-:Y:S01]  /*2c90*/  BSSY B0, `(.L_x_304) ;  /* 0x0000011000007945 */ /* 0x000fe20003800000 */
[----:B------:R-:W-:Y:S01]  /*2ca0*/  USHF.L.U32 UR33, UR10, 0x5, URZ ;  /* 0x000000050a217899 */ /* 0x000fe2000800063f */
[----:B------:R-:W-:Y:S02]  /*2cb0*/  LEA R186, R2, UR4, 0x1 ;  /* 0x0000000402ba7c11 */ /* 0x000fe4000f8e08ff */
[----:B------:R-:W-:Y:S05]  /*2cc0*/  @P3 BRA `(.L_x_305) ;  /* 0x0000000000343947 */ /* 0x000fea0003800000 */
        /* <DEDUP_REMOVED lines=13> */
.L_x_305:
[----:B------:R-:W-:Y:S05]  /*2da0*/  BSYNC B0 ;  /* 0x0000000000007941 */ /* 0x000fea0003800000 */
.L_x_304:
        /* <DEDUP_REMOVED lines=19> */
.L_x_307:
[----:B------:R-:W-:Y:S05]  /*2ee0*/  BSYNC B0 ;  /* 0x0000000000007941 */ /* 0x000fea0003800000 */
.L_x_306:
[----:B------:R1:W-:Y:S01]  /*2ef0*/  @P1 STS.128 [R209+0x5800], RZ ;  /* 0x005800ffd1001388 */ /* 0x0003e20000000c00 */
        /* <DEDUP_REMOVED lines=18> */
.L_x_309:
[----:B------:R-:W-:Y:S05]  /*3020*/  BSYNC B0 ;  /* 0x0000000000007941 */ /* 0x000fea0003800000 */
.L_x_308:
[----:B------:R-:W-:Y:S01]  /*3030*/  LDSM.16.M88.4 R12, [R186] ;  /* 0x00000000ba0c783b */ /* 0x000fe20000000200 */
[----:B------:R-:W-:Y:S01]  /*3040*/  LOP3.LUT P0, RZ, R17, 0x2, RZ, 0xc0, !PT ;  /* 0x0000000211ff7812 */ /* 0x000fe2000780c0ff */
[----:B------:R-:W-:Y:S01]  /*3050*/  IMAD.MOV.U32 R0, RZ, RZ, 0x10 ;  /* 0x00000010ff007424 */ /* 0x000fe200078e00ff */
[----:B------:R-:W-:Y:S01]  /*3060*/  LOP3.LUT P1, RZ, R16, 0x2, RZ, 0xc0, !PT ;  /* 0x0000000210ff7812 */ /* 0x000fe2000782c0ff */
[----:B-1--4-:R-:W1:Y:S01]  /*3070*/  LDSM.16.M88.4 R4, [R135+0x2000] ;  /* 0x002000008704783b */ /* 0x012e620000000200 */
[C---:B------:R-:W-:Y:S01]  /*3080*/  VIADD R2, R135.reuse, 0x2000 ;  /* 0x0000200087027836 */ /* 0x040fe20000000000 */
[----:B------:R-:W-:Y:S01]  /*3090*/  UIADD3 UR7, UR27, -UR17, URZ ;  /* 0x800000111b077290 */ /* 0x000fe2000fffe03f */
[----:B------:R-:W-:Y:S01]  /*30a0*/  SEL R0, R0, 0xfffffff0, !P1 ;  /* 0xfffffff000007807 */ /* 0x000fe20004800000 */
[----:B------:R-:W4:Y:S01]  /*30b0*/  LDSM.16.M88.4 R8, [R186+0x1000] ;  /* 0x00100000ba08783b */ /* 0x000f220000000200 */
[----:B------:R-:W-:Y:S01]  /*30c0*/  VIADD R188, R135, 0x2020 ;  /* 0x0000202087bc7836 */ /* 0x000fe20000000000 */
[----:B------:R-:W-:-:S02]  /*30d0*/  UIADD3 UR6, UR27, 0x1, -UR17 ;  /* 0x000000011b067890 */ /* 0x000fc4000fffe811 */
[----:B------:R-:W5:Y:S01]  /*30e0*/  LDSM.16.M88.4 R68, [R135+0x2400] ;  /* 0x002400008744783b */ /* 0x000f620000000200 */
[----:B------:R-:W-:Y:S01]  /*30f0*/  IMAD R187, R0, 0x2, R186 ;  /* 0x0000000200bb7824 */ /* 0x000fe200078e02ba */
[----:B------:R-:W-:Y:S01]  /*3100*/  UIADD3 UR6, UR6, UR20, URZ ;  /* 0x0000001406067290 */ /* 0x000fe2000fffe03f */
[----:B------:R-:W-:Y:S01]  /*3110*/  @P0 VIADD R188, R2, 0xffffffe0 ;  /* 0xffffffe002bc0836 */ /* 0x000fe20000000000 */
[----:B------:R-:W2:Y:S01]  /*3120*/  LDSM.16.M88.4 R64, [R135+0x2800] ;  /* 0x002800008740783b */ /* 0x000ea20000000200 */
[----:B------:R-:W-:Y:S01]  /*3130*/  LOP3.LUT R2, R134, 0xffffffe0, RZ, 0xc0, !PT ;  /* 0xffffffe086027812 */ /* 0x000fe200078ec0ff */
[----:B------:R-:W-:Y:S02]  /*3140*/  UISETP.GT.AND UP0, UPT, UR18, UR14, UPT ;  /* 0x0000000e1200728c */ /* 0x000fe4000bf04270 */
[----:B------:R-:W3:Y:S02]  /*3150*/  LDSM.16.M88.4 R60, [R135+0x2c00] ;  /* 0x002c0000873c783b */ /* 0x000ee40000000200 */
[----:B------:R-:W-:-:S02]  /*3160*/  IMAD.IADD R2, R95, 0x1, -R2 ;  /* 0x000000015f027824 */ /* 0x000fc400078e0a02 */
[----:B------:R-:W3:Y:S01]  /*3170*/  LDSM.16.M88.4 R56, [R135+0x3000] ;  /* 0x003000008738783b */ /* 0x000ee20000000200 */
[----:B------:R-:W-:Y:S02]  /*3180*/  IMAD.SHL.U32 R95, R95, 0x2, RZ ;  /* 0x000000025f5f7824 */ /* 0x000fe400078e00ff */
[----:B------:R-:W-:Y:S01]  /*3190*/  SHF.R.S32.HI R3, RZ, 0x1f, R2 ;  /* 0x0000001fff037819 */ /* 0x000fe20000011402 */
[----:B------:R-:W3:Y:S03]  /*31a0*/  LDSM.16.M88.4 R52, [R135+0x3400] ;  /* 0x003400008734783b */ /* 0x000ee60000000200 */
[----:B------:R-:W-:Y:S01]  /*31b0*/  LEA.HI R2, R3, R2, RZ, 0x2 ;  /* 0x0000000203027211 */ /* 0x000fe200078f10ff */
[----:B------:R-:W3:Y:S01]  /*31c0*/  LDSM.16.M88.4 R48, [R135+0x3800] ;  /* 0x003800008730783b */ /* 0x000ee20000000200 */
[----:B------:R-:W-:Y:S02]  /*31d0*/  IMAD.U32 R3, RZ, RZ, UR18 ;  /* 0x00000012ff037e24 */ /* 0x000fe4000f8e00ff */
[----:B------:R-:W-:Y:S01]  /*31e0*/  SHF.R.S32.HI R2, RZ, 0x2, R2 ;  /* 0x00000002ff027819 */ /* 0x000fe20000011402 */
[----:B------:R-:W3:Y:S04]  /*31f0*/  LDSM.16.M88.4 R44, [R135+0x3c00] ;  /* 0x003c0000872c783b */ /* 0x000ee80000000200 */
[----:B------:R-:W-:Y:S01]  /*3200*/  LDSM.16.M88.4 R36, [R188] ;  /* 0x00000000bc24783b */ /* 0x000fe20000000200 */
[-C--:B-1----:R-:W-:Y:S03]  /*3210*/  HMMA.16816.F32 R180, R12, R4.reuse, RZ ;  /* 0x000000040cb4723c */ /* 0x082fe600000018ff */
[----:B------:R-:W-:Y:S04]  /*3220*/  LDSM.16.M88.4 R32, [R188+0x400] ;  /* 0x00040000bc20783b */ /* 0x000fe80000000200 */
[----:B------:R-:W-:Y:S01]  /*3230*/  LDSM.16.M88.4 R28, [R188+0x800] ;  /* 0x00080000bc1c783b */ /* 0x000fe20000000200 */
[C---:B----4-:R-:W-:Y:S03]  /*3240*/  HMMA.16816.F32 R176, R8.reuse, R4, RZ ;  /* 0x0000000408b0723c */ /* 0x050fe600000018ff */
[----:B------:R-:W-:Y:S03]  /*3250*/  LDSM.16.M88.4 R24, [R188+0xc00] ;  /* 0x000c0000bc18783b */ /* 0x000fe60000000200 */
[-C--:B------:R-:W-:Y:S01]  /*3260*/  HMMA.16816.F32 R172, R8, R6.reuse, RZ ;  /* 0x0000000608ac723c */ /* 0x080fe200000018ff */
[----:B------:R-:W-:Y:S04]  /*3270*/  LDSM.16.M88.4 R20, [R188+0x1000] ;  /* 0x00100000bc14783b */ /* 0x000fe80000000200 */
[----:B------:R-:W-:Y:S01]  /*3280*/  LDSM.16.M88.4 R40, [R188+0x1400] ;  /* 0x00140000bc28783b */ /* 0x000fe20000000200 */
[----:B------:R-:W-:Y:S03]  /*3290*/  HMMA.16816.F32 R168, R12, R6, RZ ;  /* 0x000000060ca8723c */ /* 0x000fe600000018ff */
[----:B------:R-:W1:Y:S03]  /*32a0*/  LDSM.16.M88.4 R4, [R187+0x1000] ;  /* 0x00100000bb04783b */ /* 0x000e660000000200 */
[C---:B-----5:R-:W-:Y:S01]  /*32b0*/  HMMA.16816.F32 R164, R8.reuse, R68, RZ ;  /* 0x0000004408a4723c */ /* 0x060fe200000018ff */
[----:B------:R-:W4:Y:S04]  /*32c0*/  LDSM.16.M88.4 R72, [R188+0x1800] ;  /* 0x00180000bc48783b */ /* 0x000f280000000200 */
[----:B------:R-:W5:Y:S01]  /*32d0*/  LDSM.16.M88.4 R76, [R188+0x1c00] ;  /* 0x001c0000bc4c783b */ /* 0x000f620000000200 */
[C---:B------:R-:W-:Y:S03]  /*32e0*/  HMMA.16816.F32 R160, R8.reuse, R70, RZ ;  /* 0x0000004608a0723c */ /* 0x040fe600000018ff */
[----:B------:R-:W5:Y:S03]  /*32f0*/  LDSM.16.M88.4 R16, [R187] ;  /* 0x00000000bb10783b */ /* 0x000f660000000200 */
[C---:B--2---:R-:W-:Y:S01]  /*3300*/  HMMA.16816.F32 R156, R8.reuse, R64, RZ ;  /* 0x00000040089c723c */ /* 0x044fe200000018ff */
[----:B------:R-:W0:Y:S05]  /*3310*/  LDGDEPBAR ;  /* 0x00000000000079af */ /* 0x000e2a0000000000 */
[C---:B------:R-:W-:Y:S06]  /*3320*/  HMMA.16816.F32 R152, R8.reuse, R66, RZ ;  /* 0x000000420898723c */ /* 0x040fec00000018ff */
[C---:B---3--:R-:W-:Y:S06]  /*3330*/  HMMA.16816.F32 R148, R8.reuse, R60, RZ ;  /* 0x0000003c0894723c */ /* 0x048fec00000018ff */
        /* <DEDUP_REMOVED lines=36> */
[C---:B----4-:R-:W-:Y:S06]  /*3580*/  HMMA.16816.F32 R240, R4.reuse, R72, R120 ;  /* 0x0000004804f0723c */ /* 0x050fec0000001878 */
[C---:B-----5:R-:W-:Y:S06]  /*3590*/  HMMA.16816.F32 R248, R4.reuse, R76, R112 ;  /* 0x0000004c04f8723c */ /* 0x060fec0000001870 */
[C---:B------:R-:W-:Y:S06]  /*35a0*/  HMMA.16816.F32 R244, R4.reuse, R74, R116 ;  /* 0x0000004a04f4723c */ /* 0x040fec0000001874 */
[----:B------:R-:W-:Y:S06]  /*35b0*/  HMMA.16816.F32 R196, R4, R78, R108 ;  /* 0x0000004e04c4723c */ /* 0x000fec000000186c */
[----:B------:R-:W-:Y:S01]  /*35c0*/  HMMA.16816.F32 R168, R16, R38, R168 ;  /* 0x0000002610a8723c */ /* 0x000fe200000018a8 */
[----:B------:R-:W-:Y:S01]  /*35d0*/  LEA R4, R184, UR26, 0x4 ;  /* 0x0000001ab8047c11 */ /* 0x000fe2000f8e20ff */
[----:B------:R-:W-:Y:S01]  /*35e0*/  IMAD R5, R93, 0x20, R94 ;  /* 0x000000205d057824 */ /* 0x000fe200078e025e */
[----:B------:R-:W-:Y:S01]  /*35f0*/  LOP3.LUT R6, R95, 0x6, RZ, 0xc0, !PT ;  /* 0x000000065f067812 */ /* 0x000fe200078ec0ff */
[----:B------:R-:W-:-:S02]  /*3600*/  IMAD.U32 R7, RZ, RZ, UR7 ;  /* 0x00000007ff077e24 */ /* 0x000fc4000f8e00ff */
[----:B------:R-:W-:Y:S01]  /*3610*/  IMAD.IADD R4, R2, 0x1, R4 ;  /* 0x0000000102047824 */ /* 0x000fe200078e0204 */
[C---:B------:R-:W-:Y:S01]  /*3620*/  HMMA.16816.F32 R180, R16.reuse, R36, R180 ;  /* 0x0000002410b4723c */ /* 0x040fe200000018b4 */
[----:B------:R-:W-:Y:S02]  /*3630*/  IMAD R3, R3, 0x80, R6 ;  /* 0x0000008003037824 */ /* 0x000fe400078e0206 */
[----:B------:R-:W-:Y:S01]  /*3640*/  IMAD.U32 R6, RZ, RZ, UR7 ;  /* 0x00000007ff067e24 */ /* 0x000fe2000f8e00ff */
[--C-:B------:R-:W-:Y:S01]  /*3650*/  IADD3 R204, R7, 0x48, R4.reuse ;  /* 0x0000004807cc7810 */ /* 0x100fe20007ffe004 */
[----:B------:R-:W-:Y:S01]  /*3660*/  IMAD.IADD R2, R92, 0x1, R5 ;  /* 0x000000015c027824 */ /* 0x000fe200078e0205 */
[----:B------:R-:W-:Y:S01]  /*3670*/  HMMA.16816.F32 R152, R16, R76, R8 ;  /* 0x0000004c1098723c */ /* 0x000fe20000001808 */
[----:B------:R-:W-:Y:S01]  /*3680*/  VIADD R201, R4, UR7 ;  /* 0x0000000704c97c36 */ /* 0x000fe20008000000 */
[----:B------:R-:W-:Y:S01]  /*3690*/  IADD3 R202, R6, 0x40, R4 ;  /* 0x0000004006ca7810 */ /* 0x000fe20007ffe004 */
[----:B------:R-:W-:-:S02]  /*36a0*/  IMAD.U32 R5, RZ, RZ, UR7 ;  /* 0x00000007ff057e24 */ /* 0x000fc4000f8e00ff */
[----:B------:R-:W-:Y:S01]  /*36b0*/  IMAD.IADD R6, R201, 0x1, -R3 ;  /* 0x00000001c9067824 */ /* 0x000fe200078e0a03 */
[C---:B------:R-:W-:Y:S01]  /*36c0*/  HMMA.16816.F32 R144, R16.reuse, R78, R12 ;  /* 0x0000004e1090723c */ /* 0x040fe2000000180c */
[----:B------:R-:W-:Y:S01]  /*36d0*/  VIADD R11, R3, 0x1 ;  /* 0x00000001030b7836 */ /* 0x000fe20000000000 */
[----:B------:R-:W-:Y:S01]  /*36e0*/  IADD3 R203, R5, 0x8, R4 ;  /* 0x0000000805cb7810 */ /* 0x000fe20007ffe004 */
[----:B------:R-:W-:Y:S01]  /*36f0*/  IMAD.U32 R9, RZ, RZ, UR6 ;  /* 0x00000006ff097e24 */ /* 0x000fe2000f8e00ff */
[----:B------:R-:W-:Y:S01]  /*3700*/  IABS R8, R6 ;  /* 0x0000000600087213 */ /* 0x000fe20000000000 */
[----:B------:R-:W-:Y:S01]  /*3710*/  IMAD.IADD R5, R201, 0x1, -R11 ;  /* 0x00000001c9057824 */ /* 0x000fe200078e0a0b */
[C---:B------:R-:W-:Y:S01]  /*3720*/  HMMA.16816.F32 R116, R16.reuse, R40, R60 ;  /* 0x000000281074723c */ /* 0x040fe2000000183c */
[----:B------:R-:W-:Y:S01]  /*3730*/  VIADD R14, R3, 0x8 ;  /* 0x00000008030e7836 */ /* 0x000fe20000000000 */
[----:B------:R-:W-:Y:S01]  /*3740*/  VIADDMNMX R208, R4, R9, UR27, PT ;  /* 0x0000001b04d07e46 */ /* 0x000fe2000b800109 */
[----:B------:R-:W-:Y:S01]  /*3750*/  IMAD.U32 R13, RZ, RZ, UR6 ;  /* 0x00000006ff0d7e24 */ /* 0x000fe2000f8e00ff */
[----:B------:R-:W-:Y:S01]  /*3760*/  IABS R6, R5 ;  /* 0x0000000500067213 */ /* 0x000fe20000000000 */
[----:B------:R-:W-:Y:S01]  /*3770*/  IMAD.IADD R7, R201, 0x1, -R14 ;  /* 0x00000001c9077824 */ /* 0x000fe200078e0a0e */
[C---:B------:R-:W-:Y:S01]  /*3780*/  HMMA.16816.F32 R104, R16.reuse, R32, R104 ;  /* 0x000000201068723c */ /* 0x040fe20000001868 */
[----:B------:R-:W-:Y:S01]  /*3790*/  IMAD.U32 R12, RZ, RZ, UR6 ;  /* 0x00000006ff0c7e24 */ /* 0x000fe2000f8e00ff */
[----:B------:R-:W-:Y:S01]  /*37a0*/  IADD3 R44, R13, 0x40, R4 ;  /* 0x000000400d2c7810 */ /* 0x000fe20007ffe004 */
[----:B------:R-:W-:Y:S01]  /*37b0*/  IMAD.U32 R10, RZ, RZ, UR6 ;  /* 0x00000006ff0a7e24 */ /* 0x000fe2000f8e00ff */
[----:B------:R-:W-:Y:S01]  /*37c0*/  IABS R5, R7 ;  /* 0x0000000700057213 */ /* 0x000fe20000000000 */
[----:B------:R-:W-:Y:S01]  /*37d0*/  IMAD.MOV.U32 R7, RZ, RZ, R8 ;  /* 0x000000ffff077224 */ /* 0x000fe200078e0008 */
[--C-:B------:R-:W-:Y:S01]  /*37e0*/  IADD3 R41, R12, 0x48, R4.reuse ;  /* 0x000000480c297810 */ /* 0x100fe20007ffe004 */
[C---:B------:R-:W-:Y:S01]  /*37f0*/  VIADD R12, R3.reuse, 0x9 ;  /* 0x00000009030c7836 */ /* 0x040fe20000000000 */
[----:B------:R-:W-:Y:S01]  /*3800*/  I2FP.F32.S32 R5, R5 ;  /* 0x0000000500057245 */ /* 0x000fe20000201400 */
[C---:B------:R-:W-:Y:S01]  /*3810*/  VIADD R13, R3.reuse, 0x10 ;  /* 0x00000010030d7836 */ /* 0x040fe20000000000 */
[----:B------:R-:W-:Y:S01]  /*3820*/  I2FP.F32.S32 R7, R7 ;  /* 0x0000000700077245 */ /* 0x000fe20000201400 */
[C---:B------:R-:W-:Y:S01]  /*3830*/  HMMA.16816.F32 R100, R16.reuse, R34, R100 ;  /* 0x000000221064723c */ /* 0x040fe20000001864 */
[----:B------:R-:W-:Y:S01]  /*3840*/  VIADD R15, R3, 0x11 ;  /* 0x00000011030f7836 */ /* 0x000fe20000000000 */
[----:B------:R-:W-:Y:S01]  /*3850*/  IADD3 R46, R10, 0x8, R4 ;  /* 0x000000080a2e7810 */ /* 0x000fe20007ffe004 */
[----:B------:R-:W-:Y:S01]  /*3860*/  IMAD.IADD R4, R201, 0x1, -R13 ;  /* 0x00000001c9047824 */ /* 0x000fe200078e0a0d */
[----:B------:R-:W-:Y:S01]  /*3870*/  I2FP.F32.S32 R6, R6 ;  /* 0x0000000600067245 */ /* 0x000fe20000201400 */
[----:B------:R-:W-:Y:S01]  /*3880*/  FFMA.FTZ R45, R7, -UR31, R180 ;  /* 0x8000001f072d7c23 */ /* 0x000fe200080100b4 */
[C---:B------:R-:W-:Y:S01]  /*3890*/  HMMA.16816.F32 R96, R16.reuse, R28, R96 ;  /* 0x0000001c1060723c */ /* 0x040fe20000001860 */
[----:B------:R-:W-:Y:S01]  /*38a0*/  IMAD.IADD R7, R201, 0x1, -R15 ;  /* 0x00000001c9077824 */ /* 0x000fe200078e0a0f */
[C---:B------:R-:W-:Y:S01]  /*38b0*/  ISETP.GE.AND P3, PT, R3.reuse, R208, PT ;  /* 0x000000d00300720c */ /* 0x040fe20003f66270 */
[----:B------:R-:W-:Y:S01]  /*38c0*/  FFMA.FTZ R47, R6, -UR31, R181 ;  /* 0x8000001f062f7c23 */ /* 0x000fe200080100b5 */
[----:B------:R-:W-:Y:S01]  /*38d0*/  IABS R6, R4 ;  /* 0x0000000400067213 */ /* 0x000fe20000000000 */
[C---:B------:R-:W-:Y:S01]  /*38e0*/  VIADD R32, R3.reuse, 0x58 ;  /* 0x0000005803207836 */ /* 0x040fe20000000000 */
[C---:B------:R-:W-:Y:S01]  /*38f0*/  HMMA.16816.F32 R88, R16.reuse, R30, R88 ;  /* 0x0000001e1058723c */ /* 0x040fe20000001858 */
[C---:B------:R-:W-:Y:S01]  /*3900*/  VIADD R28, R3.reuse, 0x48 ;  /* 0x00000048031c7836 */ /* 0x040fe20000000000 */
[----:B------:R-:W-:Y:S01]  /*3910*/  VIMNMX R207, R46, UR27, PT ;  /* 0x0000001b2ecf7c48 */ /* 0x000fe2000bfe0100 */
[C---:B------:R-:W-:Y:S01]  /*3920*/  VIADD R29, R3.reuse, 0x49 ;  /* 0x00000049031d7836 */ /* 0x040fe20000000000 */
[----:B------:R-:W-:Y:S01]  /*3930*/  VIMNMX R206, R44, UR27, PT ;  /* 0x0000001b2cce7c48 */ /* 0x000fe2000bfe0100 */
[C---:B------:R-:W-:Y:S01]  /*3940*/  VIADD R33, R3.reuse, 0x59 ;  /* 0x0000005903217836 */ /* 0x040fe20000000000 */
[C---:B------:R-:W-:Y:S01]  /*3950*/  HMMA.16816.F32 R84, R16.reuse, R24, R84 ;  /* 0x000000181054723c */ /* 0x040fe20000001854 */
[----:B------:R-:W-:Y:S01]  /*3960*/  VIADD R30, R3, 0x50 ;  /* 0x00000050031e7836 */ /* 0x000fe20000000000 */
[----:B------:R-:W-:Y:S01]  /*3970*/  VIMNMX R205, R41, UR27, PT ;  /* 0x0000001b29cd7c48 */ /* 0x000fe2000bfe0100 */
[C---:B------:R-:W-:Y:S01]  /*3980*/  VIADD R31, R3.reuse, 0x51 ;  /* 0x00000051031f7836 */ /* 0x040fe20000000000 */
[----:B------:R-:W-:Y:S01]  /*3990*/  VIADDMNMX R200, R202, -UR21, RZ, !PT ;  /* 0x80000015cac87c46 */ /* 0x000fe2000f8001ff */
[C---:B------:R-:W-:Y:S01]  /*39a0*/  VIADD R34, R3.reuse, 0x60 ;  /* 0x0000006003227836 */ /* 0x040fe20000000000 */
[C---:B------:R-:W-:Y:S01]  /*39b0*/  HMMA.16816.F32 R80, R16.reuse, R26, R80 ;  /* 0x0000001a1050723c */ /* 0x040fe20000001850 */
[C---:B------:R-:W-:Y:S01]  /*39c0*/  VIADD R24, R3.reuse, 0x38 ;  /* 0x0000003803187836 */ /* 0x040fe20000000000 */
[C---:B------:R-:W-:Y:S01]  /*39d0*/  ISETP.GE.AND P1, PT, R3.reuse, R207, PT ;  /* 0x000000cf0300720c */ /* 0x040fe20003f26270 */
[C---:B------:R-:W-:Y:S01]  /*39e0*/  VIADD R25, R3.reuse, 0x39 ;  /* 0x0000003903197836 */ /* 0x040fe20000000000 */
[C---:B------:R-:W-:Y:S01]  /*39f0*/  ISETP.GE.AND P0, PT, R3.reuse, R206, PT ;  /* 0x000000ce0300720c */ /* 0x040fe20003f06270 */
[C---:B------:R-:W-:Y:S01]  /*3a00*/  VIADD R35, R3.reuse, 0x61 ;  /* 0x0000006103237836 */ /* 0x040fe20000000000 */
[C---:B------:R-:W-:Y:S01]  /*3a10*/  HMMA.16816.F32 R108, R16.reuse, R20, R68 ;  /* 0x00000014106c723c */ /* 0x040fe20000001844 */
[C---:B------:R-:W-:Y:S01]  /*3a20*/  VIADD R26, R3.reuse, 0x40 ;  /* 0x00000040031a7836 */ /* 0x040fe20000000000 */
[C---:B------:R-:W-:Y:S01]  /*3a30*/  ISETP.GE.AND P4, PT, R3.reuse, R205, PT ;  /* 0x000000cd0300720c */ /* 0x040fe20003f86270 */
[----:B------:R-:W-:Y:S01]  /*3a40*/  VIADD R27, R3, 0x41 ;  /* 0x00000041031b7836 */ /* 0x000fe20000000000 */
[----:B------:R-:W-:Y:S01]  /*3a50*/  ISETP.GE.AND P2, PT, R11, R208, PT ;  /* 0x000000d00b00720c */ /* 0x000fe20003f46270 */
[C---:B------:R-:W-:Y:S01]  /*3a60*/  VIADD R36, R3.reuse, 0x68 ;  /* 0x0000006803247836 */ /* 0x040fe20000000000 */
[C---:B------:R-:W-:Y:S01]  /*3a70*/  HMMA.16816.F32 R112, R16.reuse, R22, R64 ;  /* 0x000000161070723c */ /* 0x040fe20000001840 */
[----:B------:R-:W-:Y:S01]  /*3a80*/  VIADD R20, R3, 0x28 ;  /* 0x0000002803147836 */ /* 0x000fe20000000000 */
[----:B------:R-:W-:Y:S01]  /*3a90*/  ISETP.GE.AND P6, PT, R11, R207, PT ;  /* 0x000000cf0b00720c */ /* 0x000fe20003fc6270 */
[----:B------:R-:W-:Y:S01]  /*3aa0*/  VIADD R21, R3, 0x29 ;  /* 0x0000002903157836 */ /* 0x000fe20000000000 */
[----:B------:R-:W-:Y:S01]  /*3ab0*/  ISETP.GE.AND P5, PT, R11, R206, PT ;  /* 0x000000ce0b00720c */ /* 0x000fe20003fa6270 */
[C---:B------:R-:W-:Y:S01]  /*3ac0*/  VIADD R38, R3.reuse, 0x69 ;  /* 0x0000006903267836 */ /* 0x040fe20000000000 */
[C---:B------:R-:W-:Y:S01]  /*3ad0*/  HMMA.16816.F32 R120, R16.reuse, R42, R56 ;  /* 0x0000002a1078723c */ /* 0x040fe20000001838 */
[C---:B------:R-:W-:Y:S01]  /*3ae0*/  VIADD R22, R3.reuse, 0x30 ;  /* 0x0000003003167836 */ /* 0x040fe20000000000 */
[CC--:B------:R-:W-:Y:S01]  /*3af0*/  ISETP.LT.OR P0, PT, R3.reuse, R200.reuse, P0 ;  /* 0x000000c80300720c */ /* 0x0c0fe20000701670 */
[----:B------:R-:W-:Y:S01]  /*3b00*/  VIADD R23, R3, 0x31 ;  /* 0x0000003103177836 */ /* 0x000fe20000000000 */
[----:B------:R-:W-:Y:S01]  /*3b10*/  ISETP.LT.OR P5, PT, R11, R200, P5 ;  /* 0x000000c80b00720c */ /* 0x000fe20002fa1670 */
[C---:B------:R-:W-:Y:S01]  /*3b20*/  VIADD R39, R3.reuse, 0x70 ;  /* 0x0000007003277836 */ /* 0x040fe20000000000 */
[----:B------:R-:W-:Y:S01]  /*3b30*/  HMMA.16816.F32 R124, R16, R72, R52 ;  /* 0x00000048107c723c */ /* 0x000fe20000001834 */
[----:B------:R-:W-:-:S02]  /*3b40*/  VIADD R40, R3, 0x71 ;  /* 0x0000007103287836 */ /* 0x000fc40000000000 */
[C---:B------:R-:W-:Y:S02]  /*3b50*/  VIADD R42, R3.reuse, 0x78 ;  /* 0x00000078032a7836 */ /* 0x040fe40000000000 */
[----:B------:R-:W-:Y:S01]  /*3b60*/  VIADD R43, R3, 0x79 ;  /* 0x00000079032b7836 */ /* 0x000fe20000000000 */
[----:B------:R-:W-:Y:S01]  /*3b70*/  HMMA.16816.F32 R128, R16, R74, R48 ;  /* 0x0000004a1080723c */ /* 0x000fe20000001830 */
[----:B------:R-:W-:Y:S01]  /*3b80*/  IMAD.MOV.U32 R191, RZ, RZ, R199 ;  /* 0x000000ffffbf7224 */ /* 0x000fe200078e00c7 */
[----:B------:R-:W-:Y:S01]  /*3b90*/  VIADDMNMX R199, R201, -UR21, RZ, !PT ;  /* 0x80000015c9c77c46 */ /* 0x000fe2000f8001ff */
[----:B------:R-:W-:Y:S01]  /*3ba0*/  IMAD.MOV.U32 R137, RZ, RZ, R198 ;  /* 0x000000ffff897224 */ /* 0x000fe200078e00c6 */
[----:B------:R-:W-:Y:S01]  /*3bb0*/  VIADDMNMX R198, R203, -UR21, RZ, !PT ;  /* 0x80000015cbc67c46 */ /* 0x000fe2000f8001ff */
[----:B------:R-:W-:Y:S01]  /*3bc0*/  IMAD.MOV.U32 R252, RZ, RZ, R197 ;  /* 0x000000fffffc7224 */ /* 0x000fe200078e00c5 */
[C---:B------:R-:W-:Y:S01]  /*3bd0*/  ISETP.LT.OR P3, PT, R3.reuse, R199, P3 ;  /* 0x000000c70300720c */ /* 0x040fe20001f61670 */
[----:B------:R-:W-:-:S02]  /*3be0*/  VIADD R16, R3, 0x18 ;  /* 0x0000001803107836 */ /* 0x000fc40000000000 */
[----:B------:R-:W-:Y:S01]  /*3bf0*/  FFMA.FTZ R49, R5, -UR31, R168 ;  /* 0x8000001f05317c23 */ /* 0x000fe200080100a8 */
[----:B------:R-:W-:Y:S01]  /*3c00*/  VIADD R17, R3, 0x19 ;  /* 0x0000001903117836 */ /* 0x000fe20000000000 */
[----:B------:R-:W-:Y:S01]  /*3c10*/  VIADDMNMX R197, R204, -UR21, RZ, !PT ;  /* 0x80000015ccc57c46 */ /* 0x000fe2000f8001ff */
[----:B------:R-:W-:Y:S01]  /*3c20*/  IMAD.IADD R5, R201, 0x1, -R12 ;  /* 0x00000001c9057824 */ /* 0x000fe200078e0a0c */
[----:B------:R-:W-:Y:S01]  /*3c30*/  ISETP.LT.OR P1, PT, R3, R198, P1 ;  /* 0x000000c60300720c */ /* 0x000fe20000f21670 */
[----:B------:R-:W-:Y:S01]  /*3c40*/  IMAD.IADD R8, R201, 0x1, -R16 ;  /* 0x00000001c9087824 */ /* 0x000fe200078e0a10 */
[----:B------:R-:W-:Y:S01]  /*3c50*/  ISETP.LT.OR P4, PT, R3, R197, P4 ;  /* 0x000000c50300720c */ /* 0x000fe20002781670 */
[----:B------:R-:W-:Y:S01]  /*3c60*/  IMAD.IADD R10, R201, 0x1, -R17 ;  /* 0x00000001c90a7824 */ /* 0x000fe200078e0a11 */
[----:B------:R-:W-:Y:S01]  /*3c70*/  IABS R9, R5 ;  /* 0x0000000500097213 */ /* 0x000fe20000000000 */
[C---:B------:R-:W-:Y:S01]  /*3c80*/  VIADD R18, R3.reuse, 0x20 ;  /* 0x0000002003127836 */ /* 0x040fe20000000000 */
[----:B------:R-:W-:Y:S01]  /*3c90*/  IABS R5, R7 ;  /* 0x0000000700057213 */ /* 0x000fe20000000000 */
[----:B------:R-:W-:Y:S01]  /*3ca0*/  VIADD R19, R3, 0x21 ;  /* 0x0000002103137836 */ /* 0x000fe20000000000 */
[----:B------:R-:W-:Y:S01]  /*3cb0*/  IABS R4, R8 ;  /* 0x0000000800047213 */ /* 0x000fe20000000000 */
[----:B------:R-:W-:Y:S01]  /*3cc0*/  IMAD.MOV.U32 R8, RZ, RZ, R6 ;  /* 0x000000ffff087224 */ /* 0x000fe200078e0006 */
[----:B------:R-:W-:Y:S01]  /*3cd0*/  IABS R7, R10 ;  /* 0x0000000a00077213 */ /* 0x000fe20000000000 */
[----:B------:R-:W-:Y:S01]  /*3ce0*/  IMAD.MOV.U32 R6, RZ, RZ, R5 ;  /* 0x000000ffff067224 */ /* 0x000fe200078e0005 */
[----:B------:R-:W-:Y:S01]  /*3cf0*/  I2FP.F32.S32 R9, R9 ;  /* 0x0000000900097245 */ /* 0x000fe20000201400 */
[----:B------:R-:W-:Y:S01]  /*3d00*/  IMAD.MOV.U32 R5, RZ, RZ, R4 ;  /* 0x000000ffff057224 */ /* 0x000fe200078e0004 */
[----:B------:R-:W-:Y:S01]  /*3d10*/  ISETP.LT.OR P2, PT, R11, R199, P2 ;  /* 0x000000c70b00720c */ /* 0x000fe20001741670 */
[----:B------:R-:W-:Y:S01]  /*3d20*/  IMAD.MOV.U32 R4, RZ, RZ, R7 ;  /* 0x000000ffff047224 */ /* 0x000fe200078e0007 */
[----:B------:R-:W-:Y:S01]  /*3d30*/  I2FP.F32.S32 R7, R8 ;  /* 0x0000000800077245 */ /* 0x000fe20000201400 */
[C---:B------:R-:W-:Y:S01]  /*3d40*/  IMAD.IADD R8, R201.reuse, 0x1, -R21 ;  /* 0x00000001c9087824 */ /* 0x040fe200078e0a15 */
[----:B------:R-:W-:Y:S01]  /*3d50*/  I2FP.F32.S32 R5, R5 ;  /* 0x0000000500057245 */ /* 0x000fe20000201400 */
[----:B------:R-:W-:Y:S01]  /*3d60*/  IMAD.IADD R10, R201, 0x1, -R22 ;  /* 0x00000001c90a7824 */ /* 0x000fe200078e0a16 */
[----:B------:R-:W-:Y:S01]  /*3d70*/  I2FP.F32.S32 R4, R4 ;  /* 0x0000000400047245 */ /* 0x000fe20000201400 */
[----:B------:R-:W-:Y:S01]  /*3d80*/  FFMA.FTZ R50, R7, -UR31, R104 ;  /* 0x8000001f07327c23 */ /* 0x000fe20008010068 */
[----:B------:R-:W-:Y:S01]  /*3d90*/  I2FP.F32.S32 R6, R6 ;  /* 0x0000000600067245 */ /* 0x000fe20000201400 */
[----:B------:R-:W-:Y:S01]  /*3da0*/  FFMA.FTZ R52, R5, -UR31, R100 ;  /* 0x8000001f05347c23 */ /* 0x000fe20008010064 */
[----:B------:R-:W-:-:S02]  /*3db0*/  IMAD.IADD R5, R201, 0x1, -R18 ;  /* 0x00000001c9057824 */ /* 0x000fc400078e0a12 */
[----:B------:R-:W-:Y:S01]  /*3dc0*/  FFMA.FTZ R54, R4, -UR31, R101 ;  /* 0x8000001f04367c23 */ /* 0x000fe20008010065 */
[----:B------:R-:W-:Y:S02]  /*3dd0*/  IMAD.IADD R4, R201, 0x1, -R19 ;  /* 0x00000001c9047824 */ /* 0x000fe400078e0a13 */
[----:B------:R-:W-:Y:S01]  /*3de0*/  FFMA.FTZ R48, R9, -UR31, R169 ;  /* 0x8000001f09307c23 */ /* 0x000fe200080100a9 */
[----:B------:R-:W-:Y:S02]  /*3df0*/  IMAD.IADD R7, R201, 0x1, -R20 ;  /* 0x00000001c9077824 */ /* 0x000fe400078e0a14 */
[----:B------:R-:W-:Y:S01]  /*3e00*/  FFMA.FTZ R51, R6, -UR31, R105 ;  /* 0x8000001f06337c23 */ /* 0x000fe20008010069 */
[----:B------:R-:W-:Y:S01]  /*3e10*/  IABS R9, R5 ;  /* 0x0000000500097213 */ /* 0x000fe20000000000 */
[----:B------:R-:W-:Y:S01]  /*3e20*/  IMAD.MOV.U32 R136, RZ, RZ, R196 ;  /* 0x000000ffff887224 */ /* 0x000fe200078e00c4 */
        /* <DEDUP_REMOVED lines=8> */
[----:B------:R-:W-:Y:S01]  /*3eb0*/  FSEL R101, R45, -INF , !P3 ;  /* 0xff8000002d657808 */ /* 0x000fe20005800000 */
        /* <DEDUP_REMOVED lines=24> */
[----:B------:R-:W-:Y:S01]  /*4040*/  ISETP.GE.AND P3, PT, R11, R205, PT ;  /* 0x000000cd0b00720c */ /* 0x000fe20003f66270 */
        /* <DEDUP_REMOVED lines=27> */
[----:B------:R-:W-:Y:S01]  /*4200*/  FFMA.FTZ R89, R9, -UR31, R112 ;  /* 0x8000001f09597c23 */ /* 0x000fe20008010070 */
        /* <DEDUP_REMOVED lines=8> */
[C---:B------:R-:W-:Y:S02]  /*4290*/  IMAD.IADD R4, R201.reuse, 0x1, -R34 ;  /* 0x00000001c9047824 */ /* 0x040fe400078e0a22 */
[----:B------:R-:W-:Y:S01]  /*42a0*/  FFMA.FTZ R96, R6, -UR31, R116 ;  /* 0x8000001f06607c23 */ /* 0x000fe20008010074 */
[C---:B------:R-:W-:Y:S01]  /*42b0*/  IMAD.IADD R7, R201.reuse, 0x1, -R35 ;  /* 0x00000001c9077824 */ /* 0x040fe200078e0a23 */
[----:B------:R-:W-:Y:S01]  /*42c0*/  IABS R9, R5 ;  /* 0x0000000500097213 */ /* 0x000fe20000000000 */
[----:B------:R-:W-:Y:S01]  /*42d0*/  IMAD.IADD R10, R201, 0x1, -R38 ;  /* 0x00000001c90a7824 */ /* 0x000fe200078e0a26 */
[----:B------:R-:W-:Y:S02]  /*42e0*/  IABS R6, R4 ;  /* 0x0000000400067213 */ /* 0x000fe40000000000 */
[----:B------:R-:W-:Y:S02]  /*42f0*/  IABS R5, R7 ;  /* 0x0000000700057213 */ /* 0x000fe40000000000 */
[----:B------:R-:W-:Y:S01]  /*4300*/  IABS R4, R8 ;  /* 0x0000000800047213 */ /* 0x000fe20000000000 */
[----:B------:R-:W-:Y:S01]  /*4310*/  IMAD.MOV.U32 R8, RZ, RZ, R6 ;  /* 0x000000ffff087224 */ /* 0x000fe200078e0006 */
[----:B------:R-:W-:Y:S01]  /*4320*/  IABS R7, R10 ;  /* 0x0000000a00077213 */ /* 0x000fe20000000000 */
[----:B------:R-:W-:Y:S01]  /*4330*/  IMAD.MOV.U32 R6, RZ, RZ, R5 ;  /* 0x000000ffff067224 */ /* 0x000fe200078e0005 */
[----:B------:R-:W-:Y:S01]  /*4340*/  I2FP.F32.S32 R9, R9 ;  /* 0x0000000900097245 */ /* 0x000fe20000201400 */
[----:B------:R-:W-:Y:S01]  /*4350*/  IMAD.MOV.U32 R5, RZ, RZ, R4 ;  /* 0x000000ffff057224 */ /* 0x000fe200078e0004 */
[----:B------:R-:W-:Y:S01]  /*4360*/  BAR.SYNC.DEFER_BLOCKING 0x0 ;  /* 0x0000000000007b1d */ /* 0x000fe20000010000 */
        /* <DEDUP_REMOVED lines=13> */
[----:B------:R-:W-:Y:S01]  /*4440*/  IMAD.IADD R7, R201, 0x1, -R42 ;  /* 0x00000001c9077824 */ /* 0x000fe200078e0a2a */
[----:B------:R-:W-:Y:S01]  /*4450*/  IABS R10, R5 ;  /* 0x00000005000a7213 */ /* 0x000fe20000000000 */
[----:B------:R-:W-:Y:S01]  /*4460*/  IMAD.IADD R8, R203, 0x1, -R3 ;  /* 0x00000001cb087824 */ /* 0x000fe200078e0a03 */
[----:B------:R-:W-:Y:S02]  /*4470*/  IABS R6, R4 ;  /* 0x0000000400067213 */ /* 0x000fe40000000000 */
[----:B------:R-:W-:Y:S02]  /*4480*/  IABS R5, R7 ;  /* 0x0000000700057213 */ /* 0x000fe40000000000 */
[----:B------:R-:W-:-:S02]  /*4490*/  IABS R4, R9 ;  /* 0x0000000900047213 */ /* 0x000fc40000000000 */
[----:B------:R-:W-:Y:S01]  /*44a0*/  IABS R7, R8 ;  /* 0x0000000800077213 */ /* 0x000fe20000000000 */
[----:B------:R-:W-:Y:S01]  /*44b0*/  IMAD.MOV.U32 R8, RZ, RZ, R6 ;  /* 0x000000ffff087224 */ /* 0x000fe200078e0006 */
[----:B------:R-:W-:Y:S01]  /*44c0*/  ISETP.LT.OR P3, PT, R11, R197, P3 ;  /* 0x000000c50b00720c */ /* 0x000fe20001f61670 */
[----:B------:R-:W-:Y:S01]  /*44d0*/  IMAD.MOV.U32 R6, RZ, RZ, R5 ;  /* 0x000000ffff067224 */ /* 0x000fe200078e0005 */
[----:B------:R-:W-:Y:S01]  /*44e0*/  I2FP.F32.S32 R10, R10 ;  /* 0x0000000a000a7245 */ /* 0x000fe20000201400 */
[----:B------:R-:W-:Y:S01]  /*44f0*/  IMAD.MOV.U32 R5, RZ, RZ, R4 ;  /* 0x000000ffff057224 */ /* 0x000fe200078e0004 */
[----:B------:R-:W-:Y:S01]  /*4500*/  FSEL R88, R47, -INF , !P2 ;  /* 0xff8000002f587808 */ /* 0x000fe20005000000 */
[----:B------:R-:W-:Y:S01]  /*4510*/  IMAD.MOV.U32 R4, RZ, RZ, R7 ;  /* 0x000000ffff047224 */ /* 0x000fe200078e0007 */
[----:B------:R-:W-:Y:S01]  /*4520*/  I2FP.F32.S32 R6, R6 ;  /* 0x0000000600067245 */ /* 0x000fe20000201400 */
[----:B------:R-:W-:Y:S01]  /*4530*/  FFMA.FTZ R184, R10, -UR31, R152 ;  /* 0x8000001f0ab87c23 */ /* 0x000fe20008010098 */
[----:B------:R-:W-:-:S02]  /*4540*/  I2FP.F32.S32 R5, R5 ;  /* 0x0000000500057245 */ /* 0x000fc40000201400 */
[----:B------:R-:W-:Y:S01]  /*4550*/  I2FP.F32.S32 R4, R4 ;  /* 0x0000000400047245 */ /* 0x000fe20000201400 */
[----:B------:R-:W-:Y:S01]  /*4560*/  FFMA.FTZ R190, R6, -UR31, R144 ;  /* 0x8000001f06be7c23 */ /* 0x000fe20008010090 */
[----:B------:R-:W-:Y:S01]  /*4570*/  I2FP.F32.S32 R7, R8 ;  /* 0x0000000800077245 */ /* 0x000fe20000201400 */
[----:B------:R-:W-:Y:S01]  /*4580*/  FFMA.FTZ R196, R5, -UR31, R145 ;  /* 0x8000001f05c47c23 */ /* 0x000fe20008010091 */
[--C-:B------:R-:W-:Y:S02]  /*4590*/  IMAD.IADD R5, R202, 0x1, -R3.reuse ;  /* 0x00000001ca057824 */ /* 0x100fe400078e0a03 */
[----:B------:R-:W-:Y:S01]  /*45a0*/  FFMA.FTZ R37, R4, -UR31, R182 ;  /* 0x8000001f04257c23 */ /* 0x000fe200080100b6 */
[----:B------:R-:W-:Y:S02]  /*45b0*/  IMAD.IADD R3, R204, 0x1, -R3 ;  /* 0x00000001cc037824 */ /* 0x000fe400078e0a03 */
[----:B------:R-:W-:Y:S01]  /*45c0*/  FFMA.FTZ R189, R7, -UR31, R153 ;  /* 0x8000001f07bd7c23 */ /* 0x000fe20008010099 */
[--C-:B------:R-:W-:Y:S01]  /*45d0*/  IMAD.IADD R4, R203, 0x1, -R11.reuse ;  /* 0x00000001cb047824 */ /* 0x100fe200078e0a0b */
[----:B------:R-:W-:Y:S01]  /*45e0*/  IABS R7, R5 ;  /* 0x0000000500077213 */ /* 0x000fe20000000000 */
[--C-:B------:R-:W-:Y:S01]  /*45f0*/  IMAD.IADD R8, R202, 0x1, -R11.reuse ;  /* 0x00000001ca087824 */ /* 0x100fe200078e0a0b */
[----:B------:R-:W-:Y:S01]  /*4600*/  IABS R6, R3 ;  /* 0x0000000300067213 */ /* 0x000fe20000000000 */
[----:B------:R-:W-:Y:S01]  /*4610*/  IMAD.IADD R11, R204, 0x1, -R11 ;  /* 0x00000001cc0b7824 */ /* 0x000fe200078e0a0b */
[----:B------:R-:W-:Y:S01]  /*4620*/  IABS R4, R4 ;  /* 0x0000000400047213 */ /* 0x000fe20000000000 */
[----:B------:R-:W-:Y:S01]  /*4630*/  IMAD.MOV.U32 R182, RZ, RZ, R137 ;  /* 0x000000ffffb67224 */ /* 0x000fe200078e0089 */
[----:B------:R-:W-:-:S02]  /*4640*/  IABS R3, R8 ;  /* 0x0000000800037213 */ /* 0x000fc40000000000 */
[----:B------:R-:W-:Y:S01]  /*4650*/  IABS R5, R11 ;  /* 0x0000000b00057213 */ /* 0x000fe20000000000 */
[----:B------:R-:W-:Y:S01]  /*4660*/  IMAD.MOV.U32 R8, RZ, RZ, R4 ;  /* 0x000000ffff087224 */ /* 0x000fe200078e0004 */
[----:B------:R-:W-:Y:S01]  /*4670*/  I2FP.F32.S32 R7, R7 ;  /* 0x0000000700077245 */ /* 0x000fe20000201400 */
[----:B------:R-:W-:Y:S01]  /*4680*/  IMAD.MOV.U32 R4, RZ, RZ, R3 ;  /* 0x000000ffff047224 */ /* 0x000fe200078e0003 */
[----:B------:R-:W-:Y:S01]  /*4690*/  FSEL R121, R37, -INF , !P1 ;  /* 0xff80000025797808 */ /* 0x000fe20004800000 */
[----:B------:R-:W-:Y:S01]  /*46a0*/  IMAD.MOV.U32 R3, RZ, RZ, R5 ;  /* 0x000000ffff037224 */ /* 0x000fe200078e0005 */
[----:B------:R-:W-:Y:S01]  /*46b0*/  I2FP.F32.S32 R5, R6 ;  /* 0x0000000600057245 */ /* 0x000fe20000201400 */
[----:B------:R-:W-:Y:S01]  /*46c0*/  FFMA.FTZ R7, R7, -UR31, R176 ;  /* 0x8000001f07077c23 */ /* 0x000fe200080100b0 */
[----:B------:R-:W-:Y:S01]  /*46d0*/  I2FP.F32.S32 R8, R8 ;  /* 0x0000000800087245 */ /* 0x000fe20000201400 */
[----:B------:R-:W-:Y:S01]  /*46e0*/  IMAD.MOV.U32 R176, RZ, RZ, R136 ;  /* 0x000000ffffb07224 */ /* 0x000fe200078e0088 */
[----:B------:R-:W-:-:S02]  /*46f0*/  I2FP.F32.S32 R3, R3 ;  /* 0x0000000300037245 */ /* 0x000fc40000201400 */
[----:B------:R-:W-:Y:S01]  /*4700*/  I2FP.F32.S32 R6, R4 ;  /* 0x0000000400067245 */ /* 0x000fe20000201400 */
[----:B------:R-:W-:Y:S01]  /*4710*/  FFMA.FTZ R4, R5, -UR31, R178 ;  /* 0x8000001f05047c23 */ /* 0x000fe200080100b2 */
[----:B------:R-:W-:Y:S01]  /*4720*/  FFMA.FTZ R41, R8, -UR31, R183 ;  /* 0x8000001f08297c23 */ /* 0x000fe200080100b7 */
[--C-:B------:R-:W-:Y:S02]  /*4730*/  IMAD.IADD R5, R203, 0x1, -R14.reuse ;  /* 0x00000001cb057824 */ /* 0x100fe400078e0a0e */
[----:B------:R-:W-:Y:S01]  /*4740*/  FFMA.FTZ R9, R3, -UR31, R179 ;  /* 0x8000001f03097c23 */ /* 0x000fe200080100b3 */
[--C-:B------:R-:W-:Y:S02]  /*4750*/  IMAD.IADD R8, R202, 0x1, -R14.reuse ;  /* 0x00000001ca087824 */ /* 0x100fe400078e0a0e */
[----:B------:R-:W-:Y:S01]  /*4760*/  FFMA.FTZ R10, R6, -UR31, R177 ;  /* 0x8000001f060a7c23 */ /* 0x000fe200080100b1 */
[----:B------:R-:W-:Y:S01]  /*4770*/  IMAD.IADD R3, R204, 0x1, -R14 ;  /* 0x00000001cc037824 */ /* 0x000fe200078e0a0e */
[----:B------:R-:W-:Y:S01]  /*4780*/  FSEL R159, R7, -INF , !P0 ;  /* 0xff800000079f7808 */ /* 0x000fe20004000000 */
[----:B------:R-:W-:Y:S01]  /*4790*/  IMAD.IADD R7, R202, 0x1, -R12 ;  /* 0x00000001ca077824 */ /* 0x000fe200078e0a0c */
[----:B------:R-:W-:-:S02]  /*47a0*/  IABS R6, R5 ;  /* 0x0000000500067213 */ /* 0x000fc40000000000 */
[----:B------:R-:W-:Y:S02]  /*47b0*/  IABS R5, R8 ;  /* 0x0000000800057213 */ /* 0x000fe40000000000 */
[----:B------:R-:W-:Y:S01]  /*47c0*/  IABS R3, R3 ;  /* 0x0000000300037213 */ /* 0x000fe20000000000 */
[----:B------:R-:W-:Y:S01]  /*47d0*/  IMAD.MOV.U32 R8, RZ, RZ, R6 ;  /* 0x000000ffff087224 */ /* 0x000fe200078e0006 */
[----:B------:R-:W-:Y:S01]  /*47e0*/  FSEL R169, R4, -INF , !P4 ;  /* 0xff80000004a97808 */ /* 0x000fe20006000000 */
[----:B------:R-:W-:Y:S01]  /*47f0*/  IMAD.IADD R4, R203, 0x1, -R12 ;  /* 0x00000001cb047824 */ /* 0x000fe200078e0a0c */
[----:B------:R-:W-:Y:S01]  /*4800*/  IABS R7, R7 ;  /* 0x0000000700077213 */ /* 0x000fe20000000000 */
[----:B------:R-:W-:Y:S01]  /*4810*/  IMAD.MOV.U32 R6, RZ, RZ, R5 ;  /* 0x000000ffff067224 */ /* 0x000fe200078e0005 */
[----:B------:R-:W-:Y:S01]  /*4820*/  ISETP.GE.AND P2, PT, R14, R205, PT ;  /* 0x000000cd0e00720c */ /* 0x000fe20003f46270 */
[----:B------:R-:W-:Y:S01]  /*4830*/  IMAD.MOV.U32 R5, RZ, RZ, R3 ;  /* 0x000000ffff057224 */ /* 0x000fe200078e0003 */
[----:B------:R-:W-:Y:S01]  /*4840*/  IABS R4, R4 ;  /* 0x0000000400047213 */ /* 0x000fe20000000000 */
[----:B------:R-:W-:Y:S01]  /*4850*/  IMAD.MOV.U32 R3, RZ, RZ, R7 ;  /* 0x000000ffff037224 */ /* 0x000fe200078e0007 */
[----:B------:R-:W-:-:S02]  /*4860*/  I2FP.F32.S32 R7, R8 ;  /* 0x0000000800077245 */ /* 0x000fc40000201400 */
[----:B------:R-:W-:Y:S02]  /*4870*/  I2FP.F32.S32 R5, R5 ;  /* 0x0000000500057245 */ /* 0x000fe40000201400 */
[C---:B------:R-:W-:Y:S01]  /*4880*/  ISETP.GE.AND P1, PT, R14.reuse, R208, PT ;  /* 0x000000d00e00720c */ /* 0x040fe20003f26270 */
[----:B------:R-:W-:Y:S01]  /*4890*/  FFMA.FTZ R8, R7, -UR31, R170 ;  /* 0x8000001f07087c23 */ /* 0x000fe200080100aa */
[C---:B------:R-:W-:Y:S01]  /*48a0*/  ISETP.GE.AND P0, PT, R14.reuse, R207, PT ;  /* 0x000000cf0e00720c */ /* 0x040fe20003f06270 */
[----:B------:R-:W-:Y:S01]  /*48b0*/  FFMA.FTZ R5, R5, -UR31, R174 ;  /* 0x8000001f05057c23 */ /* 0x000fe200080100ae */
[----:B------:R-:W-:Y:S01]  /*48c0*/  ISETP.GE.AND P4, PT, R14, R206, PT ;  /* 0x000000ce0e00720c */ /* 0x000fe20003f86270 */
[----:B------:R-:W-:Y:S01]  /*48d0*/  IMAD.IADD R7, R202, 0x1, -R13 ;  /* 0x00000001ca077824 */ /* 0x000fe200078e0a0d */
[----:B------:R-:W-:Y:S02]  /*48e0*/  I2FP.F32.S32 R6, R6 ;  /* 0x0000000600067245 */ /* 0x000fe40000201400 */
[----:B------:R-:W-:-:S02]  /*48f0*/  I2FP.F32.S32 R4, R4 ;  /* 0x0000000400047245 */ /* 0x000fc40000201400 */
[----:B------:R-:W-:Y:S01]  /*4900*/  I2FP.F32.S32 R3, R3 ;  /* 0x0000000300037245 */ /* 0x000fe20000201400 */
[----:B------:R-:W-:Y:S01]  /*4910*/  FFMA.FTZ R6, R6, -UR31, R172 ;  /* 0x8000001f06067c23 */ /* 0x000fe200080100ac */
[C---:B------:R-:W-:Y:S02]  /*4920*/  ISETP.LT.OR P2, PT, R14.reuse, R197, P2 ;  /* 0x000000c50e00720c */ /* 0x040fe40001741670 */
[C---:B------:R-:W-:Y:S01]  /*4930*/  ISETP.LT.OR P1, PT, R14.reuse, R199, P1 ;  /* 0x000000c70e00720c */ /* 0x040fe20000f21670 */
[----:B------:R-:W-:Y:S01]  /*4940*/  FFMA.FTZ R11, R3, -UR31, R173 ;  /* 0x8000001f030b7c23 */ /* 0x000fe200080100ad */
[----:B------:R-:W-:Y:S01]  /*4950*/  ISETP.LT.OR P0, PT, R14, R198, P0 ;  /* 0x000000c60e00720c */ /* 0x000fe20000701670 */
[----:B------:R-:W-:Y:S01]  /*4960*/  IMAD.IADD R3, R204, 0x1, -R12 ;  /* 0x00000001cc037824 */ /* 0x000fe200078e0a0c */
[----:B------:R-:W-:Y:S01]  /*4970*/  ISETP.LT.OR P4, PT, R14, R200, P4 ;  /* 0x000000c80e00720c */ /* 0x000fe20002781670 */
[----:B------:R-:W-:Y:S01]  /*4980*/  FFMA.FTZ R14, R4, -UR31, R171 ;  /* 0x8000001f040e7c23 */ /* 0x000fe200080100ab */
[--C-:B------:R-:W-:Y:S01]  /*4990*/  IMAD.IADD R4, R203, 0x1, -R13.reuse ;  /* 0x00000001cb047824 */ /* 0x100fe200078e0a0d */
[----:B------:R-:W-:Y:S01]  /*49a0*/  FSEL R168, R5, -INF , !P2 ;  /* 0xff80000005a87808 */ /* 0x000fe20005000000 */
[----:B------:R-:W-:Y:S01]  /*49b0*/  IMAD.IADD R5, R204, 0x1, -R13 ;  /* 0x00000001cc057824 */ /* 0x000fe200078e0a0d */
[----:B------:R-:W-:Y:S01]  /*49c0*/  FSEL R109, R8, -INF , !P0 ;  /* 0xff800000086d7808 */ /* 0x000fe20004000000 */
[----:B------:R-:W-:Y:S01]  /*49d0*/  IMAD.IADD R8, R203, 0x1, -R15 ;  /* 0x00000001cb087824 */ /* 0x000fe200078e0a0f */
[----:B------:R-:W-:-:S02]  /*49e0*/  FSEL R157, R6, -INF , !P4 ;  /* 0xff800000069d7808 */ /* 0x000fc40006000000 */
        /* <DEDUP_REMOVED lines=13> */
[----:B------:R-:W-:Y:S02]  /*4ac0*/  FSEL R84, R49, -INF , !P1 ;  /* 0xff80000031547808 */ /* 0x000fe40004800000 */
[----:B------:R-:W-:Y:S02]  /*4ad0*/  I2FP.F32.S32 R4, R4 ;  /* 0x0000000400047245 */ /* 0x000fe40000201400 */
[C---:B------:R-:W-:Y:S02]  /*4ae0*/  ISETP.GE.AND P1, PT, R12.reuse, R205, PT ;  /* 0x000000cd0c00720c */ /* 0x040fe40003f26270 */
[----:B------:R-:W-:Y:S02]  /*4af0*/  ISETP.LT.OR P6, PT, R12, R199, P6 ;  /* 0x000000c70c00720c */ /* 0x000fe400037c1670 */
[----:B------:R-:W-:Y:S02]  /*4b00*/  I2FP.F32.S32 R3, R3 ;  /* 0x0000000300037245 */ /* 0x000fe40000201400 */
[----:B------:R-:W-:-:S02]  /*4b10*/  ISETP.GE.AND P2, PT, R13, R206, PT ;  /* 0x000000ce0d00720c */ /* 0x000fc40003f46270 */
[----:B------:R-:W-:Y:S02]  /*4b20*/  FSEL R152, R10, -INF , !P5 ;  /* 0xff8000000a987808 */ /* 0x000fe40006800000 */
[----:B------:R-:W-:Y:S01]  /*4b30*/  FSEL R158, R9, -INF , !P3 ;  /* 0xff800000099e7808 */ /* 0x000fe20005800000 */
[----:B------:R-:W-:Y:S01]  /*4b40*/  FFMA.FTZ R9, R7, -UR31, R106 ;  /* 0x8000001f07097c23 */ /* 0x000fe2000801006a */
[----:B------:R-:W-:Y:S01]  /*4b50*/  I2FP.F32.S32 R8, R5 ;  /* 0x0000000500087245 */ /* 0x000fe20000201400 */
[----:B------:R-:W-:Y:S01]  /*4b60*/  FFMA.FTZ R5, R6, -UR31, R175 ;  /* 0x8000001f06057c23 */ /* 0x000fe200080100af */
[----:B------:R-:W-:Y:S01]  /*4b70*/  ISETP.GE.AND P5, PT, R12, R207, PT ;  /* 0x000000cf0c00720c */ /* 0x000fe20003fa6270 */
[----:B------:R-:W-:Y:S01]  /*4b80*/  FFMA.FTZ R7, R4, -UR31, R164 ;  /* 0x8000001f04077c23 */ /* 0x000fe200080100a4 */
[C---:B------:R-:W-:Y:S01]  /*4b90*/  ISETP.GE.AND P3, PT, R12.reuse, R206, PT ;  /* 0x000000ce0c00720c */ /* 0x040fe20003f66270 */
[----:B------:R-:W-:Y:S01]  /*4ba0*/  FFMA.FTZ R4, R3, -UR31, R166 ;  /* 0x8000001f03047c23 */ /* 0x000fe200080100a6 */
[----:B------:R-:W-:Y:S01]  /*4bb0*/  ISETP.LT.OR P1, PT, R12, R197, P1 ;  /* 0x000000c50c00720c */ /* 0x000fe20000f21670 */
[--C-:B------:R-:W-:Y:S01]  /*4bc0*/  IMAD.IADD R6, R202, 0x1, -R15.reuse ;  /* 0x00000001ca067824 */ /* 0x100fe200078e0a0f */
[----:B------:R-:W-:Y:S01]  /*4bd0*/  FSEL R80, R48, -INF , !P6 ;  /* 0xff80000030507808 */ /* 0x000fe20007000000 */
[----:B------:R-:W-:Y:S01]  /*4be0*/  IMAD.IADD R3, R204, 0x1, -R15 ;  /* 0x00000001cc037824 */ /* 0x000fe200078e0a0f */
[----:B------:R-:W-:-:S02]  /*4bf0*/  ISETP.GE.AND P6, PT, R13, R205, PT ;  /* 0x000000cd0d00720c */ /* 0x000fc40003fc6270 */
[----:B------:R-:W-:Y:S02]  /*4c00*/  ISETP.LT.OR P2, PT, R13, R200, P2 ;  /* 0x000000c80d00720c */ /* 0x000fe40001741670 */
[C---:B------:R-:W-:Y:S02]  /*4c10*/  ISETP.LT.OR P5, PT, R12.reuse, R198, P5 ;  /* 0x000000c60c00720c */ /* 0x040fe40002fa1670 */
[----:B------:R-:W-:Y:S01]  /*4c20*/  ISETP.LT.OR P3, PT, R12, R200, P3 ;  /* 0x000000c80c00720c */ /* 0x000fe20001f61670 */
[----:B------:R-:W-:Y:S01]  /*4c30*/  FFMA.FTZ R12, R8, -UR31, R107 ;  /* 0x8000001f080c7c23 */ /* 0x000fe2000801006b */
[----:B------:R-:W-:Y:S01]  /*4c40*/  FSEL R156, R5, -INF , !P1 ;  /* 0xff800000059c7808 */ /* 0x000fe20004800000 */
[--C-:B------:R-:W-:Y:S01]  /*4c50*/  IMAD.IADD R5, R203, 0x1, -R16.reuse ;  /* 0x00000001cb057824 */ /* 0x100fe200078e0a10 */
[----:B------:R-:W-:Y:S01]  /*4c60*/  ISETP.LT.OR P6, PT, R13, R197, P6 ;  /* 0x000000c50d00720c */ /* 0x000fe200037c1670 */
[--C-:B------:R-:W-:Y:S01]  /*4c70*/  IMAD.IADD R8, R202, 0x1, -R16.reuse ;  /* 0x00000001ca087824 */ /* 0x100fe200078e0a10 */
[----:B------:R-:W-:Y:S01]  /*4c80*/  FSEL R139, R7, -INF , !P2 ;  /* 0xff800000078b7808 */ /* 0x000fe20005000000 */
[----:B------:R-:W-:Y:S01]  /*4c90*/  IMAD.IADD R7, R204, 0x1, -R16 ;  /* 0x00000001cc077824 */ /* 0x000fe200078e0a10 */
[----:B------:R-:W-:-:S02]  /*4ca0*/  ISETP.GE.AND P4, PT, R13, R207, PT ;  /* 0x000000cf0d00720c */ /* 0x000fc40003f86270 */
[----:B------:R-:W-:Y:S02]  /*4cb0*/  IABS R6, R6 ;  /* 0x0000000600067213 */ /* 0x000fe40000000000 */
[----:B------:R-:W-:Y:S02]  /*4cc0*/  IABS R3, R3 ;  /* 0x0000000300037213 */ /* 0x000fe40000000000 */
[----:B------:R-:W-:Y:S02]  /*4cd0*/  FSEL R153, R4, -INF , !P6 ;  /* 0xff80000004997808 */ /* 0x000fe40007000000 */
[----:B------:R-:W-:Y:S02]  /*4ce0*/  ISETP.LT.OR P4, PT, R13, R198, P4 ;  /* 0x000000c60d00720c */ /* 0x000fe40002781670 */
[----:B------:R-:W-:Y:S02]  /*4cf0*/  IABS R5, R5 ;  /* 0x0000000500057213 */ /* 0x000fe40000000000 */
[----:B------:R-:W-:Y:S01]  /*4d00*/  IABS R4, R8 ;  /* 0x0000000800047213 */ /* 0x000fe20000000000 */
[----:B------:R-:W-:Y:S01]  /*4d10*/  IMAD.MOV.U32 R8, RZ, RZ, R6 ;  /* 0x000000ffff087224 */ /* 0x000fe200078e0006 */
[----:B------:R-:W-:Y:S01]  /*4d20*/  IABS R7, R7 ;  /* 0x0000000700077213 */ /* 0x000fe20000000000 */
[----:B------:R-:W-:Y:S01]  /*4d30*/  IMAD.MOV.U32 R6, RZ, RZ, R3 ;  /* 0x000000ffff067224 */ /* 0x000fe200078e0003 */
[----:B------:R-:W-:Y:S01]  /*4d40*/  FSEL R100, R9, -INF , !P4 ;  /* 0xff80000009647808 */ /* 0x000fe20006000000 */
[----:B------:R-:W-:Y:S01]  /*4d50*/  IMAD.MOV.U32 R9, RZ, RZ, R5 ;  /* 0x000000ffff097224 */ /* 0x000fe200078e0005 */
[----:B------:R-:W-:Y:S01]  /*4d60*/  ISETP.GE.AND P0, PT, R13, R208, PT ;  /* 0x000000d00d00720c */ /* 0x000fe20003f06270 */
[----:B------:R-:W-:Y:S01]  /*4d70*/  IMAD.MOV.U32 R3, RZ, RZ, R7 ;  /* 0x000000ffff037224 */ /* 0x000fe200078e0007 */
[----:B------:R-:W-:-:S02]  /*4d80*/  I2FP.F32.S32 R5, R6 ;  /* 0x0000000600057245 */ /* 0x000fc40000201400 */
[----:B------:R-:W-:Y:S01]  /*4d90*/  I2FP.F32.S32 R7, R8 ;  /* 0x0000000800077245 */ /* 0x000fe20000201400 */
[----:B------:R-:W-:Y:S01]  /*4da0*/  IMAD.IADD R8, R202, 0x1, -R18 ;  /* 0x00000001ca087824 */ /* 0x000fe200078e0a12 */
[----:B------:R-:W-:Y:S01]  /*4db0*/  I2FP.F32.S32 R6, R4 ;  /* 0x0000000400067245 */ /* 0x000fe20000201400 */
[----:B------:R-:W-:Y:S01]  /*4dc0*/  FFMA.FTZ R4, R5, -UR31, R167 ;  /* 0x8000001f05047c23 */ /* 0x000fe200080100a7 */
[----:B------:R-:W-:Y:S01]  /*4dd0*/  ISETP.GE.AND P1, PT, R15, R206, PT ;  /* 0x000000ce0f00720c */ /* 0x000fe20003f26270 */
[----:B------:R-:W-:Y:S01]  /*4de0*/  FFMA.FTZ R7, R7, -UR31, R165 ;  /* 0x8000001f07077c23 */ /* 0x000fe200080100a5 */
[----:B------:R-:W-:Y:S01]  /*4df0*/  I2FP.F32.S32 R9, R9 ;  /* 0x0000000900097245 */ /* 0x000fe20000201400 */
[----:B------:R-:W-:Y:S01]  /*4e00*/  FFMA.FTZ R10, R6, -UR31, R160 ;  /* 0x8000001f060a7c23 */ /* 0x000fe200080100a0 */
[----:B------:R-:W-:Y:S01]  /*4e10*/  ISETP.LT.OR P0, PT, R13, R199, P0 ;  /* 0x000000c70d00720c */ /* 0x000fe20000701670 */
[--C-:B------:R-:W-:Y:S01]  /*4e20*/  IMAD.IADD R6, R203, 0x1, -R17.reuse ;  /* 0x00000001cb067824 */ /* 0x100fe200078e0a11 */
[----:B------:R-:W-:Y:S01]  /*4e30*/  I2FP.F32.S32 R3, R3 ;  /* 0x0000000300037245 */ /* 0x000fe20000201400 */
[--C-:B------:R-:W-:Y:S01]  /*4e40*/  IMAD.IADD R5, R202, 0x1, -R17.reuse ;  /* 0x00000001ca057824 */ /* 0x100fe200078e0a11 */
[----:B------:R-:W-:Y:S01]  /*4e50*/  FSEL R150, R11, -INF , !P3 ;  /* 0xff8000000b967808 */ /* 0x000fe20005800000 */
[----:B------:R-:W-:Y:S01]  /*4e60*/  FFMA.FTZ R11, R9, -UR31, R102 ;  /* 0x8000001f090b7c23 */ /* 0x000fe20008010066 */
[----:B------:R-:W-:Y:S01]  /*4e70*/  ISETP.LT.OR P1, PT, R15, R200, P1 ;  /* 0x000000c80f00720c */ /* 0x000fe20000f21670 */
[----:B------:R-:W-:Y:S01]  /*4e80*/  FFMA.FTZ R9, R3, -UR31, R162 ;  /* 0x8000001f03097c23 */ /* 0x000fe200080100a2 */
[----:B------:R-:W-:Y:S01]  /*4e90*/  FSEL R75, R50, -INF , !P0 ;  /* 0xff800000324b7808 */ /* 0x000fe20004000000 */
[----:B------:R-:W-:Y:S01]  /*4ea0*/  IMAD.IADD R3, R204, 0x1, -R17 ;  /* 0x00000001cc037824 */ /* 0x000fe200078e0a11 */
[----:B------:R-:W-:-:S02]  /*4eb0*/  ISETP.GE.AND P0, PT, R15, R205, PT ;  /* 0x000000cd0f00720c */ /* 0x000fc40003f06270 */
[----:B------:R-:W-:Y:S02]  /*4ec0*/  FSEL R136, R7, -INF , !P1 ;  /* 0xff80000007887808 */ /* 0x000fe40004800000 */
[----:B------:R-:W-:Y:S02]  /*4ed0*/  IABS R7, R6 ;  /* 0x0000000600077213 */ /* 0x000fe40000000000 */
[----:B------:R-:W-:Y:S02]  /*4ee0*/  ISETP.LT.OR P0, PT, R15, R197, P0 ;  /* 0x000000c50f00720c */ /* 0x000fe40000701670 */
[----:B------:R-:W-:Y:S02]  /*4ef0*/  IABS R5, R5 ;  /* 0x0000000500057213 */ /* 0x000fe40000000000 */
[----:B------:R-:W-:Y:S02]  /*4f00*/  IABS R3, R3 ;  /* 0x0000000300037213 */ /* 0x000fe40000000000 */
[----:B------:R-:W-:-:S02]  /*4f10*/  FSEL R104, R14, -INF , !P5 ;  /* 0xff8000000e687808 */ /* 0x000fc40006800000 */
[----:B------:R-:W-:Y:S01]  /*4f20*/  IABS R6, R8 ;  /* 0x0000000800067213 */ /* 0x000fe20000000000 */
[----:B------:R-:W-:Y:S01]  /*4f30*/  IMAD.MOV.U32 R8, RZ, RZ, R7 ;  /* 0x000000ffff087224 */ /* 0x000fe200078e0007 */
[-C--:B------:R-:W-:Y:S01]  /*4f40*/  ISETP.GE.AND P5, PT, R15, R208.reuse, PT ;  /* 0x000000d00f00720c */ /* 0x080fe20003fa6270 */
[----:B------:R-:W-:Y:S01]  /*4f50*/  IMAD.MOV.U32 R7, RZ, RZ, R5 ;  /* 0x000000ffff077224 */ /* 0x000fe200078e0005 */
[----:B------:R-:W-:Y:S01]  /*4f60*/  FSEL R151, R4, -INF , !P0 ;  /* 0xff80000004977808 */ /* 0x000fe20004000000 */
[----:B------:R-:W-:Y:S01]  /*4f70*/  IMAD.IADD R4, R203, 0x1, -R18 ;  /* 0x00000001cb047824 */ /* 0x000fe200078e0a12 */
[----:B------:R-:W-:Y:S01]  /*4f80*/  ISETP.GE.AND P4, PT, R16, R208, PT ;  /* 0x000000d01000720c */ /* 0x000fe20003f86270 */
[----:B------:R-:W-:Y:S01]  /*4f90*/  IMAD.MOV.U32 R5, RZ, RZ, R3 ;  /* 0x000000ffff057224 */ /* 0x000fe200078e0003 */
[----:B------:R-:W-:Y:S01]  /*4fa0*/  ISETP.LT.OR P5, PT, R15, R199, P5 ;  /* 0x000000c70f00720c */ /* 0x000fe20002fa1670 */
[----:B------:R-:W-:Y:S01]  /*4fb0*/  IMAD.MOV.U32 R3, RZ, RZ, R6 ;  /* 0x000000ffff037224 */ /* 0x000fe200078e0006 */
[----:B------:R-:W-:-:S02]  /*4fc0*/  I2FP.F32.S32 R6, R8 ;  /* 0x0000000800067245 */ /* 0x000fc40000201400 */
[----:B------:R-:W-:Y:S02]  /*4fd0*/  IABS R4, R4 ;  /* 0x0000000400047213 */ /* 0x000fe40000000000 */
[----:B------:R-:W-:Y:S01]  /*4fe0*/  I2FP.F32.S32 R7, R7 ;  /* 0x0000000700077245 */ /* 0x000fe20000201400 */
[----:B------:R-:W-:Y:S01]  /*4ff0*/  FFMA.FTZ R8, R6, -UR31, R103 ;  /* 0x8000001f06087c23 */ /* 0x000fe20008010067 */
[----:B------:R-:W-:Y:S02]  /*5000*/  ISETP.LT.OR P4, PT, R16, R199, P4 ;  /* 0x000000c71000720c */ /* 0x000fe40002781670 */
[----:B------:R-:W-:Y:S01]  /*5010*/  FSEL R74, R51, -INF , !P5 ;  /* 0xff800000334a7808 */ /* 0x000fe20006800000 */
[----:B------:R-:W-:Y:S01]  /*5020*/  FFMA.FTZ R6, R7, -UR31, R161 ;  /* 0x8000001f07067c23 */ /* 0x000fe200080100a1 */
[----:B------:R-:W-:Y:S01]  /*5030*/  ISETP.GE.AND P0, PT, R17, R206, PT ;  /* 0x000000ce1100720c */ /* 0x000fe20003f06270 */
[----:B------:R-:W-:Y:S01]  /*5040*/  IMAD.IADD R7, R202, 0x1, -R19 ;  /* 0x00000001ca077824 */ /* 0x000fe200078e0a13 */
[----:B------:R-:W-:-:S02]  /*5050*/  ISETP.GE.AND P5, PT, R16, R205, PT ;  /* 0x000000cd1000720c */ /* 0x000fc40003fa6270 */
[----:B------:R-:W-:Y:S02]  /*5060*/  I2FP.F32.S32 R5, R5 ;  /* 0x0000000500057245 */ /* 0x000fe40000201400 */
[----:B------:R-:W-:Y:S02]  /*5070*/  I2FP.F32.S32 R4, R4 ;  /* 0x0000000400047245 */ /* 0x000fe40000201400 */
[----:B------:R-:W-:Y:S01]  /*5080*/  I2FP.F32.S32 R3, R3 ;  /* 0x0000000300037245 */ /* 0x000fe20000201400 */
[----:B------:R-:W-:Y:S01]  /*5090*/  FFMA.FTZ R5, R5, -UR31, R163 ;  /* 0x8000001f05057c23 */ /* 0x000fe200080100a3 */
[----:B------:R-:W-:Y:S01]  /*50a0*/  FSEL R70, R52, -INF , !P4 ;  /* 0xff80000034467808 */ /* 0x000fe20006000000 */
[----:B------:R-:W-:Y:S01]  /*50b0*/  FFMA.FTZ R14, R4, -UR31, R98 ;  /* 0x8000001f040e7c23 */ /* 0x000fe20008010062 */
[----:B------:R-:W-:Y:S01]  /*50c0*/  ISETP.GE.AND P1, PT, R17, R207, PT ;  /* 0x000000cf1100720c */ /* 0x000fe20003f26270 */
[----:B------:R-:W-:Y:S01]  /*50d0*/  FFMA.FTZ R13, R3, -UR31, R192 ;  /* 0x8000001f030d7c23 */ /* 0x000fe200080100c0 */
[C---:B------:R-:W-:Y:S01]  /*50e0*/  ISETP.GE.AND P4, PT, R17.reuse, R205, PT ;  /* 0x000000cd1100720c */ /* 0x040fe20003f86270 */
[----:B------:R-:W-:Y:S01]  /*50f0*/  IMAD.IADD R3, R204, 0x1, -R18 ;  /* 0x00000001cc037824 */ /* 0x000fe200078e0a12 */
[----:B------:R-:W-:Y:S01]  /*5100*/  ISETP.LT.OR P0, PT, R17, R200, P0 ;  /* 0x000000c81100720c */ /* 0x000fe20000701670 */
[----:B------:R-:W-:Y:S01]  /*5110*/  IMAD.IADD R4, R203, 0x1, -R19 ;  /* 0x00000001cb047824 */ /* 0x000fe200078e0a13 */
[----:B------:R-:W-:Y:S01]  /*5120*/  ISETP.LT.OR P5, PT, R16, R197, P5 ;  /* 0x000000c51000720c */ /* 0x000fe20002fa1670 */
[----:B------:R-:W-:Y:S01]  /*5130*/  VIADD R192, R188, 0x1000 ;  /* 0x00001000bcc07836 */ /* 0x000fe20000000000 */
[----:B------:R-:W-:-:S02]  /*5140*/  ISETP.GE.AND P3, PT, R15, R207, PT ;  /* 0x000000cf0f00720c */ /* 0x000fc40003f66270 */
[CC--:B------:R-:W-:Y:S02]  /*5150*/  ISETP.LT.OR P1, PT, R17.reuse, R198.reuse, P1 ;  /* 0x000000c61100720c */ /* 0x0c0fe40000f21670 */
[----:B------:R-:W-:Y:S02]  /*5160*/  ISETP.LT.OR P4, PT, R17, R197, P4 ;  /* 0x000000c51100720c */ /* 0x000fe40002781670 */
[----:B------:R-:W-:Y:S01]  /*5170*/  FSEL R120, R6, -INF , !P0 ;  /* 0xff80000006787808 */ /* 0x000fe20004000000 */
[----:B------:R-:W-:Y:S01]  /*5180*/  IMAD.IADD R6, R204, 0x1, -R19 ;  /* 0x00000001cc067824 */ /* 0x000fe200078e0a13 */
[----:B------:R-:W-:Y:S01]  /*5190*/  FSEL R137, R9, -INF , !P5 ;  /* 0xff80000009897808 */ /* 0x000fe20006800000 */
[----:B------:R-:W-:Y:S01]  /*51a0*/  IMAD.IADD R9, R203, 0x1, -R20 ;  /* 0x00000001cb097824 */ /* 0x000fe200078e0a14 */
[----:B------:R-:W-:Y:S02]  /*51b0*/  ISETP.LT.OR P3, PT, R15, R198, P3 ;  /* 0x000000c60f00720c */ /* 0x000fe40001f61670 */
[----:B------:R-:W-:-:S02]  /*51c0*/  FSEL R77, R8, -INF , !P1 ;  /* 0xff800000084d7808 */ /* 0x000fc40004800000 */
[----:B------:R-:W-:Y:S02]  /*51d0*/  FSEL R138, R5, -INF , !P4 ;  /* 0xff800000058a7808 */ /* 0x000fe40006000000 */
[----:B------:R-:W-:Y:S02]  /*51e0*/  ISETP.GE.AND P2, PT, R16, R207, PT ;  /* 0x000000cf1000720c */ /* 0x000fe40003f46270 */
[----:B------:R-:W-:Y:S02]  /*51f0*/  IABS R8, R3 ;  /* 0x0000000300087213 */ /* 0x000fe40000000000 */
[----:B------:R-:W-:Y:S02]  /*5200*/  IABS R5, R4 ;  /* 0x0000000400057213 */ /* 0x000fe40000000000 */
[----:B------:R-:W-:Y:S02]  /*5210*/  IABS R4, R7 ;  /* 0x0000000700047213 */ /* 0x000fe40000000000 */
[----:B------:R-:W-:-:S02]  /*5220*/  IABS R3, R6 ;  /* 0x0000000600037213 */ /* 0x000fc40000000000 */
[----:B------:R-:W-:Y:S01]  /*5230*/  IABS R6, R9 ;  /* 0x0000000900067213 */ /* 0x000fe20000000000 */
[----:B------:R-:W-:Y:S01]  /*5240*/  IMAD.MOV.U32 R7, RZ, RZ, R4 ;  /* 0x000000ffff077224 */ /* 0x000fe200078e0004 */
[----:B------:R-:W-:Y:S01]  /*5250*/  FSEL R92, R12, -INF , !P3 ;  /* 0xff8000000c5c7808 */ /* 0x000fe20005800000 */
[----:B------:R-:W-:Y:S01]  /*5260*/  IMAD.MOV.U32 R9, RZ, RZ, R5 ;  /* 0x000000ffff097224 */ /* 0x000fe200078e0005 */
[----:B------:R-:W-:Y:S01]  /*5270*/  ISETP.LT.OR P2, PT, R16, R198, P2 ;  /* 0x000000c61000720c */ /* 0x000fe20001741670 */
[----:B------:R-:W-:Y:S01]  /*5280*/  IMAD.MOV.U32 R4, RZ, RZ, R6 ;  /* 0x000000ffff047224 */ /* 0x000fe200078e0006 */
[----:B------:R-:W-:Y:S02]  /*5290*/  ISETP.GE.AND P3, PT, R17, R208, PT ;  /* 0x000000d01100720c */ /* 0x000fe40003f66270 */
[----:B------:R-:W-:Y:S02]  /*52a0*/  FSEL R78, R11, -INF , !P2 ;  /* 0xff8000000b4e7808 */ /* 0x000fe40005000000 */
[----:B------:R-:W-:-:S02]  /*52b0*/  ISETP.LT.OR P3, PT, R17, R199, P3 ;  /* 0x000000c71100720c */ /* 0x000fc40001f61670 */
[----:B------:R-:W-:Y:S02]  /*52c0*/  ISETP.GE.AND P2, PT, R18, R208, PT ;  /* 0x000000d01200720c */ /* 0x000fe40003f46270 */
[----:B------:R-:W-:Y:S01]  /*52d0*/  I2FP.F32.S32 R5, R8 ;  /* 0x0000000800057245 */ /* 0x000fe20000201400 */
[----:B------:R-:W-:Y:S01]  /*52e0*/  IMAD.IADD R8, R202, 0x1, -R21 ;  /* 0x00000001ca087824 */ /* 0x000fe200078e0a15 */
[----:B------:R-:W-:Y:S02]  /*52f0*/  FSEL R68, R54, -INF , !P3 ;  /* 0xff80000036447808 */ /* 0x000fe40005800000 */
[----:B------:R-:W-:Y:S01]  /*5300*/  I2FP.F32.S32 R7, R7 ;  /* 0x0000000700077245 */ /* 0x000fe20000201400 */
[----:B------:R-:W-:Y:S01]  /*5310*/  FFMA.FTZ R5, R5, -UR31, R194 ;  /* 0x8000001f05057c23 */ /* 0x000fe200080100c2 */
[----:B------:R-:W-:Y:S01]  /*5320*/  I2FP.F32.S32 R6, R4 ;  /* 0x0000000400067245 */ /* 0x000fe20000201400 */
[----:B------:R-:W-:Y:S01]  /*5330*/  VIADD R194, R188, 0x800 ;  /* 0x00000800bcc27836 */ /* 0x000fe20000000000 */
[C---:B------:R-:W-:Y:S01]  /*5340*/  ISETP.GE.AND P3, PT, R18.reuse, R205, PT ;  /* 0x000000cd1200720c */ /* 0x040fe20003f66270 */
[----:B------:R-:W-:Y:S01]  /*5350*/  FFMA.FTZ R7, R7, -UR31, R193 ;  /* 0x8000001f07077c23 */ /* 0x000fe200080100c1 */
[----:B------:R-:W-:Y:S01]  /*5360*/  ISETP.LT.OR P2, PT, R18, R199, P2 ;  /* 0x000000c71200720c */ /* 0x000fe20001741670 */
[----:B------:R-:W-:Y:S01]  /*5370*/  FFMA.FTZ R12, R6, -UR31, R90 ;  /* 0x8000001f060c7c23 */ /* 0x000fe2000801005a */
[----:B------:R-:W-:Y:S01]  /*5380*/  I2FP.F32.S32 R3, R3 ;  /* 0x0000000300037245 */ /* 0x000fe20000201400 */
[--C-:B------:R-:W-:Y:S01]  /*5390*/  IMAD.IADD R6, R202, 0x1, -R20.reuse ;  /* 0x00000001ca067824 */ /* 0x100fe200078e0a14 */
[----:B------:R-:W-:Y:S01]  /*53a0*/  ISETP.GE.AND P4, PT, R19, R206, PT ;  /* 0x000000ce1300720c */ /* 0x000fe20003f86270 */
[----:B------:R-:W-:Y:S01]  /*53b0*/  VIADD R193, R188, 0xc00 ;  /* 0x00000c00bcc17836 */ /* 0x000fe20000000000 */
[----:B------:R-:W-:Y:S01]  /*53c0*/  ISETP.LT.OR P3, PT, R18, R197, P3 ;  /* 0x000000c51200720c */ /* 0x000fe20001f61670 */
[----:B------:R-:W-:Y:S01]  /*53d0*/  FFMA.FTZ R4, R3, -UR31, R195 ;  /* 0x8000001f03047c23 */ /* 0x000fe200080100c3 */
[----:B------:R-:W-:Y:S01]  /*53e0*/  FSEL R67, R53, -INF , !P2 ;  /* 0xff80000035437808 */ /* 0x000fe20005000000 */
[----:B------:R-:W-:Y:S01]  /*53f0*/  IMAD.IADD R3, R204, 0x1, -R20 ;  /* 0x00000001cc037824 */ /* 0x000fe200078e0a14 */
[C---:B------:R-:W-:Y:S01]  /*5400*/  ISETP.GE.AND P2, PT, R19.reuse, R205, PT ;  /* 0x000000cd1300720c */ /* 0x040fe20003f46270 */
[----:B------:R-:W-:Y:S01]  /*5410*/  VIADD R195, R188, 0x400 ;  /* 0x00000400bcc37836 */ /* 0x000fe20000000000 */
[----:B------:R-:W-:-:S02]  /*5420*/  ISETP.LT.OR P4, PT, R19, R200, P4 ;  /* 0x000000c81300720c */ /* 0x000fc40002781670 */
[----:B------:R-:W-:Y:S02]  /*5430*/  I2FP.F32.S32 R9, R9 ;  /* 0x0000000900097245 */ /* 0x000fe40000201400 */
[----:B------:R-:W-:Y:S01]  /*5440*/  FSEL R149, R5, -INF , !P3 ;  /* 0xff80000005957808 */ /* 0x000fe20005800000 */
[----:B------:R-:W-:Y:S01]  /*5450*/  IMAD.IADD R5, R203, 0x1, -R21 ;  /* 0x00000001cb057824 */ /* 0x000fe200078e0a15 */
[----:B------:R-:W-:Y:S01]  /*5460*/  ISETP.LT.OR P2, PT, R19, R197, P2 ;  /* 0x000000c51300720c */ /* 0x000fe20001741670 */
[----:B------:R-:W-:Y:S01]  /*5470*/  FFMA.FTZ R9, R9, -UR31, R99 ;  /* 0x8000001f09097c23 */ /* 0x000fe20008010063 */
[----:B------:R-:W-:Y:S01]  /*5480*/  FSEL R103, R7, -INF , !P4 ;  /* 0xff80000007677808 */ /* 0x000fe20006000000 */
[----:B------:R-:W-:Y:S01]  /*5490*/  IMAD.IADD R7, R204, 0x1, -R21 ;  /* 0x00000001cc077824 */ /* 0x000fe200078e0a15 */
[----:B------:R-:W-:Y:S02]  /*54a0*/  ISETP.GE.AND P0, PT, R19, R207, PT ;  /* 0x000000cf1300720c */ /* 0x000fe40003f06270 */
[----:B------:R-:W-:-:S02]  /*54b0*/  IABS R6, R6 ;  /* 0x0000000600067213 */ /* 0x000fc40000000000 */
        /* <DEDUP_REMOVED lines=8> */
[----:B------:R-:W-:-:S02]  /*5540*/  ISETP.GE.AND P6, PT, R16, R206, PT ;  /* 0x000000ce1000720c */ /* 0x000fc40003fc6270 */
[----:B------:R-:W-:Y:S01]  /*5550*/  FSEL R71, R9, -INF , !P0 ;  /* 0xff80000009477808 */ /* 0x000fe20004000000 */
[----:B------:R-:W-:Y:S01]  /*5560*/  IMAD.MOV.U32 R9, RZ, RZ, R5 ;  /* 0x000000ffff097224 */ /* 0x000fe200078e0005 */
[----:B------:R-:W-:Y:S01]  /*5570*/  ISETP.GE.AND P1, PT, R19, R208, PT ;  /* 0x000000d01300720c */ /* 0x000fe20003f26270 */
[----:B------:R-:W-:Y:S01]  /*5580*/  IMAD.MOV.U32 R3, RZ, RZ, R7 ;  /* 0x000000ffff037224 */ /* 0x000fe200078e0007 */
[----:B------:R-:W-:Y:S02]  /*5590*/  I2FP.F32.S32 R5, R6 ;  /* 0x0000000600057245 */ /* 0x000fe40000201400 */
[----:B------:R-:W-:Y:S02]  /*55a0*/  ISETP.LT.OR P6, PT, R16, R200, P6 ;  /* 0x000000c81000720c */ /* 0x000fe400037c1670 */
[----:B------:R-:W-:Y:S01]  /*55b0*/  I2FP.F32.S32 R7, R8 ;  /* 0x0000000800077245 */ /* 0x000fe20000201400 */
[----:B------:R-:W-:Y:S01]  /*55c0*/  IMAD.IADD R8, R202, 0x1, -R23 ;  /* 0x00000001ca087824 */ /* 0x000fe200078e0a17 */
[----:B------:R-:W-:Y:S01]  /*55d0*/  I2FP.F32.S32 R6, R4 ;  /* 0x0000000400067245 */ /* 0x000fe20000201400 */
[----:B------:R-:W-:Y:S01]  /*55e0*/  FFMA.FTZ R4, R5, -UR31, R214 ;  /* 0x8000001f05047c23 */ /* 0x000fe200080100d6 */
[----:B------:R-:W-:Y:S01]  /*55f0*/  ISETP.GE.AND P3, PT, R20, R206, PT ;  /* 0x000000ce1400720c */ /* 0x000fe20003f66270 */
[----:B------:R-:W-:Y:S01]  /*5600*/  FFMA.FTZ R7, R7, -UR31, R212 ;  /* 0x8000001f07077c23 */ /* 0x000fe200080100d4 */
[----:B------:R-:W-:Y:S01]  /*5610*/  I2FP.F32.S32 R9, R9 ;  /* 0x0000000900097245 */ /* 0x000fe20000201400 */
[----:B------:R-:W-:Y:S01]  /*5620*/  IMAD.IADD R5, R202, 0x1, -R22 ;  /* 0x00000001ca057824 */ /* 0x000fe200078e0a16 */
[----:B------:R-:W-:-:S02]  /*5630*/  ISETP.LT.OR P1, PT, R19, R199, P1 ;  /* 0x000000c71300720c */ /* 0x000fc40000f21670 */
[----:B------:R-:W-:Y:S01]  /*5640*/  I2FP.F32.S32 R3, R3 ;  /* 0x0000000300037245 */ /* 0x000fe20000201400 */
[----:B------:R-:W-:Y:S01]  /*5650*/  FFMA.FTZ R11, R9, -UR31, R91 ;  /* 0x8000001f090b7c23 */ /* 0x000fe2000801005b */
[----:B------:R-:W-:Y:S01]  /*5660*/  FSEL R124, R10, -INF , !P6 ;  /* 0xff8000000a7c7808 */ /* 0x000fe20007000000 */
[----:B------:R-:W-:Y:S01]  /*5670*/  FFMA.FTZ R10, R6, -UR31, R213 ;  /* 0x8000001f060a7c23 */ /* 0x000fe200080100d5 */
[----:B------:R-:W-:Y:S01]  /*5680*/  ISETP.LT.OR P3, PT, R20, R200, P3 ;  /* 0x000000c81400720c */ /* 0x000fe20001f61670 */
[--C-:B------:R-:W-:Y:S01]  /*5690*/  IMAD.IADD R6, R203, 0x1, -R22.reuse ;  /* 0x00000001cb067824 */ /* 0x100fe200078e0a16 */
[----:B------:R-:W-:Y:S01]  /*56a0*/  ISETP.GE.AND P6, PT, R18, R207, PT ;  /* 0x000000cf1200720c */ /* 0x000fe20003fc6270 */
[----:B------:R-:W-:Y:S01]  /*56b0*/  FFMA.FTZ R9, R3, -UR31, R215 ;  /* 0x8000001f03097c23 */ /* 0x000fe200080100d7 */
[----:B------:R-:W-:Y:S01]  /*56c0*/  FSEL R63, R55, -INF , !P1 ;  /* 0xff800000373f7808 */ /* 0x000fe20004800000 */
[----:B------:R-:W-:Y:S01]  /*56d0*/  IMAD.IADD R3, R204, 0x1, -R22 ;  /* 0x00000001cc037824 */ /* 0x000fe200078e0a16 */
[----:B------:R-:W-:-:S02]  /*56e0*/  ISETP.GE.AND P1, PT, R20, R205, PT ;  /* 0x000000cd1400720c */ /* 0x000fc40003f26270 */
[----:B------:R-:W-:Y:S02]  /*56f0*/  FSEL R98, R7, -INF , !P3 ;  /* 0xff80000007627808 */ /* 0x000fe40005800000 */
[----:B------:R-:W-:Y:S02]  /*5700*/  ISETP.LT.OR P6, PT, R18, R198, P6 ;  /* 0x000000c61200720c */ /* 0x000fe400037c1670 */
[----:B------:R-:W-:Y:S02]  /*5710*/  IABS R7, R6 ;  /* 0x0000000600077213 */ /* 0x000fe40000000000 */
[----:B------:R-:W-:Y:S02]  /*5720*/  ISETP.LT.OR P1, PT, R20, R197, P1 ;  /* 0x000000c51400720c */ /* 0x000fe40000f21670 */
[----:B------:R-:W-:Y:S02]  /*5730*/  IABS R5, R5 ;  /* 0x0000000500057213 */ /* 0x000fe40000000000 */
[----:B------:R-:W-:-:S02]  /*5740*/  IABS R3, R3 ;  /* 0x0000000300037213 */ /* 0x000fc40000000000 */
[----:B------:R-:W-:Y:S02]  /*5750*/  FSEL R72, R14, -INF , !P6 ;  /* 0xff8000000e487808 */ /* 0x000fe40007000000 */
        /* <DEDUP_REMOVED lines=11> */
[----:B------:R-:W-:Y:S02]  /*5810*/  ISETP.GE.AND P5, PT, R18, R206, PT ;  /* 0x000000ce1200720c */ /* 0x000fe40003fa6270 */
[----:B------:R-:W-:Y:S01]  /*5820*/  IABS R4, R4 ;  /* 0x0000000400047213 */ /* 0x000fe20000000000 */
[----:B------:R-:W-:Y:S01]  /*5830*/  FFMA.FTZ R8, R6, -UR31, R86 ;  /* 0x8000001f06087c23 */ /* 0x000fe20008010056 */
[----:B------:R-:W-:Y:S02]  /*5840*/  I2FP.F32.S32 R7, R7 ;  /* 0x0000000700077245 */ /* 0x000fe40000201400 */
[----:B------:R-:W-:Y:S02]  /*5850*/  ISETP.LT.OR P0, PT, R21, R199, P0 ;  /* 0x000000c71500720c */ /* 0x000fe40000701670 */
[----:B------:R-:W-:Y:S01]  /*5860*/  FSEL R61, R56, -INF , !P6 ;  /* 0xff800000383d7808 */ /* 0x000fe20007000000 */
[----:B------:R-:W-:Y:S01]  /*5870*/  FFMA.FTZ R6, R7, -UR31, R216 ;  /* 0x8000001f07067c23 */ /* 0x000fe200080100d8 */
[----:B------:R-:W-:Y:S01]  /*5880*/  ISETP.GE.AND P1, PT, R22, R206, PT ;  /* 0x000000ce1600720c */ /* 0x000fe20003f26270 */
[----:B------:R-:W-:Y:S01]  /*5890*/  IMAD.IADD R7, R202, 0x1, -R24 ;  /* 0x00000001ca077824 */ /* 0x000fe200078e0a18 */
[----:B------:R-:W-:-:S02]  /*58a0*/  ISETP.GE.AND P6, PT, R21, R205, PT ;  /* 0x000000cd1500720c */ /* 0x000fc40003fc6270 */
[----:B------:R-:W-:Y:S02]  /*58b0*/  ISETP.LT.OR P5, PT, R18, R200, P5 ;  /* 0x000000c81200720c */ /* 0x000fe40002fa1670 */
[----:B------:R-:W-:Y:S02]  /*58c0*/  I2FP.F32.S32 R5, R5 ;  /* 0x0000000500057245 */ /* 0x000fe40000201400 */
[----:B------:R-:W-:Y:S02]  /*58d0*/  I2FP.F32.S32 R4, R4 ;  /* 0x0000000400047245 */ /* 0x000fe40000201400 */
[----:B------:R-:W-:Y:S01]  /*58e0*/  I2FP.F32.S32 R3, R3 ;  /* 0x0000000300037245 */ /* 0x000fe20000201400 */
[----:B------:R-:W-:Y:S01]  /*58f0*/  FFMA.FTZ R5, R5, -UR31, R218 ;  /* 0x8000001f05057c23 */ /* 0x000fe200080100da */
[----:B------:R-:W-:Y:S01]  /*5900*/  FSEL R59, R59, -INF , !P0 ;  /* 0xff8000003b3b7808 */ /* 0x000fe20004000000 */
[----:B------:R-:W-:Y:S01]  /*5910*/  FFMA.FTZ R14, R4, -UR31, R87 ;  /* 0x8000001f040e7c23 */ /* 0x000fe20008010057 */
[C---:B------:R-:W-:Y:S01]  /*5920*/  ISETP.GE.AND P3, PT, R22.reuse, R207, PT ;  /* 0x000000cf1600720c */ /* 0x040fe20003f66270 */
[----:B------:R-:W-:Y:S01]  /*5930*/  IMAD.IADD R4, R203, 0x1, -R24 ;  /* 0x00000001cb047824 */ /* 0x000fe200078e0a18 */
[----:B------:R-:W-:-:S02]  /*5940*/  ISETP.GE.AND P0, PT, R22, R205, PT ;  /* 0x000000cd1600720c */ /* 0x000fc40003f06270 */
[----:B------:R-:W-:Y:S02]  /*5950*/  ISETP.LT.OR P1, PT, R22, R200, P1 ;  /* 0x000000c81600720c */ /* 0x000fe40000f21670 */
[----:B------:R-:W-:Y:S02]  /*5960*/  ISETP.LT.OR P6, PT, R21, R197, P6 ;  /* 0x000000c51500720c */ /* 0x000fe400037c1670 */
[----:B------:R-:W-:Y:S01]  /*5970*/  FSEL R106, R13, -INF , !P5 ;  /* 0xff8000000d6a7808 */ /* 0x000fe20006800000 */
[----:B------:R-:W-:Y:S01]  /*5980*/  FFMA.FTZ R13, R3, -UR31, R217 ;  /* 0x8000001f030d7c23 */ /* 0x000fe200080100d9 */
[----:B------:R-:W-:Y:S01]  /*5990*/  ISETP.GE.AND P5, PT, R20, R207, PT ;  /* 0x000000cf1400720c */ /* 0x000fe20003fa6270 */
[----:B------:R-:W-:Y:S01]  /*59a0*/  IMAD.IADD R3, R204, 0x1, -R23 ;  /* 0x00000001cc037824 */ /* 0x000fe200078e0a17 */
[C---:B------:R-:W-:Y:S02]  /*59b0*/  ISETP.LT.OR P3, PT, R22.reuse, R198, P3 ;  /* 0x000000c61600720c */ /* 0x040fe40001f61670 */
[----:B------:R-:W-:-:S02]  /*59c0*/  ISETP.LT.OR P0, PT, R22, R197, P0 ;  /* 0x000000c51600720c */ /* 0x000fc40000701670 */
[----:B------:R-:W-:Y:S01]  /*59d0*/  FSEL R81, R6, -INF , !P1 ;  /* 0xff80000006517808 */ /* 0x000fe20004800000 */
[----:B------:R-:W-:Y:S01]  /*59e0*/  IMAD.IADD R6, R204, 0x1, -R24 ;  /* 0x00000001cc067824 */ /* 0x000fe200078e0a18 */
[----:B------:R-:W-:Y:S01]  /*59f0*/  FSEL R141, R9, -INF , !P6 ;  /* 0xff800000098d7808 */ /* 0x000fe20007000000 */
[----:B------:R-:W-:Y:S01]  /*5a00*/  IMAD.IADD R9, R203, 0x1, -R25 ;  /* 0x00000001cb097824 */ /* 0x000fe200078e0a19 */
[----:B------:R-:W-:Y:S02]  /*5a10*/  ISETP.LT.OR P5, PT, R20, R198, P5 ;  /* 0x000000c61400720c */ /* 0x000fe40002fa1670 */
[----:B------:R-:W-:Y:S02]  /*5a20*/  FSEL R65, R8, -INF , !P3 ;  /* 0xff80000008417808 */ /* 0x000fe40005800000 */
[----:B------:R-:W-:Y:S02]  /*5a30*/  FSEL R145, R5, -INF , !P0 ;  /* 0xff80000005917808 */ /* 0x000fe40004000000 */
[----:B------:R-:W-:-:S02]  /*5a40*/  ISETP.GE.AND P4, PT, R21, R207, PT ;  /* 0x000000cf1500720c */ /* 0x000fc40003f86270 */
        /* <DEDUP_REMOVED lines=8> */
[----:B------:R-:W-:Y:S01]  /*5ad0*/  ISETP.LT.OR P4, PT, R21, R198, P4 ;  /* 0x000000c61500720c */ /* 0x000fe20002781670 */
[----:B------:R-:W-:Y:S01]  /*5ae0*/  IMAD.MOV.U32 R4, RZ, RZ, R6 ;  /* 0x000000ffff047224 */ /* 0x000fe200078e0006 */
[----:B------:R-:W-:-:S02]  /*5af0*/  ISETP.GE.AND P5, PT, R22, R208, PT ;  /* 0x000000d01600720c */ /* 0x000fc40003fa6270 */
[----:B------:R-:W-:Y:S02]  /*5b00*/  FSEL R66, R11, -INF , !P4 ;  /* 0xff8000000b427808 */ /* 0x000fe40006000000 */
[----:B------:R-:W-:Y:S02]  /*5b10*/  ISETP.LT.OR P5, PT, R22, R199, P5 ;  /* 0x000000c71600720c */ /* 0x000fe40002fa1670 */
[----:B------:R-:W-:Y:S02]  /*5b20*/  ISETP.GE.AND P4, PT, R23, R208, PT ;  /* 0x000000d01700720c */ /* 0x000fe40003f86270 */
[----:B------:R-:W-:Y:S01]  /*5b30*/  I2FP.F32.S32 R5, R8 ;  /* 0x0000000800057245 */ /* 0x000fe20000201400 */
[----:B------:R-:W-:Y:S01]  /*5b40*/  IMAD.IADD R8, R202, 0x1, -R26 ;  /* 0x00000001ca087824 */ /* 0x000fe200078e0a1a */
[----:B------:R-:W-:Y:S02]  /*5b50*/  FSEL R56, R58, -INF , !P5 ;  /* 0xff8000003a387808 */ /* 0x000fe40006800000 */
[----:B------:R-:W-:Y:S01]  /*5b60*/  I2FP.F32.S32 R7, R7 ;  /* 0x0000000700077245 */ /* 0x000fe20000201400 */
[----:B------:R-:W-:Y:S01]  /*5b70*/  FFMA.FTZ R5, R5, -UR31, R219 ;  /* 0x8000001f05057c23 */ /* 0x000fe200080100db */
[----:B------:R-:W-:-:S02]  /*5b80*/  I2FP.F32.S32 R6, R4 ;  /* 0x0000000400067245 */ /* 0x000fc40000201400 */
[----:B------:R-:W-:Y:S01]  /*5b90*/  ISETP.GE.AND P5, PT, R23, R205, PT ;  /* 0x000000cd1700720c */ /* 0x000fe20003fa6270 */
[----:B------:R-:W-:Y:S01]  /*5ba0*/  FFMA.FTZ R7, R7, -UR31, R220 ;  /* 0x8000001f07077c23 */ /* 0x000fe200080100dc */
[C---:B------:R-:W-:Y:S01]  /*5bb0*/  ISETP.LT.OR P4, PT, R23.reuse, R199, P4 ;  /* 0x000000c71700720c */ /* 0x040fe20002781670 */
[----:B------:R-:W-:Y:S01]  /*5bc0*/  FFMA.FTZ R12, R6, -UR31, R83 ;  /* 0x8000001f060c7c23 */ /* 0x000fe20008010053 */
[----:B------:R-:W-:Y:S01]  /*5bd0*/  I2FP.F32.S32 R3, R3 ;  /* 0x0000000300037245 */ /* 0x000fe20000201400 */
[--C-:B------:R-:W-:Y:S01]  /*5be0*/  IMAD.IADD R6, R202, 0x1, -R25.reuse ;  /* 0x00000001ca067824 */ /* 0x100fe200078e0a19 */
[----:B------:R-:W-:Y:S02]  /*5bf0*/  ISETP.GE.AND P0, PT, R24, R206, PT ;  /* 0x000000ce1800720c */ /* 0x000fe40003f06270 */
[----:B------:R-:W-:Y:S01]  /*5c00*/  ISETP.LT.OR P5, PT, R23, R197, P5 ;  /* 0x000000c51700720c */ /* 0x000fe20002fa1670 */
[----:B------:R-:W-:Y:S01]  /*5c10*/  FFMA.FTZ R4, R3, -UR31, R222 ;  /* 0x8000001f03047c23 */ /* 0x000fe200080100de */
[----:B------:R-:W-:Y:S01]  /*5c20*/  FSEL R55, R57, -INF , !P4 ;  /* 0xff80000039377808 */ /* 0x000fe20006000000 */
[----:B------:R-:W-:Y:S01]  /*5c30*/  IMAD.IADD R3, R204, 0x1, -R25 ;  /* 0x00000001cc037824 */ /* 0x000fe200078e0a19 */
[----:B------:R-:W-:-:S02]  /*5c40*/  ISETP.GE.AND P4, PT, R24, R205, PT ;  /* 0x000000cd1800720c */ /* 0x000fc40003f86270 */
[C---:B------:R-:W-:Y:S02]  /*5c50*/  ISETP.LT.OR P0, PT, R24.reuse, R200, P0 ;  /* 0x000000c81800720c */ /* 0x040fe40000701670 */
[----:B------:R-:W-:Y:S02]  /*5c60*/  I2FP.F32.S32 R9, R9 ;  /* 0x0000000900097245 */ /* 0x000fe40000201400 */
[----:B------:R-:W-:Y:S01]  /*5c70*/  FSEL R142, R5, -INF , !P5 ;  /* 0xff800000058e7808 */ /* 0x000fe20006800000 */
[----:B------:R-:W-:Y:S01]  /*5c80*/  IMAD.IADD R5, R203, 0x1, -R26 ;  /* 0x00000001cb057824 */ /* 0x000fe200078e0a1a */
[----:B------:R-:W-:Y:S01]  /*5c90*/  ISETP.LT.OR P4, PT, R24, R197, P4 ;  /* 0x000000c51800720c */ /* 0x000fe20002781670 */
[----:B------:R-:W-:Y:S01]  /*5ca0*/  FFMA.FTZ R9, R9, -UR31, R82 ;  /* 0x8000001f09097c23 */ /* 0x000fe20008010052 */
        /* <DEDUP_REMOVED lines=20> */
[C---:B------:R-:W-:Y:S01]  /*5df0*/  IMAD.IADD R8, R202.reuse, 0x1, -R28 ;  /* 0x00000001ca087824 */ /* 0x040fe200078e0a1c */
        /* <DEDUP_REMOVED lines=11> */
[----:B------:R-:W-:Y:S01]  /*5eb0*/  ISETP.GE.AND P6, PT, R23, R206, PT ;  /* 0x000000ce1700720c */ /* 0x000fe20003fc6270 */
[--C-:B------:R-:W-:Y:S01]  /*5ec0*/  IMAD.IADD R6, R203, 0x1, -R27.reuse ;  /* 0x00000001cb067824 */ /* 0x100fe200078e0a1b */
[----:B------:R-:W-:Y:S01]  /*5ed0*/  ISETP.LT.OR P5, PT, R25, R200, P5 ;  /* 0x000000c81900720c */ /* 0x000fe20002fa1670 */
[----:B------:R-:W-:Y:S01]  /*5ee0*/  FFMA.FTZ R9, R3, -UR31, R226 ;  /* 0x8000001f03097c23 */ /* 0x000fe200080100e2 */
[----:B------:R-:W-:Y:S01]  /*5ef0*/  ISETP.GE.AND P2, PT, R23, R207, PT ;  /* 0x000000cf1700720c */ /* 0x000fe20003f46270 */
[----:B------:R-:W-:Y:S01]  /*5f00*/  IMAD.IADD R3, R204, 0x1, -R27 ;  /* 0x00000001cc037824 */ /* 0x000fe200078e0a1b */
[----:B------:R-:W-:-:S02]  /*5f10*/  FSEL R52, R60, -INF , !P3 ;  /* 0xff8000003c347808 */ /* 0x000fc40005800000 */
[----:B------:R-:W-:Y:S02]  /*5f20*/  ISETP.GE.AND P3, PT, R25, R205, PT ;  /* 0x000000cd1900720c */ /* 0x000fe40003f66270 */
[----:B------:R-:W-:Y:S02]  /*5f30*/  ISETP.LT.OR P6, PT, R23, R200, P6 ;  /* 0x000000c81700720c */ /* 0x000fe400037c1670 */
[----:B------:R-:W-:Y:S02]  /*5f40*/  FSEL R82, R7, -INF , !P5 ;  /* 0xff80000007527808 */ /* 0x000fe40006800000 */
[----:B------:R-:W-:Y:S02]  /*5f50*/  ISETP.LT.OR P2, PT, R23, R198, P2 ;  /* 0x000000c61700720c */ /* 0x000fe40001741670 */
[----:B------:R-:W-:Y:S02]  /*5f60*/  IABS R7, R6 ;  /* 0x0000000600077213 */ /* 0x000fe40000000000 */
[----:B------:R-:W-:-:S02]  /*5f70*/  ISETP.LT.OR P3, PT, R25, R197, P3 ;  /* 0x000000c51900720c */ /* 0x000fc40001f61670 */
[----:B------:R-:W-:Y:S02]  /*5f80*/  IABS R5, R5 ;  /* 0x0000000500057213 */ /* 0x000fe40000000000 */
[----:B------:R-:W-:Y:S02]  /*5f90*/  FSEL R76, R13, -INF , !P6 ;  /* 0xff8000000d4c7808 */ /* 0x000fe40007000000 */
[C---:B------:R-:W-:Y:S02]  /*5fa0*/  ISETP.GE.AND P6, PT, R25.reuse, R207, PT ;  /* 0x000000cf1900720c */ /* 0x040fe40003fc6270 */
[----:B------:R-:W-:Y:S02]  /*5fb0*/  IABS R3, R3 ;  /* 0x0000000300037213 */ /* 0x000fe40000000000 */
[----:B------:R-:W-:Y:S02]  /*5fc0*/  FSEL R62, R14, -INF , !P2 ;  /* 0xff8000000e3e7808 */ /* 0x000fe40005000000 */
[----:B------:R-:W-:Y:S01]  /*5fd0*/  IABS R6, R8 ;  /* 0x0000000800067213 */ /* 0x000fe20000000000 */
[----:B------:R-:W-:Y:S01]  /*5fe0*/  IMAD.MOV.U32 R8, RZ, RZ, R7 ;  /* 0x000000ffff087224 */ /* 0x000fe200078e0007 */
[----:B------:R-:W-:Y:S01]  /*5ff0*/  ISETP.GE.AND P2, PT, R25, R208, PT ;  /* 0x000000d01900720c */ /* 0x000fe20003f46270 */
[----:B------:R-:W-:Y:S01]  /*6000*/  IMAD.MOV.U32 R7, RZ, RZ, R5 ;  /* 0x000000ffff077224 */ /* 0x000fe200078e0005 */
[----:B------:R-:W-:Y:S01]  /*6010*/  FSEL R129, R4, -INF , !P3 ;  /* 0xff80000004817808 */ /* 0x000fe20005800000 */
[----:B------:R-:W-:Y:S01]  /*6020*/  IMAD.IADD R4, R203, 0x1, -R28 ;  /* 0x00000001cb047824 */ /* 0x000fe200078e0a1c */
[C---:B------:R-:W-:Y:S01]  /*6030*/  ISETP.LT.OR P6, PT, R25.reuse, R198, P6 ;  /* 0x000000c61900720c */ /* 0x040fe200037c1670 */
[----:B------:R-:W-:Y:S01]  /*6040*/  IMAD.MOV.U32 R5, RZ, RZ, R3 ;  /* 0x000000ffff057224 */ /* 0x000fe200078e0003 */
[----:B------:R-:W-:Y:S01]  /*6050*/  ISETP.GE.AND P1, PT, R26, R208, PT ;  /* 0x000000d01a00720c */ /* 0x000fe20003f26270 */
[----:B------:R-:W-:Y:S01]  /*6060*/  IMAD.MOV.U32 R3, RZ, RZ, R6 ;  /* 0x000000ffff037224 */ /* 0x000fe200078e0006 */
[----:B------:R-:W-:-:S02]  /*6070*/  ISETP.LT.OR P2, PT, R25, R199, P2 ;  /* 0x000000c71900720c */ /* 0x000fc40001741670 */
[----:B------:R-:W-:Y:S02]  /*6080*/  I2FP.F32.S32 R6, R8 ;  /* 0x0000000800067245 */ /* 0x000fe40000201400 */
[----:B------:R-:W-:Y:S02]  /*6090*/  FSEL R60, R12, -INF , !P6 ;  /* 0xff8000000c3c7808 */ /* 0x000fe40007000000 */
[----:B------:R-:W-:Y:S01]  /*60a0*/  IABS R4, R4 ;  /* 0x0000000400047213 */ /* 0x000fe20000000000 */
[----:B------:R-:W-:Y:S01]  /*60b0*/  FFMA.FTZ R8, R6, -UR31, R111 ;  /* 0x8000001f06087c23 */ /* 0x000fe2000801006f */
[----:B------:R-:W-:Y:S02]  /*60c0*/  I2FP.F32.S32 R7, R7 ;  /* 0x0000000700077245 */ /* 0x000fe40000201400 */
[----:B------:R-:W-:Y:S02]  /*60d0*/  ISETP.LT.OR P1, PT, R26, R199, P1 ;  /* 0x000000c71a00720c */ /* 0x000fe40000f21670 */
[----:B------:R-:W-:Y:S01]  /*60e0*/  ISETP.GE.AND P6, PT, R27, R208, PT ;  /* 0x000000d01b00720c */ /* 0x000fe20003fc6270 */
[----:B------:R-:W-:Y:S01]  /*60f0*/  FFMA.FTZ R6, R7, -UR31, R225 ;  /* 0x8000001f07067c23 */ /* 0x000fe200080100e1 */
[----:B------:R-:W-:Y:S01]  /*6100*/  FSEL R51, R73, -INF , !P2 ;  /* 0xff80000049337808 */ /* 0x000fe20005000000 */
[----:B------:R-:W-:Y:S01]  /*6110*/  IMAD.IADD R7, R202, 0x1, -R29 ;  /* 0x00000001ca077824 */ /* 0x000fe200078e0a1d */
[----:B------:R-:W-:-:S02]  /*6120*/  ISETP.GE.AND P3, PT, R27, R206, PT ;  /* 0x000000ce1b00720c */ /* 0x000fc40003f66270 */
[----:B------:R-:W-:Y:S02]  /*6130*/  ISETP.GE.AND P2, PT, R26, R205, PT ;  /* 0x000000cd1a00720c */ /* 0x000fe40003f46270 */
[----:B------:R-:W-:Y:S02]  /*6140*/  I2FP.F32.S32 R5, R5 ;  /* 0x0000000500057245 */ /* 0x000fe40000201400 */
[----:B------:R-:W-:Y:S02]  /*6150*/  I2FP.F32.S32 R4, R4 ;  /* 0x0000000400047245 */ /* 0x000fe40000201400 */
[----:B------:R-:W-:Y:S01]  /*6160*/  I2FP.F32.S32 R3, R3 ;  /* 0x0000000300037245 */ /* 0x000fe20000201400 */
[----:B------:R-:W-:Y:S01]  /*6170*/  FFMA.FTZ R5, R5, -UR31, R227 ;  /* 0x8000001f05057c23 */ /* 0x000fe200080100e3 */
[----:B------:R-:W-:Y:S01]  /*6180*/  FSEL R49, R79, -INF , !P1 ;  /* 0xff8000004f317808 */ /* 0x000fe20004800000 */
[----:B------:R-:W-:Y:S01]  /*6190*/  FFMA.FTZ R14, R4, -UR31, R114 ;  /* 0x8000001f040e7c23 */ /* 0x000fe20008010072 */
[----:B------:R-:W-:Y:S01]  /*61a0*/  ISETP.LT.OR P6, PT, R27, R199, P6 ;  /* 0x000000c71b00720c */ /* 0x000fe200037c1670 */
[----:B------:R-:W-:Y:S01]  /*61b0*/  FFMA.FTZ R12, R3, -UR31, R228 ;  /* 0x8000001f030c7c23 */ /* 0x000fe200080100e4 */
[C---:B------:R-:W-:Y:S01]  /*61c0*/  ISETP.GE.AND P5, PT, R27.reuse, R207, PT ;  /* 0x000000cf1b00720c */ /* 0x040fe20003fa6270 */
[----:B------:R-:W-:Y:S01]  /*61d0*/  IMAD.IADD R3, R204, 0x1, -R28 ;  /* 0x00000001cc037824 */ /* 0x000fe200078e0a1c */
[----:B------:R-:W-:Y:S01]  /*61e0*/  ISETP.GE.AND P1, PT, R27, R205, PT ;  /* 0x000000cd1b00720c */ /* 0x000fe20003f26270 */
[----:B------:R-:W-:Y:S01]  /*61f0*/  IMAD.IADD R4, R203, 0x1, -R29 ;  /* 0x00000001cb047824 */ /* 0x000fe200078e0a1d */
[----:B------:R-:W-:-:S02]  /*6200*/  ISETP.LT.OR P3, PT, R27, R200, P3 ;  /* 0x000000c81b00720c */ /* 0x000fc40001f61670 */
[-C--:B------:R-:W-:Y:S02]  /*6210*/  ISETP.LT.OR P2, PT, R26, R197.reuse, P2 ;  /* 0x000000c51a00720c */ /* 0x080fe40001741670 */
[----:B------:R-:W-:Y:S02]  /*6220*/  FSEL R46, R93, -INF , !P6 ;  /* 0xff8000005d2e7808 */ /* 0x000fe40007000000 */
[C---:B------:R-:W-:Y:S02]  /*6230*/  ISETP.LT.OR P5, PT, R27.reuse, R198, P5 ;  /* 0x000000c61b00720c */ /* 0x040fe40002fa1670 */
[----:B------:R-:W-:Y:S02]  /*6240*/  ISETP.LT.OR P1, PT, R27, R197, P1 ;  /* 0x000000c51b00720c */ /* 0x000fe40000f21670 */
[----:B------:R-:W-:Y:S01]  /*6250*/  FSEL R93, R6, -INF , !P3 ;  /* 0xff800000065d7808 */ /* 0x000fe20005800000 */
[----:B------:R-:W-:Y:S01]  /*6260*/  IMAD.IADD R6, R204, 0x1, -R29 ;  /* 0x00000001cc067824 */ /* 0x000fe200078e0a1d */
[----:B------:R-:W-:Y:S01]  /*6270*/  FSEL R140, R9, -INF , !P2 ;  /* 0xff800000098c7808 */ /* 0x000fe20005000000 */
[----:B------:R-:W-:Y:S01]  /*6280*/  IMAD.IADD R9, R203, 0x1, -R30 ;  /* 0x00000001cb097824 */ /* 0x000fe200078e0a1e */
        /* <DEDUP_REMOVED lines=14> */
[----:B------:R-:W-:Y:S01]  /*6370*/  IMAD.IADD R8, R202, 0x1, -R31 ;  /* 0x00000001ca087824 */ /* 0x000fe200078e0a1f */
[----:B------:R-:W-:Y:S01]  /*6380*/  ISETP.GE.AND P0, PT, R28, R208, PT ;  /* 0x000000d01c00720c */ /* 0x000fe20003f06270 */
[----:B------:R-:W-:Y:S01]  /*6390*/  FFMA.FTZ R5, R5, -UR31, R230 ;  /* 0x8000001f05057c23 */ /* 0x000fe200080100e6 */
[----:B------:R-:W-:-:S02]  /*63a0*/  I2FP.F32.S32 R7, R7 ;  /* 0x0000000700077245 */ /* 0x000fc40000201400 */
[----:B------:R-:W-:Y:S02]  /*63b0*/  I2FP.F32.S32 R6, R4 ;  /* 0x0000000400067245 */ /* 0x000fe40000201400 */
[C---:B------:R-:W-:Y:S01]  /*63c0*/  ISETP.GE.AND P6, PT, R28.reuse, R205, PT ;  /* 0x000000cd1c00720c */ /* 0x040fe20003fc6270 */
[----:B------:R-:W-:Y:S01]  /*63d0*/  FFMA.FTZ R7, R7, -UR31, R229 ;  /* 0x8000001f07077c23 */ /* 0x000fe200080100e5 */
[----:B------:R-:W-:Y:S01]  /*63e0*/  ISETP.LT.OR P0, PT, R28, R199, P0 ;  /* 0x000000c71c00720c */ /* 0x000fe20000701670 */
        /* <DEDUP_REMOVED lines=9> */
[----:B------:R-:W-:Y:S02]  /*6480*/  ISETP.LT.OR P1, PT, R29, R200, P1 ;  /* 0x000000c81d00720c */ /* 0x000fe40000f21670 */
        /* <DEDUP_REMOVED lines=102> */
[----:B------:R-:W-:Y:S01]  /*6af0*/  FSEL R50, R13, -INF , !P2 ;  /* 0xff8000000d327808 */ /* 0x000fe20005000000 */
[----:B------:R-:W-:Y:S01]  /*6b00*/  IMAD.MOV.U32 R7, RZ, RZ, R4 ;  /* 0x000000ffff077224 */ /* 0x000fe200078e0004 */
[----:B------:R-:W-:Y:S01]  /*6b10*/  IABS R6, R9 ;  /* 0x0000000900067213 */ /* 0x000fe20000000000 */
[----:B------:R-:W-:Y:S01]  /*6b20*/  IMAD.MOV.U32 R9, RZ, RZ, R5 ;  /* 0x000000ffff097224 */ /* 0x000fe200078e0005 */
[----:B------:R-:W-:-:S02]  /*6b30*/  ISETP.GE.AND P2, PT, R32, R208, PT ;  /* 0x000000d02000720c */ /* 0x000fc40003f46270 */
[----:B------:R-:W-:Y:S01]  /*6b40*/  ISETP.LT.OR P1, PT, R31, R198, P1 ;  /* 0x000000c61f00720c */ /* 0x000fe20000f21670 */
[----:B------:R-:W-:Y:S01]  /*6b50*/  IMAD.MOV.U32 R4, RZ, RZ, R6 ;  /* 0x000000ffff047224 */ /* 0x000fe200078e0006 */
[----:B------:R-:W-:Y:S02]  /*6b60*/  ISETP.LT.OR P2, PT, R32, R199, P2 ;  /* 0x000000c72000720c */ /* 0x000fe40001741670 */
[----:B------:R-:W-:Y:S02]  /*6b70*/  FSEL R48, R11, -INF , !P1 ;  /* 0xff8000000b307808 */ /* 0x000fe40004800000 */
[----:B------:R-:W-:Y:S02]  /*6b80*/  ISETP.GE.AND P1, PT, R33, R208, PT ;  /* 0x000000d02100720c */ /* 0x000fe40003f26270 */
[----:B------:R-:W-:Y:S01]  /*6b90*/  I2FP.F32.S32 R5, R8 ;  /* 0x0000000800057245 */ /* 0x000fe20000201400 */
[----:B------:R-:W-:Y:S01]  /*6ba0*/  IMAD.IADD R8, R202, 0x1, -R36 ;  /* 0x00000001ca087824 */ /* 0x000fe200078e0a24 */
[----:B------:R-:W-:-:S02]  /*6bb0*/  FSEL R26, R112, -INF , !P2 ;  /* 0xff800000701a7808 */ /* 0x000fc40005000000 */
[----:B------:R-:W-:Y:S01]  /*6bc0*/  I2FP.F32.S32 R7, R7 ;  /* 0x0000000700077245 */ /* 0x000fe20000201400 */
[----:B------:R-:W-:Y:S01]  /*6bd0*/  FFMA.FTZ R5, R5, -UR31, R239 ;  /* 0x8000001f05057c23 */ /* 0x000fe200080100ef */
[----:B------:R-:W-:Y:S02]  /*6be0*/  ISETP.GE.AND P2, PT, R33, R205, PT ;  /* 0x000000cd2100720c */ /* 0x000fe40003f46270 */
[----:B------:R-:W-:Y:S01]  /*6bf0*/  I2FP.F32.S32 R6, R4 ;  /* 0x0000000400067245 */ /* 0x000fe20000201400 */
[----:B------:R-:W-:Y:S01]  /*6c00*/  FFMA.FTZ R7, R7, -UR31, R240 ;  /* 0x8000001f07077c23 */ /* 0x000fe200080100f0 */
[-C--:B------:R-:W-:Y:S02]  /*6c10*/  ISETP.GE.AND P0, PT, R31, R206.reuse, PT ;  /* 0x000000ce1f00720c */ /* 0x080fe40003f06270 */
[----:B------:R-:W-:Y:S01]  /*6c20*/  ISETP.LT.OR P1, PT, R33, R199, P1 ;  /* 0x000000c72100720c */ /* 0x000fe20000f21670 */
[----:B------:R-:W-:Y:S01]  /*6c30*/  FFMA.FTZ R13, R6, -UR31, R127 ;  /* 0x8000001f060d7c23 */ /* 0x000fe2000801007f */
[----:B------:R-:W-:Y:S01]  /*6c40*/  ISETP.GE.AND P3, PT, R34, R206, PT ;  /* 0x000000ce2200720c */ /* 0x000fe20003f66270 */
[----:B------:R-:W-:Y:S01]  /*6c50*/  IMAD.IADD R6, R202, 0x1, -R35 ;  /* 0x00000001ca067824 */ /* 0x000fe200078e0a23 */
[----:B------:R-:W-:-:S02]  /*6c60*/  I2FP.F32.S32 R3, R3 ;  /* 0x0000000300037245 */ /* 0x000fc40000201400 */
[----:B------:R-:W-:Y:S02]  /*6c70*/  ISETP.LT.OR P2, PT, R33, R197, P2 ;  /* 0x000000c52100720c */ /* 0x000fe40001741670 */
[-C--:B------:R-:W-:Y:S01]  /*6c80*/  ISETP.LT.OR P0, PT, R31, R200.reuse, P0 ;  /* 0x000000c81f00720c */ /* 0x080fe20000701670 */
[----:B------:R-:W-:Y:S01]  /*6c90*/  FFMA.FTZ R4, R3, -UR31, R242 ;  /* 0x8000001f03047c23 */ /* 0x000fe200080100f2 */
[----:B------:R-:W-:Y:S01]  /*6ca0*/  FSEL R25, R108, -INF , !P1 ;  /* 0xff8000006c197808 */ /* 0x000fe20004800000 */
[----:B------:R-:W-:Y:S01]  /*6cb0*/  IMAD.IADD R3, R204, 0x1, -R35 ;  /* 0x00000001cc037824 */ /* 0x000fe200078e0a23 */
[C---:B------:R-:W-:Y:S02]  /*6cc0*/  ISETP.LT.OR P3, PT, R34.reuse, R200, P3 ;  /* 0x000000c82200720c */ /* 0x040fe40001f61670 */
[----:B------:R-:W-:Y:S02]  /*6cd0*/  ISETP.GE.AND P1, PT, R34, R205, PT ;  /* 0x000000cd2200720c */ /* 0x000fe40003f26270 */
[----:B------:R-:W-:-:S02]  /*6ce0*/  I2FP.F32.S32 R9, R9 ;  /* 0x0000000900097245 */ /* 0x000fc40000201400 */
[----:B------:R-:W-:Y:S01]  /*6cf0*/  FSEL R111, R5, -INF , !P2 ;  /* 0xff800000056f7808 */ /* 0x000fe20005000000 */
[----:B------:R-:W-:Y:S01]  /*6d00*/  IMAD.IADD R5, R203, 0x1, -R36 ;  /* 0x00000001cb057824 */ /* 0x000fe200078e0a24 */
[----:B------:R-:W-:Y:S01]  /*6d10*/  FSEL R86, R10, -INF , !P0 ;  /* 0xff8000000a567808 */ /* 0x000fe20004000000 */
[----:B------:R-:W-:Y:S01]  /*6d20*/  FFMA.FTZ R9, R9, -UR31, R126 ;  /* 0x8000001f09097c23 */ /* 0x000fe2000801007e */
[----:B------:R-:W-:Y:S01]  /*6d30*/  FSEL R96, R7, -INF , !P3 ;  /* 0xff80000007607808 */ /* 0x000fe20005800000 */
[----:B------:R-:W-:Y:S01]  /*6d40*/  IMAD.IADD R7, R204, 0x1, -R36 ;  /* 0x00000001cc077824 */ /* 0x000fe200078e0a24 */
[-C--:B------:R-:W-:Y:S02]  /*6d50*/  ISETP.GE.AND P0, PT, R33, R207.reuse, PT ;  /* 0x000000cf2100720c */ /* 0x080fe40003f06270 */
[C---:B------:R-:W-:Y:S02]  /*6d60*/  ISETP.GE.AND P5, PT, R34.reuse, R207, PT ;  /* 0x000000cf2200720c */ /* 0x040fe40003fa6270 */
[----:B------:R-:W-:-:S02]  /*6d70*/  ISETP.LT.OR P1, PT, R34, R197, P1 ;  /* 0x000000c52200720c */ /* 0x000fc40000f21670 */
[----:B------:R-:W-:Y:S02]  /*6d80*/  IABS R6, R6 ;  /* 0x0000000600067213 */ /* 0x000fe40000000000 */
[----:B------:R-:W-:Y:S02]  /*6d90*/  IABS R3, R3 ;  /* 0x0000000300037213 */ /* 0x000fe40000000000 */
[C---:B------:R-:W-:Y:S02]  /*6da0*/  ISETP.GE.AND P4, PT, R33.reuse, R206, PT ;  /* 0x000000ce2100720c */ /* 0x040fe40003f86270 */
[-C--:B------:R-:W-:Y:S02]  /*6db0*/  ISETP.LT.OR P0, PT, R33, R198.reuse, P0 ;  /* 0x000000c62100720c */ /* 0x080fe40000701670 */
[----:B------:R-:W-:Y:S02]  /*6dc0*/  ISETP.LT.OR P5, PT, R34, R198, P5 ;  /* 0x000000c62200720c */ /* 0x000fe40002fa1670 */
[----:B------:R-:W-:-:S02]  /*6dd0*/  FSEL R123, R4, -INF , !P1 ;  /* 0xff800000047b7808 */ /* 0x000fc40004800000 */
[----:B------:R-:W-:Y:S02]  /*6de0*/  IABS R5, R5 ;  /* 0x0000000500057213 */ /* 0x000fe40000000000 */
[----:B------:R-:W-:Y:S01]  /*6df0*/  IABS R4, R8 ;  /* 0x0000000800047213 */ /* 0x000fe20000000000 */
[----:B------:R-:W-:Y:S01]  /*6e00*/  IMAD.MOV.U32 R8, RZ, RZ, R6 ;  /* 0x000000ffff087224 */ /* 0x000fe200078e0006 */
[----:B------:R-:W-:Y:S01]  /*6e10*/  IABS R7, R7 ;  /* 0x0000000700077213 */ /* 0x000fe20000000000 */
[----:B------:R-:W-:Y:S01]  /*6e20*/  IMAD.MOV.U32 R6, RZ, RZ, R3 ;  /* 0x000000ffff067224 */ /* 0x000fe200078e0003 */
[----:B------:R-:W-:Y:S02]  /*6e30*/  ISETP.LT.OR P4, PT, R33, R200, P4 ;  /* 0x000000c82100720c */ /* 0x000fe40002781670 */
[----:B------:R-:W-:Y:S01]  /*6e40*/  FSEL R32, R14, -INF , !P0 ;  /* 0xff8000000e207808 */ /* 0x000fe20004000000 */
[----:B------:R-:W-:Y:S01]  /*6e50*/  IMAD.MOV.U32 R3, RZ, RZ, R7 ;  /* 0x000000ffff037224 */ /* 0x000fe200078e0007 */
[----:B------:R-:W-:Y:S01]  /*6e60*/  FSEL R33, R9, -INF , !P5 ;  /* 0xff80000009217808 */ /* 0x000fe20006800000 */
[----:B------:R-:W-:Y:S01]  /*6e70*/  IMAD.MOV.U32 R9, RZ, RZ, R5 ;  /* 0x000000ffff097224 */ /* 0x000fe200078e0005 */
[----:B------:R-:W-:-:S02]  /*6e80*/  ISETP.GE.AND P0, PT, R35, R208, PT ;  /* 0x000000d02300720c */ /* 0x000fc40003f06270 */
[----:B------:R-:W-:Y:S02]  /*6e90*/  ISETP.GE.AND P6, PT, R34, R208, PT ;  /* 0x000000d02200720c */ /* 0x000fe40003fc6270 */
[----:B------:R-:W-:Y:S02]  /*6ea0*/  I2FP.F32.S32 R5, R6 ;  /* 0x0000000600057245 */ /* 0x000fe40000201400 */
[----:B------:R-:W-:Y:S02]  /*6eb0*/  ISETP.LT.OR P0, PT, R35, R199, P0 ;  /* 0x000000c72300720c */ /* 0x000fe40000701670 */
[----:B------:R-:W-:Y:S01]  /*6ec0*/  I2FP.F32.S32 R7, R8 ;  /* 0x0000000800077245 */ /* 0x000fe20000201400 */
[----:B------:R-:W-:Y:S01]  /*6ed0*/  IMAD.IADD R8, R202, 0x1, -R39 ;  /* 0x00000001ca087824 */ /* 0x000fe200078e0a27 */
[----:B------:R-:W-:Y:S01]  /*6ee0*/  I2FP.F32.S32 R6, R4 ;  /* 0x0000000400067245 */ /* 0x000fe20000201400 */
[----:B------:R-:W-:Y:S01]  /*6ef0*/  FFMA.FTZ R4, R5, -UR31, R243 ;  /* 0x8000001f05047c23 */ /* 0x000fe200080100f3 */
[----:B------:R-:W-:Y:S01]  /*6f00*/  I2FP.F32.S32 R9, R9 ;  /* 0x0000000900097245 */ /* 0x000fe20000201400 */
[----:B------:R-:W-:Y:S01]  /*6f10*/  FFMA.FTZ R7, R7, -UR31, R241 ;  /* 0x8000001f07077c23 */ /* 0x000fe200080100f1 */
[----:B------:R-:W-:Y:S01]  /*6f20*/  ISETP.GE.AND P2, PT, R35, R206, PT ;  /* 0x000000ce2300720c */ /* 0x000fe20003f46270 */
[----:B------:R-:W-:Y:S01]  /*6f30*/  FFMA.FTZ R10, R6, -UR31, R244 ;  /* 0x8000001f060a7c23 */ /* 0x000fe200080100f4 */
[----:B------:R-:W-:Y:S01]  /*6f40*/  I2FP.F32.S32 R3, R3 ;  /* 0x0000000300037245 */ /* 0x000fe20000201400 */
[----:B------:R-:W-:Y:S01]  /*6f50*/  FFMA.FTZ R11, R9, -UR31, R130 ;  /* 0x8000001f090b7c23 */ /* 0x000fe20008010082 */
[----:B------:R-:W-:Y:S01]  /*6f60*/  ISETP.LT.OR P6, PT, R34, R199, P6 ;  /* 0x000000c72200720c */ /* 0x000fe200037c1670 */
[----:B------:R-:W-:Y:S01]  /*6f70*/  IMAD.IADD R6, R203, 0x1, -R38 ;  /* 0x00000001cb067824 */ /* 0x000fe200078e0a26 */
[----:B------:R-:W-:Y:S01]  /*6f80*/  FSEL R23, R180, -INF , !P0 ;  /* 0xff800000b4177808 */ /* 0x000fe20004000000 */
[----:B------:R-:W-:Y:S01]  /*6f90*/  FFMA.FTZ R9, R3, -UR31, R246 ;  /* 0x8000001f03097c23 */ /* 0x000fe200080100f6 */
[----:B------:R-:W-:Y:S01]  /*6fa0*/  ISETP.GE.AND P5, PT, R36, R208, PT ;  /* 0x000000d02400720c */ /* 0x000fe20003fa6270 */
[--C-:B------:R-:W-:Y:S01]  /*6fb0*/  IMAD.IADD R5, R202, 0x1, -R38.reuse ;  /* 0x00000001ca057824 */ /* 0x100fe200078e0a26 */
[----:B------:R-:W-:Y:S01]  /*6fc0*/  ISETP.GE.AND P3, PT, R36, R207, PT ;  /* 0x000000cf2400720c */ /* 0x000fe20003f66270 */
[----:B------:R-:W-:Y:S01]  /*6fd0*/  IMAD.IADD R3, R204, 0x1, -R38 ;  /* 0x00000001cc037824 */ /* 0x000fe200078e0a26 */
[----:B------:R-:W-:-:S02]  /*6fe0*/  ISETP.GE.AND P1, PT, R36, R206, PT ;  /* 0x000000ce2400720c */ /* 0x000fc40003f26270 */
[CC--:B------:R-:W-:Y:S02]  /*6ff0*/  ISETP.GE.AND P0, PT, R36.reuse, R205.reuse, PT ;  /* 0x000000cd2400720c */ /* 0x0c0fe40003f06270 */
[----:B------:R-:W-:Y:S02]  /*7000*/  ISETP.LT.OR P2, PT, R35, R200, P2 ;  /* 0x000000c82300720c */ /* 0x000fe40001741670 */
[----:B------:R-:W-:Y:S02]  /*7010*/  FSEL R24, R113, -INF , !P6 ;  /* 0xff80000071187808 */ /* 0x000fe40007000000 */
[----:B------:R-:W-:Y:S02]  /*7020*/  ISETP.GE.AND P6, PT, R35, R205, PT ;  /* 0x000000cd2300720c */ /* 0x000fe40003fc6270 */
[C---:B------:R-:W-:Y:S02]  /*7030*/  ISETP.LT.OR P5, PT, R36.reuse, R199, P5 ;  /* 0x000000c72400720c */ /* 0x040fe40002fa1670 */
[----:B------:R-:W-:-:S02]  /*7040*/  ISETP.LT.OR P3, PT, R36, R198, P3 ;  /* 0x000000c62400720c */ /* 0x000fc40001f61670 */
[C---:B------:R-:W-:Y:S02]  /*7050*/  ISETP.LT.OR P1, PT, R36.reuse, R200, P1 ;  /* 0x000000c82400720c */ /* 0x040fe40000f21670 */
[-C--:B------:R-:W-:Y:S02]  /*7060*/  ISETP.LT.OR P0, PT, R36, R197.reuse, P0 ;  /* 0x000000c52400720c */ /* 0x080fe40000701670 */
[----:B------:R-:W-:Y:S02]  /*7070*/  FSEL R36, R7, -INF , !P2 ;  /* 0xff80000007247808 */ /* 0x000fe40005000000 */
[----:B------:R-:W-:Y:S02]  /*7080*/  IABS R7, R6 ;  /* 0x0000000600077213 */ /* 0x000fe40000000000 */
[----:B------:R-:W-:Y:S02]  /*7090*/  ISETP.LT.OR P6, PT, R35, R197, P6 ;  /* 0x000000c52300720c */ /* 0x000fe400037c1670 */
[----:B------:R-:W-:-:S02]  /*70a0*/  IABS R5, R5 ;  /* 0x0000000500057213 */ /* 0x000fc40000000000 */
[----:B------:R-:W-:Y:S02]  /*70b0*/  IABS R3, R3 ;  /* 0x0000000300037213 */ /* 0x000fe40000000000 */
[----:B------:R-:W-:Y:S01]  /*70c0*/  IABS R6, R8 ;  /* 0x0000000800067213 */ /* 0x000fe20000000000 */
[----:B------:R-:W-:Y:S01]  /*70d0*/  IMAD.MOV.U32 R8, RZ, RZ, R7 ;  /* 0x000000ffff087224 */ /* 0x000fe200078e0007 */
[----:B------:R-:W-:Y:S01]  /*70e0*/  FSEL R115, R4, -INF , !P6 ;  /* 0xff80000004737808 */ /* 0x000fe20007000000 */
[----:B------:R-:W-:Y:S01]  /*70f0*/  IMAD.IADD R4, R203, 0x1, -R39 ;  /* 0x00000001cb047824 */ /* 0x000fe200078e0a27 */
[----:B------:R-:W-:Y:S01]  /*7100*/  FSEL R95, R12, -INF , !P4 ;  /* 0xff8000000c5f7808 */ /* 0x000fe20006000000 */
[----:B------:R-:W-:Y:S01]  /*7110*/  IMAD.MOV.U32 R7, RZ, RZ, R5 ;  /* 0x000000ffff077224 */ /* 0x000fe200078e0005 */
[----:B------:R-:W-:Y:S01]  /*7120*/  ISETP.GE.AND P4, PT, R35, R207, PT ;  /* 0x000000cf2300720c */ /* 0x000fe20003f86270 */
[----:B------:R-:W-:Y:S01]  /*7130*/  IMAD.MOV.U32 R5, RZ, RZ, R3 ;  /* 0x000000ffff057224 */ /* 0x000fe200078e0003 */
[----:B------:R-:W-:Y:S01]  /*7140*/  IABS R4, R4 ;  /* 0x0000000400047213 */ /* 0x000fe20000000000 */
[----:B------:R-:W-:Y:S01]  /*7150*/  IMAD.MOV.U32 R3, RZ, RZ, R6 ;  /* 0x000000ffff037224 */ /* 0x000fe200078e0006 */
[----:B------:R-:W-:-:S02]  /*7160*/  FSEL R22, R181, -INF , !P5 ;  /* 0xff800000b5167808 */ /* 0x000fc40006800000 */
[----:B------:R-:W-:Y:S02]  /*7170*/  I2FP.F32.S32 R5, R5 ;  /* 0x0000000500057245 */ /* 0x000fe40000201400 */
[----:B------:R-:W-:Y:S02]  /*7180*/  I2FP.F32.S32 R6, R8 ;  /* 0x0000000800067245 */ /* 0x000fe40000201400 */
[----:B------:R-:W-:Y:S01]  /*7190*/  ISETP.GE.AND P5, PT, R38, R205, PT ;  /* 0x000000cd2600720c */ /* 0x000fe20003fa6270 */
[----:B------:R-:W-:Y:S01]  /*71a0*/  FFMA.FTZ R5, R5, -UR31, R247 ;  /* 0x8000001f05057c23 */ /* 0x000fe200080100f7 */
[----:B------:R-:W-:Y:S01]  /*71b0*/  ISETP.LT.OR P4, PT, R35, R198, P4 ;  /* 0x000000c62300720c */ /* 0x000fe20002781670 */
[----:B------:R-:W-:Y:S01]  /*71c0*/  FFMA.FTZ R8, R6, -UR31, R131 ;  /* 0x8000001f06087c23 */ /* 0x000fe20008010083 */
[----:B------:R-:W-:Y:S01]  /*71d0*/  ISETP.GE.AND P2, PT, R38, R207, PT ;  /* 0x000000cf2600720c */ /* 0x000fe20003f46270 */
[----:B------:R-:W-:Y:S01]  /*71e0*/  IMAD.IADD R6, R202, 0x1, -R40 ;  /* 0x00000001ca067824 */ /* 0x000fe200078e0a28 */
[----:B------:R-:W-:-:S02]  /*71f0*/  I2FP.F32.S32 R7, R7 ;  /* 0x0000000700077245 */ /* 0x000fc40000201400 */
[----:B------:R-:W-:Y:S02]  /*7200*/  I2FP.F32.S32 R4, R4 ;  /* 0x0000000400047245 */ /* 0x000fe40000201400 */
[----:B------:R-:W-:Y:S01]  /*7210*/  I2FP.F32.S32 R3, R3 ;  /* 0x0000000300037245 */ /* 0x000fe20000201400 */
[----:B------:R-:W-:Y:S01]  /*7220*/  FFMA.FTZ R7, R7, -UR31, R245 ;  /* 0x8000001f07077c23 */ /* 0x000fe200080100f5 */
[C---:B------:R-:W-:Y:S02]  /*7230*/  ISETP.GE.AND P6, PT, R38.reuse, R206, PT ;  /* 0x000000ce2600720c */ /* 0x040fe40003fc6270 */
[----:B------:R-:W-:Y:S01]  /*7240*/  ISETP.LT.OR P5, PT, R38, R197, P5 ;  /* 0x000000c52600720c */ /* 0x000fe20002fa1670 */
[----:B------:R-:W-:Y:S01]  /*7250*/  FFMA.FTZ R12, R3, -UR31, R248 ;  /* 0x8000001f030c7c23 */ /* 0x000fe200080100f8 */
[----:B------:R-:W-:Y:S01]  /*7260*/  FSEL R31, R13, -INF , !P4 ;  /* 0xff8000000d1f7808 */ /* 0x000fe20006000000 */
[----:B------:R-:W-:Y:S01]  /*7270*/  FFMA.FTZ R13, R4, -UR31, R154 ;  /* 0x8000001f040d7c23 */ /* 0x000fe2000801009a */
[----:B------:R-:W-:Y:S01]  /*7280*/  ISETP.LT.OR P2, PT, R38, R198, P2 ;  /* 0x000000c62600720c */ /* 0x000fe20001741670 */
[----:B------:R-:W-:Y:S01]  /*7290*/  IMAD.IADD R3, R204, 0x1, -R39 ;  /* 0x00000001cc037824 */ /* 0x000fe200078e0a27 */
[----:B------:R-:W-:Y:S01]  /*72a0*/  ISETP.LT.OR P6, PT, R38, R200, P6 ;  /* 0x000000c82600720c */ /* 0x000fe200037c1670 */
        /* <DEDUP_REMOVED lines=9> */
[C---:B------:R-:W-:Y:S02]  /*7340*/  ISETP.GE.AND P4, PT, R38.reuse, R208, PT ;  /* 0x000000d02600720c */ /* 0x040fe40003f86270 */
[----:B------:R-:W-:Y:S02]  /*7350*/  IABS R5, R5 ;  /* 0x0000000500057213 */ /* 0x000fe40000000000 */
[----:B------:R-:W-:Y:S01]  /*7360*/  IABS R6, R8 ;  /* 0x0000000800067213 */ /* 0x000fe20000000000 */
[----:B------:R-:W-:Y:S01]  /*7370*/  IMAD.MOV.U32 R8, RZ, RZ, R4 ;  /* 0x000000ffff087224 */ /* 0x000fe200078e0004 */
[----:B------:R-:W-:Y:S01]  /*7380*/  ISETP.LT.OR P4, PT, R38, R199, P4 ;  /* 0x000000c72600720c */ /* 0x000fe20002781670 */
[----:B------:R-:W-:Y:S01]  /*7390*/  IMAD.MOV.U32 R4, RZ, RZ, R3 ;  /* 0x000000ffff047224 */ /* 0x000fe200078e0003 */
[----:B------:R-:W-:Y:S01]  /*73a0*/  FSEL R30, R11, -INF , !P3 ;  /* 0xff8000000b1e7808 */ /* 0x000fe20005800000 */
[----:B------:R-:W-:Y:S01]  /*73b0*/  IMAD.MOV.U32 R3, RZ, RZ, R5 ;  /* 0x000000ffff037224 */ /* 0x000fe200078e0005 */
[----:B------:R-:W-:Y:S01]  /*73c0*/  ISETP.GE.AND P3, PT, R39, R208, PT ;  /* 0x000000d02700720c */ /* 0x000fe20003f66270 */
[----:B------:R-:W-:Y:S01]  /*73d0*/  IMAD.MOV.U32 R5, RZ, RZ, R6 ;  /* 0x000000ffff057224 */ /* 0x000fe200078e0006 */
[----:B------:R-:W-:-:S02]  /*73e0*/  I2FP.F32.S32 R6, R7 ;  /* 0x0000000700067245 */ /* 0x000fc40000201400 */
[----:B------:R-:W-:Y:S02]  /*73f0*/  FSEL R21, R185, -INF , !P4 ;  /* 0xff800000b9157808 */ /* 0x000fe40006000000 */
[C---:B------:R-:W-:Y:S02]  /*7400*/  ISETP.GE.AND P4, PT, R39.reuse, R205, PT ;  /* 0x000000cd2700720c */ /* 0x040fe40003f86270 */
[----:B------:R-:W-:Y:S02]  /*7410*/  I2FP.F32.S32 R7, R4 ;  /* 0x0000000400077245 */ /* 0x000fe40000201400 */
[C---:B------:R-:W-:Y:S02]  /*7420*/  ISETP.LT.OR P3, PT, R39.reuse, R199, P3 ;  /* 0x000000c72700720c */ /* 0x040fe40001f61670 */
[----:B------:R-:W-:Y:S02]  /*7430*/  I2FP.F32.S32 R3, R3 ;  /* 0x0000000300037245 */ /* 0x000fe40000201400 */
[----:B------:R-:W-:Y:S01]  /*7440*/  I2FP.F32.S32 R4, R5 ;  /* 0x0000000500047245 */ /* 0x000fe20000201400 */
[----:B------:R-:W-:Y:S01]  /*7450*/  FFMA.FTZ R5, R6, -UR31, R250 ;  /* 0x8000001f06057c23 */ /* 0x000fe200080100fa */
[----:B------:R-:W-:Y:S01]  /*7460*/  ISETP.LT.OR P4, PT, R39, R197, P4 ;  /* 0x000000c52700720c */ /* 0x000fe20002781670 */
[----:B------:R-:W-:Y:S01]  /*7470*/  IMAD.IADD R6, R203, 0x1, -R43 ;  /* 0x00000001cb067824 */ /* 0x000fe200078e0a2b */
[----:B------:R-:W-:Y:S01]  /*7480*/  FSEL R107, R9, -INF , !P0 ;  /* 0xff800000096b7808 */ /* 0x000fe20004000000 */
[----:B------:R-:W-:Y:S01]  /*7490*/  FFMA.FTZ R9, R7, -UR31, R249 ;  /* 0x8000001f07097c23 */ /* 0x000fe200080100f9 */
[----:B------:R-:W-:Y:S01]  /*74a0*/  FSEL R20, R184, -INF , !P3 ;  /* 0xff800000b8147808 */ /* 0x000fe20005800000 */
[----:B------:R-:W-:Y:S01]  /*74b0*/  FFMA.FTZ R7, R3, -UR31, R251 ;  /* 0x8000001f03077c23 */ /* 0x000fe200080100fb */
[----:B------:R-:W-:Y:S01]  /*74c0*/  ISETP.GE.AND P3, PT, R40, R205, PT ;  /* 0x000000cd2800720c */ /* 0x000fe20003f66270 */
[----:B------:R-:W-:Y:S01]  /*74d0*/  IMAD.IADD R3, R202, 0x1, -R42 ;  /* 0x00000001ca037824 */ /* 0x000fe200078e0a2a */
[----:B------:R-:W-:Y:S01]  /*74e0*/  I2FP.F32.S32 R8, R8 ;  /* 0x0000000800087245 */ /* 0x000fe20000201400 */
[----:B------:R-:W-:Y:S01]  /*74f0*/  FFMA.FTZ R11, R4, -UR31, R146 ;  /* 0x8000001f040b7c23 */ /* 0x000fe20008010092 */
[----:B------:R-:W-:-:S02]  /*7500*/  ISETP.GE.AND P0, PT, R39, R206, PT ;  /* 0x000000ce2700720c */ /* 0x000fc40003f06270 */
[----:B------:R-:W-:Y:S01]  /*7510*/  FSEL R114, R5, -INF , !P4 ;  /* 0xff80000005727808 */ /* 0x000fe20006000000 */
[----:B------:R-:W-:Y:S01]  /*7520*/  IMAD.IADD R5, R204, 0x1, -R42 ;  /* 0x00000001cc057824 */ /* 0x000fe200078e0a2a */
[----:B------:R-:W-:Y:S01]  /*7530*/  ISETP.GE.AND P6, PT, R40, R207, PT ;  /* 0x000000cf2800720c */ /* 0x000fe20003fc6270 */
[----:B------:R-:W-:Y:S01]  /*7540*/  FFMA.FTZ R8, R8, -UR31, R155 ;  /* 0x8000001f08087c23 */ /* 0x000fe2000801009b */
[C---:B------:R-:W-:Y:S02]  /*7550*/  ISETP.LT.OR P3, PT, R40.reuse, R197, P3 ;  /* 0x000000c52800720c */ /* 0x040fe40001f61670 */
[----:B------:R-:W-:Y:S02]  /*7560*/  ISETP.LT.OR P0, PT, R39, R200, P0 ;  /* 0x000000c82700720c */ /* 0x000fe40000701670 */
[----:B------:R-:W-:Y:S02]  /*7570*/  ISETP.LT.OR P6, PT, R40, R198, P6 ;  /* 0x000000c62800720c */ /* 0x000fe400037c1670 */
[----:B------:R-:W-:-:S02]  /*7580*/  IABS R4, R3 ;  /* 0x0000000300047213 */ /* 0x000fc40000000000 */
[----:B------:R-:W-:Y:S01]  /*7590*/  FSEL R97, R10, -INF , !P1 ;  /* 0xff8000000a617808 */ /* 0x000fe20004800000 */
[--C-:B------:R-:W-:Y:S01]  /*75a0*/  IMAD.IADD R10, R202, 0x1, -R43.reuse ;  /* 0x00000001ca0a7824 */ /* 0x100fe200078e0a2b */
[----:B------:R-:W-:Y:S02]  /*75b0*/  IABS R3, R5 ;  /* 0x0000000500037213 */ /* 0x000fe40000000000 */
[-C--:B------:R-:W-:Y:S02]  /*75c0*/  ISETP.GE.AND P1, PT, R39, R207.reuse, PT ;  /* 0x000000cf2700720c */ /* 0x080fe40003f26270 */
[----:B------:R-:W-:Y:S02]  /*75d0*/  IABS R5, R6 ;  /* 0x0000000600057213 */ /* 0x000fe40000000000 */
[----:B------:R-:W-:Y:S01]  /*75e0*/  FSEL R112, R7, -INF , !P3 ;  /* 0xff80000007707808 */ /* 0x000fe20005800000 */
[----:B------:R-:W-:Y:S01]  /*75f0*/  IMAD.IADD R7, R204, 0x1, -R43 ;  /* 0x00000001cc077824 */ /* 0x000fe200078e0a2b */
[----:B------:R-:W-:Y:S01]  /*7600*/  FSEL R90, R12, -INF , !P0 ;  /* 0xff8000000c5a7808 */ /* 0x000fe20004000000 */
[----:B------:R-:W-:Y:S01]  /*7610*/  IMAD.MOV.U32 R6, RZ, RZ, R5 ;  /* 0x000000ffff067224 */ /* 0x000fe200078e0005 */
[----:B------:R-:W-:-:S02]  /*7620*/  ISETP.GE.AND P0, PT, R42, R207, PT ;  /* 0x000000cf2a00720c */ /* 0x000fc40003f06270 */
[----:B------:R-:W-:Y:S02]  /*7630*/  FSEL R126, R8, -INF , !P6 ;  /* 0xff800000087e7808 */ /* 0x000fe40007000000 */
[----:B------:R-:W-:Y:S02]  /*7640*/  I2FP.F32.S32 R8, R4 ;  /* 0x0000000400087245 */ /* 0x000fe40000201400 */
[----:B------:R-:W-:Y:S02]  /*7650*/  ISETP.LT.OR P1, PT, R39, R198, P1 ;  /* 0x000000c62700720c */ /* 0x000fe40000f21670 */
[----:B------:R-:W-:Y:S01]  /*7660*/  I2FP.F32.S32 R4, R3 ;  /* 0x0000000300047245 */ /* 0x000fe20000201400 */
[----:B------:R-:W-:Y:S01]  /*7670*/  FFMA.FTZ R8, R8, -UR31, R176 ;  /* 0x8000001f08087c23 */ /* 0x000fe200080100b0 */
[----:B------:R-:W-:Y:S02]  /*7680*/  IABS R3, R10 ;  /* 0x0000000a00037213 */ /* 0x000fe40000000000 */
[----:B------:R-:W-:-:S02]  /*7690*/  ISETP.LT.OR P0, PT, R42, R198, P0 ;  /* 0x000000c62a00720c */ /* 0x000fc40000701670 */
[----:B------:R-:W-:Y:S01]  /*76a0*/  IABS R5, R7 ;  /* 0x0000000700057213 */ /* 0x000fe20000000000 */
[----:B------:R-:W-:Y:S01]  /*76b0*/  FFMA.FTZ R7, R4, -UR31, R182 ;  /* 0x8000001f04077c23 */ /* 0x000fe200080100b6 */
[----:B------:R-:W-:Y:S01]  /*76c0*/  FSEL R27, R13, -INF , !P1 ;  /* 0xff8000000d1b7808 */ /* 0x000fe20004800000 */
[----:B------:R-:W-:Y:S01]  /*76d0*/  IMAD.MOV.U32 R4, RZ, RZ, R3 ;  /* 0x000000ffff047224 */ /* 0x000fe200078e0003 */
[C---:B------:R-:W-:Y:S01]  /*76e0*/  ISETP.GE.AND P2, PT, R40.reuse, R208, PT ;  /* 0x000000d02800720c */ /* 0x040fe20003f46270 */
[----:B------:R-:W-:Y:S01]  /*76f0*/  IMAD.MOV.U32 R3, RZ, RZ, R5 ;  /* 0x000000ffff037224 */ /* 0x000fe200078e0005 */
[----:B------:R-:W-:Y:S02]  /*7700*/  ISETP.GE.AND P5, PT, R40, R206, PT ;  /* 0x000000ce2800720c */ /* 0x000fe40003fa6270 */
[----:B------:R-:W-:Y:S02]  /*7710*/  ISETP.GE.AND P1, PT, R42, R208, PT ;  /* 0x000000d02a00720c */ /* 0x000fe40003f26270 */
[----:B------:R-:W-:-:S02]  /*7720*/  FSEL R122, R11, -INF , !P0 ;  /* 0xff8000000b7a7808 */ /* 0x000fc40004000000 */
[----:B------:R-:W-:Y:S02]  /*7730*/  PLOP3.LUT P0, PT, PT, PT, UP0, 0x80, 0x0 ;  /* 0x000000000000781c */ /* 0x000fe40003f0f008 */
[CC--:B------:R-:W-:Y:S02]  /*7740*/  ISETP.LT.OR P2, PT, R40.reuse, R199.reuse, P2 ;  /* 0x000000c72800720c */ /* 0x0c0fe40001741670 */
[----:B------:R-:W-:Y:S02]  /*7750*/  ISETP.LT.OR P5, PT, R40, R200, P5 ;  /* 0x000000c82800720c */ /* 0x000fe40002fa1670 */
[----:B------:R-:W-:Y:S02]  /*7760*/  ISETP.LT.OR P1, PT, R42, R199, P1 ;  /* 0x000000c72a00720c */ /* 0x000fe40000f21670 */
[----:B------:R-:W-:Y:S02]  /*7770*/  I2FP.F32.S32 R6, R6 ;  /* 0x0000000600067245 */ /* 0x000fe40000201400 */
[----:B------:R-:W-:-:S02]  /*7780*/  I2FP.F32.S32 R4, R4 ;  /* 0x0000000400047245 */ /* 0x000fc40000201400 */
[----:B------:R-:W-:Y:S01]  /*7790*/  I2FP.F32.S32 R3, R3 ;  /* 0x0000000300037245 */ /* 0x000fe20000201400 */
[----:B------:R-:W-:Y:S01]  /*77a0*/  FFMA.FTZ R6, R6, -UR31, R147 ;  /* 0x8000001f06067c23 */ /* 0x000fe20008010093 */
[----:B------:R-:W-:Y:S01]  /*77b0*/  FSEL R19, R189, -INF , !P2 ;  /* 0xff800000bd137808 */ /* 0x000fe20005000000 */
[----:B------:R-:W-:Y:S01]  /*77c0*/  FFMA.FTZ R4, R4, -UR31, R252 ;  /* 0x8000001f04047c23 */ /* 0x000fe200080100fc */
[----:B------:R-:W-:Y:S01]  /*77d0*/  FSEL R102, R9, -INF , !P5 ;  /* 0xff80000009667808 */ /* 0x000fe20006800000 */
[----:B------:R-:W-:Y:S01]  /*77e0*/  FFMA.FTZ R3, R3, -UR31, R191 ;  /* 0x8000001f03037c23 */ /* 0x000fe200080100bf */
[----:B------:R-:W-:Y:S01]  /*77f0*/  FSEL R18, R190, -INF , !P1 ;  /* 0xff800000be127808 */ /* 0x000fe20004800000 */
[----:B------:R-:W-:Y:S01]  /*7800*/  VIADD R191, R188, 0x1400 ;  /* 0x00001400bcbf7836 */ /* 0x000fe20000000000 */
[----:B------:R-:W-:Y:S01]  /*7810*/  ISETP.GE.AND P4, PT, R42, R206, PT ;  /* 0x000000ce2a00720c */ /* 0x000fe20003f86270 */
[----:B------:R-:W-:Y:S01]  /*7820*/  VIADD R190, R188, 0x1800 ;  /* 0x00001800bcbe7836 */ /* 0x000fe20000000000 */
[----:B------:R-:W-:Y:S01]  /*7830*/  ISETP.GE.AND P2, PT, R42, R205, PT ;  /* 0x000000cd2a00720c */ /* 0x000fe20003f46270 */
[----:B------:R-:W-:Y:S01]  /*7840*/  VIADD R189, R188, 0x1c00 ;  /* 0x00001c00bcbd7836 */ /* 0x000fe20000000000 */
[----:B------:R-:W-:-:S02]  /*7850*/  ISETP.GE.AND P6, PT, R43, R208, PT ;  /* 0x000000d02b00720c */ /* 0x000fc40003fc6270 */
[C---:B------:R-:W-:Y:S02]  /*7860*/  ISETP.GE.AND P5, PT, R43.reuse, R207, PT ;  /* 0x000000cf2b00720c */ /* 0x040fe40003fa6270 */
[C---:B------:R-:W-:Y:S02]  /*7870*/  ISETP.GE.AND P3, PT, R43.reuse, R206, PT ;  /* 0x000000ce2b00720c */ /* 0x040fe40003f66270 */
[C---:B------:R-:W-:Y:S02]  /*7880*/  ISETP.GE.AND P1, PT, R43.reuse, R205, PT ;  /* 0x000000cd2b00720c */ /* 0x040fe40003f26270 */
[C---:B------:R-:W-:Y:S02]  /*7890*/  ISETP.LT.OR P4, PT, R42.reuse, R200, P4 ;  /* 0x000000c82a00720c */ /* 0x040fe40002781670 */
[----:B------:R-:W-:Y:S02]  /*78a0*/  ISETP.LT.OR P2, PT, R42, R197, P2 ;  /* 0x000000c52a00720c */ /* 0x000fe40001741670 */
[----:B------:R-:W-:-:S02]  /*78b0*/  ISETP.LT.OR P6, PT, R43, R199, P6 ;  /* 0x000000c72b00720c */ /* 0x000fc400037c1670 */
[C---:B------:R-:W-:Y:S02]  /*78c0*/  ISETP.LT.OR P5, PT, R43.reuse, R198, P5 ;  /* 0x000000c62b00720c */ /* 0x040fe40002fa1670 */
[C---:B------:R-:W-:Y:S02]  /*78d0*/  ISETP.LT.OR P3, PT, R43.reuse, R200, P3 ;  /* 0x000000c82b00720c */ /* 0x040fe40001f61670 */
[----:B------:R-:W-:Y:S02]  /*78e0*/  ISETP.LT.OR P1, PT, R43, R197, P1 ;  /* 0x000000c52b00720c */ /* 0x000fe40000f21670 */
[----:B------:R-:W-:Y:S02]  /*78f0*/  FSEL R15, R196, -INF , !P6 ;  /* 0xff800000c40f7808 */ /* 0x000fe40007000000 */
[----:B------:R-:W-:Y:S02]  /*7900*/  FSEL R42, R8, -INF , !P4 ;  /* 0xff800000082a7808 */ /* 0x000fe40006000000 */
[----:B------:R-:W-:-:S02]  /*7910*/  FSEL R108, R7, -INF , !P2 ;  /* 0xff800000076c7808 */ /* 0x000fc40005000000 */
[----:B------:R-:W-:Y:S02]  /*7920*/  FSEL R119, R6, -INF , !P5 ;  /* 0xff80000006777808 */ /* 0x000fe40006800000 */
        /* <DEDUP_REMOVED lines=60> */
.L_x_312:
[----:B------:R-:W-:Y:S05]  /*7cf0*/  BSYNC B0 ;  /* 0x0000000000007941 */ /* 0x000fea0003800000 */
.L_x_311:
[----:B------:R-:W0:Y:S02]  /*7d00*/  LDGDEPBAR ;  /* 0x00000000000079af */ /* 0x000e240000000000 */
.L_x_310:
        /* <DEDUP_REMOVED lines=67> */
[----:B------:R-:W-:Y:S02]  /*8140*/  LEA R185, R0, R184, 0x1 ;  /* 0x000000b800b97211 */ /* 0x000fe400078e08ff */
        /* <DEDUP_REMOVED lines=71> */
[--C-:B-1----:R-:W-:Y:S02]  /*85c0*/  FFMA.FTZ R4, R20, UR20, -R3.reuse ;  /* 0x0000001414047c23 */ /* 0x102fe40008010803 */
[----:B------:R-:W-:Y:S04]  /*85d0*/  LDSM.16.MT88.4 R20, [R185+0x4000] ;  /* 0x00400000b914783b */ /* 0x000fe80000004200 */
[----:B------:R1:W-:Y:S02]  /*85e0*/  MUFU.EX2 R166, R4 ;  /* 0x0000000400a67308 */ /* 0x0003e40000000800 */
[----:B-1----:R-:W-:-:S06]  /*85f0*/  FFMA.FTZ R4, R19, UR20, -R3 ;  /* 0x0000001413047c23 */ /* 0x002fcc0008010803 */
[----:B------:R1:W-:Y:S02]  /*8600*/  MUFU.EX2 R167, R4 ;  /* 0x0000000400a77308 */ /* 0x0003e40000000800 */
[--C-:B-1----:R-:W-:Y:S01]  /*8610*/  FFMA.FTZ R4, R18, UR20, -R3.reuse ;  /* 0x0000001412047c23 */ /* 0x102fe20008010803 */
[----:B------:R-:W-:Y:S01]  /*8620*/  FFMA.FTZ R3, R15, UR20, -R3 ;  /* 0x000000140f037c23 */ /* 0x000fe20008010803 */
[----:B------:R-:W1:Y:S04]  /*8630*/  LDSM.16.MT88.4 R16, [R184+0x4000] ;  /* 0x00400000b810783b */ /* 0x000e680000004200 */
[----:B------:R2:W-:Y:S08]  /*8640*/  MUFU.EX2 R80, R4 ;  /* 0x0000000400507308 */ /* 0x0005f00000000800 */
[----:B------:R3:W-:Y:S01]  /*8650*/  MUFU.EX2 R37, R3 ;  /* 0x0000000300257308 */ /* 0x0007e20000000800 */
[----:B--2---:R-:W-:-:S07]  /*8660*/  FFMA.FTZ R4, R92, UR20, -R5 ;  /* 0x000000145c047c23 */ /* 0x004fce0008010805 */
[----:B------:R2:W-:Y:S01]  /*8670*/  MUFU.EX2 R217, R4 ;  /* 0x0000000400d97308 */ /* 0x0005e20000000800 */
[----:B---3--:R-:W-:-:S07]  /*8680*/  FFMA.FTZ R3, R121, UR20, -R5 ;  /* 0x0000001479037c23 */ /* 0x008fce0008010805 */
[----:B------:R3:W-:Y:S01]  /*8690*/  MUFU.EX2 R161, R3 ;  /* 0x0000000300a17308 */ /* 0x0007e20000000800 */
[----:B--2---:R-:W-:-:S07]  /*86a0*/  FFMA.FTZ R4, R78, UR20, -R5 ;  /* 0x000000144e047c23 */ /* 0x004fce0008010805 */
[----:B------:R2:W-:Y:S01]  /*86b0*/  MUFU.EX2 R216, R4 ;  /* 0x0000000400d87308 */ /* 0x0005e20000000800 */
[----:B---3--:R-:W-:-:S07]  /*86c0*/  FFMA.FTZ R3, R105, UR20, -R5 ;  /* 0x0000001469037c23 */ /* 0x008fce0008010805 */
[----:B------:R3:W4:Y:S01]  /*86d0*/  MUFU.EX2 R160, R3 ;  /* 0x0000000300a07308 */ /* 0x0007220000000800 */
[----:B--2---:R-:W-:-:S07]  /*86e0*/  FFMA.FTZ R4, R77, UR20, -R5 ;  /* 0x000000144d047c23 */ /* 0x004fce0008010805 */
[----:B------:R2:W-:Y:S01]  /*86f0*/  MUFU.EX2 R220, R4 ;  /* 0x0000000400dc7308 */ /* 0x0005e20000000800 */
[----:B---3--:R-:W-:Y:S01]  /*8700*/  FFMA.FTZ R3, R109, UR20, -R5 ;  /* 0x000000146d037c23 */ /* 0x008fe20008010805 */
[----:B----4-:R-:W-:-:S06]  /*8710*/  F2FP.F16.F32.PACK_AB R13, R160, R161 ;  /* 0x000000a1a00d723e */ /* 0x010fcc00000000ff */
        /* <DEDUP_REMOVED lines=9> */
[----:B------:R3:W4:Y:S01]  /*87b0*/  MUFU.EX2 R181, R3 ;  /* 0x0000000300b57308 */ /* 0x0007220000000800 */
[----:B-1----:R-:W-:Y:S01]  /*87c0*/  HMMA.16816.F32 R72, R12, R16, RZ ;  /* 0x000000100c48723c */ /* 0x002fe200000018ff */
[----:B--2---:R-:W-:-:S05]  /*87d0*/  FFMA.FTZ R4, R69, UR20, -R5 ;  /* 0x0000001445047c23 */ /* 0x004fca0008010805 */
[----:B------:R-:W-:Y:S01]  /*87e0*/  HMMA.16816.F32 R68, R12, R18, RZ ;  /* 0x000000120c44723c */ /* 0x000fe200000018ff */
[----:B------:R1:W-:Y:S01]  /*87f0*/  MUFU.EX2 R227, R4 ;  /* 0x0000000400e37308 */ /* 0x0003e20000000800 */
[----:B---3--:R-:W-:-:S04]  /*8800*/  FMNMX.FTZ R3, R159, R152, !PT ;  /* 0x000000989f037209 */ /* 0x008fc80007810000 */
        /* <DEDUP_REMOVED lines=35> */
[----:B------:R-:W-:Y:S01]  /*8a40*/  FMNMX.FTZ R3, R149, R3, !PT ;  /* 0x0000000395037209 */ /* 0x000fe20007810000 */
[----:B------:R-:W-:Y:S01]  /*8a50*/  HMMA.16816.F32 R64, R12, R22, RZ ;  /* 0x000000160c40723c */ /* 0x000fe200000018ff */
        /* <DEDUP_REMOVED lines=10> */
[--C-:B-1----:R-:W-:Y:S01]  /*8b00*/  FFMA.FTZ R6, R60, UR20, -R5.reuse ;  /* 0x000000143c067c23 */ /* 0x102fe20008010805 */
[----:B------:R-:W-:Y:S01]  /*8b10*/  FMNMX.FTZ R3, R142, R3, !PT ;  /* 0x000000038e037209 */ /* 0x000fe20007810000 */
[----:B------:R-:W-:Y:S01]  /*8b20*/  HMMA.16816.F32 R60, R12, R20, RZ ;  /* 0x000000140c3c723c */ /* 0x000fe200000018ff */
[----:B------:R-:W-:Y:S01]  /*8b30*/  FMNMX.FTZ R39, R102, R4, !PT ;  /* 0x0000000466277209 */ /* 0x000fe20007810000 */
[----:B------:R1:W-:Y:S01]  /*8b40*/  MUFU.EX2 R221, R6 ;  /* 0x0000000600dd7308 */ /* 0x0003e20000000800 */
[----:B------:R-:W-:Y:S01]  /*8b50*/  FMNMX.FTZ R4, R143, R3, !PT ;  /* 0x000000038f047209 */ /* 0x000fe20007810000 */
[----:B------:R-:W-:Y:S01]  /*8b60*/  FFMA.FTZ R3, R54, UR20, -R5 ;  /* 0x0000001436037c23 */ /* 0x000fe20008010805 */
[----:B------:R-:W-:-:S02]  /*8b70*/  FMNMX.FTZ R39, R42, R39, !PT ;  /* 0x000000272a277209 */ /* 0x000fc40007810000 */
[----:B------:R-:W-:Y:S02]  /*8b80*/  FMNMX.FTZ R4, R129, R4, !PT ;  /* 0x0000000481047209 */ /* 0x000fe40007810000 */
[----:B------:R-:W-:Y:S01]  /*8b90*/  FMNMX.FTZ R39, R43, R39, !PT ;  /* 0x000000272b277209 */ /* 0x000fe20007810000 */
[----:B------:R2:W-:Y:S01]  /*8ba0*/  MUFU.EX2 R214, R3 ;  /* 0x0000000300d67308 */ /* 0x0005e20000000800 */
[----:B------:R-:W-:Y:S02]  /*8bb0*/  FMNMX.FTZ R4, R140, R4, !PT ;  /* 0x000000048c047209 */ /* 0x000fe40007810000 */
[----:B------:R-:W-:Y:S02]  /*8bc0*/  F2FP.F16.F32.PACK_AB R12, R231, R232 ;  /* 0x000000e8e70c723e */ /* 0x000fe400000000ff */
[----:B----4-:R-:W-:Y:S02]  /*8bd0*/  F2FP.F16.F32.PACK_AB R13, R217, R181 ;  /* 0x000000b5d90d723e */ /* 0x010fe400000000ff */
[----:B------:R-:W-:Y:S01]  /*8be0*/  F2FP.F16.F32.PACK_AB R14, R234, R233 ;  /* 0x000000e9ea0e723e */ /* 0x000fe200000000ff */
[----:B-1----:R-:W-:Y:S01]  /*8bf0*/  FFMA.FTZ R6, R57, UR20, -R5 ;  /* 0x0000001439067c23 */ /* 0x002fe20008010805 */
[----:B------:R-:W-:-:S03]  /*8c00*/  F2FP.F16.F32.PACK_AB R15, R220, R216 ;  /* 0x000000d8dc0f723e */ /* 0x000fc600000000ff */
        /* <DEDUP_REMOVED lines=25> */
[----:B------:R2:W-:Y:S03]  /*8da0*/  MUFU.EX2 R210, R4 ;  /* 0x0000000400d27308 */ /* 0x0005e60000000800 */
[----:B------:R-:W-:Y:S01]  /*8db0*/  FMNMX.FTZ R38, R112, R3, !PT ;  /* 0x0000000370267209 */ /* 0x000fe20007810000 */
[----:B------:R-:W-:-:S03]  /*8dc0*/  FFMA.FTZ R3, R29, UR20, -R5 ;  /* 0x000000141d037c23 */ /* 0x000fc60008010805 */
[----:B------:R-:W-:Y:S01]  /*8dd0*/  FMNMX.FTZ R38, R108, R38, !PT ;  /* 0x000000266c267209 */ /* 0x000fe20007810000 */
[----:B------:R3:W-:Y:S03]  /*8de0*/  MUFU.EX2 R180, R3 ;  /* 0x0000000300b47308 */ /* 0x0007e60000000800 */
[----:B------:R-:W-:Y:S02]  /*8df0*/  FMNMX.FTZ R38, R113, R38, !PT ;  /* 0x0000002671267209 */ /* 0x000fe40007810000 */
[----:B-1----:R-:W-:-:S05]  /*8e00*/  FMNMX.FTZ R39, R39, R6, !PT ;  /* 0x0000000627277209 */ /* 0x002fca0007810000 */
[----:B------:R-:W1:Y:S01]  /*8e10*/  SHFL.BFLY PT, R6, R39, 0x1, 0x1f ;  /* 0x0c201f0027067f89 */ /* 0x000e6200000e0000 */
[----:B--2---:R-:W-:-:S04]  /*8e20*/  FFMA.FTZ R4, R33, UR20, -R5 ;  /* 0x0000001421047c23 */ /* 0x004fc80008010805 */
[----:B------:R2:W-:Y:S01]  /*8e30*/  MUFU.EX2 R196, R4 ;  /* 0x0000000400c47308 */ /* 0x0005e20000000800 */
[--C-:B---3--:R-:W-:Y:S02]  /*8e40*/  FFMA.FTZ R3, R27, UR20, -R5.reuse ;  /* 0x000000141b037c23 */ /* 0x108fe40008010805 */
[----:B------:R-:W-:Y:S05]  /*8e50*/  LDSM.16.MT88.4 R24, [R184+0x4400] ;  /* 0x00440000b818783b */ /* 0x000fea0000004200 */
[----:B------:R-:W-:Y:S01]  /*8e60*/  MUFU.EX2 R179, R3 ;  /* 0x0000000300b37308 */ /* 0x000fe20000000800 */
[----:B--2---:R-:W-:Y:S01]  /*8e70*/  FFMA.FTZ R4, R31, UR20, -R5 ;  /* 0x000000141f047c23 */ /* 0x004fe20008010805 */
[----:B-1----:R-:W-:-:S06]  /*8e80*/  FMNMX.FTZ R39, R39, R6, !PT ;  /* 0x0000000627277209 */ /* 0x002fcc0007810000 */
[----:B------:R1:W-:Y:S01]  /*8e90*/  MUFU.EX2 R183, R4 ;  /* 0x0000000400b77308 */ /* 0x0003e20000000800 */
[----:B------:R-:W2:Y:S01]  /*8ea0*/  SHFL.BFLY PT, R6, R38, 0x2, 0x1f ;  /* 0x0c401f0026067f89 */ /* 0x000ea200000e0000 */
[C---:B------:R-:W-:Y:S01]  /*8eb0*/  FSETP.NEU.FTZ.AND P1, PT, R39.reuse, -INF , PT ;  /* 0xff8000002700780b */ /* 0x040fe20003f3d000 */
[----:B-1----:R-:W-:Y:S02]  /*8ec0*/  FFMA.FTZ R4, R30, UR20, -R5 ;  /* 0x000000141e047c23 */ /* 0x002fe40008010805 */
[----:B------:R-:W-:Y:S03]  /*8ed0*/  LDSM.16.MT88.4 R28, [R185+0x4400] ;  /* 0x00440000b91c783b */ /* 0x000fe60000004200 */
[----:B------:R1:W-:Y:S01]  /*8ee0*/  MUFU.EX2 R182, R4 ;  /* 0x0000000400b67308 */ /* 0x0003e20000000800 */
[----:B--2---:R-:W-:Y:S01]  /*8ef0*/  FMNMX.FTZ R38, R38, R6, !PT ;  /* 0x0000000626267209 */ /* 0x004fe20007810000 */
[----:B------:R-:W-:Y:S04]  /*8f00*/  HMMA.16816.F32 R72, R12, R24, R72 ;  /* 0x000000180c48723c */ /* 0x000fe80000001848 */
[----:B------:R-:W2:Y:S01]  /*8f10*/  SHFL.BFLY PT, R6, R38, 0x1, 0x1f ;  /* 0x0c201f0026067f89 */ /* 0x000ea200000e0000 */
[----:B-1----:R-:W-:-:S05]  /*8f20*/  FMUL.FTZ R4, R39, UR20 ;  /* 0x0000001427047c20 */ /* 0x002fca0008410000 */
[----:B------:R-:W-:-:S05]  /*8f30*/  FSEL R4, R4, RZ, P1 ;  /* 0x000000ff04047208 */ /* 0x000fca0000800000 */
[----:B------:R-:W-:-:S04]  /*8f40*/  FFMA.FTZ R3, R159, UR20, -R4 ;  /* 0x000000149f037c23 */ /* 0x000fc80008010804 */
[----:B------:R1:W-:Y:S01]  /*8f50*/  MUFU.EX2 R109, R3 ;  /* 0x00000003006d7308 */ /* 0x0003e20000000800 */
[----:B--2---:R-:W-:Y:S01]  /*8f60*/  FMNMX.FTZ R38, R38, R6, !PT ;  /* 0x0000000626267209 */ /* 0x004fe20007810000 */
[----:B------:R-:W-:-:S03]  /*8f70*/  FFMA.FTZ R6, R85, UR20, -R4 ;  /* 0x0000001455067c23 */ /* 0x000fc60008010804 */
[----:B------:R-:W-:-:S03]  /*8f80*/  FSETP.NEU.FTZ.AND P1, PT, R38, -INF , PT ;  /* 0xff8000002600780b */ /* 0x000fc60003f3d000 */
[----:B------:R2:W-:Y:S01]  /*8f90*/  MUFU.EX2 R177, R6 ;  /* 0x0000000600b17308 */ /* 0x0005e20000000800 */
[----:B-1----:R-:W-:-:S07]  /*8fa0*/  FFMA.FTZ R3, R152, UR20, -R4 ;  /* 0x0000001498037c23 */ /* 0x002fce0008010804 */
[----:B------:R1:W3:Y:S01]  /*8fb0*/  MUFU.EX2 R105, R3 ;  /* 0x0000000300697308 */ /* 0x0002e20000000800 */
[----:B--2---:R-:W-:-:S07]  /*8fc0*/  FFMA.FTZ R6, R81, UR20, -R4 ;  /* 0x0000001451067c23 */ /* 0x004fce0008010804 */
[----:B------:R-:W-:Y:S01]  /*8fd0*/  MUFU.EX2 R178, R6 ;  /* 0x0000000600b27308 */ /* 0x000fe20000000800 */
[----:B-1----:R-:W-:Y:S01]  /*8fe0*/  FFMA.FTZ R3, R157, UR20, -R4 ;  /* 0x000000149d037c23 */ /* 0x002fe20008010804 */
[----:B---3--:R-:W-:-:S06]  /*8ff0*/  F2FP.F16.F32.PACK_AB R8, R105, R109 ;  /* 0x0000006d6908723e */ /* 0x008fcc00000000ff */
        /* <DEDUP_REMOVED lines=21> */
[----:B------:R-:W-:-:S03]  /*9150*/  FFMA.FTZ R6, R169, UR20, -R3 ;  /* 0x00000014a9067c23 */ /* 0x000fc60008010803 */
[----:B------:R1:W-:Y:S08]  /*9160*/  MUFU.EX2 R7, R0 ;  /* 0x0000000000077308 */ /* 0x0003f00000000800 */
[----:B------:R-:W2:Y:S01]  /*9170*/  MUFU.EX2 R92, R6 ;  /* 0x00000006005c7308 */ /* 0x000ea20000000800 */
[----:B-1----:R-:W-:-:S07]  /*9180*/  FFMA.FTZ R0, R168, UR20, -R3 ;  /* 0x00000014a8007c23 */ /* 0x002fce0008010803 */
[----:B------:R1:W-:Y:S01]  /*9190*/  MUFU.EX2 R98, R0 ;  /* 0x0000000000627308 */ /* 0x0003e20000000800 */
[----:B--2---:R-:W-:Y:S01]  /*91a0*/  F2FP.F16.F32.PACK_AB R9, R7, R92 ;  /* 0x0000005c0709723e */ /* 0x004fe200000000ff */
[----:B------:R-:W-:Y:S01]  /*91b0*/  FADD.FTZ R6, R109, R105 ;  /* 0x000000696d067221 */ /* 0x000fe20000010000 */
[----:B-1----:R-:W-:-:S05]  /*91c0*/  FFMA.FTZ R0, R156, UR20, -R3 ;  /* 0x000000149c007c23 */ /* 0x002fca0008010803 */
[----:B------:R1:W2:Y:S02]  /*91d0*/  MUFU.EX2 R101, R0 ;  /* 0x0000000000657308 */ /* 0x0002a40000000800 */
[----:B-1----:R-:W-:Y:S01]  /*91e0*/  FFMA.FTZ R0, R76, UR20, -R4 ;  /* 0x000000144c007c23 */ /* 0x002fe20008010804 */
[----:B--2---:R-:W-:-:S05]  /*91f0*/  F2FP.F16.F32.PACK_AB R11, R101, R98 ;  /* 0x00000062650b723e */ /* 0x004fca00000000ff */
[----:B------:R1:W-:Y:S02]  /*9200*/  MUFU.EX2 R174, R0 ;  /* 0x0000000000ae7308 */ /* 0x0003e40000000800 */
[C---:B------:R-:W-:Y:S06]  /*9210*/  HMMA.16816.F32 R44, R8.reuse, R20, RZ ;  /* 0x00000014082c723c */ /* 0x040fec00000018ff */
[C---:B------:R-:W-:Y:S01]  /*9220*/  HMMA.16816.F32 R52, R8.reuse, R22, RZ ;  /* 0x000000160834723c */ /* 0x040fe200000018ff */
[----:B------:R-:W2:Y:S05]  /*9230*/  LDSM.16.MT88.4 R20, [R184+0x4800] ;  /* 0x00480000b814783b */ /* 0x000eaa0000004200 */
[----:B------:R-:W-:Y:S01]  /*9240*/  HMMA.16816.F32 R32, R8, R16, RZ ;  /* 0x000000100820723c */ /* 0x000fe200000018ff */
[----:B-1----:R-:W-:-:S04]  /*9250*/  FFMA.FTZ R0, R153, UR20, -R3 ;  /* 0x0000001499007c23 */ /* 0x002fc80008010803 */
[----:B------:R1:W-:Y:S01]  /*9260*/  MUFU.EX2 R120, R0 ;  /* 0x0000000000787308 */ /* 0x0003e20000000800 */
[----:B------:R-:W-:Y:S01]  /*9270*/  HMMA.16816.F32 R48, R8, R18, RZ ;  /* 0x000000120830723c */ /* 0x000fe200000018ff */
[----:B------:R-:W3:Y:S06]  /*9280*/  LDSM.16.MT88.4 R16, [R185+0x4800] ;  /* 0x00480000b910783b */ /* 0x000eec0000004200 */
[----:B------:R-:W-:Y:S02]  /*9290*/  F2FP.F16.F32.PACK_AB R8, R155, R154 ;  /* 0x0000009a9b08723e */ /* 0x000fe400000000ff */
[----:B------:R-:W-:Y:S01]  /*92a0*/  F2FP.F16.F32.PACK_AB R10, R172, R171 ;  /* 0x000000abac0a723e */ /* 0x000fe200000000ff */
        /* <DEDUP_REMOVED lines=15> */
[-C--:B------:R-:W-:Y:S06]  /*93a0*/  HMMA.16816.F32 R32, R8, R26.reuse, R48 ;  /* 0x0000001a0820723c */ /* 0x080fec0000001830 */
[----:B------:R-:W-:Y:S01]  /*93b0*/  HMMA.16816.F32 R48, R12, R26, R68 ;  /* 0x0000001a0c30723c */ /* 0x000fe20000001844 */
[----:B------:R-:W-:Y:S01]  /*93c0*/  LDSM.16.MT88.4 R24, [R185+0x4c00] ;  /* 0x004c0000b918783b */ /* 0x000fe20000004200 */
[----:B------:R-:W-:Y:S02]  /*93d0*/  F2FP.F16.F32.PACK_AB R8, R176, R173 ;  /* 0x000000adb008723e */ /* 0x000fe400000000ff */
[----:B------:R-:W-:-:S02]  /*93e0*/  F2FP.F16.F32.PACK_AB R10, R177, R175 ;  /* 0x000000afb10a723e */ /* 0x000fc400000000ff */
[----:B------:R-:W-:Y:S01]  /*93f0*/  HMMA.16816.F32 R52, R12, R30, R64 ;  /* 0x0000001e0c34723c */ /* 0x000fe20000001840 */
[----:B-1----:R-:W-:-:S05]  /*9400*/  FFMA.FTZ R0, R79, UR20, -R4 ;  /* 0x000000144f007c23 */ /* 0x002fca0008010804 */
        /* <DEDUP_REMOVED lines=8> */
[----:B--2---:R-:W-:Y:S01]  /*9490*/  HMMA.16816.F32 R68, R12, R20, R72 ;  /* 0x000000140c44723c */ /* 0x004fe20000001848 */
[----:B------:R2:W-:Y:S02]  /*94a0*/  MUFU.EX2 R104, R0 ;  /* 0x0000000000687308 */ /* 0x0005e40000000800 */
[----:B--2---:R-:W-:-:S06]  /*94b0*/  FFMA.FTZ R0, R148, UR20, -R3 ;  /* 0x0000001494007c23 */ /* 0x004fcc0008010803 */
[----:B------:R2:W4:Y:S02]  /*94c0*/  MUFU.EX2 R106, R0 ;  /* 0x00000000006a7308 */ /* 0x0005240000000800 */
[----:B--2---:R-:W-:Y:S01]  /*94d0*/  FFMA.FTZ R0, R144, UR20, -R3 ;  /* 0x0000001490007c23 */ /* 0x004fe20008010803 */
[----:B----4-:R-:W-:-:S05]  /*94e0*/  F2FP.F16.F32.PACK_AB R9, R106, R104 ;  /* 0x000000686a09723e */ /* 0x010fca00000000ff */
[----:B------:R2:W-:Y:S02]  /*94f0*/  MUFU.EX2 R94, R0 ;  /* 0x00000000005e7308 */ /* 0x0005e40000000800 */
[----:B--2---:R-:W-:-:S06]  /*9500*/  FFMA.FTZ R0, R141, UR20, -R3 ;  /* 0x000000148d007c23 */ /* 0x004fcc0008010803 */
[----:B------:R2:W4:Y:S02]  /*9510*/  MUFU.EX2 R100, R0 ;  /* 0x0000000000647308 */ /* 0x0005240000000800 */
[----:B--2---:R-:W-:Y:S01]  /*9520*/  FFMA.FTZ R0, R93, UR20, -R4 ;  /* 0x000000145d007c23 */ /* 0x004fe20008010804 */
[----:B----4-:R-:W-:-:S05]  /*9530*/  F2FP.F16.F32.PACK_AB R11, R100, R94 ;  /* 0x0000005e640b723e */ /* 0x010fca00000000ff */
[----:B------:R2:W-:Y:S02]  /*9540*/  MUFU.EX2 R121, R0 ;  /* 0x0000000000797308 */ /* 0x0005e40000000800 */
[----:B---3--:R-:W-:Y:S06]  /*9550*/  HMMA.16816.F32 R60, R8, R18, R44 ;  /* 0x00000012083c723c */ /* 0x008fec000000182c */
[-C--:B------:R-:W-:Y:S06]  /*9560*/  HMMA.16816.F32 R44, R12, R16.reuse, R76 ;  /* 0x000000100c2c723c */ /* 0x080fec000000184c */
[----:B------:R-:W-:Y:S01]  /*9570*/  HMMA.16816.F32 R64, R8, R16, R56 ;  /* 0x000000100840723c */ /* 0x000fe20000001838 */
[----:B--2---:R-:W-:-:S04]  /*9580*/  FFMA.FTZ R0, R83, UR20, -R4 ;  /* 0x0000001453007c23 */ /* 0x004fc80008010804 */
[----:B------:R2:W-:Y:S01]  /*9590*/  MUFU.EX2 R103, R0 ;  /* 0x0000000000677308 */ /* 0x0005e20000000800 */
[C---:B------:R-:W-:Y:S06]  /*95a0*/  HMMA.16816.F32 R136, R8.reuse, R20, R136 ;  /* 0x000000140888723c */ /* 0x040fec0000001888 */
[-C--:B------:R-:W-:Y:S06]  /*95b0*/  HMMA.16816.F32 R148, R8, R22.reuse, R32 ;  /* 0x000000160894723c */ /* 0x080fec0000001820 */
[----:B------:R-:W-:Y:S01]  /*95c0*/  HMMA.16816.F32 R56, R12, R22, R48 ;  /* 0x000000160c38723c */ /* 0x000fe20000001830 */
[----:B------:R-:W3:Y:S01]  /*95d0*/  LDSM.16.MT88.4 R20, [R184+0x5000] ;  /* 0x00500000b814783b */ /* 0x000ee20000004200 */
[----:B------:R-:W-:Y:S01]  /*95e0*/  F2FP.F16.F32.PACK_AB R8, R174, R178 ;  /* 0x000000b2ae08723e */ /* 0x000fe200000000ff */
[----:B--2---:R-:W-:Y:S01]  /*95f0*/  FFMA.FTZ R0, R87, UR20, -R4 ;  /* 0x0000001457007c23 */ /* 0x004fe20008010804 */
[----:B------:R-:W-:-:S02]  /*9600*/  F2FP.F16.F32.PACK_AB R10, R169, R170 ;  /* 0x000000aaa90a723e */ /* 0x000fc400000000ff */
[----:B------:R-:W-:Y:S01]  /*9610*/  HMMA.16816.F32 R32, R12, R18, R52 ;  /* 0x000000120c20723c */ /* 0x000fe20000001834 */
[----:B------:R-:W2:Y:S01]  /*9620*/  LDSM.16.MT88.4 R16, [R185+0x5000] ;  /* 0x00500000b910783b */ /* 0x000ea20000004200 */
[----:B------:R4:W-:Y:S05]  /*9630*/  MUFU.EX2 R93, R0 ;  /* 0x00000000005d7308 */ /* 0x0009ea0000000800 */
[----:B------:R-:W-:Y:S02]  /*9640*/  F2FP.F16.F32.PACK_AB R12, R241, R242 ;  /* 0x000000f2f10c723e */ /* 0x000fe400000000ff */
[----:B------:R-:W-:Y:S02]  /*9650*/  F2FP.F16.F32.PACK_AB R13, R224, R225 ;  /* 0x000000e1e00d723e */ /* 0x000fe400000000ff */
[----:B------:R-:W-:-:S02]  /*9660*/  F2FP.F16.F32.PACK_AB R14, R239, R240 ;  /* 0x000000f0ef0e723e */ /* 0x000fc400000000ff */
[----:B------:R-:W-:Y:S01]  /*9670*/  F2FP.F16.F32.PACK_AB R15, R221, R222 ;  /* 0x000000dedd0f723e */ /* 0x000fe200000000ff */
[----:B----4-:R-:W-:-:S06]  /*9680*/  FFMA.FTZ R0, R145, UR20, -R3 ;  /* 0x0000001491007c23 */ /* 0x010fcc0008010803 */
[C---:B-1----:R-:W-:Y:S01]  /*9690*/  HMMA.16816.F32 R68, R12.reuse, R28, R68 ;  /* 0x0000001c0c44723c */ /* 0x042fe20000001844 */
[----:B------:R1:W-:Y:S05]  /*96a0*/  MUFU.EX2 R88, R0 ;  /* 0x0000000000587308 */ /* 0x0003ea0000000800 */
[C---:B------:R-:W-:Y:S06]  /*96b0*/  HMMA.16816.F32 R44, R12.reuse, R24, R44 ;  /* 0x000000180c2c723c */ /* 0x040fec000000182c */
[C---:B------:R-:W-:Y:S06]  /*96c0*/  HMMA.16816.F32 R32, R12.reuse, R26, R32 ;  /* 0x0000001a0c20723c */ /* 0x040fec0000001820 */
[----:B------:R-:W-:Y:S01]  /*96d0*/  HMMA.16816.F32 R56, R12, R30, R56 ;  /* 0x0000001e0c38723c */ /* 0x000fe20000001838 */
[----:B-1----:R-:W-:-:S04]  /*96e0*/  FFMA.FTZ R0, R142, UR20, -R3 ;  /* 0x000000148e007c23 */ /* 0x002fc80008010803 */
[----:B------:R1:W4:Y:S02]  /*96f0*/  MUFU.EX2 R87, R0 ;  /* 0x0000000000577308 */ /* 0x0003240000000800 */
[----:B------:R-:W-:Y:S02]  /*9700*/  F2FP.F16.F32.PACK_AB R12, R237, R238 ;  /* 0x000000eeed0c723e */ /* 0x000fe400000000ff */
[----:B------:R-:W-:Y:S02]  /*9710*/  F2FP.F16.F32.PACK_AB R13, R218, R219 ;  /* 0x000000dbda0d723e */ /* 0x000fe400000000ff */
[----:B------:R-:W-:Y:S02]  /*9720*/  F2FP.F16.F32.PACK_AB R14, R246, R236 ;  /* 0x000000ecf60e723e */ /* 0x000fe400000000ff */
[----:B------:R-:W-:Y:S01]  /*9730*/  F2FP.F16.F32.PACK_AB R15, R214, R215 ;  /* 0x000000d7d60f723e */ /* 0x000fe200000000ff */
[----:B-1----:R-:W-:Y:S01]  /*9740*/  FFMA.FTZ R0, R143, UR20, -R3 ;  /* 0x000000148f007c23 */ /* 0x002fe20008010803 */
[----:B----4-:R-:W-:-:S03]  /*9750*/  F2FP.F16.F32.PACK_AB R9, R87, R88 ;  /* 0x000000585709723e */ /* 0x010fc600000000ff */
[----:B------:R1:W-:Y:S02]  /*9760*/  MUFU.EX2 R84, R0 ;  /* 0x0000000000547308 */ /* 0x0003e40000000800 */
[----:B-1----:R-:W-:Y:S01]  /*9770*/  FFMA.FTZ R0, R129, UR20, -R3 ;  /* 0x0000001481007c23 */ /* 0x002fe20008010803 */
[----:B------:R-:W-:-:S05]  /*9780*/  MOV R129, R37 ;  /* 0x0000002500817202 */ /* 0x000fca0000000f00 */
[----:B------:R1:W4:Y:S02]  /*9790*/  MUFU.EX2 R85, R0 ;  /* 0x0000000000557308 */ /* 0x0003240000000800 */
[----:B-1----:R-:W-:Y:S01]  /*97a0*/  FFMA.FTZ R0, R91, UR20, -R4 ;  /* 0x000000145b007c23 */ /* 0x002fe20008010804 */
[----:B----4-:R-:W-:-:S05]  /*97b0*/  F2FP.F16.F32.PACK_AB R11, R85, R84 ;  /* 0x00000054550b723e */ /* 0x010fca00000000ff */
[----:B------:R1:W-:Y:S02]  /*97c0*/  MUFU.EX2 R91, R0 ;  /* 0x00000000005b7308 */ /* 0x0003e40000000800 */
[C---:B------:R-:W-:Y:S06]  /*97d0*/  HMMA.16816.F32 R48, R8.reuse, R24, R64 ;  /* 0x000000180830723c */ /* 0x040fec0000001840 */
[C---:B------:R-:W-:Y:S01]  /*97e0*/  HMMA.16816.F32 R52, R8.reuse, R26, R60 ;  /* 0x0000001a0834723c */ /* 0x040fe2000000183c */
[----:B------:R-:W-:Y:S05]  /*97f0*/  LDSM.16.MT88.4 R24, [R185+0x5400] ;  /* 0x00540000b918783b */ /* 0x000fea0000004200 */
[----:B------:R-:W-:Y:S01]  /*9800*/  HMMA.16816.F32 R136, R8, R28, R136 ;  /* 0x0000001c0888723c */ /* 0x000fe20000001888 */
[----:B-1----:R-:W-:-:S04]  /*9810*/  FFMA.FTZ R0, R86, UR20, -R4 ;  /* 0x0000001456007c23 */ /* 0x002fc80008010804 */
[----:B------:R1:W-:Y:S01]  /*9820*/  MUFU.EX2 R86, R0 ;  /* 0x0000000000567308 */ /* 0x0003e20000000800 */
[----:B------:R-:W-:Y:S01]  /*9830*/  HMMA.16816.F32 R148, R8, R30, R148 ;  /* 0x0000001e0894723c */ /* 0x000fe20000001894 */
[----:B------:R-:W4:Y:S05]  /*9840*/  LDSM.16.MT88.4 R28, [R184+0x5400] ;  /* 0x00540000b81c783b */ /* 0x000f2a0000004200 */
[----:B---3--:R-:W-:Y:S01]  /*9850*/  HMMA.16816.F32 R60, R12, R22, R56 ;  /* 0x000000160c3c723c */ /* 0x008fe20000001838 */
[----:B------:R-:W-:Y:S02]  /*9860*/  F2FP.F16.F32.PACK_AB R8, R121, R168 ;  /* 0x000000a87908723e */ /* 0x000fe400000000ff */
[----:B------:R-:W-:-:S03]  /*9870*/  F2FP.F16.F32.PACK_AB R10, R93, R103 ;  /* 0x000000675d0a723e */ /* 0x000fc600000000ff */
[----:B--2---:R-:W-:Y:S01]  /*9880*/  HMMA.16816.F32 R56, R12, R16, R44 ;  /* 0x000000100c38723c */ /* 0x004fe2000000182c */
[----:B-1----:R-:W-:Y:S01]  /*9890*/  FFMA.FTZ R0, R89, UR20, -R4 ;  /* 0x0000001459007c23 */ /* 0x002fe20008010804 */
[----:B------:R-:W-:-:S04]  /*98a0*/  MOV R89, R80 ;  /* 0x0000005000597202 */ /* 0x000fc80000000f00 */
[----:B------:R-:W-:Y:S01]  /*98b0*/  HMMA.16816.F32 R44, R12, R18, R32 ;  /* 0x000000120c2c723c */ /* 0x000fe20000001820 */
[----:B------:R1:W-:Y:S02]  /*98c0*/  MUFU.EX2 R83, R0 ;  /* 0x0000000000537308 */ /* 0x0003e40000000800 */
[----:B-1----:R-:W-:-:S03]  /*98d0*/  FFMA.FTZ R0, R140, UR20, -R3 ;  /* 0x000000148c007c23 */ /* 0x002fc60008010803 */
[----:B------:R-:W-:Y:S03]  /*98e0*/  HMMA.16816.F32 R140, R12, R20, R68 ;  /* 0x000000140c8c723c */ /* 0x000fe60000001844 */
[----:B------:R1:W-:Y:S04]  /*98f0*/  MUFU.EX2 R82, R0 ;  /* 0x0000000000527308 */ /* 0x0003e80000000800 */
[----:B------:R-:W-:Y:S02]  /*9900*/  F2FP.F16.F32.PACK_AB R12, R248, R247 ;  /* 0x000000f7f80c723e */ /* 0x000fe400000000ff */
[----:B------:R-:W-:Y:S02]  /*9910*/  F2FP.F16.F32.PACK_AB R13, R212, R213 ;  /* 0x000000d5d40d723e */ /* 0x000fe400000000ff */
[----:B------:R-:W-:-:S02]  /*9920*/  F2FP.F16.F32.PACK_AB R14, R251, R249 ;  /* 0x000000f9fb0e723e */ /* 0x000fc400000000ff */
[----:B------:R-:W-:Y:S01]  /*9930*/  F2FP.F16.F32.PACK_AB R15, R210, R211 ;  /* 0x000000d3d20f723e */ /* 0x000fe200000000ff */
[----:B-1----:R-:W-:-:S06]  /*9940*/  FFMA.FTZ R0, R134, UR20, -R3 ;  /* 0x0000001486007c23 */ /* 0x002fcc0008010803 */
[C---:B----4-:R-:W-:Y:S01]  /*9950*/  HMMA.16816.F32 R60, R12.reuse, R30, R60 ;  /* 0x0000001e0c3c723c */ /* 0x050fe2000000183c */
[----:B------:R-:W-:Y:S01]  /*9960*/  MOV R134, R167 ;  /* 0x000000a700867202 */ /* 0x000fe20000000f00 */
[----:B------:R1:W2:Y:S04]  /*9970*/  MUFU.EX2 R81, R0 ;  /* 0x0000000000517308 */ /* 0x0002a80000000800 */
[C---:B------:R-:W-:Y:S06]  /*9980*/  HMMA.16816.F32 R140, R12.reuse, R28, R140 ;  /* 0x0000001c0c8c723c */ /* 0x040fec000000188c */
[C---:B------:R-:W-:Y:S06]  /*9990*/  HMMA.16816.F32 R56, R12.reuse, R24, R56 ;  /* 0x000000180c38723c */ /* 0x040fec0000001838 */
[----:B------:R-:W-:Y:S01]  /*99a0*/  HMMA.16816.F32 R44, R12, R26, R44 ;  /* 0x0000001a0c2c723c */ /* 0x000fe2000000182c */
[----:B------:R-:W-:Y:S01]  /*99b0*/  LDSM.16.MT88.4 R12, [R185+0x5c00] ;  /* 0x005c0000b90c783b */ /* 0x000fe20000004200 */
[----:B-1----:R-:W-:Y:S01]  /*99c0*/  FFMA.FTZ R0, R118, UR20, -R3 ;  /* 0x0000001476007c23 */ /* 0x002fe20008010803 */
[----:B--2---:R-:W-:-:S02]  /*99d0*/  F2FP.F16.F32.PACK_AB R9, R81, R82 ;  /* 0x000000525109723e */ /* 0x004fc400000000ff */
[----:B------:R-:W-:Y:S01]  /*99e0*/  MOV R118, R166 ;  /* 0x000000a600767202 */ /* 0x000fe20000000f00 */
[----:B------:R1:W-:Y:S02]  /*99f0*/  MUFU.EX2 R78, R0 ;  /* 0x00000000004e7308 */ /* 0x0003e40000000800 */
[----:B-1----:R-:W-:Y:S01]  /*9a00*/  FFMA.FTZ R0, R125, UR20, -R3 ;  /* 0x000000147d007c23 */ /* 0x002fe20008010803 */
[----:B------:R-:W-:-:S05]  /*9a10*/  MOV R125, R147 ;  /* 0x00000093007d7202 */ /* 0x000fca0000000f00 */
[----:B------:R1:W2:Y:S02]  /*9a20*/  MUFU.EX2 R79, R0 ;  /* 0x00000000004f7308 */ /* 0x0002a40000000800 */
[----:B-1----:R-:W-:Y:S01]  /*9a30*/  FFMA.FTZ R0, R95, UR20, -R4 ;  /* 0x000000145f007c23 */ /* 0x002fe20008010804 */
[----:B--2---:R-:W-:Y:S02]  /*9a40*/  F2FP.F16.F32.PACK_AB R11, R79, R78 ;  /* 0x0000004e4f0b723e */ /* 0x004fe400000000ff */
[----:B------:R-:W-:-:S03]  /*9a50*/  MOV R95, R146 ;  /* 0x00000092005f7202 */ /* 0x000fc60000000f00 */
[----:B------:R1:W2:Y:S01]  /*9a60*/  MUFU.EX2 R80, R0 ;  /* 0x0000000000507308 */ /* 0x0002a20000000800 */
[----:B------:R-:W-:Y:S01]  /*9a70*/  LDSM.16.MT88.4 R144, [R184+0x5c00] ;  /* 0x005c0000b890783b */ /* 0x000fe20000004200 */
[C---:B------:R-:W-:Y:S06]  /*9a80*/  HMMA.16816.F32 R48, R8.reuse, R16, R48 ;  /* 0x000000100830723c */ /* 0x040fec0000001830 */
[C---:B------:R-:W-:Y:S01]  /*9a90*/  HMMA.16816.F32 R52, R8.reuse, R18, R52 ;  /* 0x000000120834723c */ /* 0x040fe20000001834 */
[----:B------:R-:W-:Y:S05]  /*9aa0*/  LDSM.16.MT88.4 R16, [R185+0x5800] ;  /* 0x00580000b910783b */ /* 0x000fea0000004200 */
[----:B------:R-:W-:Y:S01]  /*9ab0*/  HMMA.16816.F32 R136, R8, R20, R136 ;  /* 0x000000140888723c */ /* 0x000fe20000001888 */
[----:B-1----:R-:W-:-:S04]  /*9ac0*/  FFMA.FTZ R0, R96, UR20, -R4 ;  /* 0x0000001460007c23 */ /* 0x002fc80008010804 */
[----:B------:R1:W-:Y:S01]  /*9ad0*/  MUFU.EX2 R77, R0 ;  /* 0x00000000004d7308 */ /* 0x0003e20000000800 */
[----:B------:R-:W-:Y:S01]  /*9ae0*/  HMMA.16816.F32 R148, R8, R22, R148 ;  /* 0x000000160894723c */ /* 0x000fe20000001894 */
[----:B------:R-:W3:Y:S06]  /*9af0*/  LDSM.16.MT88.4 R20, [R184+0x5800] ;  /* 0x00580000b814783b */ /* 0x000eec0000004200 */
[----:B------:R-:W-:Y:S02]  /*9b00*/  F2FP.F16.F32.PACK_AB R8, R86, R91 ;  /* 0x0000005b5608723e */ /* 0x000fe400000000ff */
[----:B--2---:R-:W-:Y:S01]  /*9b10*/  F2FP.F16.F32.PACK_AB R10, R80, R83 ;  /* 0x00000053500a723e */ /* 0x004fe200000000ff */
[----:B-1----:R-:W-:-:S04]  /*9b20*/  FFMA.FTZ R0, R36, UR20, -R4 ;  /* 0x0000001424007c23 */ /* 0x002fc80008010804 */
        /* <DEDUP_REMOVED lines=13> */
[C---:B------:R-:W-:Y:S06]  /*9c00*/  HMMA.16816.F32 R32, R8.reuse, R24, R48 ;  /* 0x000000180820723c */ /* 0x040fec0000001830 */
[C---:B------:R-:W-:Y:S06]  /*9c10*/  HMMA.16816.F32 R48, R8.reuse, R26, R52 ;  /* 0x0000001a0830723c */ /* 0x040fec0000001834 */
[----:B------:R-:W-:Y:S01]  /*9c20*/  HMMA.16816.F32 R136, R8, R28, R136 ;  /* 0x0000001c0888723c */ /* 0x000fe20000001888 */
[----:B-1----:R-:W-:-:S04]  /*9c30*/  FFMA.FTZ R0, R99, UR20, -R4 ;  /* 0x0000001463007c23 */ /* 0x002fc80008010804 */
[----:B------:R1:W2:Y:S01]  /*9c40*/  MUFU.EX2 R67, R0 ;  /* 0x0000000000437308 */ /* 0x0002a20000000800 */
[----:B------:R-:W-:Y:S07]  /*9c50*/  HMMA.16816.F32 R148, R8, R30, R148 ;  /* 0x0000001e0894723c */ /* 0x000fee0000001894 */
        /* <DEDUP_REMOVED lines=16> */
[C---:B---3--:R-:W-:Y:S06]  /*9d60*/  HMMA.16816.F32 R136, R8.reuse, R20, R136 ;  /* 0x000000140888723c */ /* 0x048fec0000001888 */
[C---:B------:R-:W-:Y:S06]  /*9d70*/  HMMA.16816.F32 R148, R8.reuse, R22, R148 ;  /* 0x000000160894723c */ /* 0x040fec0000001894 */
[----:B------:R-:W-:Y:S01]  /*9d80*/  HMMA.16816.F32 R32, R8, R16, R32 ;  /* 0x000000100820723c */ /* 0x000fe20000001820 */
[----:B-1----:R-:W-:-:S04]  /*9d90*/  FFMA.FTZ R0, R42, UR20, -R4 ;  /* 0x000000142a007c23 */ /* 0x002fc80008010804 */
        /* <DEDUP_REMOVED lines=8> */
[----:B------:R1:W2:Y:S02]  /*9e20*/  MUFU.EX2 R28, R0 ;  /* 0x00000000001c7308 */ /* 0x0002a40000000800 */
[----:B------:R-:W-:Y:S01]  /*9e30*/  HMMA.16816.F32 R140, R8, R20, R140 ;  /* 0x00000014088c723c */ /* 0x000fe2000000188c */
[----:B------:R-:W-:-:S05]  /*9e40*/  FADD.FTZ R4, R98, R4 ;  /* 0x0000000462047221 */ /* 0x000fca0000010000 */
[C---:B------:R-:W-:Y:S06]  /*9e50*/  HMMA.16816.F32 R60, R8.reuse, R22, R60 ;  /* 0x00000016083c723c */ /* 0x040fec000000183c */
[----:B------:R-:W-:Y:S01]  /*9e60*/  HMMA.16816.F32 R56, R8, R16, R56 ;  /* 0x000000100838723c */ /* 0x000fe20000001838 */
[----:B-1----:R-:W-:Y:S01]  /*9e70*/  FFMA.FTZ R0, R114, UR20, -R3 ;  /* 0x0000001472007c23 */ /* 0x002fe20008010803 */
[----:B--2---:R-:W-:-:S04]  /*9e80*/  F2FP.F16.F32.PACK_AB R166, R28, R29 ;  /* 0x0000001d1ca6723e */ /* 0x004fc800000000ff */
[----:B------:R-:W-:Y:S01]  /*9e90*/  HMMA.16816.F32 R44, R8, R18, R44 ;  /* 0x00000012082c723c */ /* 0x000fe2000000182c */
[----:B------:R-:W-:Y:S08]  /*9ea0*/  MUFU.EX2 R8, R2 ;  /* 0x0000000200087308 */ /* 0x000ff00000000800 */
[----:B------:R1:W-:Y:S02]  /*9eb0*/  MUFU.EX2 R27, R0 ;  /* 0x00000000001b7308 */ /* 0x0003e40000000800 */
[----:B-1----:R-:W-:-:S06]  /*9ec0*/  FFMA.FTZ R0, R112, UR20, -R3 ;  /* 0x0000001470007c23 */ /* 0x002fcc0008010803 */
[----:B------:R1:W2:Y:S02]  /*9ed0*/  MUFU.EX2 R26, R0 ;  /* 0x00000000001a7308 */ /* 0x0002a40000000800 */
[--C-:B-1----:R-:W-:Y:S01]  /*9ee0*/  FFMA.FTZ R0, R108, UR20, -R3.reuse ;  /* 0x000000146c007c23 */ /* 0x102fe20008010803 */
[----:B------:R-:W-:-:S05]  /*9ef0*/  FFMA.FTZ R3, R113, UR20, -R3 ;  /* 0x0000001471037c23 */ /* 0x000fca0008010803 */
[----:B------:R1:W-:Y:S08]  /*9f00*/  MUFU.EX2 R24, R0 ;  /* 0x0000000000187308 */ /* 0x0003f00000000800 */
[----:B------:R3:W4:Y:S01]  /*9f10*/  MUFU.EX2 R25, R3 ;  /* 0x0000000300197308 */ /* 0x0007220000000800 */
[----:B-1----:R-:W-:-:S07]  /*9f20*/  FFMA.FTZ R0, R126, UR20, -R5 ;  /* 0x000000147e007c23 */ /* 0x002fce0008010805 */
[----:B------:R1:W5:Y:S01]  /*9f30*/  MUFU.EX2 R20, R0 ;  /* 0x0000000000147308 */ /* 0x0003620000000800 */
[----:B---3--:R-:W-:Y:S01]  /*9f40*/  FADD.FTZ R3, R165, R164 ;  /* 0x000000a4a5037221 */ /* 0x008fe20000010000 */
[----:B------:R-:W-:Y:S02]  /*9f50*/  F2FP.F16.F32.PACK_AB R164, R37, R66 ;  /* 0x0000004225a4723e */ /* 0x000fe400000000ff */
[----:B--2---:R-:W-:Y:S01]  /*9f60*/  F2FP.F16.F32.PACK_AB R165, R26, R27 ;  /* 0x0000001b1aa5723e */ /* 0x004fe200000000ff */
[----:B------:R-:W-:Y:S01]  /*9f70*/  FADD.FTZ R3, R229, R3 ;  /* 0x00000003e5037221 */ /* 0x000fe20000010000 */
[----:B----4-:R-:W-:-:S07]  /*9f80*/  F2FP.F16.F32.PACK_AB R167, R25, R24 ;  /* 0x0000001819a7723e */ /* 0x010fce00000000ff */
[C---:B------:R-:W-:Y:S01]  /*9f90*/  HMMA.16816.F32 R136, R164.reuse, R144, R136 ;  /* 0x00000090a488723c */ /* 0x040fe20000001888 */
[----:B-1----:R-:W-:Y:S01]  /*9fa0*/  FFMA.FTZ R0, R122, UR20, -R5 ;  /* 0x000000147a007c23 */ /* 0x002fe20008010805 */
[----:B------:R-:W-:Y:S01]  /*9fb0*/  FADD.FTZ R5, R161, R160 ;  /* 0x000000a0a1057221 */ /* 0x000fe20000010000 */
[----:B------:R-:W-:Y:S02]  /*9fc0*/  F2FP.F16.F32.PACK_AB R160, R134, R118 ;  /* 0x0000007686a0723e */ /* 0x000fe400000000ff */
[----:B------:R1:W2:Y:S01]  /*9fd0*/  MUFU.EX2 R16, R0 ;  /* 0x0000000000107308 */ /* 0x0002a20000000800 */
[----:B------:R-:W-:Y:S01]  /*9fe0*/  FADD.FTZ R2, R162, R5 ;  /* 0x00000005a2027221 */ /* 0x000fe20000010000 */
[----:B-----5:R-:W-:Y:S01]  /*9ff0*/  F2FP.F16.F32.PACK_AB R161, R20, R179 ;  /* 0x000000b314a1723e */ /* 0x020fe200000000ff */
[----:B------:R-:W-:Y:S01]  /*a000*/  HMMA.16816.F32 R148, R164, R146, R148 ;  /* 0x00000092a494723c */ /* 0x000fe20000001894 */
[----:B------:R-:W-:-:S05]  /*a010*/  F2FP.F16.F32.PACK_AB R162, R129, R89 ;  /* 0x0000005981a2723e */ /* 0x000fca00000000ff */
[C---:B------:R-:W-:Y:S06]  /*a020*/  HMMA.16816.F32 R156, R164.reuse, R12, R32 ;  /* 0x0000000ca49c723c */ /* 0x040fec0000001820 */
[----:B------:R-:W-:Y:S01]  /*a030*/  HMMA.16816.F32 R164, R164, R14, R48 ;  /* 0x0000000ea4a4723c */ /* 0x000fe20000001830 */
[----:B-1----:R-:W-:Y:S01]  /*a040*/  FADD.FTZ R0, R131, R6 ;  /* 0x0000000683007221 */ /* 0x002fe20000010000 */
        /* <DEDUP_REMOVED lines=120> */
[C---:B------:R-:W-:Y:S03]  /*a7d0*/  HMMA.16816.F32 R144, R160.reuse, R146, R60 ;  /* 0x00000092a090723c */ /* 0x040fe6000000183c */
[----:B------:R1:W-:Y:S03]  /*a7e0*/  STL [R1+0x8], R2 ;  /* 0x0000080201007387 */ /* 0x0003e60000100800 */
[C---:B------:R-:W-:Y:S01]  /*a7f0*/  HMMA.16816.F32 R152, R160.reuse, R12, R56 ;  /* 0x0000000ca098723c */ /* 0x040fe20000001838 */
[----:B------:R1:W-:Y:S05]  /*a800*/  STL [R1+0xc], R0 ;  /* 0x00000c0001007387 */ /* 0x0003ea0000100800 */
[----:B------:R-:W-:Y:S01]  /*a810*/  HMMA.16816.F32 R160, R160, R14, R44 ;  /* 0x0000000ea0a0723c */ /* 0x000fe2000000182c */
[----:B------:R-:W-:-:S08]  /*a820*/  NOP ;  /* 0x0000000000007918 */ /* 0x000fd00000000000 */
[----:B------:R-:W-:-:S15]  /*a830*/  @!P0 BRA `(.L_x_313) ;  /* 0x00000084003c8947 */ /* 0x000fde0003800000 */
[----:B------:R-:W2:Y:S01]  /*a840*/  LDL.64 R128, [R1+0x10] ;  /* 0x0000100001807983 */ /* 0x000ea20000100a00 */
[----:B------:R-:W-:Y:S01]  /*a850*/  ULDC UR4, c[0x0][0x2d0] ;  /* 0x0000b40000047ab9 */ /* 0x000fe20000000800 */
[----:B------:R-:W-:Y:S01]  /*a860*/  UIADD3 UR18, UR19, -0x2, URZ ;  /* 0xfffffffe13127890 */ /* 0x000fe2000fffe03f */
[----:B------:R-:W-:Y:S01]  /*a870*/  ISETP.GE.AND P1, PT, R132, UR4, PT ;  /* 0x0000000484007c0c */ /* 0x000fe2000bf26270 */
[----:B------:R-:W-:-:S04]  /*a880*/  DEPBAR.LE SB0, 0x0 ;  /* 0x000080000000791a */ /* 0x000fc80000000000 */
[----:B------:R-:W-:Y:S01]  /*a890*/  USHF.R.S32.HI UR6, URZ, 0x1f, UR18 ;  /* 0x0000001f3f067899 */ /* 0x000fe20008011412 */
[----:B-1----:R-:W-:Y:S01]  /*a8a0*/  IMAD.U32 R2, RZ, RZ, UR18 ;  /* 0x00000012ff027e24 */ /* 0x002fe2000f8e00ff */
[----:B------:R-:W-:Y:S01]  /*a8b0*/  UIMAD UR4, UR8, UR18, URZ ;  /* 0x00000012080472a4 */ /* 0x000fe2000f8e023f */
[----:B------:R-:W-:Y:S01]  /*a8c0*/  BAR.SYNC.DEFER_BLOCKING 0x0 ;  /* 0x0000000000007b1d */ /* 0x000fe20000010000 */
[----:B------:R-:W-:Y:S02]  /*a8d0*/  IMAD.U32 R7, RZ, RZ, UR10 ;  /* 0x0000000aff077e24 */ /* 0x000fe4000f8e00ff */
[----:B------:R-:W-:Y:S01]  /*a8e0*/  UIMAD UR4, UR6, UR9, UR4 ;  /* 0x00000009060472a4 */ /* 0x000fe2000f8e0204 */
[----:B------:R-:W-:-:S04]  /*a8f0*/  IMAD.U32 R4, RZ, RZ, UR10 ;  /* 0x0000000aff047e24 */ /* 0x000fc8000f8e00ff */
[----:B------:R-:W1:Y:S01]  /*a900*/  @!P1 LDC.64 R10, c[0x0][0x220] ;  /* 0x00008800ff0a9b82 */ /* 0x000e620000000a00 */
[----:B------:R-:W-:Y:S01]  /*a910*/  IMAD.U32 R0, RZ, RZ, UR11 ;  /* 0x0000000bff007e24 */ /* 0x000fe2000f8e00ff */
[----:B------:R-:W-:Y:S01]  /*a920*/  VOTEU.ALL UP0, P1 ;  /* 0x00000000003f7886 */ /* 0x000fe20000800000 */
[----:B------:R-:W3:Y:S05]  /*a930*/  S2R R134, SR_TID.X ;  /* 0x0000000000867919 */ /* 0x000eea0000002100 */
[----:B------:R-:W4:Y:S08]  /*a940*/  @!P1 LDC.64 R14, c[0x0][0x220] ;  /* 0x00008800ff0e9b82 */ /* 0x000f300000000a00 */
[----:B------:R-:W5:Y:S01]  /*a950*/  @!P1 LDC.64 R16, c[0x0][0x220] ;  /* 0x00008800ff109b82 */ /* 0x000f620000000a00 */
[----:B------:R-:W-:Y:S04]  /*a960*/  @P1 STS [R209+0x4000], RZ ;  /* 0x004000ffd1001388 */ /* 0x000fe80000000800 */
[----:B------:R-:W-:Y:S03]  /*a970*/  @P1 STS [R209+0x4004], RZ ;  /* 0x004004ffd1001388 */ /* 0x000fe60000000800 */
[----:B------:R-:W5:Y:S01]  /*a980*/  @!P1 LDC.64 R18, c[0x0][0x220] ;  /* 0x00008800ff129b82 */ /* 0x000f620000000a00 */
[----:B------:R-:W-:Y:S01]  /*a990*/  @P1 STS.64 [R209+0x4008], RZ ;  /* 0x004008ffd1001388 */ /* 0x000fe20000000a00 */
[----:B---3--:R-:W-:-:S05]  /*a9a0*/  IMAD.SHL.U32 R134, R134, 0x2, RZ ;  /* 0x0000000286867824 */ /* 0x008fca00078e00ff */
[----:B------:R-:W-:Y:S01]  /*a9b0*/  LOP3.LUT R134, R134, 0x6, RZ, 0xc0, !PT ;  /* 0x0000000686867812 */ /* 0x000fe200078ec0ff */
[----:B--2---:R-:W-:-:S04]  /*a9c0*/  IMAD.WIDE.U32 R2, R2, UR9, R128 ;  /* 0x0000000902027c25 */ /* 0x004fc8000f8e0080 */
[----:B------:R-:W-:Y:S01]  /*a9d0*/  VIADD R3, R3, UR4 ;  /* 0x0000000403037c36 */ /* 0x000fe20008000000 */
[----:B------:R-:W-:Y:S01]  /*a9e0*/  @!P1 LEA R7, P0, R7, R2, 0x6 ;  /* 0x0000000207079211 */ /* 0x000fe200078030ff */
[----:B------:R-:W-:Y:S01]  /*a9f0*/  @!UP0 UIMAD UR4, UR11, 0x60, URZ ;  /* 0x000000600b0488a4 */ /* 0x000fe2000f8e023f */
[----:B-1----:R-:W-:Y:S01]  /*aa00*/  @!P1 LEA R10, P3, R2, R10, 0x1 ;  /* 0x0000000a020a9211 */ /* 0x002fe200078608ff */
[----:B------:R-:W-:Y:S01]  /*aa10*/  UISETP.GT.AND UP0, UPT, UR18, UR14, UPT ;  /* 0x0000000e1200728c */ /* 0x000fe2000bf04270 */
[C---:B------:R-:W-:Y:S01]  /*aa20*/  @!P1 LEA.HI.X R12, R4.reuse, R3, R0, 0x6, P0 ;  /* 0x00000003040c9211 */ /* 0x040fe200000f3400 */
[----:B------:R-:W-:Y:S01]  /*aa30*/  @!P1 IMAD.WIDE.U32 R4, R4, 0x60, R2 ;  /* 0x0000006004049825 */ /* 0x000fe200078e0002 */
[C---:B------:R-:W-:Y:S02]  /*aa40*/  @!P1 IADD3 R0, P0, R2.reuse, UR33, RZ ;  /* 0x0000002102009c10 */ /* 0x040fe4000ff1e0ff */
[----:B------:R-:W-:Y:S02]  /*aa50*/  @!P1 LEA.HI.X R11, R2, R11, R3, 0x1, P3 ;  /* 0x0000000b020b9211 */ /* 0x000fe400018f0c03 */
[----:B------:R-:W-:-:S02]  /*aa60*/  @!P1 IADD3.X R9, R3, UR32, RZ, P0, !PT ;  /* 0x0000002003099c10 */ /* 0x000fc400087fe4ff */
[C---:B----4-:R-:W-:Y:S01]  /*aa70*/  @!P1 LEA R8, P2, R0.reuse, R14, 0x1 ;  /* 0x0000000e00089211 */ /* 0x050fe200078408ff */
[----:B------:R-:W-:Y:S01]  /*aa80*/  @!PT LDS RZ, [RZ] ;  /* 0x00000000fffff984 */ /* 0x000fe20000000800 */
[----:B------:R-:W-:Y:S01]  /*aa90*/  @!PT LDS RZ, [RZ] ;  /* 0x00000000fffff984 */ /* 0x000fe20000000800 */
[----:B------:R-:W-:Y:S01]  /*aaa0*/  @!PT LDS RZ, [RZ] ;  /* 0x00000000fffff984 */ /* 0x000fe20000000800 */
[----:B------:R-:W-:Y:S01]  /*aab0*/  @!P1 LDGSTS.E.BYPASS.LTC128B.128 [R209+0x4000], desc[UR24][R10.64] ;  /* 0x040000000ad19fae */ /* 0x000fe2000b901d58 */
[----:B-----5:R-:W-:Y:S02]  /*aac0*/  @!P1 LEA R6, P0, R7, R16, 0x1 ;  /* 0x0000001007069211 */ /* 0x020fe400078008ff */
[----:B------:R-:W-:Y:S01]  /*aad0*/  @!P1 LEA.HI.X R9, R0, R15, R9, 0x1, P2 ;  /* 0x0000000f00099211 */ /* 0x000fe200010f0c09 */
[----:B------:R-:W-:Y:S01]  /*aae0*/  @!P1 VIADD R0, R5, UR4 ;  /* 0x0000000405009c36 */ /* 0x000fe20008000000 */
[----:B------:R-:W-:Y:S01]  /*aaf0*/  @!P1 LEA.HI.X R7, R7, R17, R12, 0x1, P0 ;  /* 0x0000001107079211 */ /* 0x000fe200000f0c0c */
[----:B------:R-:W-:Y:S01]  /*ab00*/  @P1 STS.128 [R209+0x4800], RZ ;  /* 0x004800ffd1001388 */ /* 0x000fe20000000c00 */
[----:B------:R-:W-:-:S03]  /*ab10*/  @!P1 LEA R2, P0, R4, R18, 0x1 ;  /* 0x0000001204029211 */ /* 0x000fc600078008ff */
[----:B------:R-:W-:Y:S01]  /*ab20*/  @!PT LDS RZ, [RZ] ;  /* 0x00000000fffff984 */ /* 0x000fe20000000800 */
[----:B------:R-:W-:Y:S01]  /*ab30*/  @!PT LDS RZ, [RZ] ;  /* 0x00000000fffff984 */ /* 0x000fe20000000800 */
[----:B------:R-:W-:Y:S01]  /*ab40*/  @!PT LDS RZ, [RZ] ;  /* 0x00000000fffff984 */ /* 0x000fe20000000800 */
[----:B------:R1:W-:Y:S01]  /*ab50*/  @!P1 LDGSTS.E.BYPASS.LTC128B.128 [R209+0x4800], desc[UR24][R8.64] ;  /* 0x0480000008d19fae */ /* 0x0003e2000b901d58 */
[----:B------:R-:W-:Y:S01]  /*ab60*/  @!P1 LEA.HI.X R3, R4, R19, R0, 0x1, P0 ;  /* 0x0000001304039211 */ /* 0x000fe200000f0c00 */
[----:B------:R-:W-:Y:S02]  /*ab70*/  IMAD.U32 R0, RZ, RZ, UR18 ;  /* 0x00000012ff007e24 */ /* 0x000fe4000f8e00ff */
[----:B------:R-:W-:Y:S02]  /*ab80*/  @P1 STS.128 [R209+0x5000], RZ ;  /* 0x005000ffd1001388 */ /* 0x000fe40000000c00 */
[----:B------:R-:W-:Y:S02]  /*ab90*/  IMAD R0, R0, 0x80, R134 ;  /* 0x0000008000007824 */ /* 0x000fe400078e0286 */
[----:B------:R-:W-:Y:S01]  /*aba0*/  @!PT LDS RZ, [RZ] ;  /* 0x00000000fffff984 */ /* 0x000fe20000000800 */
[----:B------:R-:W-:Y:S01]  /*abb0*/  @!PT LDS RZ, [RZ] ;  /* 0x00000000fffff984 */ /* 0x000fe20000000800 */
[----:B------:R-:W-:Y:S01]  /*abc0*/  @!PT LDS RZ, [RZ] ;  /* 0x00000000fffff984 */ /* 0x000fe20000000800 */
[----:B------:R2:W-:Y:S03]  /*abd0*/  @!P1 LDGSTS.E.BYPASS.LTC128B.128 [R209+0x5000], desc[UR24][R6.64] ;  /* 0x0500000006d19fae */ /* 0x0005e6000b901d58 */
[C---:B------:R-:W-:Y:S01]  /*abe0*/  ISETP.GE.AND P0, PT, R0.reuse, R208, PT ;  /* 0x000000d00000720c */ /* 0x040fe20003f06270 */
[----:B------:R-:W-:Y:S01]  /*abf0*/  @P1 STS.128 [R209+0x5800], RZ ;  /* 0x005800ffd1001388 */ /* 0x000fe20000000c00 */
[----:B------:R-:W-:-:S02]  /*ac00*/  ISETP.GE.AND P3, PT, R0, R207, PT ;  /* 0x000000cf0000720c */ /* 0x000fc40003f66270 */
[C---:B------:R-:W-:Y:S01]  /*ac10*/  ISETP.LT.OR P0, PT, R0.reuse, R199, P0 ;  /* 0x000000c70000720c */ /* 0x040fe20000701670 */
[----:B------:R-:W-:Y:S01]  /*ac20*/  @!PT LDS RZ, [RZ] ;  /* 0x00000000fffff984 */ /* 0x000fe20000000800 */
[----:B------:R-:W-:Y:S01]  /*ac30*/  @!PT LDS RZ, [RZ] ;  /* 0x00000000fffff984 */ /* 0x000fe20000000800 */
[----:B------:R-:W-:Y:S01]  /*ac40*/  @!PT LDS RZ, [RZ] ;  /* 0x00000000fffff984 */ /* 0x000fe20000000800 */
[----:B------:R3:W-:Y:S01]  /*ac50*/  @!P1 LDGSTS.E.BYPASS.LTC128B.128 [R209+0x5800], desc[UR24][R2.64] ;  /* 0x0580000002d19fae */ /* 0x0007e2000b901d58 */
[----:B------:R-:W-:-:S03]  /*ac60*/  ISETP.LT.OR P3, PT, R0, R198, P3 ;  /* 0x000000c60000720c */ /* 0x000fc60001f61670 */
[----:B------:R-:W-:Y:S04]  /*ac70*/  LDSM.16.M88.4 R68, [R135+0x2800] ;  /* 0x002800008744783b */ /* 0x000fe80000000200 */
[----:B------:R-:W-:Y:S04]  /*ac80*/  LDSM.16.M88.4 R56, [R135+0x3400] ;  /* 0x003400008738783b */ /* 0x000fe80000000200 */
[----:B-1----:R-:W-:Y:S04]  /*ac90*/  LDSM.16.M88.4 R8, [R187+0x1000] ;  /* 0x00100000bb08783b */ /* 0x002fe80000000200 */
[----:B------:R-:W-:Y:S04]  /*aca0*/  LDSM.16.M88.4 R28, [R194] ;  /* 0x00000000c21c783b */ /* 0x000fe80000000200 */
[----:B--2---:R-:W1:Y:S04]  /*acb0*/  LDSM.16.M88.4 R4, [R186+0x1000] ;  /* 0x00100000ba04783b */ /* 0x004e680000000200 */
[----:B------:R-:W-:Y:S04]  /*acc0*/  LDSM.16.M88.4 R16, [R191] ;  /* 0x00000000bf10783b */ /* 0x000fe80000000200 */
[----:B------:R-:W2:Y:S04]  /*acd0*/  LDSM.16.M88.4 R52, [R135+0x3800] ;  /* 0x003800008734783b */ /* 0x000ea80000000200 */
[----:B------:R-:W-:Y:S04]  /*ace0*/  LDSM.16.M88.4 R80, [R190] ;  /* 0x00000000be50783b */ /* 0x000fe80000000200 */
[----:B------:R-:W4:Y:S04]  /*acf0*/  LDSM.16.M88.4 R48, [R135+0x3c00] ;  /* 0x003c00008730783b */ /* 0x000f280000000200 */
[----:B------:R-:W-:Y:S04]  /*ad00*/  LDSM.16.M88.4 R84, [R189] ;  /* 0x00000000bd54783b */ /* 0x000fe80000000200 */
[----:B------:R-:W5:Y:S04]  /*ad10*/  LDSM.16.M88.4 R76, [R135+0x2000] ;  /* 0x00200000874c783b */ /* 0x000f680000000200 */
[----:B------:R-:W3:Y:S04]  /*ad20*/  LDSM.16.M88.4 R72, [R135+0x2400] ;  /* 0x002400008748783b */ /* 0x000ee80000000200 */
[----:B------:R-:W3:Y:S04]  /*ad30*/  LDSM.16.M88.4 R64, [R135+0x2c00] ;  /* 0x002c00008740783b */ /* 0x000ee80000000200 */
[----:B------:R-:W3:Y:S01]  /*ad40*/  LDSM.16.M88.4 R60, [R135+0x3000] ;  /* 0x00300000873c783b */ /* 0x000ee20000000200 */
[C---:B-1----:R-:W-:Y:S03]  /*ad50*/  HMMA.16816.F32 R92, R4.reuse, R68, RZ ;  /* 0x00000044045c723c */ /* 0x042fe600000018ff */
[----:B------:R-:W1:Y:S04]  /*ad60*/  LDSM.16.M88.4 R44, [R188] ;  /* 0x00000000bc2c783b */ /* 0x000e680000000200 */
[----:B------:R-:W1:Y:S01]  /*ad70*/  LDSM.16.M88.4 R32, [R195] ;  /* 0x00000000c320783b */ /* 0x000e620000000200 */
[C---:B------:R-:W-:Y:S03]  /*ad80*/  HMMA.16816.F32 R124, R4.reuse, R58, RZ ;  /* 0x0000003a047c723c */ /* 0x040fe600000018ff */
[----:B------:R-:W1:Y:S03]  /*ad90*/  LDSM.16.M88.4 R24, [R193] ;  /* 0x00000000c118783b */ /* 0x000e660000000200 */
[C---:B--2---:R-:W-:Y:S01]  /*ada0*/  HMMA.16816.F32 R120, R4.reuse, R52, RZ ;  /* 0x000000340478723c */ /* 0x044fe200000018ff */
[----:B------:R-:W2:Y:S04]  /*adb0*/  LDSM.16.M88.4 R20, [R192] ;  /* 0x00000000c014783b */ /* 0x000ea80000000200 */
[----:B------:R-:W2:Y:S01]  /*adc0*/  LDSM.16.M88.4 R12, [R186] ;  /* 0x00000000ba0c783b */ /* 0x000ea20000000200 */
[----:B----4-:R-:W-:Y:S03]  /*add0*/  HMMA.16816.F32 R112, R4, R48, RZ ;  /* 0x000000300470723c */ /* 0x010fe600000018ff */
[----:B------:R-:W0:Y:S03]  /*ade0*/  LDGDEPBAR ;  /* 0x00000000000079af */ /* 0x000e260000000000 */
[C---:B------:R-:W-:Y:S06]  /*adf0*/  HMMA.16816.F32 R232, R8.reuse, R28, R92 ;  /* 0x0000001c08e8723c */ /* 0x040fec000000185c */
[----:B------:R-:W-:Y:S06]  /*ae00*/  HMMA.16816.F32 R92, R8, R18, R124 ;  /* 0x00000012085c723c */ /* 0x000fec000000187c */
[C---:B------:R-:W-:Y:S06]  /*ae10*/  HMMA.16816.F32 R128, R4.reuse, R56, RZ ;  /* 0x000000380480723c */ /* 0x040fec00000018ff */
[C---:B-----5:R-:W-:Y:S06]  /*ae20*/  HMMA.16816.F32 R108, R4.reuse, R76, RZ ;  /* 0x0000004c046c723c */ /* 0x060fec00000018ff */
[C---:B------:R-:W-:Y:S06]  /*ae30*/  HMMA.16816.F32 R104, R4.reuse, R78, RZ ;  /* 0x0000004e0468723c */ /* 0x040fec00000018ff */
[----:B------:R-:W-:Y:S01]  /*ae40*/  IMAD.MOV.U32 R124, RZ, RZ, R95 ;  /* 0x000000ffff7c7224 */ /* 0x000fe200078e005f */
[----:B---3--:R-:W-:Y:S01]  /*ae50*/  HMMA.16816.F32 R100, R4, R72, RZ ;  /* 0x000000480464723c */ /* 0x008fe200000018ff */
[----:B------:R-:W-:-:S02]  /*ae60*/  IMAD.MOV.U32 R3, RZ, RZ, R94 ;  /* 0x000000ffff037224 */ /* 0x000fc400078e005e */
[----:B------:R-:W-:Y:S02]  /*ae70*/  IMAD.MOV.U32 R42, RZ, RZ, R92 ;  /* 0x000000ffff2a7224 */ /* 0x000fe400078e005c */
[----:B------:R-:W-:Y:S01]  /*ae80*/  IMAD.MOV.U32 R36, RZ, RZ, R93 ;  /* 0x000000ffff247224 */ /* 0x000fe200078e005d */
[----:B------:R-:W-:Y:S06]  /*ae90*/  HMMA.16816.F32 R96, R4, R74, RZ ;  /* 0x0000004a0460723c */ /* 0x000fec00000018ff */
[----:B------:R-:W-:Y:S06]  /*aea0*/  HMMA.16816.F32 R92, R8, R80, R120 ;  /* 0x00000050085c723c */ /* 0x000fec0000001878 */
[C---:B------:R-:W-:Y:S06]  /*aeb0*/  HMMA.16816.F32 R212, R4.reuse, R70, RZ ;  /* 0x0000004604d4723c */ /* 0x040fec00000018ff */
[C---:B------:R-:W-:Y:S06]  /*aec0*/  HMMA.16816.F32 R180, R4.reuse, R64, RZ ;  /* 0x0000004004b4723c */ /* 0x040fec00000018ff */
[C---:B------:R-:W-:Y:S06]  /*aed0*/  HMMA.16816.F32 R176, R4.reuse, R66, RZ ;  /* 0x0000004204b0723c */ /* 0x040fec00000018ff */
[----:B------:R-:W-:Y:S01]  /*aee0*/  IMAD.MOV.U32 R123, RZ, RZ, R92 ;  /* 0x000000ffff7b7224 */ /* 0x000fe200078e005c */
[----:B------:R-:W-:Y:S01]  /*aef0*/  HMMA.16816.F32 R172, R4, R60, RZ ;  /* 0x0000003c04ac723c */ /* 0x000fe200000018ff */
[----:B------:R-:W-:-:S02]  /*af00*/  IMAD.MOV.U32 R122, RZ, RZ, R94 ;  /* 0x000000ffff7a7224 */ /* 0x000fc400078e005e */
[----:B------:R-:W-:Y:S02]  /*af10*/  IMAD.MOV.U32 R121, RZ, RZ, R93 ;  /* 0x000000ffff797224 */ /* 0x000fe400078e005d */
[----:B------:R-:W-:Y:S01]  /*af20*/  IMAD.MOV.U32 R120, RZ, RZ, R95 ;  /* 0x000000ffff787224 */ /* 0x000fe200078e005f */
[----:B------:R-:W-:Y:S06]  /*af30*/  HMMA.16816.F32 R168, R4, R62, RZ ;  /* 0x0000003e04a8723c */ /* 0x000fec00000018ff */
[----:B------:R-:W-:Y:S06]  /*af40*/  HMMA.16816.F32 R92, R8, R84, R112 ;  /* 0x00000054085c723c */ /* 0x000fec0000001870 */
[C---:B------:R-:W-:Y:S06]  /*af50*/  HMMA.16816.F32 R116, R4.reuse, R54, RZ ;  /* 0x000000360474723c */ /* 0x040fec00000018ff */
[----:B------:R-:W-:Y:S01]  /*af60*/  HMMA.16816.F32 R88, R4, R50, RZ ;  /* 0x000000320458723c */ /* 0x000fe200000018ff */
[----:B------:R-:W3:Y:S01]  /*af70*/  LDSM.16.M88.4 R4, [R187] ;  /* 0x00000000bb04783b */ /* 0x000ee20000000200 */
[----:B------:R-:W-:-:S04]  /*af80*/  DEPBAR.LE SB0, 0x0 ;  /* 0x000080000000791a */ /* 0x000fc80000000000 */
[C---:B------:R-:W-:Y:S06]  /*af90*/  HMMA.16816.F32 R236, R8.reuse, R16, R128 ;  /* 0x0000001008ec723c */ /* 0x040fec0000001880 */
[----:B------:R-:W-:Y:S01]  /*afa0*/  IMAD.MOV.U32 R126, RZ, RZ, R93 ;  /* 0x000000ffff7e7224 */ /* 0x000fe200078e005d */
[----:B-1----:R-:W-:Y:S01]  /*afb0*/  HMMA.16816.F32 R216, R8, R44, R108 ;  /* 0x0000002c08d8723c */ /* 0x002fe2000000186c */
[----:B------:R-:W-:Y:S02]  /*afc0*/  IMAD.MOV.U32 R131, RZ, RZ, R95 ;  /* 0x000000ffff837224 */ /* 0x000fe400078e005f */
[----:B------:R-:W-:-:S02]  /*afd0*/  IMAD.MOV.U32 R130, RZ, RZ, R94 ;  /* 0x000000ffff827224 */ /* 0x000fc400078e005e */
[----:B------:R-:W-:Y:S01]  /*afe0*/  IMAD.MOV.U32 R125, RZ, RZ, R92 ;  /* 0x000000ffff7d7224 */ /* 0x000fe200078e005c */
[C---:B------:R-:W-:Y:S06]  /*aff0*/  HMMA.16816.F32 R220, R8.reuse, R46, R104 ;  /* 0x0000002e08dc723c */ /* 0x040fec0000001868 */
[C---:B------:R-:W-:Y:S05]  /*b000*/  HMMA.16816.F32 R224, R8.reuse, R32, R100 ;  /* 0x0000002008e0723c */ /* 0x040fea0000001864 */
[----:B------:R-:W-:Y:S01]  /*b010*/  IMAD.MOV.U32 R129, RZ, RZ, R238 ;  /* 0x000000ffff817224 */ /* 0x000fe200078e00ee */
[----:B------:R-:W-:Y:S01]  /*b020*/  HMMA.16816.F32 R228, R8, R34, R96 ;  /* 0x0000002208e4723c */ /* 0x000fe20000001860 */
[----:B------:R-:W-:-:S02]  /*b030*/  IMAD.MOV.U32 R43, RZ, RZ, R239 ;  /* 0x000000ffff2b7224 */ /* 0x000fc400078e00ef */
[----:B------:R-:W-:Y:S02]  /*b040*/  IMAD.MOV.U32 R128, RZ, RZ, R237 ;  /* 0x000000ffff807224 */ /* 0x000fe400078e00ed */
[----:B------:R-:W-:Y:S01]  /*b050*/  IMAD.MOV.U32 R37, RZ, RZ, R236 ;  /* 0x000000ffff257224 */ /* 0x000fe200078e00ec */
[C---:B------:R-:W-:Y:S06]  /*b060*/  HMMA.16816.F32 R212, R8.reuse, R30, R212 ;  /* 0x0000001e08d4723c */ /* 0x040fec00000018d4 */
[C---:B------:R-:W-:Y:S06]  /*b070*/  HMMA.16816.F32 R180, R8.reuse, R24, R180 ;  /* 0x0000001808b4723c */ /* 0x040fec00000018b4 */
[C---:B------:R-:W-:Y:S06]  /*b080*/  HMMA.16816.F32 R176, R8.reuse, R26, R176 ;  /* 0x0000001a08b0723c */ /* 0x040fec00000018b0 */
[C---:B--2---:R-:W-:Y:S06]  /*b090*/  HMMA.16816.F32 R240, R8.reuse, R20, R172 ;  /* 0x0000001408f0723c */ /* 0x044fec00000018ac */
[C---:B------:R-:W-:Y:S06]  /*b0a0*/  HMMA.16816.F32 R248, R8.reuse, R22, R168 ;  /* 0x0000001608f8723c */ /* 0x040fec00000018a8 */
[C---:B------:R-:W-:Y:S06]  /*b0b0*/  HMMA.16816.F32 R92, R8.reuse, R82, R116 ;  /* 0x00000052085c723c */ /* 0x040fec0000001874 */
[----:B------:R-:W-:Y:S06]  /*b0c0*/  HMMA.16816.F32 R8, R8, R86, R88 ;  /* 0x000000560808723c */ /* 0x000fec0000001858 */
[C---:B------:R-:W-:Y:S06]  /*b0d0*/  HMMA.16816.F32 R108, R12.reuse, R76, RZ ;  /* 0x0000004c0c6c723c */ /* 0x040fec00000018ff */
[C---:B------:R-:W-:Y:S06]  /*b0e0*/  HMMA.16816.F32 R112, R12.reuse, R78, RZ ;  /* 0x0000004e0c70723c */ /* 0x040fec00000018ff */
[----:B------:R-:W-:Y:S01]  /*b0f0*/  IMAD.MOV.U32 R2, RZ, RZ, R92 ;  /* 0x000000ffff027224 */ /* 0x000fe200078e005c */
[----:B------:R-:W-:Y:S01]  /*b100*/  HMMA.16816.F32 R104, R12, R72, RZ ;  /* 0x000000480c68723c */ /* 0x000fe200000018ff */
[----:B------:R-:W-:-:S02]  /*b110*/  IMAD.MOV.U32 R117, RZ, RZ, R93 ;  /* 0x000000ffff757224 */ /* 0x000fc400078e005d */
[----:B------:R-:W-:Y:S02]  /*b120*/  IMAD.MOV.U32 R169, RZ, RZ, R94 ;  /* 0x000000ffffa97224 */ /* 0x000fe400078e005e */
[----:B------:R-:W-:Y:S01]  /*b130*/  IMAD.MOV.U32 R118, RZ, RZ, R8 ;  /* 0x000000ffff767224 */ /* 0x000fe200078e0008 */
[C---:B------:R-:W-:Y:S01]  /*b140*/  HMMA.16816.F32 R100, R12.reuse, R74, RZ ;  /* 0x0000004a0c64723c */ /* 0x040fe200000018ff */
[----:B------:R-:W-:Y:S02]  /*b150*/  IMAD.MOV.U32 R252, RZ, RZ, R10 ;  /* 0x000000fffffc7224 */ /* 0x000fe400078e000a */
[----:B------:R-:W-:Y:S02]  /*b160*/  IMAD.MOV.U32 R239, RZ, RZ, R9 ;  /* 0x000000ffffef7224 */ /* 0x000fe400078e0009 */
[----:B------:R-:W-:Y:S01]  /*b170*/  IMAD.MOV.U32 R238, RZ, RZ, R11 ;  /* 0x000000ffffee7224 */ /* 0x000fe200078e000b */
[----:B------:R-:W-:Y:S01]  /*b180*/  HMMA.16816.F32 R96, R12, R68, RZ ;  /* 0x000000440c60723c */ /* 0x000fe200000018ff */
[----:B------:R-:W-:-:S05]  /*b190*/  IMAD.MOV.U32 R168, RZ, RZ, R95 ;  /* 0x000000ffffa87224 */ /* 0x000fca00078e005f */
        /* <DEDUP_REMOVED lines=9> */
[----:B---3--:R-:W-:Y:S06]  /*b230*/  HMMA.16816.F32 R8, R4, R84, R8 ;  /* 0x000000540408723c */ /* 0x008fec0000001808 */
[C---:B------:R-:W-:Y:S06]  /*b240*/  HMMA.16816.F32 R52, R12.reuse, R54, RZ ;  /* 0x000000360c34723c */ /* 0x040fec00000018ff */
[----:B------:R-:W-:Y:S06]  /*b250*/  HMMA.16816.F32 R12, R12, R50, RZ ;  /* 0x000000320c0c723c */ /* 0x000fec00000018ff */
[C---:B------:R-:W-:Y:S06]  /*b260*/  HMMA.16816.F32 R104, R4.reuse, R32, R104 ;  /* 0x000000200468723c */ /* 0x040fec0000001868 */
[----:B------:R-:W-:Y:S01]  /*b270*/  HMMA.16816.F32 R100, R4, R34, R100 ;  /* 0x000000220464723c */ /* 0x000fe20000001864 */
[----:B------:R-:W-:-:S02]  /*b280*/  IMAD.MOV.U32 R33, RZ, RZ, R9 ;  /* 0x000000ffff217224 */ /* 0x000fc400078e0009 */
[----:B------:R-:W-:-:S03]  /*b290*/  IMAD.MOV.U32 R32, RZ, RZ, R10 ;  /* 0x000000ffff207224 */ /* 0x000fc600078e000a */
[----:B------:R-:W-:Y:S01]  /*b2a0*/  HMMA.16816.F32 R92, R4, R30, R92 ;  /* 0x0000001e045c723c */ /* 0x000fe2000000185c */
[----:B------:R-:W-:-:S05]  /*b2b0*/  IMAD.MOV.U32 R34, RZ, RZ, R8 ;  /* 0x000000ffff227224 */ /* 0x000fca00078e0008 */
[----:B------:R-:W-:Y:S01]  /*b2c0*/  HMMA.16816.F32 R88, R4, R24, R88 ;  /* 0x000000180458723c */ /* 0x000fe20000001858 */
[----:B------:R-:W-:-:S05]  /*b2d0*/  IMAD.MOV.U32 R31, RZ, RZ, R11 ;  /* 0x000000ffff1f7224 */ /* 0x000fca00078e000b */
[C---:B------:R-:W-:Y:S06]  /*b2e0*/  HMMA.16816.F32 R76, R4.reuse, R26, R76 ;  /* 0x0000001a044c723c */ /* 0x040fec000000184c */
[C---:B------:R-:W-:Y:S06]  /*b2f0*/  HMMA.16816.F32 R24, R4.reuse, R20, R72 ;  /* 0x000000140418723c */ /* 0x040fec0000001848 */
[C---:B------:R-:W-:Y:S06]  /*b300*/  HMMA.16816.F32 R172, R4.reuse, R16, R64 ;  /* 0x0000001004ac723c */ /* 0x040fec0000001840 */
[C---:B------:R-:W-:Y:S06]  /*b310*/  HMMA.16816.F32 R48, R4.reuse, R44, R108 ;  /* 0x0000002c0430723c */ /* 0x040fec000000186c */
[----:B------:R-:W-:Y:S01]  /*b320*/  HMMA.16816.F32 R112, R4, R46, R112 ;  /* 0x0000002e0470723c */ /* 0x000fe20000001870 */
[----:B------:R-:W-:-:S02]  /*b330*/  IMAD.MOV.U32 R111, RZ, RZ, R3 ;  /* 0x000000ffff6f7224 */ /* 0x000fc400078e0003 */
[----:B------:R-:W-:Y:S02]  /*b340*/  IMAD.IADD R3, R203, 0x1, -R0 ;  /* 0x00000001cb037824 */ /* 0x000fe400078e0a00 */
[----:B------:R-:W-:Y:S01]  /*b350*/  IMAD.MOV.U32 R109, RZ, RZ, R2 ;  /* 0x000000ffff6d7224 */ /* 0x000fe200078e0002 */
[----:B------:R-:W-:Y:S01]  /*b360*/  HMMA.16816.F32 R96, R4, R28, R96 ;  /* 0x0000001c0460723c */ /* 0x000fe20000001860 */
[----:B------:R-:W-:Y:S02]  /*b370*/  VIADD R2, R0, 0x1 ;  /* 0x0000000100027836 */ /* 0x000fe40000000000 */
[----:B------:R-:W-:-:S03]  /*b380*/  IMAD.MOV.U32 R44, RZ, RZ, R128 ;  /* 0x000000ffff2c7224 */ /* 0x000fc600078e0080 */
[C---:B------:R-:W-:Y:S01]  /*b390*/  HMMA.16816.F32 R20, R4.reuse, R22, R68 ;  /* 0x000000160414723c */ /* 0x040fe20000001844 */
[C---:B------:R-:W-:Y:S01]  /*b3a0*/  ISETP.GE.AND P6, PT, R2.reuse, R208, PT ;  /* 0x000000d00200720c */ /* 0x040fe20003fc6270 */
[----:B------:R-:W-:Y:S01]  /*b3b0*/  IMAD.MOV.U32 R29, RZ, RZ, R124 ;  /* 0x000000ffff1d7224 */ /* 0x000fe200078e007c */
[----:B------:R-:W-:Y:S01]  /*b3c0*/  BAR.SYNC.DEFER_BLOCKING 0x0 ;  /* 0x0000000000007b1d */ /* 0x000fe20000010000 */
[C---:B------:R-:W-:Y:S02]  /*b3d0*/  ISETP.GE.AND P5, PT, R2.reuse, R207, PT ;  /* 0x000000cf0200720c */ /* 0x040fe40003fa6270 */
[C---:B------:R-:W-:Y:S01]  /*b3e0*/  HMMA.16816.F32 R16, R4.reuse, R18, R60 ;  /* 0x000000120410723c */ /* 0x040fe2000000183c */
[C---:B------:R-:W-:Y:S02]  /*b3f0*/  ISETP.GE.AND P4, PT, R2.reuse, R206, PT ;  /* 0x000000ce0200720c */ /* 0x040fe40003f86270 */
[C---:B------:R-:W-:Y:S02]  /*b400*/  ISETP.GE.AND P2, PT, R2.reuse, R205, PT ;  /* 0x000000cd0200720c */ /* 0x040fe40003f46270 */
[C---:B------:R-:W-:Y:S01]  /*b410*/  ISETP.LT.OR P6, PT, R2.reuse, R199, P6 ;  /* 0x000000c70200720c */ /* 0x040fe200037c1670 */
[----:B------:R-:W-:Y:S01]  /*b420*/  HMMA.16816.F32 R244, R4, R80, R56 ;  /* 0x0000005004f4723c */ /* 0x000fe20000001838 */
[----:B------:R-:W-:-:S02]  /*b430*/  ISETP.LT.OR P5, PT, R2, R198, P5 ;  /* 0x000000c60200720c */ /* 0x000fc40002fa1670 */
[C---:B------:R-:W-:Y:S02]  /*b440*/  ISETP.LT.OR P4, PT, R2.reuse, R200, P4 ;  /* 0x000000c80200720c */ /* 0x040fe40002781670 */
[----:B------:R-:W-:Y:S01]  /*b450*/  ISETP.LT.OR P2, PT, R2, R197, P2 ;  /* 0x000000c50200720c */ /* 0x000fe20001741670 */
[----:B------:R-:W-:Y:S01]  /*b460*/  HMMA.16816.F32 R8, R4, R82, R52 ;  /* 0x000000520408723c */ /* 0x000fe20000001834 */
[----:B------:R-:W-:-:S05]  /*b470*/  IMAD.MOV.U32 R80, RZ, RZ, R120 ;  /* 0x000000ffff507224 */ /* 0x000fca00078e0078 */
[----:B------:R-:W-:Y:S01]  /*b480*/  HMMA.16816.F32 R4, R4, R86, R12 ;  /* 0x000000560404723c */ /* 0x000fe2000000180c */
[----:B------:R-:W-:Y:S02]  /*b490*/  IMAD.MOV.U32 R83, RZ, RZ, R125 ;  /* 0x000000ffff537224 */ /* 0x000fe400078e007d */
[----:B------:R-:W-:-:S04]  /*b4a0*/  IMAD.MOV.U32 R82, RZ, RZ, R118 ;  /* 0x000000ffff527224 */ /* 0x000fc800078e0076 */
[----:B------:R-:W-:-:S11]  /*b4b0*/  IMAD.MOV.U32 R87, RZ, RZ, R37 ;  /* 0x000000ffff577224 */ /* 0x000fd600078e0025 */
[----:B------:R-:W-:Y:S02]  /*b4c0*/  IMAD.MOV.U32 R30, RZ, RZ, R8 ;  /* 0x000000ffff1e7224 */ /* 0x000fe400078e0008 */
[----:B------:R-:W-:Y:S02]  /*b4d0*/  IMAD.MOV.U32 R84, RZ, RZ, R10 ;  /* 0x000000ffff547224 */ /* 0x000fe400078e000a */
[----:B------:R-:W-:Y:S02]  /*b4e0*/  IMAD.MOV.U32 R28, RZ, RZ, R11 ;  /* 0x000000ffff1c7224 */ /* 0x000fe400078e000b */
[----:B------:R-:W-:Y:S02]  /*b4f0*/  IMAD.MOV.U32 R35, RZ, RZ, R4 ;  /* 0x000000ffff237224 */ /* 0x000fe400078e0004 */
[----:B------:R-:W-:Y:S02]  /*b500*/  IMAD.IADD R4, R201, 0x1, -R0 ;  /* 0x00000001c9047824 */ /* 0x000fe400078e0a00 */
[----:B------:R-:W-:-:S02]  /*b510*/  IMAD.MOV.U32 R81, RZ, RZ, R5 ;  /* 0x000000ffff517224 */ /* 0x000fc400078e0005 */
[----:B------:R-:W-:Y:S02]  /*b520*/  IMAD.IADD R5, R202, 0x1, -R0 ;  /* 0x00000001ca057824 */ /* 0x000fe400078e0a00 */
[----:B------:R-:W-:Y:S01]  /*b530*/  IMAD.MOV.U32 R75, RZ, RZ, R7 ;  /* 0x000000ffff4b7224 */ /* 0x000fe200078e0007 */
[----:B------:R-:W-:Y:S01]  /*b540*/  IABS R7, R4 ;  /* 0x0000000400077213 */ /* 0x000fe20000000000 */
[----:B------:R-:W-:Y:S01]  /*b550*/  IMAD.MOV.U32 R86, RZ, RZ, R6 ;  /* 0x000000ffff567224 */ /* 0x000fe200078e0006 */
[----:B------:R-:W-:Y:S01]  /*b560*/  IABS R4, R3 ;  /* 0x0000000300047213 */ /* 0x000fe20000000000 */
[----:B------:R-:W-:Y:S01]  /*b570*/  IMAD.IADD R6, R204, 0x1, -R0 ;  /* 0x00000001cc067824 */ /* 0x000fe200078e0a00 */
[----:B------:R-:W-:Y:S01]  /*b580*/  IABS R3, R5 ;  /* 0x0000000500037213 */ /* 0x000fe20000000000 */
[----:B------:R-:W-:Y:S02]  /*b590*/  IMAD.IADD R5, R201, 0x1, -R2 ;  /* 0x00000001c9057824 */ /* 0x000fe400078e0a02 */
        /* <DEDUP_REMOVED lines=10> */
[----:B------:R-:W-:Y:S01]  /*b640*/  FFMA.FTZ R8, R8, -UR31, R48 ;  /* 0x8000001f08087c23 */ /* 0x000fe20008010030 */
        /* <DEDUP_REMOVED lines=8> */
[----:B------:R-:W-:Y:S01]  /*b6d0*/  VIADD R3, R0, 0x8 ;  /* 0x0000000800037836 */ /* 0x000fe20000000000 */
[----:B------:R-:W-:Y:S01]  /*b6e0*/  FSEL R110, R8, -INF , !P0 ;  /* 0xff800000086e7808 */ /* 0x000fe20004000000 */
[----:B------:R-:W-:Y:S01]  /*b6f0*/  IMAD.IADD R2, R204, 0x1, -R2 ;  /* 0x00000001cc027824 */ /* 0x000fe200078e0a02 */
[----:B------:R-:W-:Y:S02]  /*b700*/  IABS R5, R4 ;  /* 0x0000000400057213 */ /* 0x000fe40000000000 */
[----:B------:R-:W-:Y:S02]  /*b710*/  IABS R4, R6 ;  /* 0x0000000600047213 */ /* 0x000fe40000000000 */
[----:B------:R-:W-:-:S02]  /*b720*/  I2FP.F32.S32 R5, R5 ;  /* 0x0000000500057245 */ /* 0x000fc40000201400 */
[----:B------:R-:W-:Y:S02]  /*b730*/  I2FP.F32.S32 R4, R4 ;  /* 0x0000000400047245 */ /* 0x000fe40000201400 */
[----:B------:R-:W-:Y:S01]  /*b740*/  FSEL R127, R7, -INF , !P3 ;  /* 0xff800000077f7808 */ /* 0x000fe20005800000 */
[----:B------:R-:W-:Y:S01]  /*b750*/  FFMA.FTZ R5, R5, -UR31, R51 ;  /* 0x8000001f05057c23 */ /* 0x000fe20008010033 */
[----:B------:R-:W-:Y:S01]  /*b760*/  IABS R6, R2 ;  /* 0x0000000200067213 */ /* 0x000fe20000000000 */
[----:B------:R-:W-:Y:S01]  /*b770*/  FFMA.FTZ R15, R4, -UR31, R217 ;  /* 0x8000001f040f7c23 */ /* 0x000fe200080100d9 */
[--C-:B------:R-:W-:Y:S01]  /*b780*/  IMAD.IADD R4, R201, 0x1, -R3.reuse ;  /* 0x00000001c9047824 */ /* 0x100fe200078e0a03 */
[C---:B------:R-:W-:Y:S01]  /*b790*/  ISETP.GE.AND P0, PT, R0.reuse, R206, PT ;  /* 0x000000ce0000720c */ /* 0x040fe20003f06270 */
[----:B------:R-:W-:Y:S01]  /*b7a0*/  IMAD.IADD R7, R203, 0x1, -R3 ;  /* 0x00000001cb077824 */ /* 0x000fe200078e0a03 */
[C---:B------:R-:W-:Y:S02]  /*b7b0*/  ISETP.GE.AND P3, PT, R0.reuse, R205, PT ;  /* 0x000000cd0000720c */ /* 0x040fe40003f66270 */
[----:B------:R-:W-:Y:S01]  /*b7c0*/  IABS R2, R4 ;  /* 0x0000000400027213 */ /* 0x000fe20000000000 */
[----:B------:R-:W-:Y:S01]  /*b7d0*/  IMAD.MOV.U32 R4, RZ, RZ, R6 ;  /* 0x000000ffff047224 */ /* 0x000fe200078e0006 */
[----:B------:R-:W-:-:S02]  /*b7e0*/  ISETP.LT.OR P0, PT, R0, R200, P0 ;  /* 0x000000c80000720c */ /* 0x000fc40000701670 */
[----:B------:R-:W-:Y:S02]  /*b7f0*/  ISETP.LT.OR P3, PT, R0, R197, P3 ;  /* 0x000000c50000720c */ /* 0x000fe40001f61670 */
[----:B------:R-:W-:Y:S02]  /*b800*/  I2FP.F32.S32 R2, R2 ;  /* 0x0000000200027245 */ /* 0x000fe40000201400 */
[----:B------:R-:W-:Y:S02]  /*b810*/  FSEL R236, R12, -INF , !P0 ;  /* 0xff8000000cec7808 */ /* 0x000fe40004000000 */
[----:B------:R-:W-:Y:S01]  /*b820*/  FSEL R237, R11, -INF , !P3 ;  /* 0xff8000000bed7808 */ /* 0x000fe20005800000 */
[----:B------:R-:W-:Y:S01]  /*b830*/  FFMA.FTZ R8, R2, -UR31, R112 ;  /* 0x8000001f02087c23 */ /* 0x000fe20008010070 */
[----:B------:R-:W-:Y:S01]  /*b840*/  FSEL R116, R10, -INF , !P6 ;  /* 0xff8000000a747808 */ /* 0x000fe20007000000 */
[----:B------:R-:W-:Y:S01]  /*b850*/  VIADD R2, R0, 0x9 ;  /* 0x0000000900027836 */ /* 0x000fe20000000000 */
[----:B------:R-:W-:Y:S01]  /*b860*/  FSEL R134, R5, -INF , !P5 ;  /* 0xff80000005867808 */ /* 0x000fe20006800000 */
[----:B------:R-:W-:Y:S01]  /*b870*/  IMAD.IADD R5, R202, 0x1, -R3 ;  /* 0x00000001ca057824 */ /* 0x000fe200078e0a03 */
[----:B------:R-:W-:Y:S01]  /*b880*/  ISETP.GE.AND P0, PT, R3, R208, PT ;  /* 0x000000d00300720c */ /* 0x000fe20003f06270 */
[----:B------:R-:W-:Y:S01]  /*b890*/  IMAD.IADD R6, R203, 0x1, -R2 ;  /* 0x00000001cb067824 */ /* 0x000fe200078e0a02 */
[----:B------:R-:W-:-:S02]  /*b8a0*/  ISETP.GE.AND P3, PT, R3, R207, PT ;  /* 0x000000cf0300720c */ /* 0x000fc40003f66270 */
[C---:B------:R-:W-:Y:S02]  /*b8b0*/  ISETP.GE.AND P6, PT, R3.reuse, R206, PT ;  /* 0x000000ce0300720c */ /* 0x040fe40003fc6270 */
[C---:B------:R-:W-:Y:S02]  /*b8c0*/  ISETP.GE.AND P5, PT, R3.reuse, R205, PT ;  /* 0x000000cd0300720c */ /* 0x040fe40003fa6270 */
[C---:B------:R-:W-:Y:S02]  /*b8d0*/  ISETP.LT.OR P0, PT, R3.reuse, R199, P0 ;  /* 0x000000c70300720c */ /* 0x040fe40000701670 */
[C---:B------:R-:W-:Y:S02]  /*b8e0*/  ISETP.LT.OR P3, PT, R3.reuse, R198, P3 ;  /* 0x000000c60300720c */ /* 0x040fe40001f61670 */
[C---:B------:R-:W-:Y:S02]  /*b8f0*/  ISETP.LT.OR P6, PT, R3.reuse, R200, P6 ;  /* 0x000000c80300720c */ /* 0x040fe400037c1670 */
[----:B------:R-:W-:Y:S01]  /*b900*/  ISETP.LT.OR P5, PT, R3, R197, P5 ;  /* 0x000000c50300720c */ /* 0x000fe20002fa1670 */
[----:B------:R-:W-:Y:S01]  /*b910*/  IMAD.IADD R3, R204, 0x1, -R3 ;  /* 0x00000001cc037824 */ /* 0x000fe200078e0a03 */
[----:B------:R-:W-:-:S02]  /*b920*/  I2FP.F32.S32 R4, R4 ;  /* 0x0000000400047245 */ /* 0x000fc40000201400 */
[----:B------:R-:W-:Y:S02]  /*b930*/  IABS R10, R7 ;  /* 0x00000007000a7213 */ /* 0x000fe40000000000 */
[----:B------:R-:W-:Y:S01]  /*b940*/  IABS R7, R5 ;  /* 0x0000000500077213 */ /* 0x000fe20000000000 */
[----:B------:R-:W-:Y:S01]  /*b950*/  FFMA.FTZ R9, R4, -UR31, R219 ;  /* 0x8000001f04097c23 */ /* 0x000fe200080100db */
[----:B------:R-:W-:Y:S01]  /*b960*/  IABS R5, R3 ;  /* 0x0000000300057213 */ /* 0x000fe20000000000 */
[----:B------:R-:W-:Y:S01]  /*b970*/  IMAD.IADD R4, R201, 0x1, -R2 ;  /* 0x00000001c9047824 */ /* 0x000fe200078e0a02 */
[----:B------:R-:W-:Y:S01]  /*b980*/  IABS R3, R6 ;  /* 0x0000000600037213 */ /* 0x000fe20000000000 */
[----:B------:R-:W-:Y:S01]  /*b990*/  IMAD.MOV.U32 R6, RZ, RZ, R10 ;  /* 0x000000ffff067224 */ /* 0x000fe200078e000a */
[----:B------:R-:W-:Y:S02]  /*b9a0*/  I2FP.F32.S32 R10, R5 ;  /* 0x00000005000a7245 */ /* 0x000fe40000201400 */
[----:B------:R-:W-:-:S02]  /*b9b0*/  IABS R4, R4 ;  /* 0x0000000400047213 */ /* 0x000fc40000000000 */
[----:B------:R-:W-:Y:S01]  /*b9c0*/  I2FP.F32.S32 R6, R6 ;  /* 0x0000000600067245 */ /* 0x000fe20000201400 */
[----:B------:R-:W-:Y:S01]  /*b9d0*/  FFMA.FTZ R13, R10, -UR31, R222 ;  /* 0x8000001f0a0d7c23 */ /* 0x000fe200080100de */
[----:B------:R-:W-:Y:S02]  /*b9e0*/  I2FP.F32.S32 R7, R7 ;  /* 0x0000000700077245 */ /* 0x000fe40000201400 */
[----:B------:R-:W-:Y:S01]  /*b9f0*/  I2FP.F32.S32 R5, R4 ;  /* 0x0000000400057245 */ /* 0x000fe20000201400 */
[----:B------:R-:W-:Y:S01]  /*ba00*/  FFMA.FTZ R4, R6, -UR31, R114 ;  /* 0x8000001f06047c23 */ /* 0x000fe20008010072 */
        /* <DEDUP_REMOVED lines=8> */
[----:B------:R-:W-:Y:S01]  /*ba90*/  FSEL R124, R4, -INF , !P3 ;  /* 0xff800000047c7808 */ /* 0x000fe20005800000 */
[----:B------:R-:W-:Y:S01]  /*baa0*/  IMAD.IADD R5, R202, 0x1, -R2 ;  /* 0x00000001ca057824 */ /* 0x000fe200078e0a02 */
[C---:B------:R-:W-:Y:S01]  /*bab0*/  ISETP.GE.AND P4, PT, R2.reuse, R208, PT ;  /* 0x000000d00200720c */ /* 0x040fe20003f86270 */
[--C-:B------:R-:W-:Y:S01]  /*bac0*/  IMAD.IADD R4, R201, 0x1, -R3.reuse ;  /* 0x00000001c9047824 */ /* 0x100fe200078e0a03 */
[C---:B------:R-:W-:Y:S01]  /*bad0*/  ISETP.GE.AND P2, PT, R2.reuse, R207, PT ;  /* 0x000000cf0200720c */ /* 0x040fe20003f46270 */
[--C-:B------:R-:W-:Y:S01]  /*bae0*/  IMAD.IADD R6, R203, 0x1, -R3.reuse ;  /* 0x00000001cb067824 */ /* 0x100fe200078e0a03 */
[----:B------:R-:W-:Y:S01]  /*baf0*/  ISETP.GE.AND P0, PT, R2, R206, PT ;  /* 0x000000ce0200720c */ /* 0x000fe20003f06270 */
[----:B------:R-:W-:Y:S01]  /*bb00*/  IMAD.IADD R7, R202, 0x1, -R3 ;  /* 0x00000001ca077824 */ /* 0x000fe200078e0a03 */
[C---:B------:R-:W-:Y:S01]  /*bb10*/  ISETP.GE.AND P3, PT, R2.reuse, R205, PT ;  /* 0x000000cd0200720c */ /* 0x040fe20003f66270 */
[----:B------:R-:W-:Y:S01]  /*bb20*/  IMAD.MOV.U32 R115, RZ, RZ, R117 ;  /* 0x000000ffff737224 */ /* 0x000fe200078e0075 */
[----:B------:R-:W-:-:S02]  /*bb30*/  ISETP.LT.OR P4, PT, R2, R199, P4 ;  /* 0x000000c70200720c */ /* 0x000fc40002781670 */
[C---:B------:R-:W-:Y:S02]  /*bb40*/  ISETP.LT.OR P2, PT, R2.reuse, R198, P2 ;  /* 0x000000c60200720c */ /* 0x040fe40001741670 */
[C---:B------:R-:W-:Y:S02]  /*bb50*/  ISETP.LT.OR P0, PT, R2.reuse, R200, P0 ;  /* 0x000000c80200720c */ /* 0x040fe40000701670 */
[----:B------:R-:W-:Y:S01]  /*bb60*/  ISETP.LT.OR P3, PT, R2, R197, P3 ;  /* 0x000000c50200720c */ /* 0x000fe20001f61670 */
        /* <DEDUP_REMOVED lines=12> */
[----:B------:R-:W-:Y:S02]  /*bc30*/  I2FP.F32.S32 R7, R7 ;  /* 0x0000000700077245 */ /* 0x000fe40000201400 */
[----:B------:R-:W-:Y:S01]  /*bc40*/  I2FP.F32.S32 R5, R6 ;  /* 0x0000000600057245 */ /* 0x000fe20000201400 */
[----:B------:R-:W-:Y:S01]  /*bc50*/  IMAD.IADD R6, R204, 0x1, -R3 ;  /* 0x00000001cc067824 */ /* 0x000fe200078e0a03 */
[----:B------:R-:W-:Y:S01]  /*bc60*/  I2FP.F32.S32 R4, R4 ;  /* 0x0000000400047245 */ /* 0x000fe20000201400 */
[----:B------:R-:W-:Y:S01]  /*bc70*/  FFMA.FTZ R8, R7, -UR31, R221 ;  /* 0x8000001f07087c23 */ /* 0x000fe200080100dd */
[----:B------:R-:W-:Y:S01]  /*bc80*/  I2FP.F32.S32 R2, R2 ;  /* 0x0000000200027245 */ /* 0x000fe20000201400 */
[----:B------:R-:W-:Y:S01]  /*bc90*/  FFMA.FTZ R7, R9, -UR31, R223 ;  /* 0x8000001f09077c23 */ /* 0x000fe200080100df */
[----:B------:R-:W-:Y:S01]  /*bca0*/  FSEL R219, R13, -INF , !P5 ;  /* 0xff8000000ddb7808 */ /* 0x000fe20006800000 */
[----:B------:R-:W-:Y:S01]  /*bcb0*/  FFMA.FTZ R5, R5, -UR31, R104 ;  /* 0x8000001f05057c23 */ /* 0x000fe20008010068 */
[C---:B------:R-:W-:Y:S01]  /*bcc0*/  ISETP.GE.AND P6, PT, R3.reuse, R208, PT ;  /* 0x000000d00300720c */ /* 0x040fe20003fc6270 */
[----:B------:R-:W-:Y:S01]  /*bcd0*/  FFMA.FTZ R4, R4, -UR31, R106 ;  /* 0x8000001f04047c23 */ /* 0x000fe2000801006a */
[C---:B------:R-:W-:Y:S01]  /*bce0*/  ISETP.GE.AND P5, PT, R3.reuse, R207, PT ;  /* 0x000000cf0300720c */ /* 0x040fe20003fa6270 */
[----:B------:R-:W-:Y:S01]  /*bcf0*/  FFMA.FTZ R10, R2, -UR31, R224 ;  /* 0x8000001f020a7c23 */ /* 0x000fe200080100e0 */
[----:B------:R-:W-:Y:S01]  /*bd00*/  VIADD R2, R0, 0x11 ;  /* 0x0000001100027836 */ /* 0x000fe20000000000 */
[C---:B------:R-:W-:Y:S01]  /*bd10*/  ISETP.LT.OR P6, PT, R3.reuse, R199, P6 ;  /* 0x000000c70300720c */ /* 0x040fe200037c1670 */
[----:B------:R-:W-:Y:S01]  /*bd20*/  IMAD.MOV.U32 R224, RZ, RZ, R126 ;  /* 0x000000ffffe07224 */ /* 0x000fe200078e007e */
[----:B------:R-:W-:Y:S01]  /*bd30*/  ISETP.LT.OR P5, PT, R3, R198, P5 ;  /* 0x000000c60300720c */ /* 0x000fe20002fa1670 */
[----:B------:R-:W-:Y:S01]  /*bd40*/  IMAD.MOV.U32 R223, RZ, RZ, R131 ;  /* 0x000000ffffdf7224 */ /* 0x000fe200078e0083 */
[----:B------:R-:W-:Y:S01]  /*bd50*/  FSEL R104, R12, -INF , !P4 ;  /* 0xff8000000c687808 */ /* 0x000fe20006000000 */
[----:B------:R-:W-:Y:S01]  /*bd60*/  IMAD.MOV.U32 R221, RZ, RZ, R35 ;  /* 0x000000ffffdd7224 */ /* 0x000fe200078e0023 */
[----:B------:R-:W-:-:S02]  /*bd70*/  FSEL R119, R11, -INF , !P2 ;  /* 0xff8000000b777808 */ /* 0x000fc40005000000 */
[C---:B------:R-:W-:Y:S02]  /*bd80*/  ISETP.GE.AND P4, PT, R3.reuse, R206, PT ;  /* 0x000000ce0300720c */ /* 0x040fe40003f86270 */
[----:B------:R-:W-:Y:S02]  /*bd90*/  ISETP.GE.AND P2, PT, R3, R205, PT ;  /* 0x000000cd0300720c */ /* 0x000fe40003f46270 */
[----:B------:R-:W-:Y:S02]  /*bda0*/  FSEL R211, R8, -INF , !P0 ;  /* 0xff80000008d37808 */ /* 0x000fe40004000000 */
[----:B------:R-:W-:Y:S02]  /*bdb0*/  FSEL R218, R7, -INF , !P3 ;  /* 0xff80000007da7808 */ /* 0x000fe40005800000 */
[----:B------:R-:W-:Y:S01]  /*bdc0*/  FSEL R74, R5, -INF , !P6 ;  /* 0xff800000054a7808 */ /* 0x000fe20007000000 */
[--C-:B------:R-:W-:Y:S01]  /*bdd0*/  IMAD.IADD R5, R201, 0x1, -R2.reuse ;  /* 0x00000001c9057824 */ /* 0x100fe200078e0a02 */
[----:B------:R-:W-:Y:S01]  /*bde0*/  FSEL R117, R4, -INF , !P5 ;  /* 0xff80000004757808 */ /* 0x000fe20006800000 */
[----:B------:R-:W-:Y:S01]  /*bdf0*/  IMAD.IADD R4, R203, 0x1, -R2 ;  /* 0x00000001cb047824 */ /* 0x000fe200078e0a02 */
[----:B------:R-:W-:-:S02]  /*be00*/  ISETP.GE.AND P0, PT, R2, R208, PT ;  /* 0x000000d00200720c */ /* 0x000fc40003f06270 */
[C---:B------:R-:W-:Y:S02]  /*be10*/  ISETP.GE.AND P3, PT, R2.reuse, R207, PT ;  /* 0x000000cf0200720c */ /* 0x040fe40003f66270 */
[C---:B------:R-:W-:Y:S02]  /*be20*/  ISETP.GE.AND P6, PT, R2.reuse, R206, PT ;  /* 0x000000ce0200720c */ /* 0x040fe40003fc6270 */
[----:B------:R-:W-:Y:S02]  /*be30*/  ISETP.GE.AND P5, PT, R2, R205, PT ;  /* 0x000000cd0200720c */ /* 0x000fe40003fa6270 */
[C---:B------:R-:W-:Y:S02]  /*be40*/  ISETP.LT.OR P4, PT, R3.reuse, R200, P4 ;  /* 0x000000c80300720c */ /* 0x040fe40002781670 */
[----:B------:R-:W-:Y:S01]  /*be50*/  ISETP.LT.OR P2, PT, R3, R197, P2 ;  /* 0x000000c50300720c */ /* 0x000fe20001741670 */
[----:B------:R-:W-:Y:S01]  /*be60*/  IMAD.IADD R3, R202, 0x1, -R2 ;  /* 0x00000001ca037824 */ /* 0x000fe200078e0a02 */
        /* <DEDUP_REMOVED lines=19> */
[----:B------:R-:W-:Y:S01]  /*bfa0*/  IMAD.MOV.U32 R225, RZ, RZ, R33 ;  /* 0x000000ffffe17224 */ /* 0x000fe200078e0021 */
[----:B------:R-:W-:Y:S01]  /*bfb0*/  I2FP.F32.S32 R8, R6 ;  /* 0x0000000600087245 */ /* 0x000fe20000201400 */
[----:B------:R-:W-:Y:S01]  /*bfc0*/  FFMA.FTZ R4, R2, -UR31, R226 ;  /* 0x8000001f02047c23 */ /* 0x000fe200080100e2 */
[----:B------:R-:W-:Y:S01]  /*bfd0*/  FFMA.FTZ R6, R3, -UR31, R105 ;  /* 0x8000001f03067c23 */ /* 0x000fe20008010069 */
[----:B------:R-:W-:Y:S01]  /*bfe0*/  FFMA.FTZ R5, R5, -UR31, R107 ;  /* 0x8000001f05057c23 */ /* 0x000fe2000801006b */
[----:B------:R-:W-:Y:S01]  /*bff0*/  VIADD R2, R0, 0x18 ;  /* 0x0000001800027836 */ /* 0x000fe20000000000 */
[----:B------:R-:W-:Y:S01]  /*c000*/  FSEL R170, R10, -INF , !P4 ;  /* 0xff8000000aaa7808 */ /* 0x000fe20006000000 */
[----:B------:R-:W-:Y:S01]  /*c010*/  VIADD R3, R0, 0x19 ;  /* 0x0000001900037836 */ /* 0x000fe20000000000 */
[----:B------:R-:W-:Y:S01]  /*c020*/  FSEL R210, R4, -INF , !P2 ;  /* 0xff80000004d27808 */ /* 0x000fe20005000000 */
[--C-:B------:R-:W-:Y:S01]  /*c030*/  IMAD.IADD R7, R201, 0x1, -R2.reuse ;  /* 0x00000001c9077824 */ /* 0x100fe200078e0a02 */
[----:B------:R-:W-:Y:S01]  /*c040*/  FSEL R73, R6, -INF , !P0 ;  /* 0xff80000006497808 */ /* 0x000fe20004000000 */
[--C-:B------:R-:W-:Y:S01]  /*c050*/  IMAD.IADD R6, R203, 0x1, -R2.reuse ;  /* 0x00000001cb067824 */ /* 0x100fe200078e0a02 */
[----:B------:R-:W-:Y:S01]  /*c060*/  FSEL R106, R5, -INF , !P3 ;  /* 0xff800000056a7808 */ /* 0x000fe20005800000 */
[----:B------:R-:W-:Y:S01]  /*c070*/  IMAD.IADD R5, R202, 0x1, -R2 ;  /* 0x00000001ca057824 */ /* 0x000fe200078e0a02 */
[C---:B------:R-:W-:Y:S01]  /*c080*/  ISETP.GE.AND P4, PT, R2.reuse, R208, PT ;  /* 0x000000d00200720c */ /* 0x040fe20003f86270 */
[----:B------:R-:W-:Y:S01]  /*c090*/  IMAD.IADD R4, R201, 0x1, -R3 ;  /* 0x00000001c9047824 */ /* 0x000fe200078e0a03 */
[----:B------:R-:W-:Y:S01]  /*c0a0*/  ISETP.GE.AND P2, PT, R2, R207, PT ;  /* 0x000000cf0200720c */ /* 0x000fe20003f46270 */
[----:B------:R-:W-:Y:S01]  /*c0b0*/  FFMA.FTZ R8, R8, -UR31, R227 ;  /* 0x8000001f08087c23 */ /* 0x000fe200080100e3 */
[C---:B------:R-:W-:Y:S01]  /*c0c0*/  ISETP.GE.AND P0, PT, R2.reuse, R206, PT ;  /* 0x000000ce0200720c */ /* 0x040fe20003f06270 */
[----:B------:R-:W-:Y:S01]  /*c0d0*/  IMAD.MOV.U32 R105, RZ, RZ, R121 ;  /* 0x000000ffff697224 */ /* 0x000fe200078e0079 */
[C---:B------:R-:W-:Y:S01]  /*c0e0*/  ISETP.GE.AND P3, PT, R2.reuse, R205, PT ;  /* 0x000000cd0200720c */ /* 0x040fe20003f66270 */
[----:B------:R-:W-:Y:S01]  /*c0f0*/  IMAD.MOV.U32 R227, RZ, RZ, R130 ;  /* 0x000000ffffe37224 */ /* 0x000fe200078e0082 */
[C---:B------:R-:W-:Y:S01]  /*c100*/  ISETP.LT.OR P4, PT, R2.reuse, R199, P4 ;  /* 0x000000c70200720c */ /* 0x040fe20002781670 */
[----:B------:R-:W-:Y:S01]  /*c110*/  IMAD.MOV.U32 R226, RZ, RZ, R31 ;  /* 0x000000ffffe27224 */ /* 0x000fe200078e001f */
[C---:B------:R-:W-:Y:S01]  /*c120*/  ISETP.LT.OR P2, PT, R2.reuse, R198, P2 ;  /* 0x000000c60200720c */ /* 0x040fe20001741670 */
[----:B------:R-:W-:Y:S01]  /*c130*/  IMAD.MOV.U32 R31, RZ, RZ, R129 ;  /* 0x000000ffff1f7224 */ /* 0x000fe200078e0081 */
[C---:B------:R-:W-:Y:S01]  /*c140*/  ISETP.LT.OR P0, PT, R2.reuse, R200, P0 ;  /* 0x000000c80200720c */ /* 0x040fe20000701670 */
[----:B------:R-:W-:Y:S01]  /*c150*/  IMAD.MOV.U32 R33, RZ, RZ, R122 ;  /* 0x000000ffff217224 */ /* 0x000fe200078e007a */
[----:B------:R-:W-:Y:S01]  /*c160*/  ISETP.LT.OR P3, PT, R2, R197, P3 ;  /* 0x000000c50200720c */ /* 0x000fe20001f61670 */
[----:B------:R-:W-:Y:S01]  /*c170*/  IMAD.IADD R2, R204, 0x1, -R2 ;  /* 0x00000001cc027824 */ /* 0x000fe200078e0a02 */
[----:B------:R-:W-:Y:S01]  /*c180*/  IABS R11, R7 ;  /* 0x00000007000b7213 */ /* 0x000fe20000000000 */
[----:B------:R-:W-:Y:S01]  /*c190*/  IMAD.MOV.U32 R107, RZ, RZ, R34 ;  /* 0x000000ffff6b7224 */ /* 0x000fe200078e0022 */
[----:B------:R-:W-:-:S02]  /*c1a0*/  IABS R10, R6 ;  /* 0x00000006000a7213 */ /* 0x000fc40000000000 */
[----:B------:R-:W-:Y:S02]  /*c1b0*/  IABS R7, R2 ;  /* 0x0000000200077213 */ /* 0x000fe40000000000 */
[----:B------:R-:W-:Y:S01]  /*c1c0*/  IABS R6, R5 ;  /* 0x0000000500067213 */ /* 0x000fe20000000000 */
[----:B------:R-:W-:Y:S01]  /*c1d0*/  IMAD.MOV.U32 R5, RZ, RZ, R11 ;  /* 0x000000ffff057224 */ /* 0x000fe200078e000b */
[----:B------:R-:W-:Y:S01]  /*c1e0*/  IABS R2, R4 ;  /* 0x0000000400027213 */ /* 0x000fe20000000000 */
[----:B------:R-:W-:Y:S01]  /*c1f0*/  IMAD.MOV.U32 R4, RZ, RZ, R10 ;  /* 0x000000ffff047224 */ /* 0x000fe200078e000a */
[----:B------:R-:W-:Y:S02]  /*c200*/  I2FP.F32.S32 R7, R7 ;  /* 0x0000000700077245 */ /* 0x000fe40000201400 */
        /* <DEDUP_REMOVED lines=12> */
[--C-:B------:R-:W-:Y:S01]  /*c2d0*/  IMAD.IADD R7, R203, 0x1, -R3.reuse ;  /* 0x00000001cb077824 */ /* 0x100fe200078e0a03 */
[----:B------:R-:W-:Y:S01]  /*c2e0*/  I2FP.F32.S32 R6, R6 ;  /* 0x0000000600067245 */ /* 0x000fe20000201400 */
[----:B------:R-:W-:Y:S01]  /*c2f0*/  IMAD.IADD R5, R202, 0x1, -R3 ;  /* 0x00000001ca057824 */ /* 0x000fe200078e0a03 */
[----:B------:R-:W-:Y:S01]  /*c300*/  ISETP.GE.AND P6, PT, R3, R208, PT ;  /* 0x000000d00300720c */ /* 0x000fe20003fc6270 */
[----:B------:R-:W-:Y:S01]  /*c310*/  IMAD.IADD R4, R201, 0x1, -R2 ;  /* 0x00000001c9047824 */ /* 0x000fe200078e0a02 */
[C---:B------:R-:W-:Y:S01]  /*c320*/  ISETP.GE.AND P5, PT, R3.reuse, R207, PT ;  /* 0x000000cf0300720c */ /* 0x040fe20003fa6270 */
[----:B------:R-:W-:Y:S01]  /*c330*/  FFMA.FTZ R12, R6, -UR31, R228 ;  /* 0x8000001f060c7c23 */ /* 0x000fe200080100e4 */
[----:B------:R-:W-:Y:S01]  /*c340*/  ISETP.GE.AND P4, PT, R3, R206, PT ;  /* 0x000000ce0300720c */ /* 0x000fe20003f86270 */
[----:B------:R-:W-:Y:S01]  /*c350*/  IMAD.IADD R6, R203, 0x1, -R2 ;  /* 0x00000001cb067824 */ /* 0x000fe200078e0a02 */
        /* <DEDUP_REMOVED lines=10> */
[----:B------:R-:W-:-:S02]  /*c400*/  IABS R8, R7 ;  /* 0x0000000700087213 */ /* 0x000fc40000000000 */
[----:B------:R-:W-:Y:S02]  /*c410*/  IABS R7, R5 ;  /* 0x0000000500077213 */ /* 0x000fe40000000000 */
[----:B------:R-:W-:Y:S02]  /*c420*/  IABS R5, R3 ;  /* 0x0000000300057213 */ /* 0x000fe40000000000 */
[----:B------:R-:W-:Y:S01]  /*c430*/  IABS R3, R6 ;  /* 0x0000000600037213 */ /* 0x000fe20000000000 */
[----:B------:R-:W-:Y:S01]  /*c440*/  IMAD.MOV.U32 R6, RZ, RZ, R8 ;  /* 0x000000ffff067224 */ /* 0x000fe200078e0008 */
[----:B------:R-:W-:Y:S02]  /*c450*/  IABS R4, R4 ;  /* 0x0000000400047213 */ /* 0x000fe40000000000 */
[----:B------:R-:W-:Y:S02]  /*c460*/  I2FP.F32.S32 R8, R5 ;  /* 0x0000000500087245 */ /* 0x000fe40000201400 */
[----:B------:R-:W-:-:S02]  /*c470*/  I2FP.F32.S32 R6, R6 ;  /* 0x0000000600067245 */ /* 0x000fc40000201400 */
        /* <DEDUP_REMOVED lines=15> */
[----:B------:R-:W-:Y:S01]  /*c570*/  IMAD.IADD R6, R203, 0x1, -R3 ;  /* 0x00000001cb067824 */ /* 0x000fe200078e0a03 */
[C---:B------:R-:W-:Y:S01]  /*c580*/  ISETP.GE.AND P6, PT, R2.reuse, R206, PT ;  /* 0x000000ce0200720c */ /* 0x040fe20003fc6270 */
[----:B------:R-:W-:Y:S01]  /*c590*/  IMAD.MOV.U32 R103, RZ, RZ, R43 ;  /* 0x000000ffff677224 */ /* 0x000fe200078e002b */
[C---:B------:R-:W-:Y:S01]  /*c5a0*/  ISETP.GE.AND P5, PT, R2.reuse, R205, PT ;  /* 0x000000cd0200720c */ /* 0x040fe20003fa6270 */
[----:B------:R-:W-:Y:S01]  /*c5b0*/  IMAD.MOV.U32 R231, RZ, RZ, R29 ;  /* 0x000000ffffe77224 */ /* 0x000fe200078e001d */
[----:B------:R-:W-:Y:S01]  /*c5c0*/  I2FP.F32.S32 R7, R7 ;  /* 0x0000000700077245 */ /* 0x000fe20000201400 */
[----:B------:R-:W-:Y:S01]  /*c5d0*/  IMAD.MOV.U32 R98, RZ, RZ, R36 ;  /* 0x000000ffff627224 */ /* 0x000fe200078e0024 */
[----:B------:R-:W-:-:S02]  /*c5e0*/  ISETP.LT.OR P0, PT, R2, R199, P0 ;  /* 0x000000c70200720c */ /* 0x000fc40000701670 */
[C---:B------:R-:W-:Y:S01]  /*c5f0*/  ISETP.LT.OR P3, PT, R2.reuse, R198, P3 ;  /* 0x000000c60200720c */ /* 0x040fe20001f61670 */
[----:B------:R-:W-:Y:S01]  /*c600*/  FFMA.FTZ R15, R7, -UR31, R229 ;  /* 0x8000001f070f7c23 */ /* 0x000fe200080100e5 */
[----:B------:R-:W-:Y:S01]  /*c610*/  ISETP.LT.OR P6, PT, R2, R200, P6 ;  /* 0x000000c80200720c */ /* 0x000fe200037c1670 */
[----:B------:R-:W-:Y:S01]  /*c620*/  IMAD.IADD R7, R202, 0x1, -R3 ;  /* 0x00000001ca077824 */ /* 0x000fe200078e0a03 */
[----:B------:R-:W-:Y:S01]  /*c630*/  ISETP.LT.OR P5, PT, R2, R197, P5 ;  /* 0x000000c50200720c */ /* 0x000fe20002fa1670 */
[----:B------:R-:W-:Y:S01]  /*c640*/  IMAD.IADD R2, R204, 0x1, -R2 ;  /* 0x00000001cc027824 */ /* 0x000fe200078e0a02 */
        /* <DEDUP_REMOVED lines=30> */
[----:B------:R-:W-:-:S02]  /*c830*/  FSEL R61, R13, -INF , !P0 ;  /* 0xff8000000d3d7808 */ /* 0x000fc40004000000 */
[----:B------:R-:W-:Y:S02]  /*c840*/  FSEL R72, R9, -INF , !P3 ;  /* 0xff80000009487808 */ /* 0x000fe40005800000 */
        /* <DEDUP_REMOVED lines=33> */
[----:B------:R-:W-:-:S02]  /*ca60*/  I2FP.F32.S32 R5, R5 ;  /* 0x0000000500057245 */ /* 0x000fc40000201400 */
        /* <DEDUP_REMOVED lines=17> */
[----:B------:R-:W-:-:S02]  /*cb80*/  ISETP.GE.AND P6, PT, R2, R206, PT ;  /* 0x000000ce0200720c */ /* 0x000fc40003fc6270 */
[C---:B------:R-:W-:Y:S02]  /*cb90*/  ISETP.GE.AND P5, PT, R2.reuse, R205, PT ;  /* 0x000000cd0200720c */ /* 0x040fe40003fa6270 */
[C---:B------:R-:W-:Y:S02]  /*cba0*/  ISETP.LT.OR P0, PT, R2.reuse, R199, P0 ;  /* 0x000000c70200720c */ /* 0x040fe40000701670 */
[C---:B------:R-:W-:Y:S02]  /*cbb0*/  ISETP.LT.OR P3, PT, R2.reuse, R198, P3 ;  /* 0x000000c60200720c */ /* 0x040fe40001f61670 */
[C---:B------:R-:W-:Y:S02]  /*cbc0*/  ISETP.LT.OR P6, PT, R2.reuse, R200, P6 ;  /* 0x000000c80200720c */ /* 0x040fe400037c1670 */
[----:B------:R-:W-:Y:S01]  /*cbd0*/  ISETP.LT.OR P5, PT, R2, R197, P5 ;  /* 0x000000c50200720c */ /* 0x000fe20002fa1670 */
[----:B------:R-:W-:Y:S01]  /*cbe0*/  IMAD.IADD R2, R204, 0x1, -R2 ;  /* 0x00000001cc027824 */ /* 0x000fe200078e0a02 */
[----:B------:R-:W-:-:S02]  /*cbf0*/  IABS R11, R7 ;  /* 0x00000007000b7213 */ /* 0x000fc40000000000 */
[----:B------:R-:W-:Y:S02]  /*cc00*/  IABS R10, R6 ;  /* 0x00000006000a7213 */ /* 0x000fe40000000000 */
[----:B------:R-:W-:Y:S02]  /*cc10*/  IABS R7, R2 ;  /* 0x0000000200077213 */ /* 0x000fe40000000000 */
[----:B------:R-:W-:Y:S01]  /*cc20*/  IABS R6, R5 ;  /* 0x0000000500067213 */ /* 0x000fe20000000000 */
[----:B------:R-:W-:Y:S01]  /*cc30*/  IMAD.MOV.U32 R5, RZ, RZ, R11 ;  /* 0x000000ffff057224 */ /* 0x000fe200078e000b */
[----:B------:R-:W-:Y:S01]  /*cc40*/  IABS R2, R4 ;  /* 0x0000000400027213 */ /* 0x000fe20000000000 */
[----:B------:R-:W-:Y:S01]  /*cc50*/  IMAD.MOV.U32 R4, RZ, RZ, R10 ;  /* 0x000000ffff047224 */ /* 0x000fe200078e000a */
        /* <DEDUP_REMOVED lines=17> */
[--C-:B------:R-:W-:Y:S01]  /*cd70*/  IMAD.IADD R4, R201, 0x1, -R2.reuse ;  /* 0x00000001c9047824 */ /* 0x100fe200078e0a02 */
[C---:B------:R-:W-:Y:S01]  /*cd80*/  ISETP.GE.AND P2, PT, R3.reuse, R207, PT ;  /* 0x000000cf0300720c */ /* 0x040fe20003f46270 */
[----:B------:R-:W-:Y:S01]  /*cd90*/  FFMA.FTZ R12, R6, -UR31, R213 ;  /* 0x8000001f060c7c23 */ /* 0x000fe200080100d5 */
[----:B------:R-:W-:Y:S01]  /*cda0*/  ISETP.GE.AND P0, PT, R3, R206, PT ;  /* 0x000000ce0300720c */ /* 0x000fe20003f06270 */
[----:B------:R-:W-:Y:S01]  /*cdb0*/  IMAD.IADD R6, R203, 0x1, -R2 ;  /* 0x00000001cb067824 */ /* 0x000fe200078e0a02 */
[----:B------:R-:W-:-:S02]  /*cdc0*/  ISETP.GE.AND P3, PT, R3, R205, PT ;  /* 0x000000cd0300720c */ /* 0x000fc40003f66270 */
[C---:B------:R-:W-:Y:S02]  /*cdd0*/  ISETP.LT.OR P4, PT, R3.reuse, R199, P4 ;  /* 0x000000c70300720c */ /* 0x040fe40002781670 */
[C---:B------:R-:W-:Y:S02]  /*cde0*/  ISETP.LT.OR P2, PT, R3.reuse, R198, P2 ;  /* 0x000000c60300720c */ /* 0x040fe40001741670 */
[C---:B------:R-:W-:Y:S02]  /*cdf0*/  ISETP.LT.OR P0, PT, R3.reuse, R200, P0 ;  /* 0x000000c80300720c */ /* 0x040fe40000701670 */
[----:B------:R-:W-:Y:S01]  /*ce00*/  ISETP.LT.OR P3, PT, R3, R197, P3 ;  /* 0x000000c50300720c */ /* 0x000fe20001f61670 */
[----:B------:R-:W-:Y:S01]  /*ce10*/  IMAD.IADD R3, R204, 0x1, -R3 ;  /* 0x00000001cc037824 */ /* 0x000fe200078e0a03 */
[----:B------:R-:W-:Y:S02]  /*ce20*/  IABS R8, R7 ;  /* 0x0000000700087213 */ /* 0x000fe40000000000 */
[----:B------:R-:W-:-:S02]  /*ce30*/  IABS R7, R5 ;  /* 0x0000000500077213 */ /* 0x000fc40000000000 */
[----:B------:R-:W-:Y:S02]  /*ce40*/  IABS R5, R3 ;  /* 0x0000000300057213 */ /* 0x000fe40000000000 */
[----:B------:R-:W-:Y:S01]  /*ce50*/  IABS R3, R6 ;  /* 0x0000000600037213 */ /* 0x000fe20000000000 */
[----:B------:R-:W-:Y:S01]  /*ce60*/  IMAD.MOV.U32 R6, RZ, RZ, R8 ;  /* 0x000000ffff067224 */ /* 0x000fe200078e0008 */
[----:B------:R-:W-:Y:S02]  /*ce70*/  IABS R4, R4 ;  /* 0x0000000400047213 */ /* 0x000fe40000000000 */
        /* <DEDUP_REMOVED lines=18> */
[----:B------:R-:W-:-:S02]  /*cfa0*/  ISETP.GE.AND P4, PT, R2, R206, PT ;  /* 0x000000ce0200720c */ /* 0x000fc40003f86270 */
[C---:B------:R-:W-:Y:S02]  /*cfb0*/  ISETP.GE.AND P2, PT, R2.reuse, R205, PT ;  /* 0x000000cd0200720c */ /* 0x040fe40003f46270 */
[----:B------:R-:W-:Y:S02]  /*cfc0*/  I2FP.F32.S32 R7, R7 ;  /* 0x0000000700077245 */ /* 0x000fe40000201400 */
[C---:B------:R-:W-:Y:S02]  /*cfd0*/  ISETP.LT.OR P6, PT, R2.reuse, R199, P6 ;  /* 0x000000c70200720c */ /* 0x040fe400037c1670 */
[C---:B------:R-:W-:Y:S01]  /*cfe0*/  ISETP.LT.OR P5, PT, R2.reuse, R198, P5 ;  /* 0x000000c60200720c */ /* 0x040fe20002fa1670 */
[----:B------:R-:W-:Y:S01]  /*cff0*/  FFMA.FTZ R15, R7, -UR31, R180 ;  /* 0x8000001f070f7c23 */ /* 0x000fe200080100b4 */
[----:B------:R-:W-:Y:S01]  /*d000*/  ISETP.LT.OR P4, PT, R2, R200, P4 ;  /* 0x000000c80200720c */ /* 0x000fe20002781670 */
[----:B------:R-:W-:Y:S01]  /*d010*/  IMAD.IADD R7, R202, 0x1, -R3 ;  /* 0x00000001ca077824 */ /* 0x000fe200078e0a03 */
        /* <DEDUP_REMOVED lines=13> */
[----:B------:R-:W-:-:S02]  /*d0f0*/  I2FP.F32.S32 R7, R7 ;  /* 0x0000000700077245 */ /* 0x000fc40000201400 */
        /* <DEDUP_REMOVED lines=13> */
[----:B------:R-:W-:-:S02]  /*d1d0*/  ISETP.LT.OR P0, PT, R3, R199, P0 ;  /* 0x000000c70300720c */ /* 0x000fc40000701670 */
[----:B------:R-:W-:Y:S02]  /*d1e0*/  ISETP.LT.OR P3, PT, R3, R198, P3 ;  /* 0x000000c60300720c */ /* 0x000fe40001f61670 */
[----:B------:R-:W-:Y:S02]  /*d1f0*/  FSEL R50, R13, -INF , !P6 ;  /* 0xff8000000d327808 */ /* 0x000fe40007000000 */
[----:B------:R-:W-:Y:S02]  /*d200*/  FSEL R56, R9, -INF , !P5 ;  /* 0xff80000009387808 */ /* 0x000fe40006800000 */
[C---:B------:R-:W-:Y:S02]  /*d210*/  ISETP.GE.AND P6, PT, R3.reuse, R206, PT ;  /* 0x000000ce0300720c */ /* 0x040fe40003fc6270 */
[----:B------:R-:W-:Y:S02]  /*d220*/  ISETP.GE.AND P5, PT, R3, R205, PT ;  /* 0x000000cd0300720c */ /* 0x000fe40003fa6270 */
[----:B------:R-:W-:-:S02]  /*d230*/  FSEL R68, R8, -INF , !P4 ;  /* 0xff80000008447808 */ /* 0x000fc40006000000 */
[----:B------:R-:W-:Y:S02]  /*d240*/  FSEL R128, R7, -INF , !P2 ;  /* 0xff80000007807808 */ /* 0x000fe40005000000 */
[----:B------:R-:W-:Y:S01]  /*d250*/  FSEL R49, R5, -INF , !P0 ;  /* 0xff80000005317808 */ /* 0x000fe20004000000 */
[--C-:B------:R-:W-:Y:S01]  /*d260*/  IMAD.IADD R5, R201, 0x1, -R2.reuse ;  /* 0x00000001c9057824 */ /* 0x100fe200078e0a02 */
[----:B------:R-:W-:Y:S01]  /*d270*/  FSEL R55, R4, -INF , !P3 ;  /* 0xff80000004377808 */ /* 0x000fe20005800000 */
[----:B------:R-:W-:Y:S01]  /*d280*/  IMAD.IADD R4, R203, 0x1, -R2 ;  /* 0x00000001cb047824 */ /* 0x000fe200078e0a02 */
[C---:B------:R-:W-:Y:S02]  /*d290*/  ISETP.GE.AND P4, PT, R2.reuse, R208, PT ;  /* 0x000000d00200720c */ /* 0x040fe40003f86270 */
[C---:B------:R-:W-:Y:S02]  /*d2a0*/  ISETP.GE.AND P2, PT, R2.reuse, R207, PT ;  /* 0x000000cf0200720c */ /* 0x040fe40003f46270 */
[----:B------:R-:W-:-:S02]  /*d2b0*/  ISETP.GE.AND P0, PT, R2, R206, PT ;  /* 0x000000ce0200720c */ /* 0x000fc40003f06270 */
[----:B------:R-:W-:Y:S02]  /*d2c0*/  ISETP.GE.AND P3, PT, R2, R205, PT ;  /* 0x000000cd0200720c */ /* 0x000fe40003f66270 */
[C---:B------:R-:W-:Y:S02]  /*d2d0*/  ISETP.LT.OR P6, PT, R3.reuse, R200, P6 ;  /* 0x000000c80300720c */ /* 0x040fe400037c1670 */
[----:B------:R-:W-:Y:S01]  /*d2e0*/  ISETP.LT.OR P5, PT, R3, R197, P5 ;  /* 0x000000c50300720c */ /* 0x000fe20002fa1670 */
[----:B------:R-:W-:Y:S01]  /*d2f0*/  IMAD.IADD R3, R202, 0x1, -R2 ;  /* 0x00000001ca037824 */ /* 0x000fe200078e0a02 */
[C---:B------:R-:W-:Y:S02]  /*d300*/  ISETP.LT.OR P4, PT, R2.reuse, R199, P4 ;  /* 0x000000c70200720c */ /* 0x040fe40002781670 */
[C---:B------:R-:W-:Y:S02]  /*d310*/  ISETP.LT.OR P2, PT, R2.reuse, R198, P2 ;  /* 0x000000c60200720c */ /* 0x040fe40001741670 */
[----:B------:R-:W-:-:S02]  /*d320*/  ISETP.LT.OR P0, PT, R2, R200, P0 ;  /* 0x000000c80200720c */ /* 0x000fc40000701670 */
[----:B------:R-:W-:Y:S01]  /*d330*/  ISETP.LT.OR P3, PT, R2, R197, P3 ;  /* 0x000000c50200720c */ /* 0x000fe20001f61670 */
[----:B------:R-:W-:Y:S01]  /*d340*/  IMAD.IADD R2, R204, 0x1, -R2 ;  /* 0x00000001cc027824 */ /* 0x000fe200078e0a02 */
[----:B------:R-:W-:Y:S02]  /*d350*/  IABS R5, R5 ;  /* 0x0000000500057213 */ /* 0x000fe40000000000 */
        /* <DEDUP_REMOVED lines=173> */
[----:B------:R-:W-:Y:S02]  /*de30*/  VIADD R2, R0, 0x51 ;  /* 0x0000005100027836 */ /* 0x000fe40000000000 */
[----:B------:R-:W-:Y:S01]  /*de40*/  FFMA.FTZ R8, R8, -UR31, R31 ;  /* 0x8000001f08087c23 */ /* 0x000fe2000801001f */
        /* <DEDUP_REMOVED lines=31> */
[----:B------:R-:W-:Y:S01]  /*e040*/  I2FP.F32.S32 R2, R2 ;  /* 0x0000000200027245 */ /* 0x000fe20000201400 */
[----:B------:R-:W-:Y:S01]  /*e050*/  FFMA.FTZ R4, R4, -UR31, R175 ;  /* 0x8000001f04047c23 */ /* 0x000fe200080100af */
[----:B------:R-:W-:Y:S02]  /*e060*/  IMAD.MOV.U32 R103, RZ, RZ, R85 ;  /* 0x000000ffff677224 */ /* 0x000fe400078e0055 */
[----:B------:R-:W-:Y:S01]  /*e070*/  FFMA.FTZ R12, R6, -UR31, R229 ;  /* 0x8000001f060c7c23 */ /* 0x000fe200080100e5 */
[----:B------:R-:W-:Y:S01]  /*e080*/  IMAD.MOV.U32 R229, RZ, RZ, R115 ;  /* 0x000000ffffe57224 */ /* 0x000fe200078e0073 */
[----:B------:R-:W-:Y:S01]  /*e090*/  FSEL R90, R9, -INF , !P6 ;  /* 0xff800000095a7808 */ /* 0x000fe20007000000 */
[----:B------:R-:W-:Y:S01]  /*e0a0*/  IMAD.MOV.U32 R85, RZ, RZ, R42 ;  /* 0x000000ffff557224 */ /* 0x000fe200078e002a */
[----:B------:R-:W-:Y:S01]  /*e0b0*/  FSEL R115, R8, -INF , !P5 ;  /* 0xff80000008737808 */ /* 0x000fe20006800000 */
[----:B------:R-:W-:Y:S01]  /*e0c0*/  FFMA.FTZ R10, R2, -UR31, R16 ;  /* 0x8000001f020a7c23 */ /* 0x000fe20008010010 */
[----:B------:R-:W-:Y:S01]  /*e0d0*/  FSEL R29, R5, -INF , !P4 ;  /* 0xff800000051d7808 */ /* 0x000fe20006000000 */
[----:B------:R-:W-:Y:S01]  /*e0e0*/  VIADD R2, R0, 0x59 ;  /* 0x0000005900027836 */ /* 0x000fe20000000000 */
[----:B------:R-:W-:Y:S01]  /*e0f0*/  FSEL R42, R4, -INF , !P2 ;  /* 0xff800000042a7808 */ /* 0x000fe20005000000 */
[--C-:B------:R-:W-:Y:S01]  /*e100*/  IMAD.IADD R7, R203, 0x1, -R3.reuse ;  /* 0x00000001cb077824 */ /* 0x100fe200078e0a03 */
[C---:B------:R-:W-:Y:S01]  /*e110*/  ISETP.GE.AND P6, PT, R3.reuse, R208, PT ;  /* 0x000000d00300720c */ /* 0x040fe20003fc6270 */
[----:B------:R-:W-:Y:S01]  /*e120*/  IMAD.IADD R5, R202, 0x1, -R3 ;  /* 0x00000001ca057824 */ /* 0x000fe200078e0a03 */
[----:B------:R-:W-:Y:S01]  /*e130*/  ISETP.GE.AND P5, PT, R3, R207, PT ;  /* 0x000000cf0300720c */ /* 0x000fe20003fa6270 */
[--C-:B------:R-:W-:Y:S01]  /*e140*/  IMAD.IADD R6, R203, 0x1, -R2.reuse ;  /* 0x00000001cb067824 */ /* 0x100fe200078e0a02 */
        /* <DEDUP_REMOVED lines=32> */
[----:B------:R-:W-:Y:S01]  /*e350*/  ISETP.GE.AND P3, PT, R2, R207, PT ;  /* 0x000000cf0200720c */ /* 0x000fe20003f66270 */
[--C-:B------:R-:W-:Y:S01]  /*e360*/  IMAD.IADD R7, R202, 0x1, -R3.reuse ;  /* 0x00000001ca077824 */ /* 0x100fe200078e0a03 */
[C---:B------:R-:W-:Y:S01]  /*e370*/  ISETP.GE.AND P6, PT, R2.reuse, R206, PT ;  /* 0x000000ce0200720c */ /* 0x040fe20003fc6270 */
        /* <DEDUP_REMOVED lines=12> */
[----:B------:R-:W-:Y:S01]  /*e440*/  IABS R2, R6 ;  /* 0x0000000600027213 */ /* 0x000fe20000000000 */
[----:B------:R-:W-:Y:S01]  /*e450*/  IMAD.MOV.U32 R6, RZ, RZ, R4 ;  /* 0x000000ffff067224 */ /* 0x000fe200078e0004 */
[----:B------:R-:W-:Y:S02]  /*e460*/  I2FP.F32.S32 R10, R10 ;  /* 0x0000000a000a7245 */ /* 0x000fe40000201400 */
        /* <DEDUP_REMOVED lines=22> */
[----:B------:R-:W-:Y:S01]  /*e5d0*/  IMAD.IADD R6, R204, 0x1, -R3 ;  /* 0x00000001cc067824 */ /* 0x000fe200078e0a03 */
        /* <DEDUP_REMOVED lines=40> */
[----:B------:R-:W-:-:S02]  /*e860*/  VIADD R2, R0, 0x68 ;  /* 0x0000006800027836 */ /* 0x000fc40000000000 */
[----:B------:R-:W-:Y:S01]  /*e870*/  FFMA.FTZ R8, R8, -UR31, R98 ;  /* 0x8000001f08087c23 */ /* 0x000fe20008010062 */
[----:B------:R-:W-:Y:S01]  /*e880*/  IMAD.MOV.U32 R98, RZ, RZ, R109 ;  /* 0x000000ffff627224 */ /* 0x000fe200078e006d */
[----:B------:R-:W-:Y:S01]  /*e890*/  FSEL R84, R10, -INF , !P0 ;  /* 0xff8000000a547808 */ /* 0x000fe20004000000 */
[----:B------:R-:W-:Y:S01]  /*e8a0*/  IMAD.MOV.U32 R234, RZ, RZ, R30 ;  /* 0x000000ffffea7224 */ /* 0x000fe200078e001e */
[----:B------:R-:W-:Y:S01]  /*e8b0*/  FSEL R109, R4, -INF , !P3 ;  /* 0xff800000046d7808 */ /* 0x000fe20005800000 */
[----:B------:R-:W-:Y:S01]  /*e8c0*/  VIADD R3, R0, 0x69 ;  /* 0x0000006900037836 */ /* 0x000fe20000000000 */
[----:B------:R-:W-:Y:S01]  /*e8d0*/  FSEL R21, R6, -INF , !P6 ;  /* 0xff80000006157808 */ /* 0x000fe20007000000 */
[--C-:B------:R-:W-:Y:S01]  /*e8e0*/  IMAD.IADD R7, R201, 0x1, -R2.reuse ;  /* 0x00000001c9077824 */ /* 0x100fe200078e0a02 */
[----:B------:R-:W-:Y:S01]  /*e8f0*/  FSEL R30, R5, -INF , !P5 ;  /* 0xff800000051e7808 */ /* 0x000fe20006800000 */
[--C-:B------:R-:W-:Y:S01]  /*e900*/  IMAD.IADD R6, R203, 0x1, -R2.reuse ;  /* 0x00000001cb067824 */ /* 0x100fe200078e0a02 */
[----:B------:R-:W-:Y:S01]  /*e910*/  ISETP.GE.AND P0, PT, R2, R208, PT ;  /* 0x000000d00200720c */ /* 0x000fe20003f06270 */
[----:B------:R-:W-:Y:S01]  /*e920*/  IMAD.IADD R5, R202, 0x1, -R2 ;  /* 0x00000001ca057824 */ /* 0x000fe200078e0a02 */
[C---:B------:R-:W-:Y:S01]  /*e930*/  ISETP.GE.AND P3, PT, R2.reuse, R207, PT ;  /* 0x000000cf0200720c */ /* 0x040fe20003f66270 */
[----:B------:R-:W-:Y:S01]  /*e940*/  IMAD.IADD R4, R201, 0x1, -R3 ;  /* 0x00000001c9047824 */ /* 0x000fe200078e0a03 */
        /* <DEDUP_REMOVED lines=20> */
[----:B------:R-:W-:Y:S02]  /*ea90*/  IMAD.MOV.U32 R231, RZ, RZ, R28 ;  /* 0x000000ffffe77224 */ /* 0x000fe400078e001c */
[----:B------:R-:W-:Y:S01]  /*eaa0*/  FFMA.FTZ R4, R4, -UR31, R232 ;  /* 0x8000001f04047c23 */ /* 0x000fe200080100e8 */
[----:B------:R-:W-:Y:S01]  /*eab0*/  FSEL R79, R9, -INF , !P4 ;  /* 0xff800000094f7808 */ /* 0x000fe20006000000 */
[----:B------:R-:W-:Y:S01]  /*eac0*/  FFMA.FTZ R10, R2, -UR31, R103 ;  /* 0x8000001f020a7c23 */ /* 0x000fe20008010067 */
[----:B------:R-:W-:Y:S01]  /*ead0*/  FSEL R103, R8, -INF , !P2 ;  /* 0xff80000008677808 */ /* 0x000fe20005000000 */
[----:B------:R-:W-:Y:S01]  /*eae0*/  VIADD R2, R0, 0x70 ;  /* 0x0000007000027836 */ /* 0x000fe20000000000 */
[----:B------:R-:W-:Y:S01]  /*eaf0*/  FSEL R20, R5, -INF , !P0 ;  /* 0xff80000005147808 */ /* 0x000fe20004000000 */
[--C-:B------:R-:W-:Y:S01]  /*eb00*/  IMAD.IADD R7, R203, 0x1, -R3.reuse ;  /* 0x00000001cb077824 */ /* 0x100fe200078e0a03 */
[----:B------:R-:W-:Y:S01]  /*eb10*/  FSEL R28, R4, -INF , !P3 ;  /* 0xff800000041c7808 */ /* 0x000fe20005800000 */
[----:B------:R-:W-:Y:S01]  /*eb20*/  IMAD.IADD R5, R202, 0x1, -R3 ;  /* 0x00000001ca057824 */ /* 0x000fe200078e0a03 */
[----:B------:R-:W-:Y:S01]  /*eb30*/  I2FP.F32.S32 R6, R6 ;  /* 0x0000000600067245 */ /* 0x000fe20000201400 */
[----:B------:R-:W-:Y:S01]  /*eb40*/  IMAD.IADD R4, R201, 0x1, -R2 ;  /* 0x00000001c9047824 */ /* 0x000fe200078e0a02 */
[----:B------:R-:W-:-:S02]  /*eb50*/  ISETP.GE.AND P4, PT, R3, R208, PT ;  /* 0x000000d00300720c */ /* 0x000fc40003f86270 */
[C---:B------:R-:W-:Y:S01]  /*eb60*/  ISETP.GE.AND P2, PT, R3.reuse, R207, PT ;  /* 0x000000cf0300720c */ /* 0x040fe20003f46270 */
[----:B------:R-:W-:Y:S01]  /*eb70*/  FFMA.FTZ R12, R6, -UR31, R98 ;  /* 0x8000001f060c7c23 */ /* 0x000fe20008010062 */
[----:B------:R-:W-:Y:S01]  /*eb80*/  ISETP.GE.AND P0, PT, R3, R206, PT ;  /* 0x000000ce0300720c */ /* 0x000fe20003f06270 */
[----:B------:R-:W-:Y:S01]  /*eb90*/  IMAD.IADD R6, R203, 0x1, -R2 ;  /* 0x00000001cb067824 */ /* 0x000fe200078e0a02 */
[C---:B------:R-:W-:Y:S02]  /*eba0*/  ISETP.GE.AND P3, PT, R3.reuse, R205, PT ;  /* 0x000000cd0300720c */ /* 0x040fe40003f66270 */
        /* <DEDUP_REMOVED lines=10> */
[----:B------:R-:W-:-:S02]  /*ec50*/  IABS R4, R4 ;  /* 0x0000000400047213 */ /* 0x000fc40000000000 */
        /* <DEDUP_REMOVED lines=8> */
[----:B------:R-:W-:-:S02]  /*ece0*/  IMAD.MOV.U32 R228, RZ, RZ, R83 ;  /* 0x000000ffffe47224 */ /* 0x000fc400078e0053 */
[----:B------:R-:W-:Y:S01]  /*ecf0*/  FFMA.FTZ R13, R3, -UR31, R102 ;  /* 0x8000001f030d7c23 */ /* 0x000fe20008010066 */
[----:B------:R-:W-:Y:S01]  /*ed00*/  FSEL R83, R12, -INF , !P6 ;  /* 0xff8000000c537808 */ /* 0x000fe20007000000 */
[----:B------:R-:W-:Y:S01]  /*ed10*/  VIADD R3, R0, 0x71 ;  /* 0x0000007100037836 */ /* 0x000fe20000000000 */
[----:B------:R-:W-:Y:S01]  /*ed20*/  FSEL R102, R11, -INF , !P5 ;  /* 0xff8000000b667808 */ /* 0x000fe20006800000 */
[----:B------:R-:W-:Y:S01]  /*ed30*/  IMAD.IADD R5, R202, 0x1, -R2 ;  /* 0x00000001ca057824 */ /* 0x000fe200078e0a02 */
[----:B------:R-:W-:Y:S01]  /*ed40*/  FSEL R26, R4, -INF , !P2 ;  /* 0xff800000041a7808 */ /* 0x000fe20005000000 */
[--C-:B------:R-:W-:Y:S01]  /*ed50*/  IMAD.IADD R4, R201, 0x1, -R3.reuse ;  /* 0x00000001c9047824 */ /* 0x100fe200078e0a03 */
[C---:B------:R-:W-:Y:S01]  /*ed60*/  ISETP.GE.AND P6, PT, R2.reuse, R208, PT ;  /* 0x000000d00200720c */ /* 0x040fe20003fc6270 */
[----:B------:R-:W-:Y:S01]  /*ed70*/  IMAD.IADD R6, R203, 0x1, -R3 ;  /* 0x00000001cb067824 */ /* 0x000fe200078e0a03 */
[C---:B------:R-:W-:Y:S02]  /*ed80*/  ISETP.GE.AND P5, PT, R2.reuse, R207, PT ;  /* 0x000000cf0200720c */ /* 0x040fe40003fa6270 */
        /* <DEDUP_REMOVED lines=30> */
[----:B------:R-:W-:Y:S01]  /*ef70*/  FSEL R98, R15, -INF , !P3 ;  /* 0xff8000000f627808 */ /* 0x000fe20005800000 */
[----:B------:R-:W-:Y:S01]  /*ef80*/  FFMA.FTZ R9, R2, -UR31, R224 ;  /* 0x8000001f02097c23 */ /* 0x000fe200080100e0 */
[C---:B------:R-:W-:Y:S01]  /*ef90*/  ISETP.GE.AND P3, PT, R3.reuse, R207, PT ;  /* 0x000000cf0300720c */ /* 0x040fe20003f66270 */
[----:B------:R-:W-:Y:S01]  /*efa0*/  VIADD R2, R0, 0x78 ;  /* 0x0000007800027836 */ /* 0x000fe20000000000 */
[----:B------:R-:W-:Y:S01]  /*efb0*/  ISETP.LT.OR P0, PT, R3, R199, P0 ;  /* 0x000000c70300720c */ /* 0x000fe20000701670 */
[----:B------:R-:W-:Y:S01]  /*efc0*/  FFMA.FTZ R4, R4, -UR31, R226 ;  /* 0x8000001f04047c23 */ /* 0x000fe200080100e2 */
[----:B------:R-:W-:Y:S01]  /*efd0*/  FSEL R18, R14, -INF , !P6 ;  /* 0xff8000000e127808 */ /* 0x000fe20007000000 */
[----:B------:R-:W-:Y:S01]  /*efe0*/  VIADD R0, R0, 0x79 ;  /* 0x0000007900007836 */ /* 0x000fe20000000000 */
[----:B------:R-:W-:-:S02]  /*eff0*/  FSEL R23, R13, -INF , !P5 ;  /* 0xff8000000d177808 */ /* 0x000fc40006800000 */
[C---:B------:R-:W-:Y:S02]  /*f000*/  ISETP.GE.AND P6, PT, R3.reuse, R206, PT ;  /* 0x000000ce0300720c */ /* 0x040fe40003fc6270 */
[C---:B------:R-:W-:Y:S02]  /*f010*/  ISETP.GE.AND P5, PT, R3.reuse, R205, PT ;  /* 0x000000cd0300720c */ /* 0x040fe40003fa6270 */
[----:B------:R-:W-:Y:S02]  /*f020*/  ISETP.LT.OR P3, PT, R3, R198, P3 ;  /* 0x000000c60300720c */ /* 0x000fe40001f61670 */
[----:B------:R-:W-:Y:S01]  /*f030*/  FSEL R17, R5, -INF , !P0 ;  /* 0xff80000005117808 */ /* 0x000fe20004000000 */
[--C-:B------:R-:W-:Y:S01]  /*f040*/  IMAD.IADD R5, R201, 0x1, -R2.reuse ;  /* 0x00000001c9057824 */ /* 0x100fe200078e0a02 */
[C---:B------:R-:W-:Y:S02]  /*f050*/  ISETP.LT.OR P6, PT, R3.reuse, R200, P6 ;  /* 0x000000c80300720c */ /* 0x040fe400037c1670 */
[----:B------:R-:W-:Y:S01]  /*f060*/  ISETP.LT.OR P5, PT, R3, R197, P5 ;  /* 0x000000c50300720c */ /* 0x000fe20002fa1670 */
[----:B------:R-:W-:Y:S01]  /*f070*/  IMAD.IADD R3, R202, 0x1, -R2 ;  /* 0x00000001ca037824 */ /* 0x000fe200078e0a02 */
[----:B------:R-:W-:-:S02]  /*f080*/  FSEL R78, R8, -INF , !P4 ;  /* 0xff800000084e7808 */ /* 0x000fc40006000000 */
[----:B------:R-:W-:Y:S02]  /*f090*/  FSEL R99, R7, -INF , !P2 ;  /* 0xff80000007637808 */ /* 0x000fe40005000000 */
[----:B------:R-:W-:Y:S01]  /*f0a0*/  FSEL R22, R4, -INF , !P3 ;  /* 0xff80000004167808 */ /* 0x000fe20005800000 */
[----:B------:R-:W-:Y:S01]  /*f0b0*/  IMAD.IADD R4, R203, 0x1, -R2 ;  /* 0x00000001cb047824 */ /* 0x000fe200078e0a02 */
[C---:B------:R-:W-:Y:S02]  /*f0c0*/  ISETP.GE.AND P4, PT, R2.reuse, R208, PT ;  /* 0x000000d00200720c */ /* 0x040fe40003f86270 */
[C---:B------:R-:W-:Y:S02]  /*f0d0*/  ISETP.GE.AND P2, PT, R2.reuse, R207, PT ;  /* 0x000000cf0200720c */ /* 0x040fe40003f46270 */
[C---:B------:R-:W-:Y:S02]  /*f0e0*/  ISETP.GE.AND P0, PT, R2.reuse, R206, PT ;  /* 0x000000ce0200720c */ /* 0x040fe40003f06270 */
[----:B------:R-:W-:-:S02]  /*f0f0*/  ISETP.GE.AND P3, PT, R2, R205, PT ;  /* 0x000000cd0200720c */ /* 0x000fc40003f66270 */
[----:B------:R-:W-:Y:S02]  /*f100*/  IABS R6, R6 ;  /* 0x0000000600067213 */ /* 0x000fe40000000000 */
[----:B------:R-:W-:Y:S02]  /*f110*/  IABS R8, R5 ;  /* 0x0000000500087213 */ /* 0x000fe40000000000 */
[C---:B------:R-:W-:Y:S02]  /*f120*/  ISETP.LT.OR P4, PT, R2.reuse, R199, P4 ;  /* 0x000000c70200720c */ /* 0x040fe40002781670 */
[C---:B------:R-:W-:Y:S02]  /*f130*/  ISETP.LT.OR P2, PT, R2.reuse, R198, P2 ;  /* 0x000000c60200720c */ /* 0x040fe40001741670 */
[C---:B------:R-:W-:Y:S02]  /*f140*/  ISETP.LT.OR P0, PT, R2.reuse, R200, P0 ;  /* 0x000000c80200720c */ /* 0x040fe40000701670 */
[----:B------:R-:W-:Y:S01]  /*f150*/  ISETP.LT.OR P3, PT, R2, R197, P3 ;  /* 0x000000c50200720c */ /* 0x000fe20001f61670 */
[----:B------:R-:W-:Y:S01]  /*f160*/  IMAD.IADD R2, R204, 0x1, -R2 ;  /* 0x00000001cc027824 */ /* 0x000fe200078e0a02 */
[----:B------:R-:W-:Y:S01]  /*f170*/  IABS R10, R3 ;  /* 0x00000003000a7213 */ /* 0x000fe20000000000 */
[----:B------:R-:W-:Y:S01]  /*f180*/  IMAD.MOV.U32 R3, RZ, RZ, R6 ;  /* 0x000000ffff037224 */ /* 0x000fe200078e0006 */
[----:B------:R-:W-:Y:S01]  /*f190*/  IABS R5, R4 ;  /* 0x0000000400057213 */ /* 0x000fe20000000000 */
[----:B------:R-:W-:Y:S01]  /*f1a0*/  IMAD.MOV.U32 R4, RZ, RZ, R8 ;  /* 0x000000ffff047224 */ /* 0x000fe200078e0008 */
[----:B------:R-:W-:Y:S01]  /*f1b0*/  IABS R7, R2 ;  /* 0x0000000200077213 */ /* 0x000fe20000000000 */
[----:B------:R-:W-:Y:S01]  /*f1c0*/  IMAD.MOV.U32 R6, RZ, RZ, R10 ;  /* 0x000000ffff067224 */ /* 0x000fe200078e000a */
[----:B------:R-:W-:-:S02]  /*f1d0*/  I2FP.F32.S32 R2, R3 ;  /* 0x0000000300027245 */ /* 0x000fc40000201400 */
        /* <DEDUP_REMOVED lines=10> */
[--C-:B------:R-:W-:Y:S01]  /*f280*/  IMAD.IADD R2, R202, 0x1, -R0.reuse ;  /* 0x00000001ca027824 */ /* 0x100fe200078e0a00 */
[----:B------:R-:W-:Y:S01]  /*f290*/  FSEL R16, R4, -INF , !P4 ;  /* 0xff80000004107808 */ /* 0x000fe20006000000 */
[--C-:B------:R-:W-:Y:S01]  /*f2a0*/  IMAD.IADD R4, R201, 0x1, -R0.reuse ;  /* 0x00000001c9047824 */ /* 0x100fe200078e0a00 */
[----:B------:R-:W-:Y:S01]  /*f2b0*/  FSEL R91, R3, -INF , !P2 ;  /* 0xff800000035b7808 */ /* 0x000fe20005000000 */
[----:B------:R-:W-:Y:S01]  /*f2c0*/  IMAD.IADD R3, R203, 0x1, -R0 ;  /* 0x00000001cb037824 */ /* 0x000fe200078e0a00 */
[C---:B------:R-:W-:Y:S01]  /*f2d0*/  ISETP.GE.AND P6, PT, R0.reuse, R208, PT ;  /* 0x000000d00000720c */ /* 0x040fe20003fc6270 */
[----:B------:R-:W-:Y:S01]  /*f2e0*/  FFMA.FTZ R6, R7, -UR31, R252 ;  /* 0x8000001f07067c23 */ /* 0x000fe200080100fc */
        /* <DEDUP_REMOVED lines=8> */
[----:B------:R-:W-:-:S02]  /*f370*/  FSEL R77, R5, -INF , !P0 ;  /* 0xff800000054d7808 */ /* 0x000fc40004000000 */
[----:B------:R-:W-:Y:S02]  /*f380*/  PLOP3.LUT P0, PT, PT, PT, UP0, 0x80, 0x0 ;  /* 0x000000000000781c */ /* 0x000fe40003f0f008 */
[----:B------:R-:W-:Y:S02]  /*f390*/  IABS R4, R4 ;  /* 0x0000000400047213 */ /* 0x000fe40000000000 */
[----:B------:R-:W-:Y:S02]  /*f3a0*/  IABS R3, R3 ;  /* 0x0000000300037213 */ /* 0x000fe40000000000 */
[----:B------:R-:W-:Y:S02]  /*f3b0*/  IABS R2, R2 ;  /* 0x0000000200027213 */ /* 0x000fe40000000000 */
[----:B------:R-:W-:Y:S02]  /*f3c0*/  IABS R0, R0 ;  /* 0x0000000000007213 */ /* 0x000fe40000000000 */
[----:B------:R-:W-:-:S02]  /*f3d0*/  I2FP.F32.S32 R4, R4 ;  /* 0x0000000400047245 */ /* 0x000fc40000201400 */
        /* <DEDUP_REMOVED lines=9> */
[----:B------:R-:W-:-:S02]  /*f470*/  FSEL R86, R3, -INF , !P5 ;  /* 0xff80000003567808 */ /* 0x000fc40006800000 */
        /* <DEDUP_REMOVED lines=63> */
.L_x_316:
[----:B------:R-:W-:Y:S05]  /*f870*/  BSYNC B0 ;  /* 0x0000000000007941 */ /* 0x000fea0003800000 */
.L_x_315:
[----:B------:R-:W0:Y:S02]  /*f880*/  LDGDEPBAR ;  /* 0x00000000000079af */ /* 0x000e240000000000 */
.L_x_314:
        /* <DEDUP_REMOVED lines=48> */
[----:B--2---:R2:W-:Y:S01]  /*fb90*/  MUFU.EX2 R5, R2 ;  /* 0x0000000200057308 */ /* 0x0045e20000000800 */
        /* <DEDUP_REMOVED lines=48> */
[----:B------:R1:W3:Y:S01]  /*fea0*/  MUFU.EX2 R172, R3 ;  /* 0x0000000300ac7308 */ /* 0x0002e20000000800 */
[----:B--2---:R-:W-:Y:S01]  /*feb0*/  FMNMX.FTZ R2, R2, R4, !PT ;  /* 0x0000000402027209 */ /* 0x004fe20007810000 */
[----:B-1----:R-:W-:-:S04]  /*fec0*/  FFMA.FTZ R3, R50, UR20, -R0 ;  /* 0x0000001432037c23 */ /* 0x002fc80008010800 */
[----:B------:R-:W1:Y:S02]  /*fed0*/  SHFL.BFLY PT, R4, R2, 0x1, 0x1f ;  /* 0x0c201f0002047f89 */ /* 0x000e6400000e0000 */
[----:B------:R2:W4:Y:S02]  /*fee0*/  MUFU.EX2 R173, R3 ;  /* 0x0000000300ad7308 */ /* 0x0005240000000800 */
[----:B--2---:R-:W-:Y:S01]  /*fef0*/  FFMA.FTZ R3, R49, UR20, -R0 ;  /* 0x0000001431037c23 */ /* 0x004fe20008010800 */
[----:B---3--:R-:W-:-:S05]  /*ff00*/  MOV R49, R172 ;  /* 0x000000ac00317202 */ /* 0x008fca0000000f00 */
[----:B------:R2:W-:Y:S01]  /*ff10*/  MUFU.EX2 R179, R3 ;  /* 0x0000000300b37308 */ /* 0x0005e20000000800 */
[----:B-1----:R-:W-:Y:S01]  /*ff20*/  FMNMX.FTZ R74, R2, R4, !PT ;  /* 0x00000004024a7209 */ /* 0x002fe20007810000 */
[----:B------:R-:W-:-:S03]  /*ff30*/  FFMA.FTZ R2, R16, UR20, -R0 ;  /* 0x0000001410027c23 */ /* 0x000fc60008010800 */
[----:B------:R-:W-:Y:S01]  /*ff40*/  FSETP.NEU.FTZ.AND P2, PT, R74, -INF , PT ;  /* 0xff8000004a00780b */ /* 0x000fe20003f5d000 */
[----:B--2---:R-:W-:Y:S01]  /*ff50*/  FFMA.FTZ R3, R45, UR20, -R0 ;  /* 0x000000142d037c23 */ /* 0x004fe20008010800 */
[----:B------:R-:W-:-:S03]  /*ff60*/  MOV R45, R9 ;  /* 0x00000009002d7202 */ /* 0x000fc60000000f00 */
[----:B------:R1:W2:Y:S02]  /*ff70*/  MUFU.EX2 R174, R3 ;  /* 0x0000000300ae7308 */ /* 0x0002a40000000800 */
[----:B-1----:R-:W-:-:S06]  /*ff80*/  FFMA.FTZ R3, R43, UR20, -R0 ;  /* 0x000000142b037c23 */ /* 0x002fcc0008010800 */
[----:B------:R1:W-:Y:S02]  /*ff90*/  MUFU.EX2 R177, R3 ;  /* 0x0000000300b17308 */ /* 0x0003e40000000800 */
[----:B-1----:R-:W-:Y:S01]  /*ffa0*/  FFMA.FTZ R3, R37, UR20, -R0 ;  /* 0x0000001425037c23 */ /* 0x002fe20008010800 */
[----:B------:R-:W-:-:S05]  /*ffb0*/  MOV R37, R7 ;  /* 0x0000000700257202 */ /* 0x000fca0000000f00 */
[----:B------:R1:W-:Y:S02]  /*ffc0*/  MUFU.EX2 R176, R3 ;  /* 0x0000000300b07308 */ /* 0x0003e40000000800 */
[----:B-1----:R-:W-:Y:S01]  /*ffd0*/  FFMA.FTZ R3, R35, UR20, -R0 ;  /* 0x0000001423037c23 */ /* 0x002fe20008010800 */
[----:B----4-:R-:W-:-:S05]  /*ffe0*/  MOV R35, R173 ;  /* 0x000000ad00237202 */ /* 0x010fca0000000f00 */
[----:B------:R1:W-:Y:S02]  /*fff0*/  MUFU.EX2 R50, R3 ;  /* 0x0000000300327308 */ /* 0x0003e40000000800 */
[----:B-1----:R-:W-:Y:S01]  /*10000*/  FFMA.FTZ R3, R34, UR20, -R0 ;  /* 0x0000001422037c23 */ /* 0x002fe20008010800 */
[----:B--2---:R-:W-:-:S05]  /*10010*/  MOV R34, R174 ;  /* 0x000000ae00227202 */ /* 0x004fca0000000f00 */
[----:B------:R1:W2:Y:S02]  /*10020*/  MUFU.EX2 R178, R3 ;  /* 0x0000000300b27308 */ /* 0x0002a40000000800 */
        /* <DEDUP_REMOVED lines=8> */
[----:B------:R-:W-:-:S05]  /*100b0*/  MOV R25, R5 ;  /* 0x0000000500197202 */ /* 0x000fca0000000f00 */
[----:B------:R1:W-:Y:S02]  /*100c0*/  MUFU.EX2 R108, R3 ;  /* 0x00000003006c7308 */ /* 0x0003e40000000800 */
[----:B-1----:R-:W-:Y:S01]  /*100d0*/  FFMA.FTZ R3, R24, UR20, -R0 ;  /* 0x0000001418037c23 */ /* 0x002fe20008010800 */
[----:B------:R-:W-:-:S05]  /*100e0*/  MOV R24, R37 ;  /* 0x0000002500187202 */ /* 0x000fca0000000f00 */
[----:B------:R1:W-:Y:S02]  /*100f0*/  MUFU.EX2 R54, R3 ;  /* 0x0000000300367308 */ /* 0x0003e40000000800 */
[----:B-1----:R-:W-:-:S06]  /*10100*/  FFMA.FTZ R3, R21, UR20, -R0 ;  /* 0x0000001415037c23 */ /* 0x002fcc0008010800 */
[----:B------:R1:W-:Y:S08]  /*10110*/  MUFU.EX2 R21, R2 ;  /* 0x0000000200157308 */ /* 0x0003f00000000800 */
[----:B------:R3:W-:Y:S01]  /*10120*/  MUFU.EX2 R57, R3 ;  /* 0x0000000300397308 */ /* 0x0007e20000000800 */
[----:B-1----:R-:W-:Y:S01]  /*10130*/  FMNMX.FTZ R2, R39, R236, !PT ;  /* 0x000000ec27027209 */ /* 0x002fe20007810000 */
[----:B---3--:R-:W-:-:S06]  /*10140*/  FFMA.FTZ R3, R20, UR20, -R0 ;  /* 0x0000001414037c23 */ /* 0x008fcc0008010800 */
[----:B------:R1:W-:Y:S02]  /*10150*/  MUFU.EX2 R60, R3 ;  /* 0x00000003003c7308 */ /* 0x0003e40000000800 */
[----:B-1----:R-:W-:-:S06]  /*10160*/  FFMA.FTZ R3, R19, UR20, -R0 ;  /* 0x0000001413037c23 */ /* 0x002fcc0008010800 */
[----:B------:R1:W-:Y:S02]  /*10170*/  MUFU.EX2 R61, R3 ;  /* 0x00000003003d7308 */ /* 0x0003e40000000800 */
[----:B-1----:R-:W-:-:S06]  /*10180*/  FFMA.FTZ R3, R18, UR20, -R0 ;  /* 0x0000001412037c23 */ /* 0x002fcc0008010800 */
[----:B------:R1:W-:Y:S02]  /*10190*/  MUFU.EX2 R52, R3 ;  /* 0x0000000300347308 */ /* 0x0003e40000000800 */
[--C-:B-1----:R-:W-:Y:S01]  /*101a0*/  FFMA.FTZ R3, R17, UR20, -R0.reuse ;  /* 0x0000001411037c23 */ /* 0x102fe20008010800 */
[----:B------:R-:W-:Y:S01]  /*101b0*/  FFMA.FTZ R0, R11, UR20, -R0 ;  /* 0x000000140b007c23 */ /* 0x000fe20008010800 */
[----:B------:R-:W-:Y:S01]  /*101c0*/  MOV R11, R179 ;  /* 0x000000b3000b7202 */ /* 0x000fe20000000f00 */
[----:B------:R-:W-:Y:S03]  /*101d0*/  LDSM.16.MT88.4 R16, [R185+0x4000] ;  /* 0x00400000b910783b */ /* 0x000fe60000004200 */
[----:B------:R1:W-:Y:S08]  /*101e0*/  MUFU.EX2 R104, R3 ;  /* 0x0000000300687308 */ /* 0x0003f00000000800 */
[----:B------:R3:W-:Y:S01]  /*101f0*/  MUFU.EX2 R20, R0 ;  /* 0x0000000000147308 */ /* 0x0007e20000000800 */
[----:B-1----:R-:W-:-:S05]  /*10200*/  FMUL.FTZ R3, R74, UR20 ;  /* 0x000000144a037c20 */ /* 0x002fca0008410000 */
[----:B------:R-:W-:-:S05]  /*10210*/  FSEL R3, R3, RZ, P2 ;  /* 0x000000ff03037208 */ /* 0x000fca0001000000 */
[----:B---3--:R-:W-:Y:S01]  /*10220*/  FFMA.FTZ R0, R127, UR20, -R3 ;  /* 0x000000147f007c23 */ /* 0x008fe20008010803 */
[----:B--2---:R-:W-:-:S03]  /*10230*/  MOV R127, R178 ;  /* 0x000000b2007f7202 */ /* 0x004fc60000000f00 */
[----:B------:R1:W-:Y:S02]  /*10240*/  MUFU.EX2 R212, R0 ;  /* 0x0000000000d47308 */ /* 0x0003e40000000800 */
[----:B-1----:R-:W-:-:S06]  /*10250*/  FFMA.FTZ R0, R134, UR20, -R3 ;  /* 0x0000001486007c23 */ /* 0x002fcc0008010803 */
[----:B------:R1:W-:Y:S02]  /*10260*/  MUFU.EX2 R223, R0 ;  /* 0x0000000000df7308 */ /* 0x0003e40000000800 */
[----:B-1----:R-:W-:-:S06]  /*10270*/  FFMA.FTZ R0, R124, UR20, -R3 ;  /* 0x000000147c007c23 */ /* 0x002fcc0008010803 */
        /* <DEDUP_REMOVED lines=8> */
[----:B------:R1:W2:Y:S02]  /*10300*/  MUFU.EX2 R4, R0 ;  /* 0x0000000000047308 */ /* 0x0002a40000000800 */
[----:B-1----:R-:W-:Y:S01]  /*10310*/  FMNMX.FTZ R0, R220, R2, !PT ;  /* 0x00000002dc007209 */ /* 0x002fe20007810000 */
[----:B------:R-:W-:Y:S01]  /*10320*/  FFMA.FTZ R2, R100, UR20, -R3 ;  /* 0x0000001464027c23 */ /* 0x000fe20008010803 */
[----:B------:R-:W-:Y:S02]  /*10330*/  MOV R100, R15 ;  /* 0x0000000f00647202 */ /* 0x000fe40000000f00 */
[----:B------:R-:W-:Y:S02]  /*10340*/  FMNMX.FTZ R0, R216, R0, !PT ;  /* 0x00000000d8007209 */ /* 0x000fe40007810000 */
[----:B------:R1:W3:Y:S02]  /*10350*/  MUFU.EX2 R106, R2 ;  /* 0x00000002006a7308 */ /* 0x0002e40000000800 */
[----:B------:R-:W-:-:S04]  /*10360*/  FMNMX.FTZ R0, R211, R0, !PT ;  /* 0x00000000d3007209 */ /* 0x000fc80007810000 */
[----:B------:R-:W-:-:S04]  /*10370*/  FMNMX.FTZ R0, R170, R0, !PT ;  /* 0x00000000aa007209 */ /* 0x000fc80007810000 */
[----:B------:R-:W-:-:S04]  /*10380*/  FMNMX.FTZ R0, R126, R0, !PT ;  /* 0x000000007e007209 */ /* 0x000fc80007810000 */
[----:B------:R-:W-:Y:S01]  /*10390*/  FMNMX.FTZ R0, R121, R0, !PT ;  /* 0x0000000079007209 */ /* 0x000fe20007810000 */
[----:B-1----:R-:W-:Y:S01]  /*103a0*/  FFMA.FTZ R2, R96, UR20, -R3 ;  /* 0x0000001460027c23 */ /* 0x002fe20008010803 */
[----:B------:R-:W-:Y:S02]  /*103b0*/  MOV R96, R14 ;  /* 0x0000000e00607202 */ /* 0x000fe40000000f00 */
        /* <DEDUP_REMOVED lines=22> */
[----:B------:R-:W-:Y:S01]  /*10520*/  MOV R66, R13 ;  /* 0x0000000d00427202 */ /* 0x000fe20000000f00 */
[----:B------:R1:W-:Y:S02]  /*10530*/  MUFU.EX2 R249, R2 ;  /* 0x0000000200f97308 */ /* 0x0003e40000000800 */
[--C-:B-1----:R-:W-:Y:S01]  /*10540*/  FFMA.FTZ R2, R63, UR20, -R3.reuse ;  /* 0x000000143f027c23 */ /* 0x102fe20008010803 */
[----:B--2---:R-:W-:Y:S01]  /*10550*/  MOV R63, R4 ;  /* 0x00000004003f7202 */ /* 0x004fe20000000f00 */
[----:B------:R-:W-:Y:S01]  /*10560*/  FFMA.FTZ R4, R48, UR20, -R3 ;  /* 0x0000001430047c23 */ /* 0x000fe20008010803 */
[----:B------:R-:W-:-:S03]  /*10570*/  MOV R48, R175 ;  /* 0x000000af00307202 */ /* 0x000fc60000000f00 */
[----:B------:R1:W-:Y:S08]  /*10580*/  MUFU.EX2 R248, R2 ;  /* 0x0000000200f87308 */ /* 0x0003f00000000800 */
[----:B------:R2:W-:Y:S01]  /*10590*/  MUFU.EX2 R242, R4 ;  /* 0x0000000400f27308 */ /* 0x0005e20000000800 */
[----:B-1----:R-:W-:Y:S01]  /*105a0*/  FFMA.FTZ R2, R59, UR20, -R3 ;  /* 0x000000143b027c23 */ /* 0x002fe20008010803 */
[----:B------:R-:W-:-:S02]  /*105b0*/  MOV R59, R12 ;  /* 0x0000000c003b7202 */ /* 0x000fc40000000f00 */
[----:B------:R-:W-:Y:S04]  /*105c0*/  LDSM.16.MT88.4 R12, [R184+0x4000] ;  /* 0x00400000b80c783b */ /* 0x000fe80000004200 */
[----:B------:R1:W-:Y:S01]  /*105d0*/  MUFU.EX2 R247, R2 ;  /* 0x0000000200f77308 */ /* 0x0003e20000000800 */
[----:B--2---:R-:W-:-:S07]  /*105e0*/  FFMA.FTZ R4, R47, UR20, -R3 ;  /* 0x000000142f047c23 */ /* 0x004fce0008010803 */
[----:B------:R2:W-:Y:S01]  /*105f0*/  MUFU.EX2 R241, R4 ;  /* 0x0000000400f17308 */ /* 0x0005e20000000800 */
[----:B-1----:R-:W-:Y:S01]  /*10600*/  FFMA.FTZ R2, R56, UR20, -R3 ;  /* 0x0000001438027c23 */ /* 0x002fe20008010803 */
[----:B------:R-:W-:-:S06]  /*10610*/  MOV R56, R8 ;  /* 0x0000000800387202 */ /* 0x000fcc0000000f00 */
[----:B------:R1:W-:Y:S01]  /*10620*/  MUFU.EX2 R246, R2 ;  /* 0x0000000200f67308 */ /* 0x0003e20000000800 */
[----:B--2---:R-:W-:-:S07]  /*10630*/  FFMA.FTZ R4, R46, UR20, -R3 ;  /* 0x000000142e047c23 */ /* 0x004fce0008010803 */
[----:B------:R-:W-:Y:S01]  /*10640*/  MUFU.EX2 R240, R4 ;  /* 0x0000000400f07308 */ /* 0x000fe20000000800 */
[----:B-1----:R-:W-:Y:S01]  /*10650*/  FFMA.FTZ R2, R55, UR20, -R3 ;  /* 0x0000001437027c23 */ /* 0x002fe20008010803 */
[----:B---3--:R-:W-:Y:S02]  /*10660*/  MOV R55, R106 ;  /* 0x0000006a00377202 */ /* 0x008fe40000000f00 */
[----:B------:R-:W-:-:S04]  /*10670*/  MOV R106, R21 ;  /* 0x00000015006a7202 */ /* 0x000fc80000000f00 */
        /* <DEDUP_REMOVED lines=31> */
[----:B------:R-:W-:-:S03]  /*10870*/  FFMA.FTZ R4, R36, UR20, -R3 ;  /* 0x0000001424047c23 */ /* 0x000fc60008010803 */
        /* <DEDUP_REMOVED lines=8> */
[----:B------:R-:W-:Y:S02]  /*10900*/  FMNMX.FTZ R2, R123, R2, !PT ;  /* 0x000000027b027209 */ /* 0x000fe40007810000 */
[----:B------:R-:W-:Y:S01]  /*10910*/  MOV R33, R10 ;  /* 0x0000000a00217202 */ /* 0x000fe20000000f00 */
[----:B------:R-:W1:Y:S01]  /*10920*/  SHFL.BFLY PT, R5, R0, 0x1, 0x1f ;  /* 0x0c201f0000057f89 */ /* 0x000e6200000e0000 */
[----:B------:R-:W-:Y:S01]  /*10930*/  FMNMX.FTZ R2, R122, R2, !PT ;  /* 0x000000027a027209 */ /* 0x000fe20007810000 */
[----:B------:R2:W-:Y:S03]  /*10940*/  MUFU.EX2 R233, R4 ;  /* 0x0000000400e97308 */ /* 0x0005e60000000800 */
[----:B------:R-:W-:-:S04]  /*10950*/  FMNMX.FTZ R2, R118, R2, !PT ;  /* 0x0000000276027209 */ /* 0x000fc80007810000 */
[----:B------:R-:W-:-:S04]  /*10960*/  FMNMX.FTZ R2, R120, R2, !PT ;  /* 0x0000000278027209 */ /* 0x000fc80007810000 */
[----:B------:R-:W-:-:S04]  /*10970*/  FMNMX.FTZ R2, R114, R2, !PT ;  /* 0x0000000272027209 */ /* 0x000fc80007810000 */
[----:B------:R-:W-:Y:S01]  /*10980*/  FMNMX.FTZ R2, R115, R2, !PT ;  /* 0x0000000273027209 */ /* 0x000fe20007810000 */
[----:B--2---:R-:W-:-:S03]  /*10990*/  FFMA.FTZ R4, R32, UR20, -R3 ;  /* 0x0000001420047c23 */ /* 0x004fc60008010803 */
[----:B------:R-:W-:Y:S01]  /*109a0*/  FMNMX.FTZ R2, R111, R2, !PT ;  /* 0x000000026f027209 */ /* 0x000fe20007810000 */
[----:B------:R2:W-:Y:S01]  /*109b0*/  MUFU.EX2 R232, R4 ;  /* 0x0000000400e87308 */ /* 0x0005e20000000800 */
[----:B-1----:R-:W-:Y:S01]  /*109c0*/  FMNMX.FTZ R73, R0, R5, !PT ;  /* 0x0000000500497209 */ /* 0x002fe20007810000 */
[----:B------:R-:W-:Y:S01]  /*109d0*/  FFMA.FTZ R0, R23, UR20, -R3 ;  /* 0x0000001417007c23 */ /* 0x000fe20008010803 */
[----:B------:R-:W-:Y:S02]  /*109e0*/  FMNMX.FTZ R2, R105, R2, !PT ;  /* 0x0000000269027209 */ /* 0x000fe40007810000 */
[----:B------:R-:W-:-:S03]  /*109f0*/  FSETP.NEU.FTZ.AND P1, PT, R73, -INF , PT ;  /* 0xff8000004900780b */ /* 0x000fc60003f3d000 */
[----:B------:R1:W-:Y:S01]  /*10a00*/  MUFU.EX2 R228, R0 ;  /* 0x0000000000e47308 */ /* 0x0003e20000000800 */
[----:B--2---:R-:W-:-:S07]  /*10a10*/  FFMA.FTZ R4, R30, UR20, -R3 ;  /* 0x000000141e047c23 */ /* 0x004fce0008010803 */
        /* <DEDUP_REMOVED lines=8> */
[----:B--2---:R-:W-:Y:S02]  /*10aa0*/  FFMA.FTZ R4, R28, UR20, -R3 ;  /* 0x000000141c047c23 */ /* 0x004fe40008010803 */
[----:B------:R-:W-:Y:S01]  /*10ab0*/  MUFU.EX2 R181, R5 ;  /* 0x0000000500b57308 */ /* 0x000fe20000000800 */
[----:B------:R-:W-:-:S04]  /*10ac0*/  FMNMX.FTZ R0, R98, R0, !PT ;  /* 0x0000000062007209 */ /* 0x000fc80007810000 */
        /* <DEDUP_REMOVED lines=18> */
[----:B------:R2:W-:Y:S01]  /*10bf0*/  MUFU.EX2 R215, R0 ;  /* 0x0000000000d77308 */ /* 0x0005e20000000800 */
[----:B------:R-:W-:-:S04]  /*10c00*/  FADD.FTZ R5, R39, -R5 ;  /* 0x8000000527057221 */ /* 0x000fc80000010000 */
[----:B------:R-:W-:Y:S01]  /*10c10*/  FMUL.FTZ R5, R5, UR20 ;  /* 0x0000001405057c20 */ /* 0x000fe20008410000 */
[----:B-1----:R-:W-:-:S04]  /*10c20*/  FFMA.FTZ R4, R220, UR20, -R2 ;  /* 0x00000014dc047c23 */ /* 0x002fc80008010802 */
[----:B------:R1:W-:Y:S01]  /*10c30*/  MUFU.EX2 R172, R4 ;  /* 0x0000000400ac7308 */ /* 0x0003e20000000800 */
[----:B--2---:R-:W-:-:S05]  /*10c40*/  FMUL.FTZ R0, R71, UR20 ;  /* 0x0000001447007c20 */ /* 0x004fca0008410000 */
[----:B------:R-:W-:-:S05]  /*10c50*/  FSEL R0, R0, RZ, P0 ;  /* 0x000000ff00007208 */ /* 0x000fca0000000000 */
[----:B------:R-:W-:Y:S01]  /*10c60*/  FFMA.FTZ R6, R210, UR20, -R0 ;  /* 0x00000014d2067c23 */ /* 0x000fe20008010800 */
[----:B-1----:R-:W-:Y:S01]  /*10c70*/  FFMA.FTZ R4, R216, UR20, -R2 ;  /* 0x00000014d8047c23 */ /* 0x002fe20008010802 */
[----:B------:R-:W-:Y:S01]  /*10c80*/  FFMA.FTZ R8, R131, UR20, -R0 ;  /* 0x0000001483087c23 */ /* 0x000fe20008010800 */
[----:B------:R-:W-:Y:S01]  /*10c90*/  MOV R210, R60 ;  /* 0x0000003c00d27202 */ /* 0x000fe20000000f00 */
[----:B------:R1:W-:Y:S08]  /*10ca0*/  MUFU.EX2 R173, R6 ;  /* 0x0000000600ad7308 */ /* 0x0003f00000000800 */
[----:B------:R2:W-:Y:S08]  /*10cb0*/  MUFU.EX2 R176, R4 ;  /* 0x0000000400b07308 */ /* 0x0005f00000000800 */
[----:B------:R3:W-:Y:S01]  /*10cc0*/  MUFU.EX2 R131, R8 ;  /* 0x0000000800837308 */ /* 0x0007e20000000800 */
[----:B-1----:R-:W-:Y:S01]  /*10cd0*/  FSEL R6, R74, RZ, P2 ;  /* 0x000000ff4a067208 */ /* 0x002fe20001000000 */
[----:B--2---:R-:W-:-:S06]  /*10ce0*/  FFMA.FTZ R4, R211, UR20, -R2 ;  /* 0x00000014d3047c23 */ /* 0x004fcc0008010802 */
[----:B------:R1:W-:Y:S01]  /*10cf0*/  MUFU.EX2 R177, R4 ;  /* 0x0000000400b17308 */ /* 0x0003e20000000800 */
[----:B---3--:R-:W-:Y:S01]  /*10d00*/  FFMA.FTZ R8, R168, UR20, -R0 ;  /* 0x00000014a8087c23 */ /* 0x008fe20008010800 */
        /* <DEDUP_REMOVED lines=32> */
[----:B------:R1:W-:Y:S08]  /*10f10*/  MUFU.EX2 R216, R4 ;  /* 0x0000000400d87308 */ /* 0x0003f00000000800 */
[----:B------:R-:W2:Y:S01]  /*10f20*/  MUFU.EX2 R69, R5 ;  /* 0x0000000500457308 */ /* 0x000ea20000000800 */
        /* <DEDUP_REMOVED lines=10> */
[----:B-1----:R-:W-:-:S04]  /*10fd0*/  FFMA.FTZ R4, R58, UR20, -R2 ;  /* 0x000000143a047c23 */ /* 0x002fc80008010802 */
[----:B------:R1:W-:Y:S02]  /*10fe0*/  MUFU.EX2 R221, R4 ;  /* 0x0000000400dd7308 */ /* 0x0003e40000000800 */
[----:B-1----:R-:W-:-:S06]  /*10ff0*/  FFMA.FTZ R4, R237, UR20, -R0 ;  /* 0x00000014ed047c23 */ /* 0x002fcc0008010800 */
[----:B------:R1:W-:Y:S02]  /*11000*/  MUFU.EX2 R112, R4 ;  /* 0x0000000400707308 */ /* 0x0003e40000000800 */
[----:B-1----:R-:W-:-:S06]  /*11010*/  FFMA.FTZ R4, R222, UR20, -R0 ;  /* 0x00000014de047c23 */ /* 0x002fcc0008010800 */
[----:B------:R1:W2:Y:S02]  /*11020*/  MUFU.EX2 R124, R4 ;  /* 0x00000004007c7308 */ /* 0x0002a40000000800 */
[----:B-1----:R-:W-:Y:S01]  /*11030*/  FFMA.FTZ R4, R219, UR20, -R0 ;  /* 0x00000014db047c23 */ /* 0x002fe20008010800 */
[----:B--2---:R-:W-:Y:S01]  /*11040*/  F2FP.F16.F32.PACK_AB R5, R124, R112 ;  /* 0x000000707c05723e */ /* 0x004fe200000000ff */
[----:B------:R-:W-:-:S04]  /*11050*/  IMAD.MOV.U32 R219, RZ, RZ, R52 ;  /* 0x000000ffffdb7224 */ /* 0x000fc800078e0034 */
[----:B------:R1:W-:Y:S02]  /*11060*/  MUFU.EX2 R134, R4 ;  /* 0x0000000400867308 */ /* 0x0003e40000000800 */
[----:B-1----:R-:W-:Y:S01]  /*11070*/  FFMA.FTZ R4, R218, UR20, -R0 ;  /* 0x00000014da047c23 */ /* 0x002fe20008010800 */
[----:B------:R-:W-:-:S05]  /*11080*/  MOV R218, R61 ;  /* 0x0000003d00da7202 */ /* 0x000fca0000000f00 */
        /* <DEDUP_REMOVED lines=16> */
[----:B-1----:R-:W-:Y:S01]  /*11190*/  FADD.FTZ R4, R40, -R6 ;  /* 0x8000000628047221 */ /* 0x002fe20000010000 */
[----:B------:R-:W-:-:S03]  /*111a0*/  F2FP.F16.F32.PACK_AB R6, R177, R176 ;  /* 0x000000b0b106723e */ /* 0x000fc600000000ff */
[----:B------:R-:W-:Y:S01]  /*111b0*/  FMUL.FTZ R9, R4, UR20 ;  /* 0x0000001404097c20 */ /* 0x000fe20008410000 */
[----:B------:R-:W-:-:S03]  /*111c0*/  F2FP.F16.F32.PACK_AB R4, R172, R116 ;  /* 0x00000074ac04723e */ /* 0x000fc600000000ff */
[----:B------:R-:W1:Y:S04]  /*111d0*/  MUFU.EX2 R68, R9 ;  /* 0x0000000900447308 */ /* 0x000e680000000800 */
[C---:B------:R-:W-:Y:S06]  /*111e0*/  HMMA.16816.F32 R28, R4.reuse, R12, R136 ;  /* 0x0000000c041c723c */ /* 0x040fec0000001888 */
[----:B------:R-:W-:Y:S01]  /*111f0*/  HMMA.16816.F32 R36, R4, R14, R148 ;  /* 0x0000000e0424723c */ /* 0x000fe20000001894 */
[----:B------:R-:W-:-:S02]  /*11200*/  MOV R136, R25 ;  /* 0x0000001900887202 */ /* 0x000fc40000000f00 */
[----:B------:R-:W-:Y:S02]  /*11210*/  MOV R25, R43 ;  /* 0x0000002b00197202 */ /* 0x000fe40000000f00 */
[----:B------:R-:W-:Y:S01]  /*11220*/  MOV R137, R96 ;  /* 0x0000006000897202 */ /* 0x000fe20000000f00 */
[C---:B------:R-:W-:Y:S01]  /*11230*/  HMMA.16816.F32 R40, R4.reuse, R16, R156 ;  /* 0x000000100428723c */ /* 0x040fe2000000189c */
[----:B------:R-:W-:Y:S01]  /*11240*/  MOV R96, R20 ;  /* 0x0000001400607202 */ /* 0x000fe20000000f00 */
[----:B-1----:R-:W-:Y:S01]  /*11250*/  FMUL.FTZ R142, R142, R68 ;  /* 0x000000448e8e7220 */ /* 0x002fe20000410000 */
[----:B------:R-:W-:Y:S01]  /*11260*/  LDSM.16.MT88.4 R20, [R185+0x4400] ;  /* 0x00440000b914783b */ /* 0x000fe20000004200 */
[----:B------:R-:W-:Y:S01]  /*11270*/  F2FP.F16.F32.PACK_AB R9, R223, R212 ;  /* 0x000000d4df09723e */ /* 0x000fe200000000ff */
[-C--:B------:R-:W-:Y:S01]  /*11280*/  FMUL.FTZ R143, R143, R68.reuse ;  /* 0x000000448f8f7220 */ /* 0x080fe20000410000 */
[----:B------:R-:W-:Y:S01]  /*11290*/  FMUL.FTZ R146, R146, R68 ;  /* 0x0000004492927220 */ /* 0x000fe20000410000 */
[----:B------:R-:W-:Y:S01]  /*112a0*/  MOV R157, R100 ;  /* 0x00000064009d7202 */ /* 0x000fe20000000f00 */
[-C--:B------:R-:W-:Y:S01]  /*112b0*/  FMUL.FTZ R147, R147, R68.reuse ;  /* 0x0000004493937220 */ /* 0x080fe20000410000 */
[----:B------:R-:W-:Y:S01]  /*112c0*/  MOV R100, R25 ;  /* 0x0000001900647202 */ /* 0x000fe20000000f00 */
[----:B------:R-:W-:Y:S01]  /*112d0*/  FMUL.FTZ R154, R154, R68 ;  /* 0x000000449a9a7220 */ /* 0x000fe20000410000 */
[----:B------:R-:W1:Y:S01]  /*112e0*/  LDSM.16.MT88.4 R24, [R184+0x4400] ;  /* 0x00440000b818783b */ /* 0x000e620000004200 */
[----:B------:R-:W-:Y:S01]  /*112f0*/  MOV R158, R56 ;  /* 0x00000038009e7202 */ /* 0x000fe20000000f00 */
[----:B------:R-:W-:Y:S01]  /*11300*/  IMAD.MOV.U32 R56, RZ, RZ, R127 ;  /* 0x000000ffff387224 */ /* 0x000fe200078e007f */
[----:B------:R-:W-:Y:S01]  /*11310*/  MOV R159, R45 ;  /* 0x0000002d009f7202 */ /* 0x000fe20000000f00 */
[----:B------:R2:W3:Y:S01]  /*11320*/  MUFU.EX2 R127, R8 ;  /* 0x00000008007f7308 */ /* 0x0004e20000000800 */
[----:B------:R-:W-:Y:S01]  /*11330*/  HMMA.16816.F32 R44, R4, R18, R164 ;  /* 0x00000012042c723c */ /* 0x000fe200000018a4 */
[----:B------:R-:W-:Y:S01]  /*11340*/  F2FP.F16.F32.PACK_AB R10, R158, R136 ;  /* 0x000000889e0a723e */ /* 0x000fe200000000ff */
[-C--:B------:R-:W-:Y:S01]  /*11350*/  FMUL.FTZ R155, R155, R68.reuse ;  /* 0x000000449b9b7220 */ /* 0x080fe20000410000 */
[-C--:B------:R-:W-:Y:S01]  /*11360*/  FMUL.FTZ R162, R162, R68.reuse ;  /* 0x00000044a2a27220 */ /* 0x080fe20000410000 */
[----:B------:R-:W-:Y:S01]  /*11370*/  FMUL.FTZ R163, R163, R68 ;  /* 0x00000044a3a37220 */ /* 0x000fe20000410000 */
[----:B------:R-:W-:-:S02]  /*11380*/  MOV R139, R66 ;  /* 0x00000042008b7202 */ /* 0x000fc40000000f00 */
[----:B------:R-:W-:Y:S01]  /*11390*/  MOV R165, R63 ;  /* 0x0000003f00a57202 */ /* 0x000fe20000000f00 */
[----:B------:R-:W-:Y:S01]  /*113a0*/  FFMA.FTZ R4, R67, UR20, -R2 ;  /* 0x0000001443047c23 */ /* 0x000fe20008010802 */
[----:B------:R-:W-:Y:S02]  /*113b0*/  MOV R63, R11 ;  /* 0x0000000b003f7202 */ /* 0x000fe40000000f00 */
[----:B------:R-:W-:Y:S01]  /*113c0*/  F2FP.F16.F32.PACK_AB R11, R225, R224 ;  /* 0x000000e0e10b723e */ /* 0x000fe200000000ff */
[----:B------:R4:W-:Y:S01]  /*113d0*/  MUFU.EX2 R175, R4 ;  /* 0x0000000400af7308 */ /* 0x0009e20000000800 */
[----:B------:R-:W-:Y:S02]  /*113e0*/  MOV R167, R59 ;  /* 0x0000003b00a77202 */ /* 0x000fe40000000f00 */
[----:B------:R-:W-:Y:S02]  /*113f0*/  MOV R59, R119 ;  /* 0x00000077003b7202 */ /* 0x000fe40000000f00 */
[----:B--2---:R-:W-:-:S02]  /*11400*/  F2FP.F16.F32.PACK_AB R8, R159, R226 ;  /* 0x000000e29f08723e */ /* 0x004fc400000000ff */
[----:B------:R-:W-:Y:S02]  /*11410*/  F2FP.F16.F32.PACK_AB R5, R171, R173 ;  /* 0x000000adab05723e */ /* 0x000fe400000000ff */
[----:B------:R-:W-:Y:S02]  /*11420*/  F2FP.F16.F32.PACK_AB R6, R182, R180 ;  /* 0x000000b4b606723e */ /* 0x000fe400000000ff */
[----:B---3--:R-:W-:Y:S01]  /*11430*/  F2FP.F16.F32.PACK_AB R7, R127, R131 ;  /* 0x000000837f07723e */ /* 0x008fe200000000ff */
[C---:B------:R-:W-:Y:S01]  /*11440*/  HMMA.16816.F32 R140, R8.reuse, R12, R140 ;  /* 0x0000000c088c723c */ /* 0x040fe2000000188c */
[----:B------:R-:W-:Y:S02]  /*11450*/  MOV R138, R48 ;  /* 0x00000030008a7202 */ /* 0x000fe40000000f00 */
[----:B------:R-:W-:Y:S01]  /*11460*/  MOV R62, R56 ;  /* 0x00000038003e7202 */ /* 0x000fe20000000f00 */
[----:B----4-:R-:W-:Y:S02]  /*11470*/  FFMA.FTZ R4, R88, UR20, -R2 ;  /* 0x0000001458047c23 */ /* 0x010fe40008010802 */
[----:B------:R-:W-:Y:S01]  /*11480*/  HMMA.16816.F32 R144, R8, R14, R144 ;  /* 0x0000000e0890723c */ /* 0x000fe20000001890 */
[----:B------:R-:W-:Y:S01]  /*11490*/  LDSM.16.MT88.4 R12, [R185+0x4800] ;  /* 0x00480000b90c783b */ /* 0x000fe20000004200 */
[----:B------:R-:W-:Y:S01]  /*114a0*/  MOV R236, R59 ;  /* 0x0000003b00ec7202 */ /* 0x000fe20000000f00 */
[----:B------:R2:W-:Y:S01]  /*114b0*/  MUFU.EX2 R170, R4 ;  /* 0x0000000400aa7308 */ /* 0x0005e20000000800 */
[----:B------:R-:W-:-:S02]  /*114c0*/  MOV R59, R34 ;  /* 0x00000022003b7202 */ /* 0x000fc40000000f00 */
[C---:B------:R-:W-:Y:S01]  /*114d0*/  HMMA.16816.F32 R152, R8.reuse, R16, R152 ;  /* 0x000000100898723c */ /* 0x040fe20000001898 */
[----:B------:R-:W-:Y:S02]  /*114e0*/  MOV R56, R35 ;  /* 0x0000002300387202 */ /* 0x000fe40000000f00 */
[----:B------:R-:W-:Y:S02]  /*114f0*/  MOV R156, R63 ;  /* 0x0000003f009c7202 */ /* 0x000fe40000000f00 */
[----:B------:R-:W-:Y:S01]  /*11500*/  MOV R164, R56 ;  /* 0x0000003800a47202 */ /* 0x000fe20000000f00 */
[----:B------:R-:W-:Y:S01]  /*11510*/  HMMA.16816.F32 R160, R8, R18, R160 ;  /* 0x0000001208a0723c */ /* 0x000fe200000018a0 */
[----:B------:R-:W3:Y:S01]  /*11520*/  LDSM.16.MT88.4 R16, [R184+0x4800] ;  /* 0x00480000b810783b */ /* 0x000ee20000004200 */
[----:B------:R-:W-:Y:S02]  /*11530*/  MOV R56, R96 ;  /* 0x0000006000387202 */ /* 0x000fe40000000f00 */
[----:B------:R-:W-:-:S03]  /*11540*/  MOV R63, R104 ;  /* 0x00000068003f7202 */ /* 0x000fc60000000f00 */
[----:B------:R-:W-:Y:S01]  /*11550*/  FFMA.FTZ R8, R87, UR20, -R2 ;  /* 0x0000001457087c23 */ /* 0x000fe20008010802 */
[----:B--2---:R-:W-:Y:S02]  /*11560*/  F2FP.F16.F32.PACK_AB R4, R179, R178 ;  /* 0x000000b2b304723e */ /* 0x004fe400000000ff */
[----:B------:R-:W-:Y:S01]  /*11570*/  F2FP.F16.F32.PACK_AB R9, R165, R239 ;  /* 0x000000efa509723e */ /* 0x000fe200000000ff */
[----:B------:R2:W-:Y:S01]  /*11580*/  MUFU.EX2 R168, R8 ;  /* 0x0000000800a87308 */ /* 0x0005e20000000800 */
[----:B------:R-:W-:Y:S02]  /*11590*/  F2FP.F16.F32.PACK_AB R10, R157, R167 ;  /* 0x000000a79d0a723e */ /* 0x000fe400000000ff */
[----:B------:R-:W-:Y:S01]  /*115a0*/  F2FP.F16.F32.PACK_AB R11, R252, R55 ;  /* 0x00000037fc0b723e */ /* 0x000fe200000000ff */
[----:B-1----:R-:W-:Y:S01]  /*115b0*/  HMMA.16816.F32 R28, R4, R24, R28 ;  /* 0x00000018041c723c */ /* 0x002fe2000000181c */
[----:B------:R-:W-:-:S05]  /*115c0*/  MOV R222, R63 ;  /* 0x0000003f00de7202 */ /* 0x000fca0000000f00 */
[C---:B------:R-:W-:Y:S06]  /*115d0*/  HMMA.16816.F32 R36, R4.reuse, R26, R36 ;  /* 0x0000001a0424723c */ /* 0x040fec0000001824 */
[----:B------:R-:W-:Y:S01]  /*115e0*/  HMMA.16816.F32 R40, R4, R20, R40 ;  /* 0x000000140428723c */ /* 0x000fe20000001828 */
[----:B--2---:R-:W-:Y:S01]  /*115f0*/  FFMA.FTZ R8, R217, UR20, -R0 ;  /* 0x00000014d9087c23 */ /* 0x004fe20008010800 */
[----:B------:R-:W-:-:S03]  /*11600*/  MOV R217, R57 ;  /* 0x0000003900d97202 */ /* 0x000fc60000000f00 */
[----:B------:R1:W-:Y:S01]  /*11610*/  MUFU.EX2 R119, R8 ;  /* 0x0000000800777308 */ /* 0x0003e20000000800 */
[----:B------:R-:W-:Y:S07]  /*11620*/  HMMA.16816.F32 R44, R4, R22, R44 ;  /* 0x00000016042c723c */ /* 0x000fee000000182c */
[--C-:B------:R-:W-:Y:S01]  /*11630*/  FFMA.FTZ R4, R130, UR20, -R0.reuse ;  /* 0x0000001482047c23 */ /* 0x100fe20008010800 */
[----:B------:R-:W-:Y:S02]  /*11640*/  MOV R130, R64 ;  /* 0x0000004000827202 */ /* 0x000fe40000000f00 */
[----:B------:R-:W-:Y:S01]  /*11650*/  F2FP.F16.F32.PACK_AB R6, R213, R211 ;  /* 0x000000d3d506723e */ /* 0x000fe200000000ff */
[----:B------:R2:W-:Y:S01]  /*11660*/  MUFU.EX2 R110, R4 ;  /* 0x00000004006e7308 */ /* 0x0005e20000000800 */
[----:B-1----:R-:W-:Y:S01]  /*11670*/  FFMA.FTZ R8, R196, UR20, -R0 ;  /* 0x00000014c4087c23 */ /* 0x002fe20008010800 */
[----:B------:R-:W-:-:S06]  /*11680*/  MOV R196, R54 ;  /* 0x0000003600c47202 */ /* 0x000fcc0000000f00 */
[----:B------:R1:W4:Y:S01]  /*11690*/  MUFU.EX2 R113, R8 ;  /* 0x0000000800717308 */ /* 0x0003220000000800 */
[----:B--2---:R-:W-:-:S07]  /*116a0*/  FFMA.FTZ R4, R90, UR20, -R2 ;  /* 0x000000145a047c23 */ /* 0x004fce0008010802 */
[----:B------:R2:W-:Y:S01]  /*116b0*/  MUFU.EX2 R126, R4 ;  /* 0x00000004007e7308 */ /* 0x0005e20000000800 */
[----:B-1----:R-:W-:Y:S01]  /*116c0*/  FFMA.FTZ R8, R169, UR20, -R0 ;  /* 0x00000014a9087c23 */ /* 0x002fe20008010800 */
[----:B------:R-:W-:Y:S02]  /*116d0*/  MOV R169, R108 ;  /* 0x0000006c00a97202 */ /* 0x000fe40000000f00 */
[----:B----4-:R-:W-:-:S04]  /*116e0*/  F2FP.F16.F32.PACK_AB R5, R113, R119 ;  /* 0x000000777105723e */ /* 0x010fc800000000ff */
[----:B------:R1:W4:Y:S01]  /*116f0*/  MUFU.EX2 R108, R8 ;  /* 0x00000008006c7308 */ /* 0x0003220000000800 */
[----:B--2---:R-:W-:-:S07]  /*11700*/  FFMA.FTZ R4, R85, UR20, -R2 ;  /* 0x0000001455047c23 */ /* 0x004fce0008010802 */
[----:B------:R2:W-:Y:S01]  /*11710*/  MUFU.EX2 R121, R4 ;  /* 0x0000000400797308 */ /* 0x0005e20000000800 */
[----:B-1----:R-:W-:Y:S02]  /*11720*/  F2FP.F16.F32.PACK_AB R8, R137, R139 ;  /* 0x0000008b8908723e */ /* 0x002fe400000000ff */
[----:B----4-:R-:W-:-:S05]  /*11730*/  F2FP.F16.F32.PACK_AB R7, R110, R108 ;  /* 0x0000006c6e07723e */ /* 0x010fca00000000ff */
[----:B------:R-:W-:Y:S01]  /*11740*/  HMMA.16816.F32 R64, R8, R24, R140 ;  /* 0x000000180840723c */ /* 0x000fe2000000188c */
[----:B--2---:R-:W-:-:S05]  /*11750*/  F2FP.F16.F32.PACK_AB R4, R183, R181 ;  /* 0x000000b5b704723e */ /* 0x004fca00000000ff */
[C---:B------:R-:W-:Y:S01]  /*11760*/  HMMA.16816.F32 R152, R8.reuse, R20, R152 ;  /* 0x000000140898723c */ /* 0x040fe20000001898 */
[----:B------:R-:W-:Y:S01]  /*11770*/  MOV R141, R53 ;  /* 0x00000035008d7202 */ /* 0x000fe20000000f00 */
[----:B------:R-:W-:Y:S01]  /*11780*/  IMAD.MOV.U32 R143, RZ, RZ, R51 ;  /* 0x000000ffff8f7224 */ /* 0x000fe200078e0033 */
[----:B------:R-:W-:Y:S02]  /*11790*/  MOV R53, R49 ;  /* 0x0000003100357202 */ /* 0x000fe40000000f00 */
[----:B------:R-:W-:Y:S01]  /*117a0*/  MOV R142, R33 ;  /* 0x00000021008e7202 */ /* 0x000fe20000000f00 */
[C---:B------:R-:W-:Y:S01]  /*117b0*/  HMMA.16816.F32 R48, R8.reuse, R26, R144 ;  /* 0x0000001a0830723c */ /* 0x040fe20000001890 */
[----:B------:R-:W2:Y:S01]  /*117c0*/  LDL.LU R145, [R1] ;  /* 0x0000000001917983 */ /* 0x000ea20000300800 */
[----:B------:R-:W-:Y:S01]  /*117d0*/  IMAD.MOV.U32 R166, RZ, RZ, R53 ;  /* 0x000000ffffa67224 */ /* 0x000fe200078e0035 */
[----:B------:R-:W-:Y:S02]  /*117e0*/  MOV R53, R59 ;  /* 0x0000003b00357202 */ /* 0x000fe40000000f00 */
[----:B------:R-:W4:Y:S01]  /*117f0*/  LDL.LU R146, [R1+0x4] ;  /* 0x0000040001927983 */ /* 0x000f220000300800 */
[----:B------:R-:W-:Y:S01]  /*11800*/  HMMA.16816.F32 R160, R8, R22, R160 ;  /* 0x0000001608a0723c */ /* 0x000fe200000018a0 */
[----:B------:R-:W-:-:S02]  /*11810*/  MOV R59, R106 ;  /* 0x0000006a003b7202 */ /* 0x000fc40000000f00 */
[----:B------:R-:W5:Y:S01]  /*11820*/  LDL.LU R147, [R1+0x8] ;  /* 0x0000080001937983 */ /* 0x000f620000300800 */
[----:B------:R-:W-:Y:S02]  /*11830*/  MOV R140, R55 ;  /* 0x00000037008c7202 */ /* 0x000fe40000000f00 */
[C---:B---3--:R-:W-:Y:S01]  /*11840*/  HMMA.16816.F32 R32, R4.reuse, R16, R28 ;  /* 0x000000100420723c */ /* 0x048fe2000000181c */
[----:B------:R-:W-:Y:S01]  /*11850*/  FFMA.FTZ R8, R80, UR20, -R2 ;  /* 0x0000001450087c23 */ /* 0x000fe20008010802 */
[----:B------:R-:W1:Y:S01]  /*11860*/  LDSM.16.MT88.4 R24, [R184+0x4c00] ;  /* 0x004c0000b818783b */ /* 0x000e620000004200 */
[----:B------:R-:W-:Y:S02]  /*11870*/  F2FP.F16.F32.PACK_AB R9, R250, R251 ;  /* 0x000000fbfa09723e */ /* 0x000fe400000000ff */
[----:B------:R3:W-:Y:S01]  /*11880*/  MUFU.EX2 R117, R8 ;  /* 0x0000000800757308 */ /* 0x0007e20000000800 */
[----:B------:R-:W1:Y:S01]  /*11890*/  LDSM.16.MT88.4 R20, [R185+0x4c00] ;  /* 0x004c0000b914783b */ /* 0x000e620000004200 */
[----:B------:R-:W-:Y:S01]  /*118a0*/  HMMA.16816.F32 R28, R4, R18, R36 ;  /* 0x00000012041c723c */ /* 0x000fe20000001824 */
[----:B------:R-:W-:-:S02]  /*118b0*/  F2FP.F16.F32.PACK_AB R10, R141, R143 ;  /* 0x0000008f8d0a723e */ /* 0x000fc400000000ff */
[----:B------:R-:W-:Y:S02]  /*118c0*/  F2FP.F16.F32.PACK_AB R11, R248, R249 ;  /* 0x000000f9f80b723e */ /* 0x000fe400000000ff */
[----:B------:R-:W-:Y:S01]  /*118d0*/  MOV R237, R59 ;  /* 0x0000003b00ed7202 */ /* 0x000fe20000000f00 */
[C---:B------:R-:W-:Y:S06]  /*118e0*/  HMMA.16816.F32 R36, R4.reuse, R12, R40 ;  /* 0x0000000c0424723c */ /* 0x040fec0000001828 */
[----:B------:R-:W-:Y:S01]  /*118f0*/  HMMA.16816.F32 R44, R4, R14, R44 ;  /* 0x0000000e042c723c */ /* 0x000fe2000000182c */
[----:B---3--:R-:W-:Y:S01]  /*11900*/  FFMA.FTZ R8, R129, UR20, -R0 ;  /* 0x0000001481087c23 */ /* 0x008fe20008010800 */
[----:B------:R-:W-:-:S03]  /*11910*/  MOV R129, R101 ;  /* 0x0000006500817202 */ /* 0x000fc60000000f00 */
[----:B------:R3:W-:Y:S02]  /*11920*/  MUFU.EX2 R101, R8 ;  /* 0x0000000800657308 */ /* 0x0007e40000000800 */
[----:B------:R-:W-:Y:S01]  /*11930*/  FFMA.FTZ R4, R123, UR20, -R0 ;  /* 0x000000147b047c23 */ /* 0x000fe20008010800 */
[----:B------:R-:W-:Y:S02]  /*11940*/  MOV R123, R97 ;  /* 0x00000061007b7202 */ /* 0x000fe40000000f00 */
[----:B------:R-:W-:-:S03]  /*11950*/  F2FP.F16.F32.PACK_AB R6, R220, R215 ;  /* 0x000000d7dc06723e */ /* 0x000fc600000000ff */
[----:B------:R1:W-:Y:S01]  /*11960*/  MUFU.EX2 R96, R4 ;  /* 0x0000000400607308 */ /* 0x0003e20000000800 */
[----:B---3--:R-:W-:Y:S01]  /*11970*/  FFMA.FTZ R8, R128, UR20, -R0 ;  /* 0x0000001480087c23 */ /* 0x008fe20008010800 */
[----:B------:R-:W-:-:S06]  /*11980*/  MOV R128, R100 ;  /* 0x0000006400807202 */ /* 0x000fcc0000000f00 */
[----:B------:R3:W3:Y:S01]  /*11990*/  MUFU.EX2 R100, R8 ;  /* 0x0000000800647308 */ /* 0x0006e20000000800 */
[----:B-1----:R-:W-:-:S07]  /*119a0*/  FFMA.FTZ R4, R89, UR20, -R2 ;  /* 0x0000001459047c23 */ /* 0x002fce0008010802 */
[----:B------:R1:W-:Y:S01]  /*119b0*/  MUFU.EX2 R106, R4 ;  /* 0x00000004006a7308 */ /* 0x0003e20000000800 */
[----:B---3--:R-:W-:Y:S01]  /*119c0*/  FFMA.FTZ R8, R125, UR20, -R0 ;  /* 0x000000147d087c23 */ /* 0x008fe20008010800 */
[----:B------:R-:W-:Y:S02]  /*119d0*/  MOV R125, R62 ;  /* 0x0000003e007d7202 */ /* 0x000fe40000000f00 */
[----:B------:R-:W-:-:S04]  /*119e0*/  MOV R62, R92 ;  /* 0x0000005c003e7202 */ /* 0x000fc80000000f00 */
[----:B------:R3:W3:Y:S01]  /*119f0*/  MUFU.EX2 R92, R8 ;  /* 0x00000008005c7308 */ /* 0x0006e20000000800 */
[----:B------:R-:W-:Y:S01]  /*11a00*/  F2FP.F16.F32.PACK_AB R5, R100, R101 ;  /* 0x000000656405723e */ /* 0x000fe200000000ff */
[----:B-1----:R-:W-:-:S06]  /*11a10*/  FFMA.FTZ R4, R84, UR20, -R2 ;  /* 0x0000001454047c23 */ /* 0x002fcc0008010802 */
[----:B------:R1:W-:Y:S01]  /*11a20*/  MUFU.EX2 R104, R4 ;  /* 0x0000000400687308 */ /* 0x0003e20000000800 */
[----:B---3--:R-:W-:Y:S02]  /*11a30*/  F2FP.F16.F32.PACK_AB R8, R142, R138 ;  /* 0x0000008a8e08723e */ /* 0x008fe400000000ff */
[----:B------:R-:W-:-:S05]  /*11a40*/  F2FP.F16.F32.PACK_AB R7, R96, R92 ;  /* 0x0000005c6007723e */ /* 0x000fca00000000ff */
[----:B------:R-:W-:Y:S01]  /*11a50*/  HMMA.16816.F32 R64, R8, R16, R64 ;  /* 0x000000100840723c */ /* 0x000fe20000001840 */
[----:B-1----:R-:W-:-:S05]  /*11a60*/  F2FP.F16.F32.PACK_AB R4, R216, R214 ;  /* 0x000000d6d804723e */ /* 0x002fca00000000ff */
[C---:B------:R-:W-:Y:S01]  /*11a70*/  HMMA.16816.F32 R48, R8.reuse, R18, R48 ;  /* 0x000000120830723c */ /* 0x040fe20000001830 */
[----:B------:R-:W1:Y:S05]  /*11a80*/  LDSM.16.MT88.4 R16, [R184+0x5000] ;  /* 0x00500000b810783b */ /* 0x000e6a0000004200 */
[C---:B------:R-:W-:Y:S06]  /*11a90*/  HMMA.16816.F32 R152, R8.reuse, R12, R152 ;  /* 0x0000000c0898723c */ /* 0x040fec0000001898 */
[----:B------:R-:W-:Y:S01]  /*11aa0*/  HMMA.16816.F32 R160, R8, R14, R160 ;  /* 0x0000000e08a0723c */ /* 0x000fe200000018a0 */
[----:B------:R-:W-:Y:S05]  /*11ab0*/  LDSM.16.MT88.4 R12, [R185+0x5000] ;  /* 0x00500000b90c783b */ /* 0x000fea0000004200 */
[----:B------:R-:W-:Y:S01]  /*11ac0*/  HMMA.16816.F32 R40, R4, R24, R32 ;  /* 0x000000180428723c */ /* 0x000fe20000001820 */
[----:B------:R-:W-:-:S04]  /*11ad0*/  FFMA.FTZ R8, R79, UR20, -R2 ;  /* 0x000000144f087c23 */ /* 0x000fc80008010802 */
[----:B------:R3:W-:Y:S01]  /*11ae0*/  MUFU.EX2 R97, R8 ;  /* 0x0000000800617308 */ /* 0x0007e20000000800 */
[----:B------:R-:W-:Y:S01]  /*11af0*/  F2FP.F16.F32.PACK_AB R9, R246, R247 ;  /* 0x000000f7f609723e */ /* 0x000fe200000000ff */
[----:B------:R-:W-:Y:S01]  /*11b00*/  HMMA.16816.F32 R32, R4, R26, R28 ;  /* 0x0000001a0420723c */ /* 0x000fe2000000181c */
[----:B------:R-:W-:-:S05]  /*11b10*/  F2FP.F16.F32.PACK_AB R11, R244, R245 ;  /* 0x000000f5f40b723e */ /* 0x000fca00000000ff */
[----:B------:R-:W-:Y:S01]  /*11b20*/  HMMA.16816.F32 R28, R4, R20, R36 ;  /* 0x00000014041c723c */ /* 0x000fe20000001824 */
[----:B---3--:R-:W-:-:S05]  /*11b30*/  FFMA.FTZ R8, R122, UR20, -R0 ;  /* 0x000000147a087c23 */ /* 0x008fca0008010800 */
[----:B------:R-:W-:Y:S01]  /*11b40*/  HMMA.16816.F32 R36, R4, R22, R44 ;  /* 0x000000160424723c */ /* 0x000fe2000000182c */
[----:B------:R-:W-:Y:S01]  /*11b50*/  MOV R122, R62 ;  /* 0x0000003e007a7202 */ /* 0x000fe20000000f00 */
[----:B------:R3:W-:Y:S02]  /*11b60*/  MUFU.EX2 R89, R8 ;  /* 0x0000000800597308 */ /* 0x0007e40000000800 */
[----:B---3--:R-:W-:-:S03]  /*11b70*/  FFMA.FTZ R8, R118, UR20, -R0 ;  /* 0x0000001476087c23 */ /* 0x008fc60008010800 */
[--C-:B------:R-:W-:Y:S01]  /*11b80*/  FFMA.FTZ R4, R114, UR20, -R0.reuse ;  /* 0x0000001472047c23 */ /* 0x100fe20008010800 */
[----:B------:R-:W-:Y:S02]  /*11b90*/  MOV R118, R236 ;  /* 0x000000ec00767202 */ /* 0x000fe40000000f00 */
[----:B------:R3:W1:Y:S01]  /*11ba0*/  MUFU.EX2 R87, R8 ;  /* 0x0000000800577308 */ /* 0x0006620000000800 */
[----:B------:R-:W-:Y:S01]  /*11bb0*/  MOV R236, R56 ;  /* 0x0000003800ec7202 */ /* 0x000fe20000000f00 */
[----:B---3--:R-:W-:Y:S01]  /*11bc0*/  FFMA.FTZ R8, R120, UR20, -R0 ;  /* 0x0000001478087c23 */ /* 0x008fe20008010800 */
[----:B------:R-:W-:-:S05]  /*11bd0*/  MOV R120, R53 ;  /* 0x0000003500787202 */ /* 0x000fca0000000f00 */
[----:B------:R3:W-:Y:S01]  /*11be0*/  MUFU.EX2 R84, R8 ;  /* 0x0000000800547308 */ /* 0x0007e20000000800 */
[----:B------:R-:W-:-:S07]  /*11bf0*/  F2FP.F16.F32.PACK_AB R10, R120, R156 ;  /* 0x0000009c780a723e */ /* 0x000fce00000000ff */
[----:B------:R1:W1:Y:S01]  /*11c00*/  MUFU.EX2 R85, R4 ;  /* 0x0000000400557308 */ /* 0x0002620000000800 */
[----:B---3--:R-:W-:-:S07]  /*11c10*/  F2FP.F16.F32.PACK_AB R8, R164, R166 ;  /* 0x000000a6a408723e */ /* 0x008fce00000000ff */
[----:B------:R-:W-:Y:S01]  /*11c20*/  HMMA.16816.F32 R64, R8, R24, R64 ;  /* 0x000000180840723c */ /* 0x000fe20000001840 */
[----:B-1----:R-:W-:-:S05]  /*11c30*/  FFMA.FTZ R4, R83, UR20, -R2 ;  /* 0x0000001453047c23 */ /* 0x002fca0008010802 */
[C---:B------:R-:W-:Y:S06]  /*11c40*/  HMMA.16816.F32 R60, R8.reuse, R26, R48 ;  /* 0x0000001a083c723c */ /* 0x040fec0000001830 */
[C---:B------:R-:W-:Y:S06]  /*11c50*/  HMMA.16816.F32 R56, R8.reuse, R20, R152 ;  /* 0x000000140838723c */ /* 0x040fec0000001898 */
[----:B------:R-:W-:Y:S01]  /*11c60*/  HMMA.16816.F32 R160, R8, R22, R160 ;  /* 0x0000001608a0723c */ /* 0x000fe200000018a0 */
[----:B------:R-:W1:Y:S01]  /*11c70*/  LDSM.16.MT88.4 R20, [R184+0x5400] ;  /* 0x00540000b814783b */ /* 0x000e620000004200 */
[----:B------:R3:W-:Y:S01]  /*11c80*/  MUFU.EX2 R90, R4 ;  /* 0x00000004005a7308 */ /* 0x0007e20000000800 */
[----:B------:R-:W-:-:S02]  /*11c90*/  F2FP.F16.F32.PACK_AB R5, R87, R89 ;  /* 0x000000595705723e */ /* 0x000fc400000000ff */
[----:B------:R-:W-:Y:S01]  /*11ca0*/  F2FP.F16.F32.PACK_AB R6, R168, R170 ;  /* 0x000000aaa806723e */ /* 0x000fe200000000ff */
[----:B------:R-:W2:Y:S01]  /*11cb0*/  LDSM.16.MT88.4 R24, [R185+0x5400] ;  /* 0x00540000b918783b */ /* 0x000ea20000004200 */
[----:B------:R-:W-:-:S04]  /*11cc0*/  FFMA.FTZ R8, R78, UR20, -R2 ;  /* 0x000000144e087c23 */ /* 0x000fc80008010802 */
[----:B------:R3:W-:Y:S01]  /*11cd0*/  MUFU.EX2 R83, R8 ;  /* 0x0000000800537308 */ /* 0x0007e20000000800 */
[----:B------:R-:W-:Y:S01]  /*11ce0*/  F2FP.F16.F32.PACK_AB R7, R85, R84 ;  /* 0x000000545507723e */ /* 0x000fe200000000ff */
[----:B---3--:R-:W-:Y:S01]  /*11cf0*/  FFMA.FTZ R4, R76, UR20, -R2 ;  /* 0x000000144c047c23 */ /* 0x008fe20008010802 */
[----:B------:R-:W-:-:S05]  /*11d00*/  FFMA.FTZ R8, R115, UR20, -R0 ;  /* 0x0000001473087c23 */ /* 0x000fca0008010800 */
[----:B------:R3:W-:Y:S08]  /*11d10*/  MUFU.EX2 R80, R8 ;  /* 0x0000000800507308 */ /* 0x0007f00000000800 */
[----:B------:R1:W-:Y:S01]  /*11d20*/  MUFU.EX2 R88, R4 ;  /* 0x0000000400587308 */ /* 0x0003e20000000800 */
[----:B---3--:R-:W-:-:S07]  /*11d30*/  FFMA.FTZ R8, R111, UR20, -R0 ;  /* 0x000000146f087c23 */ /* 0x008fce0008010800 */
[----:B------:R3:W2:Y:S01]  /*11d40*/  MUFU.EX2 R79, R8 ;  /* 0x00000008004f7308 */ /* 0x0006a20000000800 */
[----:B-1----:R-:W-:Y:S01]  /*11d50*/  F2FP.F16.F32.PACK_AB R4, R175, R221 ;  /* 0x000000ddaf04723e */ /* 0x002fe200000000ff */
[----:B---3--:R-:W-:-:S06]  /*11d60*/  FFMA.FTZ R8, R105, UR20, -R0 ;  /* 0x0000001469087c23 */ /* 0x008fcc0008010800 */
[----:B------:R1:W-:Y:S01]  /*11d70*/  MUFU.EX2 R76, R8 ;  /* 0x00000008004c7308 */ /* 0x0003e20000000800 */
[----:B------:R-:W-:Y:S01]  /*11d80*/  HMMA.16816.F32 R48, R4, R18, R32 ;  /* 0x000000120430723c */ /* 0x000fe20000001820 */
[----:B-1----:R-:W-:-:S06]  /*11d90*/  FFMA.FTZ R8, R107, UR20, -R0 ;  /* 0x000000146b087c23 */ /* 0x002fcc0008010800 */
[----:B------:R1:W3:Y:S01]  /*11da0*/  MUFU.EX2 R78, R8 ;  /* 0x00000008004e7308 */ /* 0x0002e20000000800 */
[----:B--2---:R-:W-:Y:S02]  /*11db0*/  F2FP.F16.F32.PACK_AB R9, R79, R80 ;  /* 0x000000504f09723e */ /* 0x004fe400000000ff */
[----:B------:R-:W-:Y:S01]  /*11dc0*/  F2FP.F16.F32.PACK_AB R10, R106, R117 ;  /* 0x000000756a0a723e */ /* 0x000fe200000000ff */
[----:B-1----:R-:W-:-:S04]  /*11dd0*/  FFMA.FTZ R8, R82, UR20, -R2 ;  /* 0x0000001452087c23 */ /* 0x002fc80008010802 */
[----:B------:R1:W-:Y:S01]  /*11de0*/  MUFU.EX2 R82, R8 ;  /* 0x0000000800527308 */ /* 0x0003e20000000800 */
[----:B---3--:R-:W-:Y:S01]  /*11df0*/  F2FP.F16.F32.PACK_AB R11, R78, R76 ;  /* 0x0000004c4e0b723e */ /* 0x008fe200000000ff */
[----:B-1----:R-:W-:-:S06]  /*11e00*/  FFMA.FTZ R8, R77, UR20, -R2 ;  /* 0x000000144d087c23 */ /* 0x002fcc0008010802 */
[----:B------:R1:W-:Y:S02]  /*11e10*/  MUFU.EX2 R77, R8 ;  /* 0x00000008004d7308 */ /* 0x0003e40000000800 */
[----:B-1----:R-:W-:-:S07]  /*11e20*/  F2FP.F16.F32.PACK_AB R8, R121, R126 ;  /* 0x0000007e7908723e */ /* 0x002fce00000000ff */
[----:B------:R-:W-:Y:S07]  /*11e30*/  HMMA.16816.F32 R148, R8, R22, R48 ;  /* 0x000000160894723c */ /* 0x000fee0000001830 */
[----:B-----5:R-:W-:Y:S02]  /*11e40*/  FFMA.FTZ R49, R147, R70, R116 ;  /* 0x0000004693317223 */ /* 0x020fe40000010074 */
[----:B------:R-:W2:Y:S01]  /*11e50*/  LDL.LU R147, [R1+0xc] ;  /* 0x00000c0001937983 */ /* 0x000ea20000300800 */
[----:B------:R-:W-:Y:S01]  /*11e60*/  HMMA.16816.F32 R52, R4, R16, R40 ;  /* 0x000000100434723c */ /* 0x000fe20000001828 */
[----:B------:R-:W-:-:S05]  /*11e70*/  FFMA.FTZ R2, R81, UR20, -R2 ;  /* 0x0000001451027c23 */ /* 0x000fca0008010802 */
[C---:B------:R-:W-:Y:S06]  /*11e80*/  HMMA.16816.F32 R44, R4.reuse, R12, R28 ;  /* 0x0000000c042c723c */ /* 0x040fec000000181c */
[----:B------:R-:W-:Y:S07]  /*11e90*/  HMMA.16816.F32 R36, R4, R14, R36 ;  /* 0x0000000e0424723c */ /* 0x000fee0000001824 */
[----:B------:R-:W-:-:S02]  /*11ea0*/  F2FP.F16.F32.PACK_AB R4, R122, R118 ;  /* 0x000000767a04723e */ /* 0x000fc400000000ff */
[----:B------:R-:W-:Y:S02]  /*11eb0*/  F2FP.F16.F32.PACK_AB R5, R242, R243 ;  /* 0x000000f3f205723e */ /* 0x000fe400000000ff */
[----:B------:R-:W-:Y:S02]  /*11ec0*/  F2FP.F16.F32.PACK_AB R6, R125, R123 ;  /* 0x0000007b7d06723e */ /* 0x000fe400000000ff */
[----:B------:R-:W-:-:S07]  /*11ed0*/  F2FP.F16.F32.PACK_AB R7, R240, R241 ;  /* 0x000000f1f007723e */ /* 0x000fce00000000ff */
[C---:B------:R-:W-:Y:S01]  /*11ee0*/  HMMA.16816.F32 R28, R4.reuse, R16, R64 ;  /* 0x00000010041c723c */ /* 0x040fe20000001840 */
[----:B------:R1:W-:Y:S05]  /*11ef0*/  MUFU.EX2 R67, R2 ;  /* 0x0000000200437308 */ /* 0x0003ea0000000800 */
[C---:B------:R-:W-:Y:S01]  /*11f00*/  HMMA.16816.F32 R32, R4.reuse, R18, R60 ;  /* 0x000000120420723c */ /* 0x040fe2000000183c */
[----:B------:R-:W3:Y:S05]  /*11f10*/  LDSM.16.MT88.4 R16, [R184+0x5800] ;  /* 0x00580000b810783b */ /* 0x000eea0000004200 */
[----:B------:R-:W-:Y:S01]  /*11f20*/  HMMA.16816.F32 R56, R4, R12, R56 ;  /* 0x0000000c0438723c */ /* 0x000fe20000001838 */
[----:B-1----:R-:W-:-:S05]  /*11f30*/  FFMA.FTZ R2, R109, UR20, -R0 ;  /* 0x000000146d027c23 */ /* 0x002fca0008010800 */
[----:B------:R-:W-:Y:S01]  /*11f40*/  HMMA.16816.F32 R40, R4, R14, R160 ;  /* 0x0000000e0428723c */ /* 0x000fe200000018a0 */
[----:B------:R-:W1:Y:S01]  /*11f50*/  LDSM.16.MT88.4 R12, [R185+0x5800] ;  /* 0x00580000b90c783b */ /* 0x000e620000004200 */
[----:B------:R5:W-:Y:S01]  /*11f60*/  MUFU.EX2 R66, R2 ;  /* 0x0000000200427308 */ /* 0x000be20000000800 */
[----:B------:R-:W-:Y:S02]  /*11f70*/  MOV R114, R156 ;  /* 0x0000009c00727202 */ /* 0x000fe40000000f00 */
[----:B------:R-:W-:Y:S02]  /*11f80*/  MOV R155, R157 ;  /* 0x0000009d009b7202 */ /* 0x000fe40000000f00 */
[----:B------:R-:W-:Y:S01]  /*11f90*/  MOV R154, R158 ;  /* 0x0000009e009a7202 */ /* 0x000fe20000000f00 */
[----:B-----5:R-:W-:-:S04]  /*11fa0*/  FFMA.FTZ R2, R103, UR20, -R0 ;  /* 0x0000001467027c23 */ /* 0x020fc80008010800 */
[----:B------:R5:W3:Y:S01]  /*11fb0*/  MUFU.EX2 R65, R2 ;  /* 0x0000000200417308 */ /* 0x000ae20000000800 */
[----:B------:R-:W-:Y:S01]  /*11fc0*/  MOV R153, R159 ;  /* 0x0000009f00997202 */ /* 0x000fe20000000f00 */
[C---:B------:R-:W-:Y:S06]  /*11fd0*/  HMMA.16816.F32 R52, R8.reuse, R20, R52 ;  /* 0x000000140834723c */ /* 0x040fec0000001834 */
[----:B------:R-:W-:Y:S01]  /*11fe0*/  HMMA.16816.F32 R156, R8, R24, R44 ;  /* 0x00000018089c723c */ /* 0x000fe2000000182c */
[----:B-----5:R-:W-:-:S04]  /*11ff0*/  FFMA.FTZ R2, R102, UR20, -R0 ;  /* 0x0000001466027c23 */ /* 0x020fc80008010800 */
[----:B------:R5:W-:Y:S01]  /*12000*/  MUFU.EX2 R64, R2 ;  /* 0x0000000200407308 */ /* 0x000be20000000800 */
[----:B------:R-:W-:Y:S01]  /*12010*/  HMMA.16816.F32 R44, R8, R26, R36 ;  /* 0x0000001a082c723c */ /* 0x000fe20000001824 */
[----:B------:R-:W-:Y:S02]  /*12020*/  F2FP.F16.F32.PACK_AB R4, R129, R128 ;  /* 0x000000808104723e */ /* 0x000fe400000000ff */
[----:B------:R-:W-:Y:S02]  /*12030*/  F2FP.F16.F32.PACK_AB R5, R235, R238 ;  /* 0x000000eeeb05723e */ /* 0x000fe400000000ff */
[----:B------:R-:W-:Y:S01]  /*12040*/  F2FP.F16.F32.PACK_AB R6, R169, R130 ;  /* 0x00000082a906723e */ /* 0x000fe200000000ff */
[----:B-----5:R-:W-:-:S04]  /*12050*/  FFMA.FTZ R2, R98, UR20, -R0 ;  /* 0x0000001462027c23 */ /* 0x020fc80008010800 */
[----:B------:R5:W1:Y:S01]  /*12060*/  MUFU.EX2 R63, R2 ;  /* 0x00000002003f7308 */ /* 0x000a620000000800 */
[----:B------:R-:W-:Y:S01]  /*12070*/  F2FP.F16.F32.PACK_AB R7, R233, R234 ;  /* 0x000000eae907723e */ /* 0x000fe200000000ff */
[----:B------:R-:W-:Y:S01]  /*12080*/  FFMA.FTZ R48, R145, R69, R226 ;  /* 0x0000004591307223 */ /* 0x000fe200000100e2 */
[--C-:B------:R-:W-:Y:S01]  /*12090*/  FFMA.FTZ R60, R91, UR20, -R3.reuse ;  /* 0x000000145b3c7c23 */ /* 0x100fe20008010803 */
[----:B------:R-:W-:Y:S01]  /*120a0*/  FFMA.FTZ R61, R86, UR20, -R3 ;  /* 0x00000014563d7c23 */ /* 0x000fe20008010803 */
[----:B----4-:R-:W-:Y:S01]  /*120b0*/  FFMA.FTZ R50, R146, R68, R212 ;  /* 0x0000004492327223 */ /* 0x010fe200000100d4 */
[--C-:B------:R-:W-:Y:S02]  /*120c0*/  FFMA.FTZ R8, R94, UR20, -R0.reuse ;  /* 0x000000145e087c23 */ /* 0x100fe40008010800 */
[----:B------:R-:W-:Y:S01]  /*120d0*/  HMMA.16816.F32 R36, R4, R20, R28 ;  /* 0x000000140424723c */ /* 0x000fe2000000181c */
[--C-:B------:R-:W-:Y:S01]  /*120e0*/  FFMA.FTZ R3, R93, UR20, -R0.reuse ;  /* 0x000000145d037c23 */ /* 0x100fe20008010800 */
[----:B-----5:R-:W-:-:S04]  /*120f0*/  FFMA.FTZ R2, R99, UR20, -R0 ;  /* 0x0000001463027c23 */ /* 0x020fc80008010800 */
[C---:B------:R-:W-:Y:S01]  /*12100*/  HMMA.16816.F32 R28, R4.reuse, R24, R56 ;  /* 0x00000018041c723c */ /* 0x040fe20000001838 */
[----:B------:R4:W5:Y:S05]  /*12110*/  MUFU.EX2 R62, R2 ;  /* 0x00000002003e7308 */ /* 0x00096a0000000800 */
[C---:B------:R-:W-:Y:S01]  /*12120*/  HMMA.16816.F32 R32, R4.reuse, R22, R32 ;  /* 0x000000160420723c */ /* 0x040fe20000001820 */
[----:B------:R-:W-:Y:S01]  /*12130*/  FADD.FTZ R50, R223, R50 ;  /* 0x00000032df327221 */ /* 0x000fe20000010000 */
[----:B------:R-:W-:Y:S01]  /*12140*/  FADD.FTZ R49, R172, R49 ;  /* 0x00000031ac317221 */ /* 0x000fe20000010000 */
[----:B------:R-:W-:Y:S01]  /*12150*/  MOV R111, R138 ;  /* 0x0000008a006f7202 */ /* 0x000fe20000000f00 */
[----:B------:R-:W-:Y:S02]  /*12160*/  LDSM.16.MT88.4 R20, [R185+0x5c00] ;  /* 0x005c0000b914783b */ /* 0x000fe40000004200 */
[----:B------:R-:W-:Y:S01]  /*12170*/  HMMA.16816.F32 R24, R4, R26, R40 ;  /* 0x0000001a0418723c */ /* 0x000fe20000001828 */
[----:B----4-:R-:W-:-:S06]  /*12180*/  FFMA.FTZ R2, R95, UR20, -R0 ;  /* 0x000000145f027c23 */ /* 0x010fcc0008010800 */
[----:B------:R-:W-:Y:S02]  /*12190*/  F2FP.F16.F32.PACK_AB R4, R97, R104 ;  /* 0x000000686104723e */ /* 0x000fe400000000ff */
[----:B---3--:R-:W-:Y:S01]  /*121a0*/  F2FP.F16.F32.PACK_AB R5, R65, R66 ;  /* 0x000000424105723e */ /* 0x008fe200000000ff */
[----:B------:R3:W4:Y:S01]  /*121b0*/  MUFU.EX2 R51, R2 ;  /* 0x0000000200337308 */ /* 0x0007220000000800 */
[----:B------:R-:W-:Y:S02]  /*121c0*/  F2FP.F16.F32.PACK_AB R6, R88, R90 ;  /* 0x0000005a5806723e */ /* 0x000fe400000000ff */
[----:B-1----:R-:W-:Y:S02]  /*121d0*/  F2FP.F16.F32.PACK_AB R7, R63, R64 ;  /* 0x000000403f07723e */ /* 0x002fe400000000ff */
[----:B------:R-:W-:-:S03]  /*121e0*/  MOV R105, R139 ;  /* 0x0000008b00697202 */ /* 0x000fc60000000f00 */
[----:B------:R1:W-:Y:S02]  /*121f0*/  MUFU.EX2 R41, R3 ;  /* 0x0000000300297308 */ /* 0x0003e40000000800 */
[C---:B------:R-:W-:Y:S01]  /*12200*/  HMMA.16816.F32 R148, R4.reuse, R18, R148 ;  /* 0x000000120494723c */ /* 0x040fe20000001894 */
[----:B---3--:R-:W-:Y:S01]  /*12210*/  FADD.FTZ R2, R153, R48 ;  /* 0x0000003099027221 */ /* 0x008fe20000010000 */
[----:B------:R-:W-:Y:S02]  /*12220*/  MOV R153, R154 ;  /* 0x0000009a00997202 */ /* 0x000fe40000000f00 */
[----:B------:R-:W-:Y:S01]  /*12230*/  MOV R154, R155 ;  /* 0x0000009b009a7202 */ /* 0x000fe20000000f00 */
[----:B------:R-:W-:Y:S01]  /*12240*/  FADD.FTZ R2, R136, R2 ;  /* 0x0000000288027221 */ /* 0x000fe20000010000 */
[----:B------:R-:W-:Y:S01]  /*12250*/  MOV R155, R140 ;  /* 0x0000008c009b7202 */ /* 0x000fe20000000f00 */
[----:B------:R-:W-:Y:S01]  /*12260*/  HMMA.16816.F32 R156, R4, R12, R156 ;  /* 0x0000000c049c723c */ /* 0x000fe2000000189c */
[----:B------:R-:W-:Y:S01]  /*12270*/  MOV R140, R137 ;  /* 0x00000089008c7202 */ /* 0x000fe20000000f00 */
[----:B-1----:R-:W-:Y:S01]  /*12280*/  FADD.FTZ R3, R176, R49 ;  /* 0x00000031b0037221 */ /* 0x002fe20000010000 */
[----:B------:R-:W-:-:S03]  /*12290*/  FADD.FTZ R2, R153, R2 ;  /* 0x0000000299027221 */ /* 0x000fc60000010000 */
[C---:B------:R-:W-:Y:S06]  /*122a0*/  HMMA.16816.F32 R136, R4.reuse, R16, R52 ;  /* 0x000000100488723c */ /* 0x040fec0000001834 */
[----:B------:R-:W-:Y:S01]  /*122b0*/  HMMA.16816.F32 R44, R4, R14, R44 ;  /* 0x0000000e042c723c */ /* 0x000fe2000000182c */
[----:B------:R-:W-:Y:S01]  /*122c0*/  MOV R115, R165 ;  /* 0x000000a500737202 */ /* 0x000fe20000000f00 */
[----:B------:R-:W-:Y:S01]  /*122d0*/  FADD.FTZ R2, R105, R2 ;  /* 0x0000000269027221 */ /* 0x000fe20000010000 */
[----:B------:R-:W-:Y:S01]  /*122e0*/  MOV R153, R167 ;  /* 0x000000a700997202 */ /* 0x000fe20000000f00 */
[----:B------:R-:W-:Y:S01]  /*122f0*/  IMAD.MOV.U32 R91, RZ, RZ, R154 ;  /* 0x000000ffff5b7224 */ /* 0x000fe200078e009a */
[----:B------:R-:W-:-:S02]  /*12300*/  MOV R109, R111 ;  /* 0x0000006f006d7202 */ /* 0x000fc40000000f00 */
[----:B------:R-:W-:Y:S02]  /*12310*/  MOV R81, R142 ;  /* 0x0000008e00517202 */ /* 0x000fe40000000f00 */
[----:B------:R-:W-:Y:S02]  /*12320*/  MOV R107, R143 ;  /* 0x0000008f006b7202 */ /* 0x000fe40000000f00 */
[----:B------:R-:W-:Y:S02]  /*12330*/  MOV R152, R166 ;  /* 0x000000a600987202 */ /* 0x000fe40000000f00 */
[----:B------:R-:W-:Y:S02]  /*12340*/  MOV R105, R141 ;  /* 0x0000008d00697202 */ /* 0x000fe40000000f00 */
[----:B------:R-:W-:Y:S02]  /*12350*/  MOV R154, R164 ;  /* 0x000000a4009a7202 */ /* 0x000fe40000000f00 */
[----:B------:R-:W-:Y:S01]  /*12360*/  MOV R111, R152 ;  /* 0x00000098006f7202 */ /* 0x000fe20000000f00 */
[----:B--2---:R-:W-:-:S02]  /*12370*/  FFMA.FTZ R0, R147, R72, R112 ;  /* 0x0000004893007223 */ /* 0x004fc40000010070 */
[----:B------:R-:W1:Y:S02]  /*12380*/  LDSM.16.MT88.4 R144, [R184+0x5c00] ;  /* 0x005c0000b890783b */ /* 0x000e640000004200 */
[----:B------:R-:W-:Y:S01]  /*12390*/  FADD.FTZ R40, R124, R0 ;  /* 0x000000007c287221 */ /* 0x000fe20000010000 */
[----:B------:R-:W-:-:S03]  /*123a0*/  FADD.FTZ R0, R224, R50 ;  /* 0x00000032e0007221 */ /* 0x000fc60000010000 */
        /* <DEDUP_REMOVED lines=88> */
[----:B------:R2:W-:Y:S01]  /*12930*/  MUFU.EX2 R42, R8 ;  /* 0x00000008002a7308 */ /* 0x0005e20000000800 */
[----:B------:R-:W-:Y:S01]  /*12940*/  FADD.FTZ R4, R217, R4 ;  /* 0x00000004d9047221 */ /* 0x000fe20000010000 */
[C---:B------:R-:W-:Y:S01]  /*12950*/  F2FP.F16.F32.PACK_AB R9, R231.reuse, R232 ;  /* 0x000000e8e709723e */ /* 0x040fe200000000ff */
[----:B------:R-:W-:Y:S01]  /*12960*/  FADD.FTZ R3, R231, R3 ;  /* 0x00000003e7037221 */ /* 0x000fe20000010000 */
[----:B------:R-:W-:Y:S01]  /*12970*/  F2FP.F16.F32.PACK_AB R10, R218, R210 ;  /* 0x000000d2da0a723e */ /* 0x000fe200000000ff */
[----:B------:R-:W-:Y:S01]  /*12980*/  FADD.FTZ R2, R97, R2 ;  /* 0x0000000261027221 */ /* 0x000fe20000010000 */
[----:B------:R-:W-:Y:S01]  /*12990*/  F2FP.F16.F32.PACK_AB R11, R229, R230 ;  /* 0x000000e6e50b723e */ /* 0x000fe200000000ff */
[----:B------:R-:W-:Y:S01]  /*129a0*/  FADD.FTZ R0, R65, R0 ;  /* 0x0000000041007221 */ /* 0x000fe20000010000 */
[----:B------:R-:W3:Y:S01]  /*129b0*/  MUFU.EX2 R60, R60 ;  /* 0x0000003c003c7308 */ /* 0x000ee20000000800 */
[----:B------:R-:W-:Y:S01]  /*129c0*/  FADD.FTZ R4, R210, R4 ;  /* 0x00000004d2047221 */ /* 0x000fe20000010000 */
[----:B------:R-:W-:Y:S01]  /*129d0*/  FADD.FTZ R3, R230, R3 ;  /* 0x00000003e6037221 */ /* 0x000fe20000010000 */
[----:B------:R-:W-:Y:S01]  /*129e0*/  FADD.FTZ R2, R90, R2 ;  /* 0x000000025a027221 */ /* 0x000fe20000010000 */
[----:B--2---:R-:W-:Y:S01]  /*129f0*/  F2FP.F16.F32.PACK_AB R8, R217, R196 ;  /* 0x000000c4d908723e */ /* 0x004fe200000000ff */
[----:B------:R-:W-:-:S03]  /*12a00*/  FADD.FTZ R0, R64, R0 ;  /* 0x0000000040007221 */ /* 0x000fc60000010000 */
[----:B------:R-:W2:Y:S01]  /*12a10*/  MUFU.EX2 R61, R61 ;  /* 0x0000003d003d7308 */ /* 0x000ea20000000800 */
[----:B------:R-:W-:Y:S01]  /*12a20*/  FADD.FTZ R4, R218, R4 ;  /* 0x00000004da047221 */ /* 0x000fe20000010000 */
[----:B------:R-:W-:Y:S01]  /*12a30*/  FADD.FTZ R3, R229, R3 ;  /* 0x00000003e5037221 */ /* 0x000fe20000010000 */
[----:B------:R-:W-:Y:S01]  /*12a40*/  FADD.FTZ R2, R88, R2 ;  /* 0x0000000258027221 */ /* 0x000fe20000010000 */
[----:B------:R-:W-:Y:S01]  /*12a50*/  HMMA.16816.F32 R36, R8, R16, R36 ;  /* 0x000000100824723c */ /* 0x000fe20000001824 */
[----:B------:R-:W-:Y:S01]  /*12a60*/  FADD.FTZ R0, R63, R0 ;  /* 0x000000003f007221 */ /* 0x000fe20000010000 */
[----:B------:R-:W-:-:S04]  /*12a70*/  FADD.FTZ R4, R219, R4 ;  /* 0x00000004db047221 */ /* 0x000fc80000010000 */
[----:B------:R-:W-:Y:S01]  /*12a80*/  HMMA.16816.F32 R32, R8, R18, R32 ;  /* 0x000000120820723c */ /* 0x000fe20000001820 */
[----:B------:R-:W-:-:S05]  /*12a90*/  FADD.FTZ R3, R228, R3 ;  /* 0x00000003e4037221 */ /* 0x000fca0000010000 */
[----:B------:R-:W-:Y:S01]  /*12aa0*/  HMMA.16816.F32 R28, R8, R12, R28 ;  /* 0x0000000c081c723c */ /* 0x000fe2000000181c */
[----:B------:R-:W-:-:S05]  /*12ab0*/  FADD.FTZ R2, R83, R2 ;  /* 0x0000000253027221 */ /* 0x000fca0000010000 */
[----:B------:R-:W-:Y:S01]  /*12ac0*/  HMMA.16816.F32 R24, R8, R14, R24 ;  /* 0x0000000e0818723c */ /* 0x000fe20000001818 */
[----:B-----5:R-:W-:Y:S01]  /*12ad0*/  FADD.FTZ R0, R62, R0 ;  /* 0x000000003e007221 */ /* 0x020fe20000010000 */
[----:B------:R-:W-:Y:S01]  /*12ae0*/  FADD.FTZ R4, R222, R4 ;  /* 0x00000004de047221 */ /* 0x000fe20000010000 */
[----:B------:R-:W-:Y:S01]  /*12af0*/  FADD.FTZ R3, R227, R3 ;  /* 0x00000003e3037221 */ /* 0x000fe20000010000 */
[----:B------:R-:W-:Y:S01]  /*12b00*/  FADD.FTZ R2, R82, R2 ;  /* 0x0000000252027221 */ /* 0x000fe20000010000 */
[----:B----4-:R-:W-:Y:S01]  /*12b10*/  FADD.FTZ R0, R51, R0 ;  /* 0x0000000033007221 */ /* 0x010fe20000010000 */
[----:B------:R-:W-:Y:S01]  /*12b20*/  FADD.FTZ R4, R237, R4 ;  /* 0x00000004ed047221 */ /* 0x000fe20000010000 */
[----:B---3--:R-:W-:Y:S01]  /*12b30*/  FADD.FTZ R3, R60, R3 ;  /* 0x000000033c037221 */ /* 0x008fe20000010000 */
[----:B------:R-:W-:Y:S01]  /*12b40*/  FADD.FTZ R2, R77, R2 ;  /* 0x000000024d027221 */ /* 0x000fe20000010000 */
[----:B------:R-:W-:Y:S01]  /*12b50*/  FADD.FTZ R0, R42, R0 ;  /* 0x000000002a007221 */ /* 0x000fe20000010000 */
[----:B------:R-:W-:Y:S01]  /*12b60*/  FADD.FTZ R4, R236, R4 ;  /* 0x00000004ec047221 */ /* 0x000fe20000010000 */
[----:B------:R-:W-:Y:S01]  /*12b70*/  F2FP.F16.F32.PACK_AB R164, R82, R83 ;  /* 0x0000005352a4723e */ /* 0x000fe200000000ff */
[----:B--2---:R-:W-:Y:S01]  /*12b80*/  FADD.FTZ R3, R61, R3 ;  /* 0x000000033d037221 */ /* 0x004fe20000010000 */
[----:B------:R-:W-:Y:S01]  /*12b90*/  F2FP.F16.F32.PACK_AB R165, R51, R62 ;  /* 0x0000003e33a5723e */ /* 0x000fe200000000ff */
[C---:B------:R-:W-:Y:S01]  /*12ba0*/  FADD.FTZ R2, R67.reuse, R2 ;  /* 0x0000000243027221 */ /* 0x040fe20000010000 */
[----:B------:R-:W-:-:S02]  /*12bb0*/  F2FP.F16.F32.PACK_AB R166, R67, R77 ;  /* 0x0000004d43a6723e */ /* 0x000fc400000000ff */
[----:B------:R-:W-:Y:S02]  /*12bc0*/  F2FP.F16.F32.PACK_AB R167, R41, R42 ;  /* 0x0000002a29a7723e */ /* 0x000fe400000000ff */
[----:B------:R-:W-:Y:S02]  /*12bd0*/  F2FP.F16.F32.PACK_AB R160, R222, R219 ;  /* 0x000000dbdea0723e */ /* 0x000fe400000000ff */
[----:B------:R-:W-:Y:S02]  /*12be0*/  F2FP.F16.F32.PACK_AB R161, R227, R228 ;  /* 0x000000e4e3a1723e */ /* 0x000fe400000000ff */
[----:B------:R-:W-:Y:S02]  /*12bf0*/  F2FP.F16.F32.PACK_AB R162, R236, R237 ;  /* 0x000000edeca2723e */ /* 0x000fe400000000ff */
[----:B------:R-:W-:Y:S01]  /*12c00*/  F2FP.F16.F32.PACK_AB R163, R61, R60 ;  /* 0x0000003c3da3723e */ /* 0x000fe200000000ff */
[----:B------:R-:W-:Y:S01]  /*12c10*/  FADD.FTZ R0, R41, R0 ;  /* 0x0000000029007221 */ /* 0x000fe20000010000 */
[----:B------:R2:W-:Y:S01]  /*12c20*/  STL [R1], R4 ;  /* 0x0000000401007387 */ /* 0x0005e20000100800 */
[C---:B-1----:R-:W-:Y:S03]  /*12c30*/  HMMA.16816.F32 R136, R164.reuse, R144, R136 ;  /* 0x00000090a488723c */ /* 0x042fe60000001888 */
        /* <DEDUP_REMOVED lines=10> */
[----:B------:R-:W-:-:S02]  /*12ce0*/  MOV R40, R74 ;  /* 0x0000004a00287202 */ /* 0x000fc40000000f00 */
[----:B------:R-:W-:Y:S02]  /*12cf0*/  MOV R41, R75 ;  /* 0x0000004b00297202 */ /* 0x000fe40000000f00 */
[----:B------:R-:W-:Y:S02]  /*12d00*/  MOV R38, R71 ;  /* 0x0000004700267202 */ /* 0x000fe40000000f00 */
[----:B--2---:R-:W-:-:S15]  /*12d10*/  MOV R39, R73 ;  /* 0x0000004900277202 */ /* 0x004fde0000000f00 */
[----:B------:R-:W-:-:S02]  /*12d20*/  NOP ;  /* 0x0000000000007918 */ /* 0x000fc40000000000 */
.L_x_313:
        /* <DEDUP_REMOVED lines=15> */
[----:B-1----:R-:W1:Y:S01]  /*12e20*/  @!P4 LDC.64 R2, c[0x0][0x220] ;  /* 0x00008800ff02cb82 */ /* 0x002e620000000a00 */
[----:B------:R-:W-:Y:S02]  /*12e30*/  USHF.L.U32 UR21, UR12, 0x6, URZ ;  /* 0x000000060c157899 */ /* 0x000fe4000800063f */
[----:B------:R-:W-:Y:S02]  /*12e40*/  UIADD3 UR13, UR11, UR23, URZ ;  /* 0x000000170b0d7290 */ /* 0x000fe4000fffe03f */
[----:B------:R-:W-:Y:S01]  /*12e50*/  UIADD3 UR26, UR26, UR35, URZ ;  /* 0x000000231a1a7290 */ /* 0x000fe2000fffe03f */
[----:B------:R-:W-:Y:S02]  /*12e60*/  ULDC UR4, c[0x0][0x2ec] ;  /* 0x0000bb0000047ab9 */ /* 0x000fe40000000800 */
[----:B------:R-:W2:Y:S01]  /*12e70*/  @!P4 LDC.64 R6, c[0x0][0x220] ;  /* 0x00008800ff06cb82 */ /* 0x000ea20000000a00 */
[----:B------:R-:W-:-:S07]  /*12e80*/  ULDC.64 UR6, c[0x0][0x248] ;  /* 0x0000920000067ab9 */ /* 0x000fce0000000a00 */
[----:B------:R-:W3:Y:S01]  /*12e90*/  @!P4 LDC.64 R4, c[0x0][0x220] ;  /* 0x00008800ff04cb82 */ /* 0x000ee20000000a00 */
[----:B-1----:R1:W-:Y:S04]  /*12ea0*/  @!P4 STL.64 [R1+0x30], R2 ;  /* 0x000030020100c387 */ /* 0x0023e80000100a00 */
[----:B--2---:R2:W-:Y:S04]  /*12eb0*/  @!P4 STL.64 [R1+0x28], R6 ;  /* 0x000028060100c387 */ /* 0x0045e80000100a00 */
[----:B---3--:R3:W-:Y:S01]  /*12ec0*/  @!P4 STL.64 [R1+0x20], R4 ;  /* 0x000020040100c387 */ /* 0x0087e20000100a00 */
[----:B-1----:R-:W1:Y:S03]  /*12ed0*/  @!P4 LDC.64 R2, c[0x0][0x220] ;  /* 0x00008800ff02cb82 */ /* 0x002e660000000a00 */
[----:B-1----:R1:W-:Y:S04]  /*12ee0*/  @!P4 STL.64 [R1+0x18], R2 ;  /* 0x000018020100c387 */ /* 0x0023e80000100a00 */
[----:B--2---:R-:W2:Y:S04]  /*12ef0*/  LDL.LU.64 R6, [R1+0x10] ;  /* 0x0000100001067983 */ /* 0x004ea80000300a00 */
[----:B---3--:R-:W2:Y:S01]  /*12f00*/  LDL.LU.64 R4, [R1+0x48] ;  /* 0x0000480001047983 */ /* 0x008ea20000300a00 */
[----:B-1----:R-:W-:Y:S01]  /*12f10*/  MOV R3, R41 ;  /* 0x0000002900037202 */ /* 0x002fe20000000f00 */
[----:B--2---:R-:W-:-:S05]  /*12f20*/  IMAD.MOV.U32 R5, RZ, RZ, R7 ;  /* 0x000000ffff057224 */ /* 0x004fca00078e0007 */
[----:B------:R1:W-:Y:S01]  /*12f30*/  STL.64 [R1+0x10], R4 ;  /* 0x0000100401007387 */ /* 0x0003e20000100a00 */
[----:B------:R-:W-:Y:S05]  /*12f40*/  BRA `(.L_x_318) ;  /* 0x0000000000dc7947 */ /* 0x000fea0003800000 */
.L_x_320:
        /* <DEDUP_REMOVED lines=31> */
[----:B------:R-:W-:Y:S03]  /*13140*/  @!P4 IADD3 R7, P0, R5, UR21, RZ ;  /* 0x000000150507cc10 */ /* 0x000fe6000ff1e0ff */
[----:B------:R-:W-:Y:S01]  /*13150*/  @!PT LDS RZ, [RZ] ;  /* 0x00000000fffff984 */ /* 0x000fe20000000800 */
[----:B------:R-:W-:Y:S01]  /*13160*/  @!PT LDS RZ, [RZ] ;  /* 0x00000000fffff984 */ /* 0x000fe20000000800 */
[----:B------:R-:W-:Y:S01]  /*13170*/  @!PT LDS RZ, [RZ] ;  /* 0x00000000fffff984 */ /* 0x000fe20000000800 */
[----:B------:R1:W-:Y:S01]  /*13180*/  @!P4 LDGSTS.E.BYPASS.LTC128B.128 [R209+0x2800], desc[UR24][R10.64] ;  /* 0x028000000ad1cfae */ /* 0x0003e2000b901d58 */
[C---:B------:R-:W-:Y:S02]  /*13190*/  @!P4 IADD3.X R9, R6.reuse, UR10, RZ, P0, !PT ;  /* 0x0000000a0609cc10 */ /* 0x040fe400087fe4ff */
        /* <DEDUP_REMOVED lines=18> */
.L_x_318:
[----:B--2---:R-:W2:Y:S01]  /*132c0*/  LDL.64 R12, [R1+0x10] ;  /* 0x00001000010c7983 */ /* 0x004ea20000100a00 */
[----:B------:R-:W-:Y:S04]  /*132d0*/  DEPBAR.LE SB0, 0x0 ;  /* 0x000080000000791a */ /* 0x000fe80000000000 */
[----:B------:R-:W-:Y:S01]  /*132e0*/  UIADD3 UR11, UR18, -0x1, URZ ;  /* 0xffffffff120b7890 */ /* 0x000fe2000fffe03f */
[----:B------:R-:W3:Y:S03]  /*132f0*/  LDL R9, [R1+0x30] ;  /* 0x0000300001097983 */ /* 0x000ee60000100800 */
[----:B------:R-:W-:Y:S01]  /*13300*/  USHF.R.S32.HI UR27, URZ, 0x1f, UR11 ;  /* 0x0000001f3f1b7899 */ /* 0x000fe2000801140b */
[----:B------:R-:W4:Y:S01]  /*13310*/  LDL R19, [R1+0x34] ;  /* 0x0000340001137983 */ /* 0x000f220000100800 */
[----:B-1----:R-:W-:Y:S01]  /*13320*/  IMAD.U32 R4, RZ, RZ, UR11 ;  /* 0x0000000bff047e24 */ /* 0x002fe2000f8e00ff */
[----:B------:R-:W-:Y:S01]  /*13330*/  UIMAD UR12, UR8, UR11, URZ ;  /* 0x0000000b080c72a4 */ /* 0x000fe2000f8e023f */
[----:B------:R-:W-:Y:S01]  /*13340*/  IMAD.U32 R196, RZ, RZ, UR11 ;  /* 0x0000000bffc47e24 */ /* 0x000fe2000f8e00ff */
[----:B------:R-:W5:Y:S01]  /*13350*/  LDL R10, [R1+0x28] ;  /* 0x00002800010a7983 */ /* 0x000f620000100800 */
[----:B------:R-:W-:Y:S02]  /*13360*/  UISETP.GT.AND UP0, UPT, UR11, UR14, UPT ;  /* 0x0000000e0b00728c */ /* 0x000fe4000bf04270 */
[----:B------:R-:W-:Y:S01]  /*13370*/  UIMAD UR12, UR27, UR9, UR12 ;  /* 0x000000091b0c72a4 */ /* 0x000fe2000f8e020c */
        /* <DEDUP_REMOVED lines=9> */
[----:B--2---:R-:W-:Y:S04]  /*13410*/  IMAD.WIDE.U32 R4, R4, UR9, R12 ;  /* 0x0000000904047c25 */ /* 0x004fe8000f8e000c */
[----:B------:R-:W-:Y:S01]  /*13420*/  VIADD R0, R5, UR12 ;  /* 0x0000000c05007c36 */ /* 0x000fe20008000000 */
[C---:B------:R-:W-:Y:S02]  /*13430*/  @!P4 IADD3 R2, P2, R4.reuse, UR33, RZ ;  /* 0x000000210402cc10 */ /* 0x040fe4000ff5e0ff */
[----:B---3--:R-:W-:Y:S02]  /*13440*/  @!P4 LEA R12, P3, R4, R9, 0x1 ;  /* 0x00000009040cc211 */ /* 0x008fe400078608ff */
[----:B------:R-:W-:Y:S02]  /*13450*/  @!P4 IADD3.X R9, R0, UR32, RZ, P2, !PT ;  /* 0x000000200009cc10 */ /* 0x000fe400097fe4ff */
[C---:B----4-:R-:W-:Y:S02]  /*13460*/  @!P4 LEA.HI.X R13, R4.reuse, R19, R0, 0x1, P3 ;  /* 0x00000013040dc211 */ /* 0x050fe400018f0c00 */
[----:B------:R-:W-:Y:S02]  /*13470*/  @!P4 IADD3 R5, P1, R4, UR20, RZ ;  /* 0x000000140405cc10 */ /* 0x000fe4000ff3e0ff */
[----:B-----5:R-:W-:Y:S01]  /*13480*/  @!P4 LEA R10, P2, R2, R10, 0x1 ;  /* 0x0000000a020ac211 */ /* 0x020fe200078408ff */
        /* <DEDUP_REMOVED lines=9> */
[----:B------:R-:W-:Y:S02]  /*13520*/  @!P4 IADD3.X R15, R0, UR13, RZ, P0, !PT ;  /* 0x0000000d000fcc10 */ /* 0x000fe400087fe4ff */
        /* <DEDUP_REMOVED lines=19> */
[----:B------:R-:W1:Y:S08]  /*13660*/  LDSM.16.M88.4 R16, [R135+0x2000] ;  /* 0x002000008710783b */ /* 0x000e700000000200 */
[----:B------:R-:W2:Y:S08]  /*13670*/  LDSM.16.M88.4 R124, [R186+0x1000] ;  /* 0x00100000ba7c783b */ /* 0x000eb00000000200 */
[----:B------:R-:W3:Y:S08]  /*13680*/  LDSM.16.M88.4 R32, [R135+0x2400] ;  /* 0x002400008720783b */ /* 0x000ef00000000200 */
[----:B------:R-:W4:Y:S08]  /*13690*/  LDSM.16.M88.4 R48, [R135+0x2800] ;  /* 0x002800008730783b */ /* 0x000f300000000200 */
[----:B------:R-:W5:Y:S08]  /*136a0*/  LDSM.16.M88.4 R64, [R135+0x2c00] ;  /* 0x002c00008740783b */ /* 0x000f700000000200 */
[----:B------:R-:W5:Y:S01]  /*136b0*/  LDSM.16.M88.4 R80, [R135+0x3000] ;  /* 0x003000008750783b */ /* 0x000f620000000200 */
        /* <DEDUP_REMOVED lines=14> */
[-C--:B----4-:R-:W-:Y:S01]  /*137a0*/  HMMA.16816.F32 R36, R128, R48.reuse, RZ ;  /* 0x000000308024723c */ /* 0x090fe200000018ff */
[----:B------:R-:W4:Y:S05]  /*137b0*/  S2R R0, SR_TID.X ;  /* 0x0000000000007919 */ /* 0x000f2a0000002100 */
[C---:B------:R-:W-:Y:S06]  /*137c0*/  HMMA.16816.F32 R40, R124.reuse, R48, RZ ;  /* 0x000000307c28723c */ /* 0x040fec00000018ff */
[-C--:B------:R-:W-:Y:S06]  /*137d0*/  HMMA.16816.F32 R44, R124, R50.reuse, RZ ;  /* 0x000000327c2c723c */ /* 0x080fec00000018ff */
[C---:B------:R-:W-:Y:S06]  /*137e0*/  HMMA.16816.F32 R48, R128.reuse, R50, RZ ;  /* 0x000000328030723c */ /* 0x040fec00000018ff */
[-C--:B-----5:R-:W-:Y:S06]  /*137f0*/  HMMA.16816.F32 R52, R128, R64.reuse, RZ ;  /* 0x000000408034723c */ /* 0x0a0fec00000018ff */
[C---:B------:R-:W-:Y:S06]  /*13800*/  HMMA.16816.F32 R56, R124.reuse, R64, RZ ;  /* 0x000000407c38723c */ /* 0x040fec00000018ff */
[-C--:B------:R-:W-:Y:S01]  /*13810*/  HMMA.16816.F32 R60, R124, R66.reuse, RZ ;  /* 0x000000427c3c723c */ /* 0x080fe200000018ff */
[----:B----4-:R-:W-:Y:S05]  /*13820*/  IMAD.SHL.U32 R0, R0, 0x2, RZ ;  /* 0x0000000200007824 */ /* 0x010fea00078e00ff */
[----:B------:R-:W-:Y:S01]  /*13830*/  LOP3.LUT R0, R0, 0x6, RZ, 0xc0, !PT ;  /* 0x0000000600007812 */ /* 0x000fe200078ec0ff */
[C---:B------:R-:W-:Y:S04]  /*13840*/  HMMA.16816.F32 R64, R128.reuse, R66, RZ ;  /* 0x000000428040723c */ /* 0x040fe800000018ff */
[----:B------:R-:W-:Y:S02]  /*13850*/  IMAD R196, R196, 0x80, R0 ;  /* 0x00000080c4c47824 */ /* 0x000fe400078e0200 */
[-C--:B------:R-:W-:Y:S02]  /*13860*/  HMMA.16816.F32 R68, R128, R80.reuse, RZ ;  /* 0x000000508044723c */ /* 0x080fe400000018ff */
[C---:B------:R-:W-:Y:S01]  /*13870*/  VIADD R0, R196.reuse, 0x1 ;  /* 0x00000001c4007836 */ /* 0x040fe20000000000 */
[CC--:B------:R-:W-:Y:S02]  /*13880*/  ISETP.GE.AND P6, PT, R196.reuse, R199.reuse, PT ;  /* 0x000000c7c400720c */ /* 0x0c0fe40003fc6270 */
[-C--:B------:R-:W-:Y:S01]  /*13890*/  ISETP.GE.AND P2, PT, R196, R198.reuse, PT ;  /* 0x000000c6c400720c */ /* 0x080fe20003f46270 */
[--C-:B------:R-:W-:Y:S01]  /*138a0*/  IMAD.IADD R2, R202, 0x1, -R196.reuse ;  /* 0x00000001ca027824 */ /* 0x100fe200078e0ac4 */
[C---:B------:R-:W-:Y:S01]  /*138b0*/  ISETP.GE.AND P3, PT, R0.reuse, R199, PT ;  /* 0x000000c70000720c */ /* 0x040fe20003f66270 */
[C---:B------:R-:W-:Y:S02]  /*138c0*/  HMMA.16816.F32 R72, R124.reuse, R80, RZ ;  /* 0x000000507c48723c */ /* 0x040fe400000018ff */
[C---:B------:R-:W-:Y:S02]  /*138d0*/  ISETP.GE.AND P1, PT, R0.reuse, R198, PT ;  /* 0x000000c60000720c */ /* 0x040fe40003f26270 */
[C---:B------:R-:W-:Y:S02]  /*138e0*/  ISETP.GE.AND P5, PT, R0.reuse, R200, PT ;  /* 0x000000c80000720c */ /* 0x040fe40003fa6270 */
[C---:B------:R-:W-:Y:S01]  /*138f0*/  ISETP.GE.AND P0, PT, R0.reuse, R197, PT ;  /* 0x000000c50000720c */ /* 0x040fe20003f06270 */
[-C--:B------:R-:W-:Y:S01]  /*13900*/  HMMA.16816.F32 R76, R124, R82.reuse, RZ ;  /* 0x000000527c4c723c */ /* 0x080fe200000018ff */
[C---:B------:R-:W-:Y:S02]  /*13910*/  ISETP.GE.OR P3, PT, R0.reuse, R208, !P3 ;  /* 0x000000d00000720c */ /* 0x040fe40005f66670 */
[C---:B------:R-:W-:Y:S02]  /*13920*/  ISETP.GE.OR P1, PT, R0.reuse, R207, !P1 ;  /* 0x000000cf0000720c */ /* 0x040fe40004f26670 */
[C---:B------:R-:W-:Y:S01]  /*13930*/  ISETP.GE.OR P5, PT, R0.reuse, R206, !P5 ;  /* 0x000000ce0000720c */ /* 0x040fe20006fa6670 */
[C---:B------:R-:W-:Y:S02]  /*13940*/  HMMA.16816.F32 R80, R128.reuse, R82, RZ ;  /* 0x000000528050723c */ /* 0x040fe400000018ff */
[----:B------:R-:W-:Y:S02]  /*13950*/  ISETP.GE.OR P0, PT, R0, R205, !P0 ;  /* 0x000000cd0000720c */ /* 0x000fe40004706670 */
[C---:B------:R-:W-:Y:S02]  /*13960*/  ISETP.GE.OR P6, PT, R196.reuse, R208, !P6 ;  /* 0x000000d0c400720c */ /* 0x040fe400077c6670 */
[C---:B------:R-:W-:Y:S01]  /*13970*/  ISETP.GE.OR P2, PT, R196.reuse, R207, !P2 ;  /* 0x000000cfc400720c */ /* 0x040fe20005746670 */
        /* <DEDUP_REMOVED lines=10> */
[-C--:B------:R-:W-:Y:S01]  /*13a20*/  HMMA.16816.F32 R124, R124, R170.reuse, RZ ;  /* 0x000000aa7c7c723c */ /* 0x080fe200000018ff */
[--C-:B------:R-:W-:Y:S04]  /*13a30*/  IMAD.IADD R169, R201, 0x1, -R196.reuse ;  /* 0x00000001c9a97824 */ /* 0x100fe800078e0ac4 */
[C---:B------:R-:W-:Y:S01]  /*13a40*/  IMAD.IADD R168, R203.reuse, 0x1, -R196 ;  /* 0x00000001cba87824 */ /* 0x040fe200078e0ac4 */
[----:B------:R-:W-:Y:S06]  /*13a50*/  HMMA.16816.F32 R128, R128, R170, RZ ;  /* 0x000000aa8080723c */ /* 0x000fec00000018ff */
[-C--:B---3--:R-:W-:Y:S05]  /*13a60*/  HMMA.16816.F32 R4, R172, R176.reuse, R4 ;  /* 0x000000b0ac04723c */ /* 0x088fea0000001804 */
[----:B------:R-:W-:Y:S01]  /*13a70*/  IABS R171, R2 ;  /* 0x0000000200ab7213 */ /* 0x000fe20000000000 */
[C---:B------:R-:W-:Y:S05]  /*13a80*/  HMMA.16816.F32 R8, R180.reuse, R176, R8 ;  /* 0x000000b0b408723c */ /* 0x040fea0000001808 */
[--C-:B------:R-:W-:Y:S01]  /*13a90*/  IMAD.IADD R170, R203, 0x1, -R0.reuse ;  /* 0x00000001cbaa7824 */ /* 0x100fe200078e0a00 */
[-C--:B------:R-:W-:Y:S05]  /*13aa0*/  HMMA.16816.F32 R12, R180, R178.reuse, R12 ;  /* 0x000000b2b40c723c */ /* 0x080fea000000180c */
[----:B------:R-:W-:Y:S01]  /*13ab0*/  IABS R177, R169 ;  /* 0x000000a900b17213 */ /* 0x000fe20000000000 */
[C---:B------:R-:W-:Y:S05]  /*13ac0*/  HMMA.16816.F32 R16, R172.reuse, R178, R16 ;  /* 0x000000b2ac10723c */ /* 0x040fea0000001810 */
[----:B------:R-:W-:Y:S01]  /*13ad0*/  IABS R176, R168 ;  /* 0x000000a800b07213 */ /* 0x000fe20000000000 */
[----:B------:R-:W-:Y:S01]  /*13ae0*/  IMAD.IADD R169, R201, 0x1, -R0 ;  /* 0x00000001c9a97824 */ /* 0x000fe200078e0a00 */
[----:B------:R-:W-:Y:S04]  /*13af0*/  IABS R2, R170 ;  /* 0x000000aa00027213 */ /* 0x000fe80000000000 */
[----:B------:R-:W-:Y:S01]  /*13b00*/  IABS R168, R169 ;  /* 0x000000a900a87213 */ /* 0x000fe20000000000 */
[----:B------:R-:W-:Y:S02]  /*13b10*/  IMAD.MOV.U32 R169, RZ, RZ, R177 ;  /* 0x000000ffffa97224 */ /* 0x000fe400078e00b1 */
[----:B------:R-:W-:Y:S01]  /*13b20*/  IMAD.MOV.U32 R177, RZ, RZ, R176 ;  /* 0x000000ffffb17224 */ /* 0x000fe200078e00b0 */
[----:B------:R-:W-:Y:S02]  /*13b30*/  I2FP.F32.S32 R170, R168 ;  /* 0x000000a800aa7245 */ /* 0x000fe40000201400 */
[----:B------:R-:W-:Y:S02]  /*13b40*/  I2FP.F32.S32 R176, R169 ;  /* 0x000000a900b07245 */ /* 0x000fe40000201400 */
[----:B------:R-:W-:Y:S01]  /*13b50*/  I2FP.F32.S32 R169, R177 ;  /* 0x000000b100a97245 */ /* 0x000fe20000201400 */
[----:B------:R-:W-:Y:S01]  /*13b60*/  VIADD R177, R196, 0x9 ;  /* 0x00000009c4b17836 */ /* 0x000fe20000000000 */
[----:B------:R-:W-:Y:S01]  /*13b70*/  I2FP.F32.S32 R168, R2 ;  /* 0x0000000200a87245 */ /* 0x000fe20000201400 */
[----:B------:R-:W-:Y:S01]  /*13b80*/  FFMA.FTZ R5, R170, -UR31, R5 ;  /* 0x8000001faa057c23 */ /* 0x000fe20008010005 */
[----:B------:R-:W-:Y:S01]  /*13b90*/  I2FP.F32.S32 R2, R171 ;  /* 0x000000ab00027245 */ /* 0x000fe20000201400 */
[----:B------:R-:W-:Y:S01]  /*13ba0*/  FFMA.FTZ R6, R169, -UR31, R6 ;  /* 0x8000001fa9067c23 */ /* 0x000fe20008010006 */
[----:B------:R-:W-:Y:S02]  /*13bb0*/  IMAD.IADD R169, R202, 0x1, -R0 ;  /* 0x00000001caa97824 */ /* 0x000fe400078e0a00 */
[----:B------:R-:W-:Y:S01]  /*13bc0*/  FFMA.FTZ R4, R176, -UR31, R4 ;  /* 0x8000001fb0047c23 */ /* 0x000fe20008010004 */
[----:B------:R-:W-:Y:S01]  /*13bd0*/  FSEL R222, R5, -INF , !P3 ;  /* 0xff80000005de7808 */ /* 0x000fe20005800000 */
[----:B------:R-:W-:Y:S01]  /*13be0*/  IMAD.IADD R0, R204, 0x1, -R0 ;  /* 0x00000001cc007824 */ /* 0x000fe200078e0a00 */
[C---:B------:R-:W-:Y:S01]  /*13bf0*/  ISETP.GE.AND P3, PT, R196.reuse, R197, PT ;  /* 0x000000c5c400720c */ /* 0x040fe20003f66270 */
[----:B------:R-:W-:Y:S01]  /*13c00*/  VIADD R176, R196, 0x8 ;  /* 0x00000008c4b07836 */ /* 0x000fe20000000000 */
[----:B------:R-:W-:Y:S01]  /*13c10*/  IABS R170, R169 ;  /* 0x000000a900aa7213 */ /* 0x000fe20000000000 */
[----:B------:R-:W-:Y:S01]  /*13c20*/  IMAD.IADD R169, R202, 0x1, -R177 ;  /* 0x00000001caa97824 */ /* 0x000fe200078e0ab1 */
[----:B------:R-:W-:Y:S01]  /*13c30*/  IABS R171, R0 ;  /* 0x0000000000ab7213 */ /* 0x000fe20000000000 */
[----:B------:R-:W-:Y:S01]  /*13c40*/  FFMA.FTZ R7, R168, -UR31, R7 ;  /* 0x8000001fa8077c23 */ /* 0x000fe20008010007 */
[----:B------:R-:W-:Y:S01]  /*13c50*/  FSEL R213, R4, -INF , !P6 ;  /* 0xff80000004d57808 */ /* 0x000fe20007000000 */
[----:B------:R-:W-:Y:S01]  /*13c60*/  FFMA.FTZ R8, R2, -UR31, R8 ;  /* 0x8000001f02087c23 */ /* 0x000fe20008010008 */
[----:B------:R-:W-:Y:S01]  /*13c70*/  IABS R0, R169 ;  /* 0x000000a900007213 */ /* 0x000fe20000000000 */
[----:B------:R-:W-:Y:S01]  /*13c80*/  IMAD.IADD R168, R204, 0x1, -R196 ;  /* 0x00000001cca87824 */ /* 0x000fe200078e0ac4 */
[----:B------:R-:W-:Y:S01]  /*13c90*/  I2FP.F32.S32 R169, R170 ;  /* 0x000000aa00a97245 */ /* 0x000fe20000201400 */
[----:B------:R-:W-:Y:S01]  /*13ca0*/  IMAD.IADD R2, R202, 0x1, -R176 ;  /* 0x00000001ca027824 */ /* 0x000fe200078e0ab0 */
[----:B------:R-:W-:Y:S02]  /*13cb0*/  I2FP.F32.S32 R0, R0 ;  /* 0x0000000000007245 */ /* 0x000fe40000201400 */
[----:B------:R-:W-:Y:S01]  /*13cc0*/  IABS R168, R168 ;  /* 0x000000a800a87213 */ /* 0x000fe20000000000 */
[----:B------:R-:W-:Y:S01]  /*13cd0*/  FFMA.FTZ R9, R169, -UR31, R9 ;  /* 0x8000001fa9097c23 */ /* 0x000fe20008010009 */
[----:B------:R-:W-:Y:S01]  /*13ce0*/  IABS R2, R2 ;  /* 0x0000000200027213 */ /* 0x000fe20000000000 */
[----:B------:R-:W-:Y:S01]  /*13cf0*/  FFMA.FTZ R13, R0, -UR31, R13 ;  /* 0x8000001f000d7c23 */ /* 0x000fe2000801000d */
[----:B------:R-:W-:Y:S01]  /*13d00*/  I2FP.F32.S32 R168, R168 ;  /* 0x000000a800a87245 */ /* 0x000fe20000201400 */
[----:B------:R-:W-:Y:S01]  /*13d10*/  IMAD.IADD R0, R204, 0x1, -R177 ;  /* 0x00000001cc007824 */ /* 0x000fe200078e0ab1 */
[----:B------:R-:W-:Y:S02]  /*13d20*/  I2FP.F32.S32 R2, R2 ;  /* 0x0000000200027245 */ /* 0x000fe40000201400 */
[----:B------:R-:W-:Y:S01]  /*13d30*/  I2FP.F32.S32 R170, R171 ;  /* 0x000000ab00aa7245 */ /* 0x000fe20000201400 */
[----:B------:R-:W-:Y:S01]  /*13d40*/  FFMA.FTZ R10, R168, -UR31, R10 ;  /* 0x8000001fa80a7c23 */ /* 0x000fe2000801000a */
[----:B------:R-:W-:Y:S01]  /*13d50*/  IABS R0, R0 ;  /* 0x0000000000007213 */ /* 0x000fe20000000000 */
[C---:B------:R-:W-:Y:S01]  /*13d60*/  IMAD.IADD R168, R201.reuse, 0x1, -R176 ;  /* 0x00000001c9a87824 */ /* 0x040fe200078e0ab0 */
[----:B------:R-:W-:Y:S01]  /*13d70*/  ISETP.GE.AND P6, PT, R196, R200, PT ;  /* 0x000000c8c400720c */ /* 0x000fe20003fc6270 */
[----:B------:R-:W-:Y:S01]  /*13d80*/  FFMA.FTZ R11, R170, -UR31, R11 ;  /* 0x8000001faa0b7c23 */ /* 0x000fe2000801000b */
[----:B------:R-:W-:Y:S01]  /*13d90*/  I2FP.F32.S32 R178, R0 ;  /* 0x0000000000b27245 */ /* 0x000fe20000201400 */
[----:B------:R-:W-:Y:S01]  /*13da0*/  IMAD.IADD R170, R201, 0x1, -R177 ;  /* 0x00000001c9aa7824 */ /* 0x000fe200078e0ab1 */
[----:B------:R-:W-:Y:S01]  /*13db0*/  IABS R168, R168 ;  /* 0x000000a800a87213 */ /* 0x000fe20000000000 */
[----:B------:R-:W-:Y:S01]  /*13dc0*/  FFMA.FTZ R12, R2, -UR31, R12 ;  /* 0x8000001f020c7c23 */ /* 0x000fe2000801000c */
[----:B------:R-:W-:Y:S01]  /*13dd0*/  FSEL R216, R6, -INF , !P2 ;  /* 0xff80000006d87808 */ /* 0x000fe20005000000 */
[----:B------:R-:W-:Y:S01]  /*13de0*/  IMAD.IADD R2, R204, 0x1, -R176 ;  /* 0x00000001cc027824 */ /* 0x000fe200078e0ab0 */
[----:B------:R-:W-:Y:S01]  /*13df0*/  I2FP.F32.S32 R0, R168 ;  /* 0x000000a800007245 */ /* 0x000fe20000201400 */
[----:B------:R-:W-:Y:S01]  /*13e00*/  FFMA.FTZ R15, R178, -UR31, R15 ;  /* 0x8000001fb20f7c23 */ /* 0x000fe2000801000f */
[----:B------:R-:W-:Y:S02]  /*13e10*/  FSEL R221, R7, -INF , !P1 ;  /* 0xff80000007dd7808 */ /* 0x000fe40004800000 */
[----:B------:R-:W-:Y:S01]  /*13e20*/  IABS R169, R2 ;  /* 0x0000000200a97213 */ /* 0x000fe20000000000 */
[----:B------:R-:W-:Y:S01]  /*13e30*/  FFMA.FTZ R16, R0, -UR31, R16 ;  /* 0x8000001f00107c23 */ /* 0x000fe20008010010 */
[----:B------:R-:W-:Y:S01]  /*13e40*/  IABS R2, R170 ;  /* 0x000000aa00027213 */ /* 0x000fe20000000000 */
[C---:B------:R-:W-:Y:S01]  /*13e50*/  VIADD R0, R196.reuse, 0x11 ;  /* 0x00000011c4007836 */ /* 0x040fe20000000000 */
[----:B------:R-:W-:Y:S02]  /*13e60*/  I2FP.F32.S32 R179, R169 ;  /* 0x000000a900b37245 */ /* 0x000fe40000201400 */
[C---:B------:R-:W-:Y:S01]  /*13e70*/  ISETP.GE.OR P6, PT, R196.reuse, R206, !P6 ;  /* 0x000000cec400720c */ /* 0x040fe200077c6670 */
[----:B------:R-:W1:Y:S01]  /*13e80*/  LDSM.16.M88.4 R168, [R195] ;  /* 0x00000000c3a8783b */ /* 0x000e620000000200 */
[----:B------:R-:W-:Y:S01]  /*13e90*/  ISETP.GE.OR P3, PT, R196, R205, !P3 ;  /* 0x000000cdc400720c */ /* 0x000fe20005f66670 */
[----:B------:R-:W-:Y:S01]  /*13ea0*/  FFMA.FTZ R14, R179, -UR31, R14 ;  /* 0x8000001fb30e7c23 */ /* 0x000fe2000801000e */
[-C--:B------:R-:W-:Y:S01]  /*13eb0*/  ISETP.GE.AND P2, PT, R176, R200.reuse, PT ;  /* 0x000000c8b000720c */ /* 0x080fe20003f46270 */
[----:B------:R-:W-:Y:S01]  /*13ec0*/  IMAD.IADD R4, R201, 0x1, -R0 ;  /* 0x00000001c9047824 */ /* 0x000fe200078e0a00 */
[----:B------:R-:W-:Y:S02]  /*13ed0*/  ISETP.GE.AND P1, PT, R177, R200, PT ;  /* 0x000000c8b100720c */ /* 0x000fe40003f26270 */
[----:B------:R-:W-:Y:S02]  /*13ee0*/  I2FP.F32.S32 R2, R2 ;  /* 0x0000000200027245 */ /* 0x000fe40000201400 */
[----:B------:R-:W-:Y:S02]  /*13ef0*/  FSEL R219, R8, -INF , !P6 ;  /* 0xff80000008db7808 */ /* 0x000fe40007000000 */
[----:B------:R-:W-:Y:S01]  /*13f00*/  FSEL R225, R9, -INF , !P5 ;  /* 0xff80000009e17808 */ /* 0x000fe20006800000 */
[----:B------:R-:W-:Y:S01]  /*13f10*/  FFMA.FTZ R17, R2, -UR31, R17 ;  /* 0x8000001f02117c23 */ /* 0x000fe20008010011 */
[----:B------:R-:W-:Y:S01]  /*13f20*/  FSEL R220, R10, -INF , !P3 ;  /* 0xff8000000adc7808 */ /* 0x000fe20005800000 */
[----:B------:R-:W-:Y:S01]  /*13f30*/  VIADD R2, R196, 0x10 ;  /* 0x00000010c4027836 */ /* 0x000fe20000000000 */
[CC--:B------:R-:W-:Y:S02]  /*13f40*/  ISETP.GE.OR P2, PT, R176.reuse, R206.reuse, !P2 ;  /* 0x000000ceb000720c */ /* 0x0c0fe40005746670 */
[----:B------:R-:W-:Y:S01]  /*13f50*/  ISETP.GE.OR P1, PT, R177, R206, !P1 ;  /* 0x000000ceb100720c */ /* 0x000fe20004f26670 */
[--C-:B------:R-:W-:Y:S01]  /*13f60*/  IMAD.IADD R6, R201, 0x1, -R2.reuse ;  /* 0x00000001c9067824 */ /* 0x100fe200078e0a02 */
[C---:B------:R-:W-:Y:S01]  /*13f70*/  ISETP.GE.AND P6, PT, R176.reuse, R197, PT ;  /* 0x000000c5b000720c */ /* 0x040fe20003fc6270 */
[----:B------:R-:W-:Y:S01]  /*13f80*/  IMAD.IADD R5, R203, 0x1, -R2 ;  /* 0x00000001cb057824 */ /* 0x000fe200078e0a02 */
[C---:B------:R-:W-:Y:S02]  /*13f90*/  ISETP.GE.AND P5, PT, R176.reuse, R199, PT ;  /* 0x000000c7b000720c */ /* 0x040fe40003fa6270 */
[-C--:B------:R-:W-:Y:S02]  /*13fa0*/  ISETP.GE.AND P3, PT, R176, R198.reuse, PT ;  /* 0x000000c6b000720c */ /* 0x080fe40003f66270 */
[----:B------:R-:W-:Y:S02]  /*13fb0*/  FSEL R226, R11, -INF , !P0 ;  /* 0xff8000000be27808 */ /* 0x000fe40004000000 */
[----:B------:R-:W-:Y:S02]  /*13fc0*/  FSEL R223, R12, -INF , !P2 ;  /* 0xff8000000cdf7808 */ /* 0x000fe40005000000 */
[----:B------:R-:W-:Y:S02]  /*13fd0*/  FSEL R224, R13, -INF , !P1 ;  /* 0xff8000000de07808 */ /* 0x000fe40004800000 */
[C---:B------:R-:W-:Y:S02]  /*13fe0*/  ISETP.GE.AND P0, PT, R177.reuse, R197, PT ;  /* 0x000000c5b100720c */ /* 0x040fe40003f06270 */
[C---:B------:R-:W-:Y:S02]  /*13ff0*/  ISETP.GE.AND P2, PT, R177.reuse, R199, PT ;  /* 0x000000c7b100720c */ /* 0x040fe40003f46270 */
[----:B------:R-:W-:Y:S02]  /*14000*/  ISETP.GE.AND P1, PT, R177, R198, PT ;  /* 0x000000c6b100720c */ /* 0x000fe40003f26270 */
[C---:B------:R-:W-:Y:S02]  /*14010*/  ISETP.GE.OR P6, PT, R176.reuse, R205, !P6 ;  /* 0x000000cdb000720c */ /* 0x040fe400077c6670 */
[CC--:B------:R-:W-:Y:S01]  /*14020*/  ISETP.GE.OR P5, PT, R176.reuse, R208.reuse, !P5 ;  /* 0x000000d0b000720c */ /* 0x0c0fe20006fa6670 */
[-C--:B-1----:R-:W-:Y:S03]  /*14030*/  HMMA.16816.F32 R20, R172, R168.reuse, R20 ;  /* 0x000000a8ac14723c */ /* 0x082fe60000001814 */
[----:B------:R-:W-:Y:S01]  /*14040*/  ISETP.GE.OR P3, PT, R176, R207, !P3 ;  /* 0x000000cfb000720c */ /* 0x000fe20005f66670 */
[----:B------:R-:W-:Y:S01]  /*14050*/  IMAD.IADD R176, R203, 0x1, -R176 ;  /* 0x00000001cbb07824 */ /* 0x000fe200078e0ab0 */
[C---:B------:R-:W-:Y:S01]  /*14060*/  ISETP.GE.OR P0, PT, R177.reuse, R205, !P0 ;  /* 0x000000cdb100720c */ /* 0x040fe20004706670 */
[C---:B------:R-:W-:Y:S04]  /*14070*/  HMMA.16816.F32 R24, R180.reuse, R168, R24 ;  /* 0x000000a8b418723c */ /* 0x040fe80000001818 */
[C---:B------:R-:W-:Y:S02]  /*14080*/  ISETP.GE.OR P2, PT, R177.reuse, R208, !P2 ;  /* 0x000000d0b100720c */ /* 0x040fe40005746670 */
[----:B------:R-:W-:Y:S01]  /*14090*/  ISETP.GE.OR P1, PT, R177, R207, !P1 ;  /* 0x000000cfb100720c */ /* 0x000fe20004f26670 */
[----:B------:R-:W-:Y:S01]  /*140a0*/  IMAD.IADD R177, R203, 0x1, -R177 ;  /* 0x00000001cbb17824 */ /* 0x000fe200078e0ab1 */
[----:B------:R-:W-:Y:S01]  /*140b0*/  IABS R7, R176 ;  /* 0x000000b000077213 */ /* 0x000fe20000000000 */
[-C--:B------:R-:W-:Y:S03]  /*140c0*/  HMMA.16816.F32 R28, R180, R170.reuse, R28 ;  /* 0x000000aab41c723c */ /* 0x080fe6000000181c */
[----:B------:R-:W-:Y:S02]  /*140d0*/  IABS R8, R177 ;  /* 0x000000b100087213 */ /* 0x000fe40000000000 */
[----:B------:R-:W-:Y:S01]  /*140e0*/  IABS R6, R6 ;  /* 0x0000000600067213 */ /* 0x000fe20000000000 */
[C---:B------:R-:W-:Y:S05]  /*140f0*/  HMMA.16816.F32 R32, R172.reuse, R170, R32 ;  /* 0x000000aaac20723c */ /* 0x040fea0000001820 */
[----:B------:R-:W-:Y:S02]  /*14100*/  IABS R4, R4 ;  /* 0x0000000400047213 */ /* 0x000fe40000000000 */
[----:B------:R-:W-:Y:S04]  /*14110*/  I2FP.F32.S32 R7, R7 ;  /* 0x0000000700077245 */ /* 0x000fe80000201400 */
[----:B------:R-:W-:Y:S01]  /*14120*/  I2FP.F32.S32 R8, R8 ;  /* 0x0000000800087245 */ /* 0x000fe20000201400 */
[----:B------:R-:W-:Y:S01]  /*14130*/  FFMA.FTZ R18, R7, -UR31, R18 ;  /* 0x8000001f07127c23 */ /* 0x000fe20008010012 */
[----:B------:R-:W-:Y:S01]  /*14140*/  I2FP.F32.S32 R6, R6 ;  /* 0x0000000600067245 */ /* 0x000fe20000201400 */
[----:B------:R-:W-:Y:S01]  /*14150*/  IMAD.IADD R7, R204, 0x1, -R2 ;  /* 0x00000001cc077824 */ /* 0x000fe200078e0a02 */
[----:B------:R-:W-:Y:S01]  /*14160*/  I2FP.F32.S32 R4, R4 ;  /* 0x0000000400047245 */ /* 0x000fe20000201400 */
[----:B------:R-:W-:Y:S01]  /*14170*/  FFMA.FTZ R19, R8, -UR31, R19 ;  /* 0x8000001f08137c23 */ /* 0x000fe20008010013 */
[----:B------:R-:W-:Y:S01]  /*14180*/  IABS R5, R5 ;  /* 0x0000000500057213 */ /* 0x000fe20000000000 */
[----:B------:R-:W-:Y:S01]  /*14190*/  FFMA.FTZ R20, R6, -UR31, R20 ;  /* 0x8000001f06147c23 */ /* 0x000fe20008010014 */
[----:B------:R-:W-:Y:S01]  /*141a0*/  FSEL R218, R14, -INF , !P6 ;  /* 0xff8000000eda7808 */ /* 0x000fe20007000000 */
[--C-:B------:R-:W-:Y:S01]  /*141b0*/  IMAD.IADD R6, R202, 0x1, -R0.reuse ;  /* 0x00000001ca067824 */ /* 0x100fe200078e0a00 */
[----:B------:R-:W-:Y:S01]  /*141c0*/  FSEL R217, R15, -INF , !P0 ;  /* 0xff8000000fd97808 */ /* 0x000fe20004000000 */
        /* <DEDUP_REMOVED lines=9> */
[----:B------:R-:W-:Y:S01]  /*14260*/  IMAD.IADD R5, R202, 0x1, -R2 ;  /* 0x00000001ca057824 */ /* 0x000fe200078e0a02 */
[-C--:B------:R-:W-:Y:S02]  /*14270*/  ISETP.GE.OR P6, PT, R2, R208.reuse, !P6 ;  /* 0x000000d00200720c */ /* 0x080fe400077c6670 */
[----:B------:R-:W-:Y:S02]  /*14280*/  ISETP.GE.OR P0, PT, R0, R208, !P0 ;  /* 0x000000d00000720c */ /* 0x000fe40004706670 */
[C---:B------:R-:W-:Y:S02]  /*14290*/  ISETP.GE.AND P5, PT, R2.reuse, R198, PT ;  /* 0x000000c60200720c */ /* 0x040fe40003fa6270 */
        /* <DEDUP_REMOVED lines=9> */
[C---:B------:R-:W-:Y:S02]  /*14330*/  ISETP.GE.OR P2, PT, R2.reuse, R206, !P2 ;  /* 0x000000ce0200720c */ /* 0x040fe40005746670 */
[----:B------:R-:W-:Y:S02]  /*14340*/  ISETP.GE.OR P3, PT, R2, R205, !P3 ;  /* 0x000000cd0200720c */ /* 0x000fe40005f66670 */
[----:B------:R-:W-:Y:S01]  /*14350*/  IABS R2, R4 ;  /* 0x0000000400027213 */ /* 0x000fe20000000000 */
[----:B------:R-:W-:Y:S01]  /*14360*/  IMAD.IADD R4, R204, 0x1, -R0 ;  /* 0x00000001cc047824 */ /* 0x000fe200078e0a00 */
[C---:B------:R-:W-:Y:S02]  /*14370*/  ISETP.GE.OR P1, PT, R0.reuse, R207, !P1 ;  /* 0x000000cf0000720c */ /* 0x040fe40004f26670 */
[C---:B------:R-:W-:Y:S02]  /*14380*/  ISETP.GE.OR P6, PT, R0.reuse, R206, !P6 ;  /* 0x000000ce0000720c */ /* 0x040fe400077c6670 */
[----:B------:R-:W-:Y:S02]  /*14390*/  ISETP.GE.OR P0, PT, R0, R205, !P0 ;  /* 0x000000cd0000720c */ /* 0x000fe40004706670 */
[----:B------:R-:W-:Y:S02]  /*143a0*/  I2FP.F32.S32 R0, R2 ;  /* 0x0000000200007245 */ /* 0x000fe40000201400 */
[----:B------:R-:W-:Y:S02]  /*143b0*/  IABS R8, R7 ;  /* 0x0000000700087213 */ /* 0x000fe40000000000 */
[----:B------:R-:W-:Y:S01]  /*143c0*/  IABS R6, R6 ;  /* 0x0000000600067213 */ /* 0x000fe20000000000 */
[----:B------:R-:W-:Y:S01]  /*143d0*/  FFMA.FTZ R23, R0, -UR31, R23 ;  /* 0x8000001f00177c23 */ /* 0x000fe20008010017 */
[----:B------:R-:W-:Y:S02]  /*143e0*/  IABS R5, R5 ;  /* 0x0000000500057213 */ /* 0x000fe40000000000 */
[----:B------:R-:W-:Y:S01]  /*143f0*/  IABS R7, R4 ;  /* 0x0000000400077213 */ /* 0x000fe20000000000 */
[----:B------:R-:W-:Y:S01]  /*14400*/  IMAD.MOV.U32 R4, RZ, RZ, R8 ;  /* 0x000000ffff047224 */ /* 0x000fe200078e0008 */
[----:B------:R-:W-:Y:S02]  /*14410*/  I2FP.F32.S32 R0, R6 ;  /* 0x0000000600007245 */ /* 0x000fe40000201400 */
[----:B------:R-:W-:Y:S01]  /*14420*/  I2FP.F32.S32 R2, R5 ;  /* 0x0000000500027245 */ /* 0x000fe20000201400 */
[----:B------:R-:W-:Y:S01]  /*14430*/  IMAD.MOV.U32 R5, RZ, RZ, R7 ;  /* 0x000000ffff057224 */ /* 0x000fe200078e0007 */
[----:B------:R-:W-:Y:S01]  /*14440*/  I2FP.F32.S32 R4, R4 ;  /* 0x0000000400047245 */ /* 0x000fe20000201400 */
[----:B------:R-:W-:Y:S01]  /*14450*/  FFMA.FTZ R25, R0, -UR31, R25 ;  /* 0x8000001f00197c23 */ /* 0x000fe20008010019 */
[----:B------:R-:W-:Y:S01]  /*14460*/  FSEL R169, R22, -INF , !P5 ;  /* 0xff80000016a97808 */ /* 0x000fe20006800000 */
[----:B------:R-:W-:Y:S01]  /*14470*/  FFMA.FTZ R24, R2, -UR31, R24 ;  /* 0x8000001f02187c23 */ /* 0x000fe20008010018 */
[----:B------:R-:W-:Y:S01]  /*14480*/  I2FP.F32.S32 R5, R5 ;  /* 0x0000000500057245 */ /* 0x000fe20000201400 */
[C---:B------:R-:W-:Y:S01]  /*14490*/  VIADD R2, R196.reuse, 0x19 ;  /* 0x00000019c4027836 */ /* 0x040fe20000000000 */
[----:B------:R-:W-:Y:S01]  /*144a0*/  FSEL R168, R23, -INF , !P1 ;  /* 0xff80000017a87808 */ /* 0x000fe20004800000 */
[----:B------:R-:W-:Y:S01]  /*144b0*/  VIADD R0, R196, 0x18 ;  /* 0x00000018c4007836 */ /* 0x000fe20000000000 */
[----:B------:R-:W-:Y:S01]  /*144c0*/  FSEL R176, R24, -INF , !P2 ;  /* 0xff80000018b07808 */ /* 0x000fe20005000000 */
[----:B------:R-:W-:Y:S01]  /*144d0*/  IMAD.IADD R6, R202, 0x1, -R2 ;  /* 0x00000001ca067824 */ /* 0x000fe200078e0a02 */
[-C--:B------:R-:W-:Y:S01]  /*144e0*/  ISETP.GE.AND P1, PT, R2, R200.reuse, PT ;  /* 0x000000c80200720c */ /* 0x080fe20003f26270 */
[----:B------:R-:W-:Y:S01]  /*144f0*/  FFMA.FTZ R27, R5, -UR31, R27 ;  /* 0x8000001f051b7c23 */ /* 0x000fe2000801001b */
[----:B------:R-:W-:Y:S01]  /*14500*/  ISETP.GE.AND P5, PT, R0, R200, PT ;  /* 0x000000c80000720c */ /* 0x000fe20003fa6270 */
[----:B------:R-:W-:Y:S01]  /*14510*/  FFMA.FTZ R26, R4, -UR31, R26 ;  /* 0x8000001f041a7c23 */ /* 0x000fe2000801001a */
[-C--:B------:R-:W-:Y:S01]  /*14520*/  ISETP.GE.OR P1, PT, R2, R206.reuse, !P1 ;  /* 0x000000ce0200720c */ /* 0x080fe20004f26670 */
[--C-:B------:R-:W-:Y:S01]  /*14530*/  IMAD.IADD R4, R202, 0x1, -R0.reuse ;  /* 0x00000001ca047824 */ /* 0x100fe200078e0a00 */
[----:B------:R-:W-:Y:S01]  /*14540*/  ISETP.GE.OR P5, PT, R0, R206, !P5 ;  /* 0x000000ce0000720c */ /* 0x000fe20006fa6670 */
[C---:B------:R-:W-:Y:S01]  /*14550*/  IMAD.IADD R9, R204.reuse, 0x1, -R0 ;  /* 0x00000001cc097824 */ /* 0x040fe200078e0a00 */
[----:B------:R-:W-:Y:S01]  /*14560*/  FSEL R177, R27, -INF , !P0 ;  /* 0xff8000001bb17808 */ /* 0x000fe20004000000 */
[----:B------:R-:W-:Y:S01]  /*14570*/  IMAD.IADD R8, R204, 0x1, -R2 ;  /* 0x00000001cc087824 */ /* 0x000fe200078e0a02 */
[----:B------:R-:W-:Y:S02]  /*14580*/  IABS R5, R4 ;  /* 0x0000000400057213 */ /* 0x000fe40000000000 */
[----:B------:R-:W-:Y:S02]  /*14590*/  IABS R4, R6 ;  /* 0x0000000600047213 */ /* 0x000fe40000000000 */
[----:B------:R-:W-:Y:S01]  /*145a0*/  IABS R8, R8 ;  /* 0x0000000800087213 */ /* 0x000fe20000000000 */
[----:B------:R-:W-:Y:S01]  /*145b0*/  IMAD.MOV.U32 R11, RZ, RZ, R5 ;  /* 0x000000ffff0b7224 */ /* 0x000fe200078e0005 */
[----:B------:R-:W-:Y:S01]  /*145c0*/  ISETP.GE.AND P0, PT, R2, R197, PT ;  /* 0x000000c50200720c */ /* 0x000fe20003f06270 */
[----:B------:R-:W-:Y:S01]  /*145d0*/  IMAD.MOV.U32 R10, RZ, RZ, R4 ;  /* 0x000000ffff0a7224 */ /* 0x000fe200078e0004 */
[----:B------:R-:W-:Y:S01]  /*145e0*/  I2FP.F32.S32 R8, R8 ;  /* 0x0000000800087245 */ /* 0x000fe20000201400 */
[----:B------:R-:W1:Y:S01]  /*145f0*/  LDSM.16.M88.4 R4, [R194] ;  /* 0x00000000c204783b */ /* 0x000e620000000200 */
[----:B------:R-:W-:Y:S02]  /*14600*/  I2FP.F32.S32 R11, R11 ;  /* 0x0000000b000b7245 */ /* 0x000fe40000201400 */
[----:B------:R-:W-:Y:S01]  /*14610*/  I2FP.F32.S32 R10, R10 ;  /* 0x0000000a000a7245 */ /* 0x000fe20000201400 */
[----:B------:R-:W-:Y:S01]  /*14620*/  FFMA.FTZ R31, R8, -UR31, R31 ;  /* 0x8000001f081f7c23 */ /* 0x000fe2000801001f */
[----:B------:R-:W-:Y:S01]  /*14630*/  ISETP.GE.OR P0, PT, R2, R205, !P0 ;  /* 0x000000cd0200720c */ /* 0x000fe20004706670 */
[----:B------:R-:W-:Y:S01]  /*14640*/  IMAD.IADD R8, R203, 0x1, -R0 ;  /* 0x00000001cb087824 */ /* 0x000fe200078e0a00 */
[----:B------:R-:W-:Y:S01]  /*14650*/  IABS R9, R9 ;  /* 0x0000000900097213 */ /* 0x000fe20000000000 */
[----:B------:R-:W-:Y:S01]  /*14660*/  FFMA.FTZ R28, R11, -UR31, R28 ;  /* 0x8000001f0b1c7c23 */ /* 0x000fe2000801001c */
[----:B------:R-:W-:Y:S01]  /*14670*/  FSEL R171, R25, -INF , !P6 ;  /* 0xff80000019ab7808 */ /* 0x000fe20007000000 */
[C---:B------:R-:W-:Y:S01]  /*14680*/  IMAD.IADD R11, R201.reuse, 0x1, -R0 ;  /* 0x00000001c90b7824 */ /* 0x040fe200078e0a00 */
[----:B------:R-:W-:Y:S01]  /*14690*/  I2FP.F32.S32 R9, R9 ;  /* 0x0000000900097245 */ /* 0x000fe20000201400 */
[----:B------:R-:W-:Y:S01]  /*146a0*/  FFMA.FTZ R29, R10, -UR31, R29 ;  /* 0x8000001f0a1d7c23 */ /* 0x000fe2000801001d */
[----:B------:R-:W-:Y:S01]  /*146b0*/  FSEL R170, R28, -INF , !P5 ;  /* 0xff8000001caa7808 */ /* 0x000fe20006800000 */
[----:B------:R-:W-:Y:S01]  /*146c0*/  IMAD.IADD R10, R201, 0x1, -R2 ;  /* 0x00000001c90a7824 */ /* 0x000fe200078e0a02 */
[----:B------:R-:W-:Y:S01]  /*146d0*/  ISETP.GE.AND P5, PT, R2, R199, PT ;  /* 0x000000c70200720c */ /* 0x000fe20003fa6270 */
[----:B------:R-:W-:Y:S01]  /*146e0*/  FFMA.FTZ R30, R9, -UR31, R30 ;  /* 0x8000001f091e7c23 */ /* 0x000fe2000801001e */
[----:B------:R-:W-:Y:S01]  /*146f0*/  FSEL R29, R29, -INF , !P1 ;  /* 0xff8000001d1d7808 */ /* 0x000fe20004800000 */
[----:B------:R-:W-:Y:S01]  /*14700*/  VIADD R9, R196, 0x20 ;  /* 0x00000020c4097836 */ /* 0x000fe20000000000 */
[C---:B------:R-:W-:Y:S02]  /*14710*/  ISETP.GE.AND P1, PT, R2.reuse, R198, PT ;  /* 0x000000c60200720c */ /* 0x040fe40003f26270 */
[C---:B------:R-:W-:Y:S02]  /*14720*/  ISETP.GE.OR P5, PT, R2.reuse, R208, !P5 ;  /* 0x000000d00200720c */ /* 0x040fe40006fa6670 */
[----:B------:R-:W-:Y:S01]  /*14730*/  ISETP.GE.OR P1, PT, R2, R207, !P1 ;  /* 0x000000cf0200720c */ /* 0x000fe20004f26670 */
[----:B------:R-:W-:Y:S01]  /*14740*/  IMAD.IADD R2, R203, 0x1, -R2 ;  /* 0x00000001cb027824 */ /* 0x000fe200078e0a02 */
[----:B------:R-:W-:Y:S02]  /*14750*/  IABS R12, R11 ;  /* 0x0000000b000c7213 */ /* 0x000fe40000000000 */
[----:B------:R-:W-:Y:S02]  /*14760*/  IABS R13, R10 ;  /* 0x0000000a000d7213 */ /* 0x000fe40000000000 */
[----:B------:R-:W-:Y:S01]  /*14770*/  IABS R11, R2 ;  /* 0x00000002000b7213 */ /* 0x000fe20000000000 */
[----:B------:R-:W-:Y:S01]  /*14780*/  IMAD.MOV.U32 R2, RZ, RZ, R12 ;  /* 0x000000ffff027224 */ /* 0x000fe200078e000c */
[----:B------:R-:W-:Y:S01]  /*14790*/  IABS R10, R8 ;  /* 0x00000008000a7213 */ /* 0x000fe20000000000 */
[----:B------:R-:W-:Y:S01]  /*147a0*/  IMAD.MOV.U32 R8, RZ, RZ, R13 ;  /* 0x000000ffff087224 */ /* 0x000fe200078e000d */
[----:B------:R-:W-:Y:S02]  /*147b0*/  FSEL R178, R26, -INF , !P3 ;  /* 0xff8000001ab27808 */ /* 0x000fe40005800000 */
[C---:B------:R-:W-:Y:S02]  /*147c0*/  ISETP.GE.AND P2, PT, R0.reuse, R197, PT ;  /* 0x000000c50000720c */ /* 0x040fe40003f46270 */
[C---:B------:R-:W-:Y:S02]  /*147d0*/  ISETP.GE.AND P6, PT, R0.reuse, R199, PT ;  /* 0x000000c70000720c */ /* 0x040fe40003fc6270 */
[C---:B------:R-:W-:Y:S01]  /*147e0*/  ISETP.GE.AND P3, PT, R0.reuse, R198, PT ;  /* 0x000000c60000720c */ /* 0x040fe20003f66270 */
[-C--:B-1----:R-:W-:Y:S03]  /*147f0*/  HMMA.16816.F32 R36, R172, R4.reuse, R36 ;  /* 0x00000004ac24723c */ /* 0x082fe60000001824 */
[----:B------:R-:W-:Y:S02]  /*14800*/  I2FP.F32.S32 R2, R2 ;  /* 0x0000000200027245 */ /* 0x000fe40000201400 */
[----:B------:R-:W-:Y:S01]  /*14810*/  I2FP.F32.S32 R8, R8 ;  /* 0x0000000800087245 */ /* 0x000fe20000201400 */
[C---:B------:R-:W-:Y:S04]  /*14820*/  HMMA.16816.F32 R40, R180.reuse, R4, R40 ;  /* 0x00000004b428723c */ /* 0x040fe80000001828 */
[----:B------:R-:W-:Y:S01]  /*14830*/  ISETP.GE.OR P2, PT, R0, R205, !P2 ;  /* 0x000000cd0000720c */ /* 0x000fe20005746670 */
[----:B------:R-:W-:Y:S01]  /*14840*/  FFMA.FTZ R33, R8, -UR31, R33 ;  /* 0x8000001f08217c23 */ /* 0x000fe20008010021 */
[C---:B------:R-:W-:Y:S01]  /*14850*/  ISETP.GE.OR P6, PT, R0.reuse, R208, !P6 ;  /* 0x000000d00000720c */ /* 0x040fe200077c6670 */
[-C--:B------:R-:W-:Y:S03]  /*14860*/  HMMA.16816.F32 R44, R180, R6.reuse, R44 ;  /* 0x00000006b42c723c */ /* 0x080fe6000000182c */
[----:B------:R-:W-:Y:S01]  /*14870*/  ISETP.GE.OR P3, PT, R0, R207, !P3 ;  /* 0x000000cf0000720c */ /* 0x000fe20005f66670 */
[--C-:B------:R-:W-:Y:S01]  /*14880*/  IMAD.IADD R0, R201, 0x1, -R9.reuse ;  /* 0x00000001c9007824 */ /* 0x100fe200078e0a09 */
[----:B------:R-:W-:Y:S01]  /*14890*/  I2FP.F32.S32 R10, R10 ;  /* 0x0000000a000a7245 */ /* 0x000fe20000201400 */
[C---:B------:R-:W-:Y:S05]  /*148a0*/  HMMA.16816.F32 R48, R172.reuse, R6, R48 ;  /* 0x00000006ac30723c */ /* 0x040fea0000001830 */
[----:B------:R-:W-:Y:S01]  /*148b0*/  IABS R0, R0 ;  /* 0x0000000000007213 */ /* 0x000fe20000000000 */
[----:B------:R-:W-:Y:S01]  /*148c0*/  VIADD R8, R196, 0x21 ;  /* 0x00000021c4087836 */ /* 0x000fe20000000000 */
[----:B------:R-:W-:Y:S01]  /*148d0*/  FSEL R30, R30, -INF , !P2 ;  /* 0xff8000001e1e7808 */ /* 0x000fe20005000000 */
[----:B------:R-:W-:Y:S01]  /*148e0*/  FFMA.FTZ R34, R10, -UR31, R34 ;  /* 0x8000001f0a227c23 */ /* 0x000fe20008010022 */
[-C--:B------:R-:W-:Y:S02]  /*148f0*/  ISETP.GE.AND P2, PT, R9, R199.reuse, PT ;  /* 0x000000c70900720c */ /* 0x080fe40003f46270 */
[----:B------:R-:W-:Y:S01]  /*14900*/  I2FP.F32.S32 R0, R0 ;  /* 0x0000000000007245 */ /* 0x000fe20000201400 */
[C-C-:B------:R-:W-:Y:S01]  /*14910*/  IMAD.IADD R12, R202.reuse, 0x1, -R8.reuse ;  /* 0x00000001ca0c7824 */ /* 0x140fe200078e0a08 */
[----:B------:R-:W-:Y:S01]  /*14920*/  FSEL R31, R31, -INF , !P0 ;  /* 0xff8000001f1f7808 */ /* 0x000fe20004000000 */
[--C-:B------:R-:W-:Y:S01]  /*14930*/  IMAD.IADD R10, R202, 0x1, -R9.reuse ;  /* 0x00000001ca0a7824 */ /* 0x100fe200078e0a09 */
[----:B------:R-:W-:Y:S01]  /*14940*/  ISETP.GE.AND P0, PT, R8, R199, PT ;  /* 0x000000c70800720c */ /* 0x000fe20003f06270 */
[----:B------:R-:W-:Y:S01]  /*14950*/  IMAD.IADD R4, R203, 0x1, -R8 ;  /* 0x00000001cb047824 */ /* 0x000fe200078e0a08 */
[-C--:B------:R-:W-:Y:S01]  /*14960*/  ISETP.GE.OR P2, PT, R9, R208.reuse, !P2 ;  /* 0x000000d00900720c */ /* 0x080fe20005746670 */
[----:B------:R-:W-:Y:S01]  /*14970*/  FFMA.FTZ R36, R0, -UR31, R36 ;  /* 0x8000001f00247c23 */ /* 0x000fe20008010024 */
[----:B------:R-:W-:Y:S01]  /*14980*/  ISETP.GE.OR P0, PT, R8, R208, !P0 ;  /* 0x000000d00800720c */ /* 0x000fe20004706670 */
[----:B------:R-:W-:Y:S01]  /*14990*/  IMAD.IADD R0, R203, 0x1, -R9 ;  /* 0x00000001cb007824 */ /* 0x000fe200078e0a09 */
[----:B------:R-:W-:Y:S01]  /*149a0*/  IABS R4, R4 ;  /* 0x0000000400047213 */ /* 0x000fe20000000000 */
[----:B------:R-:W-:Y:S01]  /*149b0*/  FFMA.FTZ R32, R2, -UR31, R32 ;  /* 0x8000001f02207c23 */ /* 0x000fe20008010020 */
[----:B------:R-:W-:Y:S02]  /*149c0*/  I2FP.F32.S32 R2, R11 ;  /* 0x0000000b00027245 */ /* 0x000fe40000201400 */
[----:B------:R-:W-:Y:S02]  /*149d0*/  IABS R5, R0 ;  /* 0x0000000000057213 */ /* 0x000fe40000000000 */
[----:B------:R-:W-:Y:S01]  /*149e0*/  IABS R0, R10 ;  /* 0x0000000a00007213 */ /* 0x000fe20000000000 */
[----:B------:R-:W-:Y:S01]  /*149f0*/  FFMA.FTZ R35, R2, -UR31, R35 ;  /* 0x8000001f02237c23 */ /* 0x000fe20008010023 */
[----:B------:R-:W-:Y:S01]  /*14a00*/  FSEL R32, R32, -INF , !P6 ;  /* 0xff80000020207808 */ /* 0x000fe20007000000 */
[----:B------:R-:W-:Y:S01]  /*14a10*/  IMAD.IADD R2, R201, 0x1, -R8 ;  /* 0x00000001c9027824 */ /* 0x000fe200078e0a08 */
[----:B------:R-:W-:Y:S02]  /*14a20*/  FSEL R33, R33, -INF , !P5 ;  /* 0xff80000021217808 */ /* 0x000fe40006800000 */
[----:B------:R-:W-:Y:S02]  /*14a30*/  FSEL R34, R34, -INF , !P3 ;  /* 0xff80000022227808 */ /* 0x000fe40005800000 */
[----:B------:R-:W-:Y:S02]  /*14a40*/  IABS R11, R2 ;  /* 0x00000002000b7213 */ /* 0x000fe40000000000 */
[----:B------:R-:W-:Y:S02]  /*14a50*/  IABS R2, R12 ;  /* 0x0000000c00027213 */ /* 0x000fe40000000000 */
[----:B------:R-:W-:Y:S02]  /*14a60*/  I2FP.F32.S32 R11, R11 ;  /* 0x0000000b000b7245 */ /* 0x000fe40000201400 */
[----:B------:R-:W-:Y:S02]  /*14a70*/  I2FP.F32.S32 R2, R2 ;  /* 0x0000000200027245 */ /* 0x000fe40000201400 */
[----:B------:R-:W-:Y:S01]  /*14a80*/  I2FP.F32.S32 R0, R0 ;  /* 0x0000000000007245 */ /* 0x000fe20000201400 */
[----:B------:R-:W-:Y:S01]  /*14a90*/  FFMA.FTZ R37, R11, -UR31, R37 ;  /* 0x8000001f0b257c23 */ /* 0x000fe20008010025 */
[C---:B------:R-:W-:Y:S01]  /*14aa0*/  ISETP.GE.AND P6, PT, R9.reuse, R198, PT ;  /* 0x000000c60900720c */ /* 0x040fe20003fc6270 */
[----:B------:R-:W-:Y:S01]  /*14ab0*/  FFMA.FTZ R41, R2, -UR31, R41 ;  /* 0x8000001f02297c23 */ /* 0x000fe20008010029 */
[C---:B------:R-:W-:Y:S01]  /*14ac0*/  ISETP.GE.AND P5, PT, R9.reuse, R200, PT ;  /* 0x000000c80900720c */ /* 0x040fe20003fa6270 */
[----:B------:R-:W-:Y:S01]  /*14ad0*/  VIADD R2, R196, 0x28 ;  /* 0x00000028c4027836 */ /* 0x000fe20000000000 */
[-C--:B------:R-:W-:Y:S01]  /*14ae0*/  ISETP.GE.AND P3, PT, R9, R197.reuse, PT ;  /* 0x000000c50900720c */ /* 0x080fe20003f66270 */
[----:B------:R-:W-:Y:S01]  /*14af0*/  FFMA.FTZ R40, R0, -UR31, R40 ;  /* 0x8000001f00287c23 */ /* 0x000fe20008010028 */
[----:B------:R-:W-:Y:S01]  /*14b00*/  FSEL R35, R35, -INF , !P1 ;  /* 0xff80000023237808 */ /* 0x000fe20004800000 */
[----:B------:R-:W-:Y:S01]  /*14b10*/  VIADD R0, R196, 0x29 ;  /* 0x00000029c4007836 */ /* 0x000fe20000000000 */
[----:B------:R-:W-:Y:S02]  /*14b20*/  FSEL R36, R36, -INF , !P2 ;  /* 0xff80000024247808 */ /* 0x000fe40005000000 */
[----:B------:R-:W-:Y:S02]  /*14b30*/  FSEL R37, R37, -INF , !P0 ;  /* 0xff80000025257808 */ /* 0x000fe40004000000 */
[----:B------:R-:W-:Y:S02]  /*14b40*/  I2FP.F32.S32 R4, R4 ;  /* 0x0000000400047245 */ /* 0x000fe40000201400 */
[C---:B------:R-:W-:Y:S02]  /*14b50*/  ISETP.GE.AND P1, PT, R8.reuse, R198, PT ;  /* 0x000000c60800720c */ /* 0x040fe40003f26270 */
[----:B------:R-:W-:Y:S01]  /*14b60*/  ISETP.GE.AND P2, PT, R8, R200, PT ;  /* 0x000000c80800720c */ /* 0x000fe20003f46270 */
[----:B------:R-:W-:Y:S01]  /*14b70*/  FFMA.FTZ R39, R4, -UR31, R39 ;  /* 0x8000001f04277c23 */ /* 0x000fe20008010027 */
[----:B------:R-:W-:Y:S01]  /*14b80*/  ISETP.GE.AND P0, PT, R8, R197, PT ;  /* 0x000000c50800720c */ /* 0x000fe20003f06270 */
[C---:B------:R-:W-:Y:S01]  /*14b90*/  IMAD.IADD R4, R202.reuse, 0x1, -R2 ;  /* 0x00000001ca047824 */ /* 0x040fe200078e0a02 */
[----:B------:R-:W-:Y:S02]  /*14ba0*/  I2FP.F32.S32 R5, R5 ;  /* 0x0000000500057245 */ /* 0x000fe40000201400 */
[C---:B------:R-:W-:Y:S02]  /*14bb0*/  ISETP.GE.OR P6, PT, R9.reuse, R207, !P6 ;  /* 0x000000cf0900720c */ /* 0x040fe400077c6670 */
[-C--:B------:R-:W-:Y:S01]  /*14bc0*/  ISETP.GE.OR P5, PT, R9, R206.reuse, !P5 ;  /* 0x000000ce0900720c */ /* 0x080fe20006fa6670 */
[----:B------:R-:W-:Y:S01]  /*14bd0*/  FFMA.FTZ R38, R5, -UR31, R38 ;  /* 0x8000001f05267c23 */ /* 0x000fe20008010026 */
[----:B------:R-:W-:Y:S01]  /*14be0*/  ISETP.GE.OR P3, PT, R9, R205, !P3 ;  /* 0x000000cd0900720c */ /* 0x000fe20005f66670 */
[----:B------:R-:W-:Y:S01]  /*14bf0*/  IMAD.IADD R5, R202, 0x1, -R0 ;  /* 0x00000001ca057824 */ /* 0x000fe200078e0a00 */
[----:B------:R-:W-:Y:S01]  /*14c00*/  ISETP.GE.OR P1, PT, R8, R207, !P1 ;  /* 0x000000cf0800720c */ /* 0x000fe20004f26670 */
[----:B------:R-:W-:Y:S01]  /*14c10*/  IMAD.IADD R9, R204, 0x1, -R9 ;  /* 0x00000001cc097824 */ /* 0x000fe200078e0a09 */
[C---:B------:R-:W-:Y:S02]  /*14c20*/  ISETP.GE.OR P2, PT, R8.reuse, R206, !P2 ;  /* 0x000000ce0800720c */ /* 0x040fe40005746670 */
[----:B------:R-:W-:Y:S01]  /*14c30*/  ISETP.GE.OR P0, PT, R8, R205, !P0 ;  /* 0x000000cd0800720c */ /* 0x000fe20004706670 */
[C---:B------:R-:W-:Y:S01]  /*14c40*/  IMAD.IADD R8, R204.reuse, 0x1, -R8 ;  /* 0x00000001cc087824 */ /* 0x040fe200078e0a08 */
[----:B------:R-:W-:Y:S01]  /*14c50*/  IABS R10, R9 ;  /* 0x00000009000a7213 */ /* 0x000fe20000000000 */
[----:B------:R-:W-:Y:S01]  /*14c60*/  IMAD.IADD R9, R204, 0x1, -R2 ;  /* 0x00000001cc097824 */ /* 0x000fe200078e0a02 */
[----:B------:R-:W-:Y:S02]  /*14c70*/  FSEL R24, R38, -INF , !P6 ;  /* 0xff80000026187808 */ /* 0x000fe40007000000 */
[----:B------:R-:W-:Y:S02]  /*14c80*/  IABS R11, R8 ;  /* 0x00000008000b7213 */ /* 0x000fe40000000000 */
[----:B------:R-:W-:Y:S02]  /*14c90*/  IABS R8, R4 ;  /* 0x0000000400087213 */ /* 0x000fe40000000000 */
[----:B------:R-:W-:Y:S02]  /*14ca0*/  IABS R4, R5 ;  /* 0x0000000500047213 */ /* 0x000fe40000000000 */
        /* <DEDUP_REMOVED lines=8> */
[----:B------:R-:W1:Y:S01]  /*14d30*/  LDSM.16.M88.4 R4, [R193] ;  /* 0x00000000c104783b */ /* 0x000e620000000200 */
[----:B------:R-:W-:Y:S01]  /*14d40*/  FSEL R23, R39, -INF , !P1 ;  /* 0xff80000027177808 */ /* 0x000fe20004800000 */
[----:B------:R-:W-:Y:S01]  /*14d50*/  IMAD.IADD R11, R203, 0x1, -R2 ;  /* 0x00000001cb0b7824 */ /* 0x000fe200078e0a02 */
[-C--:B------:R-:W-:Y:S01]  /*14d60*/  ISETP.GE.AND P6, PT, R2, R200.reuse, PT ;  /* 0x000000c80200720c */ /* 0x080fe20003fc6270 */
[----:B------:R-:W-:Y:S01]  /*14d70*/  FFMA.FTZ R43, R10, -UR31, R43 ;  /* 0x8000001f0a2b7c23 */ /* 0x000fe2000801002b */
[----:B------:R-:W-:Y:S01]  /*14d80*/  ISETP.GE.AND P1, PT, R0, R200, PT ;  /* 0x000000c80000720c */ /* 0x000fe20003f26270 */
[----:B------:R-:W-:Y:S01]  /*14d90*/  IMAD.IADD R10, R201, 0x1, -R0 ;  /* 0x00000001c90a7824 */ /* 0x000fe200078e0a00 */
[----:B------:R-:W-:Y:S01]  /*14da0*/  FSEL R26, R40, -INF , !P5 ;  /* 0xff800000281a7808 */ /* 0x000fe20006800000 */
[----:B------:R-:W-:Y:S01]  /*14db0*/  FFMA.FTZ R44, R8, -UR31, R44 ;  /* 0x8000001f082c7c23 */ /* 0x000fe2000801002c */
[----:B------:R-:W-:Y:S01]  /*14dc0*/  FSEL R25, R41, -INF , !P2 ;  /* 0xff80000029197808 */ /* 0x000fe20005000000 */
[----:B------:R-:W-:Y:S01]  /*14dd0*/  IMAD.IADD R8, R204, 0x1, -R0 ;  /* 0x00000001cc087824 */ /* 0x000fe200078e0a00 */
[C---:B------:R-:W-:Y:S01]  /*14de0*/  ISETP.GE.AND P5, PT, R2.reuse, R197, PT ;  /* 0x000000c50200720c */ /* 0x040fe20003fa6270 */
[----:B------:R-:W-:Y:S01]  /*14df0*/  FFMA.FTZ R42, R9, -UR31, R42 ;  /* 0x8000001f092a7c23 */ /* 0x000fe2000801002a */
[C---:B------:R-:W-:Y:S01]  /*14e00*/  ISETP.GE.AND P2, PT, R2.reuse, R199, PT ;  /* 0x000000c70200720c */ /* 0x040fe20003f46270 */
[----:B------:R-:W-:Y:S01]  /*14e10*/  IMAD.IADD R9, R201, 0x1, -R2 ;  /* 0x00000001c9097824 */ /* 0x000fe200078e0a02 */
[----:B------:R-:W-:Y:S02]  /*14e20*/  ISETP.GE.OR P6, PT, R2, R206, !P6 ;  /* 0x000000ce0200720c */ /* 0x000fe400077c6670 */
[----:B------:R-:W-:Y:S02]  /*14e30*/  FSEL R28, R42, -INF , !P3 ;  /* 0xff8000002a1c7808 */ /* 0x000fe40005800000 */
[----:B------:R-:W-:Y:S02]  /*14e40*/  ISETP.GE.AND P3, PT, R2, R198, PT ;  /* 0x000000c60200720c */ /* 0x000fe40003f66270 */
[----:B------:R-:W-:Y:S02]  /*14e50*/  ISETP.GE.OR P1, PT, R0, R206, !P1 ;  /* 0x000000ce0000720c */ /* 0x000fe40004f26670 */
[C---:B------:R-:W-:Y:S02]  /*14e60*/  ISETP.GE.OR P5, PT, R2.reuse, R205, !P5 ;  /* 0x000000cd0200720c */ /* 0x040fe40006fa6670 */
[C---:B------:R-:W-:Y:S02]  /*14e70*/  ISETP.GE.OR P2, PT, R2.reuse, R208, !P2 ;  /* 0x000000d00200720c */ /* 0x040fe40005746670 */
[----:B------:R-:W-:Y:S02]  /*14e80*/  ISETP.GE.OR P3, PT, R2, R207, !P3 ;  /* 0x000000cf0200720c */ /* 0x000fe40005f66670 */
[----:B------:R-:W-:Y:S02]  /*14e90*/  IABS R9, R9 ;  /* 0x0000000900097213 */ /* 0x000fe40000000000 */
[----:B------:R-:W-:Y:S02]  /*14ea0*/  FSEL R27, R43, -INF , !P0 ;  /* 0xff8000002b1b7808 */ /* 0x000fe40004000000 */
[----:B------:R-:W-:Y:S02]  /*14eb0*/  FSEL R44, R44, -INF , !P6 ;  /* 0xff8000002c2c7808 */ /* 0x000fe40007000000 */
[----:B------:R-:W-:Y:S02]  /*14ec0*/  FSEL R45, R45, -INF , !P1 ;  /* 0xff8000002d2d7808 */ /* 0x000fe40004800000 */
[----:B------:R-:W-:Y:S01]  /*14ed0*/  IABS R2, R8 ;  /* 0x0000000800027213 */ /* 0x000fe20000000000 */
[----:B------:R-:W-:Y:S01]  /*14ee0*/  IMAD.IADD R8, R203, 0x1, -R0 ;  /* 0x00000001cb087824 */ /* 0x000fe200078e0a00 */
[C---:B------:R-:W-:Y:S01]  /*14ef0*/  ISETP.GE.AND P0, PT, R0.reuse, R197, PT ;  /* 0x000000c50000720c */ /* 0x040fe20003f06270 */
[-C--:B-1----:R-:W-:Y:S03]  /*14f00*/  HMMA.16816.F32 R52, R172, R4.reuse, R52 ;  /* 0x00000004ac34723c */ /* 0x082fe60000001834 */
[C---:B------:R-:W-:Y:S02]  /*14f10*/  ISETP.GE.AND P6, PT, R0.reuse, R199, PT ;  /* 0x000000c70000720c */ /* 0x040fe40003fc6270 */
[C---:B------:R-:W-:Y:S01]  /*14f20*/  ISETP.GE.AND P1, PT, R0.reuse, R198, PT ;  /* 0x000000c60000720c */ /* 0x040fe20003f26270 */
[C---:B------:R-:W-:Y:S04]  /*14f30*/  HMMA.16816.F32 R56, R180.reuse, R4, R56 ;  /* 0x00000004b438723c */ /* 0x040fe80000001838 */
[C---:B------:R-:W-:Y:S02]  /*14f40*/  ISETP.GE.OR P0, PT, R0.reuse, R205, !P0 ;  /* 0x000000cd0000720c */ /* 0x040fe40004706670 */
[----:B------:R-:W-:Y:S01]  /*14f50*/  IABS R12, R10 ;  /* 0x0000000a000c7213 */ /* 0x000fe20000000000 */
[-C--:B------:R-:W-:Y:S03]  /*14f60*/  HMMA.16816.F32 R60, R180, R6.reuse, R60 ;  /* 0x00000006b43c723c */ /* 0x080fe6000000183c */
[C---:B------:R-:W-:Y:S01]  /*14f70*/  ISETP.GE.OR P6, PT, R0.reuse, R208, !P6 ;  /* 0x000000d00000720c */ /* 0x040fe200077c6670 */
[----:B------:R-:W-:Y:S01]  /*14f80*/  IMAD.MOV.U32 R10, RZ, RZ, R9 ;  /* 0x000000ffff0a7224 */ /* 0x000fe200078e0009 */
[----:B------:R-:W-:Y:S01]  /*14f90*/  ISETP.GE.OR P1, PT, R0, R207, !P1 ;  /* 0x000000cf0000720c */ /* 0x000fe20004f26670 */
[C---:B------:R-:W-:Y:S05]  /*14fa0*/  HMMA.16816.F32 R64, R172.reuse, R6, R64 ;  /* 0x00000006ac40723c */ /* 0x040fea0000001840 */
[----:B------:R-:W-:Y:S02]  /*14fb0*/  IABS R9, R11 ;  /* 0x0000000b00097213 */ /* 0x000fe40000000000 */
[----:B------:R-:W-:Y:S04]  /*14fc0*/  I2FP.F32.S32 R0, R2 ;  /* 0x0000000200007245 */ /* 0x000fe80000201400 */
[----:B------:R-:W-:Y:S01]  /*14fd0*/  IABS R11, R8 ;  /* 0x00000008000b7213 */ /* 0x000fe20000000000 */
        /* <DEDUP_REMOVED lines=8> */
[----:B------:R-:W-:Y:S01]  /*15060*/  VIADD R2, R196, 0x31 ;  /* 0x00000031c4027836 */ /* 0x000fe20000000000 */
[----:B------:R-:W-:Y:S01]  /*15070*/  I2FP.F32.S32 R8, R10 ;  /* 0x0000000a00087245 */ /* 0x000fe20000201400 */
[----:B------:R-:W-:Y:S01]  /*15080*/  FFMA.FTZ R50, R9, -UR31, R50 ;  /* 0x8000001f09327c23 */ /* 0x000fe20008010032 */
[----:B------:R-:W-:Y:S01]  /*15090*/  FSEL R47, R47, -INF , !P0 ;  /* 0xff8000002f2f7808 */ /* 0x000fe20004000000 */
[--C-:B------:R-:W-:Y:S01]  /*150a0*/  IMAD.IADD R5, R202, 0x1, -R2.reuse ;  /* 0x00000001ca057824 */ /* 0x100fe200078e0a02 */
[-C--:B------:R-:W-:Y:S01]  /*150b0*/  ISETP.GE.AND P0, PT, R2, R199.reuse, PT ;  /* 0x000000c70200720c */ /* 0x080fe20003f06270 */
[----:B------:R-:W-:Y:S01]  /*150c0*/  IMAD.IADD R13, R203, 0x1, -R2 ;  /* 0x00000001cb0d7824 */ /* 0x000fe200078e0a02 */
[----:B------:R-:W-:Y:S01]  /*150d0*/  FSEL R48, R48, -INF , !P2 ;  /* 0xff80000030307808 */ /* 0x000fe20005000000 */
[----:B------:R-:W-:Y:S01]  /*150e0*/  FFMA.FTZ R49, R0, -UR31, R49 ;  /* 0x8000001f00317c23 */ /* 0x000fe20008010031 */
[-C--:B------:R-:W-:Y:S01]  /*150f0*/  ISETP.GE.OR P0, PT, R2, R208.reuse, !P0 ;  /* 0x000000d00200720c */ /* 0x080fe20004706670 */
[----:B------:R-:W-:Y:S01]  /*15100*/  VIADD R0, R196, 0x30 ;  /* 0x00000030c4007836 */ /* 0x000fe20000000000 */
[----:B------:R-:W-:Y:S01]  /*15110*/  FSEL R50, R50, -INF , !P3 ;  /* 0xff80000032327808 */ /* 0x000fe20005800000 */
[----:B------:R-:W-:Y:S01]  /*15120*/  FFMA.FTZ R51, R8, -UR31, R51 ;  /* 0x8000001f08337c23 */ /* 0x000fe20008010033 */
[----:B------:R-:W-:Y:S01]  /*15130*/  FSEL R49, R49, -INF , !P6 ;  /* 0xff80000031317808 */ /* 0x000fe20007000000 */
[--C-:B------:R-:W-:Y:S01]  /*15140*/  IMAD.IADD R9, R201, 0x1, -R0.reuse ;  /* 0x00000001c9097824 */ /* 0x100fe200078e0a00 */
[----:B------:R-:W-:Y:S01]  /*15150*/  ISETP.GE.AND P5, PT, R0, R199, PT ;  /* 0x000000c70000720c */ /* 0x000fe20003fa6270 */
[----:B------:R-:W-:Y:S01]  /*15160*/  IMAD.IADD R4, R204, 0x1, -R0 ;  /* 0x00000001cc047824 */ /* 0x000fe200078e0a00 */
[----:B------:R-:W-:Y:S01]  /*15170*/  FSEL R51, R51, -INF , !P1 ;  /* 0xff80000033337808 */ /* 0x000fe20004800000 */
[----:B------:R-:W-:Y:S01]  /*15180*/  IMAD.IADD R8, R201, 0x1, -R2 ;  /* 0x00000001c9087824 */ /* 0x000fe200078e0a02 */
[----:B------:R-:W-:Y:S01]  /*15190*/  IABS R12, R9 ;  /* 0x00000009000c7213 */ /* 0x000fe20000000000 */
[----:B------:R-:W-:Y:S01]  /*151a0*/  IMAD.IADD R11, R203, 0x1, -R0 ;  /* 0x00000001cb0b7824 */ /* 0x000fe200078e0a00 */
[----:B------:R-:W-:Y:S02]  /*151b0*/  ISETP.GE.OR P5, PT, R0, R208, !P5 ;  /* 0x000000d00000720c */ /* 0x000fe40006fa6670 */
[----:B------:R-:W-:Y:S02]  /*151c0*/  IABS R10, R8 ;  /* 0x00000008000a7213 */ /* 0x000fe40000000000 */
[----:B------:R-:W-:Y:S02]  /*151d0*/  I2FP.F32.S32 R12, R12 ;  /* 0x0000000c000c7245 */ /* 0x000fe40000201400 */
[----:B------:R-:W-:Y:S02]  /*151e0*/  I2FP.F32.S32 R10, R10 ;  /* 0x0000000a000a7245 */ /* 0x000fe40000201400 */
[----:B------:R-:W-:Y:S01]  /*151f0*/  IABS R8, R11 ;  /* 0x0000000b00087213 */ /* 0x000fe20000000000 */
[----:B------:R-:W-:Y:S01]  /*15200*/  FFMA.FTZ R52, R12, -UR31, R52 ;  /* 0x8000001f0c347c23 */ /* 0x000fe20008010034 */
[----:B------:R-:W-:Y:S01]  /*15210*/  IABS R9, R13 ;  /* 0x0000000d00097213 */ /* 0x000fe20000000000 */
[----:B------:R-:W-:Y:S01]  /*15220*/  FFMA.FTZ R53, R10, -UR31, R53 ;  /* 0x8000001f0a357c23 */ /* 0x000fe20008010035 */
[----:B------:R-:W-:Y:S02]  /*15230*/  I2FP.F32.S32 R8, R8 ;  /* 0x0000000800087245 */ /* 0x000fe40000201400 */
[----:B------:R-:W-:Y:S02]  /*15240*/  FSEL R52, R52, -INF , !P5 ;  /* 0xff80000034347808 */ /* 0x000fe40006800000 */
[----:B------:R-:W-:Y:S01]  /*15250*/  FSEL R53, R53, -INF , !P0 ;  /* 0xff80000035357808 */ /* 0x000fe20004000000 */
[----:B------:R-:W-:Y:S01]  /*15260*/  FFMA.FTZ R54, R8, -UR31, R54 ;  /* 0x8000001f08367c23 */ /* 0x000fe20008010036 */
[----:B------:R-:W-:Y:S01]  /*15270*/  ISETP.GE.AND P1, PT, R2, R198, PT ;  /* 0x000000c60200720c */ /* 0x000fe20003f26270 */
[----:B------:R-:W-:Y:S01]  /*15280*/  IMAD.IADD R8, R202, 0x1, -R0 ;  /* 0x00000001ca087824 */ /* 0x000fe200078e0a00 */
[C---:B------:R-:W-:Y:S02]  /*15290*/  ISETP.GE.AND P5, PT, R2.reuse, R200, PT ;  /* 0x000000c80200720c */ /* 0x040fe40003fa6270 */
[C---:B------:R-:W-:Y:S02]  /*152a0*/  ISETP.GE.AND P0, PT, R2.reuse, R197, PT ;  /* 0x000000c50200720c */ /* 0x040fe40003f06270 */
[----:B------:R-:W-:Y:S02]  /*152b0*/  I2FP.F32.S32 R9, R9 ;  /* 0x0000000900097245 */ /* 0x000fe40000201400 */
[C---:B------:R-:W-:Y:S02]  /*152c0*/  ISETP.GE.OR P1, PT, R2.reuse, R207, !P1 ;  /* 0x000000cf0200720c */ /* 0x040fe40004f26670 */
[C---:B------:R-:W-:Y:S01]  /*152d0*/  ISETP.GE.OR P5, PT, R2.reuse, R206, !P5 ;  /* 0x000000ce0200720c */ /* 0x040fe20006fa6670 */
[----:B------:R-:W-:Y:S01]  /*152e0*/  FFMA.FTZ R55, R9, -UR31, R55 ;  /* 0x8000001f09377c23 */ /* 0x000fe20008010037 */
[----:B------:R-:W-:Y:S01]  /*152f0*/  ISETP.GE.OR P0, PT, R2, R205, !P0 ;  /* 0x000000cd0200720c */ /* 0x000fe20004706670 */
[----:B------:R-:W-:Y:S01]  /*15300*/  VIADD R9, R196, 0x38 ;  /* 0x00000038c4097836 */ /* 0x000fe20000000000 */
[----:B------:R-:W-:Y:S01]  /*15310*/  IABS R10, R8 ;  /* 0x00000008000a7213 */ /* 0x000fe20000000000 */
[----:B------:R-:W-:Y:S01]  /*15320*/  IMAD.IADD R2, R204, 0x1, -R2 ;  /* 0x00000001cc027824 */ /* 0x000fe200078e0a02 */
[C---:B------:R-:W-:Y:S02]  /*15330*/  ISETP.GE.AND P2, PT, R0.reuse, R198, PT ;  /* 0x000000c60000720c */ /* 0x040fe40003f46270 */
[C---:B------:R-:W-:Y:S02]  /*15340*/  ISETP.GE.AND P6, PT, R0.reuse, R200, PT ;  /* 0x000000c80000720c */ /* 0x040fe40003fc6270 */
[C---:B------:R-:W-:Y:S02]  /*15350*/  ISETP.GE.AND P3, PT, R0.reuse, R197, PT ;  /* 0x000000c50000720c */ /* 0x040fe40003f66270 */
[----:B------:R-:W-:Y:S01]  /*15360*/  IABS R8, R2 ;  /* 0x0000000200087213 */ /* 0x000fe20000000000 */
[----:B------:R-:W-:Y:S01]  /*15370*/  IMAD.MOV.U32 R2, RZ, RZ, R10 ;  /* 0x000000ffff027224 */ /* 0x000fe200078e000a */
[C---:B------:R-:W-:Y:S02]  /*15380*/  ISETP.GE.OR P2, PT, R0.reuse, R207, !P2 ;  /* 0x000000cf0000720c */ /* 0x040fe40005746670 */
[C---:B------:R-:W-:Y:S02]  /*15390*/  ISETP.GE.OR P6, PT, R0.reuse, R206, !P6 ;  /* 0x000000ce0000720c */ /* 0x040fe400077c6670 */
[----:B------:R-:W-:Y:S01]  /*153a0*/  ISETP.GE.OR P3, PT, R0, R205, !P3 ;  /* 0x000000cd0000720c */ /* 0x000fe20005f66670 */
[----:B------:R-:W-:Y:S01]  /*153b0*/  IMAD.IADD R0, R202, 0x1, -R9 ;  /* 0x00000001ca007824 */ /* 0x000fe200078e0a09 */
[----:B------:R-:W-:Y:S02]  /*153c0*/  IABS R11, R5 ;  /* 0x00000005000b7213 */ /* 0x000fe40000000000 */
[----:B------:R-:W-:Y:S02]  /*153d0*/  IABS R5, R4 ;  /* 0x0000000400057213 */ /* 0x000fe40000000000 */
[----:B------:R-:W-:Y:S01]  /*153e0*/  I2FP.F32.S32 R2, R2 ;  /* 0x0000000200027245 */ /* 0x000fe20000201400 */
[----:B------:R-:W-:Y:S01]  /*153f0*/  IMAD.MOV.U32 R4, RZ, RZ, R11 ;  /* 0x000000ffff047224 */ /* 0x000fe200078e000b */
[----:B------:R-:W-:Y:S01]  /*15400*/  IABS R0, R0 ;  /* 0x0000000000007213 */ /* 0x000fe20000000000 */
[----:B------:R-:W-:Y:S01]  /*15410*/  IMAD.IADD R11, R201, 0x1, -R9 ;  /* 0x00000001c90b7824 */ /* 0x000fe200078e0a09 */
[----:B------:R-:W-:Y:S01]  /*15420*/  I2FP.F32.S32 R5, R5 ;  /* 0x0000000500057245 */ /* 0x000fe20000201400 */
[----:B------:R-:W-:Y:S01]  /*15430*/  FFMA.FTZ R56, R2, -UR31, R56 ;  /* 0x8000001f02387c23 */ /* 0x000fe20008010038 */
[----:B------:R-:W-:Y:S02]  /*15440*/  I2FP.F32.S32 R0, R0 ;  /* 0x0000000000007245 */ /* 0x000fe40000201400 */
[----:B------:R-:W-:Y:S01]  /*15450*/  I2FP.F32.S32 R4, R4 ;  /* 0x0000000400047245 */ /* 0x000fe20000201400 */
[----:B------:R-:W-:Y:S01]  /*15460*/  FFMA.FTZ R58, R5, -UR31, R58 ;  /* 0x8000001f053a7c23 */ /* 0x000fe2000801003a */
[----:B------:R-:W-:Y:S01]  /*15470*/  I2FP.F32.S32 R2, R8 ;  /* 0x0000000800027245 */ /* 0x000fe20000201400 */
[----:B------:R-:W-:Y:S01]  /*15480*/  VIADD R8, R196, 0x39 ;  /* 0x00000039c4087836 */ /* 0x000fe20000000000 */
[----:B------:R-:W-:Y:S01]  /*15490*/  FSEL R54, R54, -INF , !P2 ;  /* 0xff80000036367808 */ /* 0x000fe20005000000 */
[----:B------:R-:W-:Y:S01]  /*154a0*/  FFMA.FTZ R57, R4, -UR31, R57 ;  /* 0x8000001f04397c23 */ /* 0x000fe20008010039 */
[----:B------:R-:W-:Y:S01]  /*154b0*/  FSEL R55, R55, -INF , !P1 ;  /* 0xff80000037377808 */ /* 0x000fe20004800000 */
[----:B------:R-:W-:Y:S01]  /*154c0*/  IMAD.IADD R4, R204, 0x1, -R9 ;  /* 0x00000001cc047824 */ /* 0x000fe200078e0a09 */
[-C--:B------:R-:W-:Y:S01]  /*154d0*/  ISETP.GE.AND P2, PT, R9, R200.reuse, PT ;  /* 0x000000c80900720c */ /* 0x080fe20003f46270 */
[----:B------:R-:W-:Y:S01]  /*154e0*/  IMAD.IADD R5, R201, 0x1, -R8 ;  /* 0x00000001c9057824 */ /* 0x000fe200078e0a08 */
[----:B------:R-:W-:Y:S01]  /*154f0*/  ISETP.GE.AND P1, PT, R8, R200, PT ;  /* 0x000000c80800720c */ /* 0x000fe20003f26270 */
[----:B------:R-:W-:Y:S01]  /*15500*/  FFMA.FTZ R60, R0, -UR31, R60 ;  /* 0x8000001f003c7c23 */ /* 0x000fe2000801003c */
[----:B------:R-:W-:Y:S01]  /*15510*/  IABS R11, R11 ;  /* 0x0000000b000b7213 */ /* 0x000fe20000000000 */
[--C-:B------:R-:W-:Y:S01]  /*15520*/  IMAD.IADD R0, R202, 0x1, -R8.reuse ;  /* 0x00000001ca007824 */ /* 0x100fe200078e0a08 */
[----:B------:R-:W-:Y:S01]  /*15530*/  IABS R12, R5 ;  /* 0x00000005000c7213 */ /* 0x000fe20000000000 */
[----:B------:R-:W-:Y:S01]  /*15540*/  FFMA.FTZ R59, R2, -UR31, R59 ;  /* 0x8000001f023b7c23 */ /* 0x000fe2000801003b */
[----:B------:R-:W-:Y:S01]  /*15550*/  ISETP.GE.OR P2, PT, R9, R206, !P2 ;  /* 0x000000ce0900720c */ /* 0x000fe20005746670 */
[----:B------:R-:W-:Y:S01]  /*15560*/  IMAD.IADD R10, R204, 0x1, -R8 ;  /* 0x00000001cc0a7824 */ /* 0x000fe200078e0a08 */
[----:B------:R-:W-:Y:S02]  /*15570*/  IABS R2, R0 ;  /* 0x0000000000027213 */ /* 0x000fe40000000000 */
[----:B------:R-:W-:Y:S02]  /*15580*/  IABS R0, R4 ;  /* 0x0000000400007213 */ /* 0x000fe40000000000 */
[----:B------:R-:W-:Y:S01]  /*15590*/  I2FP.F32.S32 R14, R2 ;  /* 0x00000002000e7245 */ /* 0x000fe20000201400 */
[----:B------:R-:W1:Y:S01]  /*155a0*/  LDSM.16.M88.4 R4, [R192] ;  /* 0x00000000c004783b */ /* 0x000e620000000200 */
[----:B------:R-:W-:Y:S02]  /*155b0*/  I2FP.F32.S32 R13, R0 ;  /* 0x00000000000d7245 */ /* 0x000fe40000201400 */
[----:B------:R-:W-:Y:S01]  /*155c0*/  ISETP.GE.OR P1, PT, R8, R206, !P1 ;  /* 0x000000ce0800720c */ /* 0x000fe20004f26670 */
[----:B------:R-:W-:Y:S01]  /*155d0*/  FFMA.FTZ R61, R14, -UR31, R61 ;  /* 0x8000001f0e3d7c23 */ /* 0x000fe2000801003d */
[----:B------:R-:W-:Y:S01]  /*155e0*/  I2FP.F32.S32 R0, R12 ;  /* 0x0000000c00007245 */ /* 0x000fe20000201400 */
[----:B------:R-:W-:Y:S01]  /*155f0*/  FFMA.FTZ R62, R13, -UR31, R62 ;  /* 0x8000001f0d3e7c23 */ /* 0x000fe2000801003e */
[----:B------:R-:W-:Y:S01]  /*15600*/  I2FP.F32.S32 R2, R11 ;  /* 0x0000000b00027245 */ /* 0x000fe20000201400 */
[----:B------:R-:W-:Y:S01]  /*15610*/  IMAD.IADD R11, R203, 0x1, -R9 ;  /* 0x00000001cb0b7824 */ /* 0x000fe200078e0a09 */
[----:B------:R-:W-:Y:S01]  /*15620*/  IABS R10, R10 ;  /* 0x0000000a000a7213 */ /* 0x000fe20000000000 */
[----:B------:R-:W-:Y:S01]  /*15630*/  FFMA.FTZ R65, R0, -UR31, R65 ;  /* 0x8000001f00417c23 */ /* 0x000fe20008010041 */
[----:B------:R-:W-:Y:S01]  /*15640*/  FSEL R59, R59, -INF , !P0 ;  /* 0xff8000003b3b7808 */ /* 0x000fe20004000000 */
[----:B------:R-:W-:Y:S01]  /*15650*/  VIADD R0, R196, 0x41 ;  /* 0x00000041c4007836 */ /* 0x000fe20000000000 */
[----:B------:R-:W-:Y:S01]  /*15660*/  FSEL R60, R60, -INF , !P2 ;  /* 0xff8000003c3c7808 */ /* 0x000fe20005000000 */
[----:B------:R-:W-:Y:S01]  /*15670*/  FFMA.FTZ R64, R2, -UR31, R64 ;  /* 0x8000001f02407c23 */ /* 0x000fe20008010040 */
[----:B------:R-:W-:Y:S01]  /*15680*/  FSEL R61, R61, -INF , !P1 ;  /* 0xff8000003d3d7808 */ /* 0x000fe20004800000 */
[----:B------:R-:W-:Y:S01]  /*15690*/  VIADD R2, R196, 0x40 ;  /* 0x00000040c4027836 */ /* 0x000fe20000000000 */
[----:B------:R-:W-:Y:S02]  /*156a0*/  FSEL R56, R56, -INF , !P6 ;  /* 0xff80000038387808 */ /* 0x000fe40007000000 */
[----:B------:R-:W-:Y:S02]  /*156b0*/  FSEL R57, R57, -INF , !P5 ;  /* 0xff80000039397808 */ /* 0x000fe40006800000 */
[----:B------:R-:W-:Y:S02]  /*156c0*/  FSEL R58, R58, -INF , !P3 ;  /* 0xff8000003a3a7808 */ /* 0x000fe40005800000 */
[C---:B------:R-:W-:Y:S02]  /*156d0*/  ISETP.GE.AND P0, PT, R8.reuse, R197, PT ;  /* 0x000000c50800720c */ /* 0x040fe40003f06270 */
[C---:B------:R-:W-:Y:S02]  /*156e0*/  ISETP.GE.AND P2, PT, R8.reuse, R199, PT ;  /* 0x000000c70800720c */ /* 0x040fe40003f46270 */
[CC--:B------:R-:W-:Y:S02]  /*156f0*/  ISETP.GE.AND P1, PT, R8.reuse, R198.reuse, PT ;  /* 0x000000c60800720c */ /* 0x0c0fe40003f26270 */
[C---:B------:R-:W-:Y:S02]  /*15700*/  ISETP.GE.AND P6, PT, R9.reuse, R197, PT ;  /* 0x000000c50900720c */ /* 0x040fe40003fc6270 */
[C---:B------:R-:W-:Y:S02]  /*15710*/  ISETP.GE.AND P5, PT, R9.reuse, R199, PT ;  /* 0x000000c70900720c */ /* 0x040fe40003fa6270 */
[----:B------:R-:W-:Y:S02]  /*15720*/  ISETP.GE.AND P3, PT, R9, R198, PT ;  /* 0x000000c60900720c */ /* 0x000fe40003f66270 */
[----:B------:R-:W-:Y:S02]  /*15730*/  I2FP.F32.S32 R10, R10 ;  /* 0x0000000a000a7245 */ /* 0x000fe40000201400 */
[C---:B------:R-:W-:Y:S02]  /*15740*/  ISETP.GE.OR P0, PT, R8.reuse, R205, !P0 ;  /* 0x000000cd0800720c */ /* 0x040fe40004706670 */
[CC--:B------:R-:W-:Y:S01]  /*15750*/  ISETP.GE.OR P2, PT, R8.reuse, R208.reuse, !P2 ;  /* 0x000000d00800720c */ /* 0x0c0fe20005746670 */
[-C--:B-1----:R-:W-:Y:S03]  /*15760*/  HMMA.16816.F32 R68, R172, R4.reuse, R68 ;  /* 0x00000004ac44723c */ /* 0x082fe60000001844 */
[----:B------:R-:W-:Y:S01]  /*15770*/  ISETP.GE.OR P1, PT, R8, R207, !P1 ;  /* 0x000000cf0800720c */ /* 0x000fe20004f26670 */
[----:B------:R-:W-:Y:S01]  /*15780*/  IMAD.IADD R8, R203, 0x1, -R8 ;  /* 0x00000001cb087824 */ /* 0x000fe200078e0a08 */
[C---:B------:R-:W-:Y:S01]  /*15790*/  ISETP.GE.OR P6, PT, R9.reuse, R205, !P6 ;  /* 0x000000cd0900720c */ /* 0x040fe200077c6670 */
[C---:B------:R-:W-:Y:S04]  /*157a0*/  HMMA.16816.F32 R72, R180.reuse, R4, R72 ;  /* 0x00000004b448723c */ /* 0x040fe80000001848 */
[C---:B------:R-:W-:Y:S01]  /*157b0*/  ISETP.GE.OR P5, PT, R9.reuse, R208, !P5 ;  /* 0x000000d00900720c */ /* 0x040fe20006fa6670 */
[----:B------:R-:W-:Y:S01]  /*157c0*/  FFMA.FTZ R63, R10, -UR31, R63 ;  /* 0x8000001f0a3f7c23 */ /* 0x000fe2000801003f */
[----:B------:R-:W-:Y:S01]  /*157d0*/  ISETP.GE.OR P3, PT, R9, R207, !P3 ;  /* 0x000000cf0900720c */ /* 0x000fe20005f66670 */
[----:B------:R-:W-:Y:S01]  /*157e0*/  IMAD.IADD R9, R201, 0x1, -R0 ;  /* 0x00000001c9097824 */ /* 0x000fe200078e0a00 */
[----:B------:R-:W-:Y:S01]  /*157f0*/  IABS R12, R11 ;  /* 0x0000000b000c7213 */ /* 0x000fe20000000000 */
[-C--:B------:R-:W-:Y:S03]  /*15800*/  HMMA.16816.F32 R76, R180, R6.reuse, R76 ;  /* 0x00000006b44c723c */ /* 0x080fe6000000184c */
[----:B------:R-:W-:Y:S01]  /*15810*/  IABS R13, R8 ;  /* 0x00000008000d7213 */ /* 0x000fe20000000000 */
[C---:B------:R-:W-:Y:S01]  /*15820*/  IMAD.IADD R11, R203.reuse, 0x1, -R2 ;  /* 0x00000001cb0b7824 */ /* 0x040fe200078e0a02 */
[----:B------:R-:W-:Y:S01]  /*15830*/  IABS R8, R9 ;  /* 0x0000000900087213 */ /* 0x000fe20000000000 */
[----:B------:R-:W-:Y:S01]  /*15840*/  IMAD.IADD R4, R203, 0x1, -R0 ;  /* 0x00000001cb047824 */ /* 0x000fe200078e0a00 */
[----:B------:R-:W-:Y:S01]  /*15850*/  FSEL R62, R62, -INF , !P6 ;  /* 0xff8000003e3e7808 */ /* 0x000fe20007000000 */
[--C-:B------:R-:W-:Y:S01]  /*15860*/  IMAD.IADD R5, R202, 0x1, -R2.reuse ;  /* 0x00000001ca057824 */ /* 0x100fe200078e0a02 */
[C---:B------:R-:W-:Y:S01]  /*15870*/  ISETP.GE.AND P6, PT, R2.reuse, R199, PT ;  /* 0x000000c70200720c */ /* 0x040fe20003fc6270 */
[C---:B------:R-:W-:Y:S04]  /*15880*/  HMMA.16816.F32 R80, R172.reuse, R6, R80 ;  /* 0x00000006ac50723c */ /* 0x040fe80000001850 */
[----:B------:R-:W-:Y:S01]  /*15890*/  IABS R9, R11 ;  /* 0x0000000b00097213 */ /* 0x000fe20000000000 */
[----:B------:R-:W-:Y:S01]  /*158a0*/  IMAD.IADD R10, R201, 0x1, -R2 ;  /* 0x00000001c90a7824 */ /* 0x000fe200078e0a02 */
[----:B------:R-:W-:Y:S02]  /*158b0*/  I2FP.F32.S32 R11, R12 ;  /* 0x0000000c000b7245 */ /* 0x000fe40000201400 */
[----:B------:R-:W-:Y:S02]  /*158c0*/  I2FP.F32.S32 R12, R13 ;  /* 0x0000000d000c7245 */ /* 0x000fe40000201400 */
[----:B------:R-:W-:Y:S01]  /*158d0*/  ISETP.GE.OR P6, PT, R2, R208, !P6 ;  /* 0x000000d00200720c */ /* 0x000fe200077c6670 */
[----:B------:R-:W-:Y:S01]  /*158e0*/  FFMA.FTZ R66, R11, -UR31, R66 ;  /* 0x8000001f0b427c23 */ /* 0x000fe20008010042 */
[----:B------:R-:W-:Y:S01]  /*158f0*/  IABS R10, R10 ;  /* 0x0000000a000a7213 */ /* 0x000fe20000000000 */
[----:B------:R-:W-:Y:S01]  /*15900*/  FFMA.FTZ R67, R12, -UR31, R67 ;  /* 0x8000001f0c437c23 */ /* 0x000fe20008010043 */
[----:B------:R-:W-:Y:S02]  /*15910*/  I2FP.F32.S32 R8, R8 ;  /* 0x0000000800087245 */ /* 0x000fe40000201400 */
[----:B------:R-:W-:Y:S02]  /*15920*/  I2FP.F32.S32 R10, R10 ;  /* 0x0000000a000a7245 */ /* 0x000fe40000201400 */
[----:B------:R-:W-:Y:S01]  /*15930*/  FSEL R63, R63, -INF , !P0 ;  /* 0xff8000003f3f7808 */ /* 0x000fe20004000000 */
[----:B------:R-:W-:Y:S01]  /*15940*/  FFMA.FTZ R69, R8, -UR31, R69 ;  /* 0x8000001f08457c23 */ /* 0x000fe20008010045 */
[----:B------:R-:W-:Y:S01]  /*15950*/  ISETP.GE.AND P0, PT, R0, R199, PT ;  /* 0x000000c70000720c */ /* 0x000fe20003f06270 */
[----:B------:R-:W-:Y:S01]  /*15960*/  FFMA.FTZ R68, R10, -UR31, R68 ;  /* 0x8000001f0a447c23 */ /* 0x000fe20008010044 */
[----:B------:R-:W-:Y:S01]  /*15970*/  I2FP.F32.S32 R9, R9 ;  /* 0x0000000900097245 */ /* 0x000fe20000201400 */
[----:B------:R-:W-:Y:S01]  /*15980*/  IMAD.IADD R8, R202, 0x1, -R0 ;  /* 0x00000001ca087824 */ /* 0x000fe200078e0a00 */
[----:B------:R-:W-:Y:S02]  /*15990*/  FSEL R22, R64, -INF , !P5 ;  /* 0xff80000040167808 */ /* 0x000fe40006800000 */
[----:B------:R-:W-:Y:S01]  /*159a0*/  FSEL R21, R65, -INF , !P2 ;  /* 0xff80000041157808 */ /* 0x000fe20005000000 */
[----:B------:R-:W-:Y:S01]  /*159b0*/  FFMA.FTZ R70, R9, -UR31, R70 ;  /* 0x8000001f09467c23 */ /* 0x000fe20008010046 */
[----:B------:R-:W-:Y:S01]  /*159c0*/  FSEL R20, R66, -INF , !P3 ;  /* 0xff80000042147808 */ /* 0x000fe20005800000 */
[----:B------:R-:W-:Y:S01]  /*159d0*/  IMAD.IADD R9, R204, 0x1, -R2 ;  /* 0x00000001cc097824 */ /* 0x000fe200078e0a02 */
        /* <DEDUP_REMOVED lines=41> */
[----:B------:R-:W-:Y:S01]  /*15c70*/  IMAD.IADD R4, R202, 0x1, -R0 ;  /* 0x00000001ca047824 */ /* 0x000fe200078e0a00 */
[-C--:B------:R-:W-:Y:S01]  /*15c80*/  ISETP.GE.OR P1, PT, R2, R206.reuse, !P1 ;  /* 0x000000ce0200720c */ /* 0x080fe20004f26670 */
[----:B------:R-:W-:Y:S01]  /*15c90*/  FFMA.FTZ R75, R5, -UR31, R75 ;  /* 0x8000001f054b7c23 */ /* 0x000fe2000801004b */
[----:B------:R-:W-:Y:S01]  /*15ca0*/  ISETP.GE.OR P5, PT, R0, R206, !P5 ;  /* 0x000000ce0000720c */ /* 0x000fe20006fa6670 */
[C---:B------:R-:W-:Y:S01]  /*15cb0*/  IMAD.IADD R6, R201.reuse, 0x1, -R2 ;  /* 0x00000001c9067824 */ /* 0x040fe200078e0a02 */
[----:B------:R-:W-:Y:S01]  /*15cc0*/  IABS R5, R4 ;  /* 0x0000000400057213 */ /* 0x000fe20000000000 */
[C-C-:B------:R-:W-:Y:S01]  /*15cd0*/  IMAD.IADD R13, R204.reuse, 0x1, -R0.reuse ;  /* 0x00000001cc0d7824 */ /* 0x140fe200078e0a00 */
[----:B------:R-:W-:Y:S01]  /*15ce0*/  IABS R4, R8 ;  /* 0x0000000800047213 */ /* 0x000fe20000000000 */
[----:B------:R-:W-:Y:S01]  /*15cf0*/  IMAD.IADD R7, R201, 0x1, -R0 ;  /* 0x00000001c9077824 */ /* 0x000fe200078e0a00 */
[----:B------:R-:W-:Y:S01]  /*15d00*/  I2FP.F32.S32 R5, R5 ;  /* 0x0000000500057245 */ /* 0x000fe20000201400 */
[----:B------:R-:W1:Y:S01]  /*15d10*/  LDSM.16.M88.4 R8, [R191] ;  /* 0x00000000bf08783b */ /* 0x000e620000000200 */
[----:B------:R-:W-:Y:S01]  /*15d20*/  I2FP.F32.S32 R4, R4 ;  /* 0x0000000400047245 */ /* 0x000fe20000201400 */
[----:B------:R-:W-:Y:S01]  /*15d30*/  IMAD.IADD R12, R204, 0x1, -R2 ;  /* 0x00000001cc0c7824 */ /* 0x000fe200078e0a02 */
[----:B------:R-:W-:Y:S01]  /*15d40*/  IABS R13, R13 ;  /* 0x0000000d000d7213 */ /* 0x000fe20000000000 */
[----:B------:R-:W-:Y:S01]  /*15d50*/  FFMA.FTZ R76, R5, -UR31, R76 ;  /* 0x8000001f054c7c23 */ /* 0x000fe2000801004c */
[----:B------:R-:W-:Y:S01]  /*15d60*/  FSEL R75, R75, -INF , !P0 ;  /* 0xff8000004b4b7808 */ /* 0x000fe20004000000 */
[----:B------:R-:W-:Y:S01]  /*15d70*/  VIADD R5, R196, 0x50 ;  /* 0x00000050c4057836 */ /* 0x000fe20000000000 */
[----:B------:R-:W-:Y:S01]  /*15d80*/  IABS R12, R12 ;  /* 0x0000000c000c7213 */ /* 0x000fe20000000000 */
[----:B------:R-:W-:Y:S01]  /*15d90*/  FFMA.FTZ R77, R4, -UR31, R77 ;  /* 0x8000001f044d7c23 */ /* 0x000fe2000801004d */
[----:B------:R-:W-:Y:S01]  /*15da0*/  FSEL R76, R76, -INF , !P5 ;  /* 0xff8000004c4c7808 */ /* 0x000fe20006800000 */
[----:B------:R-:W-:Y:S01]  /*15db0*/  IMAD.IADD R4, R203, 0x1, -R0 ;  /* 0x00000001cb047824 */ /* 0x000fe200078e0a00 */
[----:B------:R-:W-:Y:S02]  /*15dc0*/  I2FP.F32.S32 R12, R12 ;  /* 0x0000000c000c7245 */ /* 0x000fe40000201400 */
[----:B------:R-:W-:Y:S02]  /*15dd0*/  FSEL R77, R77, -INF , !P1 ;  /* 0xff8000004d4d7808 */ /* 0x000fe40004800000 */
[----:B------:R-:W-:Y:S01]  /*15de0*/  ISETP.GE.AND P0, PT, R2, R197, PT ;  /* 0x000000c50200720c */ /* 0x000fe20003f06270 */
[----:B------:R-:W-:Y:S01]  /*15df0*/  FFMA.FTZ R79, R12, -UR31, R79 ;  /* 0x8000001f0c4f7c23 */ /* 0x000fe2000801004f */
[C---:B------:R-:W-:Y:S02]  /*15e00*/  ISETP.GE.AND P5, PT, R2.reuse, R199, PT ;  /* 0x000000c70200720c */ /* 0x040fe40003fa6270 */
[C---:B------:R-:W-:Y:S02]  /*15e10*/  ISETP.GE.AND P1, PT, R2.reuse, R198, PT ;  /* 0x000000c60200720c */ /* 0x040fe40003f26270 */
[----:B------:R-:W-:Y:S02]  /*15e20*/  I2FP.F32.S32 R13, R13 ;  /* 0x0000000d000d7245 */ /* 0x000fe40000201400 */
[C---:B------:R-:W-:Y:S02]  /*15e30*/  ISETP.GE.OR P0, PT, R2.reuse, R205, !P0 ;  /* 0x000000cd0200720c */ /* 0x040fe40004706670 */
[C---:B------:R-:W-:Y:S01]  /*15e40*/  ISETP.GE.OR P5, PT, R2.reuse, R208, !P5 ;  /* 0x000000d00200720c */ /* 0x040fe20006fa6670 */
[----:B------:R-:W-:Y:S01]  /*15e50*/  FFMA.FTZ R78, R13, -UR31, R78 ;  /* 0x8000001f0d4e7c23 */ /* 0x000fe2000801004e */
        /* <DEDUP_REMOVED lines=9> */
[----:B------:R-:W-:Y:S01]  /*15ef0*/  FSEL R74, R74, -INF , !P3 ;  /* 0xff8000004a4a7808 */ /* 0x000fe20005800000 */
[-C--:B-1----:R-:W-:Y:S03]  /*15f00*/  HMMA.16816.F32 R84, R172, R8.reuse, R84 ;  /* 0x00000008ac54723c */ /* 0x082fe60000001854 */
[C---:B------:R-:W-:Y:S02]  /*15f10*/  ISETP.GE.AND P2, PT, R0.reuse, R197, PT ;  /* 0x000000c50000720c */ /* 0x040fe40003f46270 */
[C---:B------:R-:W-:Y:S01]  /*15f20*/  ISETP.GE.AND P6, PT, R0.reuse, R199, PT ;  /* 0x000000c70000720c */ /* 0x040fe20003fc6270 */
[C---:B------:R-:W-:Y:S04]  /*15f30*/  HMMA.16816.F32 R88, R180.reuse, R8, R88 ;  /* 0x00000008b458723c */ /* 0x040fe80000001858 */
[C---:B------:R-:W-:Y:S02]  /*15f40*/  ISETP.GE.AND P3, PT, R0.reuse, R198, PT ;  /* 0x000000c60000720c */ /* 0x040fe40003f66270 */
[----:B------:R-:W-:Y:S01]  /*15f50*/  I2FP.F32.S32 R2, R2 ;  /* 0x0000000200027245 */ /* 0x000fe20000201400 */
[-C--:B------:R-:W-:Y:S03]  /*15f60*/  HMMA.16816.F32 R92, R180, R10.reuse, R92 ;  /* 0x0000000ab45c723c */ /* 0x080fe6000000185c */
[----:B------:R-:W-:Y:S01]  /*15f70*/  ISETP.GE.OR P2, PT, R0, R205, !P2 ;  /* 0x000000cd0000720c */ /* 0x000fe20005746670 */
[--C-:B------:R-:W-:Y:S01]  /*15f80*/  IMAD.IADD R8, R202, 0x1, -R5.reuse ;  /* 0x00000001ca087824 */ /* 0x100fe200078e0a05 */
[C---:B------:R-:W-:Y:S01]  /*15f90*/  ISETP.GE.OR P6, PT, R0.reuse, R208, !P6 ;  /* 0x000000d00000720c */ /* 0x040fe200077c6670 */
[C---:B------:R-:W-:Y:S04]  /*15fa0*/  HMMA.16816.F32 R96, R172.reuse, R10, R96 ;  /* 0x0000000aac60723c */ /* 0x040fe80000001860 */
[----:B------:R-:W-:Y:S01]  /*15fb0*/  ISETP.GE.OR P3, PT, R0, R207, !P3 ;  /* 0x000000cf0000720c */ /* 0x000fe20005f66670 */
[C---:B------:R-:W-:Y:S01]  /*15fc0*/  IMAD.IADD R0, R201.reuse, 0x1, -R5 ;  /* 0x00000001c9007824 */ /* 0x040fe200078e0a05 */
[----:B------:R-:W-:Y:S01]  /*15fd0*/  I2FP.F32.S32 R4, R4 ;  /* 0x0000000400047245 */ /* 0x000fe20000201400 */
[----:B------:R-:W-:Y:S01]  /*15fe0*/  FFMA.FTZ R80, R2, -UR31, R80 ;  /* 0x8000001f02507c23 */ /* 0x000fe20008010050 */
[----:B------:R-:W-:Y:S03]  /*15ff0*/  I2FP.F32.S32 R2, R7 ;  /* 0x0000000700027245 */ /* 0x000fe60000201400 */
[----:B------:R-:W-:Y:S01]  /*16000*/  IABS R0, R0 ;  /* 0x0000000000007213 */ /* 0x000fe20000000000 */
[----:B------:R-:W-:Y:S01]  /*16010*/  FFMA.FTZ R81, R4, -UR31, R81 ;  /* 0x8000001f04517c23 */ /* 0x000fe20008010051 */
[----:B------:R-:W-:Y:S01]  /*16020*/  I2FP.F32.S32 R6, R6 ;  /* 0x0000000600067245 */ /* 0x000fe20000201400 */
[----:B------:R-:W-:Y:S01]  /*16030*/  VIADD R4, R196, 0x51 ;  /* 0x00000051c4047836 */ /* 0x000fe20000000000 */
[----:B------:R-:W-:Y:S01]  /*16040*/  I2FP.F32.S32 R0, R0 ;  /* 0x0000000000007245 */ /* 0x000fe20000201400 */
[----:B------:R-:W-:Y:S01]  /*16050*/  FFMA.FTZ R83, R2, -UR31, R83 ;  /* 0x8000001f02537c23 */ /* 0x000fe20008010053 */
[----:B------:R-:W-:Y:S01]  /*16060*/  FSEL R78, R78, -INF , !P2 ;  /* 0xff8000004e4e7808 */ /* 0x000fe20005000000 */
[--C-:B------:R-:W-:Y:S01]  /*16070*/  IMAD.IADD R2, R201, 0x1, -R4.reuse ;  /* 0x00000001c9027824 */ /* 0x100fe200078e0a04 */
[----:B------:R-:W-:Y:S01]  /*16080*/  FSEL R79, R79, -INF , !P0 ;  /* 0xff8000004f4f7808 */ /* 0x000fe20004000000 */
[----:B------:R-:W-:Y:S01]  /*16090*/  IMAD.IADD R12, R202, 0x1, -R4 ;  /* 0x00000001ca0c7824 */ /* 0x000fe200078e0a04 */
[-C--:B------:R-:W-:Y:S01]  /*160a0*/  ISETP.GE.AND P2, PT, R5, R199.reuse, PT ;  /* 0x000000c70500720c */ /* 0x080fe20003f46270 */
[----:B------:R-:W-:Y:S01]  /*160b0*/  FFMA.FTZ R84, R0, -UR31, R84 ;  /* 0x8000001f00547c23 */ /* 0x000fe20008010054 */
[----:B------:R-:W-:Y:S01]  /*160c0*/  IABS R9, R2 ;  /* 0x0000000200097213 */ /* 0x000fe20000000000 */
[C---:B------:R-:W-:Y:S01]  /*160d0*/  IMAD.IADD R0, R203.reuse, 0x1, -R5 ;  /* 0x00000001cb007824 */ /* 0x040fe200078e0a05 */
[----:B------:R-:W-:Y:S01]  /*160e0*/  ISETP.GE.AND P0, PT, R4, R199, PT ;  /* 0x000000c70400720c */ /* 0x000fe20003f06270 */
[----:B------:R-:W-:Y:S01]  /*160f0*/  FFMA.FTZ R82, R6, -UR31, R82 ;  /* 0x8000001f06527c23 */ /* 0x000fe20008010052 */
[----:B------:R-:W-:Y:S01]  /*16100*/  I2FP.F32.S32 R9, R9 ;  /* 0x0000000900097245 */ /* 0x000fe20000201400 */
[----:B------:R-:W-:Y:S01]  /*16110*/  IMAD.IADD R6, R203, 0x1, -R4 ;  /* 0x00000001cb067824 */ /* 0x000fe200078e0a04 */
[----:B------:R-:W-:Y:S02]  /*16120*/  IABS R7, R0 ;  /* 0x0000000000077213 */ /* 0x000fe40000000000 */
[----:B------:R-:W-:Y:S01]  /*16130*/  IABS R0, R8 ;  /* 0x0000000800007213 */ /* 0x000fe20000000000 */
[----:B------:R-:W-:Y:S01]  /*16140*/  FFMA.FTZ R85, R9, -UR31, R85 ;  /* 0x8000001f09557c23 */ /* 0x000fe20008010055 */
[----:B------:R-:W-:Y:S02]  /*16150*/  IABS R2, R12 ;  /* 0x0000000c00027213 */ /* 0x000fe40000000000 */
[----:B------:R-:W-:Y:S02]  /*16160*/  I2FP.F32.S32 R7, R7 ;  /* 0x0000000700077245 */ /* 0x000fe40000201400 */
[-C--:B------:R-:W-:Y:S02]  /*16170*/  ISETP.GE.OR P2, PT, R5, R208.reuse, !P2 ;  /* 0x000000d00500720c */ /* 0x080fe40005746670 */
[----:B------:R-:W-:Y:S01]  /*16180*/  ISETP.GE.OR P0, PT, R4, R208, !P0 ;  /* 0x000000d00400720c */ /* 0x000fe20004706670 */
[----:B------:R-:W-:Y:S01]  /*16190*/  FFMA.FTZ R86, R7, -UR31, R86 ;  /* 0x8000001f07567c23 */ /* 0x000fe20008010056 */
[----:B------:R-:W-:Y:S01]  /*161a0*/  I2FP.F32.S32 R0, R0 ;  /* 0x0000000000007245 */ /* 0x000fe20000201400 */
[----:B------:R-:W-:Y:S01]  /*161b0*/  IMAD.IADD R7, R204, 0x1, -R5 ;  /* 0x00000001cc077824 */ /* 0x000fe200078e0a05 */
[----:B------:R-:W-:Y:S02]  /*161c0*/  IABS R6, R6 ;  /* 0x0000000600067213 */ /* 0x000fe40000000000 */
[----:B------:R-:W-:Y:S01]  /*161d0*/  I2FP.F32.S32 R2, R2 ;  /* 0x0000000200027245 */ /* 0x000fe20000201400 */
[----:B------:R-:W-:Y:S01]  /*161e0*/  FFMA.FTZ R88, R0, -UR31, R88 ;  /* 0x8000001f00587c23 */ /* 0x000fe20008010058 */
[----:B------:R-:W-:Y:S01]  /*161f0*/  FSEL R83, R83, -INF , !P1 ;  /* 0xff80000053537808 */ /* 0x000fe20004800000 */
[----:B------:R-:W-:Y:S01]  /*16200*/  VIADD R0, R196, 0x59 ;  /* 0x00000059c4007836 */ /* 0x000fe20000000000 */
[----:B------:R-:W-:Y:S01]  /*16210*/  FSEL R84, R84, -INF , !P2 ;  /* 0xff80000054547808 */ /* 0x000fe20005000000 */
[----:B------:R-:W-:Y:S01]  /*16220*/  FFMA.FTZ R89, R2, -UR31, R89 ;  /* 0x8000001f02597c23 */ /* 0x000fe20008010059 */
[----:B------:R-:W-:Y:S01]  /*16230*/  FSEL R85, R85, -INF , !P0 ;  /* 0xff80000055557808 */ /* 0x000fe20004000000 */
[----:B------:R-:W-:Y:S01]  /*16240*/  VIADD R2, R196, 0x58 ;  /* 0x00000058c4027836 */ /* 0x000fe20000000000 */
[----:B------:R-:W-:Y:S01]  /*16250*/  FSEL R80, R80, -INF , !P6 ;  /* 0xff80000050507808 */ /* 0x000fe20007000000 */
[----:B------:R-:W-:Y:S01]  /*16260*/  IMAD.IADD R10, R201, 0x1, -R0 ;  /* 0x00000001c90a7824 */ /* 0x000fe200078e0a00 */
[----:B------:R-:W-:Y:S01]  /*16270*/  FSEL R81, R81, -INF , !P5 ;  /* 0xff80000051517808 */ /* 0x000fe20006800000 */
[--C-:B------:R-:W-:Y:S01]  /*16280*/  IMAD.IADD R11, R201, 0x1, -R2.reuse ;  /* 0x00000001c90b7824 */ /* 0x100fe200078e0a02 */
[----:B------:R-:W-:Y:S02]  /*16290*/  FSEL R82, R82, -INF , !P3 ;  /* 0xff80000052527808 */ /* 0x000fe40005800000 */
[C---:B------:R-:W-:Y:S02]  /*162a0*/  ISETP.GE.AND P1, PT, R4.reuse, R198, PT ;  /* 0x000000c60400720c */ /* 0x040fe40003f26270 */
[C---:B------:R-:W-:Y:S02]  /*162b0*/  ISETP.GE.AND P2, PT, R4.reuse, R200, PT ;  /* 0x000000c80400720c */ /* 0x040fe40003f46270 */
[-C--:B------:R-:W-:Y:S02]  /*162c0*/  ISETP.GE.AND P0, PT, R4, R197.reuse, PT ;  /* 0x000000c50400720c */ /* 0x080fe40003f06270 */
[----:B------:R-:W-:Y:S02]  /*162d0*/  I2FP.F32.S32 R6, R6 ;  /* 0x0000000600067245 */ /* 0x000fe40000201400 */
[C---:B------:R-:W-:Y:S02]  /*162e0*/  ISETP.GE.AND P6, PT, R5.reuse, R198, PT ;  /* 0x000000c60500720c */ /* 0x040fe40003fc6270 */
[C---:B------:R-:W-:Y:S01]  /*162f0*/  ISETP.GE.AND P5, PT, R5.reuse, R200, PT ;  /* 0x000000c80500720c */ /* 0x040fe20003fa6270 */
[----:B------:R-:W-:Y:S01]  /*16300*/  FFMA.FTZ R87, R6, -UR31, R87 ;  /* 0x8000001f06577c23 */ /* 0x000fe20008010057 */
[C---:B------:R-:W-:Y:S01]  /*16310*/  ISETP.GE.AND P3, PT, R5.reuse, R197, PT ;  /* 0x000000c50500720c */ /* 0x040fe20003f66270 */
[----:B------:R-:W-:Y:S01]  /*16320*/  IMAD.IADD R6, R202, 0x1, -R2 ;  /* 0x00000001ca067824 */ /* 0x000fe200078e0a02 */
[C---:B------:R-:W-:Y:S02]  /*16330*/  ISETP.GE.OR P1, PT, R4.reuse, R207, !P1 ;  /* 0x000000cf0400720c */ /* 0x040fe40004f26670 */
[CC--:B------:R-:W-:Y:S02]  /*16340*/  ISETP.GE.OR P2, PT, R4.reuse, R206.reuse, !P2 ;  /* 0x000000ce0400720c */ /* 0x0c0fe40005746670 */
[----:B------:R-:W-:Y:S01]  /*16350*/  ISETP.GE.OR P0, PT, R4, R205, !P0 ;  /* 0x000000cd0400720c */ /* 0x000fe20004706670 */
[----:B------:R-:W-:Y:S01]  /*16360*/  IMAD.IADD R4, R204, 0x1, -R4 ;  /* 0x00000001cc047824 */ /* 0x000fe200078e0a04 */
[C---:B------:R-:W-:Y:S02]  /*16370*/  ISETP.GE.OR P6, PT, R5.reuse, R207, !P6 ;  /* 0x000000cf0500720c */ /* 0x040fe400077c6670 */
[C---:B------:R-:W-:Y:S02]  /*16380*/  ISETP.GE.OR P5, PT, R5.reuse, R206, !P5 ;  /* 0x000000ce0500720c */ /* 0x040fe40006fa6670 */
[----:B------:R-:W-:Y:S01]  /*16390*/  ISETP.GE.OR P3, PT, R5, R205, !P3 ;  /* 0x000000cd0500720c */ /* 0x000fe20005f66670 */
[----:B------:R-:W-:Y:S01]  /*163a0*/  IMAD.IADD R5, R202, 0x1, -R0 ;  /* 0x00000001ca057824 */ /* 0x000fe200078e0a00 */
[----:B------:R-:W-:Y:S01]  /*163b0*/  IABS R8, R7 ;  /* 0x0000000700087213 */ /* 0x000fe20000000000 */
[----:B------:R-:W-:Y:S01]  /*163c0*/  IMAD.IADD R7, R204, 0x1, -R2 ;  /* 0x00000001cc077824 */ /* 0x000fe200078e0a02 */
        /* <DEDUP_REMOVED lines=15> */
[----:B------:R-:W1:Y:S01]  /*164c0*/  LDSM.16.M88.4 R4, [R190] ;  /* 0x00000000be04783b */ /* 0x000e620000000200 */
[-C--:B------:R-:W-:Y:S01]  /*164d0*/  ISETP.GE.AND P6, PT, R2, R200.reuse, PT ;  /* 0x000000c80200720c */ /* 0x080fe20003fc6270 */
[----:B------:R-:W-:Y:S01]  /*164e0*/  IMAD.IADD R9, R203, 0x1, -R2 ;  /* 0x00000001cb097824 */ /* 0x000fe200078e0a02 */
[----:B------:R-:W-:Y:S01]  /*164f0*/  ISETP.GE.AND P1, PT, R0, R200, PT ;  /* 0x000000c80000720c */ /* 0x000fe20003f26270 */
[----:B------:R-:W-:Y:S01]  /*16500*/  FFMA.FTZ R91, R8, -UR31, R91 ;  /* 0x8000001f085b7c23 */ /* 0x000fe2000801005b */
[----:B------:R-:W-:Y:S01]  /*16510*/  FSEL R88, R88, -INF , !P5 ;  /* 0xff80000058587808 */ /* 0x000fe20006800000 */
[--C-:B------:R-:W-:Y:S01]  /*16520*/  IMAD.IADD R8, R204, 0x1, -R0.reuse ;  /* 0x00000001cc087824 */ /* 0x100fe200078e0a00 */
[----:B------:R-:W-:Y:S02]  /*16530*/  FSEL R89, R89, -INF , !P2 ;  /* 0xff80000059597808 */ /* 0x000fe40005000000 */
[----:B------:R-:W-:Y:S02]  /*16540*/  FSEL R90, R90, -INF , !P3 ;  /* 0xff8000005a5a7808 */ /* 0x000fe40005800000 */
[C---:B------:R-:W-:Y:S02]  /*16550*/  ISETP.GE.AND P5, PT, R2.reuse, R197, PT ;  /* 0x000000c50200720c */ /* 0x040fe40003fa6270 */
[C---:B------:R-:W-:Y:S02]  /*16560*/  ISETP.GE.AND P2, PT, R2.reuse, R199, PT ;  /* 0x000000c70200720c */ /* 0x040fe40003f46270 */
[C---:B------:R-:W-:Y:S02]  /*16570*/  ISETP.GE.AND P3, PT, R2.reuse, R198, PT ;  /* 0x000000c60200720c */ /* 0x040fe40003f66270 */
[-C--:B------:R-:W-:Y:S02]  /*16580*/  ISETP.GE.OR P6, PT, R2, R206.reuse, !P6 ;  /* 0x000000ce0200720c */ /* 0x080fe400077c6670 */
[----:B------:R-:W-:Y:S02]  /*16590*/  ISETP.GE.OR P1, PT, R0, R206, !P1 ;  /* 0x000000ce0000720c */ /* 0x000fe40004f26670 */
[----:B------:R-:W-:Y:S02]  /*165a0*/  FSEL R91, R91, -INF , !P0 ;  /* 0xff8000005b5b7808 */ /* 0x000fe40004000000 */
[----:B------:R-:W-:Y:S02]  /*165b0*/  FSEL R92, R92, -INF , !P6 ;  /* 0xff8000005c5c7808 */ /* 0x000fe40007000000 */
[----:B------:R-:W-:Y:S02]  /*165c0*/  FSEL R93, R93, -INF , !P1 ;  /* 0xff8000005d5d7808 */ /* 0x000fe40004800000 */
[C---:B------:R-:W-:Y:S02]  /*165d0*/  ISETP.GE.OR P5, PT, R2.reuse, R205, !P5 ;  /* 0x000000cd0200720c */ /* 0x040fe40006fa6670 */
[C---:B------:R-:W-:Y:S02]  /*165e0*/  ISETP.GE.OR P2, PT, R2.reuse, R208, !P2 ;  /* 0x000000d00200720c */ /* 0x040fe40005746670 */
[----:B------:R-:W-:Y:S02]  /*165f0*/  ISETP.GE.OR P3, PT, R2, R207, !P3 ;  /* 0x000000cf0200720c */ /* 0x000fe40005f66670 */
[C---:B------:R-:W-:Y:S02]  /*16600*/  ISETP.GE.AND P0, PT, R0.reuse, R197, PT ;  /* 0x000000c50000720c */ /* 0x040fe40003f06270 */
[C---:B------:R-:W-:Y:S02]  /*16610*/  ISETP.GE.AND P6, PT, R0.reuse, R199, PT ;  /* 0x000000c70000720c */ /* 0x040fe40003fc6270 */
[C---:B------:R-:W-:Y:S02]  /*16620*/  ISETP.GE.AND P1, PT, R0.reuse, R198, PT ;  /* 0x000000c60000720c */ /* 0x040fe40003f26270 */
[----:B------:R-:W-:Y:S01]  /*16630*/  IABS R2, R8 ;  /* 0x0000000800027213 */ /* 0x000fe20000000000 */
[-C--:B-1----:R-:W-:Y:S03]  /*16640*/  HMMA.16816.F32 R100, R172, R4.reuse, R100 ;  /* 0x00000004ac64723c */ /* 0x082fe60000001864 */
[C---:B------:R-:W-:Y:S01]  /*16650*/  ISETP.GE.OR P0, PT, R0.reuse, R205, !P0 ;  /* 0x000000cd0000720c */ /* 0x040fe20004706670 */
[----:B------:R-:W-:Y:S01]  /*16660*/  IMAD.IADD R8, R203, 0x1, -R0 ;  /* 0x00000001cb087824 */ /* 0x000fe200078e0a00 */
[C---:B------:R-:W-:Y:S01]  /*16670*/  ISETP.GE.OR P6, PT, R0.reuse, R208, !P6 ;  /* 0x000000d00000720c */ /* 0x040fe200077c6670 */
[C---:B------:R-:W-:Y:S04]  /*16680*/  HMMA.16816.F32 R104, R180.reuse, R4, R104 ;  /* 0x00000004b468723c */ /* 0x040fe80000001868 */
[----:B------:R-:W-:Y:S01]  /*16690*/  ISETP.GE.OR P1, PT, R0, R207, !P1 ;  /* 0x000000cf0000720c */ /* 0x000fe20004f26670 */
[----:B------:R-:W-:Y:S01]  /*166a0*/  IMAD.MOV.U32 R0, RZ, RZ, R2 ;  /* 0x000000ffff007224 */ /* 0x000fe200078e0002 */
[----:B------:R-:W-:Y:S01]  /*166b0*/  IABS R12, R10 ;  /* 0x0000000a000c7213 */ /* 0x000fe20000000000 */
[-C--:B------:R-:W-:Y:S04]  /*166c0*/  HMMA.16816.F32 R108, R180, R6.reuse, R108 ;  /* 0x00000006b46c723c */ /* 0x080fe8000000186c */
[----:B------:R-:W-:Y:S02]  /*166d0*/  IABS R11, R11 ;  /* 0x0000000b000b7213 */ /* 0x000fe40000000000 */
[----:B------:R-:W-:Y:S01]  /*166e0*/  IABS R10, R9 ;  /* 0x00000009000a7213 */ /* 0x000fe20000000000 */
[C---:B------:R-:W-:Y:S04]  /*166f0*/  HMMA.16816.F32 R112, R172.reuse, R6, R112 ;  /* 0x00000006ac70723c */ /* 0x040fe80000001870 */
[----:B------:R-:W-:Y:S01]  /*16700*/  I2FP.F32.S32 R0, R0 ;  /* 0x0000000000007245 */ /* 0x000fe20000201400 */
[----:B------:R-:W-:Y:S01]  /*16710*/  IMAD.MOV.U32 R2, RZ, RZ, R11 ;  /* 0x000000ffff027224 */ /* 0x000fe200078e000b */
[----:B------:R-:W-:Y:S01]  /*16720*/  IABS R9, R8 ;  /* 0x0000000800097213 */ /* 0x000fe20000000000 */
[----:B------:R-:W-:Y:S01]  /*16730*/  IMAD.MOV.U32 R8, RZ, RZ, R12 ;  /* 0x000000ffff087224 */ /* 0x000fe200078e000c */
[----:B------:R-:W-:Y:S03]  /*16740*/  FSEL R94, R94, -INF , !P5 ;  /* 0xff8000005e5e7808 */ /* 0x000fe60006800000 */
        /* <DEDUP_REMOVED lines=10> */
[----:B------:R-:W-:Y:S01]  /*167f0*/  VIADD R8, R196, 0x61 ;  /* 0x00000061c4087836 */ /* 0x000fe20000000000 */
[-C--:B------:R-:W-:Y:S01]  /*16800*/  ISETP.GE.AND P5, PT, R2, R199.reuse, PT ;  /* 0x000000c70200720c */ /* 0x080fe20003fa6270 */
[----:B------:R-:W-:Y:S01]  /*16810*/  FFMA.FTZ R97, R0, -UR31, R97 ;  /* 0x8000001f00617c23 */ /* 0x000fe20008010061 */
[----:B------:R-:W-:Y:S01]  /*16820*/  FSEL R98, R98, -INF , !P3 ;  /* 0xff80000062627808 */ /* 0x000fe20005800000 */
[--C-:B------:R-:W-:Y:S01]  /*16830*/  IMAD.IADD R10, R203, 0x1, -R8.reuse ;  /* 0x00000001cb0a7824 */ /* 0x100fe200078e0a08 */
[----:B------:R-:W-:Y:S01]  /*16840*/  ISETP.GE.AND P0, PT, R8, R199, PT ;  /* 0x000000c70800720c */ /* 0x000fe20003f06270 */
[C---:B------:R-:W-:Y:S01]  /*16850*/  IMAD.IADD R0, R201.reuse, 0x1, -R8 ;  /* 0x00000001c9007824 */ /* 0x040fe200078e0a08 */
[-C--:B------:R-:W-:Y:S01]  /*16860*/  ISETP.GE.OR P5, PT, R2, R208.reuse, !P5 ;  /* 0x000000d00200720c */ /* 0x080fe20006fa6670 */
[--C-:B------:R-:W-:Y:S01]  /*16870*/  IMAD.IADD R4, R201, 0x1, -R2.reuse ;  /* 0x00000001c9047824 */ /* 0x100fe200078e0a02 */
[----:B------:R-:W-:Y:S01]  /*16880*/  ISETP.GE.OR P0, PT, R8, R208, !P0 ;  /* 0x000000d00800720c */ /* 0x000fe20004706670 */
[----:B------:R-:W-:Y:S01]  /*16890*/  FFMA.FTZ R99, R9, -UR31, R99 ;  /* 0x8000001f09637c23 */ /* 0x000fe20008010063 */
[----:B------:R-:W-:Y:S01]  /*168a0*/  IABS R9, R0 ;  /* 0x0000000000097213 */ /* 0x000fe20000000000 */
[--C-:B------:R-:W-:Y:S01]  /*168b0*/  IMAD.IADD R5, R203, 0x1, -R2.reuse ;  /* 0x00000001cb057824 */ /* 0x100fe200078e0a02 */
[----:B------:R-:W-:Y:S01]  /*168c0*/  IABS R11, R4 ;  /* 0x00000004000b7213 */ /* 0x000fe20000000000 */
[C---:B------:R-:W-:Y:S01]  /*168d0*/  IMAD.IADD R12, R202.reuse, 0x1, -R2 ;  /* 0x00000001ca0c7824 */ /* 0x040fe200078e0a02 */
[----:B------:R-:W-:Y:S02]  /*168e0*/  I2FP.F32.S32 R9, R9 ;  /* 0x0000000900097245 */ /* 0x000fe40000201400 */
[----:B------:R-:W-:Y:S02]  /*168f0*/  I2FP.F32.S32 R11, R11 ;  /* 0x0000000b000b7245 */ /* 0x000fe40000201400 */
[----:B------:R-:W-:Y:S01]  /*16900*/  IABS R5, R5 ;  /* 0x0000000500057213 */ /* 0x000fe20000000000 */
[----:B------:R-:W-:Y:S01]  /*16910*/  FFMA.FTZ R101, R9, -UR31, R101 ;  /* 0x8000001f09657c23 */ /* 0x000fe20008010065 */
[----:B------:R-:W-:Y:S01]  /*16920*/  FSEL R99, R99, -INF , !P1 ;  /* 0xff80000063637808 */ /* 0x000fe20004800000 */
[----:B------:R-:W-:Y:S01]  /*16930*/  FFMA.FTZ R100, R11, -UR31, R100 ;  /* 0x8000001f0b647c23 */ /* 0x000fe20008010064 */
[----:B------:R-:W-:Y:S01]  /*16940*/  I2FP.F32.S32 R5, R5 ;  /* 0x0000000500057245 */ /* 0x000fe20000201400 */
[----:B------:R-:W-:Y:S01]  /*16950*/  IMAD.IADD R9, R202, 0x1, -R8 ;  /* 0x00000001ca097824 */ /* 0x000fe200078e0a08 */
[----:B------:R-:W-:Y:S02]  /*16960*/  FSEL R101, R101, -INF , !P0 ;  /* 0xff80000065657808 */ /* 0x000fe40004000000 */
[----:B------:R-:W-:Y:S01]  /*16970*/  FSEL R100, R100, -INF , !P5 ;  /* 0xff80000064647808 */ /* 0x000fe20006800000 */
[----:B------:R-:W-:Y:S01]  /*16980*/  FFMA.FTZ R102, R5, -UR31, R102 ;  /* 0x8000001f05667c23 */ /* 0x000fe20008010066 */
[----:B------:R-:W-:Y:S01]  /*16990*/  ISETP.GE.AND P1, PT, R8, R198, PT ;  /* 0x000000c60800720c */ /* 0x000fe20003f26270 */
[----:B------:R-:W-:Y:S01]  /*169a0*/  IMAD.IADD R5, R204, 0x1, -R2 ;  /* 0x00000001cc057824 */ /* 0x000fe200078e0a02 */
[C---:B------:R-:W-:Y:S02]  /*169b0*/  ISETP.GE.AND P5, PT, R8.reuse, R200, PT ;  /* 0x000000c80800720c */ /* 0x040fe40003fa6270 */
[C---:B------:R-:W-:Y:S02]  /*169c0*/  ISETP.GE.AND P0, PT, R8.reuse, R197, PT ;  /* 0x000000c50800720c */ /* 0x040fe40003f06270 */
[C---:B------:R-:W-:Y:S02]  /*169d0*/  ISETP.GE.OR P1, PT, R8.reuse, R207, !P1 ;  /* 0x000000cf0800720c */ /* 0x040fe40004f26670 */
[C---:B------:R-:W-:Y:S02]  /*169e0*/  ISETP.GE.OR P5, PT, R8.reuse, R206, !P5 ;  /* 0x000000ce0800720c */ /* 0x040fe40006fa6670 */
[----:B------:R-:W-:Y:S01]  /*169f0*/  ISETP.GE.OR P0, PT, R8, R205, !P0 ;  /* 0x000000cd0800720c */ /* 0x000fe20004706670 */
[----:B------:R-:W-:Y:S01]  /*16a00*/  IMAD.IADD R8, R204, 0x1, -R8 ;  /* 0x00000001cc087824 */ /* 0x000fe200078e0a08 */
[----:B------:R-:W-:Y:S02]  /*16a10*/  IABS R0, R10 ;  /* 0x0000000a00007213 */ /* 0x000fe40000000000 */
[----:B------:R-:W-:Y:S02]  /*16a20*/  IABS R9, R9 ;  /* 0x0000000900097213 */ /* 0x000fe40000000000 */
[----:B------:R-:W-:Y:S02]  /*16a30*/  IABS R13, R5 ;  /* 0x00000005000d7213 */ /* 0x000fe40000000000 */
[----:B------:R-:W-:Y:S01]  /*16a40*/  IABS R14, R8 ;  /* 0x00000008000e7213 */ /* 0x000fe20000000000 */
[----:B------:R-:W-:Y:S01]  /*16a50*/  IMAD.MOV.U32 R5, RZ, RZ, R9 ;  /* 0x000000ffff057224 */ /* 0x000fe200078e0009 */
[----:B------:R-:W-:Y:S01]  /*16a60*/  I2FP.F32.S32 R0, R0 ;  /* 0x0000000000007245 */ /* 0x000fe20000201400 */
[----:B------:R-:W1:Y:S01]  /*16a70*/  LDSM.16.M88.4 R8, [R189] ;  /* 0x00000000bd08783b */ /* 0x000e620000000200 */
[----:B------:R-:W-:Y:S01]  /*16a80*/  IABS R4, R12 ;  /* 0x0000000c00047213 */ /* 0x000fe20000000000 */
[----:B------:R-:W-:Y:S04]  /*16a90*/  DEPBAR.LE SB0, 0x0 ;  /* 0x000080000000791a */ /* 0x000fe80000000000 */
[----:B------:R-:W-:Y:S01]  /*16aa0*/  FSEL R97, R97, -INF , !P6 ;  /* 0xff80000061617808 */ /* 0x000fe20007000000 */
[----:B------:R-:W-:Y:S01]  /*16ab0*/  FFMA.FTZ R103, R0, -UR31, R103 ;  /* 0x8000001f00677c23 */ /* 0x000fe20008010067 */
[C---:B------:R-:W-:Y:S01]  /*16ac0*/  ISETP.GE.AND P2, PT, R2.reuse, R198, PT ;  /* 0x000000c60200720c */ /* 0x040fe20003f46270 */
[----:B------:R-:W-:Y:S01]  /*16ad0*/  BAR.SYNC.DEFER_BLOCKING 0x0 ;  /* 0x0000000000007b1d */ /* 0x000fe20000010000 */
[----:B------:R-:W-:Y:S01]  /*16ae0*/  ISETP.GE.AND P6, PT, R2, R200, PT ;  /* 0x000000c80200720c */ /* 0x000fe20003fc6270 */
[----:B------:R-:W-:Y:S01]  /*16af0*/  VIADD R0, R196, 0x68 ;  /* 0x00000068c4007836 */ /* 0x000fe20000000000 */
[----:B------:R-:W-:Y:S01]  /*16b00*/  ISETP.GE.AND P3, PT, R2, R197, PT ;  /* 0x000000c50200720c */ /* 0x000fe20003f66270 */
[----:B------:R-:W-:Y:S01]  /*16b10*/  VIADD R12, R196, 0x69 ;  /* 0x00000069c40c7836 */ /* 0x000fe20000000000 */
[----:B------:R-:W-:Y:S01]  /*16b20*/  I2FP.F32.S32 R4, R4 ;  /* 0x0000000400047245 */ /* 0x000fe20000201400 */
[----:B------:R-:W-:Y:S01]  /*16b30*/  IMAD.IADD R6, R201, 0x1, -R0 ;  /* 0x00000001c9067824 */ /* 0x000fe200078e0a00 */
[C---:B------:R-:W-:Y:S02]  /*16b40*/  ISETP.GE.OR P2, PT, R2.reuse, R207, !P2 ;  /* 0x000000cf0200720c */ /* 0x040fe40005746670 */
[----:B------:R-:W-:Y:S01]  /*16b50*/  ISETP.GE.OR P6, PT, R2, R206, !P6 ;  /* 0x000000ce0200720c */ /* 0x000fe200077c6670 */
[----:B------:R-:W-:Y:S01]  /*16b60*/  FFMA.FTZ R104, R4, -UR31, R104 ;  /* 0x8000001f04687c23 */ /* 0x000fe20008010068 */
[----:B------:R-:W-:Y:S01]  /*16b70*/  ISETP.GE.OR P3, PT, R2, R205, !P3 ;  /* 0x000000cd0200720c */ /* 0x000fe20005f66670 */
[C---:B------:R-:W-:Y:S01]  /*16b80*/  IMAD.IADD R2, R202.reuse, 0x1, -R0 ;  /* 0x00000001ca027824 */ /* 0x040fe200078e0a00 */
        /* <DEDUP_REMOVED lines=10> */
[----:B------:R-:W-:Y:S01]  /*16c30*/  FSEL R102, R102, -INF , !P2 ;  /* 0xff80000066667808 */ /* 0x000fe20005000000 */
[----:B------:R-:W-:Y:S01]  /*16c40*/  FFMA.FTZ R108, R2, -UR31, R108 ;  /* 0x8000001f026c7c23 */ /* 0x000fe2000801006c */
[----:B------:R-:W-:Y:S01]  /*16c50*/  FSEL R103, R103, -INF , !P1 ;  /* 0xff80000067677808 */ /* 0x000fe20004800000 */
[----:B------:R-:W-:Y:S01]  /*16c60*/  IMAD.IADD R2, R204, 0x1, -R0 ;  /* 0x00000001cc027824 */ /* 0x000fe200078e0a00 */
[----:B------:R-:W-:Y:S01]  /*16c70*/  FSEL R104, R104, -INF , !P6 ;  /* 0xff80000068687808 */ /* 0x000fe20007000000 */
[----:B------:R-:W-:Y:S01]  /*16c80*/  FFMA.FTZ R109, R4, -UR31, R109 ;  /* 0x8000001f046d7c23 */ /* 0x000fe2000801006d */
[----:B------:R-:W-:Y:S01]  /*16c90*/  FSEL R105, R105, -INF , !P5 ;  /* 0xff80000069697808 */ /* 0x000fe20006800000 */
[--C-:B------:R-:W-:Y:S01]  /*16ca0*/  IMAD.IADD R4, R204, 0x1, -R12.reuse ;  /* 0x00000001cc047824 */ /* 0x100fe200078e0a0c */
[C---:B------:R-:W-:Y:S01]  /*16cb0*/  ISETP.GE.AND P2, PT, R0.reuse, R200, PT ;  /* 0x000000c80000720c */ /* 0x040fe20003f46270 */
[-C--:B-1----:R-:W-:Y:S05]  /*16cc0*/  HMMA.16816.F32 R116, R172, R8.reuse, R116 ;  /* 0x00000008ac74723c */ /* 0x082fea0000001874 */
[C---:B------:R-:W-:Y:S01]  /*16cd0*/  ISETP.GE.AND P1, PT, R0.reuse, R199, PT ;  /* 0x000000c70000720c */ /* 0x040fe20003f26270 */
[C---:B------:R-:W-:Y:S04]  /*16ce0*/  HMMA.16816.F32 R120, R180.reuse, R8, R120 ;  /* 0x00000008b478723c */ /* 0x040fe80000001878 */
[C---:B------:R-:W-:Y:S02]  /*16cf0*/  ISETP.GE.AND P6, PT, R0.reuse, R198, PT ;  /* 0x000000c60000720c */ /* 0x040fe40003fc6270 */
[C---:B------:R-:W-:Y:S01]  /*16d00*/  ISETP.GE.AND P5, PT, R0.reuse, R197, PT ;  /* 0x000000c50000720c */ /* 0x040fe20003fa6270 */
[-C--:B------:R-:W-:Y:S03]  /*16d10*/  HMMA.16816.F32 R124, R180, R10.reuse, R124 ;  /* 0x0000000ab47c723c */ /* 0x080fe6000000187c */
[C---:B------:R-:W-:Y:S02]  /*16d20*/  ISETP.GE.OR P2, PT, R0.reuse, R206, !P2 ;  /* 0x000000ce0000720c */ /* 0x040fe40005746670 */
[----:B------:R-:W-:Y:S01]  /*16d30*/  IABS R7, R2 ;  /* 0x0000000200077213 */ /* 0x000fe20000000000 */
[----:B------:R-:W-:Y:S01]  /*16d40*/  IMAD.IADD R2, R201, 0x1, -R12 ;  /* 0x00000001c9027824 */ /* 0x000fe200078e0a0c */
[C---:B------:R-:W-:Y:S01]  /*16d50*/  ISETP.GE.OR P1, PT, R0.reuse, R208, !P1 ;  /* 0x000000d00000720c */ /* 0x040fe20004f26670 */
[----:B------:R-:W-:Y:S04]  /*16d60*/  HMMA.16816.F32 R128, R172, R10, R128 ;  /* 0x0000000aac80723c */ /* 0x000fe80000001880 */
[C---:B------:R-:W-:Y:S02]  /*16d70*/  ISETP.GE.OR P6, PT, R0.reuse, R207, !P6 ;  /* 0x000000cf0000720c */ /* 0x040fe400077c6670 */
[----:B------:R-:W-:Y:S02]  /*16d80*/  ISETP.GE.OR P5, PT, R0, R205, !P5 ;  /* 0x000000cd0000720c */ /* 0x000fe40006fa6670 */
[----:B------:R-:W-:Y:S03]  /*16d90*/  IABS R0, R4 ;  /* 0x0000000400007213 */ /* 0x000fe60000000000 */
[----:B------:R-:W-:Y:S01]  /*16da0*/  I2FP.F32.S32 R14, R14 ;  /* 0x0000000e000e7245 */ /* 0x000fe20000201400 */
[----:B------:R-:W-:Y:S01]  /*16db0*/  IMAD.MOV.U32 R4, RZ, RZ, R7 ;  /* 0x000000ffff047224 */ /* 0x000fe200078e0007 */
[----:B------:R-:W-:Y:S02]  /*16dc0*/  FSEL R106, R106, -INF , !P3 ;  /* 0xff8000006a6a7808 */ /* 0x000fe40005800000 */
[----:B------:R-:W-:Y:S01]  /*16dd0*/  ISETP.GE.AND P3, PT, R12, R200, PT ;  /* 0x000000c80c00720c */ /* 0x000fe20003f66270 */
[----:B------:R-:W-:Y:S01]  /*16de0*/  FFMA.FTZ R107, R14, -UR31, R107 ;  /* 0x8000001f0e6b7c23 */ /* 0x000fe2000801006b */
[----:B------:R-:W-:Y:S02]  /*16df0*/  I2FP.F32.S32 R4, R4 ;  /* 0x0000000400047245 */ /* 0x000fe40000201400 */
[----:B------:R-:W-:Y:S02]  /*16e00*/  IABS R6, R6 ;  /* 0x0000000600067213 */ /* 0x000fe40000000000 */
[----:B------:R-:W-:Y:S01]  /*16e10*/  I2FP.F32.S32 R0, R0 ;  /* 0x0000000000007245 */ /* 0x000fe20000201400 */
[----:B------:R-:W-:Y:S01]  /*16e20*/  FFMA.FTZ R110, R4, -UR31, R110 ;  /* 0x8000001f046e7c23 */ /* 0x000fe2000801006e */
[----:B------:R-:W-:Y:S02]  /*16e30*/  ISETP.GE.OR P3, PT, R12, R206, !P3 ;  /* 0x000000ce0c00720c */ /* 0x000fe40005f66670 */
[----:B------:R-:W-:Y:S01]  /*16e40*/  IABS R5, R5 ;  /* 0x0000000500057213 */ /* 0x000fe20000000000 */
[----:B------:R-:W-:Y:S01]  /*16e50*/  FFMA.FTZ R111, R0, -UR31, R111 ;  /* 0x8000001f006f7c23 */ /* 0x000fe2000801006f */
[----:B------:R-:W-:Y:S02]  /*16e60*/  IABS R2, R2 ;  /* 0x0000000200027213 */ /* 0x000fe40000000000 */
[----:B------:R-:W-:Y:S02]  /*16e70*/  I2FP.F32.S32 R4, R6 ;  /* 0x0000000600047245 */ /* 0x000fe40000201400 */
[----:B------:R-:W-:Y:S02]  /*16e80*/  FSEL R107, R107, -INF , !P0 ;  /* 0xff8000006b6b7808 */ /* 0x000fe40004000000 */
[----:B------:R-:W-:Y:S01]  /*16e90*/  FSEL R108, R108, -INF , !P2 ;  /* 0xff8000006c6c7808 */ /* 0x000fe20005000000 */
[----:B------:R-:W-:Y:S01]  /*16ea0*/  FFMA.FTZ R112, R4, -UR31, R112 ;  /* 0x8000001f04707c23 */ /* 0x000fe20008010070 */
[----:B------:R-:W-:Y:S01]  /*16eb0*/  FSEL R109, R109, -INF , !P3 ;  /* 0xff8000006d6d7808 */ /* 0x000fe20005800000 */
[----:B------:R-:W-:Y:S01]  /*16ec0*/  VIADD R4, R196, 0x71 ;  /* 0x00000071c4047836 */ /* 0x000fe20000000000 */
[C---:B------:R-:W-:Y:S02]  /*16ed0*/  ISETP.GE.AND P0, PT, R12.reuse, R199, PT ;  /* 0x000000c70c00720c */ /* 0x040fe40003f06270 */
[C---:B------:R-:W-:Y:S01]  /*16ee0*/  ISETP.GE.AND P2, PT, R12.reuse, R198, PT ;  /* 0x000000c60c00720c */ /* 0x040fe20003f46270 */
[--C-:B------:R-:W-:Y:S01]  /*16ef0*/  IMAD.IADD R8, R203, 0x1, -R4.reuse ;  /* 0x00000001cb087824 */ /* 0x100fe200078e0a04 */
[----:B------:R-:W-:Y:S01]  /*16f00*/  ISETP.GE.AND P3, PT, R12, R197, PT ;  /* 0x000000c50c00720c */ /* 0x000fe20003f66270 */
[----:B------:R-:W-:Y:S01]  /*16f10*/  IMAD.IADD R6, R201, 0x1, -R4 ;  /* 0x00000001c9067824 */ /* 0x000fe200078e0a04 */
[----:B------:R-:W-:Y:S01]  /*16f20*/  I2FP.F32.S32 R0, R5 ;  /* 0x0000000500007245 */ /* 0x000fe20000201400 */
[----:B------:R-:W-:Y:S01]  /*16f30*/  VIADD R5, R196, 0x70 ;  /* 0x00000070c4057836 */ /* 0x000fe20000000000 */
[----:B------:R-:W-:Y:S02]  /*16f40*/  I2FP.F32.S32 R2, R2 ;  /* 0x0000000200027245 */ /* 0x000fe40000201400 */
[----:B------:R-:W-:Y:S01]  /*16f50*/  ISETP.GE.OR P0, PT, R12, R208, !P0 ;  /* 0x000000d00c00720c */ /* 0x000fe20004706670 */
[----:B------:R-:W-:Y:S01]  /*16f60*/  FFMA.FTZ R114, R0, -UR31, R114 ;  /* 0x8000001f00727c23 */ /* 0x000fe20008010072 */
[----:B------:R-:W-:Y:S01]  /*16f70*/  ISETP.GE.OR P2, PT, R12, R207, !P2 ;  /* 0x000000cf0c00720c */ /* 0x000fe20005746670 */
[----:B------:R-:W-:Y:S01]  /*16f80*/  FFMA.FTZ R113, R2, -UR31, R113 ;  /* 0x8000001f02717c23 */ /* 0x000fe20008010071 */
[----:B------:R-:W-:Y:S01]  /*16f90*/  ISETP.GE.OR P3, PT, R12, R205, !P3 ;  /* 0x000000cd0c00720c */ /* 0x000fe20005f66670 */
[----:B------:R-:W-:Y:S01]  /*16fa0*/  IMAD.IADD R12, R203, 0x1, -R12 ;  /* 0x00000001cb0c7824 */ /* 0x000fe200078e0a0c */
[----:B------:R-:W-:Y:S01]  /*16fb0*/  IABS R6, R6 ;  /* 0x0000000600067213 */ /* 0x000fe20000000000 */
[--C-:B------:R-:W-:Y:S01]  /*16fc0*/  IMAD.IADD R0, R201, 0x1, -R5.reuse ;  /* 0x00000001c9007824 */ /* 0x100fe200078e0a05 */
[----:B------:R-:W-:Y:S01]  /*16fd0*/  FSEL R112, R112, -INF , !P1 ;  /* 0xff80000070707808 */ /* 0x000fe20004800000 */
[----:B------:R-:W-:Y:S01]  /*16fe0*/  IMAD.IADD R2, R203, 0x1, -R5 ;  /* 0x00000001cb027824 */ /* 0x000fe200078e0a05 */
[----:B------:R-:W-:Y:S02]  /*16ff0*/  IABS R12, R12 ;  /* 0x0000000c000c7213 */ /* 0x000fe40000000000 */
[----:B------:R-:W-:Y:S02]  /*17000*/  IABS R7, R0 ;  /* 0x0000000000077213 */ /* 0x000fe40000000000 */
[----:B------:R-:W-:Y:S02]  /*17010*/  IABS R0, R2 ;  /* 0x0000000200007213 */ /* 0x000fe40000000000 */
        /* <DEDUP_REMOVED lines=11> */
[C---:B------:R-:W-:Y:S01]  /*170d0*/  IMAD.IADD R8, R202.reuse, 0x1, -R4 ;  /* 0x00000001ca087824 */ /* 0x040fe200078e0a04 */
[----:B------:R-:W-:Y:S01]  /*170e0*/  ISETP.GE.AND P1, PT, R5, R199, PT ;  /* 0x000000c70500720c */ /* 0x000fe20003f26270 */
[--C-:B------:R-:W-:Y:S01]  /*170f0*/  IMAD.IADD R6, R202, 0x1, -R5.reuse ;  /* 0x00000001ca067824 */ /* 0x100fe200078e0a05 */
[----:B------:R-:W-:Y:S01]  /*17100*/  FSEL R115, R115, -INF , !P2 ;  /* 0xff80000073737808 */ /* 0x000fe20005000000 */
[----:B------:R-:W-:Y:S01]  /*17110*/  VIADD R2, R196, 0x78 ;  /* 0x00000078c4027836 */ /* 0x000fe20000000000 */
[----:B------:R-:W-:Y:S01]  /*17120*/  ISETP.GE.AND P0, PT, R5, R198, PT ;  /* 0x000000c60500720c */ /* 0x000fe20003f06270 */
[----:B------:R-:W-:Y:S01]  /*17130*/  FFMA.FTZ R116, R7, -UR31, R116 ;  /* 0x8000001f07747c23 */ /* 0x000fe20008010074 */
[C---:B------:R-:W-:Y:S01]  /*17140*/  ISETP.GE.AND P6, PT, R5.reuse, R200, PT ;  /* 0x000000c80500720c */ /* 0x040fe20003fc6270 */
[----:B------:R-:W-:Y:S01]  /*17150*/  IMAD.IADD R7, R204, 0x1, -R5 ;  /* 0x00000001cc077824 */ /* 0x000fe200078e0a05 */
[C---:B------:R-:W-:Y:S02]  /*17160*/  ISETP.GE.AND P2, PT, R5.reuse, R197, PT ;  /* 0x000000c50500720c */ /* 0x040fe40003f46270 */
[C---:B------:R-:W-:Y:S02]  /*17170*/  ISETP.GE.OR P1, PT, R5.reuse, R208, !P1 ;  /* 0x000000d00500720c */ /* 0x040fe40004f26670 */
[C---:B------:R-:W-:Y:S02]  /*17180*/  ISETP.GE.OR P0, PT, R5.reuse, R207, !P0 ;  /* 0x000000cf0500720c */ /* 0x040fe40004706670 */
[C---:B------:R-:W-:Y:S02]  /*17190*/  ISETP.GE.OR P6, PT, R5.reuse, R206, !P6 ;  /* 0x000000ce0500720c */ /* 0x040fe400077c6670 */
[----:B------:R-:W-:Y:S02]  /*171a0*/  ISETP.GE.OR P2, PT, R5, R205, !P2 ;  /* 0x000000cd0500720c */ /* 0x000fe40005746670 */
[----:B------:R-:W-:Y:S01]  /*171b0*/  IABS R5, R8 ;  /* 0x0000000800057213 */ /* 0x000fe20000000000 */
[C---:B------:R-:W-:Y:S01]  /*171c0*/  IMAD.IADD R8, R201.reuse, 0x1, -R2 ;  /* 0x00000001c9087824 */ /* 0x040fe200078e0a02 */
[----:B------:R-:W-:Y:S02]  /*171d0*/  IABS R6, R6 ;  /* 0x0000000600067213 */ /* 0x000fe40000000000 */
[----:B------:R-:W-:Y:S02]  /*171e0*/  I2FP.F32.S32 R0, R0 ;  /* 0x0000000000007245 */ /* 0x000fe40000201400 */
[----:B------:R-:W-:Y:S02]  /*171f0*/  I2FP.F32.S32 R6, R6 ;  /* 0x0000000600067245 */ /* 0x000fe40000201400 */
[----:B------:R-:W-:Y:S01]  /*17200*/  IABS R8, R8 ;  /* 0x0000000800087213 */ /* 0x000fe20000000000 */
[----:B------:R-:W-:Y:S01]  /*17210*/  FFMA.FTZ R118, R0, -UR31, R118 ;  /* 0x8000001f00767c23 */ /* 0x000fe20008010076 */
[----:B------:R-:W-:Y:S01]  /*17220*/  IABS R10, R7 ;  /* 0x00000007000a7213 */ /* 0x000fe20000000000 */
[----:B------:R-:W-:Y:S01]  /*17230*/  VIADD R0, R196, 0x79 ;  /* 0x00000079c4007836 */ /* 0x000fe20000000000 */
[----:B------:R-:W-:Y:S01]  /*17240*/  I2FP.F32.S32 R9, R5 ;  /* 0x0000000500097245 */ /* 0x000fe20000201400 */
[----:B------:R-:W-:Y:S01]  /*17250*/  FFMA.FTZ R120, R6, -UR31, R120 ;  /* 0x8000001f06787c23 */ /* 0x000fe20008010078 */
[----:B------:R-:W-:Y:S01]  /*17260*/  FSEL R116, R116, -INF , !P1 ;  /* 0xff80000074747808 */ /* 0x000fe20004800000 */
[----:B------:R-:W-:Y:S01]  /*17270*/  IMAD.MOV.U32 R6, RZ, RZ, R8 ;  /* 0x000000ffff067224 */ /* 0x000fe200078e0008 */
[----:B------:R-:W-:Y:S01]  /*17280*/  I2FP.F32.S32 R8, R10 ;  /* 0x0000000a00087245 */ /* 0x000fe20000201400 */
[----:B------:R-:W-:Y:S01]  /*17290*/  IMAD.IADD R7, R201, 0x1, -R0 ;  /* 0x00000001c9077824 */ /* 0x000fe200078e0a00 */
[----:B------:R-:W-:Y:S01]  /*172a0*/  ISETP.GE.AND P1, PT, R4, R199, PT ;  /* 0x000000c70400720c */ /* 0x000fe20003f26270 */
[----:B------:R-:W-:Y:S01]  /*172b0*/  FFMA.FTZ R121, R9, -UR31, R121 ;  /* 0x8000001f09797c23 */ /* 0x000fe20008010079 */
[----:B------:R-:W-:Y:S01]  /*172c0*/  I2FP.F32.S32 R6, R6 ;  /* 0x0000000600067245 */ /* 0x000fe20000201400 */
[----:B------:R-:W-:Y:S01]  /*172d0*/  FFMA.FTZ R122, R8, -UR31, R122 ;  /* 0x8000001f087a7c23 */ /* 0x000fe2000801007a */
[----:B------:R-:W-:Y:S01]  /*172e0*/  IABS R5, R7 ;  /* 0x0000000700057213 */ /* 0x000fe20000000000 */
[----:B------:R-:W-:Y:S01]  /*172f0*/  IMAD.IADD R8, R203, 0x1, -R0 ;  /* 0x00000001cb087824 */ /* 0x000fe200078e0a00 */
[----:B------:R-:W-:Y:S01]  /*17300*/  FSEL R118, R118, -INF , !P0 ;  /* 0xff80000076767808 */ /* 0x000fe20004000000 */
[----:B------:R-:W-:Y:S01]  /*17310*/  FFMA.FTZ R128, R6, -UR31, R128 ;  /* 0x8000001f06807c23 */ /* 0x000fe20008010080 */
[----:B------:R-:W-:Y:S01]  /*17320*/  FMNMX.FTZ R6, R213, R3, !PT ;  /* 0x00000003d5067209 */ /* 0x000fe20007810000 */
[----:B------:R-:W-:Y:S01]  /*17330*/  IMAD.IADD R7, R203, 0x1, -R2 ;  /* 0x00000001cb077824 */ /* 0x000fe200078e0a02 */
[----:B------:R-:W-:Y:S02]  /*17340*/  I2FP.F32.S32 R9, R5 ;  /* 0x0000000500097245 */ /* 0x000fe40000201400 */
[----:B------:R-:W-:Y:S02]  /*17350*/  IABS R5, R8 ;  /* 0x0000000800057213 */ /* 0x000fe40000000000 */
[----:B------:R-:W-:Y:S01]  /*17360*/  FMNMX.FTZ R6, R222, R6, !PT ;  /* 0x00000006de067209 */ /* 0x000fe20007810000 */
[----:B------:R-:W-:Y:S01]  /*17370*/  FFMA.FTZ R129, R9, -UR31, R129 ;  /* 0x8000001f09817c23 */ /* 0x000fe20008010081 */
[----:B------:R-:W-:Y:S01]  /*17380*/  ISETP.GE.AND P0, PT, R2, R199, PT ;  /* 0x000000c70200720c */ /* 0x000fe20003f06270 */
[----:B------:R-:W-:Y:S01]  /*17390*/  IMAD.MOV.U32 R8, RZ, RZ, R5 ;  /* 0x000000ffff087224 */ /* 0x000fe200078e0005 */
        /* <DEDUP_REMOVED lines=12> */
[----:B------:R-:W-:Y:S02]  /*17460*/  ISETP.GE.OR P1, PT, R4, R208, !P1 ;  /* 0x000000d00400720c */ /* 0x000fe40004f26670 */
[----:B------:R-:W-:Y:S02]  /*17470*/  FMNMX.FTZ R5, R34, R5, !PT ;  /* 0x0000000522057209 */ /* 0x000fe40007810000 */
[----:B------:R-:W-:Y:S02]  /*17480*/  FMNMX.FTZ R6, R36, R6, !PT ;  /* 0x0000000624067209 */ /* 0x000fe40007810000 */
[----:B------:R-:W-:Y:S02]  /*17490*/  IABS R7, R7 ;  /* 0x0000000700077213 */ /* 0x000fe40000000000 */
[----:B------:R-:W-:Y:S02]  /*174a0*/  ISETP.GE.OR P0, PT, R2, R208, !P0 ;  /* 0x000000d00200720c */ /* 0x000fe40004706670 */
[----:B------:R-:W-:Y:S02]  /*174b0*/  FSEL R117, R117, -INF , !P1 ;  /* 0xff80000075757808 */ /* 0x000fe40004800000 */
[----:B------:R-:W-:Y:S02]  /*174c0*/  FMNMX.FTZ R5, R35, R5, !PT ;  /* 0x0000000523057209 */ /* 0x000fe40007810000 */
[----:B------:R-:W-:Y:S02]  /*174d0*/  FMNMX.FTZ R6, R37, R6, !PT ;  /* 0x0000000625067209 */ /* 0x000fe40007810000 */
[----:B------:R-:W-:Y:S02]  /*174e0*/  ISETP.GE.AND P1, PT, R4, R198, PT ;  /* 0x000000c60400720c */ /* 0x000fe40003f26270 */
[----:B------:R-:W-:Y:S02]  /*174f0*/  I2FP.F32.S32 R9, R7 ;  /* 0x0000000700097245 */ /* 0x000fe40000201400 */
[----:B------:R-:W-:Y:S02]  /*17500*/  FSEL R128, R128, -INF , !P0 ;  /* 0xff80000080807808 */ /* 0x000fe40004000000 */
[----:B------:R-:W-:Y:S01]  /*17510*/  FMNMX.FTZ R5, R24, R5, !PT ;  /* 0x0000000518057209 */ /* 0x000fe20007810000 */
[----:B------:R-:W-:Y:S01]  /*17520*/  FFMA.FTZ R130, R9, -UR31, R130 ;  /* 0x8000001f09827c23 */ /* 0x000fe20008010082 */
[----:B------:R-:W-:Y:S02]  /*17530*/  FMNMX.FTZ R6, R48, R6, !PT ;  /* 0x0000000630067209 */ /* 0x000fe40007810000 */
[----:B------:R-:W-:Y:S02]  /*17540*/  ISETP.GE.AND P0, PT, R2, R198, PT ;  /* 0x000000c60200720c */ /* 0x000fe40003f06270 */
[----:B------:R-:W-:Y:S02]  /*17550*/  ISETP.GE.OR P1, PT, R4, R207, !P1 ;  /* 0x000000cf0400720c */ /* 0x000fe40004f26670 */
[----:B------:R-:W-:Y:S02]  /*17560*/  FMNMX.FTZ R5, R23, R5, !PT ;  /* 0x0000000517057209 */ /* 0x000fe40007810000 */
[----:B------:R-:W-:Y:S02]  /*17570*/  FMNMX.FTZ R6, R49, R6, !PT ;  /* 0x0000000631067209 */ /* 0x000fe40007810000 */
[----:B------:R-:W-:Y:S02]  /*17580*/  ISETP.GE.OR P0, PT, R2, R207, !P0 ;  /* 0x000000cf0200720c */ /* 0x000fe40004706670 */
[----:B------:R-:W-:Y:S02]  /*17590*/  FSEL R119, R119, -INF , !P1 ;  /* 0xff80000077777808 */ /* 0x000fe40004800000 */
[----:B------:R-:W-:Y:S02]  /*175a0*/  ISETP.GE.AND P1, PT, R0, R199, PT ;  /* 0x000000c70000720c */ /* 0x000fe40003f26270 */
[----:B------:R-:W-:Y:S02]  /*175b0*/  FMNMX.FTZ R5, R50, R5, !PT ;  /* 0x0000000532057209 */ /* 0x000fe40007810000 */
[----:B------:R-:W-:Y:S02]  /*175c0*/  FMNMX.FTZ R6, R52, R6, !PT ;  /* 0x0000000634067209 */ /* 0x000fe40007810000 */
[----:B------:R-:W-:Y:S02]  /*175d0*/  FSEL R130, R130, -INF , !P0 ;  /* 0xff80000082827808 */ /* 0x000fe40004000000 */
[----:B------:R-:W-:Y:S02]  /*175e0*/  PLOP3.LUT P0, PT, PT, PT, UP0, 0x80, 0x0 ;  /* 0x000000000000781c */ /* 0x000fe40003f0f008 */
[C---:B------:R-:W-:Y:S02]  /*175f0*/  ISETP.GE.OR P1, PT, R0.reuse, R208, !P1 ;  /* 0x000000d00000720c */ /* 0x040fe40004f26670 */
[----:B------:R-:W-:Y:S02]  /*17600*/  FMNMX.FTZ R5, R51, R5, !PT ;  /* 0x0000000533057209 */ /* 0x000fe40007810000 */
[----:B------:R-:W-:Y:S02]  /*17610*/  FMNMX.FTZ R6, R53, R6, !PT ;  /* 0x0000000635067209 */ /* 0x000fe40007810000 */
[----:B------:R-:W-:Y:S02]  /*17620*/  I2FP.F32.S32 R7, R8 ;  /* 0x0000000800077245 */ /* 0x000fe40000201400 */
[----:B------:R-:W-:Y:S02]  /*17630*/  FSEL R129, R129, -INF , !P1 ;  /* 0xff80000081817808 */ /* 0x000fe40004800000 */
[----:B------:R-:W-:Y:S01]  /*17640*/  ISETP.GE.AND P1, PT, R0, R198, PT ;  /* 0x000000c60000720c */ /* 0x000fe20003f26270 */
[----:B------:R-:W-:Y:S01]  /*17650*/  FFMA.FTZ R131, R7, -UR31, R131 ;  /* 0x8000001f07837c23 */ /* 0x000fe20008010083 */
[----:B------:R-:W-:Y:S02]  /*17660*/  FMNMX.FTZ R5, R54, R5, !PT ;  /* 0x0000000536057209 */ /* 0x000fe40007810000 */
[----:B------:R-:W-:Y:S02]  /*17670*/  FMNMX.FTZ R6, R22, R6, !PT ;  /* 0x0000000616067209 */ /* 0x000fe40007810000 */
[----:B------:R-:W-:Y:S02]  /*17680*/  ISETP.GE.OR P1, PT, R0, R207, !P1 ;  /* 0x000000cf0000720c */ /* 0x000fe40004f26670 */
[----:B------:R-:W-:Y:S02]  /*17690*/  FMNMX.FTZ R5, R55, R5, !PT ;  /* 0x0000000537057209 */ /* 0x000fe40007810000 */
[----:B------:R-:W-:Y:S02]  /*176a0*/  FMNMX.FTZ R6, R21, R6, !PT ;  /* 0x0000000615067209 */ /* 0x000fe40007810000 */
[----:B------:R-:W-:Y:S02]  /*176b0*/  FSEL R131, R131, -INF , !P1 ;  /* 0xff80000083837808 */ /* 0x000fe40004800000 */
[----:B------:R-:W-:Y:S02]  /*176c0*/  ISETP.GE.AND P1, PT, R4, R200, PT ;  /* 0x000000c80400720c */ /* 0x000fe40003f26270 */
[----:B------:R-:W-:Y:S02]  /*176d0*/  FMNMX.FTZ R18, R20, R5, !PT ;  /* 0x0000000514127209 */ /* 0x000fe40007810000 */
[----:B------:R-:W-:Y:S01]  /*176e0*/  FMNMX.FTZ R19, R68, R6, !PT ;  /* 0x0000000644137209 */ /* 0x000fe20007810000 */
[----:B------:R-:W-:Y:S08]  /*176f0*/  @P0 BRA `(.L_x_320) ;  /* 0xffffffb800140947 */ /* 0x000ff0000383ffff */
.L_x_319:
[----:B-1----:R-:W-:Y:S01]  /*17700*/  FMNMX.FTZ R7, R69, R19, !PT ;  /* 0x0000001345077209 */ /* 0x002fe20007810000 */
[----:B------:R-:W-:Y:S01]  /*17710*/  UISETP.GT.AND UP0, UPT, UR11, UR14, UPT ;  /* 0x0000000e0b00728c */ /* 0x000fe2000bf04270 */
[----:B------:R-:W-:Y:S01]  /*17720*/  FMNMX.FTZ R6, R67, R18, !PT ;  /* 0x0000001243067209 */ /* 0x000fe20007810000 */
[----:B------:R-:W-:Y:S01]  /*17730*/  UMOV UR18, UR11 ;  /* 0x0000000b00127c82 */ /* 0x000fe20008000000 */
[----:B------:R-:W-:Y:S02]  /*17740*/  FMNMX.FTZ R7, R80, R7, !PT ;  /* 0x0000000750077209 */ /* 0x000fe40007810000 */
[----:B------:R-:W-:Y:S02]  /*17750*/  ISETP.GE.AND P0, PT, R4, R197, PT ;  /* 0x000000c50400720c */ /* 0x000fe40003f06270 */
[----:B------:R-:W-:Y:S02]  /*17760*/  FMNMX.FTZ R7, R81, R7, !PT ;  /* 0x0000000751077209 */ /* 0x000fe40007810000 */
[----:B------:R-:W-:Y:S02]  /*17770*/  FMNMX.FTZ R5, R219, R133, !PT ;  /* 0x00000085db057209 */ /* 0x000fe40007810000 */
[----:B------:R-:W-:Y:S02]  /*17780*/  FMNMX.FTZ R6, R70, R6, !PT ;  /* 0x0000000646067209 */ /* 0x000fe40007810000 */
[----:B------:R-:W-:Y:S02]  /*17790*/  FMNMX.FTZ R7, R84, R7, !PT ;  /* 0x0000000754077209 */ /* 0x000fe40007810000 */
[C---:B------:R-:W-:Y:S02]  /*177a0*/  ISETP.GE.OR P1, PT, R4.reuse, R206, !P1 ;  /* 0x000000ce0400720c */ /* 0x040fe40004f26670 */
[----:B------:R-:W-:Y:S02]  /*177b0*/  ISETP.GE.OR P0, PT, R4, R205, !P0 ;  /* 0x000000cd0400720c */ /* 0x000fe40004706670 */
[----:B------:R-:W-:Y:S02]  /*177c0*/  IADD3 R8, R204, -R4, RZ ;  /* 0x80000004cc087210 */ /* 0x000fe40007ffe0ff */
        /* <DEDUP_REMOVED lines=39> */
[----:B------:R-:W-:Y:S02]  /*17a40*/  IADD3 R9, R202, -R2, RZ ;  /* 0x80000002ca097210 */ /* 0x000fe40007ffe0ff */
[----:B------:R-:W-:Y:S02]  /*17a50*/  FMNMX.FTZ R4, R31, R4, !PT ;  /* 0x000000041f047209 */ /* 0x000fe40007810000 */
[----:B------:R-:W-:Y:S02]  /*17a60*/  FMNMX.FTZ R41, R129, R41, !PT ;  /* 0x0000002981297209 */ /* 0x000fe40007810000 */
[----:B------:R-:W-:Y:S02]  /*17a70*/  FMNMX.FTZ R5, R56, R5, !PT ;  /* 0x0000000538057209 */ /* 0x000fe40007810000 */
[----:B------:R-:W-:Y:S02]  /*17a80*/  IABS R11, R8 ;  /* 0x00000008000b7213 */ /* 0x000fe40000000000 */
[----:B------:R-:W-:Y:S02]  /*17a90*/  FMNMX.FTZ R6, R118, R6, !PT ;  /* 0x0000000676067209 */ /* 0x000fe40007810000 */
[----:B------:R-:W-:Y:S02]  /*17aa0*/  IABS R8, R9 ;  /* 0x0000000900087213 */ /* 0x000fe40000000000 */
[----:B------:R-:W-:Y:S01]  /*17ab0*/  FMNMX.FTZ R7, R28, R4, !PT ;  /* 0x000000041c077209 */ /* 0x000fe20007810000 */
[----:B------:R-:W1:Y:S01]  /*17ac0*/  SHFL.BFLY PT, R9, R41, 0x2, 0x1f ;  /* 0x0c401f0029097f89 */ /* 0x000e6200000e0000 */
[----:B------:R-:W-:Y:S02]  /*17ad0*/  FMNMX.FTZ R4, R57, R5, !PT ;  /* 0x0000000539047209 */ /* 0x000fe40007810000 */
[----:B------:R-:W-:Y:S02]  /*17ae0*/  FMNMX.FTZ R5, R119, R6, !PT ;  /* 0x0000000677057209 */ /* 0x000fe40007810000 */
[----:B------:R-:W-:Y:S02]  /*17af0*/  FMNMX.FTZ R6, R60, R4, !PT ;  /* 0x000000043c067209 */ /* 0x000fe40007810000 */
[----:B------:R-:W-:Y:S02]  /*17b00*/  FMNMX.FTZ R4, R130, R5, !PT ;  /* 0x0000000582047209 */ /* 0x000fe40007810000 */
[----:B------:R-:W-:Y:S02]  /*17b10*/  IADD3 R10, R202, -R0, RZ ;  /* 0x80000000ca0a7210 */ /* 0x000fe40007ffe0ff */
[----:B------:R-:W-:Y:S02]  /*17b20*/  FMNMX.FTZ R4, R131, R4, !PT ;  /* 0x0000000483047209 */ /* 0x000fe40007810000 */
[----:B------:R-:W-:Y:S02]  /*17b30*/  FMNMX.FTZ R5, R27, R7, !PT ;  /* 0x000000071b057209 */ /* 0x000fe40007810000 */
[----:B------:R-:W-:Y:S02]  /*17b40*/  IABS R7, R10 ;  /* 0x0000000a00077213 */ /* 0x000fe40000000000 */
[----:B------:R-:W2:Y:S01]  /*17b50*/  SHFL.BFLY PT, R10, R4, 0x2, 0x1f ;  /* 0x0c401f00040a7f89 */ /* 0x000ea200000e0000 */
[----:B------:R-:W-:Y:S02]  /*17b60*/  FMNMX.FTZ R5, R46, R5, !PT ;  /* 0x000000052e057209 */ /* 0x000fe40007810000 */
[----:B------:R-:W-:Y:S02]  /*17b70*/  I2FP.F32.S32 R7, R7 ;  /* 0x0000000700077245 */ /* 0x000fe40000201400 */
[----:B------:R-:W-:Y:S02]  /*17b80*/  FMNMX.FTZ R5, R47, R5, !PT ;  /* 0x000000052f057209 */ /* 0x000fe40007810000 */
[----:B------:R-:W-:Y:S01]  /*17b90*/  I2FP.F32.S32 R8, R8 ;  /* 0x0000000800087245 */ /* 0x000fe20000201400 */
[----:B------:R-:W-:Y:S01]  /*17ba0*/  FFMA.FTZ R125, R7, -UR31, R125 ;  /* 0x8000001f077d7c23 */ /* 0x000fe2000801007d */
[----:B------:R-:W-:Y:S02]  /*17bb0*/  FMNMX.FTZ R5, R58, R5, !PT ;  /* 0x000000053a057209 */ /* 0x000fe40007810000 */
[----:B------:R-:W-:Y:S01]  /*17bc0*/  IADD3 R7, R204, -R2, RZ ;  /* 0x80000002cc077210 */ /* 0x000fe20007ffe0ff */
[----:B------:R-:W-:Y:S01]  /*17bd0*/  FFMA.FTZ R124, R8, -UR31, R124 ;  /* 0x8000001f087c7c23 */ /* 0x000fe2000801007c */
[----:B------:R-:W-:Y:S02]  /*17be0*/  FMNMX.FTZ R6, R61, R6, !PT ;  /* 0x000000063d067209 */ /* 0x000fe40007810000 */
[----:B------:R-:W-:Y:S02]  /*17bf0*/  FMNMX.FTZ R5, R59, R5, !PT ;  /* 0x000000053b057209 */ /* 0x000fe40007810000 */
[----:B------:R-:W-:Y:S02]  /*17c00*/  IABS R8, R7 ;  /* 0x0000000700087213 */ /* 0x000fe40000000000 */
[----:B------:R-:W-:Y:S02]  /*17c10*/  FMNMX.FTZ R6, R72, R6, !PT ;  /* 0x0000000648067209 */ /* 0x000fe40007810000 */
[----:B------:R-:W-:Y:S02]  /*17c20*/  FMNMX.FTZ R5, R62, R5, !PT ;  /* 0x000000053e057209 */ /* 0x000fe40007810000 */
[----:B------:R-:W-:Y:S02]  /*17c30*/  FMNMX.FTZ R6, R73, R6, !PT ;  /* 0x0000000649067209 */ /* 0x000fe40007810000 */
[----:B-1----:R-:W-:Y:S02]  /*17c40*/  FMNMX.FTZ R41, R41, R9, !PT ;  /* 0x0000000929297209 */ /* 0x002fe40007810000 */
[----:B------:R-:W-:Y:S02]  /*17c50*/  FMNMX.FTZ R5, R63, R5, !PT ;  /* 0x000000053f057209 */ /* 0x000fe40007810000 */
[----:B------:R-:W-:Y:S01]  /*17c60*/  FMNMX.FTZ R6, R76, R6, !PT ;  /* 0x000000064c067209 */ /* 0x000fe20007810000 */
[----:B------:R-:W1:Y:S01]  /*17c70*/  SHFL.BFLY PT, R7, R41, 0x1, 0x1f ;  /* 0x0c201f0029077f89 */ /* 0x000e6200000e0000 */
[----:B--2---:R-:W-:Y:S02]  /*17c80*/  FMNMX.FTZ R4, R4, R10, !PT ;  /* 0x0000000a04047209 */ /* 0x004fe40007810000 */
[----:B------:R-:W-:Y:S02]  /*17c90*/  FMNMX.FTZ R5, R74, R5, !PT ;  /* 0x000000054a057209 */ /* 0x000fe40007810000 */
[----:B------:R-:W-:Y:S03]  /*17ca0*/  FSEL R120, R120, -INF , !P6 ;  /* 0xff80000078787808 */ /* 0x000fe60007000000 */
[----:B------:R-:W2:Y:S01]  /*17cb0*/  SHFL.BFLY PT, R40, R4, 0x1, 0x1f ;  /* 0x0c201f0004287f89 */ /* 0x000ea200000e0000 */
[----:B------:R-:W-:Y:S02]  /*17cc0*/  FMNMX.FTZ R6, R77, R6, !PT ;  /* 0x000000064d067209 */ /* 0x000fe40007810000 */
[----:B------:R-:W-:Y:S02]  /*17cd0*/  ISETP.GE.AND P6, PT, R2, R200, PT ;  /* 0x000000c80200720c */ /* 0x000fe40003fc6270 */
[----:B------:R-:W-:Y:S02]  /*17ce0*/  FMNMX.FTZ R5, R75, R5, !PT ;  /* 0x000000054b057209 */ /* 0x000fe40007810000 */
[----:B------:R-:W-:Y:S02]  /*17cf0*/  FMNMX.FTZ R6, R88, R6, !PT ;  /* 0x0000000658067209 */ /* 0x000fe40007810000 */
[----:B------:R-:W-:Y:S02]  /*17d00*/  ISETP.GE.OR P6, PT, R2, R206, !P6 ;  /* 0x000000ce0200720c */ /* 0x000fe400077c6670 */
[----:B------:R-:W-:Y:S02]  /*17d10*/  FMNMX.FTZ R5, R78, R5, !PT ;  /* 0x000000054e057209 */ /* 0x000fe40007810000 */
[----:B------:R-:W-:Y:S02]  /*17d20*/  FSEL R124, R124, -INF , !P6 ;  /* 0xff8000007c7c7808 */ /* 0x000fe40007000000 */
[----:B------:R-:W-:Y:S02]  /*17d30*/  FMNMX.FTZ R6, R89, R6, !PT ;  /* 0x0000000659067209 */ /* 0x000fe40007810000 */
[----:B------:R-:W-:Y:S02]  /*17d40*/  ISETP.GE.AND P6, PT, R2, R197, PT ;  /* 0x000000c50200720c */ /* 0x000fe40003fc6270 */
[----:B------:R-:W-:Y:S02]  /*17d50*/  FMNMX.FTZ R5, R79, R5, !PT ;  /* 0x000000054f057209 */ /* 0x000fe40007810000 */
[----:B-1----:R-:W-:Y:S02]  /*17d60*/  FMNMX.FTZ R41, R41, R7, !PT ;  /* 0x0000000729297209 */ /* 0x002fe40007810000 */
[----:B------:R-:W-:Y:S02]  /*17d70*/  FMNMX.FTZ R6, R92, R6, !PT ;  /* 0x000000065c067209 */ /* 0x000fe40007810000 */
[----:B------:R-:W-:Y:S01]  /*17d80*/  ISETP.GE.OR P6, PT, R2, R205, !P6 ;  /* 0x000000cd0200720c */ /* 0x000fe200077c6670 */
[----:B------:R-:W-:Y:S01]  /*17d90*/  FMUL.FTZ R43, R41, UR4 ;  /* 0x00000004292b7c20 */ /* 0x000fe20008410000 */
[----:B------:R-:W-:Y:S02]  /*17da0*/  FMNMX.FTZ R2, R90, R5, !PT ;  /* 0x000000055a027209 */ /* 0x000fe40007810000 */
[----:B------:R-:W-:Y:S02]  /*17db0*/  FMNMX.FTZ R6, R93, R6, !PT ;  /* 0x000000065d067209 */ /* 0x000fe40007810000 */
[----:B------:R-:W-:Y:S02]  /*17dc0*/  FSEL R111, R111, -INF , !P3 ;  /* 0xff8000006f6f7808 */ /* 0x000fe40005800000 */
[----:B------:R-:W-:Y:S02]  /*17dd0*/  FSETP.NEU.FTZ.AND P3, PT, R41, -INF , PT ;  /* 0xff8000002900780b */ /* 0x000fe40003f7d000 */
[----:B------:R-:W-:Y:S02]  /*17de0*/  FMNMX.FTZ R2, R91, R2, !PT ;  /* 0x000000025b027209 */ /* 0x000fe40007810000 */
[----:B------:R-:W-:Y:S02]  /*17df0*/  FMNMX.FTZ R6, R104, R6, !PT ;  /* 0x0000000668067209 */ /* 0x000fe40007810000 */
[----:B------:R-:W-:Y:S02]  /*17e00*/  FSEL R43, R43, RZ, P3 ;  /* 0x000000ff2b2b7208 */ /* 0x000fe40001800000 */
[----:B------:R-:W-:Y:S02]  /*17e10*/  FMNMX.FTZ R2, R94, R2, !PT ;  /* 0x000000025e027209 */ /* 0x000fe40007810000 */
[----:B------:R-:W-:Y:S01]  /*17e20*/  FMNMX.FTZ R6, R105, R6, !PT ;  /* 0x0000000669067209 */ /* 0x000fe20007810000 */
[--C-:B------:R-:W-:Y:S01]  /*17e30*/  FFMA.FTZ R7, R215, UR4, -R43.reuse ;  /* 0x00000004d7077c23 */ /* 0x100fe2000801082b */
[----:B--2---:R-:W-:Y:S01]  /*17e40*/  FMNMX.FTZ R40, R4, R40, !PT ;  /* 0x0000002804287209 */ /* 0x004fe20007810000 */
[--C-:B------:R-:W-:Y:S01]  /*17e50*/  FFMA.FTZ R4, R213, UR4, -R43.reuse ;  /* 0x00000004d5047c23 */ /* 0x100fe2000801082b */
[----:B------:R-:W-:Y:S02]  /*17e60*/  FMNMX.FTZ R2, R95, R2, !PT ;  /* 0x000000025f027209 */ /* 0x000fe40007810000 */
[----:B------:R-:W-:Y:S01]  /*17e70*/  FMNMX.FTZ R5, R108, R6, !PT ;  /* 0x000000066c057209 */ /* 0x000fe20007810000 */
[----:B------:R1:W-:Y:S01]  /*17e80*/  MUFU.EX2 R180, R4 ;  /* 0x0000000400b47308 */ /* 0x0003e20000000800 */
[----:B------:R-:W-:Y:S01]  /*17e90*/  FMNMX.FTZ R2, R106, R2, !PT ;  /* 0x000000026a027209 */ /* 0x000fe20007810000 */
[----:B------:R-:W-:Y:S01]  /*17ea0*/  FMUL.FTZ R64, R40, UR4 ;  /* 0x0000000428407c20 */ /* 0x000fe20008410000 */
[----:B------:R-:W-:Y:S02]  /*17eb0*/  FSEL R121, R121, -INF , !P1 ;  /* 0xff80000079797808 */ /* 0x000fe40004800000 */
[----:B------:R-:W-:Y:S02]  /*17ec0*/  ISETP.GE.AND P1, PT, R0, R200, PT ;  /* 0x000000c80000720c */ /* 0x000fe40003f26270 */
[----:B------:R-:W-:Y:S02]  /*17ed0*/  FMNMX.FTZ R5, R109, R5, !PT ;  /* 0x000000056d057209 */ /* 0x000fe40007810000 */
[----:B------:R-:W-:Y:S02]  /*17ee0*/  IADD3 R6, R204, -R0, RZ ;  /* 0x80000000cc067210 */ /* 0x000fe40007ffe0ff */
[----:B------:R-:W-:Y:S02]  /*17ef0*/  FSEL R110, R110, -INF , !P5 ;  /* 0xff8000006e6e7808 */ /* 0x000fe40006800000 */
[----:B------:R-:W-:Y:S02]  /*17f00*/  FMNMX.FTZ R2, R107, R2, !PT ;  /* 0x000000026b027209 */ /* 0x000fe40007810000 */
[----:B------:R-:W-:Y:S02]  /*17f10*/  I2FP.F32.S32 R11, R11 ;  /* 0x0000000b000b7245 */ /* 0x000fe40000201400 */
[----:B------:R-:W-:Y:S01]  /*17f20*/  ISETP.GE.OR P1, PT, R0, R206, !P1 ;  /* 0x000000ce0000720c */ /* 0x000fe20004f26670 */
[----:B-1----:R-:W-:Y:S01]  /*17f30*/  FFMA.FTZ R4, R222, UR4, -R43 ;  /* 0x00000004de047c23 */ /* 0x002fe2000801082b */
[----:B------:R-:W-:Y:S01]  /*17f40*/  FMNMX.FTZ R39, R120, R5, !PT ;  /* 0x0000000578277209 */ /* 0x000fe20007810000 */
[----:B------:R-:W-:Y:S01]  /*17f50*/  FFMA.FTZ R123, R11, -UR31, R123 ;  /* 0x8000001f0b7b7c23 */ /* 0x000fe2000801007b */
[----:B------:R-:W-:Y:S01]  /*17f60*/  IABS R5, R6 ;  /* 0x0000000600057213 */ /* 0x000fe20000000000 */
[----:B------:R1:W-:Y:S01]  /*17f70*/  MUFU.EX2 R181, R4 ;  /* 0x0000000400b57308 */ /* 0x0003e20000000800 */
[----:B------:R-:W-:Y:S02]  /*17f80*/  FMNMX.FTZ R6, R110, R2, !PT ;  /* 0x000000026e067209 */ /* 0x000fe40007810000 */
[----:B------:R-:W-:Y:S02]  /*17f90*/  FSEL R125, R125, -INF , !P1 ;  /* 0xff8000007d7d7808 */ /* 0x000fe40004800000 */
[----:B------:R-:W-:Y:S02]  /*17fa0*/  I2FP.F32.S32 R8, R8 ;  /* 0x0000000800087245 */ /* 0x000fe40000201400 */
[----:B------:R-:W-:Y:S02]  /*17fb0*/  ISETP.GE.AND P1, PT, R0, R197, PT ;  /* 0x000000c50000720c */ /* 0x000fe40003f26270 */
[----:B------:R-:W-:Y:S01]  /*17fc0*/  FSEL R122, R122, -INF , !P2 ;  /* 0xff8000007a7a7808 */ /* 0x000fe20005000000 */
[----:B------:R-:W-:Y:S01]  /*17fd0*/  FFMA.FTZ R126, R8, -UR31, R126 ;  /* 0x8000001f087e7c23 */ /* 0x000fe2000801007e */
[----:B------:R-:W-:Y:S02]  /*17fe0*/  FMNMX.FTZ R6, R111, R6, !PT ;  /* 0x000000066f067209 */ /* 0x000fe40007810000 */
[----:B------:R-:W-:Y:S02]  /*17ff0*/  I2FP.F32.S32 R2, R5 ;  /* 0x0000000500027245 */ /* 0x000fe40000201400 */
[----:B------:R-:W-:Y:S02]  /*18000*/  ISETP.GE.OR P1, PT, R0, R205, !P1 ;  /* 0x000000cd0000720c */ /* 0x000fe40004f26670 */
[----:B------:R-:W-:Y:S01]  /*18010*/  FSEL R123, R123, -INF , !P0 ;  /* 0xff8000007b7b7808 */ /* 0x000fe20004000000 */
[----:B------:R-:W-:Y:S01]  /*18020*/  FFMA.FTZ R127, R2, -UR31, R127 ;  /* 0x8000001f027f7c23 */ /* 0x000fe2000801007f */
[----:B------:R-:W-:Y:S01]  /*18030*/  FMNMX.FTZ R0, R122, R6, !PT ;  /* 0x000000067a007209 */ /* 0x000fe20007810000 */
[--C-:B------:R-:W-:Y:S01]  /*18040*/  FFMA.FTZ R6, R214, UR4, -R43.reuse ;  /* 0x00000004d6067c23 */ /* 0x100fe2000801082b */
[----:B------:R-:W-:Y:S02]  /*18050*/  FSEL R126, R126, -INF , !P6 ;  /* 0xff8000007e7e7808 */ /* 0x000fe40007000000 */
[----:B------:R-:W-:Y:S02]  /*18060*/  FMNMX.FTZ R0, R123, R0, !PT ;  /* 0x000000007b007209 */ /* 0x000fe40007810000 */
[----:B------:R-:W-:Y:S02]  /*18070*/  FMNMX.FTZ R39, R121, R39, !PT ;  /* 0x0000002779277209 */ /* 0x000fe40007810000 */
[----:B------:R-:W-:Y:S02]  /*18080*/  FSEL R42, R127, -INF , !P1 ;  /* 0xff8000007f2a7808 */ /* 0x000fe40004800000 */
[----:B------:R-:W-:Y:S02]  /*18090*/  FMNMX.FTZ R0, R126, R0, !PT ;  /* 0x000000007e007209 */ /* 0x000fe40007810000 */
[----:B------:R-:W-:Y:S02]  /*180a0*/  FMNMX.FTZ R39, R124, R39, !PT ;  /* 0x000000277c277209 */ /* 0x000fe40007810000 */
[----:B------:R-:W-:Y:S02]  /*180b0*/  FMNMX.FTZ R0, R42, R0, !PT ;  /* 0x000000002a007209 */ /* 0x000fe40007810000 */
[----:B------:R-:W-:Y:S02]  /*180c0*/  FSETP.NEU.FTZ.AND P2, PT, R40, -INF , PT ;  /* 0xff8000002800780b */ /* 0x000fe40003f5d000 */
[----:B------:R-:W-:Y:S01]  /*180d0*/  FMNMX.FTZ R39, R125, R39, !PT ;  /* 0x000000277d277209 */ /* 0x000fe20007810000 */
[----:B------:R-:W2:Y:S01]  /*180e0*/  SHFL.BFLY PT, R2, R0, 0x2, 0x1f ;  /* 0x0c401f0000027f89 */ /* 0x000ea200000e0000 */
[----:B------:R-:W-:Y:S07]  /*180f0*/  FSEL R64, R64, RZ, P2 ;  /* 0x000000ff40407208 */ /* 0x000fee0001000000 */
[----:B------:R-:W3:Y:S01]  /*18100*/  SHFL.BFLY PT, R5, R39, 0x2, 0x1f ;  /* 0x0c401f0027057f89 */ /* 0x000ee200000e0000 */
[--C-:B-1----:R-:W-:Y:S04]  /*18110*/  FFMA.FTZ R4, R216, UR4, -R64.reuse ;  /* 0x00000004d8047c23 */ /* 0x102fe80008010840 */
[----:B------:R1:W-:Y:S01]  /*18120*/  MUFU.EX2 R175, R4 ;  /* 0x0000000400af7308 */ /* 0x0003e20000000800 */
[----:B--2---:R-:W-:Y:S01]  /*18130*/  FMNMX.FTZ R0, R0, R2, !PT ;  /* 0x0000000200007209 */ /* 0x004fe20007810000 */
[--C-:B------:R-:W-:Y:S01]  /*18140*/  FFMA.FTZ R2, R179, UR4, -R43.reuse ;  /* 0x00000004b3027c23 */ /* 0x100fe2000801082b */
[--C-:B-1----:R-:W-:Y:S01]  /*18150*/  FFMA.FTZ R4, R221, UR4, -R64.reuse ;  /* 0x00000004dd047c23 */ /* 0x102fe20008010840 */
[----:B---3--:R-:W-:Y:S06]  /*18160*/  FMNMX.FTZ R39, R39, R5, !PT ;  /* 0x0000000527277209 */ /* 0x008fec0007810000 */
[----:B------:R1:W-:Y:S01]  /*18170*/  MUFU.EX2 R221, R2 ;  /* 0x0000000200dd7308 */ /* 0x0003e20000000800 */
[----:B------:R-:W2:Y:S09]  /*18180*/  SHFL.BFLY PT, R5, R39, 0x1, 0x1f ;  /* 0x0c201f0027057f89 */ /* 0x000eb200000e0000 */
[----:B------:R3:W-:Y:S01]  /*18190*/  MUFU.EX2 R182, R4 ;  /* 0x0000000400b67308 */ /* 0x0007e20000000800 */
[----:B-1----:R-:W1:Y:S01]  /*181a0*/  SHFL.BFLY PT, R2, R0, 0x1, 0x1f ;  /* 0x0c201f0000027f89 */ /* 0x002e6200000e0000 */
[--C-:B---3--:R-:W-:Y:S01]  /*181b0*/  FFMA.FTZ R4, R210, UR4, -R43.reuse ;  /* 0x00000004d2047c23 */ /* 0x108fe2000801082b */
[----:B--2---:R-:W-:Y:S07]  /*181c0*/  FMNMX.FTZ R39, R39, R5, !PT ;  /* 0x0000000527277209 */ /* 0x004fee0007810000 */
[----:B------:R2:W-:Y:S01]  /*181d0*/  MUFU.EX2 R228, R4 ;  /* 0x0000000400e47308 */ /* 0x0005e20000000800 */
[----:B------:R-:W-:Y:S01]  /*181e0*/  FFMA.FTZ R5, R32, UR4, -R43 ;  /* 0x0000000420057c23 */ /* 0x000fe2000801082b */
[C---:B------:R-:W-:Y:S01]  /*181f0*/  FSETP.NEU.FTZ.AND P1, PT, R39.reuse, -INF , PT ;  /* 0xff8000002700780b */ /* 0x040fe20003f3d000 */
[----:B------:R-:W-:Y:S05]  /*18200*/  FMUL.FTZ R65, R39, UR4 ;  /* 0x0000000427417c20 */ /* 0x000fea0008410000 */
[----:B------:R-:W-:Y:S02]  /*18210*/  FSEL R65, R65, RZ, P1 ;  /* 0x000000ff41417208 */ /* 0x000fe40000800000 */
[----:B-1----:R-:W-:Y:S03]  /*18220*/  FMNMX.FTZ R38, R0, R2, !PT ;  /* 0x0000000200267209 */ /* 0x002fe60007810000 */
[--C-:B------:R-:W-:Y:S01]  /*18230*/  FFMA.FTZ R0, R225, UR4, -R65.reuse ;  /* 0x00000004e1007c23 */ /* 0x100fe20008010841 */
[--C-:B------:R-:W-:Y:S01]  /*18240*/  FFMA.FTZ R2, R224, UR4, -R65.reuse ;  /* 0x00000004e0027c23 */ /* 0x100fe20008010841 */
[C---:B------:R-:W-:Y:S01]  /*18250*/  FSETP.NEU.FTZ.AND P0, PT, R38.reuse, -INF , PT ;  /* 0xff8000002600780b */ /* 0x040fe20003f1d000 */
[----:B------:R-:W-:Y:S01]  /*18260*/  FMUL.FTZ R66, R38, UR4 ;  /* 0x0000000426427c20 */ /* 0x000fe20008410000 */
[----:B------:R1:W-:Y:S01]  /*18270*/  MUFU.EX2 R174, R0 ;  /* 0x0000000000ae7308 */ /* 0x0003e20000000800 */
[--C-:B--2---:R-:W-:Y:S03]  /*18280*/  FFMA.FTZ R4, R211, UR4, -R64.reuse ;  /* 0x00000004d3047c23 */ /* 0x104fe60008010840 */
[----:B------:R-:W-:Y:S06]  /*18290*/  FSEL R66, R66, RZ, P0 ;  /* 0x000000ff42427208 */ /* 0x000fec0000000000 */
[----:B------:R2:W-:Y:S10]  /*182a0*/  MUFU.EX2 R216, R4 ;  /* 0x0000000400d87308 */ /* 0x0005f40000000800 */
[----:B------:R3:W-:Y:S01]  /*182b0*/  MUFU.EX2 R213, R2 ;  /* 0x0000000200d57308 */ /* 0x0007e20000000800 */
[--C-:B-1----:R-:W-:Y:S09]  /*182c0*/  FFMA.FTZ R0, R223, UR4, -R65.reuse ;  /* 0x00000004df007c23 */ /* 0x102ff20008010841 */
[----:B------:R1:W-:Y:S01]  /*182d0*/  MUFU.EX2 R183, R0 ;  /* 0x0000000000b77308 */ /* 0x0003e20000000800 */
[--C-:B--2---:R-:W-:Y:S09]  /*182e0*/  FFMA.FTZ R4, R212, UR4, -R64.reuse ;  /* 0x00000004d4047c23 */ /* 0x104ff20008010840 */
[----:B------:R2:W-:Y:S01]  /*182f0*/  MUFU.EX2 R227, R4 ;  /* 0x0000000400e37308 */ /* 0x0005e20000000800 */
[----:B---3--:R-:W-:Y:S09]  /*18300*/  FFMA.FTZ R2, R169, UR4, -R64 ;  /* 0x00000004a9027c23 */ /* 0x008ff20008010840 */
[----:B------:R3:W-:Y:S01]  /*18310*/  MUFU.EX2 R196, R2 ;  /* 0x0000000200c47308 */ /* 0x0007e20000000800 */
[----:B-1----:R-:W-:Y:S09]  /*18320*/  FFMA.FTZ R0, R220, UR4, -R66 ;  /* 0x00000004dc007c23 */ /* 0x002ff20008010842 */
[----:B------:R1:W-:Y:S01]  /*18330*/  MUFU.EX2 R127, R0 ;  /* 0x00000000007f7308 */ /* 0x0003e20000000800 */
[----:B--2---:R-:W-:Y:S09]  /*18340*/  FFMA.FTZ R4, R219, UR4, -R65 ;  /* 0x00000004db047c23 */ /* 0x004ff20008010841 */
[----:B------:R2:W4:Y:S01]  /*18350*/  MUFU.EX2 R172, R4 ;  /* 0x0000000400ac7308 */ /* 0x0005220000000800 */
[----:B---3--:R-:W-:Y:S09]  /*18360*/  FFMA.FTZ R2, R24, UR4, -R64 ;  /* 0x0000000418027c23 */ /* 0x008ff20008010840 */
[----:B------:R3:W-:Y:S01]  /*18370*/  MUFU.EX2 R231, R2 ;  /* 0x0000000200e77308 */ /* 0x0007e20000000800 */
[----:B-1----:R-:W-:Y:S09]  /*18380*/  FFMA.FTZ R0, R226, UR4, -R66 ;  /* 0x00000004e2007c23 */ /* 0x002ff20008010842 */
[----:B------:R1:W5:Y:S01]  /*18390*/  MUFU.EX2 R173, R0 ;  /* 0x0000000000ad7308 */ /* 0x0003620000000800 */
[--C-:B--2---:R-:W-:Y:S09]  /*183a0*/  FFMA.FTZ R4, R33, UR4, -R43.reuse ;  /* 0x0000000421047c23 */ /* 0x104ff2000801082b */
[----:B------:R2:W-:Y:S01]  /*183b0*/  MUFU.EX2 R211, R7 ;  /* 0x0000000700d37308 */ /* 0x0005e20000000800 */
[----:B---3--:R-:W-:Y:S09]  /*183c0*/  FFMA.FTZ R2, R54, UR4, -R64 ;  /* 0x0000000436027c23 */ /* 0x008ff20008010840 */
        /* <DEDUP_REMOVED lines=24> */
[--C-:B---3--:R-:W-:Y:S01]  /*18550*/  FFMA.FTZ R5, R80, UR4, -R43.reuse ;  /* 0x0000000450057c23 */ /* 0x108fe2000801082b */
[----:B------:R-:W-:Y:S08]  /*18560*/  FFMA.FTZ R80, R122, UR4, -R66 ;  /* 0x000000047a507c23 */ /* 0x000ff00008010842 */
[----:B------:R3:W-:Y:S01]  /*18570*/  MUFU.EX2 R239, R6 ;  /* 0x0000000600ef7308 */ /* 0x0007e20000000800 */
[----:B-1----:R-:W-:Y:S09]  /*18580*/  FFMA.FTZ R0, R35, UR4, -R64 ;  /* 0x0000000423007c23 */ /* 0x002ff20008010840 */
[----:B------:R1:W-:Y:S01]  /*18590*/  MUFU.EX2 R224, R0 ;  /* 0x0000000000e07308 */ /* 0x0003e20000000800 */
[--C-:B--2---:R-:W-:Y:S01]  /*185a0*/  FFMA.FTZ R4, R49, UR4, -R43.reuse ;  /* 0x0000000431047c23 */ /* 0x104fe2000801082b */
[----:B-----5:R-:W-:Y:S08]  /*185b0*/  F2FP.F16.F32.PACK_AB R49, R173, R127 ;  /* 0x0000007fad31723e */ /* 0x020ff000000000ff */
[----:B------:R2:W-:Y:S01]  /*185c0*/  MUFU.EX2 R250, R4 ;  /* 0x0000000400fa7308 */ /* 0x0005e20000000800 */
[----:B---3--:R-:W-:Y:S09]  /*185d0*/  FFMA.FTZ R6, R53, UR4, -R43 ;  /* 0x0000000435067c23 */ /* 0x008ff2000801082b */
[----:B------:R3:W-:Y:S01]  /*185e0*/  MUFU.EX2 R243, R6 ;  /* 0x0000000600f37308 */ /* 0x0007e20000000800 */
[----:B-1----:R-:W-:Y:S09]  /*185f0*/  FFMA.FTZ R0, R176, UR4, -R65 ;  /* 0x00000004b0007c23 */ /* 0x002ff20008010841 */
[----:B------:R1:W-:Y:S01]  /*18600*/  MUFU.EX2 R176, R0 ;  /* 0x0000000000b07308 */ /* 0x0003e20000000800 */
[--C-:B--2---:R-:W-:Y:S09]  /*18610*/  FFMA.FTZ R4, R21, UR4, -R43.reuse ;  /* 0x0000000415047c23 */ /* 0x104ff2000801082b */
[----:B------:R2:W4:Y:S01]  /*18620*/  MUFU.EX2 R12, R4 ;  /* 0x00000004000c7308 */ /* 0x0005220000000800 */
[----:B---3--:R-:W-:Y:S09]  /*18630*/  FFMA.FTZ R6, R69, UR4, -R43 ;  /* 0x0000000445067c23 */ /* 0x008ff2000801082b */
[----:B------:R-:W-:Y:S01]  /*18640*/  MUFU.EX2 R32, R7 ;  /* 0x0000000700207308 */ /* 0x000fe20000000800 */
[----:B-1----:R-:W-:Y:S09]  /*18650*/  FFMA.FTZ R0, R171, UR4, -R65 ;  /* 0x00000004ab007c23 */ /* 0x002ff20008010841 */
[----:B------:R1:W-:Y:S01]  /*18660*/  MUFU.EX2 R171, R0 ;  /* 0x0000000000ab7308 */ /* 0x0003e20000000800 */
[----:B--2---:R-:W-:Y:S01]  /*18670*/  FFMA.FTZ R4, R81, UR4, -R43 ;  /* 0x0000000451047c23 */ /* 0x004fe2000801082b */
[----:B----4-:R-:W-:Y:S01]  /*18680*/  MOV R69, R12 ;  /* 0x0000000c00457202 */ /* 0x010fe20000000f00 */
[--C-:B------:R-:W-:Y:S01]  /*18690*/  FFMA.FTZ R81, R123, UR4, -R66.reuse ;  /* 0x000000047b517c23 */ /* 0x100fe20008010842 */
[--C-:B-1----:R-:W-:Y:S06]  /*186a0*/  FFMA.FTZ R0, R170, UR4, -R65.reuse ;  /* 0x00000004aa007c23 */ /* 0x102fec0008010841 */
        /* <DEDUP_REMOVED lines=8> */
[----:B------:R-:W-:Y:S10]  /*18730*/  MUFU.EX2 R30, R6 ;  /* 0x00000006001e7308 */ /* 0x000ff40000000800 */
[----:B------:R1:W-:Y:S02]  /*18740*/  MUFU.EX2 R170, R0 ;  /* 0x0000000000aa7308 */ /* 0x0003e40000000800 */
[----:B-1----:R-:W-:Y:S08]  /*18750*/  FFMA.FTZ R0, R31, UR4, -R66 ;  /* 0x000000041f007c23 */ /* 0x002ff00008010842 */
[----:B------:R1:W-:Y:S10]  /*18760*/  MUFU.EX2 R31, R2 ;  /* 0x00000002001f7308 */ /* 0x0003f40000000800 */
[----:B------:R2:W-:Y:S01]  /*18770*/  MUFU.EX2 R178, R0 ;  /* 0x0000000000b27308 */ /* 0x0005e20000000800 */
[--C-:B-1----:R-:W-:Y:S01]  /*18780*/  FFMA.FTZ R2, R86, UR4, -R64.reuse ;  /* 0x0000000456027c23 */ /* 0x102fe20008010840 */
[--C-:B--2---:R-:W-:Y:S08]  /*18790*/  FFMA.FTZ R0, R23, UR4, -R64.reuse ;  /* 0x0000000417007c23 */ /* 0x104ff00008010840 */
        /* <DEDUP_REMOVED lines=17> */
[--C-:B-1----:R-:W-:Y:S08]  /*188b0*/  FFMA.FTZ R0, R28, UR4, -R66.reuse ;  /* 0x000000041c007c23 */ /* 0x102ff00008010842 */
        /* <DEDUP_REMOVED lines=15> */
[----:B---3--:R-:W-:Y:S01]  /*189b0*/  FFMA.FTZ R0, R67, UR4, -R64 ;  /* 0x0000000443007c23 */ /* 0x008fe20008010840 */
[----:B------:R-:W-:Y:S07]  /*189c0*/  MOV R67, R16 ;  /* 0x0000001000437202 */ /* 0x000fee0000000f00 */
[----:B------:R3:W-:Y:S02]  /*189d0*/  MUFU.EX2 R15, R0 ;  /* 0x00000000000f7308 */ /* 0x0007e40000000800 */
[--C-:B---3--:R-:W-:Y:S08]  /*189e0*/  FFMA.FTZ R0, R56, UR4, -R65.reuse ;  /* 0x0000000438007c23 */ /* 0x108ff00008010841 */
[----:B------:R3:W-:Y:S02]  /*189f0*/  MUFU.EX2 R225, R0 ;  /* 0x0000000000e17308 */ /* 0x0007e40000000800 */
[--C-:B---3--:R-:W-:Y:S08]  /*18a00*/  FFMA.FTZ R0, R57, UR4, -R65.reuse ;  /* 0x0000000439007c23 */ /* 0x108ff00008010841 */
[----:B------:R3:W-:Y:S02]  /*18a10*/  MUFU.EX2 R235, R0 ;  /* 0x0000000000eb7308 */ /* 0x0007e40000000800 */
[----:B---3--:R-:W-:Y:S08]  /*18a20*/  FFMA.FTZ R0, R60, UR4, -R65 ;  /* 0x000000043c007c23 */ /* 0x008ff00008010841 */
[----:B------:R3:W-:Y:S10]  /*18a30*/  MUFU.EX2 R60, R5 ;  /* 0x00000005003c7308 */ /* 0x0007f40000000800 */
[----:B------:R4:W5:Y:S01]  /*18a40*/  MUFU.EX2 R13, R0 ;  /* 0x00000000000d7308 */ /* 0x0009620000000800 */
[----:B---3--:R-:W-:Y:S01]  /*18a50*/  FFMA.FTZ R5, R84, UR4, -R43 ;  /* 0x0000000454057c23 */ /* 0x008fe2000801082b */
[----:B----4-:R-:W-:Y:S01]  /*18a60*/  FFMA.FTZ R0, R61, UR4, -R65 ;  /* 0x000000043d007c23 */ /* 0x010fe20008010841 */
[----:B-----5:R-:W-:Y:S07]  /*18a70*/  MOV R68, R13 ;  /* 0x0000000d00447202 */ /* 0x020fee0000000f00 */
[----:B------:R3:W4:Y:S02]  /*18a80*/  MUFU.EX2 R14, R0 ;  /* 0x00000000000e7308 */ /* 0x0007240000000800 */
[--C-:B---3--:R-:W-:Y:S01]  /*18a90*/  FFMA.FTZ R0, R58, UR4, -R66.reuse ;  /* 0x000000043a007c23 */ /* 0x108fe20008010842 */
[----:B----4-:R-:W-:Y:S07]  /*18aa0*/  MOV R70, R14 ;  /* 0x0000000e00467202 */ /* 0x010fee0000000f00 */
[----:B------:R3:W-:Y:S02]  /*18ab0*/  MUFU.EX2 R220, R0 ;  /* 0x0000000000dc7308 */ /* 0x0007e40000000800 */
[--C-:B---3--:R-:W-:Y:S02]  /*18ac0*/  FFMA.FTZ R0, R59, UR4, -R66.reuse ;  /* 0x000000043b007c23 */ /* 0x108fe40008010842 */
[----:B------:R-:W3:Y:S06]  /*18ad0*/  LDSM.16.MT88.4 R56, [R184+0x4400] ;  /* 0x00440000b838783b */ /* 0x000eec0000004200 */
[----:B------:R4:W-:Y:S02]  /*18ae0*/  MUFU.EX2 R233, R0 ;  /* 0x0000000000e97308 */ /* 0x0009e40000000800 */
[--C-:B----4-:R-:W-:Y:S08]  /*18af0*/  FFMA.FTZ R0, R62, UR4, -R66.reuse ;  /* 0x000000043e007c23 */ /* 0x110ff00008010842 */
[----:B------:R4:W-:Y:S02]  /*18b00*/  MUFU.EX2 R249, R0 ;  /* 0x0000000000f97308 */ /* 0x0009e40000000800 */
[----:B----4-:R-:W-:Y:S01]  /*18b10*/  FFMA.FTZ R0, R63, UR4, -R66 ;  /* 0x000000043f007c23 */ /* 0x010fe20008010842 */
[----:B------:R-:W-:Y:S07]  /*18b20*/  MOV R63, R15 ;  /* 0x0000000f003f7202 */ /* 0x000fee0000000f00 */
[----:B------:R4:W-:Y:S02]  /*18b30*/  MUFU.EX2 R33, R0 ;  /* 0x0000000000217308 */ /* 0x0009e40000000800 */
[--C-:B----4-:R-:W-:Y:S08]  /*18b40*/  FFMA.FTZ R0, R71, UR4, -R64.reuse ;  /* 0x0000000447007c23 */ /* 0x110ff00008010840 */
[----:B------:R4:W-:Y:S10]  /*18b50*/  MUFU.EX2 R71, R4 ;  /* 0x0000000400477308 */ /* 0x0009f40000000800 */
[----:B------:R5:W-:Y:S01]  /*18b60*/  MUFU.EX2 R29, R0 ;  /* 0x00000000001d7308 */ /* 0x000be20000000800 */
[----:B----4-:R-:W-:Y:S01]  /*18b70*/  FFMA.FTZ R4, R85, UR4, -R43 ;  /* 0x0000000455047c23 */ /* 0x010fe2000801082b */
[----:B-----5:R-:W-:Y:S01]  /*18b80*/  FFMA.FTZ R0, R82, UR4, -R64 ;  /* 0x0000000452007c23 */ /* 0x020fe20008010840 */
[----:B------:R-:W-:Y:S07]  /*18b90*/  FFMA.FTZ R82, R126, UR4, -R66 ;  /* 0x000000047e527c23 */ /* 0x000fee0008010842 */
        /* <DEDUP_REMOVED lines=28> */
[--C-:B------:R-:W-:Y:S07]  /*18d60*/  FFMA.FTZ R78, R121, UR4, -R65.reuse ;  /* 0x00000004794e7c23 */ /* 0x100fee0008010841 */
[----:B------:R4:W-:Y:S02]  /*18d70*/  MUFU.EX2 R252, R0 ;  /* 0x0000000000fc7308 */ /* 0x0009e40000000800 */
[----:B----4-:R-:W-:Y:S01]  /*18d80*/  FFMA.FTZ R0, R79, UR4, -R66 ;  /* 0x000000044f007c23 */ /* 0x010fe20008010842 */
[----:B------:R-:W-:Y:S07]  /*18d90*/  FFMA.FTZ R79, R124, UR4, -R65 ;  /* 0x000000047c4f7c23 */ /* 0x000fee0008010841 */
        /* <DEDUP_REMOVED lines=18> */
[----:B------:R-:W-:Y:S03]  /*18ec0*/  PLOP3.LUT P0, PT, PT, PT, UP0, 0x80, 0x0 ;  /* 0x000000000000781c */ /* 0x000fe60003f0f008 */
[----:B------:R-:W-:Y:S06]  /*18ed0*/  FMUL.FTZ R0, R0, UR4 ;  /* 0x0000000400007c20 */ /* 0x000fec0008410000 */
[----:B------:R-:W2:Y:S01]  /*18ee0*/  MUFU.EX2 R0, R0 ;  /* 0x0000000000007308 */ /* 0x000ea20000000800 */
[----:B----4-:R-:W-:Y:S01]  /*18ef0*/  FMUL.FTZ R2, R3, UR4 ;  /* 0x0000000403027c20 */ /* 0x010fe20008410000 */
[--C-:B------:R-:W-:Y:S01]  /*18f00*/  FFMA.FTZ R3, R96, UR4, -R43.reuse ;  /* 0x0000000460037c23 */ /* 0x100fe2000801082b */
[C---:B-----5:R-:W-:Y:S01]  /*18f10*/  FMUL.FTZ R6, R36.reuse, R142 ;  /* 0x0000008e24067220 */ /* 0x060fe20000410000 */
[C---:B------:R-:W-:Y:S01]  /*18f20*/  FMUL.FTZ R7, R36.reuse, R143 ;  /* 0x0000008f24077220 */ /* 0x040fe20000410000 */
[C---:B------:R-:W-:Y:S05]  /*18f30*/  FMUL.FTZ R19, R36.reuse, R147 ;  /* 0x0000009324137220 */ /* 0x040fea0000410000 */
[----:B------:R4:W-:Y:S01]  /*18f40*/  MUFU.EX2 R35, R3 ;  /* 0x0000000300237308 */ /* 0x0009e20000000800 */
[----:B------:R-:W-:Y:S01]  /*18f50*/  MOV R147, R34 ;  /* 0x0000002200937202 */ /* 0x000fe20000000f00 */
[C---:B------:R-:W-:Y:S01]  /*18f60*/  FMUL.FTZ R22, R36.reuse, R154 ;  /* 0x0000009a24167220 */ /* 0x040fe20000410000 */
[----:B------:R-:W-:Y:S01]  /*18f70*/  FMUL.FTZ R34, R36, R162 ;  /* 0x000000a224227220 */ /* 0x000fe20000410000 */
[----:B------:R-:W-:Y:S01]  /*18f80*/  MOV R162, R67 ;  /* 0x0000004300a27202 */ /* 0x000fe20000000f00 */
[-C--:B-1----:R-:W-:Y:S05]  /*18f90*/  HMMA.16816.F32 R4, R44, R24.reuse, R4 ;  /* 0x000000182c04723c */ /* 0x082fea0000001804 */
[----:B------:R-:W1:Y:S01]  /*18fa0*/  MUFU.EX2 R2, R2 ;  /* 0x0000000200027308 */ /* 0x000e620000000800 */
[C---:B--2---:R-:W-:Y:S01]  /*18fb0*/  FMUL.FTZ R14, R0.reuse, R150 ;  /* 0x00000096000e7220 */ /* 0x044fe20000410000 */
[C---:B------:R-:W-:Y:S01]  /*18fc0*/  FMUL.FTZ R11, R0.reuse, R139 ;  /* 0x0000008b000b7220 */ /* 0x040fe20000410000 */
[----:B------:R-:W2:Y:S03]  /*18fd0*/  LDL.LU R150, [R1] ;  /* 0x0000000001967983 */ /* 0x000ea60000300800 */
[C---:B------:R-:W-:Y:S01]  /*18fe0*/  FMUL.FTZ R10, R0.reuse, R138 ;  /* 0x0000008a000a7220 */ /* 0x040fe20000410000 */
[----:B------:R-:W5:Y:S01]  /*18ff0*/  LDL.LU R85, [R1+0x4] ;  /* 0x0000040001557983 */ /* 0x000f620000300800 */
[--C-:B----4-:R-:W-:Y:S01]  /*19000*/  FFMA.FTZ R3, R97, UR4, -R43.reuse ;  /* 0x0000000461037c23 */ /* 0x110fe2000801082b */
[----:B------:R-:W-:Y:S01]  /*19010*/  FMUL.FTZ R15, R0, R151 ;  /* 0x00000097000f7220 */ /* 0x000fe20000410000 */
[----:B------:R-:W-:Y:S01]  /*19020*/  MOV R142, R18 ;  /* 0x00000012008e7202 */ /* 0x000fe20000000f00 */
[----:B------:R-:W4:Y:S01]  /*19030*/  LDL.LU R139, [R1+0x8] ;  /* 0x00000800018b7983 */ /* 0x000f220000300800 */
[----:B------:R3:W4:Y:S01]  /*19040*/  MUFU.EX2 R141, R3 ;  /* 0x00000003008d7308 */ /* 0x0007220000000800 */
[----:B------:R-:W-:Y:S01]  /*19050*/  MOV R143, R17 ;  /* 0x00000011008f7202 */ /* 0x000fe20000000f00 */
[----:B------:R-:W-:Y:S01]  /*19060*/  FMUL.FTZ R17, R37, R145 ;  /* 0x0000009125117220 */ /* 0x000fe20000410000 */
[----:B------:R-:W4:Y:S01]  /*19070*/  LDL.LU R138, [R1+0xc] ;  /* 0x00000c00018a7983 */ /* 0x000f220000300800 */
[C---:B-1----:R-:W-:Y:S01]  /*19080*/  FMUL.FTZ R13, R2.reuse, R149 ;  /* 0x00000095020d7220 */ /* 0x042fe20000410000 */
[C---:B------:R-:W-:Y:S01]  /*19090*/  FMUL.FTZ R9, R2.reuse, R137 ;  /* 0x0000008902097220 */ /* 0x040fe20000410000 */
[C---:B------:R-:W-:Y:S01]  /*190a0*/  FMUL.FTZ R8, R2.reuse, R136 ;  /* 0x0000008802087220 */ /* 0x040fe20000410000 */
[----:B------:R-:W-:Y:S01]  /*190b0*/  FMUL.FTZ R12, R2, R148 ;  /* 0x00000094020c7220 */ /* 0x000fe20000410000 */
[----:B------:R-:W-:Y:S01]  /*190c0*/  MOV R145, R69 ;  /* 0x0000004500917202 */ /* 0x000fe20000000f00 */
[----:B------:R-:W-:Y:S01]  /*190d0*/  FMUL.FTZ R18, R36, R146 ;  /* 0x0000009224127220 */ /* 0x000fe20000410000 */
[----:B------:R-:W-:Y:S01]  /*190e0*/  MOV R146, R68 ;  /* 0x0000004400927202 */ /* 0x000fe20000000f00 */
[----:B------:R-:W-:Y:S01]  /*190f0*/  FFMA.FTZ R69, R116, UR4, -R43 ;  /* 0x0000000474457c23 */ /* 0x000fe2000801082b */
[----:B------:R-:W-:Y:S01]  /*19100*/  MOV R154, R23 ;  /* 0x00000017009a7202 */ /* 0x000fe20000000f00 */
[C---:B------:R-:W-:Y:S04]  /*19110*/  HMMA.16816.F32 R8, R48.reuse, R24, R8 ;  /* 0x000000183008723c */ /* 0x040fe80000001808 */
[--C-:B---3--:R-:W-:Y:S01]  /*19120*/  FFMA.FTZ R3, R98, UR4, -R64.reuse ;  /* 0x0000000462037c23 */ /* 0x108fe20008010840 */
[----:B------:R-:W-:Y:S01]  /*19130*/  FMUL.FTZ R23, R36, R155 ;  /* 0x0000009b24177220 */ /* 0x000fe20000410000 */
[-C--:B------:R-:W-:Y:S02]  /*19140*/  HMMA.16816.F32 R12, R48, R26.reuse, R12 ;  /* 0x0000001a300c723c */ /* 0x080fe4000000180c */
[----:B------:R1:W-:Y:S03]  /*19150*/  MUFU.EX2 R149, R3 ;  /* 0x0000000300957308 */ /* 0x0003e60000000800 */
[C---:B------:R-:W-:Y:S01]  /*19160*/  FMUL.FTZ R24, R2.reuse, R156 ;  /* 0x0000009c02187220 */ /* 0x040fe20000410000 */
[C---:B------:R-:W-:Y:S05]  /*19170*/  HMMA.16816.F32 R16, R44.reuse, R26, R16 ;  /* 0x0000001a2c10723c */ /* 0x040fea0000001810 */
[----:B------:R-:W-:Y:S01]  /*19180*/  FMUL.FTZ R25, R2, R157 ;  /* 0x0000009d02197220 */ /* 0x000fe20000410000 */
[-C--:B------:R-:W-:Y:S05]  /*19190*/  HMMA.16816.F32 R20, R44, R52.reuse, R20 ;  /* 0x000000342c14723c */ /* 0x080fea0000001814 */
[C---:B------:R-:W-:Y:S01]  /*191a0*/  FMUL.FTZ R27, R0.reuse, R159 ;  /* 0x0000009f001b7220 */ /* 0x040fe20000410000 */
[----:B------:R-:W-:Y:S01]  /*191b0*/  MOV R159, R28 ;  /* 0x0000001c009f7202 */ /* 0x000fe20000000f00 */
[----:B-1----:R-:W-:Y:S01]  /*191c0*/  FFMA.FTZ R3, R99, UR4, -R64 ;  /* 0x0000000463037c23 */ /* 0x002fe20008010840 */
[----:B------:R-:W-:Y:S03]  /*191d0*/  FMUL.FTZ R26, R0, R158 ;  /* 0x0000009e001a7220 */ /* 0x000fe60000410000 */
[----:B------:R1:W3:Y:S01]  /*191e0*/  MUFU.EX2 R153, R3 ;  /* 0x0000000300997308 */ /* 0x0002e20000000800 */
        /* <DEDUP_REMOVED lines=10> */
[--C-:B------:R-:W-:Y:S01]  /*19290*/  FFMA.FTZ R67, R110, UR4, -R66.reuse ;  /* 0x000000046e437c23 */ /* 0x100fe20008010842 */
[--C-:B-1----:R-:W-:Y:S01]  /*192a0*/  FFMA.FTZ R3, R88, UR4, -R65.reuse ;  /* 0x0000000458037c23 */ /* 0x102fe20008010841 */
[-C--:B------:R-:W-:Y:S03]  /*192b0*/  HMMA.16816.F32 R28, R48, R54.reuse, R28 ;  /* 0x00000036301c723c */ /* 0x080fe6000000181c */
[----:B------:R1:W-:Y:S01]  /*192c0*/  MUFU.EX2 R137, R3 ;  /* 0x0000000300897308 */ /* 0x0003e20000000800 */
[----:B------:R-:W-:Y:S01]  /*192d0*/  MOV R70, R63 ;  /* 0x0000003f00467202 */ /* 0x000fe20000000f00 */
[----:B------:R-:W-:Y:S01]  /*192e0*/  FFMA.FTZ R68, R111, UR4, -R66 ;  /* 0x000000046f447c23 */ /* 0x000fe20008010842 */
[----:B------:R-:W-:Y:S02]  /*192f0*/  MOV R156, R62 ;  /* 0x0000003e009c7202 */ /* 0x000fe40000000f00 */
[----:B------:R-:W-:Y:S03]  /*19300*/  MOV R157, R61 ;  /* 0x0000003d009d7202 */ /* 0x000fe60000000f00 */
[----:B------:R-:W-:Y:S02]  /*19310*/  MOV R158, R60 ;  /* 0x0000003c009e7202 */ /* 0x000fe40000000f00 */
[----:B------:R-:W-:Y:S01]  /*19320*/  MOV R167, R32 ;  /* 0x0000002000a77202 */ /* 0x000fe20000000f00 */
[C---:B------:R-:W-:Y:S01]  /*19330*/  FMUL.FTZ R32, R37.reuse, R160 ;  /* 0x000000a025207220 */ /* 0x040fe20000410000 */
[----:B------:R-:W3:Y:S01]  /*19340*/  LDSM.16.MT88.4 R60, [R185+0x4400] ;  /* 0x00440000b93c783b */ /* 0x000ee20000004200 */
[----:B------:R-:W-:Y:S01]  /*19350*/  MOV R160, R33 ;  /* 0x0000002100a07202 */ /* 0x000fe20000000f00 */
[----:B------:R-:W-:Y:S01]  /*19360*/  FMUL.FTZ R33, R37, R161 ;  /* 0x000000a125217220 */ /* 0x000fe20000410000 */
[----:B------:R-:W-:Y:S01]  /*19370*/  MOV R140, R35 ;  /* 0x00000023008c7202 */ /* 0x000fe20000000f00 */
[----:B------:R-:W-:Y:S01]  /*19380*/  FMUL.FTZ R35, R36, R163 ;  /* 0x000000a324237220 */ /* 0x000fe20000410000 */
[----:B-1----:R-:W-:Y:S01]  /*19390*/  FFMA.FTZ R3, R89, UR4, -R65 ;  /* 0x0000000459037c23 */ /* 0x002fe20008010841 */
[----:B------:R-:W-:Y:S01]  /*193a0*/  MOV R144, R70 ;  /* 0x0000004600907202 */ /* 0x000fe20000000f00 */
[----:B------:R-:W-:Y:S01]  /*193b0*/  FFMA.FTZ R70, R117, UR4, -R43 ;  /* 0x0000000475467c23 */ /* 0x000fe2000801082b */
[----:B------:R-:W-:Y:S01]  /*193c0*/  F2FP.F16.F32.PACK_AB R48, R217, R211 ;  /* 0x000000d3d930723e */ /* 0x000fe200000000ff */
[----:B------:R1:W4:Y:S01]  /*193d0*/  MUFU.EX2 R136, R3 ;  /* 0x0000000300887308 */ /* 0x0003220000000800 */
[----:B------:R-:W-:Y:S01]  /*193e0*/  F2FP.F16.F32.PACK_AB R49, R214, R196 ;  /* 0x000000c4d631723e */ /* 0x000fe200000000ff */
[----:B------:R-:W-:Y:S01]  /*193f0*/  HMMA.16816.F32 R32, R44, R54, R32 ;  /* 0x000000362c20723c */ /* 0x000fe20000001820 */
[----:B------:R-:W3:Y:S03]  /*19400*/  LDSM.16.MT88.4 R52, [R184+0x4800] ;  /* 0x00480000b834783b */ /* 0x000ee60000004200 */
[----:B------:R-:W-:Y:S02]  /*19410*/  F2FP.F16.F32.PACK_AB R50, R223, R218 ;  /* 0x000000dadf32723e */ /* 0x000fe400000000ff */
[----:B------:R-:W-:Y:S02]  /*19420*/  F2FP.F16.F32.PACK_AB R51, R224, R215 ;  /* 0x000000d7e033723e */ /* 0x000fe400000000ff */
[----:B------:R-:W-:Y:S03]  /*19430*/  F2FP.F16.F32.PACK_AB R44, R171, R176 ;  /* 0x000000b0ab2c723e */ /* 0x000fe600000000ff */
[----:B------:R-:W-:Y:S02]  /*19440*/  F2FP.F16.F32.PACK_AB R46, R219, R210 ;  /* 0x000000d2db2e723e */ /* 0x000fe400000000ff */
[-C--:B------:R-:W-:Y:S05]  /*19450*/  HMMA.16816.F32 R4, R48, R56.reuse, R4 ;  /* 0x000000383004723c */ /* 0x080fea0000001804 */
[--C-:B-1----:R-:W-:Y:S01]  /*19460*/  FFMA.FTZ R3, R92, UR4, -R65.reuse ;  /* 0x000000045c037c23 */ /* 0x102fe20008010841 */
[----:B------:R-:W-:Y:S02]  /*19470*/  F2FP.F16.F32.PACK_AB R45, R169, R168 ;  /* 0x000000a8a92d723e */ /* 0x000fe400000000ff */
[----:B------:R-:W-:Y:S01]  /*19480*/  F2FP.F16.F32.PACK_AB R47, R178, R170 ;  /* 0x000000aab22f723e */ /* 0x000fe200000000ff */
[----:B------:R1:W-:Y:S02]  /*19490*/  MUFU.EX2 R148, R3 ;  /* 0x0000000300947308 */ /* 0x0003e40000000800 */
[----:B------:R-:W-:Y:S01]  /*194a0*/  MOV R161, R71 ;  /* 0x0000004700a17202 */ /* 0x000fe20000000f00 */
[----:B------:R-:W-:Y:S01]  /*194b0*/  FFMA.FTZ R71, R118, UR4, -R64 ;  /* 0x0000000476477c23 */ /* 0x000fe20008010840 */
[----:B------:R-:W-:Y:S02]  /*194c0*/  MOV R151, R140 ;  /* 0x0000008c00977202 */ /* 0x000fe40000000f00 */
[C---:B------:R-:W-:Y:S04]  /*194d0*/  HMMA.16816.F32 R8, R44.reuse, R56, R8 ;  /* 0x000000382c08723c */ /* 0x040fe80000001808 */
[----:B------:R-:W-:Y:S01]  /*194e0*/  MUFU.EX2 R71, R71 ;  /* 0x0000004700477308 */ /* 0x000fe20000000800 */
[----:B------:R-:W-:Y:S01]  /*194f0*/  MOV R140, R76 ;  /* 0x0000004c008c7202 */ /* 0x000fe20000000f00 */
[-C--:B------:R-:W-:Y:S05]  /*19500*/  HMMA.16816.F32 R12, R44, R58.reuse, R12 ;  /* 0x0000003a2c0c723c */ /* 0x080fea000000180c */
[----:B-1----:R-:W-:Y:S01]  /*19510*/  FFMA.FTZ R3, R93, UR4, -R65 ;  /* 0x000000045d037c23 */ /* 0x002fe20008010841 */
[C---:B------:R-:W-:Y:S01]  /*19520*/  HMMA.16816.F32 R16, R48.reuse, R58, R16 ;  /* 0x0000003a3010723c */ /* 0x040fe20000001810 */
[----:B------:R-:W1:Y:S01]  /*19530*/  LDSM.16.MT88.4 R56, [R185+0x4800] ;  /* 0x00480000b938783b */ /* 0x000e620000004200 */
[----:B------:R-:W-:Y:S04]  /*19540*/  MUFU.EX2 R76, R68 ;  /* 0x00000044004c7308 */ /* 0x000fe80000000800 */
[-C--:B---3--:R-:W-:Y:S06]  /*19550*/  HMMA.16816.F32 R20, R48, R60.reuse, R20 ;  /* 0x0000003c3014723c */ /* 0x088fec0000001814 */
[----:B------:R3:W4:Y:S01]  /*19560*/  MUFU.EX2 R152, R3 ;  /* 0x0000000300987308 */ /* 0x0007220000000800 */
[C---:B------:R-:W-:Y:S06]  /*19570*/  HMMA.16816.F32 R24, R44.reuse, R60, R24 ;  /* 0x0000003c2c18723c */ /* 0x040fec0000001818 */
[-C--:B------:R-:W-:Y:S03]  /*19580*/  HMMA.16816.F32 R28, R44, R62.reuse, R28 ;  /* 0x0000003e2c1c723c */ /* 0x080fe6000000181c */
[----:B------:R-:W-:Y:S03]  /*19590*/  MUFU.EX2 R68, R75 ;  /* 0x0000004b00447308 */ /* 0x000fe60000000800 */
[----:B------:R-:W-:Y:S01]  /*195a0*/  HMMA.16816.F32 R32, R48, R62, R32 ;  /* 0x0000003e3020723c */ /* 0x000fe20000001820 */
[----:B------:R-:W1:Y:S04]  /*195b0*/  LDSM.16.MT88.4 R60, [R184+0x4c00] ;  /* 0x004c0000b83c783b */ /* 0x000e680000004200 */
[--C-:B---3--:R-:W-:Y:S01]  /*195c0*/  FFMA.FTZ R3, R90, UR4, -R66.reuse ;  /* 0x000000045a037c23 */ /* 0x108fe20008010842 */
[----:B------:R-:W-:Y:S02]  /*195d0*/  F2FP.F16.F32.PACK_AB R44, R239, R232 ;  /* 0x000000e8ef2c723e */ /* 0x000fe400000000ff */
[----:B------:R-:W-:Y:S01]  /*195e0*/  F2FP.F16.F32.PACK_AB R45, R240, R231 ;  /* 0x000000e7f02d723e */ /* 0x000fe200000000ff */
[----:B------:R3:W-:Y:S02]  /*195f0*/  MUFU.EX2 R134, R3 ;  /* 0x0000000300867308 */ /* 0x0007e40000000800 */
[----:B------:R-:W-:Y:S02]  /*19600*/  F2FP.F16.F32.PACK_AB R46, R250, R244 ;  /* 0x000000f4fa2e723e */ /* 0x000fe400000000ff */
[----:B------:R-:W-:Y:S02]  /*19610*/  F2FP.F16.F32.PACK_AB R47, R247, R242 ;  /* 0x000000f2f72f723e */ /* 0x000fe400000000ff */
[----:B------:R-:W-:Y:S02]  /*19620*/  F2FP.F16.F32.PACK_AB R48, R230, R222 ;  /* 0x000000dee630723e */ /* 0x000fe400000000ff */
[----:B------:R-:W-:Y:S02]  /*19630*/  F2FP.F16.F32.PACK_AB R50, R241, R236 ;  /* 0x000000ecf132723e */ /* 0x000fe400000000ff */
[----:B------:R-:W-:Y:S01]  /*19640*/  F2FP.F16.F32.PACK_AB R49, R226, R177 ;  /* 0x000000b1e231723e */ /* 0x000fe200000000ff */
[-C--:B------:R-:W-:Y:S05]  /*19650*/  HMMA.16816.F32 R4, R44, R52.reuse, R4 ;  /* 0x000000342c04723c */ /* 0x080fea0000001804 */
[----:B------:R-:W-:Y:S01]  /*19660*/  F2FP.F16.F32.PACK_AB R51, R234, R229 ;  /* 0x000000e5ea33723e */ /* 0x000fe200000000ff */
[--C-:B---3--:R-:W-:Y:S04]  /*19670*/  FFMA.FTZ R3, R91, UR4, -R66.reuse ;  /* 0x000000045b037c23 */ /* 0x108fe80008010842 */
[----:B------:R3:W4:Y:S02]  /*19680*/  MUFU.EX2 R132, R3 ;  /* 0x0000000300847308 */ /* 0x0007240000000800 */
[C---:B------:R-:W-:Y:S06]  /*19690*/  HMMA.16816.F32 R8, R48.reuse, R52, R8 ;  /* 0x000000343008723c */ /* 0x040fec0000001808 */
[-C--:B------:R-:W-:Y:S06]  /*196a0*/  HMMA.16816.F32 R12, R48, R54.reuse, R12 ;  /* 0x00000036300c723c */ /* 0x080fec000000180c */
[C---:B------:R-:W-:Y:S01]  /*196b0*/  HMMA.16816.F32 R16, R44.reuse, R54, R16 ;  /* 0x000000362c10723c */ /* 0x040fe20000001810 */
[----:B------:R-:W2:Y:S04]  /*196c0*/  LDSM.16.MT88.4 R52, [R185+0x4c00] ;  /* 0x004c0000b934783b */ /* 0x000ea80000004200 */
[--C-:B---3--:R-:W-:Y:S01]  /*196d0*/  FFMA.FTZ R3, R94, UR4, -R66.reuse ;  /* 0x000000045e037c23 */ /* 0x108fe20008010842 */
[-C--:B-1----:R-:W-:Y:S03]  /*196e0*/  HMMA.16816.F32 R20, R44, R56.reuse, R20 ;  /* 0x000000382c14723c */ /* 0x082fe60000001814 */
[----:B------:R1:W-:Y:S03]  /*196f0*/  MUFU.EX2 R99, R3 ;  /* 0x0000000300637308 */ /* 0x0003e60000000800 */
[C---:B------:R-:W-:Y:S06]  /*19700*/  HMMA.16816.F32 R24, R48.reuse, R56, R24 ;  /* 0x000000383018723c */ /* 0x040fec0000001818 */
[-C--:B------:R-:W-:Y:S06]  /*19710*/  HMMA.16816.F32 R28, R48, R58.reuse, R28 ;  /* 0x0000003a301c723c */ /* 0x080fec000000181c */
[----:B------:R-:W-:Y:S01]  /*19720*/  HMMA.16816.F32 R32, R44, R58, R32 ;  /* 0x0000003a2c20723c */ /* 0x000fe20000001820 */
[----:B------:R-:W3:Y:S04]  /*19730*/  LDSM.16.MT88.4 R56, [R184+0x5000] ;  /* 0x00500000b838783b */ /* 0x000ee80000004200 */
[--C-:B-1----:R-:W-:Y:S01]  /*19740*/  FFMA.FTZ R3, R95, UR4, -R66.reuse ;  /* 0x000000045f037c23 */ /* 0x102fe20008010842 */
[----:B------:R-:W-:Y:S02]  /*19750*/  F2FP.F16.F32.PACK_AB R50, R161, R146 ;  /* 0x00000092a132723e */ /* 0x000fe400000000ff */
[----:B------:R-:W-:Y:S01]  /*19760*/  F2FP.F16.F32.PACK_AB R46, R145, R162 ;  /* 0x000000a2912e723e */ /* 0x000fe200000000ff */
[----:B------:R1:W3:Y:S02]  /*19770*/  MUFU.EX2 R133, R3 ;  /* 0x0000000300857308 */ /* 0x0002e40000000800 */
[----:B------:R-:W-:Y:S02]  /*19780*/  F2FP.F16.F32.PACK_AB R47, R144, R147 ;  /* 0x00000093902f723e */ /* 0x000fe400000000ff */
[----:B------:R-:W-:Y:S02]  /*19790*/  F2FP.F16.F32.PACK_AB R44, R243, R238 ;  /* 0x000000eef32c723e */ /* 0x000fe400000000ff */
[----:B------:R-:W-:Y:S02]  /*197a0*/  F2FP.F16.F32.PACK_AB R45, R246, R237 ;  /* 0x000000edf62d723e */ /* 0x000fe400000000ff */
[----:B------:R-:W-:Y:S02]  /*197b0*/  F2FP.F16.F32.PACK_AB R48, R235, R225 ;  /* 0x000000e1eb30723e */ /* 0x000fe400000000ff */
[----:B------:R-:W-:Y:S02]  /*197c0*/  F2FP.F16.F32.PACK_AB R49, R233, R220 ;  /* 0x000000dce931723e */ /* 0x000fe400000000ff */
[----:B------:R-:W-:Y:S01]  /*197d0*/  F2FP.F16.F32.PACK_AB R51, R160, R249 ;  /* 0x000000f9a033723e */ /* 0x000fe200000000ff */
[-C--:B------:R-:W-:Y:S03]  /*197e0*/  HMMA.16816.F32 R4, R44, R60.reuse, R4 ;  /* 0x0000003c2c04723c */ /* 0x080fe60000001804 */
[--C-:B-1----:R-:W-:Y:S03]  /*197f0*/  FFMA.FTZ R3, R100, UR4, -R43.reuse ;  /* 0x0000000464037c23 */ /* 0x102fe6000801082b */
[C---:B------:R-:W-:Y:S01]  /*19800*/  HMMA.16816.F32 R8, R48.reuse, R60, R8 ;  /* 0x0000003c3008723c */ /* 0x040fe20000001808 */
[----:B------:R1:W-:Y:S05]  /*19810*/  MUFU.EX2 R98, R3 ;  /* 0x0000000300627308 */ /* 0x0003ea0000000800 */
[-C--:B------:R-:W-:Y:S05]  /*19820*/  HMMA.16816.F32 R12, R48, R62.reuse, R12 ;  /* 0x0000003e300c723c */ /* 0x080fea000000180c */
[----:B------:R-:W-:Y:S01]  /*19830*/  FFMA.FTZ R60, R107, UR4, -R66 ;  /* 0x000000046b3c7c23 */ /* 0x000fe20008010842 */
[C---:B------:R-:W-:Y:S06]  /*19840*/  HMMA.16816.F32 R16, R44.reuse, R62, R16 ;  /* 0x0000003e2c10723c */ /* 0x040fec0000001810 */
[-C--:B--2---:R-:W-:Y:S05]  /*19850*/  HMMA.16816.F32 R20, R44, R52.reuse, R20 ;  /* 0x000000342c14723c */ /* 0x084fea0000001814 */
[----:B-1----:R-:W-:Y:S01]  /*19860*/  FFMA.FTZ R3, R101, UR4, -R43 ;  /* 0x0000000465037c23 */ /* 0x002fe2000801082b */
        /* <DEDUP_REMOVED lines=10> */
[----:B-----5:R-:W-:Y:S01]  /*19910*/  FFMA.FTZ R36, R36, R85, R175 ;  /* 0x0000005524247223 */ /* 0x020fe200000100af */
[----:B------:R-:W-:Y:S01]  /*19920*/  F2FP.F16.F32.PACK_AB R51, R154, R157 ;  /* 0x0000009d9a33723e */ /* 0x000fe200000000ff */
[----:B------:R-:W-:Y:S01]  /*19930*/  FFMA.FTZ R37, R37, R150, R180 ;  /* 0x0000009625257223 */ /* 0x000fe200000100b4 */
[----:B------:R-:W-:Y:S01]  /*19940*/  F2FP.F16.F32.PACK_AB R44, R159, R251 ;  /* 0x000000fb9f2c723e */ /* 0x000fe200000000ff */
[----:B----4-:R-:W-:Y:S01]  /*19950*/  FFMA.FTZ R2, R2, R139, R172 ;  /* 0x0000008b02027223 */ /* 0x010fe200000100ac */
[----:B------:R-:W-:Y:S01]  /*19960*/  F2FP.F16.F32.PACK_AB R46, R143, R156 ;  /* 0x0000009c8f2e723e */ /* 0x000fe200000000ff */
[----:B------:R-:W-:Y:S03]  /*19970*/  FADD.FTZ R37, R181, R37 ;  /* 0x00000025b5257221 */ /* 0x000fe60000010000 */
[----:B------:R2:W-:Y:S01]  /*19980*/  MUFU.EX2 R85, R60 ;  /* 0x0000003c00557308 */ /* 0x0005e20000000800 */
[-C--:B---3--:R-:W-:Y:S05]  /*19990*/  HMMA.16816.F32 R4, R48, R56.reuse, R4 ;  /* 0x000000383004723c */ /* 0x088fea0000001804 */
[----:B------:R-:W-:Y:S01]  /*199a0*/  F2FP.F16.F32.PACK_AB R45, R248, R245 ;  /* 0x000000f5f82d723e */ /* 0x000fe200000000ff */
[----:B------:R-:W-:Y:S01]  /*199b0*/  FFMA.FTZ R0, R0, R138, R127 ;  /* 0x0000008a00007223 */ /* 0x000fe2000001007f */
[----:B------:R-:W-:Y:S01]  /*199c0*/  F2FP.F16.F32.PACK_AB R47, R142, R252 ;  /* 0x000000fc8e2f723e */ /* 0x000fe200000000ff */
[----:B-1----:R-:W-:Y:S03]  /*199d0*/  FFMA.FTZ R3, R103, UR4, -R64 ;  /* 0x0000000467037c23 */ /* 0x002fe60008010840 */
[----:B------:R-:W-:Y:S01]  /*199e0*/  MOV R150, R141 ;  /* 0x0000008d00967202 */ /* 0x000fe20000000f00 */
[----:B------:R1:W-:Y:S01]  /*199f0*/  MUFU.EX2 R93, R3 ;  /* 0x00000003005d7308 */ /* 0x0003e20000000800 */
[----:B------:R-:W-:Y:S01]  /*19a00*/  MOV R138, R84 ;  /* 0x00000054008a7202 */ /* 0x000fe20000000f00 */
[C---:B------:R-:W-:Y:S01]  /*19a10*/  HMMA.16816.F32 R8, R44.reuse, R56, R8 ;  /* 0x000000382c08723c */ /* 0x040fe20000001808 */
[----:B--2---:R-:W2:Y:S03]  /*19a20*/  LDSM.16.MT88.4 R60, [R185+0x5000] ;  /* 0x00500000b93c783b */ /* 0x004ea60000004200 */
[----:B------:R-:W-:Y:S01]  /*19a30*/  MOV R139, R77 ;  /* 0x0000004d008b7202 */ /* 0x000fe20000000f00 */
[----:B------:R-:W-:Y:S01]  /*19a40*/  FADD.FTZ R2, R174, R2 ;  /* 0x00000002ae027221 */ /* 0x000fe20000010000 */
[-C--:B------:R-:W-:Y:S02]  /*19a50*/  HMMA.16816.F32 R12, R44, R58.reuse, R12 ;  /* 0x0000003a2c0c723c */ /* 0x080fe4000000180c */
[----:B------:R-:W-:Y:S03]  /*19a60*/  MUFU.EX2 R84, R69 ;  /* 0x0000004500547308 */ /* 0x000fe60000000800 */
[----:B------:R-:W-:Y:S01]  /*19a70*/  MOV R141, R83 ;  /* 0x00000053008d7202 */ /* 0x000fe20000000f00 */
[C---:B------:R-:W-:Y:S01]  /*19a80*/  HMMA.16816.F32 R16, R48.reuse, R58, R16 ;  /* 0x0000003a3010723c */ /* 0x040fe20000001810 */
[----:B------:R-:W3:Y:S05]  /*19a90*/  LDSM.16.MT88.4 R56, [R185+0x5400] ;  /* 0x00540000b938783b */ /* 0x000eea0000004200 */
[----:B------:R-:W-:Y:S01]  /*19aa0*/  MUFU.EX2 R83, R70 ;  /* 0x0000004600537308 */ /* 0x000fe20000000800 */
[--C-:B-1----:R-:W-:Y:S01]  /*19ab0*/  FFMA.FTZ R3, R112, UR4, -R43.reuse ;  /* 0x0000000470037c23 */ /* 0x102fe2000801082b */
[----:B------:R-:W-:Y:S08]  /*19ac0*/  FADD.FTZ R2, R183, R2 ;  /* 0x00000002b7027221 */ /* 0x000ff00000010000 */
[----:B------:R1:W-:Y:S01]  /*19ad0*/  MUFU.EX2 R96, R3 ;  /* 0x0000000300607308 */ /* 0x0003e20000000800 */
[----:B------:R-:W-:Y:S09]  /*19ae0*/  FADD.FTZ R2, R213, R2 ;  /* 0x00000002d5027221 */ /* 0x000ff20000010000 */
[----:B------:R-:W-:Y:S10]  /*19af0*/  MUFU.EX2 R77, R67 ;  /* 0x00000043004d7308 */ /* 0x000ff40000000800 */
[----:B------:R-:W-:Y:S01]  /*19b00*/  MUFU.EX2 R67, R78 ;  /* 0x0000004e00437308 */ /* 0x000fe20000000800 */
[--C-:B-1----:R-:W-:Y:S01]  /*19b10*/  FFMA.FTZ R3, R113, UR4, -R43.reuse ;  /* 0x0000000471037c23 */ /* 0x102fe2000801082b */
[----:B------:R-:W-:Y:S01]  /*19b20*/  FFMA.FTZ R43, R129, UR4, -R43 ;  /* 0x00000004812b7c23 */ /* 0x000fe2000801082b */
[-C--:B--2---:R-:W-:Y:S07]  /*19b30*/  HMMA.16816.F32 R20, R48, R60.reuse, R20 ;  /* 0x0000003c3014723c */ /* 0x084fee0000001814 */
[----:B------:R1:W-:Y:S01]  /*19b40*/  MUFU.EX2 R95, R3 ;  /* 0x00000003005f7308 */ /* 0x0003e20000000800 */
[C---:B------:R-:W-:Y:S06]  /*19b50*/  HMMA.16816.F32 R24, R44.reuse, R60, R24 ;  /* 0x0000003c2c18723c */ /* 0x040fec0000001818 */
[-C--:B------:R-:W-:Y:S03]  /*19b60*/  HMMA.16816.F32 R28, R44, R62.reuse, R28 ;  /* 0x0000003e2c1c723c */ /* 0x080fe6000000181c */
[----:B------:R-:W-:Y:S03]  /*19b70*/  MUFU.EX2 R70, R43 ;  /* 0x0000002b00467308 */ /* 0x000fe60000000800 */
[----:B------:R-:W-:Y:S01]  /*19b80*/  HMMA.16816.F32 R32, R48, R62, R32 ;  /* 0x0000003e3020723c */ /* 0x000fe20000001820 */
[----:B------:R-:W2:Y:S06]  /*19b90*/  LDSM.16.MT88.4 R60, [R184+0x5800] ;  /* 0x00580000b83c783b */ /* 0x000eac0000004200 */
[----:B------:R-:W-:Y:S01]  /*19ba0*/  MUFU.EX2 R43, R82 ;  /* 0x00000052002b7308 */ /* 0x000fe20000000800 */
[--C-:B-1----:R-:W-:Y:S03]  /*19bb0*/  FFMA.FTZ R3, R114, UR4, -R64.reuse ;  /* 0x0000000472037c23 */ /* 0x102fe60008010840 */
[----:B------:R-:W-:Y:S02]  /*19bc0*/  F2FP.F16.F32.PACK_AB R44, R139, R141 ;  /* 0x0000008d8b2c723e */ /* 0x000fe400000000ff */
[----:B------:R-:W-:Y:S04]  /*19bd0*/  F2FP.F16.F32.PACK_AB R45, R138, R140 ;  /* 0x0000008c8a2d723e */ /* 0x000fe800000000ff */
[----:B------:R1:W-:Y:S01]  /*19be0*/  MUFU.EX2 R92, R3 ;  /* 0x00000003005c7308 */ /* 0x0003e20000000800 */
[----:B------:R-:W-:Y:S02]  /*19bf0*/  F2FP.F16.F32.PACK_AB R46, R150, R151 ;  /* 0x00000097962e723e */ /* 0x000fe400000000ff */
[----:B------:R-:W-:Y:S02]  /*19c00*/  F2FP.F16.F32.PACK_AB R47, R153, R149 ;  /* 0x00000095992f723e */ /* 0x000fe400000000ff */
[----:B------:R-:W-:Y:S02]  /*19c10*/  F2FP.F16.F32.PACK_AB R48, R136, R137 ;  /* 0x000000898830723e */ /* 0x000fe400000000ff */
[----:B------:R-:W-:Y:S02]  /*19c20*/  F2FP.F16.F32.PACK_AB R50, R152, R148 ;  /* 0x000000949832723e */ /* 0x000fe400000000ff */
[----:B------:R-:W-:Y:S01]  /*19c30*/  F2FP.F16.F32.PACK_AB R49, R132, R134 ;  /* 0x000000868431723e */ /* 0x000fe200000000ff */
[-C--:B------:R-:W-:Y:S05]  /*19c40*/  HMMA.16816.F32 R4, R44, R52.reuse, R4 ;  /* 0x000000342c04723c */ /* 0x080fea0000001804 */
[----:B------:R-:W-:Y:S01]  /*19c50*/  F2FP.F16.F32.PACK_AB R51, R133, R99 ;  /* 0x000000638533723e */ /* 0x000fe200000000ff */
[--C-:B-1----:R-:W-:Y:S01]  /*19c60*/  FFMA.FTZ R3, R115, UR4, -R64.reuse ;  /* 0x0000000473037c23 */ /* 0x102fe20008010840 */
[----:B------:R-:W-:Y:S03]  /*19c70*/  FFMA.FTZ R64, R131, UR4, -R64 ;  /* 0x0000000483407c23 */ /* 0x000fe60008010840 */
[----:B------:R1:W-:Y:S02]  /*19c80*/  MUFU.EX2 R91, R3 ;  /* 0x00000003005b7308 */ /* 0x0003e40000000800 */
[C---:B------:R-:W-:Y:S06]  /*19c90*/  HMMA.16816.F32 R8, R48.reuse, R52, R8 ;  /* 0x000000343008723c */ /* 0x040fec0000001808 */
[-C--:B------:R-:W-:Y:S02]  /*19ca0*/  HMMA.16816.F32 R12, R48, R54.reuse, R12 ;  /* 0x00000036300c723c */ /* 0x080fe4000000180c */
[----:B------:R-:W4:Y:S04]  /*19cb0*/  MUFU.EX2 R69, R64 ;  /* 0x0000004000457308 */ /* 0x000f280000000800 */
[C---:B------:R-:W-:Y:S01]  /*19cc0*/  HMMA.16816.F32 R16, R44.reuse, R54, R16 ;  /* 0x000000362c10723c */ /* 0x040fe20000001810 */
[----:B------:R-:W5:Y:S05]  /*19cd0*/  LDSM.16.MT88.4 R52, [R185+0x5800] ;  /* 0x00580000b934783b */ /* 0x000f6a0000004200 */
[----:B------:R-:W-:Y:S01]  /*19ce0*/  MUFU.EX2 R64, R79 ;  /* 0x0000004f00407308 */ /* 0x000fe20000000800 */
[--C-:B-1----:R-:W-:Y:S01]  /*19cf0*/  FFMA.FTZ R3, R104, UR4, -R65.reuse ;  /* 0x0000000468037c23 */ /* 0x102fe20008010841 */
[-C--:B---3--:R-:W-:Y:S08]  /*19d00*/  HMMA.16816.F32 R20, R44, R56.reuse, R20 ;  /* 0x000000382c14723c */ /* 0x088ff00000001814 */
[----:B------:R1:W-:Y:S01]  /*19d10*/  MUFU.EX2 R90, R3 ;  /* 0x00000003005a7308 */ /* 0x0003e20000000800 */
[C---:B------:R-:W-:Y:S04]  /*19d20*/  HMMA.16816.F32 R24, R48.reuse, R56, R24 ;  /* 0x000000383018723c */ /* 0x040fe80000001818 */
[----:B----4-:R-:W-:Y:S02]  /*19d30*/  F2FP.F16.F32.PACK_AB R163, R69, R74 ;  /* 0x0000004a45a3723e */ /* 0x010fe400000000ff */
[-C--:B------:R-:W-:Y:S06]  /*19d40*/  HMMA.16816.F32 R28, R48, R58.reuse, R28 ;  /* 0x0000003a301c723c */ /* 0x080fec000000181c */
[----:B------:R-:W-:Y:S01]  /*19d50*/  HMMA.16816.F32 R32, R44, R58, R32 ;  /* 0x0000003a2c20723c */ /* 0x000fe20000001820 */
[----:B------:R-:W-:Y:S04]  /*19d60*/  LDSM.16.MT88.4 R56, [R185+0x5c00] ;  /* 0x005c0000b938783b */ /* 0x000fe80000004200 */
[--C-:B-1----:R-:W-:Y:S01]  /*19d70*/  FFMA.FTZ R3, R105, UR4, -R65.reuse ;  /* 0x0000000469037c23 */ /* 0x102fe20008010841 */
[----:B------:R-:W-:Y:S02]  /*19d80*/  F2FP.F16.F32.PACK_AB R48, R97, R98 ;  /* 0x000000626130723e */ /* 0x000fe400000000ff */
[----:B------:R-:W-:Y:S01]  /*19d90*/  F2FP.F16.F32.PACK_AB R49, R93, R94 ;  /* 0x0000005e5d31723e */ /* 0x000fe200000000ff */
[----:B------:R1:W3:Y:S02]  /*19da0*/  MUFU.EX2 R89, R3 ;  /* 0x0000000300597308 */ /* 0x0002e40000000800 */
[----:B------:R-:W-:Y:S02]  /*19db0*/  F2FP.F16.F32.PACK_AB R50, R95, R96 ;  /* 0x000000605f32723e */ /* 0x000fe400000000ff */
[----:B------:R-:W-:Y:S02]  /*19dc0*/  F2FP.F16.F32.PACK_AB R51, R91, R92 ;  /* 0x0000005c5b33723e */ /* 0x000fe400000000ff */
[----:B------:R-:W-:Y:S05]  /*19dd0*/  F2FP.F16.F32.PACK_AB R47, R76, R77 ;  /* 0x0000004d4c2f723e */ /* 0x000fea00000000ff */
[-C--:B--2---:R-:W-:Y:S05]  /*19de0*/  HMMA.16816.F32 R4, R48, R60.reuse, R4 ;  /* 0x0000003c3004723c */ /* 0x084fea0000001804 */
[--C-:B-1----:R-:W-:Y:S01]  /*19df0*/  FFMA.FTZ R3, R108, UR4, -R65.reuse ;  /* 0x000000046c037c23 */ /* 0x102fe20008010841 */
[----:B---3--:R-:W-:Y:S03]  /*19e00*/  F2FP.F16.F32.PACK_AB R44, R89, R90 ;  /* 0x0000005a592c723e */ /* 0x008fe600000000ff */
        /* <DEDUP_REMOVED lines=35> */
[-C--:B-----5:R-:W-:Y:S03]  /*1a040*/  HMMA.16816.F32 R20, R48, R52.reuse, R20 ;  /* 0x000000343014723c */ /* 0x0a0fe60000001814 */
        /* <DEDUP_REMOVED lines=67> */
[----:B-1----:R-:W-:Y:S02]  /*1a480*/  F2FP.F16.F32.PACK_AB R165, R60, R61 ;  /* 0x0000003d3ca5723e */ /* 0x002fe400000000ff */
[----:B------:R-:W-:Y:S02]  /*1a490*/  F2FP.F16.F32.PACK_AB R167, R66, R43 ;  /* 0x0000002b42a7723e */ /* 0x000fe400000000ff */
        /* <DEDUP_REMOVED lines=60> */
.L_x_317:
[----:B------:R-:W3:Y:S04]  /*1a860*/  LDL.LU R5, [R1] ;  /* 0x0000000001057983 */ /* 0x000ee80000300800 */
[----:B-12---:R-:W2:Y:S04]  /*1a870*/  LDL.LU R2, [R1+0x4] ;  /* 0x0000040001027983 */ /* 0x006ea80000300800 */
        /* <DEDUP_REMOVED lines=8> */
[----:B------:R-:W-:-:S07]  /*1a900*/  @UP0 UIMAD.WIDE.U32 UR10, UR15, UR6, URZ ;  /* 0x000000060f0a02a5 */ /* 0x000fce000f8e003f */
[----:B------:R-:W-:Y:S01]  /*1a910*/  @UP0 UMOV UR6, UR10 ;  /* 0x0000000a00060c82 */ /* 0x000fe20008000000 */
[----:B-1----:R-:W-:Y:S02]  /*1a920*/  ULEA UR8, UR8, UR4, 0x18 ;  /* 0x0000000408087291 */ /* 0x002fe4000f8ec03f */
[----:B------:R-:W-:Y:S01]  /*1a930*/  @UP0 UIMAD UR4, UR15, UR7, UR11 ;  /* 0x000000070f0402a4 */ /* 0x000fe2000f8e020b */
[----:B------:R-:W-:-:S04]  /*1a940*/  SHF.R.S32.HI R30, RZ, 0x1f, R36 ;  /* 0x0000001fff1e7819 */ /* 0x000fc80000011424 */
[CC--:B------:R-:W-:Y:S02]  /*1a950*/  LEA.HI R29, R30.reuse, R36.reuse, RZ, 0x2 ;  /* 0x000000241e1d7211 */ /* 0x0c0fe400078f10ff */
[----:B------:R-:W-:Y:S02]  /*1a960*/  LEA.HI R30, R30, R36, RZ, 0x5 ;  /* 0x000000241e1e7211 */ /* 0x000fe400078f28ff */
[----:B------:R-:W-:Y:S01]  /*1a970*/  SHF.R.S32.HI R31, RZ, 0x2, R29 ;  /* 0x00000002ff1f7819 */ /* 0x000fe2000001141d */
[----:B---3--:R-:W1:Y:S04]  /*1a980*/  SHFL.BFLY PT, R0, R5, 0x2, 0x1f ;  /* 0x0c401f0005007f89 */ /* 0x008e6800000e0000 */
[----:B--2---:R-:W2:Y:S04]  /*1a990*/  SHFL.BFLY PT, R4, R2, 0x2, 0x1f ;  /* 0x0c401f0002047f89 */ /* 0x004ea800000e0000 */
        /* <DEDUP_REMOVED lines=14> */
[----:B------:R-:W-:Y:S01]  /*1aa80*/  SHF.R.S32.HI R9, RZ, 0x5, R30 ;  /* 0x00000005ff097819 */ /* 0x000fe2000001141e */
[----:B--2---:R-:W-:Y:S01]  /*1aa90*/  FADD.FTZ R26, R0, R7 ;  /* 0x00000007001a7221 */ /* 0x004fe20000010000 */
[----:B------:R-:W-:Y:S02]  /*1aaa0*/  SHF.R.S32.HI R0, RZ, 0x1, R2 ;  /* 0x00000001ff007819 */ /* 0x000fe40000011402 */
[----:B------:R1:W2:Y:S01]  /*1aab0*/  SHFL.BFLY PT, R21, R5, 0x1, 0x1f ;  /* 0x0c201f0005157f89 */ /* 0x0002a200000e0000 */
[----:B------:R-:W-:Y:S01]  /*1aac0*/  LOP3.LUT R7, R29, 0xfffffffc, RZ, 0xc0, !PT ;  /* 0xfffffffc1d077812 */ /* 0x000fe200078ec0ff */
[----:B----4-:R-:W-:Y:S01]  /*1aad0*/  FADD.FTZ R23, R4, R23 ;  /* 0x0000001704177221 */ /* 0x010fe20000010000 */
[----:B------:R-:W-:Y:S01]  /*1aae0*/  LOP3.LUT R2, R2, 0x3fffffe, RZ, 0xc0, !PT ;  /* 0x03fffffe02027812 */ /* 0x000fe200078ec0ff */
[----:B------:R-:W-:-:S02]  /*1aaf0*/  IMAD.SHL.U32 R8, R0, 0x40, RZ ;  /* 0x0000004000087824 */ /* 0x000fc400078e00ff */
[----:B------:R-:W-:Y:S02]  /*1ab00*/  IMAD.IADD R7, R36, 0x1, -R7 ;  /* 0x0000000124077824 */ /* 0x000fe400078e0a07 */
[----:B------:R-:W-:Y:S01]  /*1ab10*/  IMAD.IADD R2, R3, 0x1, -R2 ;  /* 0x0000000103027824 */ /* 0x000fe200078e0a02 */
[----:B------:R-:W-:Y:S01]  /*1ab20*/  LOP3.LUT R3, R8, 0xc0, RZ, 0xc0, !PT ;  /* 0x000000c008037812 */ /* 0x000fe200078ec0ff */
[----:B------:R-:W-:-:S03]  /*1ab30*/  IMAD R4, R9, 0x100, R7 ;  /* 0x0000010009047824 */ /* 0x000fc600078e0207 */
[----:B------:R-:W-:Y:S01]  /*1ab40*/  LEA.HI R3, R3, R3, RZ, 0x1d ;  /* 0x0000000303037211 */ /* 0x000fe200078fe8ff */
[----:B------:R-:W-:-:S04]  /*1ab50*/  IMAD R2, R2, 0x10, R4 ;  /* 0x0000001002027824 */ /* 0x000fc800078e0204 */
        /* <DEDUP_REMOVED lines=9> */
[----:B------:R-:W-:Y:S01]  /*1abf0*/  UIMAD UR4, UR8, UR7, UR4 ;  /* 0x00000007080472a4 */ /* 0x000fe2000f8e0204 */
[----:B------:R-:W-:-:S03]  /*1ac00*/  UMOV UR6, UR10 ;  /* 0x0000000a00067c82 */ /* 0x000fc60008000000 */
[----:B------:R-:W-:-:S12]  /*1ac10*/  UIADD3 UR4, UR11, UR4, URZ ;  /* 0x000000040b047290 */ /* 0x000fd8000fffe03f */
.L_x_321:
        /* <DEDUP_REMOVED lines=21> */
.L_x_322:
        /* <DEDUP_REMOVED lines=9> */
[----:B------:R-:W4:Y:S01]  /*1ae00*/  S2R R42, SR_CTAID.Z ;  /* 0x00000000002a7919 */ /* 0x000f220000002700 */
        /* <DEDUP_REMOVED lines=18> */
[----:B------:R-:W-:-:S02]  /*1af30*/  F2FP.F16.F32.PACK_AB R8, R8, R140 ;  /* 0x0000008c0808723e */ /* 0x000fc400000000ff */
[----:B------:R-:W-:Y:S02]  /*1af40*/  F2FP.F16.F32.PACK_AB R17, R17, R152 ;  /* 0x000000981111723e */ /* 0x000fe400000000ff */
[----:B------:R-:W-:Y:S01]  /*1af50*/  F2FP.F16.F32.PACK_AB R11, R11, R160 ;  /* 0x000000a00b0b723e */ /* 0x000fe200000000ff */
[----:B------:R-:W2:Y:S01]  /*1af60*/  @P2 MUFU.RCP R2, R22 ;  /* 0x0000001600022308 */ /* 0x000ea20000001000 */
        /* <DEDUP_REMOVED lines=12> */
[----:B------:R-:W-:Y:S01]  /*1b030*/  F2FP.F16.F32.PACK_AB R7, R7, R142 ;  /* 0x0000008e0707723e */ /* 0x000fe200000000ff */
[C---:B------:R-:W-:Y:S01]  /*1b040*/  FMUL.FTZ R156, R0.reuse, R156 ;  /* 0x0000009c009c7220 */ /* 0x040fe20000410000 */
[----:B------:R-:W-:Y:S01]  /*1b050*/  F2FP.F16.F32.PACK_AB R4, R145, R144 ;  /* 0x000000909104723e */ /* 0x000fe200000000ff */
[----:B------:R-:W-:Y:S01]  /*1b060*/  FMUL.FTZ R14, R0, R157 ;  /* 0x0000009d000e7220 */ /* 0x000fe20000410000 */
[C---:B--2---:R-:W-:Y:S01]  /*1b070*/  FMUL.FTZ R139, R2.reuse, R139 ;  /* 0x0000008b028b7220 */ /* 0x044fe20000410000 */
        /* <DEDUP_REMOVED lines=8> */
[C---:B------:R-:W-:Y:S01]  /*1b100*/  FMUL.FTZ R164, R0.reuse, R164 ;  /* 0x000000a400a47220 */ /* 0x040fe20000410000 */
[----:B------:R-:W-:Y:S01]  /*1b110*/  IADD3 R2, R15, R27, RZ ;  /* 0x0000001b0f027210 */ /* 0x000fe20007ffe0ff */
[----:B------:R-:W-:Y:S01]  /*1b120*/  FMUL.FTZ R9, R0, R165 ;  /* 0x000000a500097220 */ /* 0x000fe20000410000 */
[----:B------:R-:W-:Y:S01]  /*1b130*/  F2FP.F16.F32.PACK_AB R6, R6, R136 ;  /* 0x000000880606723e */ /* 0x000fe200000000ff */
[----:B------:R-:W-:Y:S01]  /*1b140*/  STS [R15], R8 ;  /* 0x000000080f007388 */ /* 0x000fe20000000800 */
[----:B------:R-:W-:Y:S01]  /*1b150*/  F2FP.F16.F32.PACK_AB R5, R139, R5 ;  /* 0x000000058b05723e */ /* 0x000fe200000000ff */
[----:B-----5:R-:W1:Y:S01]  /*1b160*/  @P0 LDC R12, c[0x0][0x2e4] ;  /* 0x0000b900ff0c0b82 */ /* 0x020e620000000800 */
[----:B------:R-:W-:Y:S01]  /*1b170*/  F2FP.F16.F32.PACK_AB R0, R149, R148 ;  /* 0x000000949500723e */ /* 0x000fe200000000ff */
[----:B------:R2:W-:Y:S01]  /*1b180*/  STS [R15+0x200], R7 ;  /* 0x000200070f007388 */ /* 0x0005e20000000800 */
[----:B------:R-:W-:-:S02]  /*1b190*/  F2FP.F16.F32.PACK_AB R18, R151, R18 ;  /* 0x000000129712723e */ /* 0x000fc400000000ff */
        /* <DEDUP_REMOVED lines=9> */
[----:B------:R-:W-:Y:S01]  /*1b230*/  SHF.R.S32.HI R28, RZ, 0x1f, R37 ;  /* 0x0000001fff1c7819 */ /* 0x000fe20000011425 */
[----:B------:R4:W-:Y:S03]  /*1b240*/  STS [R15+0x1200], R5 ;  /* 0x001200050f007388 */ /* 0x0009e60000000800 */
[----:B------:R-:W-:Y:S01]  /*1b250*/  LEA.HI R28, R28, R37, RZ, 0x2 ;  /* 0x000000251c1c7211 */ /* 0x000fe200078f10ff */
[----:B------:R1:W-:Y:S04]  /*1b260*/  STS [R2+0x1000], R0 ;  /* 0x0010000002007388 */ /* 0x0003e80000000800 */
[----:B------:R1:W-:Y:S01]  /*1b270*/  STS [R2+0x1200], R18 ;  /* 0x0012001202007388 */ /* 0x0003e20000000800 */
[----:B--2---:R-:W-:-:S03]  /*1b280*/  LOP3.LUT R7, R30, 0xffffffe0, RZ, 0xc0, !PT ;  /* 0xffffffe01e077812 */ /* 0x004fc600078ec0ff */
[----:B------:R-:W-:Y:S01]  /*1b290*/  STS [R20], R17 ;  /* 0x0000001114007388 */ /* 0x000fe20000000800 */
[----:B---3--:R-:W2:Y:S01]  /*1b2a0*/  @!P1 LDC R4, c[0x0][0x270] ;  /* 0x00009c00ff049b82 */ /* 0x008ea20000000800 */
[----:B------:R-:W-:Y:S02]  /*1b2b0*/  IMAD.IADD R7, R36, 0x1, -R7 ;  /* 0x0000000124077824 */ /* 0x000fe400078e0a07 */
[----:B------:R3:W-:Y:S01]  /*1b2c0*/  STS [R20+0x200], R16 ;  /* 0x0002001014007388 */ /* 0x0007e20000000800 */
[----:B-----5:R5:W-:Y:S02]  /*1b2d0*/  @P4 MUFU.LG2 R3, R23 ;  /* 0x0000001700034308 */ /* 0x020be40000000c00 */
[----:B------:R-:W-:Y:S01]  /*1b2e0*/  LOP3.LUT P0, RZ, R7, 0x3, RZ, 0xc0, !PT ;  /* 0x0000000307ff7812 */ /* 0x000fe2000780c0ff */
[----:B------:R-:W2:Y:S01]  /*1b2f0*/  S2R R8, SR_CTAID.Y ;  /* 0x0000000000087919 */ /* 0x000ea20000002600 */
[----:B----4-:R-:W4:Y:S04]  /*1b300*/  @P1 LDC R6, c[0x0][0x2c0] ;  /* 0x0000b000ff061b82 */ /* 0x010f280000000800 */
[----:B------:R-:W3:Y:S01]  /*1b310*/  @P5 MUFU.LG2 R5, R26 ;  /* 0x0000001a00055308 */ /* 0x000ee20000000c00 */
[----:B-1----:R-:W-:-:S02]  /*1b320*/  IADD3 R0, R27, R20, RZ ;  /* 0x000000141b007210 */ /* 0x002fc40007ffe0ff */
[----:B------:R-:W-:Y:S02]  /*1b330*/  MOV R27, 0x7f800000 ;  /* 0x7f800000001b7802 */ /* 0x000fe40000000f00 */
[----:B------:R-:W-:Y:S01]  /*1b340*/  LOP3.LUT R2, R28, 0xfffffffc, RZ, 0xc0, !PT ;  /* 0xfffffffc1c027812 */ /* 0x000fe200078ec0ff */
[----:B------:R-:W-:Y:S01]  /*1b350*/  STS [R0], R11 ;  /* 0x0000000b00007388 */ /* 0x000fe20000000800 */
[----:B-----5:R-:W-:Y:S02]  /*1b360*/  MOV R23, 0x7f800000 ;  /* 0x7f80000000177802 */ /* 0x020fe40000000f00 */
[----:B------:R-:W-:Y:S01]  /*1b370*/  IADD3 R15, -R2, R37, RZ ;  /* 0x00000025020f7210 */ /* 0x000fe20007ffe1ff */
[----:B------:R1:W-:Y:S01]  /*1b380*/  STS [R0+0x200], R10 ;  /* 0x0002000a00007388 */ /* 0x0003e20000000800 */
[----:B---3--:R-:W3:Y:S03]  /*1b390*/  @P3 LDC R16, c[0x0][0x2e8] ;  /* 0x0000ba00ff103b82 */ /* 0x008ee60000000800 */
[----:B------:R5:W-:Y:S01]  /*1b3a0*/  STS [R20+0x1000], R14 ;  /* 0x0010000e14007388 */ /* 0x000be20000000800 */
[----:B------:R-:W-:Y:S01]  /*1b3b0*/  @P5 FMUL.FTZ R5, R5, 0.69314718246459960938 ;  /* 0x3f31721805055820 */ /* 0x000fe20000410000 */
[----:B------:R-:W-:Y:S01]  /*1b3c0*/  MOV R26, 0x7f800000 ;  /* 0x7f800000001a7802 */ /* 0x000fe20000000f00 */
[----:B------:R-:W-:Y:S01]  /*1b3d0*/  @!P1 IMAD.MOV.U32 R6, RZ, RZ, 0x1 ;  /* 0x00000001ff069424 */ /* 0x000fe200078e00ff */
[----:B------:R2:W-:Y:S04]  /*1b3e0*/  STS [R20+0x1200], R13 ;  /* 0x0012000d14007388 */ /* 0x0005e80000000800 */
[----:B------:R-:W-:Y:S04]  /*1b3f0*/  STS [R0+0x1000], R9 ;  /* 0x0010000900007388 */ /* 0x000fe80000000800 */
[----:B------:R4:W-:Y:S01]  /*1b400*/  STS [R0+0x1200], R19 ;  /* 0x0012001300007388 */ /* 0x0009e20000000800 */
[----:B------:R-:W-:Y:S08]  /*1b410*/  BAR.SYNC.DEFER_BLOCKING 0x0 ;  /* 0x0000000000007b1d */ /* 0x000ff00000010000 */
[----:B-1----:R-:W1:Y:S01]  /*1b420*/  @P1 LDC.64 R10, c[0x0][0x2c0] ;  /* 0x0000b000ff0a1b82 */ /* 0x002e620000000a00 */
[----:B-----5:R-:W5:Y:S07]  /*1b430*/  @P3 MUFU.LG2 R14, R21 ;  /* 0x00000015000e3308 */ /* 0x020f6e0000000c00 */
[----:B--2---:R-:W2:Y:S01]  /*1b440*/  @P5 LDC R13, c[0x0][0x2e8] ;  /* 0x0000ba00ff0d5b82 */ /* 0x004ea20000000800 */
[----:B----4-:R-:W-:-:S07]  /*1b450*/  @P1 MOV R0, 0x1 ;  /* 0x0000000100001802 */ /* 0x010fce0000000f00 */
[----:B------:R-:W4:Y:S01]  /*1b460*/  @P4 LDC R9, c[0x0][0x2e8] ;  /* 0x0000ba00ff094b82 */ /* 0x000f220000000800 */
[----:B------:R-:W-:Y:S01]  /*1b470*/  @!P1 IMAD R0, R12, R4, RZ ;  /* 0x000000040c009224 */ /* 0x000fe200078e02ff */
[----:B------:R1:W4:Y:S01]  /*1b480*/  LDS.128 R32, [R209+0x1800] ;  /* 0x00180000d1207984 */ /* 0x0003220000000c00 */
[----:B------:R-:W-:Y:S01]  /*1b490*/  @P4 FMUL.FTZ R4, R3, 0.69314718246459960938 ;  /* 0x3f31721803044820 */ /* 0x000fe20000410000 */
[----:B------:R-:W-:Y:S02]  /*1b4a0*/  IMAD R3, R6, UR7, RZ ;  /* 0x0000000706037c24 */ /* 0x000fe4000f8e02ff */
[----:B------:R-:W-:Y:S02]  /*1b4b0*/  IMAD R0, R8, R0, RZ ;  /* 0x0000000008007224 */ /* 0x000fe400078e02ff */
[----:B-1----:R-:W-:Y:S01]  /*1b4c0*/  @P1 IMAD R2, R11, R10, RZ ;  /* 0x0000000a0b021224 */ /* 0x002fe200078e02ff */
[----:B------:R-:W1:Y:S01]  /*1b4d0*/  @P2 MUFU.LG2 R8, R22 ;  /* 0x0000001600082308 */ /* 0x000e620000000c00 */
[----:B------:R-:W1:Y:S01]  /*1b4e0*/  @P2 LDC R11, c[0x0][0x2e8] ;  /* 0x0000ba00ff0b2b82 */ /* 0x000e620000000800 */
[----:B------:R-:W-:-:S02]  /*1b4f0*/  @!P1 MOV R2, R12 ;  /* 0x0000000c00029202 */ /* 0x000fc40000000f00 */
[----:B------:R-:W-:Y:S02]  /*1b500*/  SEL R0, R0, RZ, !P6 ;  /* 0x000000ff00007207 */ /* 0x000fe40007000000 */
[----:B------:R-:W-:Y:S01]  /*1b510*/  SHF.L.U32 R12, R15, 0x3, RZ ;  /* 0x000000030f0c7819 */ /* 0x000fe200000006ff */
[----:B--2---:R-:W-:Y:S01]  /*1b520*/  @P5 FFMA.FTZ R26, R41, R13, R5 ;  /* 0x0000000d291a5223 */ /* 0x004fe20000010005 */
[----:B-----5:R-:W-:Y:S01]  /*1b530*/  @P3 FMUL.FTZ R5, R14, 0.69314718246459960938 ;  /* 0x3f3172180e053820 */ /* 0x020fe20000410000 */
[----:B------:R-:W-:Y:S01]  /*1b540*/  IMAD R2, R42, R2, R0 ;  /* 0x000000022a027224 */ /* 0x000fe200078e0200 */
[----:B------:R-:W-:Y:S02]  /*1b550*/  SHF.L.U32 R0, R3, 0x7, RZ ;  /* 0x0000000703007819 */ /* 0x000fe400000006ff */
[----:B---3--:R-:W-:Y:S02]  /*1b560*/  @P3 FFMA.FTZ R23, R39, R16, R5 ;  /* 0x0000001027173223 */ /* 0x008fe40000010005 */
[----:B------:R-:W-:Y:S01]  /*1b570*/  SHF.R.S32.HI R3, RZ, 0x1f, R0 ;  /* 0x0000001fff037819 */ /* 0x000fe20000011400 */
[----:B----4-:R-:W-:Y:S01]  /*1b580*/  @P4 FFMA.FTZ R27, R40, R9, R4 ;  /* 0x00000009281b4223 */ /* 0x010fe20000010004 */
[--C-:B------:R-:W-:Y:S01]  /*1b590*/  IADD3 R10, P4, P1, R0, R24, R2.reuse ;  /* 0x00000018000a7210 */ /* 0x100fe2000799e002 */
[----:B-1----:R-:W-:Y:S01]  /*1b5a0*/  @P2 FMUL.FTZ R4, R8, 0.69314718246459960938 ;  /* 0x3f31721808042820 */ /* 0x002fe20000410000 */
[----:B------:R-:W-:-:S02]  /*1b5b0*/  SHF.R.S32.HI R2, RZ, 0x1f, R2 ;  /* 0x0000001fff027819 */ /* 0x000fc40000011402 */
[----:B------:R-:W-:Y:S02]  /*1b5c0*/  MOV R22, 0x7f800000 ;  /* 0x7f80000000167802 */ /* 0x000fe40000000f00 */
[----:B------:R-:W-:Y:S01]  /*1b5d0*/  IADD3.X R9, R3, R25, R2, P4, P1 ;  /* 0x0000001903097210 */ /* 0x000fe200027e2402 */
[----:B------:R-:W-:Y:S01]  /*1b5e0*/  @P2 FFMA.FTZ R22, R38, R11, R4 ;  /* 0x0000000b26162223 */ /* 0x000fe20000010004 */
[----:B------:R-:W-:Y:S06]  /*1b5f0*/  @P0 BRA `(.L_x_324) ;  /* 0x0000000000c40947 */ /* 0x000fec0003800000 */
[----:B------:R-:W1:Y:S02]  /*1b600*/  S2R R4, SR_TID.X ;  /* 0x0000000000047919 */ /* 0x000e640000002100 */
[----:B-1----:R-:W-:-:S04]  /*1b610*/  SHF.R.S32.HI R2, RZ, 0x1f, R4 ;  /* 0x0000001fff027819 */ /* 0x002fc80000011404 */
[----:B------:R-:W-:-:S04]  /*1b620*/  LEA.HI R2, R2, R4, RZ, 0x5 ;  /* 0x0000000402027211 */ /* 0x000fc800078f28ff */
[----:B------:R-:W-:Y:S02]  /*1b630*/  SHF.R.S32.HI R0, RZ, 0x5, R2 ;  /* 0x00000005ff007819 */ /* 0x000fe40000011402 */
[----:B------:R-:W-:Y:S02]  /*1b640*/  LOP3.LUT R2, R2, 0xffffffe0, RZ, 0xc0, !PT ;  /* 0xffffffe002027812 */ /* 0x000fe400078ec0ff */
[----:B------:R-:W-:-:S03]  /*1b650*/  SHF.R.S32.HI R3, RZ, 0x1f, R0 ;  /* 0x0000001fff037819 */ /* 0x000fc60000011400 */
[----:B------:R-:W-:Y:S01]  /*1b660*/  IMAD.IADD R2, R4, 0x1, -R2 ;  /* 0x0000000104027824 */ /* 0x000fe200078e0a02 */
[----:B------:R-:W-:-:S04]  /*1b670*/  LEA.HI R3, R3, R0, RZ, 0x2 ;  /* 0x0000000003037211 */ /* 0x000fc800078f10ff */
[----:B------:R-:W-:Y:S02]  /*1b680*/  SHF.R.S32.HI R4, RZ, 0x1f, R2 ;  /* 0x0000001fff047819 */ /* 0x000fe40000011402 */
[----:B------:R-:W-:Y:S02]  /*1b690*/  LOP3.LUT R3, R3, 0xfffffffc, RZ, 0xc0, !PT ;  /* 0xfffffffc03037812 */ /* 0x000fe400078ec0ff */
[----:B------:R-:W-:-:S03]  /*1b6a0*/  LEA.HI R2, R4, R2, RZ, 0x2 ;  /* 0x0000000204027211 */ /* 0x000fc600078f10ff */
[----:B------:R-:W-:Y:S01]  /*1b6b0*/  IMAD.IADD R3, R0, 0x1, -R3 ;  /* 0x0000000100037824 */ /* 0x000fe200078e0a03 */
        /* <DEDUP_REMOVED lines=17> */
[----:B------:R-:W-:Y:S02]  /*1b7d0*/  @!P4 IADD3 R11, P1, R0, R10, RZ ;  /* 0x0000000a000bc210 */ /* 0x000fe40007f3e0ff */
[----:B------:R-:W-:-:S02]  /*1b7e0*/  @!P6 LEA.HI.X.SX32 R4, R4, R9, 0x1, P0 ;  /* 0x000000090404e211 */ /* 0x000fc400000f0eff */
[----:B------:R-:W3:Y:S01]  /*1b7f0*/  @!P4 LDC.64 R18, c[0x0][0x2b0] ;  /* 0x0000ac00ff12cb82 */ /* 0x000ee20000000a00 */
[C---:B------:R-:W-:Y:S02]  /*1b800*/  @!P3 IADD3 R10, P0, R5.reuse, R10, RZ ;  /* 0x0000000a050ab210 */ /* 0x040fe40007f1e0ff */
[-C--:B------:R-:W-:Y:S02]  /*1b810*/  @!P5 LEA.HI.X.SX32 R2, R2, R9.reuse, 0x1, P2 ;  /* 0x000000090202d211 */ /* 0x080fe400010f0eff */
[-C--:B------:R-:W-:Y:S02]  /*1b820*/  @!P4 LEA.HI.X.SX32 R13, R0, R9.reuse, 0x1, P1 ;  /* 0x00000009000dc211 */ /* 0x080fe400008f0eff */
[----:B------:R-:W-:Y:S01]  /*1b830*/  @!P3 LEA.HI.X.SX32 R0, R5, R9, 0x1, P0 ;  /* 0x000000090500b211 */ /* 0x000fe200000f0eff */
[----:B------:R-:W4:Y:S01]  /*1b840*/  @!P3 LDC.64 R20, c[0x0][0x2b0] ;  /* 0x0000ac00ff14bb82 */ /* 0x000f220000000a00 */
[----:B-1----:R-:W-:-:S04]  /*1b850*/  @!P6 LEA R8, P2, R7, R14, 0x2 ;  /* 0x0000000e0708e211 */ /* 0x002fc800078410ff */
        /* <DEDUP_REMOVED lines=11> */
.L_x_324:
[----:B------:R-:W-:Y:S05]  /*1b910*/  BSYNC B0 ;  /* 0x0000000000007941 */ /* 0x000fea0003800000 */
.L_x_323:
[----:B------:R-:W-:Y:S01]  /*1b920*/  UIMAD UR17, UR7, -0x80, UR17 ;  /* 0xffffff80071178a4 */ /* 0x000fe2000f8e0211 */
[----:B-1----:R-:W-:Y:S01]  /*1b930*/  SHF.R.S32.HI R5, RZ, 0x1f, R12 ;  /* 0x0000001fff057819 */ /* 0x002fe2000001140c */
[----:B------:R-:W-:Y:S01]  /*1b940*/  BSSY B0, `(.L_x_325) ;  /* 0x0000022000007945 */ /* 0x000fe20003800000 */
[----:B------:R-:W-:Y:S01]  /*1b950*/  ULDC UR7, c[0x0][0x2d0] ;  /* 0x0000b40000077ab9 */ /* 0x000fe20000000800 */
[C---:B------:R-:W-:Y:S02]  /*1b960*/  IADD3 R4, P1, R12.reuse, UR6, RZ ;  /* 0x000000060c047c10 */ /* 0x040fe4000ff3e0ff */
[----:B------:R-:W-:Y:S01]  /*1b970*/  ISETP.GE.AND P0, PT, R12, UR7, PT ;  /* 0x000000070c007c0c */ /* 0x000fe2000bf06270 */
[----:B------:R-:W-:Y:S01]  /*1b980*/  ULDC.64 UR6, c[0x0][0x2a0] ;  /* 0x0000a80000067ab9 */ /* 0x000fe20000000a00 */
[----:B------:R1:W2:Y:S01]  /*1b990*/  LDS.128 R12, [R209] ;  /* 0x00000000d10c7984 */ /* 0x0002a20000000c00 */
[----:B------:R-:W-:Y:S02]  /*1b9a0*/  SHF.R.S32.HI R2, RZ, 0x2, R28 ;  /* 0x00000002ff027819 */ /* 0x000fe4000001141c */
[----:B------:R-:W-:-:S02]  /*1b9b0*/  LEA.HI.SX32 R0, R29, 0x20, 0x1e ;  /* 0x000000201d007811 */ /* 0x000fc400078ff2ff */
[----:B------:R-:W-:Y:S01]  /*1b9c0*/  ISETP.GE.OR P4, PT, R31, UR17, P0 ;  /* 0x000000111f007c0c */ /* 0x000fe20008786670 */
[----:B------:R-:W-:Y:S01]  /*1b9d0*/  VIADD R3, R2, 0x40 ;  /* 0x0000004002037836 */ /* 0x000fe20000000000 */
[----:B------:R-:W-:Y:S01]  /*1b9e0*/  ISETP.GE.OR P3, PT, R0, UR17, P0 ;  /* 0x0000001100007c0c */ /* 0x000fe20008766670 */
[----:B------:R-:W-:Y:S01]  /*1b9f0*/  VIADD R0, R2, 0x60 ;  /* 0x0000006002007836 */ /* 0x000fe20000000000 */
[----:B------:R-:W-:Y:S02]  /*1ba00*/  SHF.R.S32.HI R6, RZ, 0x1f, R42 ;  /* 0x0000001fff067819 */ /* 0x000fe4000001142a */
[----:B------:R-:W-:Y:S02]  /*1ba10*/  ISETP.GE.OR P2, PT, R3, UR5, P0 ;  /* 0x0000000503007c0c */ /* 0x000fe40008746670 */
[----:B------:R-:W-:Y:S02]  /*1ba20*/  IADD3.X R5, R5, UR4, RZ, P1, !PT ;  /* 0x0000000405057c10 */ /* 0x000fe40008ffe4ff */
[----:B------:R-:W-:Y:S01]  /*1ba30*/  ISETP.GE.OR P0, PT, R0, UR5, P0 ;  /* 0x0000000500007c0c */ /* 0x000fe20008706670 */
[----:B------:R-:W-:Y:S01]  /*1ba40*/  IMAD R0, R6, UR6, RZ ;  /* 0x0000000606007c24 */ /* 0x000fe2000f8e02ff */
[----:B------:R-:W-:Y:S01]  /*1ba50*/  SHF.R.S32.HI R3, RZ, 0x1f, R2 ;  /* 0x0000001fff037819 */ /* 0x000fe20000011402 */
[----:B------:R-:W-:-:S02]  /*1ba60*/  IMAD.U32 R6, RZ, RZ, UR16 ;  /* 0x00000010ff067e24 */ /* 0x000fc4000f8e00ff */
[C---:B------:R-:W-:Y:S02]  /*1ba70*/  IMAD R0, R42.reuse, UR7, R0 ;  /* 0x000000072a007c24 */ /* 0x040fe4000f8e0200 */
[----:B------:R-:W-:-:S04]  /*1ba80*/  IMAD.WIDE.U32 R8, R42, UR6, R4 ;  /* 0x000000062a087c25 */ /* 0x000fc8000f8e0004 */
[----:B------:R-:W-:-:S04]  /*1ba90*/  IMAD.WIDE R2, R6, 0x80, R2 ;  /* 0x0000008006027825 */ /* 0x000fc800078e0202 */
[----:B------:R-:W-:Y:S01]  /*1baa0*/  IMAD.IADD R5, R0, 0x1, R9 ;  /* 0x0000000100057824 */ /* 0x000fe200078e0209 */
        /* <DEDUP_REMOVED lines=11> */
.L_x_326:
[----:B------:R-:W-:Y:S05]  /*1bb60*/  BSYNC B0 ;  /* 0x0000000000007941 */ /* 0x000fea0003800000 */
.L_x_325:
[----:B-12---:R1:W2:Y:S01]  /*1bb70*/  LDS.128 R12, [R209+0x800] ;  /* 0x00080000d10c7984 */ /* 0x0062a20000000c00 */
        /* <DEDUP_REMOVED lines=15> */
.L_x_328:
[----:B------:R-:W-:Y:S05]  /*1bc70*/  BSYNC B0 ;  /* 0x0000000000007941 */ /* 0x000fea0003800000 */
.L_x_327:
        /* <DEDUP_REMOVED lines=16> */
.L_x_330:
[----:B------:R-:W-:Y:S05]  /*1bd80*/  BSYNC B0 ;  /* 0x0000000000007941 */ /* 0x000fea0003800000 */
.L_x_329:
        /* <DEDUP_REMOVED lines=15> */
.L_x_331:
        /* <DEDUP_REMOVED lines=16> */
.L_x_1310:


//--------------------- .text._ZN5flash16flash_fwd_kernelI23Flash_fwd_kernel_traitsILi32ELi128ELi128ELi4ELb0ELb0EN7cutlass6half_tE19Flash_kernel_traitsILi32ELi128ELi128ELi4ES3_EELb1ELb0ELb0ELb0ELb0ELb1ELb0ELb0EEEvNS_16Flash_fwd_paramsE --------------------------
	.section	.text._ZN5flash16flash_fwd_kernelI23Flash_fwd_kernel_traitsILi32ELi128ELi128ELi4ELb0ELb0EN7cutlass6half_tE19Flash_kernel_traitsILi32ELi128ELi128ELi4ES3_EELb1ELb0ELb0ELb0ELb0ELb1ELb0ELb0EEEvNS_16Flash_fwd_paramsE,"ax",@progbits
	.align	128
        .global         _ZN5flash16flash_fwd_kernelI23Flash_fwd_kernel_traitsILi32ELi128ELi128ELi4ELb0ELb0EN7cutlass6half_tE19Flash_kernel_traitsILi32ELi128ELi128ELi4ES3_EELb1ELb0ELb0ELb0ELb0ELb1ELb0ELb0EEEvNS_16Flash_fwd_paramsE
        .type           _ZN5flash16flash_fwd_kernelI23Flash_fwd_kernel_traitsILi32ELi128ELi128ELi4ELb0ELb0EN7cutlass6half_tE19Flash_kernel_traitsILi32ELi128ELi128ELi4ES3_EELb1ELb0ELb0ELb0ELb0ELb1ELb0ELb0EEEvNS_16Flash_fwd_paramsE,@function
        .size           _ZN5flash16flash_fwd_kernelI23Flash_fwd_kernel_traitsILi32ELi128ELi128ELi4ELb0ELb0EN7cutlass6half_tE19Flash_kernel_traitsILi32ELi128ELi128ELi4ES3_EELb1ELb0ELb0ELb0ELb0ELb1ELb0ELb0EEEvNS_16Flash_fwd_paramsE,(.L_x_1311 - _ZN5flash16flash_fwd_kernelI23Flash_fwd_kernel_traitsILi32ELi128ELi128ELi4ELb0ELb0EN7cutlass6half_tE19Flash_kernel_traitsILi32ELi128ELi128ELi4ES3_EELb1ELb0ELb0ELb0ELb0ELb1ELb0ELb0EEEvNS_16Flash_fwd_paramsE)
        .other          _ZN5flash16flash_fwd_kernelI23Flash_fwd_kernel_traitsILi32ELi128ELi128ELi4ELb0ELb0EN7cutlass6half_tE19Flash_kernel_traitsILi32ELi128ELi128ELi4ES3_EELb1ELb0ELb0ELb0ELb0ELb1ELb0ELb0EEEvNS_16Flash_fwd_paramsE,@"STO_CUDA_ENTRY STV_DEFAULT"
_ZN5flash16flash_fwd_kernelI23Flash_fwd_kernel_traitsILi32ELi128ELi128ELi4ELb0ELb0EN7cutlass6half_tE19Flash_kernel_traitsILi32ELi128ELi128ELi4ES3_EELb1ELb0ELb0ELb0ELb0ELb1ELb0ELb0EEEvNS_16Flash_fwd_paramsE:
.text._ZN5flash16flash_fwd_kernelI23Flash_fwd_kernel_traitsILi32ELi128ELi128ELi4ELb0ELb0EN7cutlass6half_tE19Flash_kernel_traitsILi32ELi128ELi128ELi4ES3_EELb1ELb0ELb0ELb0ELb0ELb1ELb0ELb0EEEvNS_16Flash_fwd_paramsE:
[----:B------:R-:W1:Y:S08]  /*0000*/  LDC R1, c[0x0][0x28] ;  /* 0x00000a00ff017b82 */ /* 0x000e700000000800 */
[----:B------:R-:W2:Y:S01]  /*0010*/  LDC R8, c[0x0][0x3a8] ;  /* 0x0000ea00ff087b82 */ /* 0x000ea20000000800 */
[----:B------:R-:W-:Y:S01]  /*0020*/  ULDC.U8 UR4, c[0x0][0x3b4] ;  /* 0x0000ed0000047ab9 */ /* 0x000fe20000000000 */
[----:B------:R-:W-:Y:S01]  /*0030*/  ULDC.64 UR30, c[0x0][0x3a0] ;  /* 0x0000e800001e7ab9 */ /* 0x000fe20000000a00 */
[----:B------:R-:W-:Y:S01]  /*0040*/  ISETP.NE.AND P3, PT, RZ, UR4, PT ;  /* 0x00000004ff007c0c */ /* 0x000fe2000bf65270 */
[----:B------:R-:W-:Y:S01]  /*0050*/  IMAD.U32 R2, RZ, RZ, UR30 ;  /* 0x0000001eff027e24 */ /* 0x000fe2000f8e00ff */
[----:B------:R-:W-:Y:S01]  /*0060*/  ULDC.64 UR28, c[0x0][0x208] ;  /* 0x00008200001c7ab9 */ /* 0x000fe20000000a00 */
[----:B------:R-:W-:-:S02]  /*0070*/  IMAD.U32 R3, RZ, RZ, UR31 ;  /* 0x0000001fff037e24 */ /* 0x000fc4000f8e00ff */
[----:B------:R-:W3:Y:S01]  /*0080*/  LDC R9, c[0x0][0x3ac] ;  /* 0x0000eb00ff097b82 */ /* 0x000ee20000000800 */
[----:B------:R-:W4:Y:S01]  /*0090*/  S2R R232, SR_CTAID.X ;  /* 0x0000000000e87919 */ /* 0x000f220000002500 */
[----:B------:R-:W-:Y:S01]  /*00a0*/  ULDC.64 UR4, c[0x0][0x2f0] ;  /* 0x0000bc0000047ab9 */ /* 0x000fe20000000a00 */
[----:B-1----:R-:W-:-:S05]  /*00b0*/  VIADD R1, R1, 0xffffff78 ;  /* 0xffffff7801017836 */ /* 0x002fca0000000000 */
[----:B------:R2:W4:Y:S01]  /*00c0*/  @P3 LDG.E.64 R4, desc[UR28][R2.64] ;  /* 0x0000001c02043981 */ /* 0x000522000c1e1b00 */
[----:B------:R-:W1:Y:S01]  /*00d0*/  LDC.64 R6, c[0x0][0x300] ;  /* 0x0000c000ff067b82 */ /* 0x000e620000000a00 */
[----:B------:R-:W4:Y:S01]  /*00e0*/  S2R R25, SR_CTAID.Y ;  /* 0x0000000000197919 */ /* 0x000f220000002600 */
[----:B------:R-:W4:Y:S06]  /*00f0*/  S2R R26, SR_CTAID.Z ;  /* 0x00000000001a7919 */ /* 0x000f2c0000002700 */
[----:B------:R-:W4:Y:S01]  /*0100*/  LDC.64 R12, c[0x0][0x2f0] ;  /* 0x0000bc00ff0c7b82 */ /* 0x000f220000000a00 */
[----:B------:R-:W4:Y:S01]  /*0110*/  S2R R67, SR_TID.X ;  /* 0x0000000000437919 */ /* 0x000f220000002100 */
[----:B------:R-:W-:-:S06]  /*0120*/  IMAD.MOV.U32 R27, RZ, RZ, -0x1 ;  /* 0xffffffffff1b7424 */ /* 0x000fcc00078e00ff */
[----:B------:R-:W4:Y:S01]  /*0130*/  LDC.U8 R14, c[0x0][0x3c2] ;  /* 0x0000f080ff0e7b82 */ /* 0x000f220000000000 */
[----:B--2---:R-:W-:-:S07]  /*0140*/  @P3 IMAD.MOV.U32 R2, RZ, RZ, R8 ;  /* 0x000000ffff023224 */ /* 0x004fce00078e0008 */
[----:B------:R-:W2:Y:S01]  /*0150*/  LDC R21, c[0x0][0x270] ;  /* 0x00009c00ff157b82 */ /* 0x000ea20000000800 */
[----:B---3--:R-:W-:-:S06]  /*0160*/  @P3 IMAD.MOV.U32 R3, RZ, RZ, R9 ;  /* 0x000000ffff033224 */ /* 0x008fcc00078e0009 */
[----:B------:R-:W3:Y:S01]  /*0170*/  @P3 LDG.E.64 R2, desc[UR28][R2.64] ;  /* 0x0000001c02023981 */ /* 0x000ee2000c1e1b00 */
[----:B-1----:R-:W-:Y:S02]  /*0180*/  ISETP.NE.U32.AND P0, PT, R6, RZ, PT ;  /* 0x000000ff0600720c */ /* 0x002fe40003f05070 */
[----:B------:R-:W-:Y:S02]  /*0190*/  ISETP.NE.U32.AND P4, PT, RZ, UR4, PT ;  /* 0x00000004ff007c0c */ /* 0x000fe4000bf85070 */
[----:B------:R-:W-:Y:S02]  /*01a0*/  ISETP.NE.AND.EX P1, PT, R7, RZ, PT, P0 ;  /* 0x000000ff0700720c */ /* 0x000fe40003f25300 */
[----:B----4-:R-:W-:Y:S01]  /*01b0*/  LOP3.LUT R0, R26, R232, R25, 0xfe, !PT ;  /* 0x000000e81a007212 */ /* 0x010fe200078efe19 */
[----:B------:R-:W1:Y:S01]  /*01c0*/  LDC.64 R6, c[0x0][0x2f8] ;  /* 0x0000be00ff067b82 */ /* 0x000e620000000a00 */
[----:B------:R-:W-:Y:S02]  /*01d0*/  ISETP.NE.AND.EX P0, PT, RZ, UR5, PT, P4 ;  /* 0x00000005ff007c0c */ /* 0x000fe4000bf05340 */
[----:B------:R-:W-:-:S05]  /*01e0*/  LOP3.LUT P2, RZ, R0, R67, RZ, 0xfc, !PT ;  /* 0x0000004300ff7212 */ /* 0x000fca000784fcff */
[----:B------:R-:W3:Y:S08]  /*01f0*/  @P3 LDC R0, c[0x0][0x3b0] ;  /* 0x0000ec00ff003b82 */ /* 0x000ef00000000800 */
[----:B------:R-:W4:Y:S01]  /*0200*/  @!P2 LDC.64 R10, c[0x0][0x3b8] ;  /* 0x0000ee00ff0aab82 */ /* 0x000f220000000a00 */
[----:B------:R-:W-:Y:S02]  /*0210*/  @P3 R2UR UR30, R4 ;  /* 0x00000000041e32ca */ /* 0x000fe400000e0000 */
[----:B------:R-:W-:-:S11]  /*0220*/  @P3 R2UR UR31, R5 ;  /* 0x00000000051f32ca */ /* 0x000fd600000e0000 */
[----:B------:R-:W-:Y:S02]  /*0230*/  IMAD.U32 R4, RZ, RZ, UR30 ;  /* 0x0000001eff047e24 */ /* 0x000fe4000f8e00ff */
[----:B------:R-:W-:-:S05]  /*0240*/  IMAD.U32 R5, RZ, RZ, UR31 ;  /* 0x0000001fff057e24 */ /* 0x000fca000f8e00ff */
[----:B----4-:R4:W-:Y:S01]  /*0250*/  @!P2 STG.E.64 desc[UR28][R10.64], R4 ;  /* 0x000000040a00a986 */ /* 0x0109e2000c101b1c */
[----:B---3--:R-:W-:-:S05]  /*0260*/  @P3 IADD3 R8, P5, R2, R0, RZ ;  /* 0x0000000002083210 */ /* 0x008fca0007fbe0ff */
[----:B------:R-:W-:Y:S02]  /*0270*/  @P3 IMAD.X R9, RZ, RZ, R3, P5 ;  /* 0x000000ffff093224 */ /* 0x000fe400028e0603 */
[----:B------:R-:W-:Y:S02]  /*0280*/  @!P2 IMAD.MOV.U32 R2, RZ, RZ, R8 ;  /* 0x000000ffff02a224 */ /* 0x000fe400078e0008 */
[----:B------:R-:W-:-:S05]  /*0290*/  @!P2 IMAD.MOV.U32 R3, RZ, RZ, R9 ;  /* 0x000000ffff03a224 */ /* 0x000fca00078e0009 */
[----:B------:R3:W-:Y:S01]  /*02a0*/  @!P2 STG.E.64 desc[UR28][R10.64+0x8], R2 ;  /* 0x000008020a00a986 */ /* 0x0007e2000c101b1c */
[----:B----4-:R-:W-:Y:S02]  /*02b0*/  IMAD.WIDE R4, R25, 0x4, R12 ;  /* 0x0000000419047825 */ /* 0x010fe400078e020c */
[----:B------:R-:W4:Y:S03]  /*02c0*/  LDC.64 R12, c[0x0][0x2f8] ;  /* 0x0000be00ff0c7b82 */ /* 0x000f260000000a00 */
[----:B------:R-:W2:Y:S04]  /*02d0*/  @P0 LDG.E R27, desc[UR28][R4.64] ;  /* 0x0000001c041b0981 */ /* 0x000ea8000c1e1900 */
[----:B------:R-:W2:Y:S01]  /*02e0*/  @P0 LDG.E R0, desc[UR28][R4.64+0x4] ;  /* 0x0000041c04000981 */ /* 0x000ea2000c1e1900 */
[----:B------:R-:W-:-:S02]  /*02f0*/  ISETP.NE.AND P3, PT, R14, RZ, PT ;  /* 0x000000ff0e00720c */ /* 0x000fc40003f65270 */
[----:B-1----:R-:W-:Y:S01]  /*0300*/  ISETP.EQ.U32.AND P2, PT, R6, RZ, PT ;  /* 0x000000ff0600720c */ /* 0x002fe20003f42070 */
[----:B---3--:R-:W1:Y:S03]  /*0310*/  @P1 LDC.64 R2, c[0x0][0x300] ;  /* 0x0000c000ff021b82 */ /* 0x008e660000000a00 */
[----:B------:R-:W-:Y:S01]  /*0320*/  ISETP.EQ.OR.EX P2, PT, R7, RZ, !P3, P2 ;  /* 0x000000ff0700720c */ /* 0x000fe20005f42720 */
[----:B------:R-:W-:Y:S01]  /*0330*/  IMAD.MOV.U32 R16, RZ, RZ, RZ ;  /* 0x000000ffff107224 */ /* 0x000fe200078e00ff */
[----:B------:R-:W-:Y:S01]  /*0340*/  SHF.R.S32.HI R48, RZ, 0x1f, R67 ;  /* 0x0000001fff307819 */ /* 0x000fe20000011443 */
[----:B------:R-:W-:Y:S02]  /*0350*/  IMAD.MOV.U32 R15, RZ, RZ, -0x1 ;  /* 0xffffffffff0f7424 */ /* 0x000fe400078e00ff */
[----:B----4-:R-:W-:Y:S01]  /*0360*/  IMAD.WIDE R12, R25, 0x4, R12 ;  /* 0x00000004190c7825 */ /* 0x010fe200078e020c */
[----:B------:R-:W-:-:S07]  /*0370*/  LEA.HI R19, R48, R67, RZ, 0x5 ;  /* 0x0000004330137211 */ /* 0x000fce00078f28ff */
[----:B------:R-:W5:Y:S01]  /*0380*/  @!P2 LDG.E R15, desc[UR28][R12.64] ;  /* 0x0000001c0c0fa981 */ /* 0x000f62000c1e1900 */
[----:B-1----:R-:W-:-:S05]  /*0390*/  @P1 IMAD.WIDE R2, R25, 0x4, R2 ;  /* 0x0000000419021825 */ /* 0x002fca00078e0202 */
[----:B------:R1:W5:Y:S02]  /*03a0*/  @P1 LDG.E R16, desc[UR28][R2.64] ;  /* 0x0000001c02101981 */ /* 0x000364000c1e1900 */
[----:B-1----:R-:W-:-:S05]  /*03b0*/  LOP3.LUT R2, R19, 0xffffffe0, RZ, 0xc0, !PT ;  /* 0xffffffe013027812 */ /* 0x002fca00078ec0ff */
[----:B------:R-:W-:Y:S02]  /*03c0*/  IMAD.IADD R2, R67, 0x1, -R2 ;  /* 0x0000000143027824 */ /* 0x000fe400078e0a02 */
[----:B--2---:R-:W-:Y:S01]  /*03d0*/  @P0 IMAD.IADD R11, R0, 0x1, -R27 ;  /* 0x00000001000b0824 */ /* 0x004fe200078e0a1b */
[----:B------:R1:W-:Y:S05]  /*03e0*/  STL [R1+0x48], R27 ;  /* 0x0000481b01007387 */ /* 0x0003ea0000100800 */
[----:B------:R-:W2:Y:S01]  /*03f0*/  @!P0 LDC R11, c[0x0][0x2c4] ;  /* 0x0000b100ff0b8b82 */ /* 0x000ea20000000800 */
[----:B------:R-:W-:Y:S01]  /*0400*/  ISETP.NE.U32.AND P0, PT, R6, RZ, PT ;  /* 0x000000ff0600720c */ /* 0x000fe20003f05070 */
[----:B------:R-:W-:-:S03]  /*0410*/  IMAD R0, R25, R21, R26 ;  /* 0x0000001519007224 */ /* 0x000fc600078e021a */
[----:B------:R-:W-:Y:S01]  /*0420*/  ISETP.NE.AND.EX P2, PT, R7, RZ, PT, P0 ;  /* 0x000000ff0700720c */ /* 0x000fe20003f45300 */
[----:B------:R-:W-:-:S05]  /*0430*/  IMAD.SHL.U32 R0, R0, 0x20, RZ ;  /* 0x0000002000007824 */ /* 0x000fca00078e00ff */
[----:B------:R-:W-:Y:S02]  /*0440*/  IADD3 R245, P1, P0, R0, R8, R2 ;  /* 0x0000000800f57210 */ /* 0x000fe4000783e002 */
[----:B------:R-:W-:Y:S02]  /*0450*/  SHF.R.S32.HI R3, RZ, 0x1f, R0 ;  /* 0x0000001fff037819 */ /* 0x000fe40000011400 */
[----:B------:R-:W-:-:S04]  /*0460*/  SHF.R.S32.HI R0, RZ, 0x1f, R2 ;  /* 0x0000001fff007819 */ /* 0x000fc80000011402 */
[----:B------:R-:W-:Y:S01]  /*0470*/  IADD3.X R234, R3, R9, R0, P1, P0 ;  /* 0x0000000903ea7210 */ /* 0x000fe20000fe0400 */
[----:B-1----:R-:W-:Y:S06]  /*0480*/  @!P2 BRA `(.L_x_332) ;  /* 0x000000000010a947 */ /* 0x002fec0003800000 */
[----:B------:R-:W3:Y:S02]  /*0490*/  @P3 LDG.E R0, desc[UR28][R12.64+0x4] ;  /* 0x0000041c0c003981 */ /* 0x000ee4000c1e1900 */
[----:B---3-5:R-:W-:-:S06]  /*04a0*/  @P3 IADD3 R4, R0, -R15, RZ ;  /* 0x8000000f00043210 */ /* 0x028fcc0007ffe0ff */
[----:B------:R3:W5:Y:S01]  /*04b0*/  @!P3 LDG.E R4, desc[UR28][R12.64] ;  /* 0x0000001c0c04b981 */ /* 0x000762000c1e1900 */
[----:B------:R-:W-:Y:S05]  /*04c0*/  BRA `(.L_x_333) ;  /* 0x0000000000047947 */ /* 0x000fea0003800000 */
.L_x_332:
[----:B------:R-:W1:Y:S02]  /*04d0*/  LDC R4, c[0x0][0x2c8] ;  /* 0x0000b200ff047b82 */ /* 0x000e640000000800 */
.L_x_333:
[----:B------:R-:W4:Y:S02]  /*04e0*/  LDC.64 R2, c[0x0][0x308] ;  /* 0x0000c200ff027b82 */ /* 0x000f240000000a00 */
[----:B----4-:R-:W-:-:S04]  /*04f0*/  ISETP.NE.U32.AND P0, PT, R2, RZ, PT ;  /* 0x000000ff0200720c */ /* 0x010fc80003f05070 */
[----:B------:R-:W-:-:S13]  /*0500*/  ISETP.NE.AND.EX P0, PT, R3, RZ, PT, P0 ;  /* 0x000000ff0300720c */ /* 0x000fda0003f05300 */
[----:B------:R-:W4:Y:S08]  /*0510*/  @P0 LDC.64 R2, c[0x0][0x308] ;  /* 0x0000c200ff020b82 */ /* 0x000f300000000a00 */
[----:B------:R-:W3:Y:S01]  /*0520*/  @!P0 LDC R5, c[0x0][0x2cc] ;  /* 0x0000b300ff058b82 */ /* 0x000ee20000000800 */
[----:B----4-:R-:W-:-:S05]  /*0530*/  @P0 IMAD.WIDE R2, R25, 0x4, R2 ;  /* 0x0000000419020825 */ /* 0x010fca00078e0202 */
[----:B------:R-:W4:Y:S01]  /*0540*/  @P0 LDG.E R0, desc[UR28][R2.64] ;  /* 0x0000001c02000981 */ /* 0x000f22000c1e1900 */
[----:B------:R-:W-:Y:S01]  /*0550*/  IMAD.SHL.U32 R24, R232, 0x80, RZ ;  /* 0x00000080e8187824 */ /* 0x000fe200078e00ff */
[----:B------:R-:W2:Y:S02]  /*0560*/  @!P0 LDC.64 R2, c[0x0][0x318] ;  /* 0x0000c600ff028b82 */ /* 0x000ea40000000a00 */
[----:B--2---:R-:W-:-:S04]  /*0570*/  @!P0 ISETP.NE.U32.AND P1, PT, R2, RZ, PT ;  /* 0x000000ff0200820c */ /* 0x004fc80003f25070 */
[----:B------:R-:W-:Y:S02]  /*0580*/  @!P0 ISETP.NE.AND.EX P2, PT, R3, RZ, PT, P1 ;  /* 0x000000ff0300820c */ /* 0x000fe40003f45310 */
[----:B------:R-:W-:Y:S01]  /*0590*/  ISETP.GT.AND P1, PT, R11, R24, PT ;  /* 0x000000180b00720c */ /* 0x000fe20003f24270 */
[----:B----45:R-:W-:Y:S01]  /*05a0*/  @P0 IMAD.IADD R20, R0, 0x1, -R16 ;  /* 0x0000000100140824 */ /* 0x030fe200078e0a10 */
[----:B---3--:R-:W-:-:S04]  /*05b0*/  @!P0 SEL R0, R5, RZ, P2 ;  /* 0x000000ff05008207 */ /* 0x008fc80001000000 */
        /* <DEDUP_REMOVED lines=8> */
[CC--:B------:R-:W-:Y:S01]  /*0640*/  LEA.HI R18, R48.reuse, R67.reuse, RZ, 0x2 ;  /* 0x0000004330127211 */ /* 0x0c0fe200078f10ff */
[----:B------:R-:W-:Y:S01]  /*0650*/  IMAD.IADD R23, R11, 0x1, -R24 ;  /* 0x000000010b177824 */ /* 0x000fe200078e0a18 */
[----:B------:R-:W-:Y:S01]  /*0660*/  ISETP.NE.AND P2, PT, R27, -0x1, PT ;  /* 0xffffffff1b00780c */ /* 0x000fe20003f45270 */
[----:B------:R-:W-:Y:S01]  /*0670*/  ULDC.64 UR4, c[0x0][0x258] ;  /* 0x0000960000047ab9 */ /* 0x000fe20000000a00 */
[----:B------:R-:W-:Y:S02]  /*0680*/  SHF.R.S32.HI R4, RZ, 0x2, R18 ;  /* 0x00000002ff047819 */ /* 0x000fe40000011412 */
[----:B------:R-:W-:Y:S01]  /*0690*/  LEA.HI R49, R48, R67, RZ, 0x3 ;  /* 0x0000004330317211 */ /* 0x000fe200078f18ff */
[----:B------:R2:W-:Y:S01]  /*06a0*/  STL [R1+0x4c], R23 ;  /* 0x00004c1701007387 */ /* 0x0005e20000100800 */
[----:B------:R-:W-:Y:S01]  /*06b0*/  LOP3.LUT R10, R18, 0xfffffffc, RZ, 0xc0, !PT ;  /* 0xfffffffc120a7812 */ /* 0x000fe200078ec0ff */
[C---:B------:R-:W-:Y:S01]  /*06c0*/  VIADD R44, R4.reuse, 0x20 ;  /* 0x00000020042c7836 */ /* 0x040fe20000000000 */
[----:B------:R-:W-:Y:S01]  /*06d0*/  SHF.R.S32.HI R47, RZ, 0x3, R49 ;  /* 0x00000003ff2f7819 */ /* 0x000fe20000011431 */
[C---:B------:R-:W-:Y:S01]  /*06e0*/  VIADD R32, R4.reuse, 0x60 ;  /* 0x0000006004207836 */ /* 0x040fe20000000000 */
[----:B------:R-:W-:Y:S01]  /*06f0*/  IADD3 R43, R4, 0x40, RZ ;  /* 0x00000040042b7810 */ /* 0x000fe20007ffe0ff */
[----:B------:R-:W-:Y:S01]  /*0700*/  IMAD.IADD R10, R67, 0x1, -R10 ;  /* 0x00000001430a7824 */ /* 0x000fe200078e0a0a */
[----:B------:R-:W-:Y:S01]  /*0710*/  ISETP.GE.AND P1, PT, R44, R23, PT ;  /* 0x000000172c00720c */ /* 0x000fe20003f26270 */
[----:B------:R-:W3:Y:S01]  /*0720*/  @!P2 LDC.64 R8, c[0x0][0x228] ;  /* 0x00008a00ff08ab82 */ /* 0x000ee20000000a00 */
[----:B------:R-:W-:Y:S01]  /*0730*/  IABS R22, R26 ;  /* 0x0000001a00167213 */ /* 0x000fe20000000000 */
[----:B------:R-:W-:Y:S01]  /*0740*/  IMAD.SHL.U32 R10, R10, 0x8, RZ ;  /* 0x000000080a0a7824 */ /* 0x000fe200078e00ff */
[----:B------:R-:W-:-:S02]  /*0750*/  SHF.L.U32 R5, R47, 0x6, RZ ;  /* 0x000000062f057819 */ /* 0x000fc400000006ff */
[----:B------:R-:W-:Y:S02]  /*0760*/  ISETP.GE.AND P0, PT, R43, R23, PT ;  /* 0x000000172b00720c */ /* 0x000fe40003f06270 */
[----:B------:R-:W-:Y:S01]  /*0770*/  @!P2 SHF.R.S32.HI R7, RZ, 0x1f, R25 ;  /* 0x0000001fff07a819 */ /* 0x000fe20000011419 */
[----:B------:R-:W4:Y:S01]  /*0780*/  @P2 LDC.64 R12, c[0x0][0x240] ;  /* 0x00009000ff0c2b82 */ /* 0x000f220000000a00 */
[----:B-1----:R-:W-:Y:S02]  /*0790*/  IABS R21, R28 ;  /* 0x0000001c00157213 */ /* 0x002fe40000000000 */
[----:B------:R-:W-:Y:S01]  /*07a0*/  SHF.R.S32.HI R201, RZ, 0x5, R19 ;  /* 0x00000005ffc97819 */ /* 0x000fe20000011413 */
[----:B------:R-:W1:Y:S01]  /*07b0*/  @!P1 S2R R11, SR_CgaCtaId ;  /* 0x00000000000b9919 */ /* 0x000e620000008800 */
[----:B------:R-:W5:Y:S05]  /*07c0*/  I2F.RP R0, R21 ;  /* 0x0000001500007306 */ /* 0x000f6a0000209400 */
[----:B------:R-:W2:Y:S01]  /*07d0*/  @!P0 S2R R17, SR_CgaCtaId ;  /* 0x0000000000118919 */ /* 0x000ea20000008800 */
[----:B------:R-:W1:Y:S01]  /*07e0*/  @!P0 LDC.64 R34, c[0x0][0x240] ;  /* 0x00009000ff228b82 */ /* 0x000e620000000a00 */
[----:B---3--:R-:W-:Y:S01]  /*07f0*/  @!P2 IMAD R7, R7, R8, RZ ;  /* 0x000000080707a224 */ /* 0x008fe200078e02ff */
[----:B-----5:R-:W3:Y:S02]  /*0800*/  MUFU.RCP R0, R0 ;  /* 0x0000000000007308 */ /* 0x020ee40000001000 */
[----:B---3--:R-:W-:-:S06]  /*0810*/  VIADD R2, R0, 0xffffffe ;  /* 0x0ffffffe00027836 */ /* 0x008fcc0000000000 */
[----:B------:R-:W3:Y:S02]  /*0820*/  F2I.FTZ.U32.TRUNC.NTZ R3, R2 ;  /* 0x0000000200037305 */ /* 0x000ee4000021f000 */
[----:B---3--:R-:W-:Y:S02]  /*0830*/  IMAD.MOV R0, RZ, RZ, -R3 ;  /* 0x000000ffff007224 */ /* 0x008fe400078e0a03 */
[----:B------:R-:W-:Y:S02]  /*0840*/  IMAD.MOV.U32 R2, RZ, RZ, RZ ;  /* 0x000000ffff027224 */ /* 0x000fe400078e00ff */
[----:B------:R-:W-:-:S04]  /*0850*/  IMAD R0, R0, R21, RZ ;  /* 0x0000001500007224 */ /* 0x000fc800078e02ff */
[----:B------:R-:W-:Y:S01]  /*0860*/  IMAD.HI.U32 R2, R3, R0, R2 ;  /* 0x0000000003027227 */ /* 0x000fe200078e0002 */
[----:B------:R-:W-:-:S04]  /*0870*/  LOP3.LUT R0, R5, 0xc0, RZ, 0xc0, !PT ;  /* 0x000000c005007812 */ /* 0x000fc800078ec0ff */
[----:B------:R-:W-:Y:S01]  /*0880*/  LOP3.LUT R3, R0, 0x18, R10, 0xf8, !PT ;  /* 0x0000001800037812 */ /* 0x000fe200078ef80a */
[----:B------:R-:W-:Y:S01]  /*0890*/  IMAD.HI.U32 R6, R2, R22, RZ ;  /* 0x0000001602067227 */ /* 0x000fe200078e00ff */
[----:B------:R-:W-:Y:S02]  /*08a0*/  SHF.R.U32.HI R2, RZ, 0x3, R0 ;  /* 0x00000003ff027819 */ /* 0x000fe40000011600 */
[----:B------:R-:W-:Y:S02]  /*08b0*/  @!P1 MOV R0, 0x400 ;  /* 0x0000040000009802 */ /* 0x000fe40000000f00 */
[----:B------:R-:W-:Y:S02]  /*08c0*/  IADD3 R5, -R6, RZ, RZ ;  /* 0x000000ff06057210 */ /* 0x000fe40007ffe1ff */
[----:B-1----:R-:W-:Y:S01]  /*08d0*/  @!P1 LEA R46, R11, R0, 0x18 ;  /* 0x000000000b2e9211 */ /* 0x002fe200078ec0ff */
[----:B------:R-:W-:Y:S01]  /*08e0*/  @!P2 IMAD R11, R25, R9, R7 ;  /* 0x00000009190ba224 */ /* 0x000fe200078e0207 */
[----:B------:R-:W-:Y:S01]  /*08f0*/  LOP3.LUT R14, R3, R2, RZ, 0x3c, !PT ;  /* 0x00000002030e7212 */ /* 0x000fe200078e3cff */
[----:B------:R-:W-:Y:S01]  /*0900*/  IMAD R0, R21, R5, R22 ;  /* 0x0000000515007224 */ /* 0x000fe200078e0216 */
[----:B------:R-:W-:Y:S01]  /*0910*/  LEA.HI R5, R18, R4, RZ, 0x1 ;  /* 0x0000000412057211 */ /* 0x000fe200078f08ff */
[----:B----4-:R-:W-:Y:S01]  /*0920*/  @P2 IMAD.WIDE.U32 R2, R27, R12, RZ ;  /* 0x0000000c1b022225 */ /* 0x010fe200078e00ff */
[----:B------:R-:W-:Y:S01]  /*0930*/  @!P0 MOV R7, 0x400 ;  /* 0x0000040000078802 */ /* 0x000fe20000000f00 */
[----:B------:R-:W1:Y:S01]  /*0940*/  @!P1 LDC.64 R18, c[0x0][0x240] ;  /* 0x00009000ff129b82 */ /* 0x000e620000000a00 */
[----:B------:R-:W-:Y:S01]  /*0950*/  ISETP.GT.U32.AND P4, PT, R21, R0, PT ;  /* 0x000000001500720c */ /* 0x000fe20003f84070 */
[----:B------:R-:W-:Y:S01]  /*0960*/  @!P2 IMAD.WIDE.U32 R8, R25, R8, RZ ;  /* 0x000000081908a225 */ /* 0x000fe200078e00ff */
[----:B------:R-:W-:-:S02]  /*0970*/  LOP3.LUT R5, R5, 0x7fffffe, RZ, 0xc0, !PT ;  /* 0x07fffffe05057812 */ /* 0x000fc400078ec0ff */
[----:B--2---:R-:W-:Y:S01]  /*0980*/  @!P0 LEA R45, R17, R7, 0x18 ;  /* 0x00000007112d8211 */ /* 0x004fe200078ec0ff */
[----:B------:R-:W-:Y:S01]  /*0990*/  @P2 IMAD R3, R27, R13, R3 ;  /* 0x0000000d1b032224 */ /* 0x000fe200078e0203 */
[----:B------:R-:W-:Y:S01]  /*09a0*/  IADD3 R5, R4, -R5, RZ ;  /* 0x8000000504057210 */ /* 0x000fe20007ffe0ff */
[----:B------:R-:W-:Y:S01]  /*09b0*/  @!P2 IMAD.IADD R3, R9, 0x1, R11 ;  /* 0x000000010903a824 */ /* 0x000fe200078e020b */
[----:B------:R-:W-:Y:S01]  /*09c0*/  SHF.R.S32.HI R11, RZ, 0x1f, R10 ;  /* 0x0000001fff0b7819 */ /* 0x000fe2000001140a */
[----:B------:R-:W-:Y:S01]  /*09d0*/  @!P2 IMAD.MOV.U32 R2, RZ, RZ, R8 ;  /* 0x000000ffff02a224 */ /* 0x000fe200078e0008 */
[----:B------:R-:W-:Y:S01]  /*09e0*/  ISETP.NE.AND P2, PT, R15, -0x1, PT ;  /* 0xffffffff0f00780c */ /* 0x000fe20003f45270 */
[----:B------:R-:W-:Y:S01]  /*09f0*/  IMAD R5, R201, 0x8, R5 ;  /* 0x00000008c9057824 */ /* 0x000fe200078e0205 */
[----:B------:R-:W-:Y:S01]  /*0a00*/  SHF.R.S32.HI R7, RZ, 0x1f, R26 ;  /* 0x0000001fff077819 */ /* 0x000fe2000001141a */
[----:B------:R-:W-:Y:S01]  /*0a10*/  @!P4 IMAD.IADD R0, R0, 0x1, -R21 ;  /* 0x000000010000c824 */ /* 0x000fe200078e0a15 */
[----:B------:R-:W-:Y:S01]  /*0a20*/  IADD3 R2, P3, R10, R2, RZ ;  /* 0x000000020a027210 */ /* 0x000fe20007f7e0ff */
[----:B------:R-:W-:Y:S01]  /*0a30*/  IMAD.U32 R24, R5, 0x20, R14 ;  /* 0x0000002005187824 */ /* 0x000fe200078e000e */
[----:B------:R-:W-:Y:S01]  /*0a40*/  @!P4 IADD3 R6, R6, 0x1, RZ ;  /* 0x000000010606c810 */ /* 0x000fe20007ffe0ff */
[----:B------:R-:W-:Y:S01]  /*0a50*/  IMAD R7, R7, UR4, RZ ;  /* 0x0000000407077c24 */ /* 0x000fe2000f8e02ff */
[----:B------:R-:W-:-:S02]  /*0a60*/  ISETP.GE.U32.AND P5, PT, R0, R21, PT ;  /* 0x000000150000720c */ /* 0x000fc40003fa6070 */
[----:B------:R-:W-:Y:S01]  /*0a70*/  IADD3.X R3, R11, R3, RZ, P3, !PT ;  /* 0x000000030b037210 */ /* 0x000fe20001ffe4ff */
[----:B------:R-:W-:Y:S01]  /*0a80*/  IMAD R0, R26, UR5, R7 ;  /* 0x000000051a007c24 */ /* 0x000fe2000f8e0207 */
[-C--:B------:R-:W-:Y:S01]  /*0a90*/  ISETP.GE.AND P3, PT, R4, R23.reuse, PT ;  /* 0x000000170400720c */ /* 0x080fe20003f66270 */
[----:B------:R-:W2:Y:S01]  /*0aa0*/  @P2 LDC.64 R172, c[0x0][0x250] ;  /* 0x00009400ffac2b82 */ /* 0x000ea20000000a00 */
[C---:B------:R-:W-:Y:S01]  /*0ab0*/  LOP3.LUT R5, R26.reuse, R28, RZ, 0x3c, !PT ;  /* 0x0000001c1a057212 */ /* 0x040fe200078e3cff */
[----:B------:R-:W-:Y:S01]  /*0ac0*/  IMAD.WIDE.U32 R2, R26, UR4, R2 ;  /* 0x000000041a027c25 */ /* 0x000fe2000f8e0002 */
[----:B------:R-:W-:Y:S02]  /*0ad0*/  ISETP.GE.AND P4, PT, R32, R23, PT ;  /* 0x000000172000720c */ /* 0x000fe40003f86270 */
[----:B------:R-:W-:Y:S01]  /*0ae0*/  ISETP.GE.AND P6, PT, R5, RZ, PT ;  /* 0x000000ff0500720c */ /* 0x000fe20003fc6270 */
[----:B------:R-:W-:Y:S01]  /*0af0*/  @P2 IMAD.IADD R7, R16, 0x1, R15 ;  /* 0x0000000110072824 */ /* 0x000fe200078e020f */
[----:B------:R-:W-:Y:S01]  /*0b00*/  SHF.R.S32.HI R5, RZ, 0x1f, R4 ;  /* 0x0000001fff057819 */ /* 0x000fe20000011404 */
[----:B------:R-:W-:Y:S01]  /*0b10*/  @P5 VIADD R6, R6, 0x1 ;  /* 0x0000000106065836 */ /* 0x000fe20000000000 */
[----:B------:R-:W-:Y:S01]  /*0b20*/  ISETP.NE.AND P5, PT, R28, RZ, PT ;  /* 0x000000ff1c00720c */ /* 0x000fe20003fa5270 */
[----:B------:R-:W3:Y:S01]  /*0b30*/  @P2 LDC.64 R64, c[0x0][0x248] ;  /* 0x00009200ff402b82 */ /* 0x000ee20000000a00 */
[----:B------:R-:W-:Y:S01]  /*0b40*/  IADD3 R3, R3, R0, RZ ;  /* 0x0000000003037210 */ /* 0x000fe20007ffe0ff */
[----:B------:R-:W-:Y:S01]  /*0b50*/  IMAD.MOV.U32 R21, RZ, RZ, R6 ;  /* 0x000000ffff157224 */ /* 0x000fe200078e0006 */
[----:B------:R-:W-:Y:S01]  /*0b60*/  @P2 IADD3 R0, R16, R15, RZ ;  /* 0x0000000f10002210 */ /* 0x000fe20007ffe0ff */
[----:B------:R-:W-:Y:S01]  /*0b70*/  IMAD.WIDE R8, R232, 0x80, R4 ;  /* 0x00000080e8087825 */ /* 0x000fe200078e0204 */
[----:B------:R-:W-:-:S02]  /*0b80*/  @!P3 MOV R12, R2 ;  /* 0x00000002000cb202 */ /* 0x000fc40000000f00 */
[----:B------:R-:W-:Y:S01]  /*0b90*/  @!P0 MOV R39, R3 ;  /* 0x0000000300278202 */ /* 0x000fe20000000f00 */
[----:B------:R-:W4:Y:S01]  /*0ba0*/  @!P3 LDC.64 R22, c[0x0][0x240] ;  /* 0x00009000ff16bb82 */ /* 0x000f220000000a00 */
[----:B------:R-:W-:Y:S01]  /*0bb0*/  @!P6 IMAD.MOV R21, RZ, RZ, -R21 ;  /* 0x000000ffff15e224 */ /* 0x000fe200078e0a15 */
[C---:B------:R-:W-:Y:S01]  /*0bc0*/  @!P4 IADD3 R30, P6, R8.reuse, 0x60, RZ ;  /* 0x00000060081ec810 */ /* 0x040fe20007fde0ff */
[----:B------:R-:W-:Y:S01]  /*0bd0*/  @!P3 IMAD.MOV.U32 R13, RZ, RZ, R3 ;  /* 0x000000ffff0db224 */ /* 0x000fe200078e0003 */
[----:B------:R-:W-:Y:S01]  /*0be0*/  @!P5 LOP3.LUT R21, RZ, R28, RZ, 0x33, !PT ;  /* 0x0000001cff15d212 */ /* 0x000fe200078e33ff */
[----:B------:R-:W-:Y:S01]  /*0bf0*/  @!P0 IMAD.MOV.U32 R38, RZ, RZ, R2 ;  /* 0x000000ffff268224 */ /* 0x000fe200078e0002 */
[----:B------:R-:W-:Y:S01]  /*0c00*/  @!P1 IADD3 R14, P5, R8, 0x20, RZ ;  /* 0x00000020080e9810 */ /* 0x000fe20007fbe0ff */
[C---:B--2---:R-:W-:Y:S01]  /*0c10*/  @P2 IMAD R17, R7.reuse, R173, RZ ;  /* 0x000000ad07112224 */ /* 0x044fe200078e02ff */
[----:B------:R-:W2:Y:S01]  /*0c20*/  @!P1 LDC.64 R26, c[0x0][0x210] ;  /* 0x00008400ff1a9b82 */ /* 0x000ea20000000a00 */
[----:B------:R-:W-:-:S04]  /*0c30*/  @P2 IMAD.WIDE.U32 R6, R7, R172, RZ ;  /* 0x000000ac07062225 */ /* 0x000fc800078e00ff */
[----:B------:R-:W-:Y:S01]  /*0c40*/  @!P1 IMAD.X R15, RZ, RZ, R9, P5 ;  /* 0x000000ffff0f9224 */ /* 0x000fe200028e0609 */
[----:B------:R-:W-:Y:S01]  /*0c50*/  @P2 MOV R31, R6 ;  /* 0x00000006001f2202 */ /* 0x000fe20000000f00 */
[----:B------:R-:W-:Y:S01]  /*0c60*/  @P2 IMAD.IADD R33, R7, 0x1, R17 ;  /* 0x0000000107212824 */ /* 0x000fe200078e0211 */
[----:B------:R-:W2:Y:S01]  /*0c70*/  @!P3 LDC.64 R36, c[0x0][0x210] ;  /* 0x00008400ff24bb82 */ /* 0x000ea20000000a00 */
[-C--:B-1----:R-:W-:Y:S01]  /*0c80*/  @!P1 IMAD R15, R15, R18.reuse, RZ ;  /* 0x000000120f0f9224 */ /* 0x082fe200078e02ff */
[----:B------:R-:W-:Y:S01]  /*0c90*/  @!P0 IADD3 R28, P5, R8, 0x40, RZ ;  /* 0x00000040081c8810 */ /* 0x000fe20007fbe0ff */
[--C-:B------:R-:W-:Y:S02]  /*0ca0*/  @!P4 IMAD.MOV.U32 R40, RZ, RZ, R2.reuse ;  /* 0x000000ffff28c224 */ /* 0x100fe400078e0002 */
[--C-:B------:R-:W-:Y:S02]  /*0cb0*/  @!P4 IMAD.MOV.U32 R41, RZ, RZ, R3.reuse ;  /* 0x000000ffff29c224 */ /* 0x100fe400078e0003 */
[----:B------:R-:W-:Y:S01]  /*0cc0*/  @!P1 IMAD.WIDE.U32 R6, R14, R18, R2 ;  /* 0x000000120e069225 */ /* 0x000fe200078e0002 */
[----:B------:R-:W1:Y:S03]  /*0cd0*/  S2UR UR4, SR_CgaCtaId ;  /* 0x00000000000479c3 */ /* 0x000e660000008800 */
[----:B---3--:R-:W-:-:S02]  /*0ce0*/  @P2 IMAD R17, R0, R65, RZ ;  /* 0x0000004100112224 */ /* 0x008fc400078e02ff */
[----:B------:R-:W-:-:S04]  /*0cf0*/  @P2 IMAD.WIDE.U32 R2, R0, R64, RZ ;  /* 0x0000004000022225 */ /* 0x000fc800078e00ff */
[----:B------:R-:W-:Y:S01]  /*0d00*/  @!P1 IMAD R14, R14, R19, R15 ;  /* 0x000000130e0e9224 */ /* 0x000fe200078e020f */
[----:B------:R-:W-:Y:S01]  /*0d10*/  @P2 IADD3 R17, R3, R17, RZ ;  /* 0x0000001103112210 */ /* 0x000fe20007ffe0ff */
[----:B----4-:R-:W-:Y:S02]  /*0d20*/  @!P3 IMAD R0, R9, R22, RZ ;  /* 0x000000160900b224 */ /* 0x010fe400078e02ff */
[--C-:B------:R-:W-:Y:S01]  /*0d30*/  @!P0 IMAD.X R29, RZ, RZ, R9.reuse, P5 ;  /* 0x000000ffff1d8224 */ /* 0x100fe200028e0609 */
[----:B--2---:R-:W-:Y:S01]  /*0d40*/  @!P1 LEA R26, P5, R6, R26, 0x1 ;  /* 0x0000001a061a9211 */ /* 0x004fe200078a08ff */
[----:B------:R-:W-:Y:S01]  /*0d50*/  @!P1 IMAD.IADD R18, R7, 0x1, R14 ;  /* 0x0000000107129824 */ /* 0x000fe200078e020e */
[----:B------:R-:W-:Y:S01]  /*0d60*/  @P2 MOV R14, R2 ;  /* 0x00000002000e2202 */ /* 0x000fe20000000f00 */
[----:B------:R-:W-:Y:S02]  /*0d70*/  @!P3 IMAD R23, R8, R23, R0 ;  /* 0x000000170817b224 */ /* 0x000fe400078e0200 */
[----:B------:R-:W-:-:S02]  /*0d80*/  @!P4 IMAD.X R42, RZ, RZ, R9, P6 ;  /* 0x000000ffff2ac224 */ /* 0x000fc400030e0609 */
[----:B------:R-:W-:Y:S01]  /*0d90*/  @!P3 IMAD.WIDE.U32 R12, R8, R22, R12 ;  /* 0x00000016080cb225 */ /* 0x000fe200078e000c */
        /* <DEDUP_REMOVED lines=14> */
.L_x_335:
        /* <DEDUP_REMOVED lines=14> */
.L_x_336:
[----:B------:R-:W-:Y:S01]  /*0f60*/  @!P3 IMAD.IADD R0, R13, 0x1, R23 ;  /* 0x000000010d00b824 */ /* 0x000fe200078e0217 */
[----:B------:R-:W-:Y:S01]  /*0f70*/  @!P3 LEA R8, P2, R12, R36, 0x1 ;  /* 0x000000240c08b211 */ /* 0x000fe200078408ff */
[----:B------:R-:W-:Y:S01]  /*0f80*/  UMOV UR5, 0x400 ;  /* 0x0000040000057882 */ /* 0x000fe20000000000 */
[----:B------:R-:W-:Y:S01]  /*0f90*/  @!P1 LEA.HI.X R27, R6, R27, R18, 0x1, P5 ;  /* 0x0000001b061b9211 */ /* 0x000fe200028f0c12 */
[----:B------:R-:W-:Y:S01]  /*0fa0*/  ULEA UR4, UR4, UR5, 0x18 ;  /* 0x0000000504047291 */ /* 0x000fe2000f8ec03f */
[----:B------:R-:W1:Y:S01]  /*0fb0*/  @!P0 LDC.64 R18, c[0x0][0x210] ;  /* 0x00008400ff128b82 */ /* 0x000e620000000a00 */
[----:B------:R-:W-:Y:S01]  /*0fc0*/  @!P3 LEA.HI.X R9, R12, R37, R0, 0x1, P2 ;  /* 0x000000250c09b211 */ /* 0x000fe200010f0c00 */
[C---:B------:R-:W-:Y:S01]  /*0fd0*/  IMAD R2, R5.reuse, R64, RZ ;  /* 0x0000004005027224 */ /* 0x040fe200078e02ff */
[----:B------:R-:W-:Y:S01]  /*0fe0*/  LEA.HI.SX32 R66, R230, 0xffffffff, 0x19 ;  /* 0xffffffffe6427811 */ /* 0x000fe200078fcaff */
[----:B------:R-:W-:Y:S01]  /*0ff0*/  IMAD R0, R5, R172, RZ ;  /* 0x000000ac05007224 */ /* 0x000fe200078e02ff */
[----:B------:R-:W-:Y:S01]  /*1000*/  LEA R231, R24, UR4, 0x1 ;  /* 0x0000000418e77c11 */ /* 0x000fe2000f8e08ff */
[----:B------:R-:W-:Y:S01]  /*1010*/  IMAD.WIDE.U32 R6, R4, R64, R10 ;  /* 0x0000004004067225 */ /* 0x000fe200078e000a */
[----:B------:R-:W-:Y:S01]  /*1020*/  ULDC.64 UR6, c[0x0][0x260] ;  /* 0x0000980000067ab9 */ /* 0x000fe20000000a00 */
[----:B------:R-:W2:Y:S01]  /*1030*/  @!P4 LDC.64 R12, c[0x0][0x240] ;  /* 0x00009000ff0ccb82 */ /* 0x000ea20000000a00 */
[----:B------:R-:W-:Y:S01]  /*1040*/  SHF.L.U64.HI R136, R64, 0x7, R65 ;  /* 0x0000000740887819 */ /* 0x000fe20000010241 */
[----:B------:R-:W-:Y:S01]  /*1050*/  IMAD R25, R66, -0x80, R20 ;  /* 0xffffff8042197824 */ /* 0x000fe200078e0214 */
[----:B------:R-:W-:Y:S01]  /*1060*/  @!PT LDS RZ, [RZ] ;  /* 0x00000000fffff984 */ /* 0x000fe20000000800 */
[----:B------:R-:W-:Y:S01]  /*1070*/  @!PT LDS RZ, [RZ] ;  /* 0x00000000fffff984 */ /* 0x000fe20000000800 */
[----:B------:R-:W-:Y:S01]  /*1080*/  @!PT LDS RZ, [RZ] ;  /* 0x00000000fffff984 */ /* 0x000fe20000000800 */
[----:B------:R3:W-:Y:S01]  /*1090*/  @!P3 LDGSTS.E.BYPASS.LTC128B.128 [R231], desc[UR28][R8.64] ;  /* 0x0000000008e7bfae */ /* 0x0007e2000b901d5c */
[----:B------:R-:W-:-:S02]  /*10a0*/  @!P0 IMAD R3, R29, R34, RZ ;  /* 0x000000221d038224 */ /* 0x000fc400078e02ff */
[C---:B------:R-:W-:Y:S01]  /*10b0*/  IMAD.WIDE.U32 R10, R4.reuse, R172, R10 ;  /* 0x000000ac040a7225 */ /* 0x040fe200078e000a */
[CC--:B------:R-:W-:Y:S01]  /*10c0*/  ISETP.GE.AND P5, PT, R4.reuse, R25.reuse, PT ;  /* 0x000000190400720c */ /* 0x0c0fe20003fa6270 */
[----:B------:R-:W4:Y:S01]  /*10d0*/  @!P4 LDC.64 R22, c[0x0][0x210] ;  /* 0x00008400ff16cb82 */ /* 0x000f220000000a00 */
[C---:B------:R-:W-:Y:S01]  /*10e0*/  ISETP.GE.AND P6, PT, R4.reuse, R25, PT ;  /* 0x000000190400720c */ /* 0x040fe20003fc6270 */
[C---:B------:R-:W-:Y:S01]  /*10f0*/  IMAD R5, R4.reuse, R65, R2 ;  /* 0x0000004104057224 */ /* 0x040fe200078e0202 */
[----:B------:R-:W-:Y:S01]  /*1100*/  IADD3 R16, P3, R31, R10, RZ ;  /* 0x0000000a1f107210 */ /* 0x000fe20007f7e0ff */
[----:B------:R-:W-:Y:S01]  /*1110*/  IMAD R29, R4, R173, R0 ;  /* 0x000000ad041d7224 */ /* 0x000fe200078e0200 */
[----:B------:R-:W-:Y:S01]  /*1120*/  IADD3 R4, P2, R14, R6, RZ ;  /* 0x000000060e047210 */ /* 0x000fe20007f5e0ff */
[----:B------:R-:W-:Y:S01]  /*1130*/  @!P0 IMAD R0, R28, R35, R3 ;  /* 0x000000231c008224 */ /* 0x000fe200078e0203 */
[----:B------:R-:W-:Y:S01]  /*1140*/  LEA.HI R10, R48, R67, RZ, 0x4 ;  /* 0x00000043300a7211 */ /* 0x000fe200078f20ff */
[----:B------:R-:W-:Y:S01]  /*1150*/  @!P0 IMAD.WIDE.U32 R2, R28, R34, R38 ;  /* 0x000000221c028225 */ /* 0x000fe200078e0026 */
[----:B------:R-:W-:-:S02]  /*1160*/  IADD3.X R5, R17, R7, R5, P2, !PT ;  /* 0x0000000711057210 */ /* 0x000fc400017fe405 */
[----:B------:R-:W-:Y:S01]  /*1170*/  IADD3.X R17, R33, R11, R29, P3, !PT ;  /* 0x0000000b21117210 */ /* 0x000fe20001ffe41d */
[----:B------:R-:W-:Y:S01]  /*1180*/  @!P1 IMAD R7, R24, 0x2, R46 ;  /* 0x0000000218079824 */ /* 0x000fe200078e022e */
[----:B-1----:R-:W-:Y:S01]  /*1190*/  @!P0 LEA R6, P2, R2, R18, 0x1 ;  /* 0x0000001202068211 */ /* 0x002fe200078408ff */
[----:B------:R-:W-:Y:S01]  /*11a0*/  @!P0 IMAD.IADD R0, R3, 0x1, R0 ;  /* 0x0000000103008824 */ /* 0x000fe200078e0200 */
[----:B------:R-:W1:Y:S01]  /*11b0*/  @!P5 S2R R18, SR_CgaCtaId ;  /* 0x000000000012d919 */ /* 0x000e620000008800 */
[----:B------:R-:W-:Y:S01]  /*11c0*/  IMAD.WIDE.U32 R50, R21, UR6, R4 ;  /* 0x0000000615327c25 */ /* 0x000fe2000f8e0004 */
[----:B------:R-:W-:Y:S01]  /*11d0*/  @!P4 MOV R4, 0x400 ;  /* 0x000004000004c802 */ /* 0x000fe20000000f00 */
[----:B------:R5:W-:Y:S01]  /*11e0*/  @!P1 LDGSTS.E.BYPASS.LTC128B.128 [R7+0x800], desc[UR28][R26.64] ;  /* 0x008000001a079fae */ /* 0x000be2000b901d5c */
[----:B------:R-:W-:Y:S01]  /*11f0*/  ISETP.GE.AND P1, PT, R43, R25, PT ;  /* 0x000000192b00720c */ /* 0x000fe20003f26270 */
[----:B------:R-:W-:Y:S01]  /*1200*/  IMAD.SHL.U32 R204, R64, 0x80, RZ ;  /* 0x0000008040cc7824 */ /* 0x000fe200078e00ff */
[----:B------:R-:W-:Y:S01]  /*1210*/  @!P5 MOV R5, 0x400 ;  /* 0x000004000005d802 */ /* 0x000fe20000000f00 */
[----:B---3--:R-:W3:Y:S01]  /*1220*/  @!P4 S2R R9, SR_CgaCtaId ;  /* 0x000000000009c919 */ /* 0x008ee20000008800 */
[----:B--2---:R-:W-:-:S02]  /*1230*/  @!P4 IMAD R8, R42, R12, RZ ;  /* 0x0000000c2a08c224 */ /* 0x004fc400078e02ff */
[----:B------:R-:W-:Y:S01]  /*1240*/  IMAD.MOV.U32 R236, RZ, RZ, R50 ;  /* 0x000000ffffec7224 */ /* 0x000fe200078e0032 */
[----:B------:R-:W-:Y:S01]  /*1250*/  STL.64 [R1+0x40], R50 ;  /* 0x0000403201007387 */ /* 0x000fe20000100a00 */
[----:B------:R-:W-:Y:S01]  /*1260*/  @!P4 IMAD R8, R30, R13, R8 ;  /* 0x0000000d1e08c224 */ /* 0x000fe200078e0208 */
[----:B-----5:R-:W-:Y:S01]  /*1270*/  @!P0 LEA.HI.X R7, R2, R19, R0, 0x1, P2 ;  /* 0x0000001302078211 */ /* 0x020fe200010f0c00 */
[----:B------:R-:W-:Y:S01]  /*1280*/  @!P4 IMAD.WIDE.U32 R2, R30, R12, R40 ;  /* 0x0000000c1e02c225 */ /* 0x000fe200078e0028 */
[----:B------:R-:W-:Y:S01]  /*1290*/  SHF.R.S32.HI R26, RZ, 0x1f, R21 ;  /* 0x0000001fff1a7819 */ /* 0x000fe20000011415 */
[----:B------:R-:W2:Y:S01]  /*12a0*/  @!P5 LDC.64 R12, c[0x0][0x218] ;  /* 0x00008600ff0cdb82 */ /* 0x000ea20000000a00 */
[----:B------:R-:W-:Y:S01]  /*12b0*/  ISETP.GE.AND P2, PT, R44, R25, PT ;  /* 0x000000192c00720c */ /* 0x000fe20003f46270 */
[----:B------:R-:W-:Y:S01]  /*12c0*/  @!P0 IMAD R0, R24, 0x2, R45 ;  /* 0x0000000218008824 */ /* 0x000fe200078e022d */
[----:B------:R-:W5:Y:S01]  /*12d0*/  @!P1 S2R R19, SR_CgaCtaId ;  /* 0x0000000000139919 */ /* 0x000f620000008800 */
[----:B------:R-:W-:Y:S01]  /*12e0*/  @!P4 IMAD.IADD R8, R3, 0x1, R8 ;  /* 0x000000010308c824 */ /* 0x000fe200078e0208 */
[----:B---3--:R-:W-:-:S02]  /*12f0*/  @!P4 LEA R9, R9, R4, 0x18 ;  /* 0x000000040909c211 */ /* 0x008fc400078ec0ff */
[----:B------:R4:W-:Y:S03]  /*1300*/  @!P0 LDGSTS.E.BYPASS.LTC128B.128 [R0+0x1000], desc[UR28][R6.64] ;  /* 0x0100000006008fae */ /* 0x0009e6000b901d5c */
[----:B------:R-:W-:-:S04]  /*1310*/  @!P4 IMAD R9, R24, 0x2, R9 ;  /* 0x000000021809c824 */ /* 0x000fc800078e0209 */
[----:B------:R-:W3:Y:S01]  /*1320*/  @!P2 LDC.64 R14, c[0x0][0x218] ;  /* 0x00008600ff0eab82 */ /* 0x000ee20000000a00 */
[----:B----4-:R-:W-:Y:S01]  /*1330*/  @!P4 LEA R6, P0, R2, R22, 0x1 ;  /* 0x000000160206c211 */ /* 0x010fe200078008ff */
[----:B------:R-:W-:Y:S01]  /*1340*/  IMAD R0, R26, UR6, RZ ;  /* 0x000000061a007c24 */ /* 0x000fe2000f8e02ff */
[----:B------:R-:W-:Y:S02]  /*1350*/  SHF.R.S32.HI R22, RZ, 0x1f, R66 ;  /* 0x0000001fff167819 */ /* 0x000fe40000011442 */
[----:B------:R-:W-:Y:S01]  /*1360*/  @!P4 LEA.HI.X R7, R2, R23, R8, 0x1, P0 ;  /* 0x000000170207c211 */ /* 0x000fe200000f0c08 */
[----:B------:R-:W-:Y:S01]  /*1370*/  IMAD R2, R21, UR7, R0 ;  /* 0x0000000715027c24 */ /* 0x000fe2000f8e0200 */
[-C--:B------:R-:W-:Y:S01]  /*1380*/  ISETP.GE.AND P0, PT, R32, R25.reuse, PT ;  /* 0x000000192000720c */ /* 0x080fe20003f06270 */
[----:B------:R-:W-:Y:S01]  /*1390*/  IMAD R0, R136, R66, RZ ;  /* 0x0000004288007224 */ /* 0x000fe200078e02ff */
[----:B------:R-:W4:Y:S01]  /*13a0*/  @!P2 S2R R23, SR_CgaCtaId ;  /* 0x000000000017a919 */ /* 0x000f220000008800 */
[----:B------:R-:W-:Y:S01]  /*13b0*/  IMAD.IADD R237, R51, 0x1, R2 ;  /* 0x0000000133ed7824 */ /* 0x000fe200078e0202 */
[----:B------:R-:W-:Y:S01]  /*13c0*/  ULDC.64 UR6, c[0x0][0x268] ;  /* 0x00009a0000067ab9 */ /* 0x000fe20000000a00 */
[-C--:B------:R-:W-:Y:S01]  /*13d0*/  IMAD R0, R22, R204.reuse, R0 ;  /* 0x000000cc16007224 */ /* 0x080fe200078e0200 */
[----:B------:R5:W-:Y:S01]  /*13e0*/  @!P4 LDGSTS.E.BYPASS.LTC128B.128 [R9+0x1800], desc[UR28][R6.64] ;  /* 0x018000000609cfae */ /* 0x000be2000b901d5c */
[----:B------:R-:W-:Y:S01]  /*13f0*/  IMAD.WIDE.U32 R2, R66, R204, R236 ;  /* 0x000000cc42027225 */ /* 0x000fe200078e00ec */
[----:B------:R-:W-:-:S02]  /*1400*/  ISETP.GE.AND P4, PT, R43, R25, PT ;  /* 0x000000192b00720c */ /* 0x000fc40003f86270 */
[----:B------:R-:W-:Y:S01]  /*1410*/  STL.64 [R1+0x30], R236 ;  /* 0x000030ec01007387 */ /* 0x000fe20000100a00 */
[----:B------:R-:W-:Y:S01]  /*1420*/  IMAD.IADD R3, R3, 0x1, R0 ;  /* 0x0000000103037824 */ /* 0x000fe200078e0200 */
[----:B--2---:R-:W-:Y:S01]  /*1430*/  @!P5 LEA R4, P3, R2, R12, 0x1 ;  /* 0x0000000c0204d211 */ /* 0x004fe200078608ff */
[----:B------:R-:W-:Y:S01]  /*1440*/  IMAD.WIDE.U32 R30, R21, UR6, R16 ;  /* 0x00000006151e7c25 */ /* 0x000fe2000f8e0010 */
[----:B------:R-:W2:Y:S01]  /*1450*/  @!P0 S2R R12, SR_CgaCtaId ;  /* 0x00000000000c8919 */ /* 0x000ea20000008800 */
[----:B-1----:R-:W-:Y:S02]  /*1460*/  @!P5 LEA R0, R18, R5, 0x18 ;  /* 0x000000051200d211 */ /* 0x002fe400078ec0ff */
[----:B------:R-:W-:Y:S01]  /*1470*/  @!P5 LEA.HI.X R5, R2, R13, R3, 0x1, P3 ;  /* 0x0000000d0205d211 */ /* 0x000fe200018f0c03 */
[----:B------:R-:W-:Y:S02]  /*1480*/  STL.64 [R1+0x38], R30 ;  /* 0x0000381e01007387 */ /* 0x000fe40000100a00 */
[----:B------:R-:W-:Y:S01]  /*1490*/  @!P5 IMAD R8, R24, 0x2, R0 ;  /* 0x000000021808d824 */ /* 0x000fe200078e0200 */
[----:B------:R-:W-:-:S04]  /*14a0*/  @!P2 LEA R0, P3, R64, R2, 0x5 ;  /* 0x000000024000a211 */ /* 0x000fc800078628ff */
[----:B------:R1:W-:Y:S01]  /*14b0*/  @!P5 LDGSTS.E.BYPASS.LTC128B.128 [R8+0x2000], desc[UR28][R4.64] ;  /* 0x020000000408dfae */ /* 0x0003e2000b901d5c */
[----:B------:R-:W-:Y:S02]  /*14c0*/  ISETP.GE.AND P5, PT, R44, R25, PT ;  /* 0x000000192c00720c */ /* 0x000fe40003fa6270 */
[----:B-----5:R-:W-:-:S11]  /*14d0*/  SHF.R.S32.HI R9, RZ, 0x4, R10 ;  /* 0x00000004ff097819 */ /* 0x020fd6000001140a */
[----:B------:R-:W5:Y:S01]  /*14e0*/  @!P5 LDC.64 R16, c[0x0][0x220] ;  /* 0x00008800ff10db82 */ /* 0x000f620000000a00 */
[----:B-1----:R-:W-:Y:S02]  /*14f0*/  LEA.HI R5, R10, R9, RZ, 0x1 ;  /* 0x000000090a057211 */ /* 0x002fe400078f08ff */
[----:B------:R-:W-:Y:S02]  /*1500*/  @!P2 LEA.HI.X R4, R64, R3, R65, 0x5, P3 ;  /* 0x000000034004a211 */ /* 0x000fe400018f2c41 */
[C---:B---3--:R-:W-:Y:S02]  /*1510*/  @!P2 LEA R6, P3, R0.reuse, R14, 0x1 ;  /* 0x0000000e0006a211 */ /* 0x048fe400078608ff */
[----:B------:R-:W-:Y:S02]  /*1520*/  LOP3.LUT R5, R5, 0xfffffffe, RZ, 0xc0, !PT ;  /* 0xfffffffe05057812 */ /* 0x000fe400078ec0ff */
[----:B------:R-:W-:Y:S02]  /*1530*/  @!P2 LEA.HI.X R7, R0, R15, R4, 0x1, P3 ;  /* 0x0000000f0007a211 */ /* 0x000fe400018f0c04 */
[----:B------:R-:W-:Y:S01]  /*1540*/  @!P1 MOV R4, 0x400 ;  /* 0x0000040000049802 */ /* 0x000fe20000000f00 */
[----:B------:R-:W1:Y:S01]  /*1550*/  @!P1 LDC.64 R14, c[0x0][0x218] ;  /* 0x00008600ff0e9b82 */ /* 0x000e620000000a00 */
[----:B------:R-:W-:-:S02]  /*1560*/  LOP3.LUT R0, R10, 0xfffffff0, RZ, 0xc0, !PT ;  /* 0xfffffff00a007812 */ /* 0x000fc400078ec0ff */
[----:B------:R-:W-:Y:S02]  /*1570*/  LOP3.LUT R8, R49, 0xfffffff8, RZ, 0xc0, !PT ;  /* 0xfffffff831087812 */ /* 0x000fe400078ec0ff */
[----:B------:R-:W-:Y:S01]  /*1580*/  ISETP.GE.AND P3, PT, R32, R25, PT ;  /* 0x000000192000720c */ /* 0x000fe20003f66270 */
[----:B------:R-:W-:Y:S01]  /*1590*/  IMAD.IADD R25, R9, 0x1, -R5 ;  /* 0x0000000109197824 */ /* 0x000fe200078e0a05 */
[----:B------:R-:W-:Y:S01]  /*15a0*/  @!P2 MOV R5, 0x400 ;  /* 0x000004000005a802 */ /* 0x000fe20000000f00 */
[----:B------:R-:W-:Y:S01]  /*15b0*/  IMAD.IADD R0, R67, 0x1, -R0 ;  /* 0x0000000143007824 */ /* 0x000fe200078e0a00 */
[----:B------:R-:W-:Y:S01]  /*15c0*/  @!P1 LEA R13, R19, R4, 0x18 ;  /* 0x00000004130d9211 */ /* 0x000fe200078ec0ff */
[----:B------:R-:W-:Y:S01]  /*15d0*/  IMAD.IADD R4, R67, 0x1, -R8 ;  /* 0x0000000143047824 */ /* 0x000fe200078e0a08 */
[----:B----4-:R-:W-:Y:S02]  /*15e0*/  @!P2 LEA R11, R23, R5, 0x18 ;  /* 0x00000005170ba211 */ /* 0x010fe400078ec0ff */
[----:B------:R-:W-:Y:S01]  /*15f0*/  @!P0 MOV R5, 0x400 ;  /* 0x0000040000058802 */ /* 0x000fe20000000f00 */
[----:B------:R-:W-:Y:S01]  /*1600*/  @!P1 IMAD R23, R24, 0x2, R13 ;  /* 0x0000000218179824 */ /* 0x000fe200078e020d */
[----:B------:R-:W-:Y:S01]  /*1610*/  LEA.HI R10, R4, R4, RZ, 0x1 ;  /* 0x00000004040a7211 */ /* 0x000fe200078f08ff */
[----:B------:R-:W-:Y:S01]  /*1620*/  @!P2 IMAD R11, R24, 0x2, R11 ;  /* 0x00000002180ba824 */ /* 0x000fe200078e020b */
[----:B------:R-:W-:-:S02]  /*1630*/  SHF.R.S32.HI R18, RZ, 0x1f, R0 ;  /* 0x0000001fff127819 */ /* 0x000fc40000011400 */
[----:B--2---:R-:W-:Y:S02]  /*1640*/  @!P0 LEA R12, R12, R5, 0x18 ;  /* 0x000000050c0c8211 */ /* 0x004fe400078ec0ff */
[----:B------:R-:W-:Y:S01]  /*1650*/  LOP3.LUT R5, R10, 0x3fffffe, RZ, 0xc0, !PT ;  /* 0x03fffffe0a057812 */ /* 0x000fe200078ec0ff */
[----:B------:R2:W-:Y:S01]  /*1660*/  @!P2 LDGSTS.E.BYPASS.LTC128B.128 [R11+0x2800], desc[UR28][R6.64] ;  /* 0x02800000060bafae */ /* 0x0005e2000b901d5c */
[-C--:B------:R-:W-:Y:S01]  /*1670*/  LEA.HI R8, R0, R0.reuse, RZ, 0x1 ;  /* 0x0000000000087211 */ /* 0x080fe200078f08ff */
[----:B------:R-:W-:Y:S01]  /*1680*/  @!P0 IMAD R24, R24, 0x2, R12 ;  /* 0x0000000218188824 */ /* 0x000fe200078e020c */
[----:B------:R-:W-:Y:S01]  /*1690*/  LEA.HI R28, R18, R0, RZ, 0x3 ;  /* 0x00000000121c7211 */ /* 0x000fe200078f18ff */
[----:B------:R-:W-:Y:S01]  /*16a0*/  IMAD.IADD R27, R4, 0x1, -R5 ;  /* 0x00000001041b7824 */ /* 0x000fe200078e0a05 */
[----:B------:R-:W3:Y:S01]  /*16b0*/  @!P0 LDC.64 R18, c[0x0][0x218] ;  /* 0x00008600ff128b82 */ /* 0x000ee20000000a00 */
[----:B------:R-:W-:Y:S01]  /*16c0*/  LOP3.LUT R9, R8, 0x7fffffe, RZ, 0xc0, !PT ;  /* 0x07fffffe08097812 */ /* 0x000fe200078ec0ff */
[----:B------:R-:W-:Y:S01]  /*16d0*/  IMAD.WIDE.U32 R4, R64, 0x40, RZ ;  /* 0x0000004040047825 */ /* 0x000fe200078e00ff */
[----:B------:R-:W-:-:S03]  /*16e0*/  SHF.R.S32.HI R52, RZ, 0x1, R10 ;  /* 0x00000001ff347819 */ /* 0x000fc6000001140a */
[----:B------:R-:W-:Y:S01]  /*16f0*/  IMAD.IADD R175, R0, 0x1, -R9 ;  /* 0x0000000100af7824 */ /* 0x000fe200078e0a09 */
[----:B------:R-:W-:Y:S01]  /*1700*/  @!P1 IADD3 R0, P2, R2, R4, RZ ;  /* 0x0000000402009210 */ /* 0x000fe20007f5e0ff */
[----:B------:R-:W-:Y:S02]  /*1710*/  IMAD.SHL.U32 R9, R47, 0x8, RZ ;  /* 0x000000082f097824 */ /* 0x000fe400078e00ff */
[----:B--2---:R-:W-:Y:S01]  /*1720*/  IMAD.SHL.U32 R6, R65, 0x40, RZ ;  /* 0x0000004041067824 */ /* 0x004fe200078e00ff */
[----:B------:R-:W-:Y:S01]  /*1730*/  SHF.R.S32.HI R11, RZ, 0x1, R8 ;  /* 0x00000001ff0b7819 */ /* 0x000fe20000011408 */
[----:B------:R-:W-:-:S03]  /*1740*/  IMAD R7, R26, UR6, RZ ;  /* 0x000000061a077c24 */ /* 0x000fc6000f8e02ff */
[----:B------:R-:W-:Y:S01]  /*1750*/  @!P1 IADD3.X R4, R3, R5, R6, P2, !PT ;  /* 0x0000000503049210 */ /* 0x000fe200017fe406 */
[----:B------:R-:W-:Y:S01]  /*1760*/  @!P0 IMAD.WIDE.U32 R2, R64, 0x60, R2 ;  /* 0x0000006040028825 */ /* 0x000fe200078e0002 */
[----:B-1----:R-:W-:-:S03]  /*1770*/  @!P1 LEA R12, P2, R0, R14, 0x1 ;  /* 0x0000000e000c9211 */ /* 0x002fc600078408ff */
[----:B------:R-:W-:Y:S01]  /*1780*/  IMAD R14, R21, UR7, R7 ;  /* 0x00000007150e7c24 */ /* 0x000fe2000f8e0207 */
[----:B------:R-:W-:Y:S01]  /*1790*/  @!P1 LEA.HI.X R13, R0, R15, R4, 0x1, P2 ;  /* 0x0000000f000d9211 */ /* 0x000fe200010f0c04 */
[----:B------:R-:W-:Y:S01]  /*17a0*/  @!P0 IMAD R4, R65, 0x60, RZ ;  /* 0x0000006041048824 */ /* 0x000fe200078e02ff */
[----:B------:R-:W-:Y:S01]  /*17b0*/  SHF.R.S32.HI R0, RZ, 0x1f, R8 ;  /* 0x0000001fff007819 */ /* 0x000fe20000011408 */
[----:B------:R-:W-:Y:S01]  /*17c0*/  IMAD R7, R22, R172, RZ ;  /* 0x000000ac16077224 */ /* 0x000fe200078e02ff */
[----:B---3--:R-:W-:Y:S01]  /*17d0*/  @!P0 LEA R6, P2, R2, R18, 0x1 ;  /* 0x0000001202068211 */ /* 0x008fe200078408ff */
[----:B------:R-:W-:Y:S01]  /*17e0*/  @!P0 IMAD.IADD R8, R3, 0x1, R4 ;  /* 0x0000000103088824 */ /* 0x000fe200078e0204 */
[----:B------:R1:W-:Y:S01]  /*17f0*/  @!P1 LDGSTS.E.BYPASS.LTC128B.128 [R23+0x3000], desc[UR28][R12.64] ;  /* 0x030000000c179fae */ /* 0x0003e2000b901d5c */
[----:B------:R-:W-:Y:S01]  /*1800*/  IMAD R3, R66, R173, R7 ;  /* 0x000000ad42037224 */ /* 0x000fe200078e0207 */
[----:B------:R-:W-:Y:S01]  /*1810*/  LEA.HI R10, R0, R11, RZ, 0x2 ;  /* 0x0000000b000a7211 */ /* 0x000fe200078f10ff */
[----:B------:R-:W-:Y:S01]  /*1820*/  IMAD.SHL.U32 R0, R52, 0x40, RZ ;  /* 0x0000004034007824 */ /* 0x000fe200078e00ff */
[----:B------:R-:W-:Y:S01]  /*1830*/  @!P0 LEA.HI.X R7, R2, R19, R8, 0x1, P2 ;  /* 0x0000001302078211 */ /* 0x000fe200010f0c08 */
[----:B------:R-:W-:Y:S01]  /*1840*/  IMAD.WIDE.U32 R4, R66, R172, RZ ;  /* 0x000000ac42047225 */ /* 0x000fe200078e00ff */
[----:B------:R-:W-:Y:S01]  /*1850*/  LOP3.LUT R10, R10, 0xfffffffc, RZ, 0xc0, !PT ;  /* 0xfffffffc0a0a7812 */ /* 0x000fe200078ec0ff */
[----:B------:R-:W2:Y:S01]  /*1860*/  @!P6 LDC.64 R18, c[0x0][0x220] ;  /* 0x00008800ff12eb82 */ /* 0x000ea20000000a00 */
[----:B------:R-:W-:Y:S01]  /*1870*/  LOP3.LUT R0, R0, 0xc0, RZ, 0xc0, !PT ;  /* 0x000000c000007812 */ /* 0x000fe200078ec0ff */
[----:B------:R3:W-:Y:S01]  /*1880*/  @!P0 LDGSTS.E.BYPASS.LTC128B.128 [R24+0x3800], desc[UR28][R6.64] ;  /* 0x0380000006188fae */ /* 0x0007e2000b901d5c */
[----:B------:R-:W-:Y:S01]  /*1890*/  IMAD.IADD R14, R31, 0x1, R14 ;  /* 0x000000011f0e7824 */ /* 0x000fe200078e020e */
[----:B------:R-:W-:Y:S01]  /*18a0*/  LEA R2, P2, R4, R30, 0x7 ;  /* 0x0000001e04027211 */ /* 0x000fe200078438ff */
[----:B------:R-:W-:Y:S01]  /*18b0*/  IMAD.IADD R21, R11, 0x1, -R10 ;  /* 0x000000010b157824 */ /* 0x000fe200078e0a0a */
[----:B------:R-:W0:Y:S01]  /*18c0*/  LDGDEPBAR ;  /* 0x00000000000079af */ /* 0x000e220000000000 */
[----:B------:R-:W-:-:S02]  /*18d0*/  LOP3.LUT R9, R0, 0x8, R9, 0xf8, !PT ;  /* 0x0000000800097812 */ /* 0x000fc400078ef809 */
[----:B------:R-:W-:Y:S01]  /*18e0*/  SHF.R.U32.HI R8, RZ, 0x3, R0 ;  /* 0x00000003ff087819 */ /* 0x000fe20000011600 */
[----:B------:R-:W-:Y:S01]  /*18f0*/  IMAD.IADD R0, R5, 0x1, R3 ;  /* 0x0000000105007824 */ /* 0x000fe200078e0203 */
[----:B------:R4:W-:Y:S02]  /*1900*/  STL [R1+0x2c], R14 ;  /* 0x00002c0e01007387 */ /* 0x0009e40000100800 */
[----:B------:R-:W-:Y:S01]  /*1910*/  LOP3.LUT R11, R9, R8, RZ, 0x3c, !PT ;  /* 0x00000008090b7212 */ /* 0x000fe200078e3cff */
[----:B------:R-:W-:Y:S01]  /*1920*/  IMAD.SHL.U32 R9, R173, 0x40, RZ ;  /* 0x00000040ad097824 */ /* 0x000fe200078e00ff */
[----:B------:R-:W-:Y:S01]  /*1930*/  LEA.HI.X R3, R4, R14, R0, 0x7, P2 ;  /* 0x0000000e04037211 */ /* 0x000fe200010f3c00 */
[----:B------:R-:W-:Y:S02]  /*1940*/  IMAD.SHL.U32 R0, R21, 0x40, RZ ;  /* 0x0000004015007824 */ /* 0x000fe400078e00ff */
[----:B------:R-:W-:Y:S01]  /*1950*/  IMAD.WIDE.U32 R4, R172, 0x40, RZ ;  /* 0x00000040ac047825 */ /* 0x000fe200078e00ff */
[----:B-1----:R-:W1:Y:S02]  /*1960*/  @!P4 LDC.64 R22, c[0x0][0x220] ;  /* 0x00008800ff16cb82 */ /* 0x002e640000000a00 */
[----:B------:R-:W-:Y:S01]  /*1970*/  LOP3.LUT R0, R0, 0xc0, RZ, 0xc0, !PT ;  /* 0x000000c000007812 */ /* 0x000fe200078ec0ff */
[----:B------:R-:W-:Y:S01]  /*1980*/  IMAD R8, R25, 0x8, R27 ;  /* 0x0000000819087824 */ /* 0x000fe200078e021b */
[----:B------:R-:W-:Y:S01]  /*1990*/  @!P4 IADD3 R10, P0, R2, R4, RZ ;  /* 0x00000004020ac210 */ /* 0x000fe20007f1e0ff */
[----:B------:R-:W-:-:S02]  /*19a0*/  IMAD.SHL.U32 R4, R28, 0x20, RZ ;  /* 0x000000201c047824 */ /* 0x000fc400078e00ff */
[----:B------:R-:W-:Y:S01]  /*19b0*/  @!P3 IMAD R12, R173, 0x60, RZ ;  /* 0x00000060ad0cb824 */ /* 0x000fe200078e02ff */
[----:B------:R-:W-:Y:S01]  /*19c0*/  @!P4 IADD3.X R13, R3, R5, R9, P0, !PT ;  /* 0x00000005030dc210 */ /* 0x000fe200007fe409 */
[----:B---3--:R-:W-:Y:S01]  /*19d0*/  IMAD.SHL.U32 R6, R25, 0x8, RZ ;  /* 0x0000000819067824 */ /* 0x008fe200078e00ff */
[----:B------:R-:W-:-:S04]  /*19e0*/  DEPBAR.LE SB0, 0x0 ;  /* 0x000080000000791a */ /* 0x000fc80000000000 */
[----:B------:R-:W-:Y:S01]  /*19f0*/  BAR.SYNC.DEFER_BLOCKING 0x0 ;  /* 0x0000000000007b1d */ /* 0x000fe20000010000 */
[----:B------:R-:W-:Y:S02]  /*1a00*/  LOP3.LUT R7, R0, 0x8, R6, 0xf8, !PT ;  /* 0x0000000800077812 */ /* 0x000fe400078ef806 */
[----:B------:R-:W-:Y:S01]  /*1a10*/  SHF.R.U32.HI R6, RZ, 0x3, R0 ;  /* 0x00000003ff067819 */ /* 0x000fe20000011600 */
[----:B------:R-:W-:Y:S01]  /*1a20*/  IMAD.U32 R0, R8, 0x20, R11 ;  /* 0x0000002008007824 */ /* 0x000fe200078e000b */
[----:B------:R-:W-:-:S03]  /*1a30*/  @!P5 LEA R5, P2, R172, R2, 0x5 ;  /* 0x00000002ac05d211 */ /* 0x000fc600078428ff */
[----:B----4-:R-:W3:Y:S01]  /*1a40*/  @!P3 LDC.64 R14, c[0x0][0x220] ;  /* 0x00008800ff0ebb82 */ /* 0x010ee20000000a00 */
[----:B------:R-:W-:Y:S02]  /*1a50*/  LOP3.LUT R203, R7, R6, RZ, 0x3c, !PT ;  /* 0x0000000607cb7212 */ /* 0x000fe400078e3cff */
[----:B--2---:R-:W-:Y:S02]  /*1a60*/  @!P6 LEA R6, P0, R2, R18, 0x1 ;  /* 0x000000120206e211 */ /* 0x004fe400078008ff */
[----:B------:R-:W-:Y:S02]  /*1a70*/  LOP3.LUT R137, R4, 0xffffff00, RZ, 0xc0, !PT ;  /* 0xffffff0004897812 */ /* 0x000fe400078ec0ff */
[----:B------:R-:W-:Y:S02]  /*1a80*/  @!P6 LEA.HI.X R7, R2, R19, R3, 0x1, P0 ;  /* 0x000000130207e211 */ /* 0x000fe400000f0c03 */
[----:B-----5:R-:W-:Y:S01]  /*1a90*/  @!P5 LEA R4, P1, R5, R16, 0x1 ;  /* 0x000000100504d211 */ /* 0x020fe200078208ff */
[----:B------:R-:W-:Y:S01]  /*1aa0*/  IMAD R11, R201, 0x200, R137 ;  /* 0x00000200c90b7824 */ /* 0x000fe200078e0289 */
[C---:B------:R-:W-:Y:S01]  /*1ab0*/  @!P5 LEA.HI.X R9, R172.reuse, R3, R173, 0x5, P2 ;  /* 0x00000003ac09d211 */ /* 0x040fe200010f2cad */
[----:B------:R-:W-:Y:S01]  /*1ac0*/  @!P3 IMAD.WIDE.U32 R2, R172, 0x60, R2 ;  /* 0x00000060ac02b825 */ /* 0x000fe200078e0002 */
[----:B-1----:R-:W-:-:S02]  /*1ad0*/  @!P4 LEA R8, P0, R10, R22, 0x1 ;  /* 0x000000160a08c211 */ /* 0x002fc400078008ff */
[----:B------:R-:W-:Y:S01]  /*1ae0*/  @!P5 LEA.HI.X R5, R5, R17, R9, 0x1, P1 ;  /* 0x000000110505d211 */ /* 0x000fe200008f0c09 */
[----:B------:R-:W-:Y:S01]  /*1af0*/  @!P3 IMAD.IADD R3, R3, 0x1, R12 ;  /* 0x000000010303b824 */ /* 0x000fe200078e020c */
[----:B------:R-:W-:Y:S01]  /*1b00*/  @!P4 LEA.HI.X R9, R10, R23, R13, 0x1, P0 ;  /* 0x000000170a09c211 */ /* 0x000fe200000f0c0d */
[----:B------:R-:W-:Y:S01]  /*1b10*/  @P6 STS [R231+0x4000], RZ ;  /* 0x004000ffe7006388 */ /* 0x000fe20000000800 */
[----:B------:R-:W-:Y:S01]  /*1b20*/  IMAD R10, R175, 0x20, R11 ;  /* 0x00000020af0a7824 */ /* 0x000fe200078e020b */
[----:B------:R-:W-:Y:S01]  /*1b30*/  LEA R138, R0, UR4, 0x1 ;  /* 0x00000004008a7c11 */ /* 0x000fe2000f8e08ff */
[----:B------:R-:W-:Y:S01]  /*1b40*/  IMAD.MOV.U32 R0, RZ, RZ, 0x10 ;  /* 0x00000010ff007424 */ /* 0x000fe200078e00ff */
[----:B------:R-:W-:Y:S01]  /*1b50*/  @P6 STS [R231+0x4004], RZ ;  /* 0x004004ffe7006388 */ /* 0x000fe20000000800 */
[----:B------:R-:W-:Y:S02]  /*1b60*/  LOP3.LUT P1, RZ, R21, 0x2, RZ, 0xc0, !PT ;  /* 0x0000000215ff7812 */ /* 0x000fe4000782c0ff */
[----:B------:R-:W-:Y:S01]  /*1b70*/  VIADD R207, R138, 0x2020 ;  /* 0x000020208acf7836 */ /* 0x000fe20000000000 */
[----:B------:R-:W-:Y:S01]  /*1b80*/  @P6 STS.64 [R231+0x4008], RZ ;  /* 0x004008ffe7006388 */ /* 0x000fe20000000a00 */
[----:B------:R-:W-:-:S03]  /*1b90*/  SEL R0, R0, 0xfffffff0, !P1 ;  /* 0xfffffff000007807 */ /* 0x000fc60004800000 */
        /* <DEDUP_REMOVED lines=15> */
[----:B---3--:R-:W-:-:S04]  /*1c90*/  @!P3 LEA R6, P0, R2, R14, 0x1 ;  /* 0x0000000e0206b211 */ /* 0x008fc800078008ff */
        /* <DEDUP_REMOVED lines=26> */
[C---:B------:R-:W-:Y:S01]  /*1e40*/  VIADD R3, R2.reuse, 0x10 ;  /* 0x0000001002037836 */ /* 0x040fe20000000000 */
[-C--:B------:R-:W-:Y:S01]  /*1e50*/  ISETP.GE.AND P4, PT, R21, R20.reuse, PT ;  /* 0x000000141500720c */ /* 0x080fe20003f86270 */
        /* <DEDUP_REMOVED lines=8> */
[-C--:B------:R-:W-:Y:S01]  /*1ee0*/  ISETP.GE.AND P5, PT, R3, R20.reuse, PT ;  /* 0x000000140300720c */ /* 0x080fe20003fa6270 */
[C---:B------:R-:W-:Y:S01]  /*1ef0*/  VIADD R3, R2.reuse, 0x21 ;  /* 0x0000002102037836 */ /* 0x040fe20000000000 */
[C---:B-1----:R-:W-:Y:S01]  /*1f00*/  HMMA.16816.F32 R68, R8.reuse, R12, RZ ;  /* 0x0000000c0844723c */ /* 0x042fe200000018ff */
[----:B------:R-:W-:Y:S03]  /*1f10*/  LDSM.16.M88.4 R16, [R206] ;  /* 0x00000000ce10783b */ /* 0x000fe60000000200 */
[----:B------:R-:W-:Y:S01]  /*1f20*/  ISETP.GE.AND P3, PT, R3, R20, PT ;  /* 0x000000140300720c */ /* 0x000fe20003f66270 */
[----:B------:R-:W-:Y:S01]  /*1f30*/  LDSM.16.M88.4 R56, [R207+0x400] ;  /* 0x00040000cf38783b */ /* 0x000fe20000000200 */
[----:B------:R-:W-:Y:S01]  /*1f40*/  HMMA.16816.F32 R88, R8, R14, RZ ;  /* 0x0000000e0858723c */ /* 0x000fe200000018ff */
[----:B------:R-:W-:-:S02]  /*1f50*/  VIADD R3, R2, 0x28 ;  /* 0x0000002802037836 */ /* 0x000fc40000000000 */
[----:B------:R-:W0:Y:S03]  /*1f60*/  LDGDEPBAR ;  /* 0x00000000000079af */ /* 0x000e260000000000 */
[C---:B---3--:R-:W-:Y:S06]  /*1f70*/  HMMA.16816.F32 R128, R8.reuse, R24, RZ ;  /* 0x000000180880723c */ /* 0x048fec00000018ff */
[----:B------:R-:W-:Y:S06]  /*1f80*/  HMMA.16816.F32 R160, R8, R26, RZ ;  /* 0x0000001a08a0723c */ /* 0x000fec00000018ff */
[C---:B--2---:R-:W-:Y:S06]  /*1f90*/  HMMA.16816.F32 R72, R4.reuse, R12, RZ ;  /* 0x0000000c0448723c */ /* 0x044fec00000018ff */
[C---:B------:R-:W-:Y:S01]  /*1fa0*/  HMMA.16816.F32 R84, R4.reuse, R14, RZ ;  /* 0x0000000e0454723c */ /* 0x040fe200000018ff */
[----:B------:R-:W1:Y:S05]  /*1fb0*/  LDSM.16.M88.4 R12, [R206+0x1000] ;  /* 0x00100000ce0c783b */ /* 0x000e6a0000000200 */
[C---:B------:R-:W-:Y:S06]  /*1fc0*/  HMMA.16816.F32 R152, R4.reuse, R24, RZ ;  /* 0x000000180498723c */ /* 0x040fec00000018ff */
[----:B------:R-:W-:Y:S01]  /*1fd0*/  HMMA.16816.F32 R176, R4, R26, RZ ;  /* 0x0000001a04b0723c */ /* 0x000fe200000018ff */
[----:B------:R-:W2:Y:S05]  /*1fe0*/  LDSM.16.M88.4 R24, [R207+0x800] ;  /* 0x00080000cf18783b */ /* 0x000eaa0000000200 */
[-C--:B------:R-:W-:Y:S06]  /*1ff0*/  HMMA.16816.F32 R60, R8, R40.reuse, RZ ;  /* 0x00000028083c723c */ /* 0x080fec00000018ff */
[----:B------:R-:W-:Y:S06]  /*2000*/  HMMA.16816.F32 R76, R4, R40, RZ ;  /* 0x00000028044c723c */ /* 0x000fec00000018ff */
        /* <DEDUP_REMOVED lines=13> */
[----:B------:R-:W-:Y:S01]  /*20e0*/  ISETP.GE.AND P1, PT, R8, R20, PT ;  /* 0x000000140800720c */ /* 0x000fe20003f26270 */
[C---:B------:R-:W-:Y:S01]  /*20f0*/  HMMA.16816.F32 R108, R4.reuse, R32, RZ ;  /* 0x00000020046c723c */ /* 0x040fe200000018ff */
[----:B------:R-:W3:Y:S05]  /*2100*/  LDSM.16.M88.4 R8, [R207+0xc00] ;  /* 0x000c0000cf08783b */ /* 0x000eea0000000200 */
        /* <DEDUP_REMOVED lines=12> */
[C---:B------:R-:W-:Y:S06]  /*21d0*/  HMMA.16816.F32 R32, R16.reuse, R54, R88 ;  /* 0x000000361020723c */ /* 0x040fec0000001858 */
[----:B------:R-:W-:Y:S01]  /*21e0*/  HMMA.16816.F32 R68, R16, R56, R60 ;  /* 0x000000381044723c */ /* 0x000fe2000000183c */
        /* <DEDUP_REMOVED lines=8> */
[----:B------:R-:W-:-:S02]  /*2270*/  FSEL R86, R29, -INF , !P1 ;  /* 0xff8000001d567808 */ /* 0x000fc40004800000 */
[----:B------:R-:W-:Y:S01]  /*2280*/  ISETP.GE.AND P2, PT, R3, R20, PT ;  /* 0x000000140300720c */ /* 0x000fe20003f46270 */
[----:B------:R-:W1:Y:S01]  /*2290*/  LDSM.16.M88.4 R28, [R207+0x1400] ;  /* 0x00140000cf1c783b */ /* 0x000e620000000200 */
[----:B------:R-:W-:Y:S01]  /*22a0*/  VIADD R3, R2, 0x29 ;  /* 0x0000002902037836 */ /* 0x000fe20000000000 */
[C---:B--2---:R-:W-:Y:S01]  /*22b0*/  HMMA.16816.F32 R72, R12.reuse, R24, R92 ;  /* 0x000000180c48723c */ /* 0x044fe2000000185c */
[----:B------:R-:W-:Y:S02]  /*22c0*/  FSEL R90, R32, -INF , !P0 ;  /* 0xff800000205a7808 */ /* 0x000fe40004000000 */
[----:B------:R-:W-:Y:S02]  /*22d0*/  FSEL R101, R43, -INF , !P4 ;  /* 0xff8000002b657808 */ /* 0x000fe40006000000 */
[----:B------:R-:W-:Y:S01]  /*22e0*/  FSEL R100, R41, -INF , !P4 ;  /* 0xff80000029647808 */ /* 0x000fe20006000000 */
[----:B------:R-:W-:Y:S01]  /*22f0*/  HMMA.16816.F32 R44, R12, R58, R104 ;  /* 0x0000003a0c2c723c */ /* 0x000fe20000001868 */
[----:B------:R-:W-:-:S02]  /*2300*/  FSEL R95, R5, -INF , !P1 ;  /* 0xff800000055f7808 */ /* 0x000fc40004800000 */
[----:B------:R-:W2:Y:S01]  /*2310*/  LDSM.16.M88.4 R4, [R207+0x1000] ;  /* 0x00100000cf04783b */ /* 0x000ea20000000200 */
[----:B------:R-:W-:Y:S02]  /*2320*/  FSEL R93, R34, -INF , !P0 ;  /* 0xff800000225d7808 */ /* 0x000fe40004000000 */
[C---:B------:R-:W-:Y:S01]  /*2330*/  HMMA.16816.F32 R76, R16.reuse, R24, R80 ;  /* 0x00000018104c723c */ /* 0x040fe20000001850 */
[----:B------:R-:W-:Y:S02]  /*2340*/  FSEL R105, R42, -INF , !P0 ;  /* 0xff8000002a697808 */ /* 0x000fe40004000000 */
[----:B------:R-:W-:Y:S02]  /*2350*/  FSEL R104, R40, -INF , !P0 ;  /* 0xff80000028687808 */ /* 0x000fe40004000000 */
[-C--:B------:R-:W-:Y:S01]  /*2360*/  ISETP.GE.AND P1, PT, R3, R20.reuse, PT ;  /* 0x000000140300720c */ /* 0x080fe20003f26270 */
[----:B------:R-:W-:Y:S01]  /*2370*/  VIADD R3, R2, 0x30 ;  /* 0x0000003002037836 */ /* 0x000fe20000000000 */
[----:B------:R-:W-:Y:S01]  /*2380*/  ISETP.GE.AND P0, PT, R22, R20, PT ;  /* 0x000000141600720c */ /* 0x000fe20003f06270 */
[----:B---3--:R-:W-:Y:S01]  /*2390*/  HMMA.16816.F32 R52, R16, R8, R96 ;  /* 0x000000081034723c */ /* 0x008fe20000001860 */
[----:B------:R-:W-:Y:S01]  /*23a0*/  FSEL R92, R35, -INF , !P4 ;  /* 0xff800000235c7808 */ /* 0x000fe20006000000 */
[----:B------:R-:W-:Y:S01]  /*23b0*/  VIADD R22, R2, 0x39 ;  /* 0x0000003902167836 */ /* 0x000fe20000000000 */
[----:B------:R-:W-:-:S02]  /*23c0*/  FSEL R88, R33, -INF , !P4 ;  /* 0xff80000021587808 */ /* 0x000fc40006000000 */
[----:B------:R-:W-:Y:S01]  /*23d0*/  FSEL R208, R70, -INF , !P6 ;  /* 0xff80000046d07808 */ /* 0x000fe20007000000 */
[C---:B------:R-:W-:Y:S01]  /*23e0*/  HMMA.16816.F32 R48, R12.reuse, R8, R108 ;  /* 0x000000080c30723c */ /* 0x040fe2000000186c */
[----:B------:R-:W-:Y:S02]  /*23f0*/  FSEL R107, R62, -INF , !P6 ;  /* 0xff8000003e6b7808 */ /* 0x000fe40007000000 */
[----:B------:R-:W-:Y:S02]  /*2400*/  FSEL R96, R60, -INF , !P6 ;  /* 0xff8000003c607808 */ /* 0x000fe40007000000 */
[----:B------:R-:W-:Y:S01]  /*2410*/  FSEL R87, R68, -INF , !P6 ;  /* 0xff80000044577808 */ /* 0x000fe20007000000 */
[----:B------:R-:W-:Y:S01]  /*2420*/  HMMA.16816.F32 R40, R12, R26, R120 ;  /* 0x0000001a0c28723c */ /* 0x000fe20000001878 */
[----:B------:R-:W-:Y:S02]  /*2430*/  FSEL R108, R63, -INF , !P0 ;  /* 0xff8000003f6c7808 */ /* 0x000fe40004000000 */
[----:B------:R-:W-:-:S02]  /*2440*/  FSEL R94, R61, -INF , !P0 ;  /* 0xff8000003d5e7808 */ /* 0x000fc40004000000 */
[----:B------:R-:W-:Y:S01]  /*2450*/  FSEL R209, R71, -INF , !P0 ;  /* 0xff80000047d17808 */ /* 0x000fe20004000000 */
[----:B------:R-:W-:Y:S01]  /*2460*/  HMMA.16816.F32 R32, R16, R26, R116 ;  /* 0x0000001a1020723c */ /* 0x000fe20000001874 */
[----:B------:R-:W-:Y:S01]  /*2470*/  FSEL R85, R69, -INF , !P0 ;  /* 0xff80000045557808 */ /* 0x000fe20004000000 */
[----:B------:R-:W3:Y:S01]  /*2480*/  LDSM.16.M88.4 R24, [R207+0x1800] ;  /* 0x00180000cf18783b */ /* 0x000ee20000000200 */
[-C--:B------:R-:W-:Y:S01]  /*2490*/  ISETP.GE.AND P4, PT, R21, R20.reuse, PT ;  /* 0x000000141500720c */ /* 0x080fe20003f86270 */
[C---:B------:R-:W-:Y:S01]  /*24a0*/  VIADD R21, R2.reuse, 0x38 ;  /* 0x0000003802157836 */ /* 0x040fe20000000000 */
[-C--:B------:R-:W-:Y:S01]  /*24b0*/  ISETP.GE.AND P6, PT, R23, R20.reuse, PT ;  /* 0x000000141700720c */ /* 0x080fe20003fc6270 */
[----:B-1----:R-:W-:Y:S01]  /*24c0*/  HMMA.16816.F32 R60, R12, R28, R152 ;  /* 0x0000001c0c3c723c */ /* 0x002fe20000001898 */
[----:B------:R-:W-:Y:S01]  /*24d0*/  ISETP.GE.AND P0, PT, R3, R20, PT ;  /* 0x000000140300720c */ /* 0x000fe20003f06270 */
[----:B------:R-:W-:Y:S01]  /*24e0*/  VIADD R3, R2, 0x31 ;  /* 0x0000003102037836 */ /* 0x000fe20000000000 */
[----:B------:R-:W-:Y:S01]  /*24f0*/  FSEL R109, R38, -INF , !P4 ;  /* 0xff800000266d7808 */ /* 0x000fe20006000000 */
[----:B------:R-:W-:Y:S01]  /*2500*/  VIADD R23, R2, 0x40 ;  /* 0x0000004002177836 */ /* 0x000fe20000000000 */
[----:B------:R-:W-:Y:S01]  /*2510*/  FSEL R84, R36, -INF , !P4 ;  /* 0xff80000024547808 */ /* 0x000fe20006000000 */
[----:B--2---:R-:W-:Y:S01]  /*2520*/  HMMA.16816.F32 R68, R16, R4, R112 ;  /* 0x000000041044723c */ /* 0x004fe20000001870 */
[----:B------:R-:W-:-:S02]  /*2530*/  FSEL R110, R39, -INF , !P6 ;  /* 0xff800000276e7808 */ /* 0x000fc40007000000 */
[----:B------:R-:W-:Y:S02]  /*2540*/  FSEL R67, R37, -INF , !P6 ;  /* 0xff80000025437808 */ /* 0x000fe40007000000 */
[----:B------:R-:W-:Y:S01]  /*2550*/  FSEL R106, R46, -INF , !P4 ;  /* 0xff8000002e6a7808 */ /* 0x000fe20006000000 */
[-C--:B------:R-:W-:Y:S01]  /*2560*/  HMMA.16816.F32 R36, R12, R10.reuse, R140 ;  /* 0x0000000a0c24723c */ /* 0x080fe2000000188c */
[----:B------:R-:W-:Y:S01]  /*2570*/  FSEL R98, R44, -INF , !P4 ;  /* 0xff8000002c627808 */ /* 0x000fe20006000000 */
[C---:B------:R-:W-:Y:S01]  /*2580*/  VIADD R44, R2.reuse, 0x41 ;  /* 0x00000041022c7836 */ /* 0x040fe20000000000 */
[----:B------:R-:W-:Y:S01]  /*2590*/  ISETP.GE.AND P4, PT, R3, R20, PT ;  /* 0x000000140300720c */ /* 0x000fe20003f86270 */
[----:B------:R-:W-:Y:S01]  /*25a0*/  VIADD R3, R2, 0x48 ;  /* 0x0000004802037836 */ /* 0x000fe20000000000 */
[----:B------:R-:W-:Y:S01]  /*25b0*/  FSEL R99, R47, -INF , !P6 ;  /* 0xff8000002f637808 */ /* 0x000fe20007000000 */
[----:B------:R-:W-:Y:S01]  /*25c0*/  HMMA.16816.F32 R8, R16, R10, R124 ;  /* 0x0000000a1008723c */ /* 0x000fe2000000187c */
[----:B------:R-:W-:-:S02]  /*25d0*/  FSEL R97, R45, -INF , !P6 ;  /* 0xff8000002d617808 */ /* 0x000fc40007000000 */
[-C--:B------:R-:W-:Y:S01]  /*25e0*/  ISETP.GE.AND P6, PT, R3, R20.reuse, PT ;  /* 0x000000140300720c */ /* 0x080fe20003fc6270 */
[----:B------:R-:W-:Y:S01]  /*25f0*/  VIADD R3, R2, 0x49 ;  /* 0x0000004902037836 */ /* 0x000fe20000000000 */
[----:B------:R-:W-:Y:S01]  /*2600*/  FSEL R210, R78, -INF , !P5 ;  /* 0xff8000004ed27808 */ /* 0x000fe20006800000 */
[----:B------:R-:W-:Y:S01]  /*2610*/  HMMA.16816.F32 R56, R12, R4, R132 ;  /* 0x000000040c38723c */ /* 0x000fe20000001884 */
[----:B------:R-:W-:Y:S02]  /*2620*/  FSEL R118, R74, -INF , !P5 ;  /* 0xff8000004a767808 */ /* 0x000fe40006800000 */
[----:B------:R-:W-:Y:S02]  /*2630*/  FSEL R111, R72, -INF , !P5 ;  /* 0xff800000486f7808 */ /* 0x000fe40006800000 */
[----:B------:R-:W-:Y:S02]  /*2640*/  FSEL R120, R76, -INF , !P5 ;  /* 0xff8000004c787808 */ /* 0x000fe40006800000 */
[----:B------:R-:W-:Y:S01]  /*2650*/  ISETP.GE.AND P5, PT, R3, R20, PT ;  /* 0x000000140300720c */ /* 0x000fe20003fa6270 */
[C---:B------:R-:W-:Y:S01]  /*2660*/  VIADD R3, R2.reuse, 0x50 ;  /* 0x0000005002037836 */ /* 0x040fe20000000000 */
[----:B------:R-:W-:Y:S01]  /*2670*/  FSEL R213, R51, -INF , !P4 ;  /* 0xff80000033d57808 */ /* 0x000fe20006000000 */
        /* <DEDUP_REMOVED lines=12> */
[----:B------:R-:W-:Y:S02]  /*2740*/  FSEL R117, R42, -INF , !P2 ;  /* 0xff8000002a757808 */ /* 0x000fe40005000000 */
[----:B------:R-:W-:Y:S02]  /*2750*/  FSEL R153, R38, -INF , !P3 ;  /* 0xff80000026997808 */ /* 0x000fe40005800000 */
[----:B------:R-:W-:Y:S02]  /*2760*/  FSEL R131, R36, -INF , !P3 ;  /* 0xff80000024837808 */ /* 0x000fe40005800000 */
[----:B------:R-:W-:-:S02]  /*2770*/  FSEL R155, R10, -INF , !P3 ;  /* 0xff8000000a9b7808 */ /* 0x000fc40005800000 */
[----:B------:R-:W-:Y:S01]  /*2780*/  FSEL R125, R8, -INF , !P3 ;  /* 0xff800000087d7808 */ /* 0x000fe20005800000 */
[----:B------:R-:W-:Y:S01]  /*2790*/  VIADD R8, R2, 0x60 ;  /* 0x0000006002087836 */ /* 0x000fe20000000000 */
[----:B------:R-:W-:Y:S02]  /*27a0*/  ISETP.GE.AND P3, PT, R3, R20, PT ;  /* 0x000000140300720c */ /* 0x000fe40003f66270 */
[----:B------:R-:W-:Y:S02]  /*27b0*/  FMNMX.FTZ R3, R89, R86, !PT ;  /* 0x0000005659037209 */ /* 0x000fe40007810000 */
[----:B------:R-:W-:Y:S02]  /*27c0*/  FSEL R114, R40, -INF , !P2 ;  /* 0xff80000028727808 */ /* 0x000fe40005000000 */
[----:B------:R-:W-:Y:S02]  /*27d0*/  FMNMX.FTZ R3, R90, R3, !PT ;  /* 0x000000035a037209 */ /* 0x000fe40007810000 */
[----:B------:R-:W-:-:S02]  /*27e0*/  FSEL R133, R34, -INF , !P2 ;  /* 0xff80000022857808 */ /* 0x000fc40005000000 */
[----:B------:R-:W-:Y:S02]  /*27f0*/  FMNMX.FTZ R3, R88, R3, !PT ;  /* 0x0000000358037209 */ /* 0x000fe40007810000 */
[----:B------:R-:W-:Y:S02]  /*2800*/  FSEL R132, R32, -INF , !P2 ;  /* 0xff80000020847808 */ /* 0x000fe40005000000 */
[----:B------:R-:W-:Y:S02]  /*2810*/  FMNMX.FTZ R3, R87, R3, !PT ;  /* 0x0000000357037209 */ /* 0x000fe40007810000 */
[----:B------:R-:W-:Y:S02]  /*2820*/  ISETP.GE.AND P2, PT, R22, R20, PT ;  /* 0x000000141600720c */ /* 0x000fe40003f46270 */
[----:B------:R-:W-:Y:S02]  /*2830*/  FMNMX.FTZ R3, R85, R3, !PT ;  /* 0x0000000355037209 */ /* 0x000fe40007810000 */
[----:B------:R-:W-:-:S02]  /*2840*/  FSEL R116, R43, -INF , !P1 ;  /* 0xff8000002b747808 */ /* 0x000fc40004800000 */
[----:B------:R-:W-:Y:S02]  /*2850*/  FMNMX.FTZ R3, R84, R3, !PT ;  /* 0x0000000354037209 */ /* 0x000fe40007810000 */
[----:B------:R-:W-:Y:S02]  /*2860*/  FSEL R115, R41, -INF , !P1 ;  /* 0xff80000029737808 */ /* 0x000fe40004800000 */
[----:B------:R-:W-:Y:S01]  /*2870*/  FMNMX.FTZ R3, R67, R3, !PT ;  /* 0x0000000343037209 */ /* 0x000fe20007810000 */
[----:B------:R-:W-:Y:S01]  /*2880*/  HMMA.16816.F32 R40, R12, R6, R156 ;  /* 0x000000060c28723c */ /* 0x000fe2000000189c */
[----:B------:R-:W-:Y:S02]  /*2890*/  FSEL R127, R35, -INF , !P1 ;  /* 0xff800000237f7808 */ /* 0x000fe40004800000 */
[----:B------:R-:W-:Y:S02]  /*28a0*/  FMNMX.FTZ R3, R120, R3, !PT ;  /* 0x0000000378037209 */ /* 0x000fe40007810000 */
[----:B------:R-:W-:-:S02]  /*28b0*/  FSEL R123, R33, -INF , !P1 ;  /* 0xff800000217b7808 */ /* 0x000fc40004800000 */
[----:B------:R-:W-:Y:S01]  /*28c0*/  FMNMX.FTZ R3, R121, R3, !PT ;  /* 0x0000000379037209 */ /* 0x000fe20007810000 */
[----:B------:R-:W-:Y:S01]  /*28d0*/  HMMA.16816.F32 R32, R16, R6, R144 ;  /* 0x000000061020723c */ /* 0x000fe20000001890 */
[----:B------:R-:W-:Y:S02]  /*28e0*/  FSEL R152, R39, -INF , !P2 ;  /* 0xff80000027987808 */ /* 0x000fe40005000000 */
[----:B------:R-:W-:Y:S02]  /*28f0*/  FSEL R130, R37, -INF , !P2 ;  /* 0xff80000025827808 */ /* 0x000fe40005000000 */
[----:B------:R-:W-:Y:S01]  /*2900*/  FSEL R154, R11, -INF , !P2 ;  /* 0xff8000000b9a7808 */ /* 0x000fe20005000000 */
[-C--:B------:R-:W-:Y:S01]  /*2910*/  HMMA.16816.F32 R36, R12, R30.reuse, R176 ;  /* 0x0000001e0c24723c */ /* 0x080fe200000018b0 */
[----:B------:R-:W-:Y:S01]  /*2920*/  FSEL R124, R9, -INF , !P2 ;  /* 0xff800000097c7808 */ /* 0x000fe20005000000 */
[----:B------:R-:W-:Y:S01]  /*2930*/  VIADD R9, R2, 0x59 ;  /* 0x0000005902097836 */ /* 0x000fe20000000000 */
[----:B------:R-:W-:Y:S01]  /*2940*/  ISETP.GE.AND P2, PT, R4, R20, PT ;  /* 0x000000140400720c */ /* 0x000fe20003f46270 */
[----:B------:R-:W-:Y:S01]  /*2950*/  VIADD R11, R2, 0x79 ;  /* 0x00000079020b7836 */ /* 0x000fe20000000000 */
[----:B------:R-:W1:Y:S01]  /*2960*/  LDSM.16.M88.4 R4, [R207+0x1c00] ;  /* 0x001c0000cf04783b */ /* 0x000e620000000200 */
[----:B------:R-:W-:Y:S01]  /*2970*/  FMNMX.FTZ R3, R132, R3, !PT ;  /* 0x0000000384037209 */ /* 0x000fe20007810000 */
[----:B------:R-:W-:Y:S01]  /*2980*/  HMMA.16816.F32 R28, R16, R30, R160 ;  /* 0x0000001e101c723c */ /* 0x000fe200000018a0 */
[----:B------:R-:W-:Y:S01]  /*2990*/  FSEL R122, R52, -INF , !P0 ;  /* 0xff800000347a7808 */ /* 0x000fe20004000000 */
[----:B------:R-:W-:-:S04]  /*29a0*/  DEPBAR.LE SB0, 0x0 ;  /* 0x000080000000791a */ /* 0x000fc80000000000 */
[----:B------:R-:W-:Y:S02]  /*29b0*/  FMNMX.FTZ R3, R123, R3, !PT ;  /* 0x000000037b037209 */ /* 0x000fe40007810000 */
[----:B------:R-:W-:Y:S02]  /*29c0*/  ISETP.GE.AND P1, PT, R23, R20, PT ;  /* 0x000000141700720c */ /* 0x000fe40003f26270 */
[----:B------:R-:W-:Y:S02]  /*29d0*/  FMNMX.FTZ R3, R122, R3, !PT ;  /* 0x000000037a037209 */ /* 0x000fe40007810000 */
[----:B------:R-:W-:Y:S02]  /*29e0*/  FSEL R218, R70, -INF , !P1 ;  /* 0xff80000046da7808 */ /* 0x000fe40004800000 */
[----:B------:R-:W-:Y:S02]  /*29f0*/  FMNMX.FTZ R3, R126, R3, !PT ;  /* 0x000000037e037209 */ /* 0x000fe40007810000 */
[----:B------:R-:W-:-:S02]  /*2a00*/  FSEL R225, R58, -INF , !P1 ;  /* 0xff8000003ae17808 */ /* 0x000fc40004800000 */
[----:B------:R-:W-:Y:S02]  /*2a10*/  FMNMX.FTZ R3, R125, R3, !PT ;  /* 0x000000037d037209 */ /* 0x000fe40007810000 */
[----:B------:R-:W-:Y:S02]  /*2a20*/  FSEL R223, R56, -INF , !P1 ;  /* 0xff80000038df7808 */ /* 0x000fe40004800000 */
[----:B------:R-:W-:Y:S02]  /*2a30*/  FSEL R215, R68, -INF , !P1 ;  /* 0xff80000044d77808 */ /* 0x000fe40004800000 */
[----:B------:R-:W-:Y:S02]  /*2a40*/  FSEL R212, R50, -INF , !P0 ;  /* 0xff80000032d47808 */ /* 0x000fe40004000000 */
[----:B------:R-:W-:Y:S02]  /*2a50*/  FSEL R141, R48, -INF , !P0 ;  /* 0xff800000308d7808 */ /* 0x000fe40004000000 */
[----:B------:R-:W-:Y:S01]  /*2a60*/  ISETP.GE.AND P1, PT, R44, R20, PT ;  /* 0x000000142c00720c */ /* 0x000fe20003f26270 */
[----:B---3--:R-:W-:Y:S01]  /*2a70*/  HMMA.16816.F32 R48, R16, R24, R148 ;  /* 0x000000181030723c */ /* 0x008fe20000001894 */
[----:B------:R-:W-:-:S02]  /*2a80*/  FMNMX.FTZ R3, R124, R3, !PT ;  /* 0x000000037c037209 */ /* 0x000fc40007810000 */
[----:B------:R-:W-:Y:S02]  /*2a90*/  FSEL R159, R33, -INF , !P5 ;  /* 0xff800000219f7808 */ /* 0x000fe40006800000 */
[----:B------:R-:W-:Y:S01]  /*2aa0*/  FMNMX.FTZ R3, R215, R3, !PT ;  /* 0x00000003d7037209 */ /* 0x000fe20007810000 */
[C---:B------:R-:W-:Y:S01]  /*2ab0*/  HMMA.16816.F32 R44, R12.reuse, R24, R168 ;  /* 0x000000180c2c723c */ /* 0x040fe200000018a8 */
[----:B------:R-:W-:Y:S02]  /*2ac0*/  FSEL R222, R42, -INF , !P6 ;  /* 0xff8000002ade7808 */ /* 0x000fe40007000000 */
[----:B------:R-:W-:Y:S02]  /*2ad0*/  FSEL R219, R40, -INF , !P6 ;  /* 0xff80000028db7808 */ /* 0x000fe40007000000 */
[----:B------:R-:W-:Y:S01]  /*2ae0*/  FSEL R221, R43, -INF , !P5 ;  /* 0xff8000002bdd7808 */ /* 0x000fe20006800000 */
[----:B-1----:R-:W-:Y:S01]  /*2af0*/  HMMA.16816.F32 R80, R12, R4, R188 ;  /* 0x000000040c50723c */ /* 0x002fe200000018bc */
[----:B------:R-:W-:-:S02]  /*2b00*/  FSEL R169, R69, -INF , !P1 ;  /* 0xff80000045a97808 */ /* 0x000fc40004800000 */
[----:B------:R-:W-:Y:S02]  /*2b10*/  FSEL R168, R32, -INF , !P6 ;  /* 0xff80000020a87808 */ /* 0x000fe40007000000 */
[----:B------:R-:W-:Y:S02]  /*2b20*/  FMNMX.FTZ R3, R169, R3, !PT ;  /* 0x00000003a9037209 */ /* 0x000fe40007810000 */
[----:B------:R-:W-:Y:S02]  /*2b30*/  FSEL R179, R41, -INF , !P5 ;  /* 0xff80000029b37808 */ /* 0x000fe40006800000 */
[----:B------:R-:W-:Y:S01]  /*2b40*/  FMNMX.FTZ R3, R168, R3, !PT ;  /* 0x00000003a8037209 */ /* 0x000fe20007810000 */
[----:B------:R-:W-:Y:S01]  /*2b50*/  HMMA.16816.F32 R40, R16, R26, R180 ;  /* 0x0000001a1028723c */ /* 0x000fe200000018b4 */
[----:B------:R-:W-:Y:S02]  /*2b60*/  FSEL R157, R72, -INF , !P4 ;  /* 0xff800000489d7808 */ /* 0x000fe40006000000 */
[----:B------:R-:W-:-:S02]  /*2b70*/  FMNMX.FTZ R3, R159, R3, !PT ;  /* 0x000000039f037209 */ /* 0x000fc40007810000 */
[----:B------:R-:W-:Y:S02]  /*2b80*/  FSEL R226, R59, -INF , !P1 ;  /* 0xff8000003be27808 */ /* 0x000fe40004800000 */
[----:B------:R-:W-:Y:S02]  /*2b90*/  FSEL R220, R57, -INF , !P1 ;  /* 0xff80000039dc7808 */ /* 0x000fe40004800000 */
[----:B------:R-:W-:Y:S01]  /*2ba0*/  FSEL R217, R71, -INF , !P1 ;  /* 0xff80000047d97808 */ /* 0x000fe20004800000 */
[----:B------:R-:W-:Y:S01]  /*2bb0*/  HMMA.16816.F32 R56, R12, R6, R196 ;  /* 0x000000060c38723c */ /* 0x000fe200000018c4 */
[----:B------:R-:W-:Y:S01]  /*2bc0*/  ISETP.GE.AND P1, PT, R8, R20, PT ;  /* 0x000000140800720c */ /* 0x000fe20003f26270 */
[----:B------:R-:W-:Y:S01]  /*2bd0*/  VIADD R8, R2, 0x61 ;  /* 0x0000006102087836 */ /* 0x000fe20000000000 */
[----:B------:R-:W-:Y:S02]  /*2be0*/  FSEL R156, R73, -INF , !P3 ;  /* 0xff800000499c7808 */ /* 0x000fe40005800000 */
[----:B------:R-:W-:-:S02]  /*2bf0*/  FMNMX.FTZ R3, R157, R3, !PT ;  /* 0x000000039d037209 */ /* 0x000fc40007810000 */
[----:B------:R-:W-:Y:S02]  /*2c00*/  FSEL R227, R62, -INF , !P4 ;  /* 0xff8000003ee37808 */ /* 0x000fe40006000000 */
[----:B------:R-:W-:Y:S02]  /*2c10*/  FSEL R224, R60, -INF , !P4 ;  /* 0xff8000003ce07808 */ /* 0x000fe40006000000 */
[----:B------:R-:W-:Y:S02]  /*2c20*/  FSEL R228, R63, -INF , !P3 ;  /* 0xff8000003fe47808 */ /* 0x000fe40005800000 */
[----:B------:R-:W-:Y:S02]  /*2c30*/  FSEL R189, R61, -INF , !P3 ;  /* 0xff8000003dbd7808 */ /* 0x000fe40005800000 */
[----:B------:R-:W-:Y:S01]  /*2c40*/  HMMA.16816.F32 R60, R12, R26, R192 ;  /* 0x0000001a0c3c723c */ /* 0x000fe200000018c0 */
[----:B------:R-:W-:Y:S02]  /*2c50*/  FSEL R216, R54, -INF , !P0 ;  /* 0xff80000036d87808 */ /* 0x000fe40004000000 */
[----:B------:R-:W-:-:S02]  /*2c60*/  FSEL R162, R50, -INF , !P1 ;  /* 0xff80000032a27808 */ /* 0x000fc40004800000 */
[----:B------:R-:W-:Y:S01]  /*2c70*/  FSEL R229, R46, -INF , !P1 ;  /* 0xff8000002ee57808 */ /* 0x000fe20004800000 */
[C---:B------:R-:W-:Y:S01]  /*2c80*/  HMMA.16816.F32 R52, R16.reuse, R4, R164 ;  /* 0x000000041034723c */ /* 0x040fe200000018a4 */
[----:B------:R-:W-:Y:S02]  /*2c90*/  FSEL R193, R44, -INF , !P1 ;  /* 0xff8000002cc17808 */ /* 0x000fe40004800000 */
[----:B------:R-:W-:Y:S02]  /*2ca0*/  FSEL R150, R48, -INF , !P1 ;  /* 0xff80000030967808 */ /* 0x000fe40004800000 */
[----:B------:R-:W-:Y:S01]  /*2cb0*/  FSEL R151, R28, -INF , !P2 ;  /* 0xff8000001c977808 */ /* 0x000fe20005000000 */
[----:B------:R-:W-:Y:S01]  /*2cc0*/  HMMA.16816.F32 R24, R16, R6, R184 ;  /* 0x000000061018723c */ /* 0x000fe200000018b8 */
[----:B------:R-:W-:Y:S01]  /*2cd0*/  FMNMX.FTZ R3, R156, R3, !PT ;  /* 0x000000039c037209 */ /* 0x000fe20007810000 */
[----:B------:R-:W-:Y:S01]  /*2ce0*/  VIADD R4, R2, 0x68 ;  /* 0x0000006802047836 */ /* 0x000fe20000000000 */
[----:B------:R-:W-:-:S02]  /*2cf0*/  ISETP.GE.AND P1, PT, R9, R20, PT ;  /* 0x000000140900720c */ /* 0x000fc40003f26270 */
[----:B------:R-:W-:Y:S02]  /*2d00*/  FMNMX.FTZ R3, R151, R3, !PT ;  /* 0x0000000397037209 */ /* 0x000fe40007810000 */
[----:B------:R-:W-:Y:S02]  /*2d10*/  FSEL R149, R29, -INF , !P1 ;  /* 0xff8000001d957808 */ /* 0x000fe40004800000 */
[-C--:B------:R-:W-:Y:S01]  /*2d20*/  ISETP.GE.AND P0, PT, R8, R20.reuse, PT ;  /* 0x000000140800720c */ /* 0x080fe20003f06270 */
[----:B------:R-:W-:Y:S01]  /*2d30*/  VIADD R8, R2, 0x70 ;  /* 0x0000007002087836 */ /* 0x000fe20000000000 */
[----:B------:R-:W-:Y:S02]  /*2d40*/  FMNMX.FTZ R3, R149, R3, !PT ;  /* 0x0000000395037209 */ /* 0x000fe40007810000 */
[----:B------:R-:W-:Y:S02]  /*2d50*/  FSEL R167, R74, -INF , !P4 ;  /* 0xff8000004aa77808 */ /* 0x000fe40006000000 */
[----:B------:R-:W-:Y:S01]  /*2d60*/  ISETP.GE.AND P4, PT, R4, R20, PT ;  /* 0x000000140400720c */ /* 0x000fe20003f86270 */
[----:B------:R-:W-:Y:S01]  /*2d70*/  VIADD R4, R2, 0x69 ;  /* 0x0000006902047836 */ /* 0x000fe20000000000 */
[----:B------:R-:W-:-:S02]  /*2d80*/  FSEL R198, R47, -INF , !P0 ;  /* 0xff8000002fc67808 */ /* 0x000fc40004000000 */
[----:B------:R-:W-:Y:S02]  /*2d90*/  FSEL R192, R45, -INF , !P0 ;  /* 0xff8000002dc07808 */ /* 0x000fe40004000000 */
[----:B------:R-:W-:Y:S02]  /*2da0*/  FSEL R171, R51, -INF , !P0 ;  /* 0xff80000033ab7808 */ /* 0x000fe40004000000 */
[----:B------:R-:W-:Y:S02]  /*2db0*/  FSEL R148, R49, -INF , !P0 ;  /* 0xff80000031947808 */ /* 0x000fe40004000000 */
[----:B------:R-:W-:Y:S02]  /*2dc0*/  FMNMX.FTZ R3, R150, R3, !PT ;  /* 0x0000000396037209 */ /* 0x000fe40007810000 */
[----:B------:R-:W-:Y:S02]  /*2dd0*/  ISETP.GE.AND P0, PT, R20, 0x81, PT ;  /* 0x000000811400780c */ /* 0x000fe40003f06270 */
[----:B------:R-:W-:-:S02]  /*2de0*/  FSEL R165, R75, -INF , !P3 ;  /* 0xff8000004ba57808 */ /* 0x000fc40005800000 */
[-C--:B------:R-:W-:Y:S01]  /*2df0*/  ISETP.GE.AND P3, PT, R4, R20.reuse, PT ;  /* 0x000000140400720c */ /* 0x080fe20003f66270 */
[----:B------:R-:W-:Y:S01]  /*2e00*/  VIADD R4, R2, 0x78 ;  /* 0x0000007802047836 */ /* 0x000fe20000000000 */
[----:B------:R-:W-:Y:S02]  /*2e10*/  FSEL R147, R40, -INF , !P4 ;  /* 0xff80000028937808 */ /* 0x000fe40006000000 */
[----:B------:R-:W-:Y:S02]  /*2e20*/  FMNMX.FTZ R3, R148, R3, !PT ;  /* 0x0000000394037209 */ /* 0x000fe40007810000 */
[----:B------:R-:W-:Y:S02]  /*2e30*/  FSEL R177, R34, -INF , !P6 ;  /* 0xff80000022b17808 */ /* 0x000fe40007000000 */
[----:B------:R-:W-:Y:S01]  /*2e40*/  ISETP.GE.AND P6, PT, R8, R20, PT ;  /* 0x000000140800720c */ /* 0x000fe20003fc6270 */
[----:B------:R-:W-:Y:S01]  /*2e50*/  VIADD R8, R2, 0x71 ;  /* 0x0000007102087836 */ /* 0x000fe20000000000 */
[----:B------:R-:W-:-:S02]  /*2e60*/  FSEL R146, R41, -INF , !P3 ;  /* 0xff80000029927808 */ /* 0x000fc40005800000 */
[----:B------:R-:W-:Y:S02]  /*2e70*/  FMNMX.FTZ R3, R147, R3, !PT ;  /* 0x0000000393037209 */ /* 0x000fe40007810000 */
[----:B------:R-:W-:Y:S02]  /*2e80*/  FSEL R170, R35, -INF , !P5 ;  /* 0xff80000023aa7808 */ /* 0x000fe40006800000 */
[----:B------:R-:W-:Y:S02]  /*2e90*/  ISETP.GE.AND P5, PT, R8, R20, PT ;  /* 0x000000140800720c */ /* 0x000fe40003fa6270 */
[----:B------:R-:W-:Y:S02]  /*2ea0*/  FSEL R145, R52, -INF , !P6 ;  /* 0xff80000034917808 */ /* 0x000fe40007000000 */
[----:B------:R-:W-:Y:S02]  /*2eb0*/  FMNMX.FTZ R2, R146, R3, !PT ;  /* 0x0000000392027209 */ /* 0x000fe40007810000 */
[----:B------:R-:W-:-:S02]  /*2ec0*/  FSEL R191, R38, -INF , !P2 ;  /* 0xff80000026bf7808 */ /* 0x000fc40005000000 */
[----:B------:R-:W-:Y:S02]  /*2ed0*/  FSEL R188, R36, -INF , !P2 ;  /* 0xff80000024bc7808 */ /* 0x000fe40005000000 */
[----:B------:R-:W-:Y:S01]  /*2ee0*/  FSEL R164, R30, -INF , !P2 ;  /* 0xff8000001ea47808 */ /* 0x000fe20005000000 */
[----:B------:R-:W-:Y:S01]  /*2ef0*/  BAR.SYNC.DEFER_BLOCKING 0x0 ;  /* 0x0000000000007b1d */ /* 0x000fe20000010000 */
[----:B------:R-:W-:Y:S02]  /*2f00*/  ISETP.GE.AND P2, PT, R4, R20, PT ;  /* 0x000000140400720c */ /* 0x000fe40003f46270 */
[----:B------:R-:W-:Y:S02]  /*2f10*/  FSEL R190, R39, -INF , !P1 ;  /* 0xff80000027be7808 */ /* 0x000fe40004800000 */
[----:B------:R-:W-:Y:S02]  /*2f20*/  FSEL R178, R37, -INF , !P1 ;  /* 0xff80000025b27808 */ /* 0x000fe40004800000 */
[----:B------:R-:W-:-:S02]  /*2f30*/  FSEL R158, R31, -INF , !P1 ;  /* 0xff8000001f9e7808 */ /* 0x000fc40004800000 */
[----:B------:R-:W-:Y:S02]  /*2f40*/  P2R R12, PR, RZ, 0x1 ;  /* 0x00000001ff0c7803 */ /* 0x000fe40000000000 */
        /* <DEDUP_REMOVED lines=28> */
.L_x_337:
[----:B------:R-:W-:Y:S01]  /*3110*/  ISETP.GE.AND P0, PT, R11, R20, PT ;  /* 0x000000140b00720c */ /* 0x000fe20003f06270 */
[----:B------:R-:W-:Y:S01]  /*3120*/  ULDC UR7, c[0x0][0x2ec] ;  /* 0x0000bb0000077ab9 */ /* 0x000fe20000000800 */
[----:B------:R-:W-:Y:S01]  /*3130*/  FSEL R129, R24, -INF , !P2 ;  /* 0xff80000018817808 */ /* 0x000fe20005000000 */
[----:B------:R-:W-:Y:S01]  /*3140*/  IMAD R232, R232, 0x8, R201 ;  /* 0x00000008e8e87824 */ /* 0x000fe200078e02c9 */
[----:B-1----:R-:W-:Y:S01]  /*3150*/  FMNMX.FTZ R2, R144, R10, !PT ;  /* 0x0000000a90027209 */ /* 0x002fe20007810000 */
[----:B------:R-:W-:Y:S01]  /*3160*/  IMAD.WIDE.U32 R10, R245, -0x2daee0ad, RZ ;  /* 0xd2511f53f50a7825 */ /* 0x000fe200078e00ff */
[----:B------:R-:W-:Y:S01]  /*3170*/  FSEL R128, R25, -INF , !P0 ;  /* 0xff80000019807808 */ /* 0x000fe20004000000 */
[----:B------:R-:W-:Y:S01]  /*3180*/  UIADD3 UR22, UR30, -0x61c88647, URZ ;  /* 0x9e3779b91e167890 */ /* 0x000fe2000fffe03f */
[----:B------:R-:W-:Y:S01]  /*3190*/  FMNMX.FTZ R2, R129, R2, !PT ;  /* 0x0000000281027209 */ /* 0x000fe20007810000 */
[----:B------:R-:W-:Y:S01]  /*31a0*/  IMAD.WIDE.U32 R4, R232, -0x326172a9, RZ ;  /* 0xcd9e8d57e8047825 */ /* 0x000fe200078e00ff */
[----:B------:R-:W-:Y:S01]  /*31b0*/  LOP3.LUT R234, R234, UR30, RZ, 0x3c, !PT ;  /* 0x0000001eeaea7c12 */ /* 0x000fe2000f8e3cff */
[----:B------:R-:W-:Y:S01]  /*31c0*/  UIADD3 UR21, UR31, -0x4498517b, URZ ;  /* 0xbb67ae851f157890 */ /* 0x000fe2000fffe03f */
[----:B------:R-:W-:Y:S01]  /*31d0*/  FMNMX.FTZ R2, R128, R2, !PT ;  /* 0x0000000280027209 */ /* 0x000fe20007810000 */
[----:B------:R-:W-:Y:S01]  /*31e0*/  VIADD R240, R232, 0x4 ;  /* 0x00000004e8f07836 */ /* 0x000fe20000000000 */
[----:B------:R-:W-:Y:S01]  /*31f0*/  UIADD3 UR19, UR31, 0x76cf5d0a, URZ ;  /* 0x76cf5d0a1f137890 */ /* 0x000fe2000fffe03f */
[----:B------:R-:W-:Y:S01]  /*3200*/  IMAD R19, R175, 0x20, R137 ;  /* 0x00000020af137824 */ /* 0x000fe200078e0289 */
[----:B------:R-:W-:Y:S01]  /*3210*/  UIADD3 UR20, UR30, 0x3c6ef372, URZ ;  /* 0x3c6ef3721e147890 */ /* 0x000fe2000fffe03f */
[----:B------:R-:W1:Y:S01]  /*3220*/  SHFL.BFLY PT, R3, R2, 0x2, 0x1f ;  /* 0x0c401f0002037f89 */ /* 0x000e6200000e0000 */
[----:B------:R-:W-:Y:S01]  /*3230*/  UIADD3 UR18, UR30, -0x255992d5, URZ ;  /* 0xdaa66d2b1e127890 */ /* 0x000fe2000fffe03f */
[----:B------:R-:W-:Y:S01]  /*3240*/  FSEL R137, R42, -INF , !P4 ;  /* 0xff8000002a897808 */ /* 0x000fe20006000000 */
[----:B------:R-:W-:Y:S01]  /*3250*/  UIADD3 UR17, UR31, 0x32370b8f, URZ ;  /* 0x32370b8f1f117890 */ /* 0x000fe2000fffe03f */
[----:B------:R-:W-:Y:S01]  /*3260*/  FSEL R161, R43, -INF , !P3 ;  /* 0xff8000002ba17808 */ /* 0x000fe20005800000 */
[----:B------:R-:W-:Y:S01]  /*3270*/  UIADD3 UR15, UR31, -0x126145ec, URZ ;  /* 0xed9eba141f0f7890 */ /* 0x000fe2000fffe03f */
[----:B------:R-:W-:Y:S01]  /*3280*/  FSEL R166, R54, -INF , !P6 ;  /* 0xff80000036a67808 */ /* 0x000fe20007000000 */
[----:B------:R-:W-:Y:S01]  /*3290*/  UIADD3 UR16, UR30, 0x78dde6e4, URZ ;  /* 0x78dde6e41e107890 */ /* 0x000fe2000fffe03f */
[----:B------:R-:W-:Y:S01]  /*32a0*/  FSEL R196, R55, -INF , !P5 ;  /* 0xff80000037c47808 */ /* 0x000fe20006800000 */
[----:B------:R-:W-:Y:S01]  /*32b0*/  UIADD3 UR14, UR30, 0x1715609d, URZ ;  /* 0x1715609d1e0e7890 */ /* 0x000fe2000fffe03f */
[----:B------:R-:W-:Y:S01]  /*32c0*/  FSEL R195, R26, -INF , !P2 ;  /* 0xff8000001ac37808 */ /* 0x000fe20005000000 */
[----:B------:R-:W-:Y:S01]  /*32d0*/  STL [R1+0x6c], R207 ;  /* 0x00006ccf01007387 */ /* 0x000fe20000100800 */
[----:B------:R-:W-:Y:S01]  /*32e0*/  FSEL R194, R27, -INF , !P0 ;  /* 0xff8000001bc27808 */ /* 0x000fe20004000000 */
[----:B------:R-:W-:Y:S01]  /*32f0*/  UIADD3 UR23, UR31, 0x646e171e, URZ ;  /* 0x646e171e1f177890 */ /* 0x000fe2000fffe03f */
[----:B------:R-:W-:Y:S01]  /*3300*/  FSEL R175, R60, -INF , !P4 ;  /* 0xff8000003caf7808 */ /* 0x000fe20006000000 */
[----:B------:R-:W-:Y:S01]  /*3310*/  STL [R1+0x68], R231 ;  /* 0x000068e701007387 */ /* 0x000fe20000100800 */
[----:B------:R-:W-:Y:S01]  /*3320*/  FSEL R176, R61, -INF , !P3 ;  /* 0xff8000003db07808 */ /* 0x000fe20005800000 */
[----:B------:R-:W-:Y:S01]  /*3330*/  UIADD3 UR5, UR31, -0x56f99767, URZ ;  /* 0xa90668991f057890 */ /* 0x000fe2000fffe03f */
[----:B------:R-:W-:Y:S01]  /*3340*/  FSEL R181, R80, -INF , !P6 ;  /* 0xff80000050b57808 */ /* 0x000fe20007000000 */
[----:B------:R-:W-:Y:S01]  /*3350*/  STL [R1+0x64], R230 ;  /* 0x000064e601007387 */ /* 0x000fe20000100800 */
[----:B------:R-:W-:Y:S01]  /*3360*/  FSEL R183, R81, -INF , !P5 ;  /* 0xff80000051b77808 */ /* 0x000fe20006800000 */
[----:B------:R-:W-:Y:S01]  /*3370*/  UIADD3 UR6, UR30, -0x4ab325aa, URZ ;  /* 0xb54cda561e067890 */ /* 0x000fe2000fffe03f */
[----:B------:R-:W-:Y:S01]  /*3380*/  FSEL R182, R56, -INF , !P2 ;  /* 0xff80000038b67808 */ /* 0x000fe20005000000 */
[----:B------:R-:W-:Y:S01]  /*3390*/  STL [R1+0x60], R206 ;  /* 0x000060ce01007387 */ /* 0x000fe20000100800 */
[----:B-1----:R-:W-:Y:S01]  /*33a0*/  FMNMX.FTZ R2, R2, R3, !PT ;  /* 0x0000000302027209 */ /* 0x002fe20007810000 */
[----:B------:R-:W-:Y:S01]  /*33b0*/  ULDC.U8 UR24, c[0x0][0x388] ;  /* 0x0000e20000187ab9 */ /* 0x000fe20000000000 */
[----:B------:R-:W-:Y:S01]  /*33c0*/  FSEL R180, R57, -INF , !P0 ;  /* 0xff80000039b47808 */ /* 0x000fe20004000000 */
[----:B------:R-:W-:Y:S01]  /*33d0*/  STL [R1+0x5c], R205 ;  /* 0x00005ccd01007387 */ /* 0x000fe20000100800 */
[----:B------:R-:W-:-:S02]  /*33e0*/  FSEL R160, R62, -INF , !P4 ;  /* 0xff8000003ea07808 */ /* 0x000fc40006000000 */
[----:B------:R-:W-:Y:S01]  /*33f0*/  FSEL R163, R63, -INF , !P3 ;  /* 0xff8000003fa37808 */ /* 0x000fe20005800000 */
[----:B------:R-:W1:Y:S01]  /*3400*/  SHFL.BFLY PT, R3, R2, 0x1, 0x1f ;  /* 0x0c201f0002037f89 */ /* 0x000e6200000e0000 */
[----:B------:R-:W-:Y:S02]  /*3410*/  FSEL R184, R82, -INF , !P6 ;  /* 0xff80000052b87808 */ /* 0x000fe40007000000 */
[----:B------:R-:W-:Y:S01]  /*3420*/  FSEL R187, R59, -INF , !P0 ;  /* 0xff8000003bbb7808 */ /* 0x000fe20004000000 */
[----:B------:R-:W-:Y:S01]  /*3430*/  STL [R1+0x58], R173 ;  /* 0x000058ad01007387 */ /* 0x000fe20000100800 */
[----:B------:R-:W-:Y:S02]  /*3440*/  FSEL R185, R83, -INF , !P5 ;  /* 0xff80000053b97808 */ /* 0x000fe40006800000 */
[----:B------:R-:W-:Y:S01]  /*3450*/  FSEL R186, R58, -INF , !P2 ;  /* 0xff8000003aba7808 */ /* 0x000fe20005000000 */
[----:B------:R-:W-:Y:S04]  /*3460*/  STL [R1+0x54], R172 ;  /* 0x000054ac01007387 */ /* 0x000fe80000100800 */
[----:B------:R-:W-:Y:S01]  /*3470*/  STL [R1+0x50], R138 ;  /* 0x0000508a01007387 */ /* 0x000fe20000100800 */
[----:B-1----:R-:W-:-:S04]  /*3480*/  FMNMX.FTZ R136, R2, R3, !PT ;  /* 0x0000000302887209 */ /* 0x002fc80007810000 */
[C---:B------:R-:W-:Y:S01]  /*3490*/  FSETP.NEU.FTZ.AND P1, PT, R136.reuse, -INF , PT ;  /* 0xff8000008800780b */ /* 0x040fe20003f3d000 */
[----:B------:R-:W-:Y:S01]  /*34a0*/  FMUL.FTZ R2, R136, UR7 ;  /* 0x0000000788027c20 */ /* 0x000fe20008410000 */
[----:B------:R-:W-:Y:S04]  /*34b0*/  STL [R1+0x70], R136 ;  /* 0x0000708801007387 */ /* 0x000fe80000100800 */
[----:B------:R-:W-:Y:S01]  /*34c0*/  FSEL R18, R2, RZ, P1 ;  /* 0x000000ff02127208 */ /* 0x000fe20000800000 */
[----:B------:R-:W-:Y:S01]  /*34d0*/  IMAD.SHL.U32 R2, R66, 0x4, RZ ;  /* 0x0000000442027824 */ /* 0x000fe200078e00ff */
[----:B------:R-:W-:Y:S01]  /*34e0*/  ISETP.NE.AND P1, PT, R12, RZ, PT ;  /* 0x000000ff0c00720c */ /* 0x000fe20003f25270 */
[----:B------:R-:W-:Y:S02]  /*34f0*/  STL [R1+0x74], R245 ;  /* 0x000074f501007387 */ /* 0x000fe40000100800 */
[C---:B------:R-:W-:Y:S01]  /*3500*/  VIADD R6, R2.reuse, 0x2 ;  /* 0x0000000202067836 */ /* 0x040fe20000000000 */
[----:B------:R-:W-:Y:S01]  /*3510*/  LOP3.LUT R3, R11, UR31, R2, 0x96, !PT ;  /* 0x0000001f0b037c12 */ /* 0x000fe2000f8e9602 */
[C---:B------:R-:W-:Y:S01]  /*3520*/  VIADD R9, R2.reuse, 0x3 ;  /* 0x0000000302097836 */ /* 0x040fe20000000000 */
[----:B------:R-:W-:Y:S01]  /*3530*/  STL [R1+0x78], R232 ;  /* 0x000078e801007387 */ /* 0x000fe20000100800 */
[----:B------:R-:W-:Y:S01]  /*3540*/  VIADD R7, R2, 0x1 ;  /* 0x0000000102077836 */ /* 0x000fe20000000000 */
[----:B------:R-:W-:Y:S01]  /*3550*/  FMNMX.FTZ R2, R139, R91, !PT ;  /* 0x0000005b8b027209 */ /* 0x000fe20007810000 */
[----:B------:R-:W-:Y:S01]  /*3560*/  IMAD.WIDE.U32 R12, R3, -0x326172a9, RZ ;  /* 0xcd9e8d57030c7825 */ /* 0x000fe200078e00ff */
[C---:B------:R-:W-:Y:S01]  /*3570*/  LOP3.LUT R8, R11.reuse, UR31, R6, 0x96, !PT ;  /* 0x0000001f0b087c12 */ /* 0x040fe2000f8e9606 */
[----:B------:R-:W-:Y:S01]  /*3580*/  STL [R1+0x7c], R240 ;  /* 0x00007cf001007387 */ /* 0x000fe20000100800 */
[----:B------:R-:W-:-:S02]  /*3590*/  LOP3.LUT R6, R11, UR31, R9, 0x96, !PT ;  /* 0x0000001f0b067c12 */ /* 0x000fc4000f8e9609 */
[----:B------:R-:W-:Y:S01]  /*35a0*/  LOP3.LUT R9, R5, R234, RZ, 0x3c, !PT ;  /* 0x000000ea05097212 */ /* 0x000fe200078e3cff */
[----:B------:R-:W-:Y:S01]  /*35b0*/  IMAD.WIDE.U32 R16, R8, -0x326172a9, RZ ;  /* 0xcd9e8d5708107825 */ /* 0x000fe200078e00ff */
[----:B------:R-:W-:Y:S02]  /*35c0*/  LOP3.LUT R7, R11, UR31, R7, 0x96, !PT ;  /* 0x0000001f0b077c12 */ /* 0x000fe4000f8e9607 */
[----:B------:R-:W-:Y:S01]  /*35d0*/  FMNMX.FTZ R5, R93, R2, !PT ;  /* 0x000000025d057209 */ /* 0x000fe20007810000 */
[----:B------:R-:W-:Y:S01]  /*35e0*/  IMAD.WIDE.U32 R102, R6, -0x326172a9, RZ ;  /* 0xcd9e8d5706667825 */ /* 0x000fe200078e00ff */
[--C-:B------:R-:W-:Y:S02]  /*35f0*/  LOP3.LUT R6, R13, UR22, R4.reuse, 0x96, !PT ;  /* 0x000000160d067c12 */ /* 0x100fe4000f8e9604 */
[----:B------:R-:W-:Y:S01]  /*3600*/  FMNMX.FTZ R5, R92, R5, !PT ;  /* 0x000000055c057209 */ /* 0x000fe20007810000 */
[----:B------:R-:W-:Y:S01]  /*3610*/  IMAD.WIDE.U32 R14, R7, -0x326172a9, RZ ;  /* 0xcd9e8d57070e7825 */ /* 0x000fe200078e00ff */
[----:B------:R-:W-:-:S02]  /*3620*/  LOP3.LUT R142, R103, UR22, R4, 0x96, !PT ;  /* 0x00000016678e7c12 */ /* 0x000fc4000f8e9604 */
[----:B------:R-:W-:Y:S01]  /*3630*/  FMNMX.FTZ R5, R208, R5, !PT ;  /* 0x00000005d0057209 */ /* 0x000fe20007810000 */
[----:B------:R-:W-:Y:S01]  /*3640*/  IMAD.WIDE.U32 R2, R240, -0x326172a9, RZ ;  /* 0xcd9e8d57f0027825 */ /* 0x000fe200078e00ff */
[--C-:B------:R-:W-:Y:S02]  /*3650*/  LOP3.LUT R112, R15, UR22, R4.reuse, 0x96, !PT ;  /* 0x000000160f707c12 */ /* 0x100fe4000f8e9604 */
[----:B------:R-:W-:Y:S01]  /*3660*/  LOP3.LUT R143, R17, UR22, R4, 0x96, !PT ;  /* 0x00000016118f7c12 */ /* 0x000fe2000f8e9604 */
[----:B------:R-:W-:Y:S01]  /*3670*/  IMAD.WIDE.U32 R76, R9, -0x2daee0ad, RZ ;  /* 0xd2511f53094c7825 */ /* 0x000fe200078e00ff */
[----:B------:R-:W-:Y:S02]  /*3680*/  LOP3.LUT R4, R3, R234, RZ, 0x3c, !PT ;  /* 0x000000ea03047212 */ /* 0x000fe400078e3cff */
[----:B------:R-:W-:Y:S01]  /*3690*/  FMNMX.FTZ R3, R209, R5, !PT ;  /* 0x00000005d1037209 */ /* 0x000fe20007810000 */
[----:B------:R-:W-:Y:S01]  /*36a0*/  IMAD.WIDE.U32 R8, R6, -0x2daee0ad, RZ ;  /* 0xd2511f5306087825 */ /* 0x000fe200078e00ff */
[----:B------:R-:W-:-:S02]  /*36b0*/  LOP3.LUT R11, R13, UR22, R2, 0x96, !PT ;  /* 0x000000160d0b7c12 */ /* 0x000fc4000f8e9602 */
[----:B------:R-:W-:Y:S01]  /*36c0*/  FMNMX.FTZ R3, R109, R3, !PT ;  /* 0x000000036d037209 */ /* 0x000fe20007810000 */
[----:B------:R-:W-:Y:S01]  /*36d0*/  IMAD.WIDE.U32 R78, R4, -0x2daee0ad, RZ ;  /* 0xd2511f53044e7825 */ /* 0x000fe200078e00ff */
[--C-:B------:R-:W-:Y:S02]  /*36e0*/  LOP3.LUT R64, R15, UR22, R2.reuse, 0x96, !PT ;  /* 0x000000160f407c12 */ /* 0x100fe4000f8e9602 */
[----:B------:R-:W-:Y:S02]  /*36f0*/  FMNMX.FTZ R3, R110, R3, !PT ;  /* 0x000000036e037209 */ /* 0x000fe40007810000 */
[--C-:B------:R-:W-:Y:S02]  /*3700*/  LOP3.LUT R199, R17, UR22, R2.reuse, 0x96, !PT ;  /* 0x0000001611c77c12 */ /* 0x100fe4000f8e9602 */
[----:B------:R-:W-:Y:S02]  /*3710*/  LOP3.LUT R201, R103, UR22, R2, 0x96, !PT ;  /* 0x0000001667c97c12 */ /* 0x000fe4000f8e9602 */
        /* <DEDUP_REMOVED lines=11> */
[----:B------:R-:W-:Y:S02]  /*37d0*/  LOP3.LUT R4, R79, UR21, R10, 0x96, !PT ;  /* 0x000000154f047c12 */ /* 0x000fe4000f8e960a */
[----:B------:R-:W-:-:S02]  /*37e0*/  FMNMX.FTZ R3, R214, R3, !PT ;  /* 0x00000003d6037209 */ /* 0x000fc40007810000 */
[----:B------:R-:W-:Y:S01]  /*37f0*/  LOP3.LUT R5, R77, UR21, R10, 0x96, !PT ;  /* 0x000000154d057c12 */ /* 0x000fe2000f8e960a */
[----:B------:R-:W-:Y:S01]  /*3800*/  IMAD.WIDE.U32 R68, R4, -0x326172a9, RZ ;  /* 0xcd9e8d5704447825 */ /* 0x000fe200078e00ff */
[----:B------:R-:W-:Y:S02]  /*3810*/  FMNMX.FTZ R2, R97, R2, !PT ;  /* 0x0000000261027209 */ /* 0x000fe40007810000 */
[----:B------:R-:W-:Y:S01]  /*3820*/  FMNMX.FTZ R3, R155, R3, !PT ;  /* 0x000000039b037209 */ /* 0x000fe20007810000 */
[----:B------:R-:W-:Y:S01]  /*3830*/  IMAD.WIDE.U32 R34, R5, -0x326172a9, RZ ;  /* 0xcd9e8d5705227825 */ /* 0x000fe200078e00ff */
[----:B------:R-:W-:Y:S02]  /*3840*/  LOP3.LUT R4, R9, UR19, R76, 0x96, !PT ;  /* 0x0000001309047c12 */ /* 0x000fe4000f8e964c */
[----:B------:R-:W-:Y:S02]  /*3850*/  FMNMX.FTZ R2, R111, R2, !PT ;  /* 0x000000026f027209 */ /* 0x000fe40007810000 */
[----:B------:R-:W-:Y:S01]  /*3860*/  FMNMX.FTZ R3, R154, R3, !PT ;  /* 0x000000039a037209 */ /* 0x000fe20007810000 */
[----:B------:R-:W-:Y:S01]  /*3870*/  IMAD.WIDE.U32 R20, R4, -0x326172a9, RZ ;  /* 0xcd9e8d5704147825 */ /* 0x000fe200078e00ff */
[----:B------:R-:W-:-:S02]  /*3880*/  FMNMX.FTZ R2, R113, R2, !PT ;  /* 0x0000000271027209 */ /* 0x000fc40007810000 */
[----:B------:R-:W-:Y:S02]  /*3890*/  LOP3.LUT R7, R35, UR20, R12, 0x96, !PT ;  /* 0x0000001423077c12 */ /* 0x000fe4000f8e960c */
[----:B------:R-:W-:Y:S02]  /*38a0*/  FMNMX.FTZ R3, R218, R3, !PT ;  /* 0x00000003da037209 */ /* 0x000fe40007810000 */
[----:B------:R-:W-:Y:S02]  /*38b0*/  FMNMX.FTZ R4, R114, R2, !PT ;  /* 0x0000000272047209 */ /* 0x000fe40007810000 */
[----:B------:R-:W-:Y:S02]  /*38c0*/  LOP3.LUT R6, R21, UR18, R34, 0x96, !PT ;  /* 0x0000001215067c12 */ /* 0x000fe4000f8e9622 */
[----:B------:R-:W-:Y:S01]  /*38d0*/  FMNMX.FTZ R5, R217, R3, !PT ;  /* 0x00000003d9057209 */ /* 0x000fe20007810000 */
[----:B------:R-:W-:Y:S01]  /*38e0*/  IMAD.WIDE.U32 R2, R7, -0x2daee0ad, RZ ;  /* 0xd2511f5307027825 */ /* 0x000fe200078e00ff */
[----:B------:R-:W-:-:S02]  /*38f0*/  FMNMX.FTZ R4, R115, R4, !PT ;  /* 0x0000000473047209 */ /* 0x000fc40007810000 */
[--C-:B------:R-:W-:Y:S01]  /*3900*/  LOP3.LUT R79, R35, UR20, R14.reuse, 0x96, !PT ;  /* 0x00000014234f7c12 */ /* 0x100fe2000f8e960e */
[----:B------:R-:W-:Y:S01]  /*3910*/  IMAD.WIDE.U32 R24, R6, -0x2daee0ad, RZ ;  /* 0xd2511f5306187825 */ /* 0x000fe200078e00ff */
[----:B------:R-:W-:Y:S02]  /*3920*/  LOP3.LUT R77, R69, UR20, R14, 0x96, !PT ;  /* 0x00000014454d7c12 */ /* 0x000fe4000f8e960e */
[----:B------:R-:W-:Y:S02]  /*3930*/  FMNMX.FTZ R5, R177, R5, !PT ;  /* 0x00000005b1057209 */ /* 0x000fe40007810000 */
[----:B------:R-:W-:Y:S01]  /*3940*/  LOP3.LUT R14, R3, UR17, R8, 0x96, !PT ;  /* 0x00000011030e7c12 */ /* 0x000fe2000f8e9608 */
[----:B------:R-:W-:Y:S01]  /*3950*/  IMAD.WIDE.U32 R8, R11, -0x2daee0ad, RZ ;  /* 0xd2511f530b087825 */ /* 0x000fe200078e00ff */
[----:B------:R-:W-:Y:S02]  /*3960*/  FMNMX.FTZ R3, R141, R4, !PT ;  /* 0x000000048d037209 */ /* 0x000fe40007810000 */
[----:B------:R-:W-:-:S02]  /*3970*/  FMNMX.FTZ R4, R170, R5, !PT ;  /* 0x00000005aa047209 */ /* 0x000fc40007810000 */
[----:B------:R-:W-:Y:S02]  /*3980*/  LOP3.LUT R15, R25, UR15, R2, 0x96, !PT ;  /* 0x0000000f190f7c12 */ /* 0x000fe4000f8e9602 */
        /* <DEDUP_REMOVED lines=18> */
[----:B------:R-:W-:Y:S02]  /*3ab0*/  LOP3.LUT R6, R9, UR19, R78, 0x96, !PT ;  /* 0x0000001309067c12 */ /* 0x000fe4000f8e964e */
[----:B------:R-:W-:Y:S02]  /*3ac0*/  FMNMX.FTZ R4, R106, R2, !PT ;  /* 0x000000026a047209 */ /* 0x000fe40007810000 */
[----:B------:R-:W-:Y:S02]  /*3ad0*/  FMNMX.FTZ R5, R137, R5, !PT ;  /* 0x0000000589057209 */ /* 0x000fe40007810000 */
[----:B------:R-:W-:Y:S02]  /*3ae0*/  FMNMX.FTZ R2, R224, R3, !PT ;  /* 0x00000003e0027209 */ /* 0x000fe40007810000 */
[----:B------:R-:W-:Y:S01]  /*3af0*/  LOP3.LUT R10, R69, UR20, R12, 0x96, !PT ;  /* 0x00000014450a7c12 */ /* 0x000fe2000f8e960c */
[----:B------:R-:W-:Y:S01]  /*3b00*/  IMAD.WIDE.U32 R12, R6, -0x326172a9, RZ ;  /* 0xcd9e8d57060c7825 */ /* 0x000fe200078e00ff */
[----:B------:R-:W-:-:S02]  /*3b10*/  FMNMX.FTZ R4, R99, R4, !PT ;  /* 0x0000000463047209 */ /* 0x000fc40007810000 */
[----:B------:R-:W-:Y:S02]  /*3b20*/  FMNMX.FTZ R3, R161, R5, !PT ;  /* 0x00000005a1037209 */ /* 0x000fe40007810000 */
[----:B------:R-:W-:Y:S02]  /*3b30*/  FMNMX.FTZ R5, R189, R2, !PT ;  /* 0x00000002bd057209 */ /* 0x000fe40007810000 */
[----:B------:R-:W-:Y:S02]  /*3b40*/  FMNMX.FTZ R4, R118, R4, !PT ;  /* 0x0000000476047209 */ /* 0x000fe40007810000 */
[----:B------:R-:W-:Y:S02]  /*3b50*/  LOP3.LUT R7, R13, UR18, R68, 0x96, !PT ;  /* 0x000000120d077c12 */ /* 0x000fe4000f8e9644 */
[----:B------:R-:W-:Y:S01]  /*3b60*/  FMNMX.FTZ R6, R166, R3, !PT ;  /* 0x00000003a6067209 */ /* 0x000fe20007810000 */
[----:B------:R-:W-:Y:S01]  /*3b70*/  IMAD.WIDE.U32 R2, R10, -0x2daee0ad, RZ ;  /* 0xd2511f530a027825 */ /* 0x000fe200078e00ff */
[----:B------:R-:W-:-:S02]  /*3b80*/  FMNMX.FTZ R5, R188, R5, !PT ;  /* 0x00000005bc057209 */ /* 0x000fc40007810000 */
[----:B------:R-:W-:Y:S01]  /*3b90*/  FMNMX.FTZ R4, R119, R4, !PT ;  /* 0x0000000477047209 */ /* 0x000fe20007810000 */
[----:B------:R-:W-:Y:S01]  /*3ba0*/  IMAD.WIDE.U32 R22, R7, -0x2daee0ad, RZ ;  /* 0xd2511f5307167825 */ /* 0x000fe200078e00ff */
[----:B------:R-:W-:Y:S02]  /*3bb0*/  FMNMX.FTZ R6, R196, R6, !PT ;  /* 0x00000006c4067209 */ /* 0x000fe40007810000 */
[----:B------:R-:W-:Y:S02]  /*3bc0*/  FMNMX.FTZ R5, R178, R5, !PT ;  /* 0x00000005b2057209 */ /* 0x000fe40007810000 */
[----:B------:R-:W-:Y:S02]  /*3bd0*/  LOP3.LUT R10, R3, UR17, R8, 0x96, !PT ;  /* 0x00000011030a7c12 */ /* 0x000fe4000f8e9608 */
[----:B------:R-:W-:Y:S02]  /*3be0*/  FMNMX.FTZ R3, R117, R4, !PT ;  /* 0x0000000475037209 */ /* 0x000fe40007810000 */
[----:B------:R-:W-:Y:S01]  /*3bf0*/  FMNMX.FTZ R6, R195, R6, !PT ;  /* 0x00000006c3067209 */ /* 0x000fe20007810000 */
[----:B------:R-:W-:Y:S01]  /*3c00*/  IMAD.WIDE.U32 R10, R10, -0x326172a9, RZ ;  /* 0xcd9e8d570a0a7825 */ /* 0x000fe200078e00ff */
[----:B------:R-:W-:-:S02]  /*3c10*/  FMNMX.FTZ R4, R193, R5, !PT ;  /* 0x00000005c1047209 */ /* 0x000fc40007810000 */
[----:B------:R-:W-:Y:S02]  /*3c20*/  LOP3.LUT R13, R23, UR15, R2, 0x96, !PT ;  /* 0x0000000f170d7c12 */ /* 0x000fe4000f8e9602 */
[----:B------:R-:W-:Y:S02]  /*3c30*/  FMNMX.FTZ R2, R116, R3, !PT ;  /* 0x0000000374027209 */ /* 0x000fe40007810000 */
[----:B------:R-:W-:Y:S01]  /*3c40*/  FMNMX.FTZ R7, R194, R6, !PT ;  /* 0x00000006c2077209 */ /* 0x000fe20007810000 */
[--C-:B------:R-:W-:Y:S01]  /*3c50*/  FFMA.FTZ R6, R86, UR7, -R18.reuse ;  /* 0x0000000756067c23 */ /* 0x100fe20008010812 */
[----:B------:R-:W-:Y:S01]  /*3c60*/  FMNMX.FTZ R3, R192, R4, !PT ;  /* 0x00000004c0037209 */ /* 0x000fe20007810000 */
[----:B------:R-:W-:Y:S01]  /*3c70*/  FFMA.FTZ R4, R89, UR7, -R18 ;  /* 0x0000000759047c23 */ /* 0x000fe20008010812 */
[----:B------:R-:W-:Y:S01]  /*3c80*/  FMNMX.FTZ R2, R212, R2, !PT ;  /* 0x00000002d4027209 */ /* 0x000fe20007810000 */
[----:B------:R-:W1:Y:S01]  /*3c90*/  SHFL.BFLY PT, R8, R7, 0x2, 0x1f ;  /* 0x0c401f0007087f89 */ /* 0x000e6200000e0000 */
[----:B------:R-:W-:Y:S01]  /*3ca0*/  FMNMX.FTZ R3, R175, R3, !PT ;  /* 0x00000003af037209 */ /* 0x000fe20007810000 */
[----:B------:R2:W-:Y:S01]  /*3cb0*/  MUFU.EX2 R244, R6 ;  /* 0x0000000600f47308 */ /* 0x0005e20000000800 */
[----:B------:R-:W-:-:S02]  /*3cc0*/  FMNMX.FTZ R2, R213, R2, !PT ;  /* 0x00000002d5027209 */ /* 0x000fc40007810000 */
[----:B------:R-:W-:Y:S02]  /*3cd0*/  FMNMX.FTZ R3, R176, R3, !PT ;  /* 0x00000003b0037209 */ /* 0x000fe40007810000 */
        /* <DEDUP_REMOVED lines=8> */
[----:B--2---:R-:W-:Y:S01]  /*3d60*/  FMNMX.FTZ R6, R180, R3, !PT ;  /* 0x00000003b4067209 */ /* 0x004fe20007810000 */
[----:B------:R-:W-:Y:S01]  /*3d70*/  FFMA.FTZ R3, R90, UR7, -R18 ;  /* 0x000000075a037c23 */ /* 0x000fe20008010812 */
[----:B------:R-:W-:Y:S02]  /*3d80*/  FMNMX.FTZ R2, R222, R2, !PT ;  /* 0x00000002de027209 */ /* 0x000fe40007810000 */
[----:B-1----:R-:W-:Y:S01]  /*3d90*/  FMNMX.FTZ R135, R7, R8, !PT ;  /* 0x0000000807877209 */ /* 0x002fe20007810000 */
[----:B------:R-:W1:Y:S01]  /*3da0*/  SHFL.BFLY PT, R134, R6, 0x2, 0x1f ;  /* 0x0c401f0006867f89 */ /* 0x000e6200000e0000 */
[----:B---3--:R-:W-:Y:S01]  /*3db0*/  IMAD.WIDE.U32 R4, R14, -0x326172a9, RZ ;  /* 0xcd9e8d570e047825 */ /* 0x008fe200078e00ff */
[----:B------:R-:W-:Y:S01]  /*3dc0*/  FMNMX.FTZ R2, R221, R2, !PT ;  /* 0x00000002dd027209 */ /* 0x000fe20007810000 */
[----:B------:R2:W-:Y:S01]  /*3dd0*/  MUFU.EX2 R206, R3 ;  /* 0x0000000300ce7308 */ /* 0x0005e20000000800 */
[----:B------:R-:W-:-:S02]  /*3de0*/  LOP3.LUT R103, R35, UR20, R16, 0x96, !PT ;  /* 0x0000001423677c12 */ /* 0x000fc4000f8e9610 */
[----:B------:R-:W-:Y:S02]  /*3df0*/  LOP3.LUT R7, R5, UR16, R20, 0x96, !PT ;  /* 0x0000001005077c12 */ /* 0x000fe4000f8e9614 */
[----:B------:R-:W3:Y:S01]  /*3e00*/  SHFL.BFLY PT, R5, R135, 0x1, 0x1f ;  /* 0x0c201f0087057f89 */ /* 0x000ee200000e0000 */
[----:B------:R-:W-:Y:S02]  /*3e10*/  FMNMX.FTZ R2, R227, R2, !PT ;  /* 0x00000002e3027209 */ /* 0x000fe40007810000 */
[----:B------:R-:W-:Y:S01]  /*3e20*/  LOP3.LUT R197, R69, UR20, R16, 0x96, !PT ;  /* 0x0000001445c57c12 */ /* 0x000fe2000f8e9610 */
[----:B------:R-:W-:Y:S01]  /*3e30*/  IMAD.WIDE.U32 R16, R15, -0x326172a9, RZ ;  /* 0xcd9e8d570f107825 */ /* 0x000fe200078e00ff */
[----:B------:R-:W-:Y:S02]  /*3e40*/  FMNMX.FTZ R2, R228, R2, !PT ;  /* 0x00000002e4027209 */ /* 0x000fe40007810000 */
[----:B------:R-:W-:Y:S01]  /*3e50*/  LOP3.LUT R14, R11, UR16, R12, 0x96, !PT ;  /* 0x000000100b0e7c12 */ /* 0x000fe2000f8e960c */
[----:B------:R-:W-:Y:S01]  /*3e60*/  IMAD.WIDE.U32 R12, R13, -0x326172a9, RZ ;  /* 0xcd9e8d570d0c7825 */ /* 0x000fe200078e00ff */
[----:B------:R-:W-:-:S02]  /*3e70*/  FMNMX.FTZ R2, R191, R2, !PT ;  /* 0x00000002bf027209 */ /* 0x000fc40007810000 */
[----:B------:R-:W-:Y:S01]  /*3e80*/  LOP3.LUT R9, R17, UR14, R4, 0x96, !PT ;  /* 0x0000000e11097c12 */ /* 0x000fe2000f8e9604 */
[--C-:B------:R-:W-:Y:S01]  /*3e90*/  FFMA.FTZ R4, R87, UR7, -R18.reuse ;  /* 0x0000000757047c23 */ /* 0x100fe20008010812 */
[----:B------:R-:W-:Y:S01]  /*3ea0*/  FMNMX.FTZ R2, R190, R2, !PT ;  /* 0x00000002be027209 */ /* 0x000fe20007810000 */
[----:B--2---:R-:W-:Y:S01]  /*3eb0*/  FFMA.FTZ R3, R88, UR7, -R18 ;  /* 0x0000000758037c23 */ /* 0x004fe20008010812 */
[----:B------:R-:W-:Y:S01]  /*3ec0*/  LOP3.LUT R10, R13, UR14, R10, 0x96, !PT ;  /* 0x0000000e0d0a7c12 */ /* 0x000fe2000f8e960a */
[----:B------:R2:W-:Y:S01]  /*3ed0*/  MUFU.EX2 R248, R4 ;  /* 0x0000000400f87308 */ /* 0x0005e20000000800 */
[----:B------:R-:W-:Y:S02]  /*3ee0*/  FMNMX.FTZ R2, R229, R2, !PT ;  /* 0x00000002e5027209 */ /* 0x000fe40007810000 */
[----:B-1----:R-:W-:Y:S01]  /*3ef0*/  FMNMX.FTZ R134, R6, R134, !PT ;  /* 0x0000008606867209 */ /* 0x002fe20007810000 */
[----:B------:R-:W-:Y:S01]  /*3f00*/  IMAD.WIDE.U32 R6, R7, -0x2daee0ad, RZ ;  /* 0xd2511f5307067825 */ /* 0x000fe200078e00ff */
[----:B------:R-:W-:-:S02]  /*3f10*/  FMNMX.FTZ R2, R198, R2, !PT ;  /* 0x00000002c6027209 */ /* 0x000fc40007810000 */
[----:B---3--:R-:W-:Y:S01]  /*3f20*/  FMNMX.FTZ R135, R135, R5, !PT ;  /* 0x0000000587877209 */ /* 0x008fe20007810000 */
[----:B------:R-:W1:Y:S01]  /*3f30*/  SHFL.BFLY PT, R11, R134, 0x1, 0x1f ;  /* 0x0c201f00860b7f89 */ /* 0x000e6200000e0000 */
[----:B------:R-:W-:Y:S01]  /*3f40*/  FMNMX.FTZ R2, R160, R2, !PT ;  /* 0x00000002a0027209 */ /* 0x000fe20007810000 */
[--C-:B------:R-:W-:Y:S01]  /*3f50*/  FFMA.FTZ R5, R67, UR7, -R18.reuse ;  /* 0x0000000743057c23 */ /* 0x100fe20008010812 */
[----:B------:R-:W-:Y:S01]  /*3f60*/  FSETP.NEU.FTZ.AND P0, PT, R135, -INF , PT ;  /* 0xff8000008700780b */ /* 0x000fe20003f1d000 */
[----:B------:R3:W-:Y:S01]  /*3f70*/  MUFU.EX2 R138, R3 ;  /* 0x00000003008a7308 */ /* 0x0007e20000000800 */
[----:B------:R-:W-:Y:S01]  /*3f80*/  FMNMX.FTZ R2, R163, R2, !PT ;  /* 0x00000002a3027209 */ /* 0x000fe20007810000 */
[----:B--2---:R-:W-:-:S03]  /*3f90*/  FFMA.FTZ R4, R85, UR7, -R18 ;  /* 0x0000000755047c23 */ /* 0x004fc60008010812 */
[----:B------:R-:W-:-:S03]  /*3fa0*/  FMNMX.FTZ R2, R184, R2, !PT ;  /* 0x00000002b8027209 */ /* 0x000fc60007810000 */
[----:B------:R2:W-:Y:S01]  /*3fb0*/  MUFU.EX2 R240, R4 ;  /* 0x0000000400f07308 */ /* 0x0005e20000000800 */
[----:B------:R-:W-:-:S04]  /*3fc0*/  FMNMX.FTZ R2, R185, R2, !PT ;  /* 0x00000002b9027209 */ /* 0x000fc80007810000 */
[----:B------:R-:W-:-:S03]  /*3fd0*/  FMNMX.FTZ R2, R186, R2, !PT ;  /* 0x00000002ba027209 */ /* 0x000fc60007810000 */
[----:B------:R-:W-:Y:S01]  /*3fe0*/  MUFU.EX2 R36, R5 ;  /* 0x0000000500247308 */ /* 0x000fe20000000800 */
[----:B---3--:R-:W-:Y:S01]  /*3ff0*/  IMAD.IADD R3, R203, 0x1, R19 ;  /* 0x00000001cb037824 */ /* 0x008fe200078e0213 */
[----:B-1----:R-:W-:Y:S01]  /*4000*/  FMNMX.FTZ R134, R134, R11, !PT ;  /* 0x0000000b86867209 */ /* 0x002fe20007810000 */
[----:B--2---:R-:W-:-:S05]  /*4010*/  FFMA.FTZ R4, R84, UR7, -R18 ;  /* 0x0000000754047c23 */ /* 0x004fca0008010812 */
[----:B------:R1:W-:Y:S02]  /*4020*/  MUFU.EX2 R233, R4 ;  /* 0x0000000400e97308 */ /* 0x0003e40000000800 */
[----:B-1----:R-:W-:-:S05]  /*4030*/  FMUL.FTZ R4, R135, UR7 ;  /* 0x0000000787047c20 */ /* 0x002fca0008410000 */
[----:B------:R-:W-:Y:S01]  /*4040*/  FSEL R21, R4, RZ, P0 ;  /* 0x000000ff04157208 */ /* 0x000fe20000000000 */
[----:B------:R-:W-:Y:S01]  /*4050*/  IMAD.WIDE.U32 R4, R9, -0x2daee0ad, RZ ;  /* 0xd2511f5309047825 */ /* 0x000fe200078e00ff */
[----:B------:R-:W-:Y:S02]  /*4060*/  LOP3.LUT R9, R7, UR5, R24, 0x96, !PT ;  /* 0x0000000507097c12 */ /* 0x000fe4000f8e9618 */
[----:B------:R-:W-:Y:S01]  /*4070*/  FSETP.NEU.FTZ.AND P0, PT, R134, -INF , PT ;  /* 0xff8000008600780b */ /* 0x000fe20003f1d000 */
[----:B------:R-:W-:Y:S01]  /*4080*/  FFMA.FTZ R8, R139, UR7, -R21 ;  /* 0x000000078b087c23 */ /* 0x000fe20008010815 */
[----:B------:R-:W-:Y:S01]  /*4090*/  LOP3.LUT R32, R5, UR23, R6, 0x96, !PT ;  /* 0x0000001705207c12 */ /* 0x000fe2000f8e9606 */
[----:B------:R-:W-:Y:S01]  /*40a0*/  IMAD.WIDE.U32 R6, R14, -0x2daee0ad, RZ ;  /* 0xd2511f530e067825 */ /* 0x000fe200078e00ff */
[C---:B------:R-:W-:Y:S01]  /*40b0*/  LOP3.LUT R13, R4.reuse, 0xffff, RZ, 0xc0, !PT ;  /* 0x0000ffff040d7812 */ /* 0x040fe200078ec0ff */
[----:B------:R1:W-:Y:S01]  /*40c0*/  MUFU.EX2 R245, R8 ;  /* 0x0000000800f57308 */ /* 0x0003e20000000800 */
[----:B------:R-:W-:-:S02]  /*40d0*/  LOP3.LUT R26, R4, 0xff, RZ, 0xc0, !PT ;  /* 0x000000ff041a7812 */ /* 0x000fc400078ec0ff */
[--C-:B------:R-:W-:Y:S02]  /*40e0*/  SHF.R.U32.HI R14, RZ, 0x10, R4.reuse ;  /* 0x00000010ff0e7819 */ /* 0x100fe40000011604 */
[----:B------:R-:W-:Y:S01]  /*40f0*/  SHF.R.U32.HI R25, RZ, 0x18, R4 ;  /* 0x00000018ff197819 */ /* 0x000fe20000011604 */
[----:B------:R-:W-:Y:S01]  /*4100*/  IMAD.WIDE.U32 R4, R10, -0x2daee0ad, RZ ;  /* 0xd2511f530a047825 */ /* 0x000fe200078e00ff */
[----:B------:R-:W-:-:S03]  /*4110*/  LOP3.LUT R19, R7, UR5, R22, 0x96, !PT ;  /* 0x0000000507137c12 */ /* 0x000fc6000f8e9616 */
[----:B------:R-:W-:Y:S01]  /*4120*/  FFMA.FTZ R7, R92, UR7, -R21 ;  /* 0x000000075c077c23 */ /* 0x000fe20008010815 */
[----:B------:R-:W-:Y:S02]  /*4130*/  LEA R139, R3, UR4, 0x1 ;  /* 0x00000004038b7c11 */ /* 0x000fe4000f8e08ff */
[----:B------:R-:W-:Y:S01]  /*4140*/  LOP3.LUT R22, R5, UR23, R6, 0x96, !PT ;  /* 0x0000001705167c12 */ /* 0x000fe2000f8e9606 */
[----:B------:R2:W-:Y:S01]  /*4150*/  MUFU.EX2 R239, R7 ;  /* 0x0000000700ef7308 */ /* 0x0005e20000000800 */
[----:B------:R-:W-:Y:S01]  /*4160*/  LOP3.LUT R17, R4, 0xffff, RZ, 0xc0, !PT ;  /* 0x0000ffff04117812 */ /* 0x000fe200078ec0ff */
[----:B------:R-:W-:Y:S01]  /*4170*/  IMAD R204, R0, 0x2, R139 ;  /* 0x0000000200cc7824 */ /* 0x000fe200078e028b */
[----:B------:R-:W-:Y:S01]  /*4180*/  LOP3.LUT R24, R4, 0xff, RZ, 0xc0, !PT ;  /* 0x000000ff04187812 */ /* 0x000fe200078ec0ff */
[----:B------:R-:W-:Y:S01]  /*4190*/  LDSM.16.MT88.4 R40, [R139+0x4400] ;  /* 0x004400008b28783b */ /* 0x000fe20000004200 */
[----:B-1----:R-:W-:Y:S01]  /*41a0*/  FMNMX.FTZ R8, R187, R2, !PT ;  /* 0x00000002bb087209 */ /* 0x002fe20007810000 */
[----:B------:R-:W-:Y:S01]  /*41b0*/  FFMA.FTZ R2, R91, UR7, -R21 ;  /* 0x000000075b027c23 */ /* 0x000fe20008010815 */
[----:B------:R-:W-:-:S02]  /*41c0*/  SHF.R.U32.HI R23, RZ, 0x10, R4 ;  /* 0x00000010ff177819 */ /* 0x000fc40000011604 */
[----:B------:R-:W-:Y:S01]  /*41d0*/  SHF.R.U32.HI R27, RZ, 0x18, R4 ;  /* 0x00000018ff1b7819 */ /* 0x000fe20000011604 */
[----:B------:R-:W1:Y:S01]  /*41e0*/  SHFL.BFLY PT, R11, R8, 0x2, 0x1f ;  /* 0x0c401f00080b7f89 */ /* 0x000e6200000e0000 */
[----:B------:R3:W-:Y:S01]  /*41f0*/  MUFU.EX2 R232, R2 ;  /* 0x0000000200e87308 */ /* 0x0007e20000000800 */
[----:B------:R-:W-:-:S04]  /*4200*/  IMAD.WIDE.U32 R4, R19, -0x326172a9, RZ ;  /* 0xcd9e8d5713047825 */ /* 0x000fc800078e00ff */
[----:B--2---:R-:W-:Y:S01]  /*4210*/  IMAD.WIDE.U32 R6, R9, -0x326172a9, RZ ;  /* 0xcd9e8d5709067825 */ /* 0x004fe200078e00ff */
[----:B------:R-:W-:Y:S02]  /*4220*/  LOP3.LUT R9, R14, 0xff, RZ, 0xc0, !PT ;  /* 0x000000ff0e097812 */ /* 0x000fe400078ec0ff */
[----:B------:R-:W-:Y:S02]  /*4230*/  SHF.R.U32.HI R28, RZ, 0x18, R4 ;  /* 0x00000018ff1c7819 */ /* 0x000fe40000011604 */
[----:B------:R-:W-:Y:S02]  /*4240*/  LOP3.LUT R15, R6, 0xff, RZ, 0xc0, !PT ;  /* 0x000000ff060f7812 */ /* 0x000fe400078ec0ff */
[----:B------:R-:W-:Y:S02]  /*4250*/  SHF.R.U32.HI R14, RZ, 0x10, R6 ;  /* 0x00000010ff0e7819 */ /* 0x000fe40000011606 */
[----:B------:R-:W-:Y:S01]  /*4260*/  PRMT R71, R9, 0x5410, R25 ;  /* 0x0000541009477816 */ /* 0x000fe20000000019 */
[----:B---3--:R-:W-:Y:S01]  /*4270*/  FFMA.FTZ R2, R93, UR7, -R21 ;  /* 0x000000075d027c23 */ /* 0x008fe20008010815 */
[----:B------:R-:W-:-:S03]  /*4280*/  LOP3.LUT R25, R4, 0xff, RZ, 0xc0, !PT ;  /* 0x000000ff04197812 */ /* 0x000fc600078ec0ff */
[----:B------:R2:W-:Y:S01]  /*4290*/  MUFU.EX2 R37, R2 ;  /* 0x0000000200257308 */ /* 0x0005e20000000800 */
[----:B-1----:R-:W-:Y:S02]  /*42a0*/  FMNMX.FTZ R10, R8, R11, !PT ;  /* 0x0000000b080a7209 */ /* 0x002fe40007810000 */
[----:B------:R-:W-:Y:S02]  /*42b0*/  LOP3.LUT R8, R7, UR6, R16, 0x96, !PT ;  /* 0x0000000607087c12 */ /* 0x000fe4000f8e9610 */
[----:B------:R-:W-:Y:S01]  /*42c0*/  SHF.R.U32.HI R11, RZ, 0x8, R13 ;  /* 0x00000008ff0b7819 */ /* 0x000fe2000001160d */
[----:B------:R-:W1:Y:S01]  /*42d0*/  SHFL.BFLY PT, R16, R10, 0x1, 0x1f ;  /* 0x0c201f000a107f89 */ /* 0x000e6200000e0000 */
[----:B------:R-:W-:Y:S02]  /*42e0*/  LOP3.LUT R7, R6, 0xffff, RZ, 0xc0, !PT ;  /* 0x0000ffff06077812 */ /* 0x000fe400078ec0ff */
[----:B------:R-:W-:Y:S02]  /*42f0*/  SHF.R.U32.HI R13, RZ, 0x18, R6 ;  /* 0x00000018ff0d7819 */ /* 0x000fe40000011606 */
[----:B------:R-:W-:-:S02]  /*4300*/  PRMT R70, R26, 0x5410, R11 ;  /* 0x000054101a467816 */ /* 0x000fc4000000000b */
[----:B------:R-:W-:Y:S02]  /*4310*/  LOP3.LUT R6, R5, UR6, R12, 0x96, !PT ;  /* 0x0000000605067c12 */ /* 0x000fe4000f8e960c */
[----:B------:R-:W-:Y:S01]  /*4320*/  SHF.R.U32.HI R26, RZ, 0x10, R4 ;  /* 0x00000010ff1a7819 */ /* 0x000fe20000011604 */
[----:B--2---:R-:W-:Y:S01]  /*4330*/  FMUL.FTZ R2, R134, UR7 ;  /* 0x0000000786027c20 */ /* 0x004fe20008410000 */
[----:B------:R-:W-:Y:S02]  /*4340*/  SHF.R.U32.HI R7, RZ, 0x8, R7 ;  /* 0x00000008ff077819 */ /* 0x000fe40000011607 */
[----:B------:R-:W-:Y:S02]  /*4350*/  LOP3.LUT R12, R22, 0xff, RZ, 0xc0, !PT ;  /* 0x000000ff160c7812 */ /* 0x000fe400078ec0ff */
[----:B------:R-:W-:Y:S02]  /*4360*/  FSEL R20, R2, RZ, P0 ;  /* 0x000000ff02147208 */ /* 0x000fe40000000000 */
[----:B------:R-:W-:-:S02]  /*4370*/  LOP3.LUT R11, R8, 0xff, RZ, 0xc0, !PT ;  /* 0x000000ff080b7812 */ /* 0x000fc400078ec0ff */
[----:B------:R-:W-:Y:S01]  /*4380*/  LOP3.LUT R3, R26, 0xff, RZ, 0xc0, !PT ;  /* 0x000000ff1a037812 */ /* 0x000fe200078ec0ff */
[--C-:B------:R-:W-:Y:S01]  /*4390*/  FFMA.FTZ R2, R174, UR7, -R20.reuse ;  /* 0x00000007ae027c23 */ /* 0x100fe20008010814 */
[----:B------:R-:W-:-:S03]  /*43a0*/  FFMA.FTZ R9, R96, UR7, -R20 ;  /* 0x0000000760097c23 */ /* 0x000fc60008010814 */
[----:B------:R2:W-:Y:S08]  /*43b0*/  MUFU.EX2 R207, R2 ;  /* 0x0000000200cf7308 */ /* 0x0005f00000000800 */
[----:B------:R-:W-:Y:S01]  /*43c0*/  MUFU.EX2 R247, R9 ;  /* 0x0000000900f77308 */ /* 0x000fe20000000800 */
[----:B--2---:R-:W-:-:S07]  /*43d0*/  FFMA.FTZ R2, R95, UR7, -R20 ;  /* 0x000000075f027c23 */ /* 0x004fce0008010814 */
[----:B------:R2:W-:Y:S02]  /*43e0*/  MUFU.EX2 R136, R2 ;  /* 0x0000000200887308 */ /* 0x0005e40000000800 */
[----:B--2---:R-:W-:-:S06]  /*43f0*/  FFMA.FTZ R2, R104, UR7, -R20 ;  /* 0x0000000768027c23 */ /* 0x004fcc0008010814 */
[----:B------:R2:W-:Y:S02]  /*4400*/  MUFU.EX2 R235, R2 ;  /* 0x0000000200eb7308 */ /* 0x0005e40000000800 */
[----:B--2---:R-:W-:Y:S02]  /*4410*/  SHF.R.U32.HI R2, RZ, 0x8, R17 ;  /* 0x00000008ff027819 */ /* 0x004fe40000011611 */
[----:B------:R-:W-:Y:S01]  /*4420*/  LOP3.LUT R17, R4, 0xffff, RZ, 0xc0, !PT ;  /* 0x0000ffff04117812 */ /* 0x000fe200078ec0ff */
[----:B------:R-:W-:Y:S01]  /*4430*/  FFMA.FTZ R5, R100, UR7, -R20 ;  /* 0x0000000764057c23 */ /* 0x000fe20008010814 */
[----:B------:R-:W-:Y:S02]  /*4440*/  PRMT R33, R24, 0x5410, R2 ;  /* 0x0000541018217816 */ /* 0x000fe40000000002 */
[----:B------:R-:W-:Y:S01]  /*4450*/  LOP3.LUT R4, R23, 0xff, RZ, 0xc0, !PT ;  /* 0x000000ff17047812 */ /* 0x000fe200078ec0ff */
[----:B------:R2:W3:Y:S01]  /*4460*/  MUFU.EX2 R242, R5 ;  /* 0x0000000500f27308 */ /* 0x0004e20000000800 */
[----:B-1----:R-:W-:-:S02]  /*4470*/  FMNMX.FTZ R2, R10, R16, !PT ;  /* 0x000000100a027209 */ /* 0x002fc40007810000 */
[----:B------:R-:W-:Y:S02]  /*4480*/  PRMT R23, R4, 0x5410, R27 ;  /* 0x0000541004177816 */ /* 0x000fe4000000001b */
[C---:B------:R-:W-:Y:S01]  /*4490*/  FSETP.NEU.FTZ.AND P0, PT, R2.reuse, -INF , PT ;  /* 0xff8000000200780b */ /* 0x040fe20003f1d000 */
[----:B------:R-:W-:Y:S01]  /*44a0*/  FMUL.FTZ R4, R2, UR7 ;  /* 0x0000000702047c20 */ /* 0x000fe20008410000 */
[----:B------:R-:W-:-:S04]  /*44b0*/  SHF.R.U32.HI R10, RZ, 0x18, R8 ;  /* 0x00000018ff0a7819 */ /* 0x000fc80000011608 */
[----:B------:R-:W-:Y:S02]  /*44c0*/  FSEL R19, R4, RZ, P0 ;  /* 0x000000ff04137208 */ /* 0x000fe40000000000 */
[----:B------:R-:W-:-:S03]  /*44d0*/  LOP3.LUT R4, R8, 0xffff, RZ, 0xc0, !PT ;  /* 0x0000ffff08047812 */ /* 0x000fc600078ec0ff */
[----:B------:R-:W-:Y:S01]  /*44e0*/  FFMA.FTZ R9, R200, UR7, -R19 ;  /* 0x00000007c8097c23 */ /* 0x000fe20008010813 */
[----:B--2---:R-:W-:Y:S02]  /*44f0*/  LOP3.LUT R5, R14, 0xff, RZ, 0xc0, !PT ;  /* 0x000000ff0e057812 */ /* 0x004fe400078ec0ff */
[----:B------:R-:W-:Y:S01]  /*4500*/  PRMT R14, R15, 0x5410, R7 ;  /* 0x000054100f0e7816 */ /* 0x000fe20000000007 */
[----:B------:R1:W-:Y:S01]  /*4510*/  MUFU.EX2 R230, R9 ;  /* 0x0000000900e67308 */ /* 0x0003e20000000800 */
[----:B------:R-:W-:Y:S01]  /*4520*/  PRMT R13, R5, 0x5410, R13 ;  /* 0x00005410050d7816 */ /* 0x000fe2000000000d */
[----:B------:R-:W-:Y:S01]  /*4530*/  FFMA.FTZ R5, R94, UR7, -R20 ;  /* 0x000000075e057c23 */ /* 0x000fe20008010814 */
[----:B------:R-:W-:-:S04]  /*4540*/  LOP3.LUT R7, R22, 0xffff, RZ, 0xc0, !PT ;  /* 0x0000ffff16077812 */ /* 0x000fc800078ec0ff */
[----:B------:R-:W-:Y:S01]  /*4550*/  SHF.R.U32.HI R7, RZ, 0x8, R7 ;  /* 0x00000008ff077819 */ /* 0x000fe20000011607 */
[----:B------:R2:W-:Y:S03]  /*4560*/  MUFU.EX2 R205, R5 ;  /* 0x0000000500cd7308 */ /* 0x0005e60000000800 */
[----:B------:R-:W-:Y:S01]  /*4570*/  PRMT R16, R12, 0x5410, R7 ;  /* 0x000054100c107816 */ /* 0x000fe20000000007 */
[----:B------:R-:W-:-:S04]  /*4580*/  FFMA.FTZ R7, R105, UR7, -R19 ;  /* 0x0000000769077c23 */ /* 0x000fc80008010813 */
[----:B------:R4:W-:Y:S01]  /*4590*/  MUFU.EX2 R172, R7 ;  /* 0x0000000700ac7308 */ /* 0x0009e20000000800 */
[----:B-1----:R-:W-:Y:S02]  /*45a0*/  LOP3.LUT R9, R6, 0xff, RZ, 0xc0, !PT ;  /* 0x000000ff06097812 */ /* 0x002fe400078ec0ff */
[----:B--2---:R-:W-:Y:S02]  /*45b0*/  SHF.R.U32.HI R5, RZ, 0x10, R8 ;  /* 0x00000010ff057819 */ /* 0x004fe40000011608 */
[----:B------:R-:W-:Y:S02]  /*45c0*/  SHF.R.U32.HI R8, RZ, 0x8, R4 ;  /* 0x00000008ff087819 */ /* 0x000fe40000011604 */
[----:B------:R-:W-:Y:S02]  /*45d0*/  SHF.R.U32.HI R4, RZ, 0x8, R17 ;  /* 0x00000008ff047819 */ /* 0x000fe40000011611 */
[----:B------:R-:W-:Y:S02]  /*45e0*/  LOP3.LUT R5, R5, 0xff, RZ, 0xc0, !PT ;  /* 0x000000ff05057812 */ /* 0x000fe400078ec0ff */
[----:B------:R-:W-:-:S02]  /*45f0*/  PRMT R12, R11, 0x5410, R8 ;  /* 0x000054100b0c7816 */ /* 0x000fc40000000008 */
[----:B------:R-:W-:Y:S01]  /*4600*/  PRMT R11, R25, 0x5410, R4 ;  /* 0x00005410190b7816 */ /* 0x000fe20000000004 */
[--C-:B------:R-:W-:Y:S01]  /*4610*/  FFMA.FTZ R4, R101, UR7, -R19.reuse ;  /* 0x0000000765047c23 */ /* 0x100fe20008010813 */
[----:B------:R-:W-:Y:S01]  /*4620*/  PRMT R15, R5, 0x5410, R10 ;  /* 0x00005410050f7816 */ /* 0x000fe2000000000a */
[----:B------:R-:W-:Y:S01]  /*4630*/  IMAD.U32 R5, RZ, RZ, UR24 ;  /* 0x00000018ff057e24 */ /* 0x000fe2000f8e00ff */
[----:B------:R-:W-:Y:S01]  /*4640*/  PRMT R10, R3, 0x5410, R28 ;  /* 0x00005410030a7816 */ /* 0x000fe2000000001c */
[----:B------:R1:W-:Y:S01]  /*4650*/  MUFU.EX2 R243, R4 ;  /* 0x0000000400f37308 */ /* 0x0003e20000000800 */
[----:B------:R-:W2:Y:S01]  /*4660*/  LDSM.16.MT88.4 R24, [R139+0x4000] ;  /* 0x004000008b18783b */ /* 0x000ea20000004200 */
[----:B------:R-:W-:Y:S02]  /*4670*/  LOP3.LUT R3, R6, 0xffff, RZ, 0xc0, !PT ;  /* 0x0000ffff06037812 */ /* 0x000fe400078ec0ff */
[----:B------:R-:W-:Y:S01]  /*4680*/  LEA R0, R5, UR24, 0x10 ;  /* 0x0000001805007c11 */ /* 0x000fe2000f8e80ff */
[----:B------:R-:W2:Y:S01]  /*4690*/  LDSM.16.MT88.4 R28, [R204+0x4000] ;  /* 0x00400000cc1c783b */ /* 0x000ea20000004200 */
[----:B------:R-:W-:Y:S01]  /*46a0*/  FFMA.FTZ R5, R202, UR7, -R19 ;  /* 0x00000007ca057c23 */ /* 0x000fe20008010813 */
[----:B----4-:R-:W-:-:S02]  /*46b0*/  SHF.R.U32.HI R7, RZ, 0x8, R3 ;  /* 0x00000008ff077819 */ /* 0x010fc40000011603 */
[----:B------:R-:W-:Y:S01]  /*46c0*/  SHF.R.U32.HI R8, RZ, 0x18, R6 ;  /* 0x00000018ff087819 */ /* 0x000fe20000011606 */
[----:B------:R4:W4:Y:S01]  /*46d0*/  MUFU.EX2 R231, R5 ;  /* 0x0000000500e77308 */ /* 0x0009220000000800 */
[--C-:B------:R-:W-:Y:S02]  /*46e0*/  HSET2.LE.AND R3, R11, R0.reuse, PT ;  /* 0x000000000b037233 */ /* 0x100fe40003803000 */
[----:B------:R-:W-:Y:S01]  /*46f0*/  PRMT R7, R9, 0x5410, R7 ;  /* 0x0000541009077816 */ /* 0x000fe20000000007 */
[----:B------:R-:W-:Y:S01]  /*4700*/  FFMA.FTZ R9, R97, UR7, -R20 ;  /* 0x0000000761097c23 */ /* 0x000fe20008010814 */
[----:B------:R-:W-:Y:S01]  /*4710*/  HSET2.LE.AND R11, R13, R0, PT ;  /* 0x000000000d0b7233 */ /* 0x000fe20003803000 */
[----:B------:R-:W-:Y:S01]  /*4720*/  FFMA.FTZ R13, R106, UR7, -R19 ;  /* 0x000000076a0d7c23 */ /* 0x000fe20008010813 */
[----:B-1----:R-:W-:Y:S01]  /*4730*/  SHF.R.U32.HI R4, RZ, 0x10, R6 ;  /* 0x00000010ff047819 */ /* 0x002fe20000011606 */
[----:B------:R1:W-:Y:S01]  /*4740*/  MUFU.EX2 R236, R9 ;  /* 0x0000000900ec7308 */ /* 0x0003e20000000800 */
[----:B---3--:R-:W-:Y:S01]  /*4750*/  F2FP.F16.F32.PACK_AB R6, R242, R235 ;  /* 0x000000ebf206723e */ /* 0x008fe200000000ff */
[----:B------:R-:W-:Y:S01]  /*4760*/  IMAD.MOV.U32 R97, RZ, RZ, R36 ;  /* 0x000000ffff617224 */ /* 0x000fe200078e0024 */
[----:B------:R-:W-:-:S02]  /*4770*/  LOP3.LUT R4, R4, 0xff, RZ, 0xc0, !PT ;  /* 0x000000ff04047812 */ /* 0x000fc400078ec0ff */
[----:B------:R-:W-:Y:S02]  /*4780*/  LOP3.LUT R6, R3, R6, RZ, 0xc0, !PT ;  /* 0x0000000603067212 */ /* 0x000fe400078ec0ff */
[----:B------:R-:W-:Y:S01]  /*4790*/  HSET2.LE.AND R3, R10, R0, PT ;  /* 0x000000000a037233 */ /* 0x000fe20003803000 */
[----:B------:R-:W-:Y:S01]  /*47a0*/  FFMA.FTZ R10, R107, UR7, -R19 ;  /* 0x000000076b0a7c23 */ /* 0x000fe20008010813 */
[----:B----4-:R-:W-:Y:S01]  /*47b0*/  FFMA.FTZ R5, R98, UR7, -R20 ;  /* 0x0000000762057c23 */ /* 0x010fe20008010814 */
[----:B------:R-:W-:Y:S01]  /*47c0*/  IMAD.MOV.U32 R98, RZ, RZ, R37 ;  /* 0x000000ffff627224 */ /* 0x000fe200078e0025 */
[----:B------:R3:W-:Y:S01]  /*47d0*/  MUFU.EX2 R100, R13 ;  /* 0x0000000d00647308 */ /* 0x0007e20000000800 */
[----:B------:R-:W4:Y:S01]  /*47e0*/  LDSM.16.MT88.4 R36, [R204+0x4400] ;  /* 0x00440000cc24783b */ /* 0x000f220000004200 */
[----:B------:R-:W-:Y:S02]  /*47f0*/  LOP3.LUT R101, R69, UR20, R102, 0x96, !PT ;  /* 0x0000001445657c12 */ /* 0x000fe4000f8e9666 */
[----:B-1----:R-:W-:-:S04]  /*4800*/  F2FP.F16.F32.PACK_AB R9, R231, R230 ;  /* 0x000000e6e709723e */ /* 0x002fc800000000ff */
[----:B------:R1:W4:Y:S08]  /*4810*/  MUFU.EX2 R104, R5 ;  /* 0x0000000500687308 */ /* 0x0003300000000800 */
[----:B------:R2:W-:Y:S01]  /*4820*/  MUFU.EX2 R249, R10 ;  /* 0x0000000a00f97308 */ /* 0x0005e20000000800 */
[----:B---3--:R-:W-:-:S07]  /*4830*/  FFMA.FTZ R13, R108, UR7, -R19 ;  /* 0x000000076c0d7c23 */ /* 0x008fce0008010813 */
[----:B------:R-:W-:Y:S01]  /*4840*/  MUFU.EX2 R96, R13 ;  /* 0x0000000d00607308 */ /* 0x000fe20000000800 */
[----:B-1----:R-:W-:Y:S02]  /*4850*/  PRMT R5, R4, 0x5410, R8 ;  /* 0x0000541004057816 */ /* 0x002fe40000000008 */
[--C-:B------:R-:W-:Y:S02]  /*4860*/  HSET2.LE.AND R4, R7, R0.reuse, PT ;  /* 0x0000000007047233 */ /* 0x100fe40003803000 */
[----:B------:R-:W-:Y:S02]  /*4870*/  F2FP.F16.F32.PACK_AB R7, R243, R172 ;  /* 0x000000acf307723e */ /* 0x000fe400000000ff */
[--C-:B------:R-:W-:Y:S02]  /*4880*/  HSET2.LE.AND R8, R5, R0.reuse, PT ;  /* 0x0000000005087233 */ /* 0x100fe40003803000 */
[----:B------:R-:W-:Y:S02]  /*4890*/  LOP3.LUT R7, R3, R7, RZ, 0xc0, !PT ;  /* 0x0000000703077212 */ /* 0x000fe400078ec0ff */
[----:B------:R-:W-:-:S02]  /*48a0*/  HSET2.LE.AND R3, R14, R0, PT ;  /* 0x000000000e037233 */ /* 0x000fc40003803000 */
[----:B--2---:R-:W-:Y:S02]  /*48b0*/  F2FP.F16.F32.PACK_AB R10, R138, R206 ;  /* 0x000000ce8a0a723e */ /* 0x004fe400000000ff */
[----:B------:R-:W-:Y:S02]  /*48c0*/  F2FP.F16.F32.PACK_AB R5, R136, R207 ;  /* 0x000000cf8805723e */ /* 0x000fe400000000ff */
[----:B------:R-:W-:Y:S01]  /*48d0*/  LOP3.LUT R10, R3, R10, RZ, 0xc0, !PT ;  /* 0x0000000a030a7212 */ /* 0x000fe200078ec0ff */
[----:B------:R-:W-:Y:S01]  /*48e0*/  FFMA.FTZ R3, R99, UR7, -R19 ;  /* 0x0000000763037c23 */ /* 0x000fe20008010813 */
[----:B------:R-:W-:Y:S02]  /*48f0*/  LOP3.LUT R4, R4, R5, RZ, 0xc0, !PT ;  /* 0x0000000504047212 */ /* 0x000fe400078ec0ff */
[----:B------:R-:W-:Y:S01]  /*4900*/  LOP3.LUT R5, R8, R9, RZ, 0xc0, !PT ;  /* 0x0000000908057212 */ /* 0x000fe200078ec0ff */
[----:B------:R1:W2:Y:S01]  /*4910*/  MUFU.EX2 R237, R3 ;  /* 0x0000000300ed7308 */ /* 0x0002a20000000800 */
[----:B------:R-:W-:-:S02]  /*4920*/  HSET2.LE.AND R9, R12, R0, PT ;  /* 0x000000000c097233 */ /* 0x000fc40003803000 */
[----:B------:R-:W-:Y:S02]  /*4930*/  F2FP.F16.F32.PACK_AB R8, R239, R98 ;  /* 0x00000062ef08723e */ /* 0x000fe400000000ff */
[----:B------:R-:W-:Y:S01]  /*4940*/  F2FP.F16.F32.PACK_AB R12, R244, R238 ;  /* 0x000000eef40c723e */ /* 0x000fe200000000ff */
[C---:B------:R-:W-:Y:S01]  /*4950*/  HMMA.16816.F32 R52, R4.reuse, R24, RZ ;  /* 0x000000180434723c */ /* 0x040fe200000018ff */
[----:B------:R-:W-:Y:S02]  /*4960*/  LOP3.LUT R11, R11, R8, RZ, 0xc0, !PT ;  /* 0x000000080b0b7212 */ /* 0x000fe400078ec0ff */
[----:B------:R-:W-:Y:S02]  /*4970*/  LOP3.LUT R8, R9, R12, RZ, 0xc0, !PT ;  /* 0x0000000c09087212 */ /* 0x000fe400078ec0ff */
[----:B------:R-:W-:Y:S01]  /*4980*/  F2FP.F16.F32.PACK_AB R9, R232, R245 ;  /* 0x000000f5e809723e */ /* 0x000fe200000000ff */
[----:B------:R-:W-:Y:S01]  /*4990*/  HMMA.16816.F32 R48, R4, R28, RZ ;  /* 0x0000001c0430723c */ /* 0x000fe200000018ff */
[----:B------:R-:W-:-:S02]  /*49a0*/  SHF.R.U32.HI R12, RZ, 0x10, R22 ;  /* 0x00000010ff0c7819 */ /* 0x000fc40000011616 */
[----:B------:R-:W-:Y:S02]  /*49b0*/  SHF.R.U32.HI R14, RZ, 0x18, R22 ;  /* 0x00000018ff0e7819 */ /* 0x000fe40000011616 */
[--C-:B-1----:R-:W-:Y:S01]  /*49c0*/  HSET2.LE.AND R3, R15, R0.reuse, PT ;  /* 0x000000000f037233 */ /* 0x102fe20003803000 */
[C---:B------:R-:W-:Y:S01]  /*49d0*/  HMMA.16816.F32 R56, R4.reuse, R26, RZ ;  /* 0x0000001a0438723c */ /* 0x040fe200000018ff */
[----:B------:R-:W-:Y:S02]  /*49e0*/  LOP3.LUT R12, R12, 0xff, RZ, 0xc0, !PT ;  /* 0x000000ff0c0c7812 */ /* 0x000fe400078ec0ff */
[----:B------:R-:W-:Y:S02]  /*49f0*/  SHF.R.U32.HI R13, RZ, 0x18, R32 ;  /* 0x00000018ff0d7819 */ /* 0x000fe40000011620 */
[----:B------:R-:W-:Y:S01]  /*4a00*/  LOP3.LUT R9, R3, R9, RZ, 0xc0, !PT ;  /* 0x0000000903097212 */ /* 0x000fe200078ec0ff */
[----:B------:R-:W-:Y:S01]  /*4a10*/  HMMA.16816.F32 R44, R4, R30, RZ ;  /* 0x0000001e042c723c */ /* 0x000fe200000018ff */
[----:B------:R-:W-:-:S05]  /*4a20*/  HSET2.LE.AND R3, R33, R0, PT ;  /* 0x0000000021037233 */ /* 0x000fca0003803000 */
[C---:B------:R-:W-:Y:S01]  /*4a30*/  HMMA.16816.F32 R60, R8.reuse, R24, RZ ;  /* 0x00000018083c723c */ /* 0x040fe200000018ff */
[----:B------:R-:W-:Y:S01]  /*4a40*/  FFMA.FTZ R4, R208, UR7, -R21 ;  /* 0x00000007d0047c23 */ /* 0x000fe20008010815 */
[----:B----4-:R-:W-:Y:S01]  /*4a50*/  F2FP.F16.F32.PACK_AB R6, R236, R104 ;  /* 0x00000068ec06723e */ /* 0x010fe200000000ff */
[----:B------:R-:W-:Y:S01]  /*4a60*/  IMAD.MOV.U32 R208, RZ, RZ, R235 ;  /* 0x000000ffffd07224 */ /* 0x000fe200078e00eb */
[--C-:B------:R-:W-:Y:S01]  /*4a70*/  HSET2.LE.AND R7, R23, R0.reuse, PT ;  /* 0x0000000017077233 */ /* 0x100fe20003803000 */
[----:B------:R2:W-:Y:S01]  /*4a80*/  MUFU.EX2 R246, R4 ;  /* 0x0000000400f67308 */ /* 0x0005e20000000800 */
[----:B------:R-:W-:Y:S01]  /*4a90*/  LOP3.LUT R6, R3, R6, RZ, 0xc0, !PT ;  /* 0x0000000603067212 */ /* 0x000fe200078ec0ff */
[----:B------:R-:W-:Y:S01]  /*4aa0*/  HMMA.16816.F32 R72, R8, R26, RZ ;  /* 0x0000001a0848723c */ /* 0x000fe200000018ff */
[----:B------:R-:W-:Y:S01]  /*4ab0*/  HSET2.LE.AND R3, R16, R0, PT ;  /* 0x0000000010037233 */ /* 0x000fe20003803000 */
[----:B------:R-:W-:Y:S01]  /*4ac0*/  IMAD.WIDE.U32 R16, R77, -0x2daee0ad, RZ ;  /* 0xd2511f534d107825 */ /* 0x000fe200078e00ff */
[----:B------:R-:W-:-:S03]  /*4ad0*/  PRMT R5, R12, 0x5410, R14 ;  /* 0x000054100c057816 */ /* 0x000fc6000000000e */
[----:B------:R-:W-:Y:S01]  /*4ae0*/  FFMA.FTZ R12, R109, UR7, -R21 ;  /* 0x000000076d0c7c23 */ /* 0x000fe20008010815 */
[----:B------:R-:W-:Y:S01]  /*4af0*/  IMAD.WIDE.U32 R14, R64, -0x2daee0ad, RZ ;  /* 0xd2511f53400e7825 */ /* 0x000fe200078e00ff */
[C---:B------:R-:W-:Y:S02]  /*4b00*/  HMMA.16816.F32 R24, R8.reuse, R28, RZ ;  /* 0x0000001c0818723c */ /* 0x040fe400000018ff */
[----:B------:R1:W-:Y:S01]  /*4b10*/  MUFU.EX2 R105, R12 ;  /* 0x0000000c00697308 */ /* 0x0003e20000000800 */
[----:B------:R-:W-:Y:S02]  /*4b20*/  HSET2.LE.AND R5, R5, R0, PT ;  /* 0x0000000005057233 */ /* 0x000fe40003803000 */
[----:B------:R-:W-:Y:S01]  /*4b30*/  LOP3.LUT R22, R15, UR19, R78, 0x96, !PT ;  /* 0x000000130f167c12 */ /* 0x000fe2000f8e964e */
[----:B------:R-:W-:Y:S01]  /*4b40*/  HMMA.16816.F32 R64, R8, R30, RZ ;  /* 0x0000001e0840723c */ /* 0x000fe200000018ff */
[----:B------:R-:W-:Y:S01]  /*4b50*/  LOP3.LUT R17, R17, UR17, R14, 0x96, !PT ;  /* 0x0000001111117c12 */ /* 0x000fe2000f8e960e */
[----:B------:R-:W-:Y:S01]  /*4b60*/  FFMA.FTZ R14, R111, UR7, -R20 ;  /* 0x000000076f0e7c23 */ /* 0x000fe20008010814 */
[----:B--2---:R-:W-:-:S03]  /*4b70*/  F2FP.F16.F32.PACK_AB R4, R237, R100 ;  /* 0x00000064ed04723e */ /* 0x004fc600000000ff */
[----:B------:R2:W-:Y:S01]  /*4b80*/  MUFU.EX2 R80, R14 ;  /* 0x0000000e00507308 */ /* 0x0005e20000000800 */
[----:B------:R-:W-:Y:S01]  /*4b90*/  LOP3.LUT R7, R7, R4, RZ, 0xc0, !PT ;  /* 0x0000000407077212 */ /* 0x000fe200078ec0ff */
[--C-:B------:R-:W-:Y:S01]  /*4ba0*/  FFMA.FTZ R9, R209, UR7, -R21.reuse ;  /* 0x00000007d1097c23 */ /* 0x100fe20008010815 */
[----:B------:R-:W-:Y:S01]  /*4bb0*/  F2FP.F16.F32.PACK_AB R4, R205, R247 ;  /* 0x000000f7cd04723e */ /* 0x000fe200000000ff */
[----:B------:R-:W-:Y:S01]  /*4bc0*/  IMAD.MOV.U32 R209, RZ, RZ, R236 ;  /* 0x000000ffffd17224 */ /* 0x000fe200078e00ec */
[----:B------:R-:W-:Y:S02]  /*4bd0*/  SHF.R.U32.HI R8, RZ, 0x10, R32 ;  /* 0x00000010ff087819 */ /* 0x000fe40000011620 */
[----:B------:R-:W-:Y:S01]  /*4be0*/  LOP3.LUT R4, R3, R4, RZ, 0xc0, !PT ;  /* 0x0000000403047212 */ /* 0x000fe200078ec0ff */
[----:B------:R-:W-:Y:S01]  /*4bf0*/  FFMA.FTZ R3, R110, UR7, -R21 ;  /* 0x000000076e037c23 */ /* 0x000fe20008010815 */
[----:B-1----:R-:W-:Y:S01]  /*4c00*/  F2FP.F16.F32.PACK_AB R12, R96, R249 ;  /* 0x000000f9600c723e */ /* 0x002fe200000000ff */
[----:B------:R1:W3:Y:S01]  /*4c10*/  MUFU.EX2 R203, R9 ;  /* 0x0000000900cb7308 */ /* 0x0002e20000000800 */
[----:B------:R-:W-:-:S02]  /*4c20*/  LOP3.LUT R8, R8, 0xff, RZ, 0xc0, !PT ;  /* 0x000000ff08087812 */ /* 0x000fc400078ec0ff */
[----:B------:R-:W-:Y:S02]  /*4c30*/  LOP3.LUT R5, R5, R12, RZ, 0xc0, !PT ;  /* 0x0000000c05057212 */ /* 0x000fe400078ec0ff */
[----:B------:R-:W-:Y:S02]  /*4c40*/  LOP3.LUT R12, R32, 0xff, RZ, 0xc0, !PT ;  /* 0x000000ff200c7812 */ /* 0x000fe400078ec0ff */
[----:B------:R-:W-:Y:S01]  /*4c50*/  F2FP.F16.F32.PACK_AB R10, R97, R233 ;  /* 0x000000e9610a723e */ /* 0x000fe200000000ff */
[----:B------:R4:W4:Y:S01]  /*4c60*/  MUFU.EX2 R99, R3 ;  /* 0x0000000300637308 */ /* 0x0009220000000800 */
[----:B--2---:R-:W-:Y:S01]  /*4c70*/  IMAD.WIDE.U32 R14, R112, -0x2daee0ad, RZ ;  /* 0xd2511f53700e7825 */ /* 0x004fe200078e00ff */
[----:B------:R-:W-:Y:S04]  /*4c80*/  HMMA.16816.F32 R52, R4, R40, R52 ;  /* 0x000000280434723c */ /* 0x000fe80000001834 */
[----:B------:R-:W-:-:S02]  /*4c90*/  LOP3.LUT R15, R15, UR19, R76, 0x96, !PT ;  /* 0x000000130f0f7c12 */ /* 0x000fc4000f8e964c */
[----:B------:R-:W-:Y:S01]  /*4ca0*/  HMMA.16816.F32 R48, R4, R36, R48 ;  /* 0x000000240430723c */ /* 0x000fe20000001830 */
[----:B-1----:R-:W-:Y:S02]  /*4cb0*/  PRMT R9, R8, 0x5410, R13 ;  /* 0x0000541008097816 */ /* 0x002fe4000000000d */
[----:B---3--:R-:W-:-:S03]  /*4cc0*/  F2FP.F16.F32.PACK_AB R13, R203, R246 ;  /* 0x000000f6cb0d723e */ /* 0x008fc600000000ff */
[----:B------:R-:W-:Y:S01]  /*4cd0*/  HMMA.16816.F32 R56, R4, R42, R56 ;  /* 0x0000002a0438723c */ /* 0x000fe20000001838 */
[----:B----4-:R-:W-:-:S05]  /*4ce0*/  LOP3.LUT R3, R32, 0xffff, RZ, 0xc0, !PT ;  /* 0x0000ffff20037812 */ /* 0x010fca00078ec0ff */
[----:B------:R-:W-:Y:S01]  /*4cf0*/  HMMA.16816.F32 R44, R4, R38, R44 ;  /* 0x00000026042c723c */ /* 0x000fe2000000182c */
[----:B------:R-:W-:Y:S02]  /*4d00*/  SHF.R.U32.HI R11, RZ, 0x8, R3 ;  /* 0x00000008ff0b7819 */ /* 0x000fe40000011603 */
[--C-:B------:R-:W-:Y:S02]  /*4d10*/  HSET2.LE.AND R3, R70, R0.reuse, PT ;  /* 0x0000000046037233 */ /* 0x100fe40003803000 */
[----:B------:R-:W-:Y:S02]  /*4d20*/  PRMT R11, R12, 0x5410, R11 ;  /* 0x000054100c0b7816 */ /* 0x000fe4000000000b */
[--C-:B------:R-:W-:Y:S01]  /*4d30*/  HSET2.LE.AND R12, R9, R0.reuse, PT ;  /* 0x00000000090c7233 */ /* 0x100fe20003803000 */
[----:B------:R-:W-:Y:S01]  /*4d40*/  IMAD.WIDE.U32 R4, R22, -0x326172a9, RZ ;  /* 0xcd9e8d5716047825 */ /* 0x000fe200078e00ff */
[----:B------:R-:W-:Y:S02]  /*4d50*/  LOP3.LUT R10, R3, R10, RZ, 0xc0, !PT ;  /* 0x0000000a030a7212 */ /* 0x000fe400078ec0ff */
[--C-:B------:R-:W-:Y:S01]  /*4d60*/  HSET2.LE.AND R3, R71, R0.reuse, PT ;  /* 0x0000000047037233 */ /* 0x100fe20003803000 */
[----:B------:R-:W-:Y:S01]  /*4d70*/  IMAD.WIDE.U32 R6, R17, -0x326172a9, RZ ;  /* 0xcd9e8d5711067825 */ /* 0x000fe200078e00ff */
[----:B------:R-:W-:-:S02]  /*4d80*/  HSET2.LE.AND R8, R11, R0, PT ;  /* 0x000000000b087233 */ /* 0x000fc40003803000 */
[----:B------:R-:W-:Y:S02]  /*4d90*/  F2FP.F16.F32.PACK_AB R11, R99, R105 ;  /* 0x00000069630b723e */ /* 0x000fe400000000ff */
[----:B------:R-:W-:Y:S02]  /*4da0*/  F2FP.F16.F32.PACK_AB R9, R240, R248 ;  /* 0x000000f8f009723e */ /* 0x000fe400000000ff */
[----:B------:R-:W-:Y:S01]  /*4db0*/  LOP3.LUT R11, R3, R11, RZ, 0xc0, !PT ;  /* 0x0000000b030b7212 */ /* 0x000fe200078ec0ff */
[----:B------:R-:W-:Y:S01]  /*4dc0*/  FFMA.FTZ R3, R113, UR7, -R20 ;  /* 0x0000000771037c23 */ /* 0x000fe20008010814 */
[----:B------:R-:W-:Y:S01]  /*4dd0*/  LOP3.LUT R8, R8, R9, RZ, 0xc0, !PT ;  /* 0x0000000908087212 */ /* 0x000fe200078ec0ff */
[----:B------:R-:W-:Y:S01]  /*4de0*/  IMAD.MOV.U32 R113, RZ, RZ, R237 ;  /* 0x000000ffff717224 */ /* 0x000fe200078e00ed */
[----:B------:R-:W-:Y:S01]  /*4df0*/  LOP3.LUT R9, R12, R13, RZ, 0xc0, !PT ;  /* 0x0000000d0c097212 */ /* 0x000fe200078ec0ff */
[----:B------:R-:W-:Y:S01]  /*4e00*/  IMAD.WIDE.U32 R12, R79, -0x2daee0ad, RZ ;  /* 0xd2511f534f0c7825 */ /* 0x000fe200078e00ff */
[----:B------:R1:W-:Y:S01]  /*4e10*/  MUFU.EX2 R202, R3 ;  /* 0x0000000300ca7308 */ /* 0x0003e20000000800 */
[----:B------:R-:W-:-:S02]  /*4e20*/  LOP3.LUT R5, R5, UR18, R68, 0x96, !PT ;  /* 0x0000001205057c12 */ /* 0x000fc4000f8e9644 */
[----:B------:R-:W-:Y:S02]  /*4e30*/  LOP3.LUT R7, R7, UR16, R4, 0x96, !PT ;  /* 0x0000001007077c12 */ /* 0x000fe4000f8e9604 */
[----:B------:R-:W-:Y:S01]  /*4e40*/  LOP3.LUT R13, R13, UR17, R14, 0x96, !PT ;  /* 0x000000110d0d7c12 */ /* 0x000fe2000f8e960e */
[----:B------:R-:W-:Y:S01]  /*4e50*/  IMAD.WIDE.U32 R4, R5, -0x2daee0ad, RZ ;  /* 0xd2511f5305047825 */ /* 0x000fe200078e00ff */
[C---:B------:R-:W-:Y:S03]  /*4e60*/  HMMA.16816.F32 R92, R8.reuse, R36, R24 ;  /* 0x00000024085c723c */ /* 0x040fe60000001818 */
[----:B------:R-:W-:Y:S01]  /*4e70*/  IMAD.WIDE.U32 R30, R7, -0x2daee0ad, RZ ;  /* 0xd2511f53071e7825 */ /* 0x000fe200078e00ff */
[----:B------:R-:W-:Y:S02]  /*4e80*/  LOP3.LUT R5, R5, UR15, R16, 0x96, !PT ;  /* 0x0000000f05057c12 */ /* 0x000fe4000f8e9610 */
[----:B------:R-:W-:Y:S01]  /*4e90*/  HMMA.16816.F32 R88, R8, R40, R60 ;  /* 0x000000280858723c */ /* 0x000fe2000000183c */
[----:B------:R-:W-:-:S04]  /*4ea0*/  IMAD.WIDE.U32 R14, R15, -0x326172a9, RZ ;  /* 0xcd9e8d570f0e7825 */ /* 0x000fc800078e00ff */
[----:B-1----:R-:W-:Y:S01]  /*4eb0*/  FFMA.FTZ R3, R114, UR7, -R20 ;  /* 0x0000000772037c23 */ /* 0x002fe20008010814 */
[----:B------:R-:W-:Y:S01]  /*4ec0*/  IMAD.WIDE.U32 R22, R13, -0x326172a9, RZ ;  /* 0xcd9e8d570d167825 */ /* 0x000fe200078e00ff */
[----:B------:R-:W-:Y:S01]  /*4ed0*/  LOP3.LUT R13, R15, UR18, R34, 0x96, !PT ;  /* 0x000000120f0d7c12 */ /* 0x000fe2000f8e9622 */
[C---:B------:R-:W-:Y:S01]  /*4ee0*/  HMMA.16816.F32 R72, R8.reuse, R42, R72 ;  /* 0x0000002a0848723c */ /* 0x040fe20000001848 */
[----:B------:R1:W-:Y:S01]  /*4ef0*/  MUFU.EX2 R114, R3 ;  /* 0x0000000300727308 */ /* 0x0003e20000000800 */
[----:B------:R-:W2:Y:S01]  /*4f00*/  LDSM.16.MT88.4 R40, [R139+0x4800] ;  /* 0x004800008b28783b */ /* 0x000ea20000004200 */
[----:B------:R-:W-:Y:S01]  /*4f10*/  LOP3.LUT R7, R23, UR16, R14, 0x96, !PT ;  /* 0x0000001017077c12 */ /* 0x000fe2000f8e960e */
[----:B------:R-:W-:Y:S02]  /*4f20*/  IMAD.WIDE.U32 R14, R5, -0x326172a9, RZ ;  /* 0xcd9e8d57050e7825 */ /* 0x000fe400078e00ff */
[----:B------:R-:W-:Y:S01]  /*4f30*/  HMMA.16816.F32 R64, R8, R38, R64 ;  /* 0x000000260840723c */ /* 0x000fe20000001840 */
[----:B------:R-:W3:Y:S01]  /*4f40*/  LDSM.16.MT88.4 R36, [R204+0x4800] ;  /* 0x00480000cc24783b */ /* 0x000ee20000004200 */
[----:B------:R-:W-:Y:S01]  /*4f50*/  IMAD.WIDE.U32 R16, R13, -0x2daee0ad, RZ ;  /* 0xd2511f530d107825 */ /* 0x000fe200078e00ff */
[----:B------:R-:W-:-:S03]  /*4f60*/  LOP3.LUT R70, R15, UR14, R6, 0x96, !PT ;  /* 0x0000000e0f467c12 */ /* 0x000fc6000f8e9606 */
[----:B------:R-:W-:Y:S01]  /*4f70*/  FFMA.FTZ R6, R116, UR7, -R19 ;  /* 0x0000000774067c23 */ /* 0x000fe20008010813 */
[----:B------:R-:W-:-:S04]  /*4f80*/  IMAD.WIDE.U32 R24, R7, -0x2daee0ad, RZ ;  /* 0xd2511f5307187825 */ /* 0x000fc800078e00ff */
[----:B------:R-:W-:Y:S01]  /*4f90*/  FFMA.FTZ R7, R117, UR7, -R19 ;  /* 0x0000000775077c23 */ /* 0x000fe20008010813 */
[----:B------:R-:W-:Y:S01]  /*4fa0*/  LOP3.LUT R17, R17, UR15, R12, 0x96, !PT ;  /* 0x0000000f11117c12 */ /* 0x000fe2000f8e960c */
[----:B------:R4:W-:Y:S01]  /*4fb0*/  MUFU.EX2 R174, R6 ;  /* 0x0000000600ae7308 */ /* 0x0009e20000000800 */
[----:B------:R-:W-:Y:S01]  /*4fc0*/  IMAD.MOV.U32 R117, RZ, RZ, R238 ;  /* 0x000000ffff757224 */ /* 0x000fe200078e00ee */
[----:B------:R-:W-:Y:S01]  /*4fd0*/  LOP3.LUT R16, R25, UR5, R16, 0x96, !PT ;  /* 0x0000000519107c12 */ /* 0x000fe2000f8e9610 */
[----:B-1----:R-:W-:Y:S01]  /*4fe0*/  FFMA.FTZ R3, R115, UR7, -R20 ;  /* 0x0000000773037c23 */ /* 0x002fe20008010814 */
[----:B------:R-:W-:-:S04]  /*4ff0*/  IMAD.MOV.U32 R116, RZ, RZ, R239 ;  /* 0x000000ffff747224 */ /* 0x000fc800078e00ef */
[----:B------:R1:W2:Y:S08]  /*5000*/  MUFU.EX2 R200, R3 ;  /* 0x0000000300c87308 */ /* 0x0002b00000000800 */
[----:B------:R-:W3:Y:S01]  /*5010*/  MUFU.EX2 R115, R7 ;  /* 0x0000000700737308 */ /* 0x000ee20000000800 */
[----:B----4-:R-:W-:Y:S01]  /*5020*/  FFMA.FTZ R6, R119, UR7, -R19 ;  /* 0x0000000777067c23 */ /* 0x010fe20008010813 */
[----:B------:R-:W-:-:S06]  /*5030*/  IMAD.MOV.U32 R119, RZ, RZ, R80 ;  /* 0x000000ffff777224 */ /* 0x000fcc00078e0050 */
[----:B------:R-:W-:Y:S01]  /*5040*/  MUFU.EX2 R112, R6 ;  /* 0x0000000600707308 */ /* 0x000fe20000000800 */
[----:B-1----:R-:W-:Y:S01]  /*5050*/  LOP3.LUT R3, R31, UR5, R4, 0x96, !PT ;  /* 0x000000051f037c12 */ /* 0x002fe2000f8e9604 */
[----:B------:R-:W-:-:S06]  /*5060*/  FFMA.FTZ R4, R118, UR7, -R19 ;  /* 0x0000000776047c23 */ /* 0x000fcc0008010813 */
[----:B------:R1:W4:Y:S02]  /*5070*/  MUFU.EX2 R241, R4 ;  /* 0x0000000400f17308 */ /* 0x0003240000000800 */
[----:B-1----:R-:W-:-:S05]  /*5080*/  IMAD.WIDE.U32 R4, R3, -0x326172a9, RZ ;  /* 0xcd9e8d5703047825 */ /* 0x002fca00078e00ff */
[----:B------:R-:W-:Y:S02]  /*5090*/  LOP3.LUT R3, R5, UR6, R14, 0x96, !PT ;  /* 0x0000000605037c12 */ /* 0x000fe4000f8e960e */
[C---:B------:R-:W-:Y:S02]  /*50a0*/  LOP3.LUT R5, R4.reuse, 0xffff, RZ, 0xc0, !PT ;  /* 0x0000ffff04057812 */ /* 0x040fe400078ec0ff */
[----:B------:R-:W-:Y:S02]  /*50b0*/  LOP3.LUT R12, R4, 0xff, RZ, 0xc0, !PT ;  /* 0x000000ff040c7812 */ /* 0x000fe400078ec0ff */
[--C-:B------:R-:W-:Y:S02]  /*50c0*/  SHF.R.U32.HI R7, RZ, 0x10, R4.reuse ;  /* 0x00000010ff077819 */ /* 0x100fe40000011604 */
[----:B------:R-:W-:Y:S02]  /*50d0*/  SHF.R.U32.HI R13, RZ, 0x18, R4 ;  /* 0x00000018ff0d7819 */ /* 0x000fe40000011604 */
[----:B------:R-:W-:-:S02]  /*50e0*/  LOP3.LUT R4, R3, 0xffff, RZ, 0xc0, !PT ;  /* 0x0000ffff03047812 */ /* 0x000fc400078ec0ff */
[----:B------:R-:W-:Y:S02]  /*50f0*/  SHF.R.U32.HI R5, RZ, 0x8, R5 ;  /* 0x00000008ff057819 */ /* 0x000fe40000011605 */
[----:B------:R-:W-:Y:S02]  /*5100*/  SHF.R.U32.HI R9, RZ, 0x8, R4 ;  /* 0x00000008ff097819 */ /* 0x000fe40000011604 */
[----:B------:R-:W-:Y:S02]  /*5110*/  PRMT R4, R12, 0x5410, R5 ;  /* 0x000054100c047816 */ /* 0x000fe40000000005 */
[----:B------:R-:W-:Y:S02]  /*5120*/  LOP3.LUT R10, R7, 0xff, RZ, 0xc0, !PT ;  /* 0x000000ff070a7812 */ /* 0x000fe400078ec0ff */
[----:B------:R-:W-:Y:S02]  /*5130*/  LOP3.LUT R11, R3, 0xff, RZ, 0xc0, !PT ;  /* 0x000000ff030b7812 */ /* 0x000fe400078ec0ff */
[----:B------:R-:W-:-:S02]  /*5140*/  SHF.R.U32.HI R8, RZ, 0x10, R3 ;  /* 0x00000010ff087819 */ /* 0x000fc40000011603 */
[----:B------:R-:W-:Y:S02]  /*5150*/  SHF.R.U32.HI R7, RZ, 0x18, R3 ;  /* 0x00000018ff077819 */ /* 0x000fe40000011603 */
[----:B------:R-:W-:Y:S02]  /*5160*/  HSET2.LE.AND R3, R4, R0, PT ;  /* 0x0000000004037233 */ /* 0x000fe40003803000 */
[----:B------:R-:W-:Y:S02]  /*5170*/  PRMT R5, R10, 0x5410, R13 ;  /* 0x000054100a057816 */ /* 0x000fe4000000000d */
[----:B------:R-:W-:Y:S02]  /*5180*/  PRMT R9, R11, 0x5410, R9 ;  /* 0x000054100b097816 */ /* 0x000fe40000000009 */
[----:B--2---:R-:W-:Y:S02]  /*5190*/  F2FP.F16.F32.PACK_AB R4, R200, R114 ;  /* 0x00000072c804723e */ /* 0x004fe400000000ff */
[----:B------:R-:W-:-:S02]  /*51a0*/  LOP3.LUT R6, R8, 0xff, RZ, 0xc0, !PT ;  /* 0x000000ff08067812 */ /* 0x000fc400078ec0ff */
[----:B------:R-:W-:Y:S02]  /*51b0*/  LOP3.LUT R10, R3, R4, RZ, 0xc0, !PT ;  /* 0x00000004030a7212 */ /* 0x000fe400078ec0ff */
[----:B------:R-:W-:Y:S02]  /*51c0*/  PRMT R7, R6, 0x5410, R7 ;  /* 0x0000541006077816 */ /* 0x000fe40000000007 */
[--C-:B------:R-:W-:Y:S02]  /*51d0*/  HSET2.LE.AND R5, R5, R0.reuse, PT ;  /* 0x0000000005057233 */ /* 0x100fe40003803000 */
[----:B------:R-:W-:Y:S02]  /*51e0*/  HSET2.LE.AND R3, R9, R0, PT ;  /* 0x0000000009037233 */ /* 0x000fe40003803000 */
[----:B---3--:R-:W-:Y:S02]  /*51f0*/  F2FP.F16.F32.PACK_AB R6, R174, R115 ;  /* 0x00000073ae06723e */ /* 0x008fe400000000ff */
[----:B------:R-:W-:-:S02]  /*5200*/  F2FP.F16.F32.PACK_AB R4, R202, R119 ;  /* 0x00000077ca04723e */ /* 0x000fc400000000ff */
[----:B------:R-:W-:Y:S02]  /*5210*/  LOP3.LUT R11, R5, R6, RZ, 0xc0, !PT ;  /* 0x00000006050b7212 */ /* 0x000fe400078ec0ff */
[----:B------:R-:W-:Y:S01]  /*5220*/  HSET2.LE.AND R9, R7, R0, PT ;  /* 0x0000000007097233 */ /* 0x000fe20003803000 */
[----:B------:R-:W-:Y:S01]  /*5230*/  IMAD.WIDE.U32 R6, R17, -0x326172a9, RZ ;  /* 0xcd9e8d5711067825 */ /* 0x000fe200078e00ff */
[----:B------:R-:W-:Y:S02]  /*5240*/  LOP3.LUT R8, R3, R4, RZ, 0xc0, !PT ;  /* 0x0000000403087212 */ /* 0x000fe400078ec0ff */
[----:B----4-:R-:W-:Y:S01]  /*5250*/  F2FP.F16.F32.PACK_AB R12, R112, R241 ;  /* 0x000000f1700c723e */ /* 0x010fe200000000ff */
[----:B------:R-:W-:Y:S01]  /*5260*/  IMAD.WIDE.U32 R4, R16, -0x326172a9, RZ ;  /* 0xcd9e8d5710047825 */ /* 0x000fe200078e00ff */
[----:B------:R-:W-:Y:S02]  /*5270*/  LOP3.LUT R15, R7, UR14, R22, 0x96, !PT ;  /* 0x0000000e070f7c12 */ /* 0x000fe4000f8e9616 */
[----:B------:R-:W-:Y:S01]  /*5280*/  LOP3.LUT R9, R9, R12, RZ, 0xc0, !PT ;  /* 0x0000000c09097212 */ /* 0x000fe200078ec0ff */
[----:B------:R-:W-:Y:S01]  /*5290*/  IMAD.WIDE.U32 R16, R143, -0x2daee0ad, RZ ;  /* 0xd2511f538f107825 */ /* 0x000fe200078e00ff */
[----:B------:R-:W-:-:S02]  /*52a0*/  LOP3.LUT R3, R5, UR6, R6, 0x96, !PT ;  /* 0x0000000605037c12 */ /* 0x000fc4000f8e9606 */
[----:B------:R-:W-:Y:S01]  /*52b0*/  LOP3.LUT R25, R4, 0xffff, RZ, 0xc0, !PT ;  /* 0x0000ffff04197812 */ /* 0x000fe200078ec0ff */
[----:B------:R-:W-:Y:S01]  /*52c0*/  IMAD.WIDE.U32 R6, R142, -0x2daee0ad, RZ ;  /* 0xd2511f538e067825 */ /* 0x000fe200078e00ff */
[----:B------:R-:W-:-:S03]  /*52d0*/  LOP3.LUT R29, R4, 0xff, RZ, 0xc0, !PT ;  /* 0x000000ff041d7812 */ /* 0x000fc600078ec0ff */
[----:B------:R-:W-:Y:S01]  /*52e0*/  FFMA.FTZ R5, R120, UR7, -R18 ;  /* 0x0000000778057c23 */ /* 0x000fe20008010812 */
[----:B------:R-:W-:Y:S01]  /*52f0*/  SHF.R.U32.HI R27, RZ, 0x10, R4 ;  /* 0x00000010ff1b7819 */ /* 0x000fe20000011604 */
[C---:B------:R-:W-:Y:S01]  /*5300*/  HMMA.16816.F32 R60, R8.reuse, R42, R56 ;  /* 0x0000002a083c723c */ /* 0x040fe20000001838 */
[----:B------:R-:W-:Y:S01]  /*5310*/  LOP3.LUT R14, R7, UR19, R76, 0x96, !PT ;  /* 0x00000013070e7c12 */ /* 0x000fe2000f8e964c */
[----:B------:R-:W-:Y:S01]  /*5320*/  FFMA.FTZ R7, R132, UR7, -R18 ;  /* 0x0000000784077c23 */ /* 0x000fe20008010812 */
[----:B------:R-:W-:Y:S01]  /*5330*/  SHF.R.U32.HI R28, RZ, 0x18, R4 ;  /* 0x00000018ff1c7819 */ /* 0x000fe20000011604 */
[----:B------:R-:W-:Y:S01]  /*5340*/  FFMA.FTZ R4, R121, UR7, -R18 ;  /* 0x0000000779047c23 */ /* 0x000fe20008010812 */
[----:B------:R-:W-:Y:S01]  /*5350*/  LOP3.LUT R12, R35, UR20, R102, 0x96, !PT ;  /* 0x00000014230c7c12 */ /* 0x000fe2000f8e9666 */
[----:B------:R-:W1:Y:S01]  /*5360*/  MUFU.EX2 R32, R7 ;  /* 0x0000000700207308 */ /* 0x000e620000000800 */
[----:B------:R-:W-:Y:S01]  /*5370*/  HMMA.16816.F32 R80, R8, R40, R52 ;  /* 0x000000280850723c */ /* 0x000fe20000001834 */
[----:B------:R-:W-:Y:S01]  /*5380*/  LOP3.LUT R17, R17, UR19, R76, 0x96, !PT ;  /* 0x0000001311117c12 */ /* 0x000fe2000f8e964c */
[----:B------:R-:W-:-:S02]  /*5390*/  IMAD.MOV.U32 R132, RZ, RZ, R244 ;  /* 0x000000ffff847224 */ /* 0x000fc400078e00f4 */
[----:B------:R-:W-:Y:S02]  /*53a0*/  IMAD.WIDE.U32 R12, R12, -0x2daee0ad, RZ ;  /* 0xd2511f530c0c7825 */ /* 0x000fe400078e00ff */
[C---:B------:R-:W-:Y:S01]  /*53b0*/  HMMA.16816.F32 R84, R8.reuse, R36, R48 ;  /* 0x000000240854723c */ /* 0x040fe20000001830 */
[----:B------:R-:W-:Y:S01]  /*53c0*/  MUFU.EX2 R173, R5 ;  /* 0x0000000500ad7308 */ /* 0x000fe20000000800 */
[----:B------:R-:W-:Y:S02]  /*53d0*/  IMAD.MOV.U32 R120, RZ, RZ, R100 ;  /* 0x000000ffff787224 */ /* 0x000fe400078e0064 */
[----:B------:R-:W-:Y:S02]  /*53e0*/  IMAD.MOV.U32 R142, RZ, RZ, R242 ;  /* 0x000000ffff8e7224 */ /* 0x000fe400078e00f2 */
[----:B------:R-:W-:Y:S01]  /*53f0*/  HMMA.16816.F32 R56, R8, R38, R44 ;  /* 0x000000260838723c */ /* 0x000fe2000000182c */
[----:B------:R-:W-:Y:S02]  /*5400*/  IMAD.MOV.U32 R49, RZ, RZ, R249 ;  /* 0x000000ffff317224 */ /* 0x000fe400078e00f9 */
[----:B------:R2:W-:Y:S01]  /*5410*/  MUFU.EX2 R143, R4 ;  /* 0x00000004008f7308 */ /* 0x0005e20000000800 */
[----:B------:R-:W-:-:S02]  /*5420*/  IMAD.MOV.U32 R48, RZ, RZ, R248 ;  /* 0x000000ffff307224 */ /* 0x000fc400078e00f8 */
[----:B------:R-:W-:Y:S02]  /*5430*/  IMAD.MOV.U32 R50, RZ, RZ, R243 ;  /* 0x000000ffff327224 */ /* 0x000fe400078e00f3 */
[----:B------:R-:W-:-:S04]  /*5440*/  IMAD.WIDE.U32 R8, R14, -0x326172a9, RZ ;  /* 0xcd9e8d570e087825 */ /* 0x000fc800078e00ff */
[----:B------:R-:W-:Y:S01]  /*5450*/  IMAD.WIDE.U32 R10, R17, -0x326172a9, RZ ;  /* 0xcd9e8d57110a7825 */ /* 0x000fe200078e00ff */
[----:B------:R-:W-:-:S03]  /*5460*/  LOP3.LUT R9, R9, UR18, R34, 0x96, !PT ;  /* 0x0000001209097c12 */ /* 0x000fc6000f8e9622 */
[----:B------:R-:W-:Y:S01]  /*5470*/  IMAD.MOV.U32 R102, RZ, RZ, R241 ;  /* 0x000000ffff667224 */ /* 0x000fe200078e00f1 */
[----:B------:R-:W-:Y:S01]  /*5480*/  LOP3.LUT R11, R11, UR18, R34, 0x96, !PT ;  /* 0x000000120b0b7c12 */ /* 0x000fe2000f8e9622 */
[----:B------:R-:W-:Y:S02]  /*5490*/  IMAD.MOV.U32 R34, RZ, RZ, R247 ;  /* 0x000000ffff227224 */ /* 0x000fe400078e00f7 */
[----:B--2---:R-:W-:Y:S01]  /*54a0*/  IMAD.WIDE.U32 R4, R15, -0x2daee0ad, RZ ;  /* 0xd2511f530f047825 */ /* 0x004fe200078e00ff */
[----:B------:R-:W-:-:S03]  /*54b0*/  LOP3.LUT R15, R13, UR17, R6, 0x96, !PT ;  /* 0x000000110d0f7c12 */ /* 0x000fc6000f8e9606 */
[----:B------:R-:W-:Y:S01]  /*54c0*/  IMAD.WIDE.U32 R6, R103, -0x2daee0ad, RZ ;  /* 0xd2511f5367067825 */ /* 0x000fe200078e00ff */
[----:B------:R-:W-:Y:S02]  /*54d0*/  LOP3.LUT R26, R5, UR23, R24, 0x96, !PT ;  /* 0x00000017051a7c12 */ /* 0x000fe4000f8e9618 */
[C---:B------:R-:W-:Y:S01]  /*54e0*/  LOP3.LUT R31, R4.reuse, 0xffff, RZ, 0xc0, !PT ;  /* 0x0000ffff041f7812 */ /* 0x040fe200078ec0ff */
[----:B------:R-:W-:Y:S01]  /*54f0*/  FFMA.FTZ R5, R123, UR7, -R18 ;  /* 0x000000077b057c23 */ /* 0x000fe20008010812 */
[----:B------:R-:W-:Y:S01]  /*5500*/  LOP3.LUT R45, R4, 0xff, RZ, 0xc0, !PT ;  /* 0x000000ff042d7812 */ /* 0x000fe200078ec0ff */
[----:B------:R-:W-:Y:S01]  /*5510*/  IMAD.WIDE.U32 R22, R11, -0x2daee0ad, RZ ;  /* 0xd2511f530b167825 */ /* 0x000fe200078e00ff */
[--C-:B------:R-:W-:Y:S01]  /*5520*/  SHF.R.U32.HI R35, RZ, 0x10, R4.reuse ;  /* 0x00000010ff237819 */ /* 0x100fe20000011604 */
[----:B------:R-:W-:Y:S01]  /*5530*/  MUFU.EX2 R118, R5 ;  /* 0x0000000500767308 */ /* 0x000fe20000000800 */
[----:B------:R-:W-:Y:S01]  /*5540*/  SHF.R.U32.HI R44, RZ, 0x18, R4 ;  /* 0x00000018ff2c7819 */ /* 0x000fe20000011604 */
[----:B------:R-:W-:Y:S01]  /*5550*/  FFMA.FTZ R4, R122, UR7, -R18 ;  /* 0x000000077a047c23 */ /* 0x000fe20008010812 */
[----:B-1----:R-:W-:Y:S01]  /*5560*/  IMAD.MOV.U32 R122, RZ, RZ, R32 ;  /* 0x000000ffff7a7224 */ /* 0x002fe200078e0020 */
[----:B------:R-:W-:Y:S01]  /*5570*/  LOP3.LUT R13, R7, UR17, R16, 0x96, !PT ;  /* 0x00000011070d7c12 */ /* 0x000fe2000f8e9610 */
[----:B------:R-:W-:Y:S01]  /*5580*/  FFMA.FTZ R7, R210, UR7, -R21 ;  /* 0x00000007d2077c23 */ /* 0x000fe20008010815 */
[----:B------:R-:W-:Y:S01]  /*5590*/  LOP3.LUT R23, R23, UR15, R6, 0x96, !PT ;  /* 0x0000000f17177c12 */ /* 0x000fe2000f8e9606 */
[----:B------:R-:W-:Y:S01]  /*55a0*/  IMAD.MOV.U32 R103, RZ, RZ, R246 ;  /* 0x000000ffff677224 */ /* 0x000fe200078e00f6 */
[----:B------:R1:W2:Y:S01]  /*55b0*/  MUFU.EX2 R32, R4 ;  /* 0x0000000400207308 */ /* 0x0002a20000000800 */
[----:B------:R-:W-:Y:S01]  /*55c0*/  LOP3.LUT R6, R3, 0xff, RZ, 0xc0, !PT ;  /* 0x000000ff03067812 */ /* 0x000fe200078ec0ff */
[----:B------:R-:W-:-:S04]  /*55d0*/  IMAD.WIDE.U32 R16, R13, -0x326172a9, RZ ;  /* 0xcd9e8d570d107825 */ /* 0x000fc800078e00ff */
[----:B------:R-:W-:Y:S01]  /*55e0*/  IMAD.MOV.U32 R123, RZ, RZ, R105 ;  /* 0x000000ffff7b7224 */ /* 0x000fe200078e0069 */
[----:B------:R-:W-:Y:S01]  /*55f0*/  LOP3.LUT R17, R17, UR16, R10, 0x96, !PT ;  /* 0x0000001011117c12 */ /* 0x000fe2000f8e960a */
[----:B------:R3:W-:Y:S01]  /*5600*/  MUFU.EX2 R250, R7 ;  /* 0x0000000700fa7308 */ /* 0x0007e20000000800 */
[----:B------:R-:W-:Y:S02]  /*5610*/  IMAD.MOV.U32 R121, RZ, RZ, R104 ;  /* 0x000000ffff797224 */ /* 0x000fe400078e0068 */
[----:B------:R-:W-:Y:S02]  /*5620*/  IMAD.MOV.U32 R210, RZ, RZ, R233 ;  /* 0x000000ffffd27224 */ /* 0x000fe400078e00e9 */
[----:B-1----:R-:W-:-:S04]  /*5630*/  IMAD.WIDE.U32 R4, R15, -0x326172a9, RZ ;  /* 0xcd9e8d570f047825 */ /* 0x002fc800078e00ff */
[----:B------:R-:W-:Y:S01]  /*5640*/  IMAD.WIDE.U32 R14, R9, -0x2daee0ad, RZ ;  /* 0xd2511f53090e7825 */ /* 0x000fe200078e00ff */
[----:B------:R-:W-:Y:S02]  /*5650*/  LOP3.LUT R24, R5, UR16, R8, 0x96, !PT ;  /* 0x0000001005187c12 */ /* 0x000fe4000f8e9608 */
[----:B------:R-:W-:Y:S01]  /*5660*/  SHF.R.U32.HI R5, RZ, 0x8, R25 ;  /* 0x00000008ff057819 */ /* 0x000fe20000011619 */
[----:B---3--:R-:W-:Y:S01]  /*5670*/  FFMA.FTZ R7, R133, UR7, -R21 ;  /* 0x0000000785077c23 */ /* 0x008fe20008010815 */
[----:B------:R-:W-:Y:S01]  /*5680*/  LOP3.LUT R12, R15, UR15, R12, 0x96, !PT ;  /* 0x0000000f0f0c7c12 */ /* 0x000fe2000f8e960c */
[----:B--2---:R-:W-:Y:S01]  /*5690*/  IMAD.MOV.U32 R133, RZ, RZ, R32 ;  /* 0x000000ffff857224 */ /* 0x004fe200078e0020 */
[----:B------:R-:W-:Y:S01]  /*56a0*/  LOP3.LUT R8, R27, 0xff, RZ, 0xc0, !PT ;  /* 0x000000ff1b087812 */ /* 0x000fe200078ec0ff */
[----:B------:R1:W-:Y:S01]  /*56b0*/  MUFU.EX2 R252, R7 ;  /* 0x0000000700fc7308 */ /* 0x0003e20000000800 */
[----:B------:R-:W-:Y:S01]  /*56c0*/  PRMT R15, R29, 0x5410, R5 ;  /* 0x000054101d0f7816 */ /* 0x000fe20000000005 */
[----:B------:R-:W-:Y:S01]  /*56d0*/  IMAD.WIDE.U32 R12, R12, -0x326172a9, RZ ;  /* 0xcd9e8d570c0c7825 */ /* 0x000fe200078e00ff */
[----:B------:R-:W-:-:S02]  /*56e0*/  LOP3.LUT R5, R3, 0xffff, RZ, 0xc0, !PT ;  /* 0x0000ffff03057812 */ /* 0x000fc400078ec0ff */
[----:B------:R-:W-:Y:S01]  /*56f0*/  PRMT R11, R8, 0x5410, R28 ;  /* 0x00005410080b7816 */ /* 0x000fe2000000001c */
[----:B------:R-:W-:Y:S01]  /*5700*/  FFMA.FTZ R8, R127, UR7, -R21 ;  /* 0x000000077f087c23 */ /* 0x000fe20008010815 */
[----:B------:R-:W-:Y:S01]  /*5710*/  LOP3.LUT R27, R13, UR14, R4, 0x96, !PT ;  /* 0x0000000e0d1b7c12 */ /* 0x000fe2000f8e9604 */
[----:B------:R-:W-:Y:S01]  /*5720*/  FFMA.FTZ R4, R126, UR7, -R18 ;  /* 0x000000077e047c23 */ /* 0x000fe20008010812 */
[----:B------:R-:W-:Y:S01]  /*5730*/  IMAD.WIDE.U32 R32, R24, -0x2daee0ad, RZ ;  /* 0xd2511f5318207825 */ /* 0x000fe200078e00ff */
[----:B------:R2:W3:Y:S01]  /*5740*/  MUFU.EX2 R251, R8 ;  /* 0x0000000800fb7308 */ /* 0x0004e20000000800 */
[----:B------:R-:W-:Y:S02]  /*5750*/  SHF.R.U32.HI R13, RZ, 0x8, R31 ;  /* 0x00000008ff0d7819 */ /* 0x000fe4000001161f */
[----:B------:R-:W-:Y:S01]  /*5760*/  IMAD.WIDE.U32 R24, R17, -0x2daee0ad, RZ ;  /* 0xd2511f5311187825 */ /* 0x000fe200078e00ff */
[----:B------:R-:W-:Y:S02]  /*5770*/  LOP3.LUT R14, R33, UR5, R14, 0x96, !PT ;  /* 0x00000005210e7c12 */ /* 0x000fe4000f8e960e */
[----:B-1----:R-:W-:-:S02]  /*5780*/  SHF.R.U32.HI R7, RZ, 0x8, R5 ;  /* 0x00000008ff077819 */ /* 0x002fc40000011605 */
[----:B------:R1:W-:Y:S01]  /*5790*/  MUFU.EX2 R249, R4 ;  /* 0x0000000400f97308 */ /* 0x0003e20000000800 */
[----:B------:R-:W-:Y:S01]  /*57a0*/  SHF.R.U32.HI R5, RZ, 0x10, R3 ;  /* 0x00000010ff057819 */ /* 0x000fe20000011603 */
[----:B------:R-:W-:Y:S01]  /*57b0*/  IMAD.MOV.U32 R127, RZ, RZ, R99 ;  /* 0x000000ffff7f7224 */ /* 0x000fe200078e0063 */
[----:B------:R-:W-:Y:S01]  /*57c0*/  PRMT R9, R6, 0x5410, R7 ;  /* 0x0000541006097816 */ /* 0x000fe20000000007 */
[----:B------:R-:W-:Y:S01]  /*57d0*/  FFMA.FTZ R7, R211, UR7, -R21 ;  /* 0x00000007d3077c23 */ /* 0x000fe20008010815 */
[----:B------:R-:W-:Y:S01]  /*57e0*/  SHF.R.U32.HI R6, RZ, 0x18, R3 ;  /* 0x00000018ff067819 */ /* 0x000fe20000011603 */
[----:B------:R-:W-:Y:S01]  /*57f0*/  IMAD.MOV.U32 R211, RZ, RZ, R97 ;  /* 0x000000ffffd37224 */ /* 0x000fe200078e0061 */
[----:B------:R-:W-:Y:S01]  /*5800*/  LOP3.LUT R3, R5, 0xff, RZ, 0xc0, !PT ;  /* 0x000000ff05037812 */ /* 0x000fe200078ec0ff */
[----:B------:R4:W4:Y:S01]  /*5810*/  MUFU.EX2 R246, R7 ;  /* 0x0000000700f67308 */ /* 0x0009220000000800 */
[----:B------:R-:W-:Y:S01]  /*5820*/  HSET2.LE.AND R5, R11, R0, PT ;  /* 0x000000000b057233 */ /* 0x000fe20003803000 */
[----:B------:R-:W-:Y:S01]  /*5830*/  IMAD.MOV.U32 R126, RZ, RZ, R98 ;  /* 0x000000ffff7e7224 */ /* 0x000fe200078e0062 */
[----:B--2---:R-:W-:-:S02]  /*5840*/  PRMT R8, R3, 0x5410, R6 ;  /* 0x0000541003087816 */ /* 0x004fc40000000006 */
[--C-:B------:R-:W-:Y:S02]  /*5850*/  HSET2.LE.AND R3, R15, R0.reuse, PT ;  /* 0x000000000f037233 */ /* 0x100fe40003803000 */
[----:B---3--:R-:W-:Y:S02]  /*5860*/  F2FP.F16.F32.PACK_AB R6, R251, R252 ;  /* 0x000000fcfb06723e */ /* 0x008fe400000000ff */
[----:B-1----:R-:W-:Y:S02]  /*5870*/  F2FP.F16.F32.PACK_AB R4, R118, R122 ;  /* 0x0000007a7604723e */ /* 0x002fe400000000ff */
[----:B------:R-:W-:Y:S02]  /*5880*/  LOP3.LUT R11, R5, R6, RZ, 0xc0, !PT ;  /* 0x00000006050b7212 */ /* 0x000fe400078ec0ff */
[----:B------:R-:W-:Y:S02]  /*5890*/  LOP3.LUT R10, R3, R4, RZ, 0xc0, !PT ;  /* 0x00000004030a7212 */ /* 0x000fe400078ec0ff */
[----:B------:R-:W-:-:S02]  /*58a0*/  HSET2.LE.AND R3, R9, R0, PT ;  /* 0x0000000009037233 */ /* 0x000fc40003803000 */
[----:B------:R-:W-:Y:S01]  /*58b0*/  F2FP.F16.F32.PACK_AB R4, R143, R173 ;  /* 0x000000ad8f04723e */ /* 0x000fe200000000ff */
[----:B----4-:R-:W-:Y:S01]  /*58c0*/  FFMA.FTZ R7, R125, UR7, -R18 ;  /* 0x000000077d077c23 */ /* 0x010fe20008010812 */
[----:B------:R-:W-:Y:S01]  /*58d0*/  HSET2.LE.AND R5, R8, R0, PT ;  /* 0x0000000008057233 */ /* 0x000fe20003803000 */
[----:B------:R-:W-:Y:S01]  /*58e0*/  IMAD.MOV.U32 R125, RZ, RZ, R96 ;  /* 0x000000ffff7d7224 */ /* 0x000fe200078e0060 */
[----:B------:R-:W-:Y:S01]  /*58f0*/  F2FP.F16.F32.PACK_AB R6, R246, R250 ;  /* 0x000000faf606723e */ /* 0x000fe200000000ff */
[----:B------:R1:W-:Y:S01]  /*5900*/  MUFU.EX2 R248, R7 ;  /* 0x0000000700f87308 */ /* 0x0003e20000000800 */
[----:B------:R-:W-:Y:S01]  /*5910*/  LOP3.LUT R8, R3, R4, RZ, 0xc0, !PT ;  /* 0x0000000403087212 */ /* 0x000fe200078ec0ff */
[----:B------:R-:W-:Y:S01]  /*5920*/  FFMA.FTZ R3, R141, UR7, -R20 ;  /* 0x000000078d037c23 */ /* 0x000fe20008010814 */
[----:B------:R-:W-:Y:S01]  /*5930*/  LOP3.LUT R9, R5, R6, RZ, 0xc0, !PT ;  /* 0x0000000605097212 */ /* 0x000fe200078ec0ff */
[----:B------:R-:W-:Y:S01]  /*5940*/  IMAD.WIDE.U32 R4, R14, -0x326172a9, RZ ;  /* 0xcd9e8d570e047825 */ /* 0x000fe200078e00ff */
[----:B------:R-:W-:-:S03]  /*5950*/  LOP3.LUT R6, R25, UR5, R22, 0x96, !PT ;  /* 0x0000000519067c12 */ /* 0x000fc6000f8e9616 */
[----:B------:R2:W-:Y:S01]  /*5960*/  MUFU.EX2 R244, R3 ;  /* 0x0000000300f47308 */ /* 0x0005e20000000800 */
[----:B------:R-:W-:Y:S01]  /*5970*/  LOP3.LUT R51, R5, UR6, R12, 0x96, !PT ;  /* 0x0000000605337c12 */ /* 0x000fe2000f8e960c */
[C---:B------:R-:W-:Y:S01]  /*5980*/  HMMA.16816.F32 R52, R8.reuse, R40, R88 ;  /* 0x000000280834723c */ /* 0x040fe20000001858 */
[C---:B------:R-:W-:Y:S01]  /*5990*/  LOP3.LUT R76, R4.reuse, 0xffff, RZ, 0xc0, !PT ;  /* 0x0000ffff044c7812 */ /* 0x040fe200078ec0ff */
[----:B------:R-:W-:Y:S01]  /*59a0*/  IMAD.MOV.U32 R141, RZ, RZ, R210 ;  /* 0x000000ffff8d7224 */ /* 0x000fe200078e00d2 */
[----:B------:R-:W-:Y:S01]  /*59b0*/  LOP3.LUT R100, R4, 0xff, RZ, 0xc0, !PT ;  /* 0x000000ff04647812 */ /* 0x000fe200078ec0ff */
[----:B------:R-:W-:Y:S01]  /*59c0*/  IMAD.MOV.U32 R210, RZ, RZ, R48 ;  /* 0x000000ffffd27224 */ /* 0x000fe200078e0030 */
[----:B------:R-:W-:Y:S01]  /*59d0*/  SHF.R.U32.HI R79, RZ, 0x10, R4 ;  /* 0x00000010ff4f7819 */ /* 0x000fe20000011604 */
[----:B------:R-:W-:Y:S01]  /*59e0*/  HMMA.16816.F32 R108, R8, R42, R72 ;  /* 0x0000002a086c723c */ /* 0x000fe20000001848 */
[----:B-1----:R-:W-:Y:S01]  /*59f0*/  FFMA.FTZ R7, R124, UR7, -R18 ;  /* 0x000000077c077c23 */ /* 0x002fe20008010812 */
[----:B------:R-:W-:Y:S01]  /*5a00*/  SHF.R.U32.HI R77, RZ, 0x18, R4 ;  /* 0x00000018ff4d7819 */ /* 0x000fe20000011604 */
[----:B------:R-:W-:-:S02]  /*5a10*/  IMAD.WIDE.U32 R4, R23, -0x326172a9, RZ ;  /* 0xcd9e8d5717047825 */ /* 0x000fc400078e00ff */
[----:B------:R1:W-:Y:S01]  /*5a20*/  MUFU.EX2 R247, R7 ;  /* 0x0000000700f77308 */ /* 0x0003e20000000800 */
[C---:B------:R-:W-:Y:S01]  /*5a30*/  HMMA.16816.F32 R104, R8.reuse, R36, R92 ;  /* 0x000000240868723c */ /* 0x040fe2000000185c */
[----:B------:R-:W-:Y:S01]  /*5a40*/  IMAD.MOV.U32 R75, RZ, RZ, R132 ;  /* 0x000000ffff4b7224 */ /* 0x000fe200078e0084 */
[----:B------:R-:W-:Y:S01]  /*5a50*/  LOP3.LUT R17, R5, UR14, R16, 0x96, !PT ;  /* 0x0000000e05117c12 */ /* 0x000fe2000f8e9610 */
[----:B--2---:R-:W-:Y:S01]  /*5a60*/  FFMA.FTZ R3, R140, UR7, -R20 ;  /* 0x000000078c037c23 */ /* 0x004fe20008010814 */
[----:B------:R-:W-:Y:S01]  /*5a70*/  PRMT R16, R45, 0x5410, R13 ;  /* 0x000054102d107816 */ /* 0x000fe2000000000d */
[----:B------:R-:W-:Y:S01]  /*5a80*/  IMAD.MOV.U32 R140, RZ, RZ, R202 ;  /* 0x000000ffff8c7224 */ /* 0x000fe200078e00ca */
[----:B------:R-:W-:Y:S01]  /*5a90*/  HMMA.16816.F32 R64, R8, R38, R64 ;  /* 0x000000260840723c */ /* 0x000fe20000001840 */
[----:B------:R2:W-:Y:S01]  /*5aa0*/  MUFU.EX2 R243, R3 ;  /* 0x0000000300f37308 */ /* 0x0005e20000000800 */
[----:B------:R-:W-:Y:S05]  /*5ab0*/  LDSM.16.MT88.4 R36, [R139+0x4c00] ;  /* 0x004c00008b24783b */ /* 0x000fea0000004200 */
[----:B------:R-:W-:Y:S01]  /*5ac0*/  LOP3.LUT R8, R26, 0xff, RZ, 0xc0, !PT ;  /* 0x000000ff1a087812 */ /* 0x000fe200078ec0ff */
[----:B-1----:R-:W-:-:S05]  /*5ad0*/  IMAD.WIDE.U32 R6, R6, -0x326172a9, RZ ;  /* 0xcd9e8d5706067825 */ /* 0x002fca00078e00ff */
[----:B------:R-:W-:Y:S01]  /*5ae0*/  LOP3.LUT R40, R7, UR6, R4, 0x96, !PT ;  /* 0x0000000607287c12 */ /* 0x000fe2000f8e9604 */
[----:B------:R-:W-:Y:S01]  /*5af0*/  IMAD.WIDE.U32 R4, R70, -0x2daee0ad, RZ ;  /* 0xd2511f5346047825 */ /* 0x000fe200078e00ff */
[----:B------:R-:W-:-:S03]  /*5b00*/  LOP3.LUT R69, R6, 0xffff, RZ, 0xc0, !PT ;  /* 0x0000ffff06457812 */ /* 0x000fc600078ec0ff */
[----:B--2---:R-:W-:Y:S01]  /*5b10*/  FFMA.FTZ R3, R131, UR7, -R20 ;  /* 0x0000000783037c23 */ /* 0x004fe20008010814 */
[----:B------:R-:W-:Y:S02]  /*5b20*/  LOP3.LUT R70, R6, 0xff, RZ, 0xc0, !PT ;  /* 0x000000ff06467812 */ /* 0x000fe400078ec0ff */
[----:B------:R-:W-:Y:S01]  /*5b30*/  LOP3.LUT R12, R4, 0xff, RZ, 0xc0, !PT ;  /* 0x000000ff040c7812 */ /* 0x000fe200078ec0ff */
[----:B------:R1:W-:Y:S01]  /*5b40*/  MUFU.EX2 R242, R3 ;  /* 0x0000000300f27308 */ /* 0x0003e20000000800 */
[--C-:B------:R-:W-:Y:S02]  /*5b50*/  SHF.R.U32.HI R7, RZ, 0x10, R4.reuse ;  /* 0x00000010ff077819 */ /* 0x100fe40000011604 */
[----:B------:R-:W-:Y:S02]  /*5b60*/  SHF.R.U32.HI R14, RZ, 0x18, R4 ;  /* 0x00000018ff0e7819 */ /* 0x000fe40000011604 */
[--C-:B------:R-:W-:Y:S02]  /*5b70*/  SHF.R.U32.HI R74, RZ, 0x10, R6.reuse ;  /* 0x00000010ff4a7819 */ /* 0x100fe40000011606 */
[----:B------:R-:W-:Y:S01]  /*5b80*/  SHF.R.U32.HI R71, RZ, 0x18, R6 ;  /* 0x00000018ff477819 */ /* 0x000fe20000011606 */
[----:B------:R-:W-:Y:S01]  /*5b90*/  FFMA.FTZ R6, R212, UR7, -R19 ;  /* 0x00000007d4067c23 */ /* 0x000fe20008010813 */
[----:B------:R-:W-:-:S03]  /*5ba0*/  LOP3.LUT R9, R7, 0xff, RZ, 0xc0, !PT ;  /* 0x000000ff07097812 */ /* 0x000fc600078ec0ff */
[----:B------:R2:W-:Y:S01]  /*5bb0*/  MUFU.EX2 R239, R6 ;  /* 0x0000000600ef7308 */ /* 0x0005e20000000800 */
[----:B-1----:R-:W-:-:S07]  /*5bc0*/  FFMA.FTZ R3, R130, UR7, -R20 ;  /* 0x0000000782037c23 */ /* 0x002fce0008010814 */
[----:B------:R1:W-:Y:S01]  /*5bd0*/  MUFU.EX2 R241, R3 ;  /* 0x0000000300f17308 */ /* 0x0003e20000000800 */
[----:B--2---:R-:W-:-:S04]  /*5be0*/  LOP3.LUT R6, R35, 0xff, RZ, 0xc0, !PT ;  /* 0x000000ff23067812 */ /* 0x004fc800078ec0ff */
[----:B------:R-:W-:Y:S01]  /*5bf0*/  PRMT R15, R6, 0x5410, R44 ;  /* 0x00005410060f7816 */ /* 0x000fe2000000002c */
[--C-:B------:R-:W-:Y:S01]  /*5c00*/  FFMA.FTZ R6, R213, UR7, -R19.reuse ;  /* 0x00000007d5067c23 */ /* 0x100fe20008010813 */
[----:B------:R-:W2:Y:S01]  /*5c10*/  LDSM.16.MT88.4 R44, [R204+0x4c00] ;  /* 0x004c0000cc2c783b */ /* 0x000ea20000004200 */
[----:B-1----:R-:W-:Y:S02]  /*5c20*/  LOP3.LUT R3, R5, UR23, R30, 0x96, !PT ;  /* 0x0000001705037c12 */ /* 0x002fe4000f8e961e */
[----:B------:R1:W-:Y:S01]  /*5c30*/  MUFU.EX2 R236, R6 ;  /* 0x0000000600ec7308 */ /* 0x0003e20000000800 */
[----:B------:R-:W-:Y:S01]  /*5c40*/  LOP3.LUT R5, R4, 0xffff, RZ, 0xc0, !PT ;  /* 0x0000ffff04057812 */ /* 0x000fe200078ec0ff */
[----:B------:R-:W-:Y:S01]  /*5c50*/  FFMA.FTZ R4, R153, UR7, -R19 ;  /* 0x0000000799047c23 */ /* 0x000fe20008010813 */
[----:B------:R-:W-:Y:S01]  /*5c60*/  LOP3.LUT R10, R3, 0xff, RZ, 0xc0, !PT ;  /* 0x000000ff030a7812 */ /* 0x000fe200078ec0ff */
[----:B------:R-:W-:Y:S01]  /*5c70*/  IMAD.MOV.U32 R153, RZ, RZ, R117 ;  /* 0x000000ffff997224 */ /* 0x000fe200078e0075 */
[----:B------:R-:W-:-:S02]  /*5c80*/  SHF.R.U32.HI R5, RZ, 0x8, R5 ;  /* 0x00000008ff057819 */ /* 0x000fc40000011605 */
[----:B------:R-:W-:Y:S01]  /*5c90*/  SHF.R.U32.HI R7, RZ, 0x10, R3 ;  /* 0x00000010ff077819 */ /* 0x000fe20000011603 */
[----:B------:R3:W-:Y:S01]  /*5ca0*/  MUFU.EX2 R238, R4 ;  /* 0x0000000400ee7308 */ /* 0x0007e20000000800 */
[----:B------:R-:W-:Y:S02]  /*5cb0*/  PRMT R12, R12, 0x5410, R5 ;  /* 0x000054100c0c7816 */ /* 0x000fe40000000005 */
[----:B------:R-:W-:Y:S02]  /*5cc0*/  LOP3.LUT R5, R3, 0xffff, RZ, 0xc0, !PT ;  /* 0x0000ffff03057812 */ /* 0x000fe400078ec0ff */
[----:B------:R-:W-:Y:S02]  /*5cd0*/  SHF.R.U32.HI R11, RZ, 0x18, R3 ;  /* 0x00000018ff0b7819 */ /* 0x000fe40000011603 */
[----:B------:R-:W-:Y:S02]  /*5ce0*/  LOP3.LUT R3, R26, 0xffff, RZ, 0xc0, !PT ;  /* 0x0000ffff1a037812 */ /* 0x000fe400078ec0ff */
[----:B-1----:R-:W-:Y:S01]  /*5cf0*/  PRMT R6, R9, 0x5410, R14 ;  /* 0x0000541009067816 */ /* 0x002fe2000000000e */
[----:B---3--:R-:W-:Y:S01]  /*5d00*/  FFMA.FTZ R4, R152, UR7, -R19 ;  /* 0x0000000798047c23 */ /* 0x008fe20008010813 */
[----:B------:R-:W-:-:S03]  /*5d10*/  IMAD.MOV.U32 R152, RZ, RZ, R113 ;  /* 0x000000ffff987224 */ /* 0x000fc600078e0071 */
[----:B------:R1:W3:Y:S02]  /*5d20*/  MUFU.EX2 R237, R4 ;  /* 0x0000000400ed7308 */ /* 0x0002e40000000800 */
[----:B-1----:R-:W-:Y:S02]  /*5d30*/  SHF.R.U32.HI R4, RZ, 0x8, R3 ;  /* 0x00000008ff047819 */ /* 0x002fe40000011603 */
[----:B------:R-:W-:Y:S02]  /*5d40*/  SHF.R.U32.HI R3, RZ, 0x8, R5 ;  /* 0x00000008ff037819 */ /* 0x000fe40000011605 */
[----:B------:R-:W-:Y:S01]  /*5d50*/  LOP3.LUT R5, R7, 0xff, RZ, 0xc0, !PT ;  /* 0x000000ff07057812 */ /* 0x000fe200078ec0ff */
[--C-:B------:R-:W-:Y:S01]  /*5d60*/  FFMA.FTZ R7, R154, UR7, -R21.reuse ;  /* 0x000000079a077c23 */ /* 0x100fe20008010815 */
[----:B------:R-:W-:Y:S01]  /*5d70*/  PRMT R14, R8, 0x5410, R4 ;  /* 0x00005410080e7816 */ /* 0x000fe20000000004 */
[----:B------:R-:W-:Y:S01]  /*5d80*/  FFMA.FTZ R4, R155, UR7, -R21 ;  /* 0x000000079b047c23 */ /* 0x000fe20008010815 */
[----:B------:R-:W-:Y:S01]  /*5d90*/  PRMT R8, R5, 0x5410, R11 ;  /* 0x0000541005087816 */ /* 0x000fe2000000000b */
[----:B------:R1:W-:Y:S01]  /*5da0*/  MUFU.EX2 R233, R7 ;  /* 0x0000000700e97308 */ /* 0x0003e20000000800 */
[----:B------:R-:W-:Y:S01]  /*5db0*/  HSET2.LE.AND R5, R6, R0, PT ;  /* 0x0000000006057233 */ /* 0x000fe20003803000 */
[----:B------:R-:W-:Y:S01]  /*5dc0*/  IMAD.MOV.U32 R155, RZ, RZ, R209 ;  /* 0x000000ffff9b7224 */ /* 0x000fe200078e00d1 */
[----:B---3--:R-:W-:Y:S01]  /*5dd0*/  F2FP.F16.F32.PACK_AB R6, R237, R238 ;  /* 0x000000eeed06723e */ /* 0x008fe200000000ff */
[----:B------:R-:W-:Y:S01]  /*5de0*/  IMAD.MOV.U32 R154, RZ, RZ, R112 ;  /* 0x000000ffff9a7224 */ /* 0x000fe200078e0070 */
[----:B------:R-:W-:-:S02]  /*5df0*/  PRMT R9, R10, 0x5410, R3 ;  /* 0x000054100a097816 */ /* 0x000fc40000000003 */
[--C-:B------:R-:W-:Y:S01]  /*5e00*/  HSET2.LE.AND R3, R12, R0.reuse, PT ;  /* 0x000000000c037233 */ /* 0x100fe20003803000 */
[----:B------:R3:W4:Y:S01]  /*5e10*/  MUFU.EX2 R235, R4 ;  /* 0x0000000400eb7308 */ /* 0x0007220000000800 */
[----:B------:R-:W-:Y:S02]  /*5e20*/  LOP3.LUT R11, R5, R6, RZ, 0xc0, !PT ;  /* 0x00000006050b7212 */ /* 0x000fe400078ec0ff */
[----:B------:R-:W-:Y:S02]  /*5e30*/  HSET2.LE.AND R5, R8, R0, PT ;  /* 0x0000000008057233 */ /* 0x000fe40003803000 */
[----:B------:R-:W-:Y:S02]  /*5e40*/  F2FP.F16.F32.PACK_AB R6, R236, R239 ;  /* 0x000000efec06723e */ /* 0x000fe400000000ff */
[----:B------:R-:W-:Y:S01]  /*5e50*/  F2FP.F16.F32.PACK_AB R12, R247, R248 ;  /* 0x000000f8f70c723e */ /* 0x000fe200000000ff */
[----:B-1----:R-:W-:-:S04]  /*5e60*/  FFMA.FTZ R7, R216, UR7, -R21 ;  /* 0x00000007d8077c23 */ /* 0x002fc80008010815 */
[----:B------:R1:W-:Y:S01]  /*5e70*/  MUFU.EX2 R216, R7 ;  /* 0x0000000700d87308 */ /* 0x0003e20000000800 */
[----:B---3--:R-:W-:-:S04]  /*5e80*/  F2FP.F16.F32.PACK_AB R4, R241, R242 ;  /* 0x000000f2f104723e */ /* 0x008fc800000000ff */
[----:B------:R-:W-:Y:S02]  /*5e90*/  LOP3.LUT R10, R3, R4, RZ, 0xc0, !PT ;  /* 0x00000004030a7212 */ /* 0x000fe400078ec0ff */
[----:B------:R-:W-:Y:S02]  /*5ea0*/  HSET2.LE.AND R3, R9, R0, PT ;  /* 0x0000000009037233 */ /* 0x000fe40003803000 */
[----:B------:R-:W-:Y:S01]  /*5eb0*/  LOP3.LUT R9, R5, R6, RZ, 0xc0, !PT ;  /* 0x0000000605097212 */ /* 0x000fe200078ec0ff */
[----:B------:R-:W-:Y:S01]  /*5ec0*/  FFMA.FTZ R5, R214, UR7, -R21 ;  /* 0x00000007d6057c23 */ /* 0x000fe20008010815 */
[----:B------:R-:W-:Y:S01]  /*5ed0*/  F2FP.F16.F32.PACK_AB R4, R243, R244 ;  /* 0x000000f4f304723e */ /* 0x000fe200000000ff */
[----:B------:R-:W-:Y:S02]  /*5ee0*/  IMAD.MOV.U32 R214, RZ, RZ, R133 ;  /* 0x000000ffffd67224 */ /* 0x000fe400078e0085 */
[----:B------:R4:W3:Y:S01]  /*5ef0*/  MUFU.EX2 R213, R5 ;  /* 0x0000000500d57308 */ /* 0x0008e20000000800 */
[----:B------:R-:W-:Y:S01]  /*5f00*/  LOP3.LUT R8, R3, R4, RZ, 0xc0, !PT ;  /* 0x0000000403087212 */ /* 0x000fe200078ec0ff */
[----:B-1----:R-:W-:Y:S01]  /*5f10*/  IMAD.WIDE.U32 R6, R17, -0x2daee0ad, RZ ;  /* 0xd2511f5311067825 */ /* 0x002fe200078e00ff */
[----:B------:R-:W-:-:S02]  /*5f20*/  SHF.R.U32.HI R3, RZ, 0x10, R26 ;  /* 0x00000010ff037819 */ /* 0x000fc4000001161a */
[----:B------:R-:W-:Y:S01]  /*5f30*/  SHF.R.U32.HI R4, RZ, 0x18, R26 ;  /* 0x00000018ff047819 */ /* 0x000fe2000001161a */
[----:B------:R-:W-:Y:S01]  /*5f40*/  IMAD.MOV.U32 R133, RZ, RZ, R49 ;  /* 0x000000ffff857224 */ /* 0x000fe200078e0031 */
[----:B------:R-:W-:Y:S01]  /*5f50*/  LOP3.LUT R3, R3, 0xff, RZ, 0xc0, !PT ;  /* 0x000000ff03037812 */ /* 0x000fe200078ec0ff */
[C---:B--2---:R-:W-:Y:S01]  /*5f60*/  HMMA.16816.F32 R92, R8.reuse, R44, R84 ;  /* 0x0000002c085c723c */ /* 0x044fe20000001854 */
[----:B------:R-:W-:Y:S02]  /*5f70*/  LOP3.LUT R35, R6, 0xffff, RZ, 0xc0, !PT ;  /* 0x0000ffff06237812 */ /* 0x000fe400078ec0ff */
[----:B------:R-:W-:Y:S02]  /*5f80*/  PRMT R13, R3, 0x5410, R4 ;  /* 0x00005410030d7816 */ /* 0x000fe40000000004 */
[--C-:B------:R-:W-:Y:S01]  /*5f90*/  HSET2.LE.AND R3, R15, R0.reuse, PT ;  /* 0x000000000f037233 */ /* 0x100fe20003803000 */
[----:B------:R-:W-:Y:S01]  /*5fa0*/  HMMA.16816.F32 R88, R8, R36, R80 ;  /* 0x000000240858723c */ /* 0x000fe20000001850 */
[----:B------:R-:W-:-:S02]  /*5fb0*/  HSET2.LE.AND R4, R16, R0, PT ;  /* 0x0000000010047233 */ /* 0x000fc40003803000 */
[----:B----4-:R-:W-:Y:S02]  /*5fc0*/  F2FP.F16.F32.PACK_AB R5, R233, R235 ;  /* 0x000000ebe905723e */ /* 0x010fe400000000ff */
[----:B------:R-:W-:Y:S01]  /*5fd0*/  LOP3.LUT R43, R6, 0xff, RZ, 0xc0, !PT ;  /* 0x000000ff062b7812 */ /* 0x000fe200078ec0ff */
[C---:B------:R-:W-:Y:S01]  /*5fe0*/  HMMA.16816.F32 R96, R8.reuse, R38, R60 ;  /* 0x000000260860723c */ /* 0x040fe2000000183c */
[----:B------:R-:W-:Y:S02]  /*5ff0*/  LOP3.LUT R31, R3, R5, RZ, 0xc0, !PT ;  /* 0x00000005031f7212 */ /* 0x000fe400078ec0ff */
[----:B------:R-:W-:Y:S02]  /*6000*/  LOP3.LUT R30, R4, R12, RZ, 0xc0, !PT ;  /* 0x0000000c041e7212 */ /* 0x000fe400078ec0ff */
[--C-:B------:R-:W-:Y:S01]  /*6010*/  HSET2.LE.AND R3, R13, R0.reuse, PT ;  /* 0x000000000d037233 */ /* 0x100fe20003803000 */
[----:B------:R-:W-:Y:S01]  /*6020*/  HMMA.16816.F32 R84, R8, R46, R56 ;  /* 0x0000002e0854723c */ /* 0x000fe20000001838 */
[----:B------:R-:W-:Y:S01]  /*6030*/  HSET2.LE.AND R4, R14, R0, PT ;  /* 0x000000000e047233 */ /* 0x000fe20003803000 */
[----:B------:R-:W-:Y:S01]  /*6040*/  IMAD.MOV.U32 R62, RZ, RZ, R211 ;  /* 0x000000ffff3e7224 */ /* 0x000fe200078e00d3 */
[----:B---3--:R-:W-:Y:S01]  /*6050*/  F2FP.F16.F32.PACK_AB R5, R213, R216 ;  /* 0x000000d8d505723e */ /* 0x008fe200000000ff */
[----:B------:R-:W-:Y:S01]  /*6060*/  IMAD.MOV.U32 R63, RZ, RZ, R127 ;  /* 0x000000ffff3f7224 */ /* 0x000fe200078e007f */
[----:B------:R-:W-:Y:S01]  /*6070*/  F2FP.F16.F32.PACK_AB R12, R249, R214 ;  /* 0x000000d6f90c723e */ /* 0x000fe200000000ff */
[----:B------:R-:W-:Y:S01]  /*6080*/  FFMA.FTZ R13, R144, UR7, -R18 ;  /* 0x00000007900d7c23 */ /* 0x000fe20008010812 */
[----:B------:R-:W-:Y:S01]  /*6090*/  IMAD.WIDE.U32 R8, R199, -0x2daee0ad, RZ ;  /* 0xd2511f53c7087825 */ /* 0x000fe200078e00ff */
[----:B------:R-:W-:-:S02]  /*60a0*/  LOP3.LUT R29, R3, R5, RZ, 0xc0, !PT ;  /* 0x00000005031d7212 */ /* 0x000fc400078ec0ff */
[----:B------:R-:W-:Y:S01]  /*60b0*/  SHF.R.U32.HI R42, RZ, 0x10, R6 ;  /* 0x00000010ff2a7819 */ /* 0x000fe20000011606 */
[----:B------:R-:W-:Y:S01]  /*60c0*/  IMAD.MOV.U32 R59, RZ, RZ, R208 ;  /* 0x000000ffff3b7224 */ /* 0x000fe200078e00d0 */
[----:B------:R-:W-:Y:S01]  /*60d0*/  SHF.R.U32.HI R41, RZ, 0x18, R6 ;  /* 0x00000018ff297819 */ /* 0x000fe20000011606 */
[----:B------:R-:W-:Y:S01]  /*60e0*/  FFMA.FTZ R6, R215, UR7, -R18 ;  /* 0x00000007d7067c23 */ /* 0x000fe20008010812 */
[----:B------:R-:W-:Y:S01]  /*60f0*/  LOP3.LUT R28, R4, R12, RZ, 0xc0, !PT ;  /* 0x0000000c041c7212 */ /* 0x000fe200078ec0ff */
[----:B------:R-:W-:Y:S01]  /*6100*/  IMAD.WIDE.U32 R4, R27, -0x2daee0ad, RZ ;  /* 0xd2511f531b047825 */ /* 0x000fe200078e00ff */
[----:B------:R-:W-:Y:S01]  /*6110*/  LOP3.LUT R3, R9, UR19, R78, 0x96, !PT ;  /* 0x0000001309037c12 */ /* 0x000fe2000f8e964e */
[----:B------:R1:W-:Y:S01]  /*6120*/  MUFU.EX2 R212, R6 ;  /* 0x0000000600d47308 */ /* 0x0003e20000000800 */
[----:B------:R-:W-:Y:S01]  /*6130*/  LOP3.LUT R48, R7, UR23, R24, 0x96, !PT ;  /* 0x0000001707307c12 */ /* 0x000fe2000f8e9618 */
[----:B------:R-:W-:Y:S01]  /*6140*/  IMAD.MOV.U32 R215, RZ, RZ, R174 ;  /* 0x000000ffffd77224 */ /* 0x000fe200078e00ae */
[----:B------:R-:W-:Y:S01]  /*6150*/  LOP3.LUT R49, R5, UR23, R32, 0x96, !PT ;  /* 0x0000001705317c12 */ /* 0x000fe2000f8e9620 */
[----:B------:R-:W-:Y:S01]  /*6160*/  HMMA.16816.F32 R80, R28, R36, R52 ;  /* 0x000000241c50723c */ /* 0x000fe20000001834 */
[C---:B------:R-:W-:Y:S01]  /*6170*/  LOP3.LUT R27, R4.reuse, 0xffff, RZ, 0xc0, !PT ;  /* 0x0000ffff041b7812 */ /* 0x040fe200078ec0ff */
[----:B------:R-:W-:Y:S01]  /*6180*/  IMAD.MOV.U32 R56, RZ, RZ, R50 ;  /* 0x000000ffff387224 */ /* 0x000fe200078e0032 */
[----:B------:R-:W-:Y:S01]  /*6190*/  SHF.R.U32.HI R33, RZ, 0x10, R4 ;  /* 0x00000010ff217819 */ /* 0x000fe20000011604 */
[----:B------:R-:W-:Y:S01]  /*61a0*/  FFMA.FTZ R12, R145, UR7, -R18 ;  /* 0x00000007910c7c23 */ /* 0x000fe20008010812 */
[----:B------:R-:W-:Y:S01]  /*61b0*/  SHF.R.U32.HI R32, RZ, 0x18, R4 ;  /* 0x00000018ff207819 */ /* 0x000fe20000011604 */
[----:B------:R-:W-:Y:S01]  /*61c0*/  MUFU.EX2 R132, R13 ;  /* 0x0000000d00847308 */ /* 0x000fe20000000800 */
[----:B------:R-:W-:Y:S01]  /*61d0*/  IMAD.MOV.U32 R37, RZ, RZ, R34 ;  /* 0x000000ffff257224 */ /* 0x000fe200078e0022 */
[----:B------:R-:W-:Y:S01]  /*61e0*/  LOP3.LUT R34, R4, 0xff, RZ, 0xc0, !PT ;  /* 0x000000ff04227812 */ /* 0x000fe200078ec0ff */
[----:B------:R-:W-:-:S04]  /*61f0*/  IMAD.WIDE.U32 R4, R197, -0x2daee0ad, RZ ;  /* 0xd2511f53c5047825 */ /* 0x000fc800078e00ff */
[----:B-1----:R-:W-:-:S04]  /*6200*/  IMAD.WIDE.U32 R6, R3, -0x326172a9, RZ ;  /* 0xcd9e8d5703067825 */ /* 0x002fc800078e00ff */
[----:B------:R-:W-:Y:S01]  /*6210*/  FFMA.FTZ R3, R169, UR7, -R18 ;  /* 0x00000007a9037c23 */ /* 0x000fe20008010812 */
[----:B------:R-:W-:Y:S01]  /*6220*/  LOP3.LUT R10, R5, UR17, R8, 0x96, !PT ;  /* 0x00000011050a7c12 */ /* 0x000fe2000f8e9608 */
[----:B------:R-:W-:Y:S01]  /*6230*/  FFMA.FTZ R5, R168, UR7, -R18 ;  /* 0x00000007a8057c23 */ /* 0x000fe20008010812 */
[----:B------:R-:W-:Y:S01]  /*6240*/  IMAD.MOV.U32 R52, RZ, RZ, R210 ;  /* 0x000000ffff347224 */ /* 0x000fe200078e00d2 */
[----:B------:R1:W-:Y:S01]  /*6250*/  MUFU.EX2 R211, R3 ;  /* 0x0000000300d37308 */ /* 0x0003e20000000800 */
[----:B------:R-:W-:Y:S02]  /*6260*/  IMAD.MOV.U32 R168, RZ, RZ, R203 ;  /* 0x000000ffffa87224 */ /* 0x000fe400078e00cb */
[----:B------:R-:W-:Y:S02]  /*6270*/  IMAD.MOV.U32 R169, RZ, RZ, R200 ;  /* 0x000000ffffa97224 */ /* 0x000fe400078e00c8 */
[----:B------:R-:W-:Y:S02]  /*6280*/  IMAD.MOV.U32 R53, RZ, RZ, R133 ;  /* 0x000000ffff357224 */ /* 0x000fe400078e0085 */
[----:B------:R-:W-:Y:S01]  /*6290*/  IMAD.MOV.U32 R54, RZ, RZ, R126 ;  /* 0x000000ffff367224 */ /* 0x000fe200078e007e */
[----:B------:R2:W-:Y:S01]  /*62a0*/  MUFU.EX2 R210, R5 ;  /* 0x0000000500d27308 */ /* 0x0005e20000000800 */
[----:B------:R-:W-:-:S02]  /*62b0*/  IMAD.MOV.U32 R57, RZ, RZ, R142 ;  /* 0x000000ffff397224 */ /* 0x000fc400078e008e */
[----:B------:R-:W-:Y:S02]  /*62c0*/  IMAD.MOV.U32 R36, RZ, RZ, R103 ;  /* 0x000000ffff247224 */ /* 0x000fe400078e0067 */
[----:B------:R-:W-:Y:S02]  /*62d0*/  IMAD.MOV.U32 R142, RZ, RZ, R102 ;  /* 0x000000ffff8e7224 */ /* 0x000fe400078e0066 */
[----:B------:R-:W-:Y:S01]  /*62e0*/  IMAD.MOV.U32 R55, RZ, RZ, R125 ;  /* 0x000000ffff377224 */ /* 0x000fe200078e007d */
[----:B------:R-:W-:Y:S01]  /*62f0*/  MUFU.EX2 R133, R12 ;  /* 0x0000000c00857308 */ /* 0x000fe20000000800 */
[----:B-1----:R-:W-:Y:S01]  /*6300*/  LOP3.LUT R3, R7, UR18, R68, 0x96, !PT ;  /* 0x0000001207037c12 */ /* 0x002fe2000f8e9644 */
[----:B------:R-:W-:-:S04]  /*6310*/  IMAD.MOV.U32 R58, RZ, RZ, R116 ;  /* 0x000000ffff3a7224 */ /* 0x000fc800078e0074 */
[----:B------:R-:W-:-:S04]  /*6320*/  IMAD.WIDE.U32 R8, R3, -0x2daee0ad, RZ ;  /* 0xd2511f5303087825 */ /* 0x000fc800078e00ff */
[----:B------:R-:W-:Y:S01]  /*6330*/  FFMA.FTZ R3, R159, UR7, -R18 ;  /* 0x000000079f037c23 */ /* 0x000fe20008010812 */
[----:B------:R-:W-:-:S03]  /*6340*/  IMAD.MOV.U32 R159, RZ, RZ, R54 ;  /* 0x000000ffff9f7224 */ /* 0x000fc600078e0036 */
[----:B------:R1:W-:Y:S01]  /*6350*/  MUFU.EX2 R209, R3 ;  /* 0x0000000300d17308 */ /* 0x0003e20000000800 */
[----:B------:R-:W-:Y:S01]  /*6360*/  LOP3.LUT R7, R9, UR15, R4, 0x96, !PT ;  /* 0x0000000f09077c12 */ /* 0x000fe2000f8e9604 */
[----:B--2---:R-:W-:-:S04]  /*6370*/  IMAD.WIDE.U32 R4, R10, -0x326172a9, RZ ;  /* 0xcd9e8d570a047825 */ /* 0x004fc800078e00ff */
[----:B------:R-:W-:Y:S01]  /*6380*/  IMAD.WIDE.U32 R14, R7, -0x326172a9, RZ ;  /* 0xcd9e8d57070e7825 */ /* 0x000fe200078e00ff */
[----:B------:R-:W-:-:S03]  /*6390*/  LOP3.LUT R6, R5, UR16, R6, 0x96, !PT ;  /* 0x0000001005067c12 */ /* 0x000fc6000f8e9606 */
[----:B------:R-:W-:Y:S01]  /*63a0*/  IMAD.MOV.U32 R54, RZ, RZ, R121 ;  /* 0x000000ffff367224 */ /* 0x000fe200078e0079 */
[----:B------:R-:W-:Y:S01]  /*63b0*/  LOP3.LUT R4, R15, UR14, R4, 0x96, !PT ;  /* 0x0000000e0f047c12 */ /* 0x000fe2000f8e9604 */
[----:B------:R-:W-:-:S04]  /*63c0*/  IMAD.WIDE.U32 R6, R6, -0x2daee0ad, RZ ;  /* 0xd2511f5306067825 */ /* 0x000fc800078e00ff */
[----:B------:R-:W-:Y:S01]  /*63d0*/  FFMA.FTZ R15, R129, UR7, -R18 ;  /* 0x00000007810f7c23 */ /* 0x000fe20008010812 */
[----:B------:R-:W-:-:S04]  /*63e0*/  IMAD.WIDE.U32 R4, R4, -0x2daee0ad, RZ ;  /* 0xd2511f5304047825 */ /* 0x000fc800078e00ff */
[----:B-1----:R-:W-:Y:S01]  /*63f0*/  FFMA.FTZ R3, R157, UR7, -R18 ;  /* 0x000000079d037c23 */ /* 0x002fe20008010812 */
[----:B------:R-:W-:Y:S01]  /*6400*/  LOP3.LUT R16, R7, UR5, R8, 0x96, !PT ;  /* 0x0000000507107c12 */ /* 0x000fe2000f8e9608 */
[----:B------:R-:W-:Y:S01]  /*6410*/  MUFU.EX2 R117, R15 ;  /* 0x0000000f00757308 */ /* 0x000fe20000000800 */
[----:B------:R-:W-:Y:S01]  /*6420*/  IMAD.WIDE.U32 R8, R201, -0x2daee0ad, RZ ;  /* 0xd2511f53c9087825 */ /* 0x000fe200078e00ff */
[----:B------:R-:W-:Y:S02]  /*6430*/  LOP3.LUT R17, R5, UR23, R6, 0x96, !PT ;  /* 0x0000001705117c12 */ /* 0x000fe4000f8e9606 */
[C---:B------:R-:W-:Y:S01]  /*6440*/  LOP3.LUT R23, R4.reuse, 0xffff, RZ, 0xc0, !PT ;  /* 0x0000ffff04177812 */ /* 0x040fe200078ec0ff */
[----:B------:R-:W-:Y:S01]  /*6450*/  FFMA.FTZ R5, R147, UR7, -R18 ;  /* 0x0000000793057c23 */ /* 0x000fe20008010812 */
[----:B------:R-:W-:Y:S01]  /*6460*/  LOP3.LUT R26, R4, 0xff, RZ, 0xc0, !PT ;  /* 0x000000ff041a7812 */ /* 0x000fe200078ec0ff */
[----:B------:R-:W-:Y:S01]  /*6470*/  IMAD.MOV.U32 R157, RZ, RZ, R36 ;  /* 0x000000ffff9d7224 */ /* 0x000fe200078e0024 */
[----:B------:R1:W-:Y:S01]  /*6480*/  MUFU.EX2 R208, R3 ;  /* 0x0000000300d07308 */ /* 0x0003e20000000800 */
[--C-:B------:R-:W-:Y:S01]  /*6490*/  SHF.R.U32.HI R24, RZ, 0x10, R4.reuse ;  /* 0x00000010ff187819 */ /* 0x100fe20000011604 */
[----:B------:R-:W-:Y:S01]  /*64a0*/  HMMA.16816.F32 R64, R28, R46, R64 ;  /* 0x0000002e1c40723c */ /* 0x000fe20000001840 */
[----:B------:R-:W-:Y:S01]  /*64b0*/  SHF.R.U32.HI R25, RZ, 0x18, R4 ;  /* 0x00000018ff197819 */ /* 0x000fe20000011604 */
[----:B------:R-:W-:Y:S01]  /*64c0*/  FFMA.FTZ R4, R148, UR7, -R18 ;  /* 0x0000000794047c23 */ /* 0x000fe20008010812 */
[----:B------:R-:W-:-:S02]  /*64d0*/  IMAD.MOV.U32 R148, RZ, RZ, R114 ;  /* 0x000000ffff947224 */ /* 0x000fc400078e0072 */
[----:B------:R-:W-:Y:S01]  /*64e0*/  IMAD.MOV.U32 R144, RZ, RZ, R63 ;  /* 0x000000ffff907224 */ /* 0x000fe200078e003f */
[----:B------:R-:W-:Y:S01]  /*64f0*/  MUFU.EX2 R199, R4 ;  /* 0x0000000400c77308 */ /* 0x000fe20000000800 */
[----:B------:R-:W-:Y:S02]  /*6500*/  IMAD.MOV.U32 R147, RZ, RZ, R240 ;  /* 0x000000ffff937224 */ /* 0x000fe400078e00f0 */
[----:B------:R-:W-:Y:S01]  /*6510*/  IMAD.MOV.U32 R145, RZ, RZ, R154 ;  /* 0x000000ffff917224 */ /* 0x000fe200078e009a */
[----:B------:R2:W5:Y:S04]  /*6520*/  LDL.LU R240, [R1+0x7c] ;  /* 0x00007c0001f07983 */ /* 0x0005680000300800 */
[----:B------:R3:W-:Y:S01]  /*6530*/  MUFU.EX2 R197, R5 ;  /* 0x0000000500c57308 */ /* 0x0007e20000000800 */
[----:B-1----:R-:W-:Y:S01]  /*6540*/  FFMA.FTZ R3, R156, UR7, -R18 ;  /* 0x000000079c037c23 */ /* 0x002fe20008010812 */
[----:B------:R-:W-:-:S02]  /*6550*/  IMAD.MOV.U32 R156, RZ, RZ, R52 ;  /* 0x000000ffff9c7224 */ /* 0x000fc400078e0034 */
[----:B------:R-:W-:-:S04]  /*6560*/  IMAD.MOV.U32 R52, RZ, RZ, R122 ;  /* 0x000000ffff347224 */ /* 0x000fc800078e007a */
[----:B------:R1:W-:Y:S01]  /*6570*/  MUFU.EX2 R203, R3 ;  /* 0x0000000300cb7308 */ /* 0x0003e20000000800 */
[----:B---3--:R-:W-:-:S05]  /*6580*/  IMAD.WIDE.U32 R4, R101, -0x2daee0ad, RZ ;  /* 0xd2511f5365047825 */ /* 0x008fca00078e00ff */
[----:B------:R-:W-:Y:S01]  /*6590*/  LOP3.LUT R5, R5, UR17, R8, 0x96, !PT ;  /* 0x0000001105057c12 */ /* 0x000fe2000f8e9608 */
[----:B-1----:R-:W-:Y:S01]  /*65a0*/  FFMA.FTZ R3, R151, UR7, -R18 ;  /* 0x0000000797037c23 */ /* 0x002fe20008010812 */
[----:B------:R-:W-:-:S03]  /*65b0*/  IMAD.MOV.U32 R151, RZ, RZ, R37 ;  /* 0x000000ffff977224 */ /* 0x000fc600078e0025 */
[----:B------:R1:W-:Y:S02]  /*65c0*/  MUFU.EX2 R202, R3 ;  /* 0x0000000300ca7308 */ /* 0x0003e40000000800 */
[----:B-1----:R-:W-:Y:S01]  /*65d0*/  FFMA.FTZ R3, R149, UR7, -R18 ;  /* 0x0000000795037c23 */ /* 0x002fe20008010812 */
[----:B------:R-:W-:Y:S02]  /*65e0*/  IMAD.MOV.U32 R149, RZ, RZ, R53 ;  /* 0x000000ffff957224 */ /* 0x000fe400078e0035 */
[----:B------:R-:W-:-:S03]  /*65f0*/  IMAD.MOV.U32 R53, RZ, RZ, R123 ;  /* 0x000000ffff357224 */ /* 0x000fc600078e007b */
[----:B------:R1:W-:Y:S02]  /*6600*/  MUFU.EX2 R200, R3 ;  /* 0x0000000300c87308 */ /* 0x0003e40000000800 */
[----:B-1----:R-:W-:Y:S01]  /*6610*/  FFMA.FTZ R3, R150, UR7, -R18 ;  /* 0x0000000796037c23 */ /* 0x002fe20008010812 */
[----:B------:R-:W-:-:S05]  /*6620*/  IMAD.MOV.U32 R150, RZ, RZ, R118 ;  /* 0x000000ffff967224 */ /* 0x000fca00078e0076 */
[----:B------:R1:W-:Y:S02]  /*6630*/  MUFU.EX2 R201, R3 ;  /* 0x0000000300c97308 */ /* 0x0003e40000000800 */
[----:B-1----:R-:W-:Y:S01]  /*6640*/  LOP3.LUT R3, R9, UR19, R78, 0x96, !PT ;  /* 0x0000001309037c12 */ /* 0x002fe2000f8e964e */
[--C-:B------:R-:W-:Y:S01]  /*6650*/  FFMA.FTZ R9, R146, UR7, -R18.reuse ;  /* 0x0000000792097c23 */ /* 0x100fe20008010812 */
[----:B------:R-:W-:Y:S01]  /*6660*/  FFMA.FTZ R18, R128, UR7, -R18 ;  /* 0x0000000780127c23 */ /* 0x000fe20008010812 */
[----:B------:R-:W-:Y:S02]  /*6670*/  IMAD.MOV.U32 R78, RZ, RZ, R115 ;  /* 0x000000ffff4e7224 */ /* 0x000fe400078e0073 */
[----:B------:R-:W-:Y:S01]  /*6680*/  IMAD.WIDE.U32 R6, R3, -0x326172a9, RZ ;  /* 0xcd9e8d5703067825 */ /* 0x000fe200078e00ff */
[----:B------:R1:W-:Y:S04]  /*6690*/  MUFU.EX2 R174, R9 ;  /* 0x0000000900ae7308 */ /* 0x0003e80000000800 */
[----:B------:R-:W-:Y:S01]  /*66a0*/  LOP3.LUT R3, R7, UR18, R68, 0x96, !PT ;  /* 0x0000001207037c12 */ /* 0x000fe2000f8e9644 */
[----:B------:R-:W-:Y:S03]  /*66b0*/  HMMA.16816.F32 R36, R28, R38, R108 ;  /* 0x000000261c24723c */ /* 0x000fe6000000186c */
[----:B------:R-:W-:Y:S01]  /*66c0*/  MUFU.EX2 R116, R18 ;  /* 0x0000001200747308 */ /* 0x000fe20000000800 */
[----:B------:R-:W-:-:S05]  /*66d0*/  IMAD.WIDE.U32 R10, R3, -0x2daee0ad, RZ ;  /* 0xd2511f53030a7825 */ /* 0x000fca00078e00ff */
[----:B------:R-:W-:Y:S01]  /*66e0*/  LOP3.LUT R3, R11, UR15, R4, 0x96, !PT ;  /* 0x0000000f0b037c12 */ /* 0x000fe2000f8e9604 */
[----:B------:R-:W-:-:S04]  /*66f0*/  IMAD.WIDE.U32 R4, R5, -0x326172a9, RZ ;  /* 0xcd9e8d5705047825 */ /* 0x000fc800078e00ff */
[----:B-1----:R-:W-:Y:S01]  /*6700*/  IMAD.WIDE.U32 R8, R3, -0x326172a9, RZ ;  /* 0xcd9e8d5703087825 */ /* 0x002fe200078e00ff */
[----:B------:R-:W-:-:S04]  /*6710*/  LOP3.LUT R6, R5, UR16, R6, 0x96, !PT ;  /* 0x0000001005067c12 */ /* 0x000fc8000f8e9606 */
[----:B------:R-:W-:Y:S01]  /*6720*/  LOP3.LUT R3, R9, UR14, R4, 0x96, !PT ;  /* 0x0000000e09037c12 */ /* 0x000fe2000f8e9604 */
[----:B------:R-:W-:-:S04]  /*6730*/  IMAD.WIDE.U32 R6, R6, -0x2daee0ad, RZ ;  /* 0xd2511f5306067825 */ /* 0x000fc800078e00ff */
[----:B------:R-:W-:-:S04]  /*6740*/  IMAD.WIDE.U32 R4, R3, -0x2daee0ad, RZ ;  /* 0xd2511f5303047825 */ /* 0x000fc800078e00ff */
[--C-:B------:R-:W-:Y:S01]  /*6750*/  FFMA.FTZ R3, R217, UR7, -R21.reuse ;  /* 0x00000007d9037c23 */ /* 0x100fe20008010815 */
[----:B------:R-:W-:Y:S01]  /*6760*/  LOP3.LUT R10, R7, UR5, R10, 0x96, !PT ;  /* 0x00000005070a7c12 */ /* 0x000fe2000f8e960a */
[----:B------:R-:W-:Y:S01]  /*6770*/  FFMA.FTZ R7, R218, UR7, -R21 ;  /* 0x00000007da077c23 */ /* 0x000fe20008010815 */
[----:B------:R-:W-:Y:S01]  /*6780*/  IMAD.MOV.U32 R218, RZ, RZ, R169 ;  /* 0x000000ffffda7224 */ /* 0x000fe200078e00a9 */
[----:B------:R1:W-:Y:S01]  /*6790*/  MUFU.EX2 R129, R3 ;  /* 0x0000000300817308 */ /* 0x0003e20000000800 */
[----:B------:R-:W-:Y:S01]  /*67a0*/  LOP3.LUT R50, R5, UR23, R6, 0x96, !PT ;  /* 0x0000001705327c12 */ /* 0x000fe2000f8e9606 */
[----:B------:R-:W-:Y:S01]  /*67b0*/  IMAD.MOV.U32 R169, RZ, RZ, R141 ;  /* 0x000000ffffa97224 */ /* 0x000fe200078e008d */
[C---:B------:R-:W-:Y:S01]  /*67c0*/  LOP3.LUT R60, R4.reuse, 0xffff, RZ, 0xc0, !PT ;  /* 0x0000ffff043c7812 */ /* 0x040fe200078ec0ff */
[----:B------:R-:W-:Y:S01]  /*67d0*/  IMAD.MOV.U32 R141, RZ, RZ, R119 ;  /* 0x000000ffff8d7224 */ /* 0x000fe200078e0077 */
[----:B------:R-:W-:Y:S02]  /*67e0*/  LOP3.LUT R73, R4, 0xff, RZ, 0xc0, !PT ;  /* 0x000000ff04497812 */ /* 0x000fe400078ec0ff */
[--C-:B------:R-:W-:Y:S01]  /*67f0*/  SHF.R.U32.HI R61, RZ, 0x10, R4.reuse ;  /* 0x00000010ff3d7819 */ /* 0x100fe20000011604 */
[----:B------:R3:W-:Y:S01]  /*6800*/  MUFU.EX2 R131, R7 ;  /* 0x0000000700837308 */ /* 0x0007e20000000800 */
[----:B------:R-:W-:Y:S01]  /*6810*/  SHF.R.U32.HI R72, RZ, 0x18, R4 ;  /* 0x00000018ff487819 */ /* 0x000fe20000011604 */
[----:B------:R-:W-:-:S05]  /*6820*/  IMAD.WIDE.U32 R4, R16, -0x326172a9, RZ ;  /* 0xcd9e8d5710047825 */ /* 0x000fca00078e00ff */
[----:B------:R-:W-:Y:S01]  /*6830*/  LOP3.LUT R9, R5, UR6, R14, 0x96, !PT ;  /* 0x0000000605097c12 */ /* 0x000fe2000f8e960e */
[----:B-1----:R-:W-:Y:S01]  /*6840*/  FFMA.FTZ R3, R177, UR7, -R21 ;  /* 0x00000007b1037c23 */ /* 0x002fe20008010815 */
[C---:B------:R-:W-:Y:S02]  /*6850*/  LOP3.LUT R11, R4.reuse, 0xff, RZ, 0xc0, !PT ;  /* 0x000000ff040b7812 */ /* 0x040fe400078ec0ff */
[--C-:B------:R-:W-:Y:S01]  /*6860*/  SHF.R.U32.HI R12, RZ, 0x10, R4.reuse ;  /* 0x00000010ff0c7819 */ /* 0x100fe20000011604 */
[----:B------:R1:W-:Y:S01]  /*6870*/  MUFU.EX2 R130, R3 ;  /* 0x0000000300827308 */ /* 0x0003e20000000800 */
[----:B------:R-:W-:Y:S02]  /*6880*/  SHF.R.U32.HI R13, RZ, 0x18, R4 ;  /* 0x00000018ff0d7819 */ /* 0x000fe40000011604 */
[----:B---3--:R-:W-:Y:S01]  /*6890*/  LOP3.LUT R7, R4, 0xffff, RZ, 0xc0, !PT ;  /* 0x0000ffff04077812 */ /* 0x008fe200078ec0ff */
[----:B------:R-:W-:-:S03]  /*68a0*/  IMAD.WIDE.U32 R4, R10, -0x326172a9, RZ ;  /* 0xcd9e8d570a047825 */ /* 0x000fc600078e00ff */
[C---:B------:R-:W-:Y:S02]  /*68b0*/  LOP3.LUT R101, R4.reuse, 0xffff, RZ, 0xc0, !PT ;  /* 0x0000ffff04657812 */ /* 0x040fe400078ec0ff */
[----:B------:R-:W-:Y:S02]  /*68c0*/  LOP3.LUT R112, R4, 0xff, RZ, 0xc0, !PT ;  /* 0x000000ff04707812 */ /* 0x000fe400078ec0ff */
[--C-:B------:R-:W-:Y:S02]  /*68d0*/  SHF.R.U32.HI R102, RZ, 0x10, R4.reuse ;  /* 0x00000010ff667819 */ /* 0x100fe40000011604 */
[----:B------:R-:W-:Y:S01]  /*68e0*/  SHF.R.U32.HI R103, RZ, 0x18, R4 ;  /* 0x00000018ff677819 */ /* 0x000fe20000011604 */
[--C-:B-1----:R-:W-:Y:S01]  /*68f0*/  FFMA.FTZ R3, R170, UR7, -R21.reuse ;  /* 0x00000007aa037c23 */ /* 0x102fe20008010815 */
[----:B------:R-:W-:Y:S01]  /*6900*/  FFMA.FTZ R4, R164, UR7, -R21 ;  /* 0x00000007a4047c23 */ /* 0x000fe20008010815 */
[----:B------:R-:W-:Y:S02]  /*6910*/  SHF.R.U32.HI R6, RZ, 0x8, R23 ;  /* 0x00000008ff067819 */ /* 0x000fe40000011617 */
[----:B------:R1:W-:Y:S01]  /*6920*/  MUFU.EX2 R127, R3 ;  /* 0x00000003007f7308 */ /* 0x0003e20000000800 */
[----:B------:R-:W-:-:S07]  /*6930*/  LOP3.LUT R22, R5, UR6, R8, 0x96, !PT ;  /* 0x0000000605167c12 */ /* 0x000fce000f8e9608 */
[----:B------:R3:W-:Y:S01]  /*6940*/  MUFU.EX2 R125, R4 ;  /* 0x00000004007d7308 */ /* 0x0007e20000000800 */
[----:B-1----:R-:W-:-:S07]  /*6950*/  FFMA.FTZ R3, R167, UR7, -R21 ;  /* 0x00000007a7037c23 */ /* 0x002fce0008010815 */
[----:B------:R1:W-:Y:S01]  /*6960*/  MUFU.EX2 R128, R3 ;  /* 0x0000000300807308 */ /* 0x0003e20000000800 */
[----:B---3--:R-:W-:-:S07]  /*6970*/  FFMA.FTZ R4, R158, UR7, -R21 ;  /* 0x000000079e047c23 */ /* 0x008fce0008010815 */
[----:B------:R3:W-:Y:S01]  /*6980*/  MUFU.EX2 R124, R4 ;  /* 0x00000004007c7308 */ /* 0x0007e20000000800 */
[----:B-1----:R-:W-:-:S07]  /*6990*/  FFMA.FTZ R3, R165, UR7, -R21 ;  /* 0x00000007a5037c23 */ /* 0x002fce0008010815 */
[----:B------:R1:W-:Y:S01]  /*69a0*/  MUFU.EX2 R126, R3 ;  /* 0x00000003007e7308 */ /* 0x0003e20000000800 */
[----:B---3--:R-:W-:Y:S01]  /*69b0*/  FFMA.FTZ R4, R162, UR7, -R21 ;  /* 0x00000007a2047c23 */ /* 0x008fe20008010815 */
[----:B------:R-:W-:Y:S02]  /*69c0*/  IMAD.MOV.U32 R162, RZ, RZ, R168 ;  /* 0x000000ffffa27224 */ /* 0x000fe400078e00a8 */
[----:B------:R-:W-:Y:S01]  /*69d0*/  IMAD.MOV.U32 R168, RZ, RZ, R55 ;  /* 0x000000ffffa87224 */ /* 0x000fe200078e0037 */
[----:B-1----:R-:W-:-:S03]  /*69e0*/  SHF.R.U32.HI R3, RZ, 0x8, R76 ;  /* 0x00000008ff037819 */ /* 0x002fc6000001164c */
[----:B------:R1:W-:Y:S01]  /*69f0*/  MUFU.EX2 R123, R4 ;  /* 0x00000004007b7308 */ /* 0x0003e20000000800 */
[----:B------:R-:W-:Y:S01]  /*6a00*/  IMAD.MOV.U32 R55, RZ, RZ, R120 ;  /* 0x000000ffff377224 */ /* 0x000fe200078e0078 */
[----:B------:R-:W-:Y:S02]  /*6a10*/  PRMT R100, R100, 0x5410, R3 ;  /* 0x0000541064647816 */ /* 0x000fe40000000003 */
[----:B------:R-:W-:-:S04]  /*6a20*/  LOP3.LUT R3, R79, 0xff, RZ, 0xc0, !PT ;  /* 0x000000ff4f037812 */ /* 0x000fc800078ec0ff */
[----:B------:R-:W-:Y:S02]  /*6a30*/  PRMT R113, R3, 0x5410, R77 ;  /* 0x0000541003717816 */ /* 0x000fe4000000004d */
[----:B------:R-:W-:-:S04]  /*6a40*/  SHF.R.U32.HI R3, RZ, 0x8, R69 ;  /* 0x00000008ff037819 */ /* 0x000fc80000011645 */
[----:B------:R-:W-:Y:S02]  /*6a50*/  PRMT R14, R70, 0x5410, R3 ;  /* 0x00005410460e7816 */ /* 0x000fe40000000003 */
[----:B------:R-:W-:Y:S01]  /*6a60*/  LOP3.LUT R3, R74, 0xff, RZ, 0xc0, !PT ;  /* 0x000000ff4a037812 */ /* 0x000fe200078ec0ff */
[----:B-1----:R-:W-:-:S03]  /*6a70*/  FFMA.FTZ R4, R223, UR7, -R20 ;  /* 0x00000007df047c23 */ /* 0x002fc60008010814 */
[----:B------:R-:W-:Y:S01]  /*6a80*/  PRMT R15, R3, 0x5410, R71 ;  /* 0x00005410030f7816 */ /* 0x000fe20000000047 */
[----:B------:R1:W-:Y:S01]  /*6a90*/  MUFU.EX2 R122, R4 ;  /* 0x00000004007a7308 */ /* 0x0003e20000000800 */
[----:B------:R-:W-:-:S04]  /*6aa0*/  SHF.R.U32.HI R3, RZ, 0x8, R35 ;  /* 0x00000008ff037819 */ /* 0x000fc80000011623 */
[----:B------:R-:W-:Y:S02]  /*6ab0*/  PRMT R76, R43, 0x5410, R3 ;  /* 0x000054102b4c7816 */ /* 0x000fe40000000003 */
[----:B------:R-:W-:Y:S01]  /*6ac0*/  LOP3.LUT R3, R42, 0xff, RZ, 0xc0, !PT ;  /* 0x000000ff2a037812 */ /* 0x000fe200078ec0ff */
[----:B-1----:R-:W-:-:S04]  /*6ad0*/  FFMA.FTZ R4, R220, UR7, -R20 ;  /* 0x00000007dc047c23 */ /* 0x002fc80008010814 */
[----:B------:R1:W-:Y:S01]  /*6ae0*/  MUFU.EX2 R121, R4 ;  /* 0x0000000400797308 */ /* 0x0003e20000000800 */
[----:B------:R-:W-:Y:S02]  /*6af0*/  PRMT R77, R3, 0x5410, R41 ;  /* 0x00005410034d7816 */ /* 0x000fe40000000029 */
[----:B------:R-:W-:-:S04]  /*6b00*/  SHF.R.U32.HI R3, RZ, 0x8, R27 ;  /* 0x00000008ff037819 */ /* 0x000fc8000001161b */
[----:B------:R-:W-:Y:S01]  /*6b10*/  PRMT R115, R34, 0x5410, R3 ;  /* 0x0000541022737816 */ /* 0x000fe20000000003 */
[----:B-1----:R-:W-:-:S04]  /*6b20*/  FFMA.FTZ R4, R219, UR7, -R20 ;  /* 0x00000007db047c23 */ /* 0x002fc80008010814 */
[----:B------:R1:W-:Y:S01]  /*6b30*/  MUFU.EX2 R120, R4 ;  /* 0x0000000400787308 */ /* 0x0003e20000000800 */
[----:B------:R-:W-:-:S04]  /*6b40*/  LOP3.LUT R3, R33, 0xff, RZ, 0xc0, !PT ;  /* 0x000000ff21037812 */ /* 0x000fc800078ec0ff */
[----:B------:R-:W-:Y:S02]  /*6b50*/  PRMT R114, R3, 0x5410, R32 ;  /* 0x0000541003727816 */ /* 0x000fe40000000020 */
[----:B------:R-:W-:Y:S01]  /*6b60*/  LOP3.LUT R3, R24, 0xff, RZ, 0xc0, !PT ;  /* 0x000000ff18037812 */ /* 0x000fe200078ec0ff */
[----:B------:R-:W-:Y:S01]  /*6b70*/  FFMA.FTZ R5, R222, UR7, -R19 ;  /* 0x00000007de057c23 */ /* 0x000fe20008010813 */
[----:B------:R-:W-:Y:S01]  /*6b80*/  PRMT R18, R26, 0x5410, R6 ;  /* 0x000054101a127816 */ /* 0x000fe20000000006 */
[----:B------:R-:W-:Y:S01]  /*6b90*/  LDSM.16.MT88.4 R32, [R204+0x5000] ;  /* 0x00500000cc20783b */ /* 0x000fe20000004200 */
[----:B-1----:R-:W-:-:S04]  /*6ba0*/  FFMA.FTZ R4, R179, UR7, -R20 ;  /* 0x00000007b3047c23 */ /* 0x002fc80008010814 */
[----:B------:R1:W3:Y:S01]  /*6bb0*/  MUFU.EX2 R119, R4 ;  /* 0x0000000400777308 */ /* 0x0002e20000000800 */
[----:B------:R-:W-:Y:S02]  /*6bc0*/  PRMT R16, R3, 0x5410, R25 ;  /* 0x0000541003107816 */ /* 0x000fe40000000019 */
[----:B------:R-:W-:Y:S01]  /*6bd0*/  LOP3.LUT R3, R40, 0xffff, RZ, 0xc0, !PT ;  /* 0x0000ffff28037812 */ /* 0x000fe200078ec0ff */
[----:B------:R-:W4:Y:S01]  /*6be0*/  LDSM.16.MT88.4 R24, [R139+0x5000] ;  /* 0x005000008b18783b */ /* 0x000f220000004200 */
[----:B-1----:R-:W-:-:S04]  /*6bf0*/  FFMA.FTZ R4, R225, UR7, -R19 ;  /* 0x00000007e1047c23 */ /* 0x002fc80008010813 */
[----:B------:R1:W-:Y:S01]  /*6c00*/  MUFU.EX2 R118, R4 ;  /* 0x0000000400767308 */ /* 0x0003e20000000800 */
[----:B------:R-:W-:-:S07]  /*6c10*/  LOP3.LUT R6, R12, 0xff, RZ, 0xc0, !PT ;  /* 0x000000ff0c067812 */ /* 0x000fce00078ec0ff */
[----:B------:R2:W-:Y:S01]  /*6c20*/  MUFU.EX2 R110, R5 ;  /* 0x00000005006e7308 */ /* 0x0005e20000000800 */
[----:B-1----:R-:W-:-:S04]  /*6c30*/  SHF.R.U32.HI R4, RZ, 0x8, R7 ;  /* 0x00000008ff047819 */ /* 0x002fc80000011607 */
[----:B------:R-:W-:Y:S01]  /*6c40*/  PRMT R11, R11, 0x5410, R4 ;  /* 0x000054100b0b7816 */ /* 0x000fe20000000004 */
[----:B------:R-:W-:Y:S01]  /*6c50*/  FFMA.FTZ R4, R221, UR7, -R19 ;  /* 0x00000007dd047c23 */ /* 0x000fe20008010813 */
[----:B------:R-:W-:Y:S02]  /*6c60*/  SHF.R.U32.HI R7, RZ, 0x8, R3 ;  /* 0x00000008ff077819 */ /* 0x000fe40000011603 */
[----:B------:R-:W-:Y:S01]  /*6c70*/  LOP3.LUT R3, R9, 0xffff, RZ, 0xc0, !PT ;  /* 0x0000ffff09037812 */ /* 0x000fe200078ec0ff */
[----:B------:R1:W4:Y:S01]  /*6c80*/  MUFU.EX2 R109, R4 ;  /* 0x00000004006d7308 */ /* 0x0003220000000800 */
[----:B--2---:R-:W-:Y:S01]  /*6c90*/  FFMA.FTZ R5, R226, UR7, -R19 ;  /* 0x00000007e2057c23 */ /* 0x004fe20008010813 */
[----:B------:R-:W-:Y:S01]  /*6ca0*/  HMMA.16816.F32 R68, R28, R44, R104 ;  /* 0x0000002c1c44723c */ /* 0x000fe20000001868 */
[----:B------:R-:W-:Y:S01]  /*6cb0*/  LOP3.LUT R8, R40, 0xff, RZ, 0xc0, !PT ;  /* 0x000000ff28087812 */ /* 0x000fe200078ec0ff */
[----:B------:R-:W-:Y:S01]  /*6cc0*/  IMAD.MOV.U32 R217, RZ, RZ, R150 ;  /* 0x000000ffffd97224 */ /* 0x000fe200078e0096 */
[----:B------:R-:W-:Y:S01]  /*6cd0*/  PRMT R6, R6, 0x5410, R13 ;  /* 0x0000541006067816 */ /* 0x000fe2000000000d */
[----:B------:R-:W-:Y:S01]  /*6ce0*/  IMAD.MOV.U32 R219, RZ, RZ, R62 ;  /* 0x000000ffffdb7224 */ /* 0x000fe200078e003e */
[----:B------:R-:W2:Y:S01]  /*6cf0*/  LDSM.16.MT88.4 R28, [R139+0x5400] ;  /* 0x005400008b1c783b */ /* 0x000ea20000004200 */
[----:B------:R4:W2:Y:S01]  /*6d00*/  MUFU.EX2 R107, R5 ;  /* 0x00000005006b7308 */ /* 0x0008a20000000800 */
[----:B-1----:R-:W-:-:S02]  /*6d10*/  SHF.R.U32.HI R4, RZ, 0x8, R3 ;  /* 0x00000008ff047819 */ /* 0x002fc40000011603 */
[----:B------:R-:W-:-:S04]  /*6d20*/  LOP3.LUT R3, R9, 0xff, RZ, 0xc0, !PT ;  /* 0x000000ff09037812 */ /* 0x000fc800078ec0ff */
[----:B------:R-:W-:Y:S02]  /*6d30*/  PRMT R10, R3, 0x5410, R4 ;  /* 0x00005410030a7816 */ /* 0x000fe40000000004 */
[----:B------:R-:W-:Y:S01]  /*6d40*/  SHF.R.U32.HI R3, RZ, 0x10, R9 ;  /* 0x00000010ff037819 */ /* 0x000fe20000011609 */
[----:B------:R-:W-:Y:S01]  /*6d50*/  FFMA.FTZ R4, R171, UR7, -R21 ;  /* 0x00000007ab047c23 */ /* 0x000fe20008010815 */
[----:B------:R-:W-:Y:S02]  /*6d60*/  PRMT R12, R8, 0x5410, R7 ;  /* 0x00005410080c7816 */ /* 0x000fe40000000007 */
[----:B------:R-:W-:Y:S01]  /*6d70*/  LOP3.LUT R8, R3, 0xff, RZ, 0xc0, !PT ;  /* 0x000000ff03087812 */ /* 0x000fe200078ec0ff */
[----:B------:R1:W-:Y:S01]  /*6d80*/  MUFU.EX2 R108, R4 ;  /* 0x00000004006c7308 */ /* 0x0003e20000000800 */
[--C-:B------:R-:W-:Y:S02]  /*6d90*/  HSET2.LE.AND R3, R11, R0.reuse, PT ;  /* 0x000000000b037233 */ /* 0x100fe40003803000 */
[----:B------:R-:W-:-:S02]  /*6da0*/  HSET2.LE.AND R7, R6, R0, PT ;  /* 0x0000000006077233 */ /* 0x000fc40003803000 */
[----:B------:R-:W-:Y:S02]  /*6db0*/  SHF.R.U32.HI R9, RZ, 0x18, R9 ;  /* 0x00000018ff097819 */ /* 0x000fe40000011609 */
[----:B---3--:R-:W-:Y:S01]  /*6dc0*/  F2FP.F16.F32.PACK_AB R6, R119, R120 ;  /* 0x000000787706723e */ /* 0x008fe200000000ff */
[----:B----4-:R-:W-:Y:S01]  /*6dd0*/  FFMA.FTZ R5, R224, UR7, -R20 ;  /* 0x00000007e0057c23 */ /* 0x010fe20008010814 */
[----:B------:R-:W-:Y:S02]  /*6de0*/  PRMT R8, R8, 0x5410, R9 ;  /* 0x0000541008087816 */ /* 0x000fe40000000009 */
[----:B------:R-:W-:Y:S02]  /*6df0*/  LOP3.LUT R6, R3, R6, RZ, 0xc0, !PT ;  /* 0x0000000603067212 */ /* 0x000fe400078ec0ff */
[----:B------:R-:W-:Y:S02]  /*6e00*/  HSET2.LE.AND R3, R10, R0, PT ;  /* 0x000000000a037233 */ /* 0x000fe40003803000 */
[----:B-1----:R-:W-:Y:S01]  /*6e10*/  F2FP.F16.F32.PACK_AB R4, R109, R110 ;  /* 0x0000006e6d04723e */ /* 0x002fe200000000ff */
[----:B------:R1:W-:Y:S03]  /*6e20*/  MUFU.EX2 R106, R5 ;  /* 0x00000005006a7308 */ /* 0x0003e60000000800 */
[----:B------:R-:W-:-:S02]  /*6e30*/  LOP3.LUT R7, R7, R4, RZ, 0xc0, !PT ;  /* 0x0000000407077212 */ /* 0x000fc400078ec0ff */
[----:B------:R-:W-:Y:S01]  /*6e40*/  F2FP.F16.F32.PACK_AB R4, R121, R122 ;  /* 0x0000007a7904723e */ /* 0x000fe200000000ff */
[----:B------:R-:W-:-:S03]  /*6e50*/  FFMA.FTZ R9, R189, UR7, -R20 ;  /* 0x00000007bd097c23 */ /* 0x000fc60008010814 */
[----:B------:R-:W-:Y:S02]  /*6e60*/  LOP3.LUT R4, R3, R4, RZ, 0xc0, !PT ;  /* 0x0000000403047212 */ /* 0x000fe400078ec0ff */
[----:B------:R-:W-:Y:S01]  /*6e70*/  SHF.R.U32.HI R3, RZ, 0x10, R40 ;  /* 0x00000010ff037819 */ /* 0x000fe20000011628 */
[----:B------:R3:W4:Y:S01]  /*6e80*/  MUFU.EX2 R105, R9 ;  /* 0x0000000900697308 */ /* 0x0007220000000800 */
[----:B-1----:R-:W-:Y:S02]  /*6e90*/  HSET2.LE.AND R5, R8, R0, PT ;  /* 0x0000000008057233 */ /* 0x002fe40003803000 */
[----:B--2---:R-:W-:Y:S01]  /*6ea0*/  F2FP.F16.F32.PACK_AB R8, R107, R118 ;  /* 0x000000766b08723e */ /* 0x004fe200000000ff */
[----:B------:R-:W-:-:S03]  /*6eb0*/  FFMA.FTZ R11, R188, UR7, -R20 ;  /* 0x00000007bc0b7c23 */ /* 0x000fc60008010814 */
[----:B------:R-:W-:Y:S02]  /*6ec0*/  LOP3.LUT R5, R5, R8, RZ, 0xc0, !PT ;  /* 0x0000000805057212 */ /* 0x000fe400078ec0ff */
[----:B------:R-:W-:Y:S01]  /*6ed0*/  LOP3.LUT R8, R3, 0xff, RZ, 0xc0, !PT ;  /* 0x000000ff03087812 */ /* 0x000fe200078ec0ff */
[----:B------:R1:W-:Y:S01]  /*6ee0*/  MUFU.EX2 R104, R11 ;  /* 0x0000000b00687308 */ /* 0x0003e20000000800 */
[----:B---3--:R-:W-:Y:S02]  /*6ef0*/  SHF.R.U32.HI R9, RZ, 0x18, R40 ;  /* 0x00000018ff097819 */ /* 0x008fe40000011628 */
[----:B------:R-:W-:Y:S02]  /*6f00*/  HSET2.LE.AND R3, R14, R0, PT ;  /* 0x000000000e037233 */ /* 0x000fe40003803000 */
[----:B------:R-:W-:Y:S01]  /*6f10*/  F2FP.F16.F32.PACK_AB R10, R209, R210 ;  /* 0x000000d2d10a723e */ /* 0x000fe200000000ff */
[----:B------:R-:W-:Y:S01]  /*6f20*/  HMMA.16816.F32 R44, R4, R26, R96 ;  /* 0x0000001a042c723c */ /* 0x000fe20000001860 */
[----:B------:R-:W-:-:S02]  /*6f30*/  F2FP.F16.F32.PACK_AB R13, R129, R131 ;  /* 0x00000083810d723e */ /* 0x000fc400000000ff */
[----:B------:R-:W-:Y:S02]  /*6f40*/  LOP3.LUT R10, R3, R10, RZ, 0xc0, !PT ;  /* 0x0000000a030a7212 */ /* 0x000fe400078ec0ff */
[----:B-1----:R-:W-:Y:S01]  /*6f50*/  PRMT R11, R8, 0x5410, R9 ;  /* 0x00005410080b7816 */ /* 0x002fe20000000009 */
[----:B------:R-:W-:Y:S01]  /*6f60*/  FFMA.FTZ R9, R178, UR7, -R20 ;  /* 0x00000007b2097c23 */ /* 0x000fe20008010814 */
[--C-:B------:R-:W-:Y:S02]  /*6f70*/  HSET2.LE.AND R8, R12, R0.reuse, PT ;  /* 0x000000000c087233 */ /* 0x100fe40003803000 */
[--C-:B------:R-:W-:Y:S01]  /*6f80*/  HSET2.LE.AND R3, R15, R0.reuse, PT ;  /* 0x000000000f037233 */ /* 0x100fe20003803000 */
[----:B------:R1:W-:Y:S01]  /*6f90*/  MUFU.EX2 R96, R9 ;  /* 0x0000000900607308 */ /* 0x0003e20000000800 */
[----:B------:R-:W-:Y:S02]  /*6fa0*/  HSET2.LE.AND R12, R11, R0, PT ;  /* 0x000000000b0c7233 */ /* 0x000fe40003803000 */
[----:B------:R-:W-:Y:S01]  /*6fb0*/  F2FP.F16.F32.PACK_AB R11, R127, R130 ;  /* 0x000000827f0b723e */ /* 0x000fe200000000ff */
[----:B------:R-:W-:-:S02]  /*6fc0*/  IMAD.MOV.U32 R224, RZ, RZ, R149 ;  /* 0x000000ffffe07224 */ /* 0x000fc400078e0095 */
[----:B------:R-:W-:Y:S01]  /*6fd0*/  FFMA.FTZ R14, R227, UR7, -R19 ;  /* 0x00000007e30e7c23 */ /* 0x000fe20008010813 */
[----:B------:R-:W-:Y:S02]  /*6fe0*/  IMAD.MOV.U32 R189, RZ, RZ, R151 ;  /* 0x000000ffffbd7224 */ /* 0x000fe400078e0097 */
[----:B------:R-:W-:Y:S01]  /*6ff0*/  IMAD.MOV.U32 R150, RZ, RZ, R156 ;  /* 0x000000ffff967224 */ /* 0x000fe200078e009c */
[----:B------:R-:W-:Y:S01]  /*7000*/  LOP3.LUT R11, R3, R11, RZ, 0xc0, !PT ;  /* 0x0000000b030b7212 */ /* 0x000fe200078ec0ff */
[----:B------:R-:W-:Y:S02]  /*7010*/  IMAD.MOV.U32 R188, RZ, RZ, R157 ;  /* 0x000000ffffbc7224 */ /* 0x000fe400078e009d */
[----:B------:R-:W-:Y:S01]  /*7020*/  IMAD.MOV.U32 R149, RZ, RZ, R159 ;  /* 0x000000ffff957224 */ /* 0x000fe200078e009f */
[----:B-1----:R-:W-:Y:S01]  /*7030*/  F2FP.F16.F32.PACK_AB R9, R211, R212 ;  /* 0x000000d4d309723e */ /* 0x002fe200000000ff */
[----:B------:R-:W-:Y:S02]  /*7040*/  IMAD.MOV.U32 R151, RZ, RZ, R168 ;  /* 0x000000ffff977224 */ /* 0x000fe400078e00a8 */
[----:B------:R-:W-:Y:S01]  /*7050*/  IMAD.MOV.U32 R156, RZ, RZ, R169 ;  /* 0x000000ffff9c7224 */ /* 0x000fe200078e00a9 */
[----:B------:R-:W-:Y:S01]  /*7060*/  LOP3.LUT R8, R8, R9, RZ, 0xc0, !PT ;  /* 0x0000000908087212 */ /* 0x000fe200078ec0ff */
[----:B------:R-:W-:Y:S01]  /*7070*/  IMAD.MOV.U32 R157, RZ, RZ, R52 ;  /* 0x000000ffff9d7224 */ /* 0x000fe200078e0034 */
[----:B------:R-:W-:Y:S01]  /*7080*/  LOP3.LUT R9, R12, R13, RZ, 0xc0, !PT ;  /* 0x0000000d0c097212 */ /* 0x000fe200078ec0ff */
[----:B------:R-:W-:Y:S01]  /*7090*/  IMAD.MOV.U32 R159, RZ, RZ, R53 ;  /* 0x000000ffff9f7224 */ /* 0x000fe200078e0035 */
[----:B------:R-:W-:Y:S01]  /*70a0*/  HMMA.16816.F32 R40, R4, R34, R84 ;  /* 0x000000220428723c */ /* 0x000fe20000001854 */
[----:B------:R-:W-:-:S02]  /*70b0*/  IMAD.MOV.U32 R168, RZ, RZ, R54 ;  /* 0x000000ffffa87224 */ /* 0x000fc400078e0036 */
[----:B------:R-:W-:Y:S02]  /*70c0*/  IMAD.MOV.U32 R169, RZ, RZ, R55 ;  /* 0x000000ffffa97224 */ /* 0x000fe400078e0037 */
[----:B------:R-:W-:Y:S01]  /*70d0*/  IMAD.MOV.U32 R99, RZ, RZ, R56 ;  /* 0x000000ffff637224 */ /* 0x000fe200078e0038 */
[C---:B------:R-:W-:Y:S01]  /*70e0*/  HMMA.16816.F32 R52, R4.reuse, R24, R88 ;  /* 0x000000180434723c */ /* 0x040fe20000001858 */
[----:B------:R-:W-:Y:S02]  /*70f0*/  IMAD.MOV.U32 R98, RZ, RZ, R57 ;  /* 0x000000ffff627224 */ /* 0x000fe400078e0039 */
[----:B------:R-:W-:Y:S02]  /*7100*/  IMAD.MOV.U32 R97, RZ, RZ, R58 ;  /* 0x000000ffff617224 */ /* 0x000fe400078e003a */
[----:B------:R-:W-:Y:S01]  /*7110*/  IMAD.MOV.U32 R227, RZ, RZ, R59 ;  /* 0x000000ffffe37224 */ /* 0x000fe200078e003b */
[----:B------:R-:W-:Y:S01]  /*7120*/  LOP3.LUT R3, R17, 0xffff, RZ, 0xc0, !PT ;  /* 0x0000ffff11037812 */ /* 0x000fe200078ec0ff */
[----:B------:R-:W-:Y:S03]  /*7130*/  HMMA.16816.F32 R56, R4, R32, R92 ;  /* 0x000000200438723c */ /* 0x000fe6000000185c */
[----:B------:R-:W-:-:S04]  /*7140*/  SHF.R.U32.HI R3, RZ, 0x8, R3 ;  /* 0x00000008ff037819 */ /* 0x000fc80000011603 */
[----:B------:R-:W-:Y:S01]  /*7150*/  FFMA.FTZ R4, R228, UR7, -R19 ;  /* 0x00000007e4047c23 */ /* 0x000fe20008010813 */
[----:B------:R-:W-:Y:S02]  /*7160*/  SHF.R.U32.HI R7, RZ, 0x8, R60 ;  /* 0x00000008ff077819 */ /* 0x000fe4000001163c */
[----:B------:R-:W-:Y:S01]  /*7170*/  LOP3.LUT R6, R61, 0xff, RZ, 0xc0, !PT ;  /* 0x000000ff3d067812 */ /* 0x000fe200078ec0ff */
[----:B------:R1:W-:Y:S01]  /*7180*/  MUFU.EX2 R91, R4 ;  /* 0x00000004005b7308 */ /* 0x0003e20000000800 */
[----:B------:R-:W-:Y:S01]  /*7190*/  LOP3.LUT R5, R17, 0xff, RZ, 0xc0, !PT ;  /* 0x000000ff11057812 */ /* 0x000fe200078ec0ff */
[----:B------:R-:W-:Y:S01]  /*71a0*/  HMMA.16816.F32 R60, R8, R24, R80 ;  /* 0x00000018083c723c */ /* 0x000fe20000001850 */
[----:B------:R-:W-:-:S05]  /*71b0*/  IMAD.MOV.U32 R93, RZ, RZ, R75 ;  /* 0x000000ffff5d7224 */ /* 0x000fca00078e004b */
[----:B------:R2:W3:Y:S01]  /*71c0*/  MUFU.EX2 R92, R14 ;  /* 0x0000000e005c7308 */ /* 0x0004e20000000800 */
[----:B------:R-:W-:Y:S02]  /*71d0*/  PRMT R81, R73, 0x5410, R7 ;  /* 0x0000541049517816 */ /* 0x000fe40000000007 */
[----:B------:R-:W-:Y:S02]  /*71e0*/  PRMT R80, R6, 0x5410, R72 ;  /* 0x0000541006507816 */ /* 0x000fe40000000048 */
[----:B------:R-:W-:Y:S01]  /*71f0*/  HMMA.16816.F32 R72, R8, R26, R36 ;  /* 0x0000001a0848723c */ /* 0x000fe20000001824 */
[----:B------:R-:W-:Y:S01]  /*7200*/  PRMT R6, R5, 0x5410, R3 ;  /* 0x0000541005067816 */ /* 0x000fe20000000003 */
[----:B------:R-:W3:Y:S01]  /*7210*/  LDSM.16.MT88.4 R36, [R204+0x5400] ;  /* 0x00540000cc24783b */ /* 0x000ee20000004200 */
[--C-:B-1----:R-:W-:Y:S01]  /*7220*/  FFMA.FTZ R4, R191, UR7, -R19.reuse ;  /* 0x00000007bf047c23 */ /* 0x102fe20008010813 */
[----:B------:R-:W-:Y:S01]  /*7230*/  LOP3.LUT R3, R48, 0xffff, RZ, 0xc0, !PT ;  /* 0x0000ffff30037812 */ /* 0x000fe200078ec0ff */
[----:B------:R-:W-:Y:S01]  /*7240*/  FFMA.FTZ R5, R190, UR7, -R19 ;  /* 0x00000007be057c23 */ /* 0x000fe20008010813 */
[----:B------:R-:W-:Y:S01]  /*7250*/  LOP3.LUT R13, R48, 0xff, RZ, 0xc0, !PT ;  /* 0x000000ff300d7812 */ /* 0x000fe200078ec0ff */
[----:B------:R1:W-:Y:S01]  /*7260*/  MUFU.EX2 R90, R4 ;  /* 0x00000004005a7308 */ /* 0x0003e20000000800 */
[----:B------:R-:W-:-:S02]  /*7270*/  SHF.R.U32.HI R7, RZ, 0x8, R3 ;  /* 0x00000008ff077819 */ /* 0x000fc40000011603 */
[----:B------:R-:W-:Y:S01]  /*7280*/  SHF.R.U32.HI R12, RZ, 0x18, R17 ;  /* 0x00000018ff0c7819 */ /* 0x000fe20000011611 */
[----:B------:R-:W-:Y:S01]  /*7290*/  HMMA.16816.F32 R68, R8, R32, R68 ;  /* 0x000000200844723c */ /* 0x000fe20000001844 */
[----:B--2---:R-:W-:-:S05]  /*72a0*/  FFMA.FTZ R14, R166, UR7, -R21 ;  /* 0x00000007a60e7c23 */ /* 0x004fca0008010815 */
[----:B------:R-:W-:Y:S01]  /*72b0*/  HMMA.16816.F32 R64, R8, R34, R64 ;  /* 0x000000220840723c */ /* 0x000fe20000001840 */
[----:B------:R2:W3:Y:S01]  /*72c0*/  MUFU.EX2 R89, R5 ;  /* 0x0000000500597308 */ /* 0x0004e20000000800 */
[----:B------:R-:W-:Y:S01]  /*72d0*/  IMAD.MOV.U32 R225, RZ, RZ, R168 ;  /* 0x000000ffffe17224 */ /* 0x000fe200078e00a8 */
[----:B------:R-:W3:Y:S01]  /*72e0*/  LDSM.16.MT88.4 R24, [R139+0x5800] ;  /* 0x005800008b18783b */ /* 0x000ee20000004200 */
[----:B-1----:R-:W-:Y:S02]  /*72f0*/  SHF.R.U32.HI R4, RZ, 0x10, R17 ;  /* 0x00000010ff047819 */ /* 0x002fe40000011611 */
[----:B------:R-:W-:Y:S02]  /*7300*/  HSET2.LE.AND R3, R6, R0, PT ;  /* 0x0000000006037233 */ /* 0x000fe40003803000 */
[----:B------:R-:W-:Y:S02]  /*7310*/  PRMT R15, R13, 0x5410, R7 ;  /* 0x000054100d0f7816 */ /* 0x000fe40000000007 */
[----:B--2---:R-:W-:-:S02]  /*7320*/  LOP3.LUT R5, R4, 0xff, RZ, 0xc0, !PT ;  /* 0x000000ff04057812 */ /* 0x004fc400078ec0ff */
[----:B----4-:R-:W-:Y:S02]  /*7330*/  F2FP.F16.F32.PACK_AB R4, R105, R106 ;  /* 0x0000006a6904723e */ /* 0x010fe400000000ff */
[----:B------:R-:W-:Y:S01]  /*7340*/  PRMT R7, R5, 0x5410, R12 ;  /* 0x0000541005077816 */ /* 0x000fe2000000000c */
[----:B------:R-:W-:Y:S01]  /*7350*/  FFMA.FTZ R5, R161, UR7, -R21 ;  /* 0x00000007a1057c23 */ /* 0x000fe20008010815 */
[----:B------:R-:W-:-:S03]  /*7360*/  LOP3.LUT R4, R3, R4, RZ, 0xc0, !PT ;  /* 0x0000000403047212 */ /* 0x000fc600078ec0ff */
[--C-:B------:R-:W-:Y:S01]  /*7370*/  HSET2.LE.AND R3, R7, R0.reuse, PT ;  /* 0x0000000007037233 */ /* 0x100fe20003803000 */
[----:B------:R3:W-:Y:S01]  /*7380*/  MUFU.EX2 R83, R5 ;  /* 0x0000000500537308 */ /* 0x0007e20000000800 */
[----:B------:R-:W-:Y:S01]  /*7390*/  FFMA.FTZ R6, R137, UR7, -R21 ;  /* 0x0000000789067c23 */ /* 0x000fe20008010815 */
[----:B------:R-:W-:Y:S01]  /*73a0*/  FFMA.FTZ R11, R193, UR7, -R20 ;  /* 0x00000007c10b7c23 */ /* 0x000fe20008010814 */
[----:B------:R-:W-:Y:S02]  /*73b0*/  SHF.R.U32.HI R10, RZ, 0x18, R48 ;  /* 0x00000018ff0a7819 */ /* 0x000fe40000011630 */
[----:B------:R-:W-:-:S03]  /*73c0*/  HSET2.LE.AND R12, R16, R0, PT ;  /* 0x00000000100c7233 */ /* 0x000fc60003803000 */
[----:B------:R1:W-:Y:S01]  /*73d0*/  MUFU.EX2 R84, R6 ;  /* 0x0000000600547308 */ /* 0x0003e20000000800 */
[----:B---3--:R-:W-:-:S04]  /*73e0*/  F2FP.F16.F32.PACK_AB R5, R91, R92 ;  /* 0x0000005c5b05723e */ /* 0x008fc800000000ff */
[----:B------:R-:W-:Y:S02]  /*73f0*/  LOP3.LUT R5, R3, R5, RZ, 0xc0, !PT ;  /* 0x0000000503057212 */ /* 0x000fe400078ec0ff */
[----:B------:R-:W-:Y:S02]  /*7400*/  SHF.R.U32.HI R3, RZ, 0x10, R48 ;  /* 0x00000010ff037819 */ /* 0x000fe40000011630 */
[----:B-1----:R-:W-:Y:S02]  /*7410*/  HSET2.LE.AND R6, R18, R0, PT ;  /* 0x0000000012067233 */ /* 0x002fe40003803000 */
[----:B------:R-:W-:Y:S01]  /*7420*/  LOP3.LUT R9, R3, 0xff, RZ, 0xc0, !PT ;  /* 0x000000ff03097812 */ /* 0x000fe200078ec0ff */
[----:B------:R1:W-:Y:S01]  /*7430*/  MUFU.EX2 R88, R11 ;  /* 0x0000000b00587308 */ /* 0x0003e20000000800 */
[----:B------:R-:W-:Y:S02]  /*7440*/  F2FP.F16.F32.PACK_AB R7, R96, R104 ;  /* 0x000000686007723e */ /* 0x000fe400000000ff */
[----:B------:R-:W-:-:S02]  /*7450*/  F2FP.F16.F32.PACK_AB R13, R89, R90 ;  /* 0x0000005a590d723e */ /* 0x000fc400000000ff */
[----:B------:R-:W-:Y:S02]  /*7460*/  HSET2.LE.AND R3, R76, R0, PT ;  /* 0x000000004c037233 */ /* 0x000fe40003803000 */
[----:B------:R-:W-:Y:S01]  /*7470*/  F2FP.F16.F32.PACK_AB R8, R200, R202 ;  /* 0x000000cac808723e */ /* 0x000fe200000000ff */
[----:B------:R2:W-:Y:S01]  /*7480*/  MUFU.EX2 R82, R14 ;  /* 0x0000000e00527308 */ /* 0x0005e20000000800 */
[----:B------:R-:W-:Y:S02]  /*7490*/  LOP3.LUT R6, R6, R7, RZ, 0xc0, !PT ;  /* 0x0000000706067212 */ /* 0x000fe400078ec0ff */
[----:B------:R-:W-:Y:S02]  /*74a0*/  LOP3.LUT R7, R12, R13, RZ, 0xc0, !PT ;  /* 0x0000000d0c077212 */ /* 0x000fe400078ec0ff */
[----:B-1----:R-:W-:Y:S01]  /*74b0*/  PRMT R11, R9, 0x5410, R10 ;  /* 0x00005410090b7816 */ /* 0x002fe2000000000a */
[----:B------:R-:W-:-:S04]  /*74c0*/  FFMA.FTZ R10, R192, UR7, -R20 ;  /* 0x00000007c00a7c23 */ /* 0x000fc80008010814 */
[----:B------:R1:W-:Y:S01]  /*74d0*/  MUFU.EX2 R87, R10 ;  /* 0x0000000a00577308 */ /* 0x0003e20000000800 */
[----:B--2---:R-:W-:Y:S02]  /*74e0*/  LOP3.LUT R14, R3, R8, RZ, 0xc0, !PT ;  /* 0x00000008030e7212 */ /* 0x004fe400078ec0ff */
[--C-:B------:R-:W-:Y:S01]  /*74f0*/  HSET2.LE.AND R3, R77, R0.reuse, PT ;  /* 0x000000004d037233 */ /* 0x100fe20003803000 */
[----:B------:R-:W-:Y:S01]  /*7500*/  IMAD.MOV.U32 R179, RZ, RZ, R169 ;  /* 0x000000ffffb37224 */ /* 0x000fe200078e00a9 */
[--C-:B------:R-:W-:Y:S01]  /*7510*/  HSET2.LE.AND R9, R15, R0.reuse, PT ;  /* 0x000000000f097233 */ /* 0x100fe20003803000 */
[C---:B------:R-:W-:Y:S01]  /*7520*/  HMMA.16816.F32 R164, R4.reuse, R28, R52 ;  /* 0x0000001c04a4723c */ /* 0x040fe20000001834 */
[----:B------:R-:W-:Y:S01]  /*7530*/  HSET2.LE.AND R8, R11, R0, PT ;  /* 0x000000000b087233 */ /* 0x000fe20003803000 */
[----:B------:R-:W-:Y:S01]  /*7540*/  FFMA.FTZ R16, R175, UR7, -R20 ;  /* 0x00000007af107c23 */ /* 0x000fe20008010814 */
[----:B------:R-:W-:Y:S02]  /*7550*/  F2FP.F16.F32.PACK_AB R11, R126, R128 ;  /* 0x000000807e0b723e */ /* 0x000fe400000000ff */
[----:B-1----:R-:W-:Y:S01]  /*7560*/  F2FP.F16.F32.PACK_AB R10, R124, R125 ;  /* 0x0000007d7c0a723e */ /* 0x002fe200000000ff */
[----:B------:R-:W-:Y:S03]  /*7570*/  HMMA.16816.F32 R168, R4, R30, R44 ;  /* 0x0000001e04a8723c */ /* 0x000fe6000000182c */
[----:B------:R-:W-:-:S02]  /*7580*/  LOP3.LUT R15, R3, R10, RZ, 0xc0, !PT ;  /* 0x0000000a030f7212 */ /* 0x000fc400078ec0ff */
[----:B------:R-:W-:Y:S01]  /*7590*/  LOP3.LUT R3, R51, 0xffff, RZ, 0xc0, !PT ;  /* 0x0000ffff33037812 */ /* 0x000fe200078ec0ff */
[C---:B------:R-:W-:Y:S01]  /*75a0*/  HMMA.16816.F32 R56, R4.reuse, R36, R56 ;  /* 0x000000240438723c */ /* 0x040fe20000001838 */
[----:B------:R-:W-:Y:S01]  /*75b0*/  LOP3.LUT R13, R8, R11, RZ, 0xc0, !PT ;  /* 0x0000000b080d7212 */ /* 0x000fe200078ec0ff */
[----:B------:R1:W-:Y:S04]  /*75c0*/  MUFU.EX2 R79, R16 ;  /* 0x00000010004f7308 */ /* 0x0003e80000000800 */
[----:B------:R-:W-:Y:S01]  /*75d0*/  HMMA.16816.F32 R52, R4, R38, R40 ;  /* 0x000000260434723c */ /* 0x000fe20000001828 */
[----:B------:R-:W-:-:S06]  /*75e0*/  SHF.R.U32.HI R8, RZ, 0x8, R3 ;  /* 0x00000008ff087819 */ /* 0x000fcc0000011603 */
[--C-:B------:R-:W-:Y:S01]  /*75f0*/  SHF.R.U32.HI R4, RZ, 0x10, R51.reuse ;  /* 0x00000010ff047819 */ /* 0x100fe20000011633 */
[----:B------:R-:W-:Y:S01]  /*7600*/  FFMA.FTZ R5, R176, UR7, -R20 ;  /* 0x00000007b0057c23 */ /* 0x000fe20008010814 */
[C---:B------:R-:W-:Y:S02]  /*7610*/  LOP3.LUT R6, R49.reuse, 0xffff, RZ, 0xc0, !PT ;  /* 0x0000ffff31067812 */ /* 0x040fe400078ec0ff */
[----:B------:R-:W-:Y:S02]  /*7620*/  LOP3.LUT R3, R4, 0xff, RZ, 0xc0, !PT ;  /* 0x000000ff04037812 */ /* 0x000fe400078ec0ff */
[----:B-1----:R-:W-:Y:S01]  /*7630*/  SHF.R.U32.HI R16, RZ, 0x18, R51 ;  /* 0x00000018ff107819 */ /* 0x002fe20000011633 */
[----:B------:R-:W-:Y:S01]  /*7640*/  IMAD.MOV.U32 R177, RZ, RZ, R78 ;  /* 0x000000ffffb17224 */ /* 0x000fe200078e004e */
[----:B------:R-:W-:Y:S01]  /*7650*/  SHF.R.U32.HI R7, RZ, 0x10, R49 ;  /* 0x00000010ff077819 */ /* 0x000fe20000011631 */
[----:B------:R1:W2:Y:S01]  /*7660*/  MUFU.EX2 R78, R5 ;  /* 0x00000005004e7308 */ /* 0x0002a20000000800 */
[----:B------:R-:W-:-:S02]  /*7670*/  LOP3.LUT R11, R49, 0xff, RZ, 0xc0, !PT ;  /* 0x000000ff310b7812 */ /* 0x000fc400078ec0ff */
[----:B------:R-:W-:Y:S01]  /*7680*/  PRMT R23, R3, 0x5410, R16 ;  /* 0x0000541003177816 */ /* 0x000fe20000000010 */
[----:B------:R-:W-:Y:S01]  /*7690*/  FFMA.FTZ R3, R198, UR7, -R19 ;  /* 0x00000007c6037c23 */ /* 0x000fe20008010813 */
[----:B------:R-:W-:Y:S02]  /*76a0*/  SHF.R.U32.HI R10, RZ, 0x18, R49 ;  /* 0x00000018ff0a7819 */ /* 0x000fe40000011631 */
[----:B------:R-:W-:Y:S01]  /*76b0*/  LOP3.LUT R4, R7, 0xff, RZ, 0xc0, !PT ;  /* 0x000000ff07047812 */ /* 0x000fe200078ec0ff */
[----:B------:R3:W-:Y:S03]  /*76c0*/  MUFU.EX2 R85, R3 ;  /* 0x0000000300557308 */ /* 0x0007e60000000800 */
[----:B------:R-:W-:Y:S02]  /*76d0*/  PRMT R48, R4, 0x5410, R10 ;  /* 0x0000541004307816 */ /* 0x000fe4000000000a */
[----:B-1----:R-:W-:-:S04]  /*76e0*/  SHF.R.U32.HI R5, RZ, 0x8, R6 ;  /* 0x00000008ff057819 */ /* 0x002fc80000011606 */
[----:B------:R-:W-:Y:S01]  /*76f0*/  PRMT R49, R11, 0x5410, R5 ;  /* 0x000054100b317816 */ /* 0x000fe20000000005 */
[--C-:B------:R-:W-:Y:S01]  /*7700*/  FFMA.FTZ R5, R160, UR7, -R19.reuse ;  /* 0x00000007a0057c23 */ /* 0x100fe20008010813 */
[----:B------:R-:W-:Y:S02]  /*7710*/  SHF.R.U32.HI R4, RZ, 0x10, R22 ;  /* 0x00000010ff047819 */ /* 0x000fe40000011616 */
[----:B---3--:R-:W-:Y:S01]  /*7720*/  LOP3.LUT R3, R22, 0xffff, RZ, 0xc0, !PT ;  /* 0x0000ffff16037812 */ /* 0x008fe200078ec0ff */
[----:B------:R1:W-:Y:S01]  /*7730*/  MUFU.EX2 R77, R5 ;  /* 0x00000005004d7308 */ /* 0x0003e20000000800 */
[----:B------:R-:W-:Y:S02]  /*7740*/  F2FP.F16.F32.PACK_AB R12, R203, R208 ;  /* 0x000000d0cb0c723e */ /* 0x000fe400000000ff */
[----:B------:R-:W-:Y:S02]  /*7750*/  LOP3.LUT R17, R51, 0xff, RZ, 0xc0, !PT ;  /* 0x000000ff33117812 */ /* 0x000fe400078ec0ff */
[----:B------:R-:W-:Y:S01]  /*7760*/  LOP3.LUT R12, R9, R12, RZ, 0xc0, !PT ;  /* 0x0000000c090c7212 */ /* 0x000fe200078ec0ff */
[----:B------:R-:W-:Y:S01]  /*7770*/  FFMA.FTZ R9, R229, UR7, -R19 ;  /* 0x00000007e5097c23 */ /* 0x000fe20008010813 */
[----:B------:R-:W-:-:S02]  /*7780*/  PRMT R18, R17, 0x5410, R8 ;  /* 0x0000541011127816 */ /* 0x000fc40000000008 */
[----:B-1----:R-:W-:Y:S02]  /*7790*/  SHF.R.U32.HI R5, RZ, 0x8, R3 ;  /* 0x00000008ff057819 */ /* 0x002fe40000011603 */
[----:B------:R-:W-:Y:S01]  /*77a0*/  LOP3.LUT R3, R4, 0xff, RZ, 0xc0, !PT ;  /* 0x000000ff04037812 */ /* 0x000fe200078ec0ff */
[----:B------:R-:W-:-:S04]  /*77b0*/  FFMA.FTZ R4, R163, UR7, -R19 ;  /* 0x00000007a3047c23 */ /* 0x000fc80008010813 */
[----:B------:R1:W3:Y:S01]  /*77c0*/  MUFU.EX2 R76, R4 ;  /* 0x00000004004c7308 */ /* 0x0002e20000000800 */
[----:B------:R-:W-:Y:S01]  /*77d0*/  SHF.R.U32.HI R8, RZ, 0x18, R22 ;  /* 0x00000018ff087819 */ /* 0x000fe20000011616 */
[----:B------:R-:W-:Y:S01]  /*77e0*/  HMMA.16816.F32 R32, R12, R28, R60 ;  /* 0x0000001c0c20723c */ /* 0x000fe2000000183c */
[----:B------:R-:W-:Y:S02]  /*77f0*/  SHF.R.U32.HI R6, RZ, 0x8, R101 ;  /* 0x00000008ff067819 */ /* 0x000fe40000011665 */
[----:B------:R-:W-:-:S03]  /*7800*/  LOP3.LUT R7, R102, 0xff, RZ, 0xc0, !PT ;  /* 0x000000ff66077812 */ /* 0x000fc600078ec0ff */
[----:B------:R4:W3:Y:S01]  /*7810*/  MUFU.EX2 R86, R9 ;  /* 0x0000000900567308 */ /* 0x0008e20000000800 */
[----:B------:R-:W-:Y:S01]  /*7820*/  HMMA.16816.F32 R44, R12, R30, R72 ;  /* 0x0000001e0c2c723c */ /* 0x000fe20000001848 */
[----:B------:R-:W3:Y:S01]  /*7830*/  LDSM.16.MT88.4 R28, [R204+0x5800] ;  /* 0x00580000cc1c783b */ /* 0x000ee20000004200 */
[----:B------:R-:W-:Y:S02]  /*7840*/  PRMT R8, R3, 0x5410, R8 ;  /* 0x0000541003087816 */ /* 0x000fe40000000008 */
[----:B------:R-:W-:Y:S01]  /*7850*/  HSET2.LE.AND R3, R100, R0, PT ;  /* 0x0000000064037233 */ /* 0x000fe20003803000 */
[----:B-1----:R-:W-:Y:S01]  /*7860*/  FFMA.FTZ R4, R181, UR7, -R20 ;  /* 0x00000007b5047c23 */ /* 0x002fe20008010814 */
[----:B------:R-:W-:Y:S02]  /*7870*/  PRMT R6, R112, 0x5410, R6 ;  /* 0x0000541070067816 */ /* 0x000fe40000000006 */
[----:B------:R-:W-:Y:S01]  /*7880*/  PRMT R11, R7, 0x5410, R103 ;  /* 0x00005410070b7816 */ /* 0x000fe20000000067 */
[----:B------:R1:W-:Y:S01]  /*7890*/  MUFU.EX2 R72, R4 ;  /* 0x0000000400487308 */ /* 0x0003e20000000800 */
[----:B------:R-:W-:Y:S01]  /*78a0*/  FFMA.FTZ R7, R183, UR7, -R20 ;  /* 0x00000007b7077c23 */ /* 0x000fe20008010814 */
[----:B----4-:R-:W-:-:S02]  /*78b0*/  LOP3.LUT R9, R22, 0xff, RZ, 0xc0, !PT ;  /* 0x000000ff16097812 */ /* 0x010fc400078ec0ff */
[----:B------:R-:W-:Y:S02]  /*78c0*/  HSET2.LE.AND R6, R6, R0, PT ;  /* 0x0000000006067233 */ /* 0x000fe40003803000 */
[----:B------:R-:W-:Y:S02]  /*78d0*/  PRMT R9, R9, 0x5410, R5 ;  /* 0x0000541009097816 */ /* 0x000fe40000000005 */
[----:B------:R3:W4:Y:S01]  /*78e0*/  MUFU.EX2 R63, R7 ;  /* 0x00000007003f7308 */ /* 0x0007220000000800 */
[----:B--2---:R-:W-:Y:S02]  /*78f0*/  F2FP.F16.F32.PACK_AB R5, R78, R79 ;  /* 0x0000004f4e05723e */ /* 0x004fe400000000ff */
[----:B-1----:R-:W-:-:S04]  /*7900*/  F2FP.F16.F32.PACK_AB R4, R174, R197 ;  /* 0x000000c5ae04723e */ /* 0x002fc800000000ff */
[----:B------:R-:W-:Y:S02]  /*7910*/  LOP3.LUT R10, R3, R4, RZ, 0xc0, !PT ;  /* 0x00000004030a7212 */ /* 0x000fe400078ec0ff */
[--C-:B------:R-:W-:Y:S02]  /*7920*/  HSET2.LE.AND R3, R11, R0.reuse, PT ;  /* 0x000000000b037233 */ /* 0x100fe40003803000 */
[----:B---3--:R-:W-:Y:S02]  /*7930*/  F2FP.F16.F32.PACK_AB R7, R76, R77 ;  /* 0x0000004d4c07723e */ /* 0x008fe400000000ff */
[----:B------:R-:W-:Y:S02]  /*7940*/  LOP3.LUT R6, R6, R5, RZ, 0xc0, !PT ;  /* 0x0000000506067212 */ /* 0x000fe400078ec0ff */
[----:B------:R-:W-:Y:S02]  /*7950*/  HSET2.LE.AND R4, R9, R0, PT ;  /* 0x0000000009047233 */ /* 0x000fe40003803000 */
[----:B------:R-:W-:-:S02]  /*7960*/  LOP3.LUT R7, R3, R7, RZ, 0xc0, !PT ;  /* 0x0000000703077212 */ /* 0x000fc400078ec0ff */
[--C-:B------:R-:W-:Y:S02]  /*7970*/  HSET2.LE.AND R8, R8, R0.reuse, PT ;  /* 0x0000000008087233 */ /* 0x100fe40003803000 */
[----:B------:R-:W-:Y:S02]  /*7980*/  F2FP.F16.F32.PACK_AB R5, R87, R88 ;  /* 0x000000585705723e */ /* 0x000fe400000000ff */
[----:B------:R-:W-:Y:S02]  /*7990*/  HSET2.LE.AND R3, R113, R0, PT ;  /* 0x0000000071037233 */ /* 0x000fe40003803000 */
[----:B------:R-:W-:Y:S02]  /*79a0*/  F2FP.F16.F32.PACK_AB R9, R85, R86 ;  /* 0x000000565509723e */ /* 0x000fe400000000ff */
[----:B------:R-:W-:Y:S02]  /*79b0*/  F2FP.F16.F32.PACK_AB R11, R83, R84 ;  /* 0x00000054530b723e */ /* 0x000fe400000000ff */
[----:B------:R-:W-:-:S02]  /*79c0*/  LOP3.LUT R4, R4, R5, RZ, 0xc0, !PT ;  /* 0x0000000504047212 */ /* 0x000fc400078ec0ff */
[----:B------:R-:W-:Y:S02]  /*79d0*/  LOP3.LUT R5, R8, R9, RZ, 0xc0, !PT ;  /* 0x0000000908057212 */ /* 0x000fe400078ec0ff */
[----:B------:R-:W-:Y:S01]  /*79e0*/  LOP3.LUT R11, R3, R11, RZ, 0xc0, !PT ;  /* 0x0000000b030b7212 */ /* 0x000fe200078ec0ff */
[----:B------:R-:W-:Y:S01]  /*79f0*/  FFMA.FTZ R3, R184, UR7, -R19 ;  /* 0x00000007b8037c23 */ /* 0x000fe20008010813 */
[----:B------:R-:W-:Y:S02]  /*7a00*/  HSET2.LE.AND R8, R18, R0, PT ;  /* 0x0000000012087233 */ /* 0x000fe40003803000 */
[----:B------:R-:W-:Y:S01]  /*7a10*/  F2FP.F16.F32.PACK_AB R9, R199, R201 ;  /* 0x000000c9c709723e */ /* 0x000fe200000000ff */
[----:B------:R1:W-:Y:S03]  /*7a20*/  MUFU.EX2 R60, R3 ;  /* 0x00000003003c7308 */ /* 0x0003e60000000800 */
[----:B------:R-:W-:-:S02]  /*7a30*/  LOP3.LUT R8, R8, R9, RZ, 0xc0, !PT ;  /* 0x0000000908087212 */ /* 0x000fc400078ec0ff */
[----:B------:R-:W-:Y:S01]  /*7a40*/  F2FP.F16.F32.PACK_AB R9, R108, R123 ;  /* 0x0000007b6c09723e */ /* 0x000fe200000000ff */
[----:B------:R-:W-:Y:S01]  /*7a50*/  FFMA.FTZ R16, R182, UR7, -R20 ;  /* 0x00000007b6107c23 */ /* 0x000fe20008010814 */
[----:B------:R-:W-:Y:S01]  /*7a60*/  HMMA.16816.F32 R40, R12, R36, R68 ;  /* 0x000000240c28723c */ /* 0x000fe20000001844 */
[----:B-1----:R-:W-:-:S05]  /*7a70*/  HSET2.LE.AND R3, R23, R0, PT ;  /* 0x0000000017037233 */ /* 0x002fca0003803000 */
[----:B------:R-:W-:Y:S01]  /*7a80*/  HMMA.16816.F32 R36, R12, R38, R64 ;  /* 0x000000260c24723c */ /* 0x000fe20000001840 */
[----:B------:R1:W-:Y:S01]  /*7a90*/  MUFU.EX2 R62, R16 ;  /* 0x00000010003e7308 */ /* 0x0003e20000000800 */
[----:B------:R-:W-:Y:S01]  /*7aa0*/  LOP3.LUT R9, R3, R9, RZ, 0xc0, !PT ;  /* 0x0000000903097212 */ /* 0x000fe200078ec0ff */
[----:B------:R-:W-:-:S04]  /*7ab0*/  FFMA.FTZ R3, R186, UR7, -R19 ;  /* 0x00000007ba037c23 */ /* 0x000fc80008010813 */
[C---:B------:R-:W-:Y:S02]  /*7ac0*/  LOP3.LUT R14, R50.reuse, 0xffff, RZ, 0xc0, !PT ;  /* 0x0000ffff320e7812 */ /* 0x040fe400078ec0ff */
[--C-:B------:R-:W-:Y:S02]  /*7ad0*/  SHF.R.U32.HI R12, RZ, 0x10, R50.reuse ;  /* 0x00000010ff0c7819 */ /* 0x100fe40000011632 */
[----:B------:R-:W-:Y:S01]  /*7ae0*/  SHF.R.U32.HI R15, RZ, 0x18, R50 ;  /* 0x00000018ff0f7819 */ /* 0x000fe20000011632 */
[----:B------:R-:W-:Y:S01]  /*7af0*/  IMAD.MOV.U32 R226, RZ, RZ, R147 ;  /* 0x000000ffffe27224 */ /* 0x000fe200078e0093 */
[----:B------:R-:W-:Y:S01]  /*7b00*/  SHF.R.U32.HI R14, RZ, 0x8, R14 ;  /* 0x00000008ff0e7819 */ /* 0x000fe2000001160e */
[----:B------:R-:W-:Y:S01]  /*7b10*/  IMAD.MOV.U32 R222, RZ, RZ, R156 ;  /* 0x000000ffffde7224 */ /* 0x000fe200078e009c */
[----:B-1----:R-:W-:Y:S02]  /*7b20*/  LOP3.LUT R16, R50, 0xff, RZ, 0xc0, !PT ;  /* 0x000000ff32107812 */ /* 0x002fe400078ec0ff */
[----:B------:R1:W-:Y:S01]  /*7b30*/  MUFU.EX2 R50, R3 ;  /* 0x0000000300327308 */ /* 0x0003e20000000800 */
[----:B------:R-:W-:-:S02]  /*7b40*/  IMAD.MOV.U32 R220, RZ, RZ, R157 ;  /* 0x000000ffffdc7224 */ /* 0x000fc400078e009d */
[----:B------:R-:W-:Y:S01]  /*7b50*/  FFMA.FTZ R17, R180, UR7, -R20 ;  /* 0x00000007b4117c23 */ /* 0x000fe20008010814 */
[----:B------:R-:W-:Y:S01]  /*7b60*/  IMAD.MOV.U32 R111, RZ, RZ, R159 ;  /* 0x000000ffff6f7224 */ /* 0x000fe200078e009f */
[C---:B------:R-:W-:Y:S01]  /*7b70*/  HMMA.16816.F32 R164, R4.reuse, R24, R164 ;  /* 0x0000001804a4723c */ /* 0x040fe200000018a4 */
[----:B------:R-:W-:Y:S02]  /*7b80*/  IMAD.MOV.U32 R146, RZ, RZ, R155 ;  /* 0x000000ffff927224 */ /* 0x000fe400078e009b */
[----:B------:R-:W-:Y:S02]  /*7b90*/  IMAD.MOV.U32 R147, RZ, RZ, R152 ;  /* 0x000000ffff937224 */ /* 0x000fe400078e0098 */
[----:B------:R-:W-:Y:S01]  /*7ba0*/  IMAD.MOV.U32 R94, RZ, RZ, R153 ;  /* 0x000000ffff5e7224 */ /* 0x000fe200078e0099 */
[----:B------:R-:W-:Y:S01]  /*7bb0*/  HMMA.16816.F32 R168, R4, R26, R168 ;  /* 0x0000001a04a8723c */ /* 0x000fe200000018a8 */
[----:B------:R-:W-:Y:S02]  /*7bc0*/  FADD.FTZ R20, R245, R232 ;  /* 0x000000e8f5147221 */ /* 0x000fe40000010000 */
[----:B------:R2:W5:Y:S01]  /*7bd0*/  LDL.LU R232, [R1+0x78] ;  /* 0x0000780001e87983 */ /* 0x0005620000300800 */
[----:B-1----:R-:W-:-:S02]  /*7be0*/  FFMA.FTZ R3, R187, UR7, -R19 ;  /* 0x00000007bb037c23 */ /* 0x002fc40008010813 */
[C---:B------:R-:W-:Y:S01]  /*7bf0*/  HMMA.16816.F32 R156, R4.reuse, R28, R56 ;  /* 0x0000001c049c723c */ /* 0x040fe20000001838 */
[----:B------:R2:W5:Y:S05]  /*7c00*/  LDL.LU R245, [R1+0x74] ;  /* 0x0000740001f57983 */ /* 0x00056a0000300800 */
[----:B------:R-:W-:Y:S06]  /*7c10*/  HMMA.16816.F32 R52, R4, R30, R52 ;  /* 0x0000001e0434723c */ /* 0x000fec0000001834 */
[----:B------:R-:W-:Y:S01]  /*7c20*/  HMMA.16816.F32 R152, R8, R24, R32 ;  /* 0x000000180898723c */ /* 0x000fe20000001820 */
[----:B------:R-:W-:Y:S01]  /*7c30*/  PRMT R4, R16, 0x5410, R14 ;  /* 0x0000541010047816 */ /* 0x000fe2000000000e */
[----:B------:R1:W-:Y:S01]  /*7c40*/  MUFU.EX2 R25, R3 ;  /* 0x0000000300197308 */ /* 0x0003e20000000800 */
[--C-:B------:R-:W-:Y:S01]  /*7c50*/  FFMA.FTZ R5, R195, UR7, -R21.reuse ;  /* 0x00000007c3057c23 */ /* 0x100fe20008010815 */
[----:B------:R-:W-:Y:S01]  /*7c60*/  FFMA.FTZ R14, R196, UR7, -R21 ;  /* 0x00000007c40e7c23 */ /* 0x000fe20008010815 */
[----:B------:R-:W-:Y:S01]  /*7c70*/  FFMA.FTZ R13, R185, UR7, -R19 ;  /* 0x00000007b90d7c23 */ /* 0x000fe20008010813 */
[----:B------:R-:W-:Y:S01]  /*7c80*/  LOP3.LUT R12, R12, 0xff, RZ, 0xc0, !PT ;  /* 0x000000ff0c0c7812 */ /* 0x000fe200078ec0ff */
[----:B------:R-:W-:Y:S01]  /*7c90*/  IMAD.MOV.U32 R95, RZ, RZ, R149 ;  /* 0x000000ffff5f7224 */ /* 0x000fe200078e0095 */
[----:B------:R-:W-:-:S02]  /*7ca0*/  HSET2.LE.AND R7, R81, R0, PT ;  /* 0x0000000051077233 */ /* 0x000fc40003803000 */
[----:B------:R-:W-:Y:S01]  /*7cb0*/  HSET2.LE.AND R18, R49, R0, PT ;  /* 0x0000000031127233 */ /* 0x000fe20003803000 */
[----:B------:R3:W-:Y:S01]  /*7cc0*/  MUFU.EX2 R61, R17 ;  /* 0x00000011003d7308 */ /* 0x0007e20000000800 */
[----:B------:R-:W-:Y:S01]  /*7cd0*/  IMAD.MOV.U32 R178, RZ, RZ, R150 ;  /* 0x000000ffffb27224 */ /* 0x000fe200078e0096 */
[----:B------:R-:W-:Y:S01]  /*7ce0*/  HMMA.16816.F32 R44, R8, R26, R44 ;  /* 0x0000001a082c723c */ /* 0x000fe2000000182c */
[----:B------:R-:W-:Y:S02]  /*7cf0*/  IMAD.MOV.U32 R221, RZ, RZ, R151 ;  /* 0x000000ffffdd7224 */ /* 0x000fe400078e0097 */
[----:B------:R-:W-:Y:S01]  /*7d00*/  FADD.FTZ R22, R230, R231 ;  /* 0x000000e7e6167221 */ /* 0x000fe20000010000 */
[----:B------:R-:W-:Y:S01]  /*7d10*/  IMAD.MOV.U32 R223, RZ, RZ, R148 ;  /* 0x000000ffffdf7224 */ /* 0x000fe200078e0094 */
[----:B------:R-:W-:Y:S01]  /*7d20*/  LDSM.16.MT88.4 R32, [R204+0x5c00] ;  /* 0x005c0000cc20783b */ /* 0x000fe20000004200 */
[----:B-1----:R-:W-:Y:S01]  /*7d30*/  FFMA.FTZ R3, R194, UR7, -R21 ;  /* 0x00000007c2037c23 */ /* 0x002fe20008010815 */
[----:B------:R-:W-:Y:S01]  /*7d40*/  FADD.FTZ R21, R207, R136 ;  /* 0x00000088cf157221 */ /* 0x000fe20000010000 */
[----:B------:R1:W2:Y:S01]  /*7d50*/  MUFU.EX2 R51, R13 ;  /* 0x0000000d00337308 */ /* 0x0002a20000000800 */
[----:B------:R2:W5:Y:S04]  /*7d60*/  LDL.LU R136, [R1+0x70] ;  /* 0x0000700001887983 */ /* 0x0005680000300800 */
[----:B------:R-:W2:Y:S01]  /*7d70*/  LDL.LU R207, [R1+0x6c] ;  /* 0x00006c0001cf7983 */ /* 0x000ea20000300800 */
[----:B------:R-:W-:-:S02]  /*7d80*/  PRMT R6, R12, 0x5410, R15 ;  /* 0x000054100c067816 */ /* 0x000fc4000000000f */
[----:B------:R4:W-:Y:S01]  /*7d90*/  MUFU.EX2 R24, R5 ;  /* 0x0000000500187308 */ /* 0x0009e20000000800 */
[--C-:B------:R-:W-:Y:S01]  /*7da0*/  HSET2.LE.AND R15, R115, R0.reuse, PT ;  /* 0x00000000730f7233 */ /* 0x100fe20003803000 */
[C---:B------:R-:W-:Y:S01]  /*7db0*/  HMMA.16816.F32 R40, R8.reuse, R28, R40 ;  /* 0x0000001c0828723c */ /* 0x040fe20000001828 */
[--C-:B------:R-:W-:Y:S01]  /*7dc0*/  HSET2.LE.AND R16, R114, R0.reuse, PT ;  /* 0x0000000072107233 */ /* 0x100fe20003803000 */
[----:B------:R-:W2:Y:S01]  /*7dd0*/  LDSM.16.MT88.4 R148, [R139+0x5c00] ;  /* 0x005c00008b94783b */ /* 0x000ea20000004200 */
[--C-:B---3--:R-:W-:Y:S02]  /*7de0*/  HSET2.LE.AND R17, R48, R0.reuse, PT ;  /* 0x0000000030117233 */ /* 0x108fe40003803000 */
[--C-:B------:R-:W-:Y:S01]  /*7df0*/  HSET2.LE.AND R4, R4, R0.reuse, PT ;  /* 0x0000000004047233 */ /* 0x100fe20003803000 */
[----:B------:R3:W2:Y:S01]  /*7e00*/  MUFU.EX2 R23, R3 ;  /* 0x0000000300177308 */ /* 0x0006a20000000800 */
[--C-:B-1----:R-:W-:Y:S01]  /*7e10*/  HSET2.LE.AND R13, R80, R0.reuse, PT ;  /* 0x00000000500d7233 */ /* 0x102fe20003803000 */
[----:B------:R-:W-:Y:S01]  /*7e20*/  HMMA.16816.F32 R36, R8, R30, R36 ;  /* 0x0000001e0824723c */ /* 0x000fe20000001824 */
[----:B------:R-:W-:Y:S01]  /*7e30*/  HSET2.LE.AND R0, R6, R0, PT ;  /* 0x0000000006007233 */ /* 0x000fe20003803000 */
[----:B------:R1:W5:Y:S01]  /*7e40*/  LDL.LU R231, [R1+0x68] ;  /* 0x0000680001e77983 */ /* 0x0003620000300800 */
[----:B----4-:R-:W-:Y:S01]  /*7e50*/  FADD.FTZ R5, R94, R93 ;  /* 0x0000005d5e057221 */ /* 0x010fe20000010000 */
[----:B------:R-:W-:-:S02]  /*7e60*/  IMAD.MOV.U32 R93, RZ, RZ, R95 ;  /* 0x000000ffff5d7224 */ /* 0x000fc400078e005f */
[----:B------:R-:W4:Y:S01]  /*7e70*/  MUFU.EX2 R10, R14 ;  /* 0x0000000e000a7308 */ /* 0x000f220000000800 */
[----:B---3--:R-:W-:Y:S01]  /*7e80*/  F2FP.F16.F32.PACK_AB R3, R63, R72 ;  /* 0x000000483f03723e */ /* 0x008fe200000000ff */
[----:B------:R-:W-:Y:S01]  /*7e90*/  FADD.FTZ R19, R206, R5 ;  /* 0x00000005ce137221 */ /* 0x000fe20000010000 */
[----:B--2---:R-:W-:Y:S01]  /*7ea0*/  F2FP.F16.F32.PACK_AB R5, R51, R60 ;  /* 0x0000003c3305723e */ /* 0x004fe200000000ff */
[----:B------:R-:W-:Y:S01]  /*7eb0*/  IMAD.MOV.U32 R94, RZ, RZ, R227 ;  /* 0x000000ffff5e7224 */ /* 0x000fe200078e00e3 */
[----:B------:R-:W-:Y:S01]  /*7ec0*/  F2FP.F16.F32.PACK_AB R6, R61, R62 ;  /* 0x0000003e3d06723e */ /* 0x000fe200000000ff */
[----:B------:R-:W-:Y:S01]  /*7ed0*/  IMAD.MOV.U32 R95, RZ, RZ, R97 ;  /* 0x000000ffff5f7224 */ /* 0x000fe200078e0061 */
[----:B------:R-:W-:Y:S01]  /*7ee0*/  LOP3.LUT R161, R0, R5, RZ, 0xc0, !PT ;  /* 0x0000000500a17212 */ /* 0x000fe200078ec0ff */
[----:B------:R-:W-:Y:S02]  /*7ef0*/  IMAD.MOV.U32 R227, RZ, RZ, R98 ;  /* 0x000000ffffe37224 */ /* 0x000fe400078e0062 */
[----:B------:R-:W-:Y:S01]  /*7f00*/  FADD.FTZ R0, R93, R20 ;  /* 0x000000145d007221 */ /* 0x000fe20000010000 */
[----:B------:R-:W-:Y:S01]  /*7f10*/  IMAD.MOV.U32 R97, RZ, RZ, R99 ;  /* 0x000000ffff617224 */ /* 0x000fe200078e0063 */
[----:B------:R1:W5:Y:S01]  /*7f20*/  LDL.LU R230, [R1+0x64] ;  /* 0x0000640001e67983 */ /* 0x0003620000300800 */
[----:B------:R-:W-:-:S02]  /*7f30*/  IMAD.MOV.U32 R98, RZ, RZ, R178 ;  /* 0x000000ffff627224 */ /* 0x000fc400078e00b2 */
[----:B------:R-:W-:Y:S01]  /*7f40*/  IMAD.MOV.U32 R93, RZ, RZ, R94 ;  /* 0x000000ffff5d7224 */ /* 0x000fe200078e005e */
[----:B------:R-:W-:Y:S01]  /*7f50*/  LOP3.LUT R160, R4, R3, RZ, 0xc0, !PT ;  /* 0x0000000304a07212 */ /* 0x000fe200078ec0ff */
[----:B------:R-:W-:Y:S01]  /*7f60*/  IMAD.MOV.U32 R99, RZ, RZ, R188 ;  /* 0x000000ffff637224 */ /* 0x000fe200078e00bc */
[----:B------:R1:W5:Y:S01]  /*7f70*/  LDL.LU R206, [R1+0x60] ;  /* 0x0000600001ce7983 */ /* 0x0003620000300800 */
[----:B------:R-:W-:Y:S02]  /*7f80*/  IMAD.MOV.U32 R94, RZ, RZ, R95 ;  /* 0x000000ffff5e7224 */ /* 0x000fe400078e005f */
[----:B------:R-:W-:Y:S02]  /*7f90*/  IMAD.MOV.U32 R178, RZ, RZ, R189 ;  /* 0x000000ffffb27224 */ /* 0x000fe400078e00bd */
[----:B------:R-:W-:Y:S02]  /*7fa0*/  IMAD.MOV.U32 R95, RZ, RZ, R227 ;  /* 0x000000ffff5f7224 */ /* 0x000fe400078e00e3 */
[----:B------:R-:W-:-:S02]  /*7fb0*/  IMAD.MOV.U32 R188, RZ, RZ, R224 ;  /* 0x000000ffffbc7224 */ /* 0x000fc400078e00e0 */
[----:B------:R-:W-:Y:S02]  /*7fc0*/  IMAD.MOV.U32 R227, RZ, RZ, R97 ;  /* 0x000000ffffe37224 */ /* 0x000fe400078e0061 */
[----:B------:R-:W-:Y:S02]  /*7fd0*/  IMAD.MOV.U32 R189, RZ, RZ, R226 ;  /* 0x000000ffffbd7224 */ /* 0x000fe400078e00e2 */
[----:B------:R-:W-:Y:S02]  /*7fe0*/  IMAD.MOV.U32 R97, RZ, RZ, R98 ;  /* 0x000000ffff617224 */ /* 0x000fe400078e0062 */
[----:B------:R-:W-:Y:S02]  /*7ff0*/  IMAD.MOV.U32 R224, RZ, RZ, R162 ;  /* 0x000000ffffe07224 */ /* 0x000fe400078e00a2 */
[----:B------:R-:W-:Y:S02]  /*8000*/  IMAD.MOV.U32 R98, RZ, RZ, R99 ;  /* 0x000000ffff627224 */ /* 0x000fe400078e0063 */
[----:B------:R-:W-:-:S02]  /*8010*/  IMAD.MOV.U32 R226, RZ, RZ, R205 ;  /* 0x000000ffffe27224 */ /* 0x000fc400078e00cd */
[----:B------:R-:W-:Y:S02]  /*8020*/  IMAD.MOV.U32 R99, RZ, RZ, R178 ;  /* 0x000000ffff637224 */ /* 0x000fe400078e00b2 */
[----:B------:R-:W-:Y:S01]  /*8030*/  FADD.FTZ R5, R93, R21 ;  /* 0x000000155d057221 */ /* 0x000fe20000010000 */
[----:B------:R-:W-:Y:S02]  /*8040*/  IMAD.MOV.U32 R178, RZ, RZ, R188 ;  /* 0x000000ffffb27224 */ /* 0x000fe400078e00bc */
[----:B------:R-:W-:Y:S01]  /*8050*/  FADD.FTZ R4, R172, R22 ;  /* 0x00000016ac047221 */ /* 0x000fe20000010000 */
[----:B------:R-:W-:Y:S02]  /*8060*/  IMAD.MOV.U32 R188, RZ, RZ, R189 ;  /* 0x000000ffffbc7224 */ /* 0x000fe400078e00bd */
[----:B------:R-:W-:Y:S01]  /*8070*/  FADD.FTZ R0, R94, R0 ;  /* 0x000000005e007221 */ /* 0x000fe20000010000 */
[----:B------:R-:W-:Y:S02]  /*8080*/  IMAD.MOV.U32 R189, RZ, RZ, R224 ;  /* 0x000000ffffbd7224 */ /* 0x000fe400078e00e0 */
[----:B------:R-:W-:Y:S01]  /*8090*/  FADD.FTZ R3, R138, R19 ;  /* 0x000000138a037221 */ /* 0x000fe20000010000 */
[----:B------:R-:W-:Y:S01]  /*80a0*/  IMAD.MOV.U32 R224, RZ, RZ, R226 ;  /* 0x000000ffffe07224 */ /* 0x000fe200078e00e2 */
[----:B------:R-:W-:Y:S01]  /*80b0*/  LOP3.LUT R162, R7, R6, RZ, 0xc0, !PT ;  /* 0x0000000607a27212 */ /* 0x000fe200078ec0ff */
[----:B------:R-:W-:Y:S01]  /*80c0*/  IMAD.MOV.U32 R226, RZ, RZ, R221 ;  /* 0x000000ffffe27224 */ /* 0x000fe200078e00dd */
[----:B------:R1:W5:Y:S01]  /*80d0*/  LDL.LU R205, [R1+0x5c] ;  /* 0x00005c0001cd7983 */ /* 0x0003620000300800 */
[----:B------:R-:W-:-:S02]  /*80e0*/  IMAD.MOV.U32 R221, RZ, RZ, R222 ;  /* 0x000000ffffdd7224 */ /* 0x000fc400078e00de */
[----:B------:R-:W-:Y:S02]  /*80f0*/  IMAD.MOV.U32 R222, RZ, RZ, R111 ;  /* 0x000000ffffde7224 */ /* 0x000fe400078e006f */
[----:B------:R-:W-:Y:S02]  /*8100*/  IMAD.MOV.U32 R111, RZ, RZ, R225 ;  /* 0x000000ffff6f7224 */ /* 0x000fe400078e00e1 */
[----:B------:R-:W-:Y:S01]  /*8110*/  FADD.FTZ R5, R95, R5 ;  /* 0x000000055f057221 */ /* 0x000fe20000010000 */
[----:B------:R-:W-:Y:S02]  /*8120*/  IMAD.MOV.U32 R225, RZ, RZ, R179 ;  /* 0x000000ffffe17224 */ /* 0x000fe400078e00b3 */
[----:B------:R-:W-:Y:S01]  /*8130*/  FADD.FTZ R4, R227, R4 ;  /* 0x00000004e3047221 */ /* 0x000fe20000010000 */
[----:B------:R-:W-:Y:S02]  /*8140*/  IMAD.MOV.U32 R179, RZ, RZ, R219 ;  /* 0x000000ffffb37224 */ /* 0x000fe400078e00db */
[----:B------:R-:W-:Y:S01]  /*8150*/  FADD.FTZ R8, R98, R0 ;  /* 0x0000000062087221 */ /* 0x000fe20000010000 */
[----:B------:R-:W-:-:S02]  /*8160*/  IMAD.MOV.U32 R219, RZ, RZ, R144 ;  /* 0x000000ffffdb7224 */ /* 0x000fc400078e0090 */
[----:B------:R-:W-:Y:S02]  /*8170*/  IMAD.MOV.U32 R144, RZ, RZ, R145 ;  /* 0x000000ffff907224 */ /* 0x000fe400078e0091 */
[----:B------:R-:W-:Y:S01]  /*8180*/  FADD.FTZ R9, R97, R3 ;  /* 0x0000000361097221 */ /* 0x000fe20000010000 */
[----:B------:R-:W-:Y:S02]  /*8190*/  IMAD.MOV.U32 R145, RZ, RZ, R146 ;  /* 0x000000ffff917224 */ /* 0x000fe400078e0092 */
[----:B------:R-:W-:Y:S01]  /*81a0*/  FADD.FTZ R6, R99, R5 ;  /* 0x0000000563067221 */ /* 0x000fe20000010000 */
[----:B------:R-:W-:Y:S01]  /*81b0*/  IMAD.MOV.U32 R98, RZ, RZ, R189 ;  /* 0x000000ffff627224 */ /* 0x000fe200078e00bd */
[----:B------:R-:W-:Y:S01]  /*81c0*/  F2FP.F16.F32.PACK_AB R0, R116, R117 ;  /* 0x000000757400723e */ /* 0x000fe200000000ff */
[----:B------:R-:W-:Y:S02]  /*81d0*/  IMAD.MOV.U32 R146, RZ, RZ, R147 ;  /* 0x000000ffff927224 */ /* 0x000fe400078e0093 */
[----:B------:R-:W-:Y:S01]  /*81e0*/  FADD.FTZ R7, R178, R4 ;  /* 0x00000004b2077221 */ /* 0x000fe20000010000 */
[----:B------:R-:W-:Y:S01]  /*81f0*/  IMAD.MOV.U32 R189, RZ, RZ, R222 ;  /* 0x000000ffffbd7224 */ /* 0x000fe200078e00de */
[----:B------:R-:W-:Y:S01]  /*8200*/  F2FP.F16.F32.PACK_AB R3, R23, R24 ;  /* 0x000000181703723e */ /* 0x000fe200000000ff */
[----:B------:R-:W-:-:S02]  /*8210*/  IMAD.MOV.U32 R147, RZ, RZ, R173 ;  /* 0x000000ffff937224 */ /* 0x000fc400078e00ad */
[----:B------:R-:W-:Y:S02]  /*8220*/  IMAD.MOV.U32 R97, RZ, RZ, R188 ;  /* 0x000000ffff617224 */ /* 0x000fe400078e00bc */
[----:B------:R-:W-:Y:S01]  /*8230*/  IMAD.MOV.U32 R99, RZ, RZ, R224 ;  /* 0x000000ffff637224 */ /* 0x000fe200078e00e0 */
[----:B----4-:R-:W-:Y:S01]  /*8240*/  F2FP.F16.F32.PACK_AB R5, R10, R82 ;  /* 0x000000520a05723e */ /* 0x010fe200000000ff */
[----:B------:R-:W-:Y:S02]  /*8250*/  IMAD.MOV.U32 R222, RZ, RZ, R219 ;  /* 0x000000ffffde7224 */ /* 0x000fe400078e00db */
[----:B------:R-:W-:Y:S01]  /*8260*/  IMAD.MOV.U32 R178, RZ, RZ, R226 ;  /* 0x000000ffffb27224 */ /* 0x000fe200078e00e2 */
[----:B------:R-:W-:Y:S01]  /*8270*/  F2FP.F16.F32.PACK_AB R4, R132, R133 ;  /* 0x000000858404723e */ /* 0x000fe200000000ff */
[----:B------:R-:W-:Y:S01]  /*8280*/  IMAD.MOV.U32 R224, RZ, RZ, R111 ;  /* 0x000000ffffe07224 */ /* 0x000fe200078e006f */
[----:B------:R1:W5:Y:S01]  /*8290*/  LDL.LU R173, [R1+0x58] ;  /* 0x0000580001ad7983 */ /* 0x0003620000300800 */
[----:B------:R-:W-:-:S02]  /*82a0*/  IMAD.MOV.U32 R219, RZ, RZ, R144 ;  /* 0x000000ffffdb7224 */ /* 0x000fc400078e0090 */
[----:B------:R-:W-:Y:S02]  /*82b0*/  IMAD.MOV.U32 R226, RZ, RZ, R225 ;  /* 0x000000ffffe27224 */ /* 0x000fe400078e00e1 */
[----:B------:R-:W-:Y:S02]  /*82c0*/  IMAD.MOV.U32 R188, RZ, RZ, R221 ;  /* 0x000000ffffbc7224 */ /* 0x000fe400078e00dd */
[----:B------:R-:W-:Y:S01]  /*82d0*/  FADD.FTZ R6, R99, R6 ;  /* 0x0000000663067221 */ /* 0x000fe20000010000 */
[----:B------:R-:W-:Y:S01]  /*82e0*/  IMAD.MOV.U32 R144, RZ, RZ, R145 ;  /* 0x000000ffff907224 */ /* 0x000fe200078e0091 */
[----:B------:R1:W5:Y:S01]  /*82f0*/  LDL.LU R172, [R1+0x54] ;  /* 0x0000540001ac7983 */ /* 0x0003620000300800 */
[----:B------:R-:W-:Y:S01]  /*8300*/  IMAD.MOV.U32 R111, RZ, RZ, R142 ;  /* 0x000000ffff6f7224 */ /* 0x000fe200078e008e */
[----:B------:R-:W-:Y:S01]  /*8310*/  LOP3.LUT R142, R15, R0, RZ, 0xc0, !PT ;  /* 0x000000000f8e7212 */ /* 0x000fe200078ec0ff */
[----:B------:R-:W-:Y:S02]  /*8320*/  IMAD.MOV.U32 R145, RZ, RZ, R146 ;  /* 0x000000ffff917224 */ /* 0x000fe400078e0092 */
[----:B------:R-:W-:Y:S01]  /*8330*/  FADD.FTZ R0, R97, R9 ;  /* 0x0000000961007221 */ /* 0x000fe20000010000 */
[----:B------:R-:W-:Y:S01]  /*8340*/  IMAD.MOV.U32 R225, RZ, RZ, R143 ;  /* 0x000000ffffe17224 */ /* 0x000fe200078e008f */
[----:B------:R-:W-:Y:S01]  /*8350*/  LOP3.LUT R143, R16, R3, RZ, 0xc0, !PT ;  /* 0x00000003108f7212 */ /* 0x000fe200078ec0ff */
[----:B------:R-:W-:-:S02]  /*8360*/  IMAD.MOV.U32 R146, RZ, RZ, R147 ;  /* 0x000000ffff927224 */ /* 0x000fc400078e0093 */
[----:B------:R-:W-:Y:S01]  /*8370*/  FADD.FTZ R3, R98, R8 ;  /* 0x0000000862037221 */ /* 0x000fe20000010000 */
[----:B------:R-:W-:Y:S02]  /*8380*/  IMAD.MOV.U32 R221, RZ, RZ, R179 ;  /* 0x000000ffffdd7224 */ /* 0x000fe400078e00b3 */
[----:B------:R-:W-:Y:S01]  /*8390*/  FADD.FTZ R6, R224, R6 ;  /* 0x00000006e0067221 */ /* 0x000fe20000010000 */
[----:B------:R-:W-:Y:S01]  /*83a0*/  IMAD.MOV.U32 R147, RZ, RZ, R141 ;  /* 0x000000ffff937224 */ /* 0x000fe200078e008d */
[----:B------:R-:W-:Y:S01]  /*83b0*/  LOP3.LUT R141, R17, R5, RZ, 0xc0, !PT ;  /* 0x00000005118d7212 */ /* 0x000fe200078ec0ff */
[----:B------:R-:W-:Y:S01]  /*83c0*/  IMAD.MOV.U32 R179, RZ, RZ, R140 ;  /* 0x000000ffffb37224 */ /* 0x000fe200078e008c */
[----:B------:R-:W-:Y:S01]  /*83d0*/  LOP3.LUT R140, R18, R4, RZ, 0xc0, !PT ;  /* 0x00000004128c7212 */ /* 0x000fe200078ec0ff */
[----:B------:R-:W-:Y:S01]  /*83e0*/  FADD.FTZ R5, R178, R7 ;  /* 0x00000007b2057221 */ /* 0x000fe20000010000 */
[----:B------:R-:W-:Y:S01]  /*83f0*/  FADD.FTZ R4, R188, R0 ;  /* 0x00000000bc047221 */ /* 0x000fe20000010000 */
[----:B------:R-:W-:Y:S01]  /*8400*/  FADD.FTZ R0, R189, R3 ;  /* 0x00000003bd007221 */ /* 0x000fe20000010000 */
[----:B------:R1:W5:Y:S01]  /*8410*/  LDL.LU R138, [R1+0x50] ;  /* 0x00005000018a7983 */ /* 0x0003620000300800 */
        /* <DEDUP_REMOVED lines=101> */
[----:B------:R1:W-:Y:S04]  /*8a70*/  STL [R1], R5 ;  /* 0x0000000501007387 */ /* 0x0003e80000100800 */
[----:B------:R1:W-:Y:S04]  /*8a80*/  STL [R1+0x18], R4 ;  /* 0x0000180401007387 */ /* 0x0003e80000100800 */
[----:B------:R1:W-:Y:S04]  /*8a90*/  STL [R1+0x1c], R3 ;  /* 0x00001c0301007387 */ /* 0x0003e80000100800 */
[----:B------:R1:W-:Y:S01]  /*8aa0*/  STL [R1+0x28], R0 ;  /* 0x0000280001007387 */ /* 0x0003e20000100800 */
[----:B------:R-:W-:-:S04]  /*8ab0*/  F2FP.F16.F32.PACK_AB R12, R25, R50 ;  /* 0x00000032190c723e */ /* 0x000fc800000000ff */
[----:B------:R-:W-:Y:S01]  /*8ac0*/  LOP3.LUT R163, R13, R12, RZ, 0xc0, !PT ;  /* 0x0000000c0da37212 */ /* 0x000fe200078ec0ff */
[-C--:B------:R-:W-:Y:S06]  /*8ad0*/  HMMA.16816.F32 R152, R140, R148.reuse, R152 ;  /* 0x000000948c98723c */ /* 0x080fec0000001898 */
[C---:B------:R-:W-:Y:S06]  /*8ae0*/  HMMA.16816.F32 R164, R160.reuse, R148, R164 ;  /* 0x00000094a0a4723c */ /* 0x040fec00000018a4 */
[C---:B------:R-:W-:Y:S06]  /*8af0*/  HMMA.16816.F32 R168, R160.reuse, R150, R168 ;  /* 0x00000096a0a8723c */ /* 0x040fec00000018a8 */
[----:B------:R-:W-:Y:S06]  /*8b00*/  HMMA.16816.F32 R156, R160, R32, R156 ;  /* 0x00000020a09c723c */ /* 0x000fec000000189c */
[C---:B------:R-:W-:Y:S06]  /*8b10*/  HMMA.16816.F32 R148, R140.reuse, R150, R44 ;  /* 0x000000968c94723c */ /* 0x040fec000000182c */
[----:B------:R-:W-:Y:S06]  /*8b20*/  HMMA.16816.F32 R144, R140, R32, R40 ;  /* 0x000000208c90723c */ /* 0x000fec0000001828 */
[-C--:B------:R-:W-:Y:S06]  /*8b30*/  HMMA.16816.F32 R160, R160, R34.reuse, R52 ;  /* 0x00000022a0a0723c */ /* 0x080fec0000001834 */
[----:B------:R-:W-:Y:S01]  /*8b40*/  HMMA.16816.F32 R140, R140, R34, R36 ;  /* 0x000000228c8c723c */ /* 0x000fe20000001824 */
[----:B------:R-:W-:-:S02]  /*8b50*/  VIADD R214, R207, 0x400 ;  /* 0x00000400cfd67836 */ /* 0x000fc40000000000 */
[C---:B------:R-:W-:Y:S02]  /*8b60*/  VIADD R213, R207.reuse, 0x800 ;  /* 0x00000800cfd57836 */ /* 0x040fe40000000000 */
[C---:B------:R-:W-:Y:S02]  /*8b70*/  VIADD R212, R207.reuse, 0xc00 ;  /* 0x00000c00cfd47836 */ /* 0x040fe40000000000 */
[C---:B------:R-:W-:Y:S02]  /*8b80*/  VIADD R211, R207.reuse, 0x1000 ;  /* 0x00001000cfd37836 */ /* 0x040fe40000000000 */
[C---:B------:R-:W-:Y:S02]  /*8b90*/  VIADD R210, R207.reuse, 0x1400 ;  /* 0x00001400cfd27836 */ /* 0x040fe40000000000 */
[C---:B------:R-:W-:Y:S02]  /*8ba0*/  VIADD R209, R207.reuse, 0x1800 ;  /* 0x00001800cfd17836 */ /* 0x040fe40000000000 */
[----:B------:R-:W-:Y:S01]  /*8bb0*/  VIADD R208, R207, 0x1c00 ;  /* 0x00001c00cfd07836 */ /* 0x000fe20000000000 */
[----:B-1----:R-:W-:Y:S10]  /*8bc0*/  @!P1 BRA `(.L_x_338) ;  /* 0x0000006c00049947 */ /* 0x002ff40003800000 */
[----:B-----5:R-:W-:Y:S01]  /*8bd0*/  SHF.L.U64.HI R3, R172, 0x6, R173 ;  /* 0x00000006ac037819 */ /* 0x020fe200000102ad */
[----:B------:R-:W-:Y:S01]  /*8be0*/  IMAD.WIDE.U32 R6, R232, -0x326172a9, RZ ;  /* 0xcd9e8d57e8067825 */ /* 0x000fe200078e00ff */
[----:B------:R-:W-:Y:S01]  /*8bf0*/  SHF.L.U32 R0, R172, 0x6, RZ ;  /* 0x00000006ac007819 */ /* 0x000fe200000006ff */
[----:B------:R-:W-:Y:S01]  /*8c00*/  ULDC.64 UR8, c[0x0][0x248] ;  /* 0x0000920000087ab9 */ /* 0x000fe20000000a00 */
[----:B------:R-:W-:Y:S01]  /*8c10*/  LEA.HI.SX32 R228, R230, 0xfffffffe, 0x19 ;  /* 0xfffffffee6e47811 */ /* 0x000fe200078fcaff */
[----:B------:R-:W-:Y:S01]  /*8c20*/  IMAD.WIDE.U32 R4, R240, -0x326172a9, RZ ;  /* 0xcd9e8d57f0047825 */ /* 0x000fe200078e00ff */
[----:B------:R1:W-:Y:S01]  /*8c30*/  STL [R1+0x20], R3 ;  /* 0x0000200301007387 */ /* 0x0003e20000100800 */
[----:B------:R-:W-:Y:S01]  /*8c40*/  LOP3.LUT R236, R7, R234, RZ, 0x3c, !PT ;  /* 0x000000ea07ec7212 */ /* 0x000fe200078e3cff */
[----:B------:R-:W-:Y:S01]  /*8c50*/  ULDC UR4, c[0x0][0x2ec] ;  /* 0x0000bb0000047ab9 */ /* 0x000fe20000000800 */
[----:B------:R-:W-:Y:S01]  /*8c60*/  MOV R137, R2 ;  /* 0x0000000200897202 */ /* 0x000fe20000000f00 */
[----:B------:R2:W-:Y:S01]  /*8c70*/  STL [R1+0x24], R0 ;  /* 0x0000240001007387 */ /* 0x0005e20000100800 */
[----:B------:R-:W-:Y:S01]  /*8c80*/  LOP3.LUT R234, R5, R234, RZ, 0x3c, !PT ;  /* 0x000000ea05ea7212 */ /* 0x000fe200078e3cff */
[----:B------:R-:W-:Y:S01]  /*8c90*/  IMAD.MOV.U32 R133, RZ, RZ, R134 ;  /* 0x000000ffff857224 */ /* 0x000fe200078e0086 */
[----:B------:R-:W-:Y:S01]  /*8ca0*/  USHF.L.U64.HI UR27, UR8, 0x6, UR9 ;  /* 0x00000006081b7899 */ /* 0x000fe20008010209 */
[----:B------:R3:W-:Y:S01]  /*8cb0*/  STL.64 [R1+0x10], R6 ;  /* 0x0000100601007387 */ /* 0x0007e20000100a00 */
[----:B------:R-:W-:Y:S01]  /*8cc0*/  IMAD.WIDE.U32 R232, R245, -0x2daee0ad, RZ ;  /* 0xd2511f53f5e87825 */ /* 0x000fe200078e00ff */
[----:B------:R-:W-:-:S02]  /*8cd0*/  USHF.L.U32 UR26, UR8, 0x6, URZ ;  /* 0x00000006081a7899 */ /* 0x000fc4000800063f */
[----:B------:R3:W-:Y:S01]  /*8ce0*/  STL.64 [R1+0x8], R4 ;  /* 0x0000080401007387 */ /* 0x0007e20000100a00 */
[----:B------:R-:W-:Y:S01]  /*8cf0*/  IMAD.WIDE.U32 R236, R236, -0x2daee0ad, RZ ;  /* 0xd2511f53ecec7825 */ /* 0x000fe200078e00ff */
[----:B------:R-:W-:Y:S01]  /*8d00*/  ULDC.64 UR12, c[0x0][0x250] ;  /* 0x00009400000c7ab9 */ /* 0x000fe20000000a00 */
[----:B------:R-:W-:Y:S01]  /*8d10*/  ULDC.64 UR6, c[0x0][0x218] ;  /* 0x0000860000067ab9 */ /* 0x000fe20000000a00 */
[----:B------:R-:W-:Y:S01]  /*8d20*/  ULDC.64 UR10, c[0x0][0x220] ;  /* 0x00008800000a7ab9 */ /* 0x000fe20000000a00 */
[----:B------:R-:W-:Y:S01]  /*8d30*/  IMAD.WIDE.U32 R234, R234, -0x2daee0ad, RZ ;  /* 0xd2511f53eaea7825 */ /* 0x000fe200078e00ff */
[----:B-1----:R-:W-:-:S03]  /*8d40*/  MOV R3, R135 ;  /* 0x0000008700037202 */ /* 0x002fc60000000f00 */
[----:B--2---:R-:W-:Y:S01]  /*8d50*/  IMAD.MOV.U32 R0, RZ, RZ, R136 ;  /* 0x000000ffff007224 */ /* 0x004fe200078e0088 */
[----:B------:R-:W-:Y:S06]  /*8d60*/  BRA `(.L_x_339) ;  /* 0x00000000006c7947 */ /* 0x000fec0003800000 */
.L_x_341:
[----:B------:R-:W2:Y:S01]  /*8d70*/  LDL.64 R240, [R1+0x40] ;  /* 0x0000400001f07983 */ /* 0x000ea20000100a00 */
[----:B------:R-:W-:Y:S03]  /*8d80*/  VIADD R136, R228, 0xffffffff ;  /* 0xffffffffe4887836 */ /* 0x000fe60000000000 */
[----:B------:R-:W3:Y:S01]  /*8d90*/  LDL.64 R238, [R1+0x30] ;  /* 0x0000300001ee7983 */ /* 0x000ee20000100a00 */
[----:B------:R-:W-:Y:S01]  /*8da0*/  IMAD.WIDE.U32 R172, R136, UR8, RZ ;  /* 0x0000000888ac7c25 */ /* 0x000fe2000f8e00ff */
[----:B------:R-:W-:Y:S05]  /*8db0*/  SHF.R.S32.HI R174, RZ, 0x1f, R136 ;  /* 0x0000001fffae7819 */ /* 0x000fea0000011488 */
[----:B------:R-:W-:Y:S04]  /*8dc0*/  IMAD R174, R174, UR8, RZ ;  /* 0x00000008aeae7c24 */ /* 0x000fe8000f8e02ff */
[----:B------:R-:W-:Y:S04]  /*8dd0*/  IMAD R174, R136, UR9, R174 ;  /* 0x0000000988ae7c24 */ /* 0x000fe8000f8e02ae */
[----:B------:R-:W-:Y:S01]  /*8de0*/  IMAD.IADD R174, R173, 0x1, R174 ;  /* 0x00000001adae7824 */ /* 0x000fe200078e02ae */
[----:B--2---:R-:W-:Y:S04]  /*8df0*/  LEA R136, P0, R172, R240, 0x7 ;  /* 0x000000f0ac887211 */ /* 0x004fe800078038ff */
[----:B------:R-:W-:Y:S02]  /*8e00*/  LEA R176, P1, R136, UR6, 0x1 ;  /* 0x0000000688b07c11 */ /* 0x000fe4000f8208ff */
[----:B---3--:R-:W-:Y:S02]  /*8e10*/  LEA.HI.X R172, R172, R239, R174, 0x7, P0 ;  /* 0x000000efacac7211 */ /* 0x008fe400000f3cae */
        /* <DEDUP_REMOVED lines=16> */
.L_x_339:
[----:B------:R-:W2:Y:S01]  /*8f20*/  LDL.64 R14, [R1+0x38] ;  /* 0x00003800010e7983 */ /* 0x000ea20000100a00 */
[----:B------:R-:W-:Y:S01]  /*8f30*/  SHF.R.S32.HI R2, RZ, 0x1f, R228 ;  /* 0x0000001fff027819 */ /* 0x000fe200000114e4 */
[----:B------:R-:W-:Y:S04]  /*8f40*/  DEPBAR.LE SB0, 0x0 ;  /* 0x000080000000791a */ /* 0x000fe80000000000 */
[----:B------:R-:W4:Y:S01]  /*8f50*/  LDL R11, [R1+0x2c] ;  /* 0x00002c00010b7983 */ /* 0x000f220000100800 */
[----:B------:R-:W-:Y:S01]  /*8f60*/  IMAD R2, R2, UR12, RZ ;  /* 0x0000000c02027c24 */ /* 0x000fe2000f8e02ff */
[----:B------:R-:W-:Y:S01]  /*8f70*/  UIADD3 UR25, UR30, -0x4ab325aa, URZ ;  /* 0xb54cda561e197890 */ /* 0x000fe2000fffe03f */
[C---:B---3--:R-:W-:Y:S01]  /*8f80*/  IMAD.WIDE.U32 R4, R228.reuse, UR12, RZ ;  /* 0x0000000ce4047c25 */ /* 0x048fe2000f8e00ff */
[----:B------:R-:W3:Y:S01]  /*8f90*/  LDL R10, [R1+0x24] ;  /* 0x00002400010a7983 */ /* 0x000ee20000100800 */
[----:B------:R-:W-:Y:S02]  /*8fa0*/  BAR.SYNC.DEFER_BLOCKING 0x0 ;  /* 0x0000000000007b1d */ /* 0x000fe40000010000 */
[C---:B------:R-:W-:Y:S01]  /*8fb0*/  IMAD R6, R228.reuse, UR13, R2 ;  /* 0x0000000de4067c24 */ /* 0x040fe2000f8e0202 */
[C---:B------:R-:W-:Y:S01]  /*8fc0*/  ISETP.GT.AND P2, PT, R228.reuse, RZ, PT ;  /* 0x000000ffe400720c */ /* 0x040fe20003f44270 */
[----:B------:R-:W-:Y:S02]  /*8fd0*/  IMAD.SHL.U32 R215, R228, 0x4, RZ ;  /* 0x00000004e4d77824 */ /* 0x000fe400078e00ff */
[----:B------:R-:W-:Y:S03]  /*8fe0*/  IMAD.IADD R6, R5, 0x1, R6 ;  /* 0x0000000105067824 */ /* 0x000fe600078e0206 */
[----:B------:R-:W-:Y:S05]  /*8ff0*/  LOP3.LUT R134, R233, UR31, R215, 0x96, !PT ;  /* 0x0000001fe9867c12 */ /* 0x000fea000f8e96d7 */
[----:B------:R-:W-:Y:S01]  /*9000*/  IMAD.WIDE.U32 R134, R134, -0x326172a9, RZ ;  /* 0xcd9e8d5786867825 */ /* 0x000fe200078e00ff */
[----:B-----5:R-:W5:Y:S04]  /*9010*/  LDL R12, [R1+0x20] ;  /* 0x00002000010c7983 */ /* 0x020f680000100800 */
[----:B------:R-:W5:Y:S06]  /*9020*/  LDL.64 R216, [R1+0x10] ;  /* 0x0000100001d87983 */ /* 0x000f6c0000100a00 */
[----:B------:R-:W5:Y:S01]  /*9030*/  LDL.64 R242, [R1+0x8] ;  /* 0x0000080001f27983 */ /* 0x000f620000100a00 */
[----:B--2---:R-:W-:Y:S04]  /*9040*/  LEA R2, P0, R4, R14, 0x7 ;  /* 0x0000000e04027211 */ /* 0x004fe800078038ff */
[----:B------:R-:W-:Y:S02]  /*9050*/  LEA R8, P1, R2, UR10, 0x1 ;  /* 0x0000000a02087c11 */ /* 0x000fe4000f8208ff */
[----:B----4-:R-:W-:Y:S04]  /*9060*/  LEA.HI.X R4, R4, R11, R6, 0x7, P0 ;  /* 0x0000000b04047211 */ /* 0x010fe800000f3c06 */
[----:B------:R-:W-:Y:S01]  /*9070*/  LEA.HI.X R9, R2, UR11, R4, 0x1, P1 ;  /* 0x0000000b02097c11 */ /* 0x000fe200088f0c04 */
[----:B------:R-:W-:Y:S01]  /*9080*/  VIADD R2, R215, 0x1 ;  /* 0x00000001d7027836 */ /* 0x000fe20000000000 */
[-C--:B---3--:R-:W-:Y:S03]  /*9090*/  IADD3 R6, P0, R8, R10.reuse, RZ ;  /* 0x0000000a08067210 */ /* 0x088fe60007f1e0ff */
[----:B------:R-:W-:Y:S01]  /*90a0*/  @!PT LDS RZ, [RZ] ;  /* 0x00000000fffff984 */ /* 0x000fe20000000800 */
[----:B------:R-:W-:Y:S01]  /*90b0*/  @!PT LDS RZ, [RZ] ;  /* 0x00000000fffff984 */ /* 0x000fe20000000800 */
[----:B------:R-:W-:Y:S01]  /*90c0*/  @!PT LDS RZ, [RZ] ;  /* 0x00000000fffff984 */ /* 0x000fe20000000800 */
[----:B------:R-:W-:Y:S01]  /*90d0*/  LDGSTS.E.BYPASS.LTC128B.128 [R231+0x4000], desc[UR28][R8.64] ;  /* 0x0400000008e77fae */ /* 0x000fe2000b901d5c */
[-C--:B------:R-:W-:Y:S02]  /*90e0*/  IADD3 R4, P1, R6, R10.reuse, RZ ;  /* 0x0000000a06047210 */ /* 0x080fe40007f3e0ff */
[----:B------:R-:W-:Y:S01]  /*90f0*/  LOP3.LUT R136, R233, UR31, R2, 0x96, !PT ;  /* 0x0000001fe9887c12 */ /* 0x000fe2000f8e9602 */
[--C-:B-----5:R-:W-:Y:S01]  /*9100*/  IMAD.X R7, R9, 0x1, R12.reuse, P0 ;  /* 0x0000000109077824 */ /* 0x120fe200000e060c */
[----:B------:R-:W-:Y:S03]  /*9110*/  IADD3 R10, P0, R4, R10, RZ ;  /* 0x0000000a040a7210 */ /* 0x000fe60007f1e0ff */
[--C-:B------:R-:W-:Y:S01]  /*9120*/  IMAD.X R5, R7, 0x1, R12.reuse, P1 ;  /* 0x0000000107057824 */ /* 0x100fe200008e060c */
[----:B------:R-:W-:Y:S03]  /*9130*/  LDGSTS.E.BYPASS.LTC128B.128 [R231+0x4800], desc[UR28][R6.64] ;  /* 0x0480000006e77fae */ /* 0x000fe6000b901d5c */
[----:B------:R-:W-:Y:S05]  /*9140*/  IMAD.X R11, R5, 0x1, R12, P0 ;  /* 0x00000001050b7824 */ /* 0x000fea00000e060c */
        /* <DEDUP_REMOVED lines=55> */
[-C--:B------:R-:W-:Y:S06]  /*94c0*/  HMMA.16816.F32 R12, R184, R182.reuse, R12 ;  /* 0x000000b6b80c723c */ /* 0x080fec000000180c */
[C---:B------:R-:W-:Y:S01]  /*94d0*/  HMMA.16816.F32 R16, R176.reuse, R182, R16 ;  /* 0x000000b6b010723c */ /* 0x040fe20000001810 */
[----:B------:R-:W2:Y:S05]  /*94e0*/  LDSM.16.M88.4 R180, [R209] ;  /* 0x00000000d1b4783b */ /* 0x000eaa0000000200 */
[-C--:B------:R-:W-:Y:S06]  /*94f0*/  HMMA.16816.F32 R20, R176, R188.reuse, R20 ;  /* 0x000000bcb014723c */ /* 0x080fec0000001814 */
[C---:B------:R-:W-:Y:S06]  /*9500*/  HMMA.16816.F32 R24, R184.reuse, R188, R24 ;  /* 0x000000bcb818723c */ /* 0x040fec0000001818 */
[-C--:B------:R-:W-:Y:S05]  /*9510*/  HMMA.16816.F32 R28, R184, R190.reuse, R28 ;  /* 0x000000beb81c723c */ /* 0x080fea000000181c */
[--C-:B------:R-:W-:Y:S01]  /*9520*/  LOP3.LUT R188, R237, UR21, R232.reuse, 0x96, !PT ;  /* 0x00000015edbc7c12 */ /* 0x100fe2000f8e96e8 */
[C---:B------:R-:W-:Y:S05]  /*9530*/  HMMA.16816.F32 R32, R176.reuse, R190, R32 ;  /* 0x000000beb020723c */ /* 0x040fea0000001820 */
[----:B------:R-:W-:Y:S01]  /*9540*/  IMAD.WIDE.U32 R188, R188, -0x326172a9, RZ ;  /* 0xcd9e8d57bcbc7825 */ /* 0x000fe200078e00ff */
[-C--:B------:R-:W-:Y:S05]  /*9550*/  HMMA.16816.F32 R36, R176, R192.reuse, R36 ;  /* 0x000000c0b024723c */ /* 0x080fea0000001824 */
[----:B------:R-:W-:Y:S01]  /*9560*/  LOP3.LUT R190, R235, UR21, R232, 0x96, !PT ;  /* 0x00000015ebbe7c12 */ /* 0x000fe2000f8e96e8 */
[C---:B------:R-:W-:Y:S05]  /*9570*/  HMMA.16816.F32 R40, R184.reuse, R192, R40 ;  /* 0x000000c0b828723c */ /* 0x040fea0000001828 */
[----:B------:R-:W-:Y:S01]  /*9580*/  LOP3.LUT R132, R189, UR20, R134, 0x96, !PT ;  /* 0x00000014bd847c12 */ /* 0x000fe2000f8e9686 */
[-C--:B------:R-:W-:Y:S05]  /*9590*/  HMMA.16816.F32 R44, R184, R194.reuse, R44 ;  /* 0x000000c2b82c723c */ /* 0x080fea000000182c */
[C---:B------:R-:W-:Y:S01]  /*95a0*/  LOP3.LUT R192, R135.reuse, UR22, R216, 0x96, !PT ;  /* 0x0000001687c07c12 */ /* 0x040fe2000f8e96d8 */
[C---:B------:R-:W-:Y:S05]  /*95b0*/  HMMA.16816.F32 R48, R176.reuse, R194, R48 ;  /* 0x000000c2b030723c */ /* 0x040fea0000001830 */
[----:B------:R-:W-:Y:S01]  /*95c0*/  LOP3.LUT R135, R135, UR22, R242, 0x96, !PT ;  /* 0x0000001687877c12 */ /* 0x000fe2000f8e96f2 */
[----:B------:R-:W-:Y:S01]  /*95d0*/  IMAD.WIDE.U32 R190, R190, -0x326172a9, RZ ;  /* 0xcd9e8d57bebe7825 */ /* 0x000fe200078e00ff */
[-C--:B-----5:R-:W-:Y:S04]  /*95e0*/  HMMA.16816.F32 R52, R176, R196.reuse, R52 ;  /* 0x000000c4b034723c */ /* 0x0a0fe80000001834 */
[----:B------:R-:W-:Y:S01]  /*95f0*/  LOP3.LUT R2, R191, UR20, R134, 0x96, !PT ;  /* 0x00000014bf027c12 */ /* 0x000fe2000f8e9686 */
[----:B------:R-:W-:Y:S01]  /*9600*/  IMAD.WIDE.U32 R134, R135, -0x2daee0ad, RZ ;  /* 0xd2511f5387867825 */ /* 0x000fe200078e00ff */
[C---:B------:R-:W-:Y:S05]  /*9610*/  HMMA.16816.F32 R56, R184.reuse, R196, R56 ;  /* 0x000000c4b838723c */ /* 0x040fea0000001838 */
[----:B------:R-:W-:Y:S01]  /*9620*/  LOP3.LUT R135, R135, UR19, R234, 0x96, !PT ;  /* 0x0000001387877c12 */ /* 0x000fe2000f8e96ea */
[----:B------:R-:W-:Y:S01]  /*9630*/  IMAD.WIDE.U32 R222, R2, -0x2daee0ad, RZ ;  /* 0xd2511f5302de7825 */ /* 0x000fe200078e00ff */
[-C--:B------:R-:W-:Y:S04]  /*9640*/  HMMA.16816.F32 R60, R184, R198.reuse, R60 ;  /* 0x000000c6b83c723c */ /* 0x080fe8000000183c */
[----:B------:R-:W-:Y:S01]  /*9650*/  LOP3.LUT R2, R223, UR17, R134, 0x96, !PT ;  /* 0x00000011df027c12 */ /* 0x000fe2000f8e9686 */
[----:B------:R-:W-:Y:S01]  /*9660*/  IMAD.WIDE.U32 R196, R136, -0x326172a9, RZ ;  /* 0xcd9e8d5788c47825 */ /* 0x000fe200078e00ff */
[C---:B------:R-:W-:Y:S05]  /*9670*/  HMMA.16816.F32 R64, R176.reuse, R198, R64 ;  /* 0x000000c6b040723c */ /* 0x040fea0000001840 */
[----:B------:R-:W-:Y:S01]  /*9680*/  LOP3.LUT R194, R197, UR22, R242, 0x96, !PT ;  /* 0x00000016c5c27c12 */ /* 0x000fe2000f8e96f2 */
[-C--:B------:R-:W-:Y:S05]  /*9690*/  HMMA.16816.F32 R68, R176, R200.reuse, R68 ;  /* 0x000000c8b044723c */ /* 0x080fea0000001844 */
[----:B------:R-:W-:Y:S01]  /*96a0*/  LOP3.LUT R136, R191, UR20, R196, 0x96, !PT ;  /* 0x00000014bf887c12 */ /* 0x000fe2000f8e96c4 */
[C---:B------:R-:W-:Y:S05]  /*96b0*/  HMMA.16816.F32 R72, R184.reuse, R200, R72 ;  /* 0x000000c8b848723c */ /* 0x040fea0000001848 */
[----:B------:R-:W-:Y:S01]  /*96c0*/  LOP3.LUT R230, R197, UR22, R216, 0x96, !PT ;  /* 0x00000016c5e67c12 */ /* 0x000fe2000f8e96d8 */
[----:B------:R-:W-:Y:S01]  /*96d0*/  IMAD.WIDE.U32 R220, R136, -0x2daee0ad, RZ ;  /* 0xd2511f5388dc7825 */ /* 0x000fe200078e00ff */
[----:B------:R-:W-:Y:S01]  /*96e0*/  LOP3.LUT R229, R189, UR20, R196, 0x96, !PT ;  /* 0x00000014bde57c12 */ /* 0x000fe2000f8e96c4 */
[-C--:B------:R-:W-:Y:S03]  /*96f0*/  HMMA.16816.F32 R76, R184, R202.reuse, R76 ;  /* 0x000000cab84c723c */ /* 0x080fe6000000184c */
[----:B------:R-:W-:Y:S03]  /*9700*/  IMAD.WIDE.U32 R192, R192, -0x2daee0ad, RZ ;  /* 0xd2511f53c0c07825 */ /* 0x000fe600078e00ff */
[C---:B------:R-:W-:Y:S05]  /*9710*/  HMMA.16816.F32 R80, R176.reuse, R202, R80 ;  /* 0x000000cab050723c */ /* 0x040fea0000001850 */
[----:B------:R-:W-:Y:S01]  /*9720*/  LOP3.LUT R193, R193, UR19, R236, 0x96, !PT ;  /* 0x00000013c1c17c12 */ /* 0x000fe2000f8e96ec */
[-C--:B-1----:R-:W-:Y:S05]  /*9730*/  HMMA.16816.F32 R84, R176, R172.reuse, R84 ;  /* 0x000000acb054723c */ /* 0x082fea0000001854 */
[----:B------:R-:W-:Y:S01]  /*9740*/  IMAD.WIDE.U32 R202, R2, -0x326172a9, RZ ;  /* 0xcd9e8d5702ca7825 */ /* 0x000fe200078e00ff */
[C---:B------:R-:W-:Y:S05]  /*9750*/  HMMA.16816.F32 R88, R184.reuse, R172, R88 ;  /* 0x000000acb858723c */ /* 0x040fea0000001858 */
[----:B------:R-:W-:Y:S01]  /*9760*/  IMAD.WIDE.U32 R198, R132, -0x2daee0ad, RZ ;  /* 0xd2511f5384c67825 */ /* 0x000fe200078e00ff */
[-C--:B------:R-:W-:Y:S05]  /*9770*/  HMMA.16816.F32 R92, R184, R174.reuse, R92 ;  /* 0x000000aeb85c723c */ /* 0x080fea000000185c */
[----:B------:R-:W-:Y:S01]  /*9780*/  LOP3.LUT R132, R199, UR17, R192, 0x96, !PT ;  /* 0x00000011c7847c12 */ /* 0x000fe2000f8e96c0 */
[----:B------:R-:W-:Y:S01]  /*9790*/  IMAD.WIDE.U32 R172, R194, -0x2daee0ad, RZ ;  /* 0xd2511f53c2ac7825 */ /* 0x000fe200078e00ff */
[C---:B------:R-:W-:Y:S04]  /*97a0*/  HMMA.16816.F32 R96, R176.reuse, R174, R96 ;  /* 0x000000aeb060723c */ /* 0x040fe80000001860 */
[----:B------:R-:W-:Y:S01]  /*97b0*/  LOP3.LUT R136, R173, UR19, R234, 0x96, !PT ;  /* 0x00000013ad887c12 */ /* 0x000fe2000f8e96ea */
[----:B------:R-:W-:Y:S01]  /*97c0*/  IMAD.WIDE.U32 R192, R193, -0x326172a9, RZ ;  /* 0xcd9e8d57c1c07825 */ /* 0x000fe200078e00ff */
[----:B------:R-:W-:Y:S01]  /*97d0*/  LOP3.LUT R2, R221, UR17, R172, 0x96, !PT ;  /* 0x00000011dd027c12 */ /* 0x000fe2000f8e96ac */
[-C--:B--2---:R-:W-:Y:S01]  /*97e0*/  HMMA.16816.F32 R100, R176, R180.reuse, R100 ;  /* 0x000000b4b064723c */ /* 0x084fe20000001864 */
[----:B------:R-:W1:Y:S01]  /*97f0*/  LDSM.16.M88.4 R172, [R208] ;  /* 0x00000000d0ac783b */ /* 0x000e620000000200 */
[----:B------:R-:W-:Y:S04]  /*9800*/  DEPBAR.LE SB0, 0x0 ;  /* 0x000080000000791a */ /* 0x000fe80000000000 */
[----:B------:R-:W-:Y:S01]  /*9810*/  LOP3.LUT R194, R193, UR18, R188, 0x96, !PT ;  /* 0x00000012c1c27c12 */ /* 0x000fe2000f8e96bc */
[C---:B------:R-:W-:Y:S01]  /*9820*/  HMMA.16816.F32 R104, R184.reuse, R180, R104 ;  /* 0x000000b4b868723c */ /* 0x040fe20000001868 */
[----:B------:R-:W-:Y:S04]  /*9830*/  BAR.SYNC.DEFER_BLOCKING 0x0 ;  /* 0x0000000000007b1d */ /* 0x000fe80000010000 */
[----:B------:R-:W-:Y:S01]  /*9840*/  IMAD.WIDE.U32 R134, R135, -0x326172a9, RZ ;  /* 0xcd9e8d5787867825 */ /* 0x000fe200078e00ff */
[-C--:B------:R-:W-:Y:S05]  /*9850*/  HMMA.16816.F32 R108, R184, R182.reuse, R108 ;  /* 0x000000b6b86c723c */ /* 0x080fea000000186c */
[----:B------:R-:W-:Y:S01]  /*9860*/  LOP3.LUT R135, R135, UR18, R190, 0x96, !PT ;  /* 0x0000001287877c12 */ /* 0x000fe2000f8e96be */
[----:B------:R-:W-:Y:S01]  /*9870*/  IMAD.WIDE.U32 R216, R132, -0x326172a9, RZ ;  /* 0xcd9e8d5784d87825 */ /* 0x000fe200078e00ff */
[----:B------:R-:W-:Y:S01]  /*9880*/  LOP3.LUT R132, R203, UR16, R134, 0x96, !PT ;  /* 0x00000010cb847c12 */ /* 0x000fe2000f8e9686 */
[C---:B------:R-:W-:Y:S04]  /*9890*/  HMMA.16816.F32 R112, R176.reuse, R182, R112 ;  /* 0x000000b6b070723c */ /* 0x040fe80000001870 */
[----:B------:R-:W-:Y:S01]  /*98a0*/  LOP3.LUT R192, R217, UR16, R192, 0x96, !PT ;  /* 0x00000010d9c07c12 */ /* 0x000fe2000f8e96c0 */
[----:B------:R-:W-:Y:S06]  /*98b0*/  IMAD.WIDE.U32 R194, R194, -0x2daee0ad, RZ ;  /* 0xd2511f53c2c27825 */ /* 0x000fec00078e00ff */
[----:B------:R-:W-:Y:S01]  /*98c0*/  LOP3.LUT R193, R195, UR15, R198, 0x96, !PT ;  /* 0x0000000fc3c17c12 */ /* 0x000fe2000f8e96c6 */
[----:B------:R-:W-:Y:S04]  /*98d0*/  IMAD.WIDE.U32 R196, R136, -0x326172a9, RZ ;  /* 0xcd9e8d5788c47825 */ /* 0x000fe800078e00ff */
[----:B------:R-:W-:Y:S01]  /*98e0*/  IMAD.WIDE.U32 R200, R2, -0x326172a9, RZ ;  /* 0xcd9e8d5702c87825 */ /* 0x000fe200078e00ff */
[----:B------:R-:W-:Y:S03]  /*98f0*/  LOP3.LUT R195, R197, UR18, R190, 0x96, !PT ;  /* 0x00000012c5c37c12 */ /* 0x000fe6000f8e96be */
[----:B------:R-:W-:Y:S01]  /*9900*/  IMAD.WIDE.U32 R134, R135, -0x2daee0ad, RZ ;  /* 0xd2511f5387867825 */ /* 0x000fe200078e00ff */
[----:B------:R-:W-:Y:S01]  /*9910*/  LOP3.LUT R2, R201, UR16, R196, 0x96, !PT ;  /* 0x00000010c9027c12 */ /* 0x000fe2000f8e96c4 */
[-C--:B-1----:R-:W-:Y:S03]  /*9920*/  HMMA.16816.F32 R116, R176, R172.reuse, R116 ;  /* 0x000000acb074723c */ /* 0x082fe60000001874 */
[----:B------:R-:W-:Y:S01]  /*9930*/  IMAD.WIDE.U32 R198, R192, -0x2daee0ad, RZ ;  /* 0xd2511f53c0c67825 */ /* 0x000fe200078e00ff */
[----:B------:R-:W-:Y:S02]  /*9940*/  LOP3.LUT R192, R135, UR15, R222, 0x96, !PT ;  /* 0x0000000f87c07c12 */ /* 0x000fe4000f8e96de */
[C---:B------:R-:W-:Y:S05]  /*9950*/  HMMA.16816.F32 R120, R184.reuse, R172, R120 ;  /* 0x000000acb878723c */ /* 0x040fea0000001878 */
[----:B------:R-:W-:Y:S01]  /*9960*/  LOP3.LUT R135, R199, UR5, R194, 0x96, !PT ;  /* 0x00000005c7877c12 */ /* 0x000fe2000f8e96c2 */
[----:B------:R-:W-:Y:S01]  /*9970*/  IMAD.WIDE.U32 R218, R132, -0x2daee0ad, RZ ;  /* 0xd2511f5384da7825 */ /* 0x000fe200078e00ff */
[-C--:B------:R-:W-:Y:S04]  /*9980*/  HMMA.16816.F32 R124, R184, R174.reuse, R124 ;  /* 0x000000aeb87c723c */ /* 0x080fe8000000187c */
[----:B------:R-:W-:Y:S01]  /*9990*/  LOP3.LUT R132, R219, UR5, R134, 0x96, !PT ;  /* 0x00000005db847c12 */ /* 0x000fe2000f8e9686 */
[----:B------:R-:W-:Y:S01]  /*99a0*/  IMAD.WIDE.U32 R194, R195, -0x2daee0ad, RZ ;  /* 0xd2511f53c3c27825 */ /* 0x000fe200078e00ff */
[----:B------:R-:W-:Y:S05]  /*99b0*/  HMMA.16816.F32 R128, R176, R174, R128 ;  /* 0x000000aeb080723c */ /* 0x000fea0000001880 */
[----:B------:R-:W-:Y:S01]  /*99c0*/  LOP3.LUT R136, R195, UR15, R220, 0x96, !PT ;  /* 0x0000000fc3887c12 */ /* 0x000fe2000f8e96dc */
[----:B------:R-:W-:Y:S05]  /*99d0*/  IMAD.WIDE.U32 R196, R2, -0x2daee0ad, RZ ;  /* 0xd2511f5302c47825 */ /* 0x000fea00078e00ff */
[----:B------:R-:W-:Y:S01]  /*99e0*/  LOP3.LUT R195, R197, UR5, R194, 0x96, !PT ;  /* 0x00000005c5c37c12 */ /* 0x000fe2000f8e96c2 */
[----:B------:R-:W-:Y:S04]  /*99f0*/  IMAD.WIDE.U32 R180, R193, -0x326172a9, RZ ;  /* 0xcd9e8d57c1b47825 */ /* 0x000fe800078e00ff */
[----:B------:R-:W-:Y:S01]  /*9a00*/  IMAD.WIDE.U32 R134, R135, -0x326172a9, RZ ;  /* 0xcd9e8d5787867825 */ /* 0x000fe200078e00ff */
[----:B------:R-:W-:Y:S03]  /*9a10*/  LOP3.LUT R194, R181, UR14, R216, 0x96, !PT ;  /* 0x0000000eb5c27c12 */ /* 0x000fe6000f8e96d8 */
[----:B------:R-:W-:Y:S01]  /*9a20*/  IMAD.WIDE.U32 R192, R192, -0x326172a9, RZ ;  /* 0xcd9e8d57c0c07825 */ /* 0x000fe200078e00ff */
[----:B------:R-:W-:Y:S02]  /*9a30*/  LOP3.LUT R2, R135, UR25, R180, 0x96, !PT ;  /* 0x0000001987027c12 */ /* 0x000fe4000f8e96b4 */
[----:B------:R-:W-:Y:S01]  /*9a40*/  LOP3.LUT R217, R134, 0xffff, RZ, 0xc0, !PT ;  /* 0x0000ffff86d97812 */ /* 0x000fe200078ec0ff */
[----:B------:R-:W-:Y:S01]  /*9a50*/  IMAD.WIDE.U32 R180, R132, -0x326172a9, RZ ;  /* 0xcd9e8d5784b47825 */ /* 0x000fe200078e00ff */
[----:B------:R-:W-:Y:S02]  /*9a60*/  LOP3.LUT R193, R193, UR14, R202, 0x96, !PT ;  /* 0x0000000ec1c17c12 */ /* 0x000fe4000f8e96ca */
[----:B------:R-:W-:Y:S01]  /*9a70*/  SHF.R.U32.HI R222, RZ, 0x10, R134 ;  /* 0x00000010ffde7819 */ /* 0x000fe20000011686 */
[----:B------:R-:W-:Y:S01]  /*9a80*/  IMAD.WIDE.U32 R182, R136, -0x326172a9, RZ ;  /* 0xcd9e8d5788b67825 */ /* 0x000fe200078e00ff */
[C---:B------:R-:W-:Y:S02]  /*9a90*/  LOP3.LUT R201, R180.reuse, 0xffff, RZ, 0xc0, !PT ;  /* 0x0000ffffb4c97812 */ /* 0x040fe400078ec0ff */
[--C-:B------:R-:W-:Y:S02]  /*9aa0*/  SHF.R.U32.HI R203, RZ, 0x10, R180.reuse ;  /* 0x00000010ffcb7819 */ /* 0x100fe400000116b4 */
[----:B------:R-:W-:Y:S02]  /*9ab0*/  LOP3.LUT R220, R180, 0xff, RZ, 0xc0, !PT ;  /* 0x000000ffb4dc7812 */ /* 0x000fe400078ec0ff */
[----:B------:R-:W-:Y:S02]  /*9ac0*/  SHF.R.U32.HI R219, RZ, 0x18, R180 ;  /* 0x00000018ffdb7819 */ /* 0x000fe400000116b4 */
[----:B------:R-:W-:Y:S02]  /*9ad0*/  LOP3.LUT R132, R181, UR25, R192, 0x96, !PT ;  /* 0x00000019b5847c12 */ /* 0x000fe4000f8e96c0 */
[----:B------:R-:W-:Y:S02]  /*9ae0*/  FMNMX.FTZ R180, R4, R0, !PT ;  /* 0x0000000004b47209 */ /* 0x000fe40007810000 */
[----:B------:R-:W-:Y:S02]  /*9af0*/  FMNMX.FTZ R192, R6, R3, !PT ;  /* 0x0000000306c07209 */ /* 0x000fe40007810000 */
[----:B------:R-:W-:Y:S02]  /*9b00*/  FMNMX.FTZ R136, R8, R133, !PT ;  /* 0x0000008508887209 */ /* 0x000fe40007810000 */
[----:B------:R-:W-:Y:S02]  /*9b10*/  FMNMX.FTZ R180, R5, R180, !PT ;  /* 0x000000b405b47209 */ /* 0x000fe40007810000 */
[----:B------:R-:W-:Y:S02]  /*9b20*/  LOP3.LUT R202, R183, UR14, R200, 0x96, !PT ;  /* 0x0000000eb7ca7c12 */ /* 0x000fe4000f8e96c8 */
        /* <DEDUP_REMOVED lines=15> */
[----:B------:R-:W-:Y:S02]  /*9c20*/  LOP3.LUT R223, R134, 0xff, RZ, 0xc0, !PT ;  /* 0x000000ff86df7812 */ /* 0x000fe400078ec0ff */
[----:B------:R-:W-:Y:S01]  /*9c30*/  SHF.R.U32.HI R221, RZ, 0x18, R134 ;  /* 0x00000018ffdd7819 */ /* 0x000fe20000011686 */
[----:B------:R-:W-:Y:S01]  /*9c40*/  IMAD.WIDE.U32 R134, R194, -0x2daee0ad, RZ ;  /* 0xd2511f53c2867825 */ /* 0x000fe200078e00ff */
[----:B------:R-:W-:Y:S02]  /*9c50*/  FMNMX.FTZ R180, R34, R172, !PT ;  /* 0x000000ac22b47209 */ /* 0x000fe40007810000 */
[----:B------:R-:W-:Y:S01]  /*9c60*/  FMNMX.FTZ R173, R28, R136, !PT ;  /* 0x000000881cad7209 */ /* 0x000fe20007810000 */
[----:B------:R-:W-:Y:S01]  /*9c70*/  IMAD.WIDE.U32 R194, R195, -0x326172a9, RZ ;  /* 0xcd9e8d57c3c27825 */ /* 0x000fe200078e00ff */
[----:B------:R-:W-:Y:S02]  /*9c80*/  FMNMX.FTZ R172, R33, R183, !PT ;  /* 0x000000b721ac7209 */ /* 0x000fe40007810000 */
[----:B------:R-:W-:Y:S02]  /*9c90*/  FMNMX.FTZ R136, R35, R180, !PT ;  /* 0x000000b423887209 */ /* 0x000fe40007810000 */
[----:B------:R-:W-:Y:S02]  /*9ca0*/  FMNMX.FTZ R173, R29, R173, !PT ;  /* 0x000000ad1dad7209 */ /* 0x000fe40007810000 */
[----:B------:R-:W-:Y:S02]  /*9cb0*/  LOP3.LUT R181, R135, UR23, R198, 0x96, !PT ;  /* 0x0000001787b57c12 */ /* 0x000fe4000f8e96c6 */
[----:B------:R-:W-:Y:S02]  /*9cc0*/  LOP3.LUT R198, R134, 0xffff, RZ, 0xc0, !PT ;  /* 0x0000ffff86c67812 */ /* 0x000fe400078ec0ff */
        /* <DEDUP_REMOVED lines=72> */
[--C-:B------:R-:W-:Y:S02]  /*a150*/  SHF.R.U32.HI R200, RZ, 0x10, R134.reuse ;  /* 0x00000010ffc87819 */ /* 0x100fe40000011686 */
[----:B------:R-:W-:Y:S01]  /*a160*/  SHF.R.U32.HI R216, RZ, 0x18, R134 ;  /* 0x00000018ffd87819 */ /* 0x000fe20000011686 */
[----:B------:R-:W-:Y:S01]  /*a170*/  IMAD.WIDE.U32 R134, R193, -0x2daee0ad, RZ ;  /* 0xd2511f53c1867825 */ /* 0x000fe200078e00ff */
        /* <DEDUP_REMOVED lines=8> */
[----:B------:R-:W-:Y:S02]  /*a200*/  LOP3.LUT R182, R195, UR25, R182, 0x96, !PT ;  /* 0x00000019c3b67c12 */ /* 0x000fe4000f8e96b6 */
[----:B------:R-:W-:Y:S02]  /*a210*/  LOP3.LUT R180, R135, UR23, R218, 0x96, !PT ;  /* 0x0000001787b47c12 */ /* 0x000fe4000f8e96da */
[C---:B------:R-:W-:Y:S02]  /*a220*/  LOP3.LUT R224, R194.reuse, 0xffff, RZ, 0xc0, !PT ;  /* 0x0000ffffc2e07812 */ /* 0x040fe400078ec0ff */
[----:B------:R-:W-:Y:S02]  /*a230*/  LOP3.LUT R227, R194, 0xff, RZ, 0xc0, !PT ;  /* 0x000000ffc2e37812 */ /* 0x000fe400078ec0ff */
[--C-:B------:R-:W-:Y:S02]  /*a240*/  SHF.R.U32.HI R226, RZ, 0x10, R194.reuse ;  /* 0x00000010ffe27819 */ /* 0x100fe400000116c2 */
[----:B------:R-:W-:Y:S02]  /*a250*/  SHF.R.U32.HI R225, RZ, 0x18, R194 ;  /* 0x00000018ffe17819 */ /* 0x000fe400000116c2 */
[----:B------:R-:W-:Y:S02]  /*a260*/  SHF.R.U32.HI R193, RZ, 0x8, R217 ;  /* 0x00000008ffc17819 */ /* 0x000fe400000116d9 */
[----:B------:R-:W-:Y:S02]  /*a270*/  LOP3.LUT R187, R222, 0xff, RZ, 0xc0, !PT ;  /* 0x000000ffdebb7812 */ /* 0x000fe400078ec0ff */
[----:B------:R-:W-:Y:S02]  /*a280*/  LOP3.LUT R195, R134, 0xffff, RZ, 0xc0, !PT ;  /* 0x0000ffff86c37812 */ /* 0x000fe400078ec0ff */
[----:B------:R-:W-:Y:S02]  /*a290*/  FMNMX.FTZ R186, R46, R136, !PT ;  /* 0x000000882eba7209 */ /* 0x000fe40007810000 */
[----:B------:R-:W-:Y:S02]  /*a2a0*/  FMNMX.FTZ R183, R129, R183, !PT ;  /* 0x000000b781b77209 */ /* 0x000fe40007810000 */
[----:B------:R-:W-:Y:S02]  /*a2b0*/  FMNMX.FTZ R184, R131, R184, !PT ;  /* 0x000000b883b87209 */ /* 0x000fe40007810000 */
[----:B------:R-:W-:Y:S01]  /*a2c0*/  FMNMX.FTZ R185, R125, R172, !PT ;  /* 0x000000ac7db97209 */ /* 0x000fe20007810000 */
[----:B------:R-:W-:Y:S06]  /*a2d0*/  @P2 BRA `(.L_x_341) ;  /* 0xffffffe800a42947 */ /* 0x000fec000383ffff */
.L_x_340:
[----:B------:R-:W-:Y:S01]  /*a2e0*/  FMNMX.FTZ R135, R47, R186, !PT ;  /* 0x000000ba2f877209 */ /* 0x000fe20007810000 */
[----:B------:R-:W-:Y:S01]  /*a2f0*/  STL [R1+0x80], R228 ;  /* 0x000080e401007387 */ /* 0x000fe20000100800 */
[----:B------:R-:W-:Y:S02]  /*a300*/  LOP3.LUT R186, R134, 0xff, RZ, 0xc0, !PT ;  /* 0x000000ff86ba7812 */ /* 0x000fe400078ec0ff */
[--C-:B------:R-:W-:Y:S01]  /*a310*/  SHF.R.U32.HI R192, RZ, 0x10, R134.reuse ;  /* 0x00000010ffc07819 */ /* 0x100fe20000011686 */
[----:B------:R-:W-:Y:S01]  /*a320*/  STL [R1+0x7c], R231 ;  /* 0x00007ce701007387 */ /* 0x000fe20000100800 */
[----:B------:R-:W-:Y:S02]  /*a330*/  SHF.R.U32.HI R194, RZ, 0x18, R134 ;  /* 0x00000018ffc27819 */ /* 0x000fe40000011686 */
[----:B------:R-:W-:Y:S01]  /*a340*/  FMNMX.FTZ R134, R58, R135, !PT ;  /* 0x000000873a867209 */ /* 0x000fe20007810000 */
[----:B-1----:R-:W1:Y:S01]  /*a350*/  SHFL.BFLY PT, R177, R183, 0x2, 0x1f ;  /* 0x0c401f00b7b17f89 */ /* 0x002e6200000e0000 */
[----:B------:R-:W-:Y:S02]  /*a360*/  SHF.R.U32.HI R174, RZ, 0x8, R201 ;  /* 0x00000008ffae7819 */ /* 0x000fe400000116c9 */
[----:B------:R-:W-:Y:S05]  /*a370*/  FMNMX.FTZ R134, R59, R134, !PT ;  /* 0x000000863b867209 */ /* 0x000fea0007810000 */
[----:B------:R-:W2:Y:S01]  /*a380*/  SHFL.BFLY PT, R179, R185, 0x2, 0x1f ;  /* 0x0c401f00b9b37f89 */ /* 0x000ea200000e0000 */
[----:B------:R-:W-:Y:S02]  /*a390*/  PRMT R220, R220, 0x5410, R174 ;  /* 0x00005410dcdc7816 */ /* 0x000fe400000000ae */
[----:B------:R-:W-:Y:S05]  /*a3a0*/  FMNMX.FTZ R136, R62, R134, !PT ;  /* 0x000000863e887209 */ /* 0x000fea0007810000 */
[----:B------:R-:W-:Y:S01]  /*a3b0*/  STL [R1+0x78], R214 ;  /* 0x000078d601007387 */ /* 0x000fe20000100800 */
[----:B------:R-:W-:Y:S01]  /*a3c0*/  LOP3.LUT R173, R203, 0xff, RZ, 0xc0, !PT ;  /* 0x000000ffcbad7812 */ /* 0x000fe200078ec0ff */
[----:B------:R-:W-:Y:S01]  /*a3d0*/  IMAD.WIDE.U32 R134, R202, -0x2daee0ad, RZ ;  /* 0xd2511f53ca867825 */ /* 0x000fe200078e00ff */
[----:B------:R-:W-:Y:S01]  /*a3e0*/  FMNMX.FTZ R136, R63, R136, !PT ;  /* 0x000000883f887209 */ /* 0x000fe20007810000 */
[----:B------:R-:W-:Y:S01]  /*a3f0*/  STL [R1+0x74], R213 ;  /* 0x000074d501007387 */ /* 0x000fe20000100800 */
[----:B------:R-:W-:Y:S02]  /*a400*/  PRMT R219, R173, 0x5410, R219 ;  /* 0x00005410addb7816 */ /* 0x000fe400000000db */
[----:B------:R-:W-:Y:S01]  /*a410*/  FMNMX.FTZ R174, R74, R136, !PT ;  /* 0x000000884aae7209 */ /* 0x000fe20007810000 */
[----:B------:R-:W-:Y:S01]  /*a420*/  STL [R1+0x70], R212 ;  /* 0x000070d401007387 */ /* 0x000fe20000100800 */
[C---:B------:R-:W-:Y:S02]  /*a430*/  LOP3.LUT R172, R2.reuse, 0xffff, RZ, 0xc0, !PT ;  /* 0x0000ffff02ac7812 */ /* 0x040fe400078ec0ff */
[----:B------:R-:W-:Y:S01]  /*a440*/  FMNMX.FTZ R174, R75, R174, !PT ;  /* 0x000000ae4bae7209 */ /* 0x000fe20007810000 */
[----:B------:R-:W-:Y:S01]  /*a450*/  STL [R1+0x6c], R211 ;  /* 0x00006cd301007387 */ /* 0x000fe20000100800 */
[----:B------:R-:W-:Y:S02]  /*a460*/  LOP3.LUT R176, R2, 0xff, RZ, 0xc0, !PT ;  /* 0x000000ff02b07812 */ /* 0x000fe400078ec0ff */
[----:B------:R-:W-:Y:S01]  /*a470*/  SHF.R.U32.HI R172, RZ, 0x8, R172 ;  /* 0x00000008ffac7819 */ /* 0x000fe200000116ac */
[----:B------:R-:W-:Y:S01]  /*a480*/  STL [R1+0x68], R210 ;  /* 0x000068d201007387 */ /* 0x000fe20000100800 */
[----:B-1----:R-:W-:Y:S02]  /*a490*/  FMNMX.FTZ R136, R183, R177, !PT ;  /* 0x000000b1b7887209 */ /* 0x002fe40007810000 */
[--C-:B------:R-:W-:Y:S01]  /*a4a0*/  SHF.R.U32.HI R177, RZ, 0x10, R2.reuse ;  /* 0x00000010ffb17819 */ /* 0x100fe20000011602 */
[----:B------:R-:W-:Y:S01]  /*a4b0*/  STL [R1+0x64], R209 ;  /* 0x000064d101007387 */ /* 0x000fe20000100800 */
[----:B--2---:R-:W-:Y:S02]  /*a4c0*/  FMNMX.FTZ R173, R185, R179, !PT ;  /* 0x000000b3b9ad7209 */ /* 0x004fe40007810000 */
[----:B------:R-:W-:Y:S01]  /*a4d0*/  SHF.R.U32.HI R179, RZ, 0x18, R2 ;  /* 0x00000018ffb37819 */ /* 0x000fe20000011602 */
[----:B------:R-:W1:Y:S01]  /*a4e0*/  SHFL.BFLY PT, R178, R184, 0x2, 0x1f ;  /* 0x0c401f00b8b27f89 */ /* 0x000e6200000e0000 */
[----:B------:R-:W-:Y:S02]  /*a4f0*/  FMNMX.FTZ R2, R78, R174, !PT ;  /* 0x000000ae4e027209 */ /* 0x000fe40007810000 */
[----:B------:R-:W-:Y:S05]  /*a500*/  PRMT R221, R187, 0x5410, R221 ;  /* 0x00005410bbdd7816 */ /* 0x000fea00000000dd */
[----:B------:R-:W-:Y:S01]  /*a510*/  STL [R1+0x60], R208 ;  /* 0x000060d001007387 */ /* 0x000fe20000100800 */
[----:B------:R-:W-:Y:S02]  /*a520*/  FMNMX.FTZ R2, R79, R2, !PT ;  /* 0x000000024f027209 */ /* 0x000fe40007810000 */
[----:B------:R-:W-:Y:S01]  /*a530*/  PRMT R187, R176, 0x5410, R172 ;  /* 0x00005410b0bb7816 */ /* 0x000fe200000000ac */
[----:B------:R-:W-:Y:S01]  /*a540*/  STL [R1+0x5c], R207 ;  /* 0x00005ccf01007387 */ /* 0x000fe20000100800 */
[----:B------:R-:W-:Y:S02]  /*a550*/  FMNMX.FTZ R2, R90, R2, !PT ;  /* 0x000000025a027209 */ /* 0x000fe40007810000 */
[----:B------:R-:W-:Y:S01]  /*a560*/  LOP3.LUT R176, R132, 0xffff, RZ, 0xc0, !PT ;  /* 0x0000ffff84b07812 */ /* 0x000fe200078ec0ff */
[----:B------:R-:W2:Y:S01]  /*a570*/  SHFL.BFLY PT, R183, R136, 0x1, 0x1f ;  /* 0x0c201f0088b77f89 */ /* 0x000ea200000e0000 */
[----:B------:R-:W-:Y:S02]  /*a580*/  FMNMX.FTZ R2, R91, R2, !PT ;  /* 0x000000025b027209 */ /* 0x000fe40007810000 */
[--C-:B------:R-:W-:Y:S05]  /*a590*/  SHF.R.U32.HI R174, RZ, 0x10, R132.reuse ;  /* 0x00000010ffae7819 */ /* 0x100fea0000011684 */
[----:B------:R-:W-:Y:S01]  /*a5a0*/  STL [R1+0x58], R206 ;  /* 0x000058ce01007387 */ /* 0x000fe20000100800 */
[----:B------:R-:W-:Y:S02]  /*a5b0*/  FMNMX.FTZ R2, R94, R2, !PT ;  /* 0x000000025e027209 */ /* 0x000fe40007810000 */
[----:B------:R-:W-:Y:S01]  /*a5c0*/  LOP3.LUT R174, R174, 0xff, RZ, 0xc0, !PT ;  /* 0x000000ffaeae7812 */ /* 0x000fe200078ec0ff */
[----:B------:R-:W-:Y:S01]  /*a5d0*/  STL [R1+0x54], R205 ;  /* 0x000054cd01007387 */ /* 0x000fe20000100800 */
[----:B------:R-:W-:Y:S02]  /*a5e0*/  FMNMX.FTZ R2, R95, R2, !PT ;  /* 0x000000025f027209 */ /* 0x000fe40007810000 */
[----:B------:R-:W-:Y:S01]  /*a5f0*/  LOP3.LUT R177, R177, 0xff, RZ, 0xc0, !PT ;  /* 0x000000ffb1b17812 */ /* 0x000fe200078ec0ff */
[----:B------:R-:W-:Y:S01]  /*a600*/  STL [R1+0x50], R138 ;  /* 0x0000508a01007387 */ /* 0x000fe20000100800 */
[----:B-1----:R-:W-:Y:S02]  /*a610*/  FMNMX.FTZ R172, R184, R178, !PT ;  /* 0x000000b2b8ac7209 */ /* 0x002fe40007810000 */
[----:B------:R-:W-:Y:S02]  /*a620*/  LOP3.LUT R178, R132, 0xff, RZ, 0xc0, !PT ;  /* 0x000000ff84b27812 */ /* 0x000fe400078ec0ff */
[----:B------:R-:W-:Y:S01]  /*a630*/  FMNMX.FTZ R2, R106, R2, !PT ;  /* 0x000000026a027209 */ /* 0x000fe20007810000 */
[----:B------:R-:W1:Y:S01]  /*a640*/  SHFL.BFLY PT, R184, R172, 0x1, 0x1f ;  /* 0x0c201f00acb87f89 */ /* 0x000e6200000e0000 */
[----:B------:R-:W-:Y:S02]  /*a650*/  SHF.R.U32.HI R132, RZ, 0x18, R132 ;  /* 0x00000018ff847819 */ /* 0x000fe40000011684 */
[----:B------:R-:W-:Y:S02]  /*a660*/  SHF.R.U32.HI R176, RZ, 0x8, R176 ;  /* 0x00000008ffb07819 */ /* 0x000fe400000116b0 */
[----:B------:R-:W-:Y:S02]  /*a670*/  LOP3.LUT R175, R135, UR23, R196, 0x96, !PT ;  /* 0x0000001787af7c12 */ /* 0x000fe4000f8e96c4 */
[----:B--2---:R-:W-:Y:S02]  /*a680*/  FMNMX.FTZ R136, R136, R183, !PT ;  /* 0x000000b788887209 */ /* 0x004fe40007810000 */
[----:B------:R-:W-:Y:S02]  /*a690*/  FMNMX.FTZ R2, R107, R2, !PT ;  /* 0x000000026b027209 */ /* 0x000fe40007810000 */
[----:B------:R-:W-:Y:S01]  /*a6a0*/  PRMT R207, R174, 0x5410, R132 ;  /* 0x00005410aecf7816 */ /* 0x000fe20000000084 */
[----:B------:R-:W-:Y:S01]  /*a6b0*/  FADD.FTZ R0, -R136, R0 ;  /* 0x0000000088007221 */ /* 0x000fe20000010100 */
[----:B------:R-:W-:Y:S02]  /*a6c0*/  SHF.R.U32.HI R197, RZ, 0x18, R134 ;  /* 0x00000018ffc57819 */ /* 0x000fe40000011686 */
[----:B------:R-:W-:Y:S02]  /*a6d0*/  PRMT R244, R177, 0x5410, R179 ;  /* 0x00005410b1f47816 */ /* 0x000fe400000000b3 */
[----:B------:R-:W-:Y:S01]  /*a6e0*/  PRMT R241, R178, 0x5410, R176 ;  /* 0x00005410b2f17816 */ /* 0x000fe200000000b0 */
[----:B------:R-:W-:Y:S01]  /*a6f0*/  IMAD.WIDE.U32 R176, R229, -0x2daee0ad, RZ ;  /* 0xd2511f53e5b07825 */ /* 0x000fe200078e00ff */
[C---:B------:R-:W-:Y:S01]  /*a700*/  LOP3.LUT R196, R134.reuse, 0xffff, RZ, 0xc0, !PT ;  /* 0x0000ffff86c47812 */ /* 0x040fe200078ec0ff */
[----:B------:R-:W2:Y:S01]  /*a710*/  SHFL.BFLY PT, R178, R173, 0x1, 0x1f ;  /* 0x0c201f00adb27f89 */ /* 0x000ea200000e0000 */
[----:B------:R-:W-:Y:S02]  /*a720*/  SHF.R.U32.HI R201, RZ, 0x10, R134 ;  /* 0x00000010ffc97819 */ /* 0x000fe40000011686 */
[----:B------:R-:W-:Y:S01]  /*a730*/  LOP3.LUT R202, R134, 0xff, RZ, 0xc0, !PT ;  /* 0x000000ff86ca7812 */ /* 0x000fe200078ec0ff */
[----:B------:R-:W-:Y:S01]  /*a740*/  IMAD.WIDE.U32 R134, R230, -0x2daee0ad, RZ ;  /* 0xd2511f53e6867825 */ /* 0x000fe200078e00ff */
[----:B------:R-:W-:Y:S02]  /*a750*/  SHF.R.U32.HI R132, RZ, 0x8, R224 ;  /* 0x00000008ff847819 */ /* 0x000fe400000116e0 */
[----:B------:R-:W-:Y:S02]  /*a760*/  FMNMX.FTZ R2, R110, R2, !PT ;  /* 0x000000026e027209 */ /* 0x000fe40007810000 */
[----:B------:R-:W-:Y:S02]  /*a770*/  PRMT R227, R227, 0x5410, R132 ;  /* 0x00005410e3e37816 */ /* 0x000fe40000000084 */
[----:B------:R-:W-:Y:S02]  /*a780*/  LOP3.LUT R185, R177, UR17, R134, 0x96, !PT ;  /* 0x00000011b1b97c12 */ /* 0x000fe4000f8e9686 */
[----:B------:R-:W-:Y:S02]  /*a790*/  LOP3.LUT R132, R226, 0xff, RZ, 0xc0, !PT ;  /* 0x000000ffe2847812 */ /* 0x000fe400078ec0ff */
[----:B------:R-:W-:Y:S01]  /*a7a0*/  FMNMX.FTZ R134, R111, R2, !PT ;  /* 0x000000026f867209 */ /* 0x000fe20007810000 */
[----:B------:R-:W-:Y:S01]  /*a7b0*/  FMUL.FTZ R2, R0, UR4 ;  /* 0x0000000400027c20 */ /* 0x000fe20008410000 */
[----:B------:R-:W-:Y:S02]  /*a7c0*/  PRMT R225, R132, 0x5410, R225 ;  /* 0x0000541084e17816 */ /* 0x000fe400000000e1 */
[----:B------:R-:W-:Y:S01]  /*a7d0*/  LOP3.LUT R192, R192, 0xff, RZ, 0xc0, !PT ;  /* 0x000000ffc0c07812 */ /* 0x000fe200078ec0ff */
[----:B------:R3:W-:Y:S01]  /*a7e0*/  MUFU.EX2 R132, R2 ;  /* 0x0000000200847308 */ /* 0x0007e20000000800 */
[----:B------:R-:W-:Y:S02]  /*a7f0*/  LOP3.LUT R179, R135, UR19, R236, 0x96, !PT ;  /* 0x0000001387b37c12 */ /* 0x000fe4000f8e96ec */
[----:B-1----:R-:W-:Y:S02]  /*a800*/  FMNMX.FTZ R135, R172, R184, !PT ;  /* 0x000000b8ac877209 */ /* 0x002fe40007810000 */
[----:B------:R-:W-:Y:S02]  /*a810*/  FMNMX.FTZ R134, R122, R134, !PT ;  /* 0x000000867a867209 */ /* 0x000fe40007810000 */
[----:B------:R-:W-:Y:S01]  /*a820*/  SHF.R.U32.HI R172, RZ, 0x8, R195 ;  /* 0x00000008ffac7819 */ /* 0x000fe200000116c3 */
[C---:B------:R-:W-:Y:S01]  /*a830*/  FADD.FTZ R0, -R135.reuse, R3 ;  /* 0x0000000387007221 */ /* 0x040fe20000010100 */
[----:B------:R-:W-:Y:S01]  /*a840*/  FSETP.NEU.FTZ.AND P0, PT, R136, -INF , PT ;  /* 0xff8000008800780b */ /* 0x000fe20003f1d000 */
[----:B------:R-:W-:Y:S01]  /*a850*/  IMAD.MOV.U32 R195, RZ, RZ, R243 ;  /* 0x000000ffffc37224 */ /* 0x000fe200078e00f3 */
[----:B------:R-:W-:Y:S01]  /*a860*/  PRMT R228, R186, 0x5410, R172 ;  /* 0x00005410bae47816 */ /* 0x000fe200000000ac */
[----:B------:R-:W-:Y:S01]  /*a870*/  FMUL.FTZ R3, R0, UR4 ;  /* 0x0000000400037c20 */ /* 0x000fe20008410000 */
[----:B------:R-:W-:Y:S01]  /*a880*/  FMUL.FTZ R172, R135, UR4 ;  /* 0x0000000487ac7c20 */ /* 0x000fe20008410000 */
[----:B------:R-:W-:Y:S02]  /*a890*/  SHF.R.U32.HI R174, RZ, 0x8, R198 ;  /* 0x00000008ffae7819 */ /* 0x000fe400000116c6 */
[----:B------:R-:W-:Y:S02]  /*a8a0*/  SHF.R.U32.HI R177, RZ, 0x10, R182 ;  /* 0x00000010ffb17819 */ /* 0x000fe400000116b6 */
[----:B------:R-:W-:Y:S01]  /*a8b0*/  MUFU.EX2 R3, R3 ;  /* 0x0000000300037308 */ /* 0x000fe20000000800 */
[----:B---3--:R-:W-:Y:S02]  /*a8c0*/  FMNMX.FTZ R2, R123, R134, !PT ;  /* 0x000000867b027209 */ /* 0x008fe40007810000 */
[----:B--2---:R-:W-:Y:S01]  /*a8d0*/  FMNMX.FTZ R134, R173, R178, !PT ;  /* 0x000000b2ad867209 */ /* 0x004fe20007810000 */
[----:B------:R-:W-:Y:S01]  /*a8e0*/  FMUL.FTZ R173, R136, UR4 ;  /* 0x0000000488ad7c20 */ /* 0x000fe20008410000 */
[----:B------:R-:W-:Y:S02]  /*a8f0*/  FMNMX.FTZ R0, R126, R2, !PT ;  /* 0x000000027e007209 */ /* 0x000fe40007810000 */
[----:B------:R-:W-:Y:S01]  /*a900*/  PRMT R199, R199, 0x5410, R174 ;  /* 0x00005410c7c77816 */ /* 0x000fe200000000ae */
[----:B------:R-:W-:Y:S01]  /*a910*/  FADD.FTZ R2, -R134, R133 ;  /* 0x0000008586027221 */ /* 0x000fe20000010100 */
[----:B------:R-:W-:Y:S02]  /*a920*/  FSEL R173, R173, RZ, P0 ;  /* 0x000000ffadad7208 */ /* 0x000fe40000000000 */
[----:B------:R-:W-:Y:S01]  /*a930*/  FSETP.NEU.FTZ.AND P0, PT, R135, -INF , PT ;  /* 0xff8000008700780b */ /* 0x000fe20003f1d000 */
[----:B------:R-:W-:Y:S01]  /*a940*/  FMUL.FTZ R2, R2, UR4 ;  /* 0x0000000402027c20 */ /* 0x000fe20008410000 */
[----:B------:R-:W-:Y:S01]  /*a950*/  PRMT R213, R192, 0x5410, R194 ;  /* 0x00005410c0d57816 */ /* 0x000fe200000000c2 */
[--C-:B------:R-:W-:Y:S01]  /*a960*/  FFMA.FTZ R36, R36, UR4, -R173.reuse ;  /* 0x0000000424247c23 */ /* 0x100fe200080108ad */
[----:B------:R-:W-:Y:S01]  /*a970*/  LOP3.LUT R178, R182, 0xff, RZ, 0xc0, !PT ;  /* 0x000000ffb6b27812 */ /* 0x000fe200078ec0ff */
[----:B------:R1:W-:Y:S01]  /*a980*/  MUFU.EX2 R133, R2 ;  /* 0x0000000200857308 */ /* 0x0003e20000000800 */
[----:B------:R-:W-:Y:S01]  /*a990*/  FSEL R172, R172, RZ, P0 ;  /* 0x000000ffacac7208 */ /* 0x000fe20000000000 */
[--C-:B------:R-:W-:Y:S01]  /*a9a0*/  FFMA.FTZ R4, R4, UR4, -R173.reuse ;  /* 0x0000000404047c23 */ /* 0x100fe200080108ad */
[----:B------:R-:W-:Y:S01]  /*a9b0*/  FMNMX.FTZ R0, R127, R0, !PT ;  /* 0x000000007f007209 */ /* 0x000fe20007810000 */
[--C-:B------:R-:W-:Y:S01]  /*a9c0*/  FFMA.FTZ R48, R48, UR4, -R173.reuse ;  /* 0x0000000430307c23 */ /* 0x100fe200080108ad */
[----:B------:R-:W-:Y:S01]  /*a9d0*/  LOP3.LUT R177, R177, 0xff, RZ, 0xc0, !PT ;  /* 0x000000ffb1b17812 */ /* 0x000fe200078ec0ff */
        /* <DEDUP_REMOVED lines=8> */
[----:B------:R-:W-:Y:S01]  /*aa60*/  FSETP.NEU.FTZ.AND P0, PT, R134, -INF , PT ;  /* 0xff8000008600780b */ /* 0x000fe20003f1d000 */
[--C-:B------:R-:W-:Y:S03]  /*aa70*/  FFMA.FTZ R23, R23, UR4, -R172.reuse ;  /* 0x0000000417177c23 */ /* 0x100fe600080108ac */
[----:B------:R3:W-:Y:S01]  /*aa80*/  MUFU.EX2 R184, R6 ;  /* 0x0000000600b87308 */ /* 0x0007e20000000800 */
[----:B-1----:R-:W1:Y:S01]  /*aa90*/  SHFL.BFLY PT, R2, R0, 0x2, 0x1f ;  /* 0x0c401f0000027f89 */ /* 0x002e6200000e0000 */
[--C-:B------:R-:W-:Y:S01]  /*aaa0*/  FFMA.FTZ R16, R16, UR4, -R173.reuse ;  /* 0x0000000410107c23 */ /* 0x100fe200080108ad */
[--C-:B------:R-:W-:Y:S01]  /*aab0*/  FFMA.FTZ R21, R21, UR4, -R173.reuse ;  /* 0x0000000415157c23 */ /* 0x100fe200080108ad */
[--C-:B------:R-:W-:Y:S01]  /*aac0*/  FFMA.FTZ R247, R53, UR4, -R173.reuse ;  /* 0x0000000435f77c23 */ /* 0x100fe200080108ad */
[----:B------:R-:W-:Y:S01]  /*aad0*/  FFMA.FTZ R251, R81, UR4, -R173 ;  /* 0x0000000451fb7c23 */ /* 0x000fe200080108ad */
[----:B------:R-:W-:Y:S01]  /*aae0*/  PRMT R193, R223, 0x5410, R193 ;  /* 0x00005410dfc17816 */ /* 0x000fe200000000c1 */
[--C-:B------:R-:W-:Y:S03]  /*aaf0*/  FFMA.FTZ R38, R38, UR4, -R172.reuse ;  /* 0x0000000426267c23 */ /* 0x100fe600080108ac */
[----:B------:R4:W-:Y:S01]  /*ab00*/  MUFU.EX2 R245, R16 ;  /* 0x0000001000f57308 */ /* 0x0009e20000000800 */
[----:B------:R-:W-:Y:S01]  /*ab10*/  LOP3.LUT R174, R200, 0xff, RZ, 0xc0, !PT ;  /* 0x000000ffc8ae7812 */ /* 0x000fe200078ec0ff */
[--C-:B------:R-:W-:Y:S01]  /*ab20*/  FFMA.FTZ R17, R17, UR4, -R173.reuse ;  /* 0x0000000411117c23 */ /* 0x100fe200080108ad */
[----:B--2---:R-:W-:Y:S01]  /*ab30*/  LOP3.LUT R4, R181, 0xffff, RZ, 0xc0, !PT ;  /* 0x0000ffffb5047812 */ /* 0x004fe200078ec0ff */
[----:B------:R-:W-:Y:S01]  /*ab40*/  FFMA.FTZ R200, R70, UR4, -R172 ;  /* 0x0000000446c87c23 */ /* 0x000fe200080108ac */
[----:B------:R-:W-:Y:S01]  /*ab50*/  PRMT R216, R174, 0x5410, R216 ;  /* 0x00005410aed87816 */ /* 0x000fe200000000d8 */
[----:B------:R-:W-:Y:S01]  /*ab60*/  FFMA.FTZ R229, R103, UR4, -R172 ;  /* 0x0000000467e57c23 */ /* 0x000fe200080108ac */
[----:B------:R-:W-:Y:S03]  /*ab70*/  LOP3.LUT R174, R182, 0xffff, RZ, 0xc0, !PT ;  /* 0x0000ffffb6ae7812 */ /* 0x000fe600078ec0ff */
[----:B------:R2:W-:Y:S01]  /*ab80*/  MUFU.EX2 R238, R17 ;  /* 0x0000001100ee7308 */ /* 0x0005e20000000800 */
[----:B------:R-:W-:Y:S01]  /*ab90*/  SHF.R.U32.HI R182, RZ, 0x18, R182 ;  /* 0x00000018ffb67819 */ /* 0x000fe200000116b6 */
[--C-:B------:R-:W-:Y:S01]  /*aba0*/  FFMA.FTZ R19, R19, UR4, -R172.reuse ;  /* 0x0000000413137c23 */ /* 0x100fe200080108ac */
[----:B---3--:R-:W-:Y:S01]  /*abb0*/  LOP3.LUT R6, R181, 0xff, RZ, 0xc0, !PT ;  /* 0x000000ffb5067812 */ /* 0x008fe200078ec0ff */
[----:B------:R-:W-:Y:S01]  /*abc0*/  FFMA.FTZ R35, R35, UR4, -R172 ;  /* 0x0000000423237c23 */ /* 0x000fe200080108ac */
[----:B------:R-:W-:Y:S01]  /*abd0*/  SHF.R.U32.HI R4, RZ, 0x8, R4 ;  /* 0x00000008ff047819 */ /* 0x000fe20000011604 */
[----:B------:R-:W-:Y:S01]  /*abe0*/  FFMA.FTZ R252, R65, UR4, -R173 ;  /* 0x0000000441fc7c23 */ /* 0x000fe200080108ad */
[----:B------:R-:W-:Y:S03]  /*abf0*/  PRMT R211, R177, 0x5410, R182 ;  /* 0x00005410b1d37816 */ /* 0x000fe600000000b6 */
[----:B------:R-:W-:Y:S01]  /*ac00*/  MUFU.EX2 R209, R18 ;  /* 0x0000001200d17308 */ /* 0x000fe20000000800 */
[----:B------:R-:W-:Y:S01]  /*ac10*/  PRMT R182, R6, 0x5410, R4 ;  /* 0x0000541006b67816 */ /* 0x000fe20000000004 */
[--C-:B------:R-:W-:Y:S01]  /*ac20*/  FFMA.FTZ R34, R34, UR4, -R172.reuse ;  /* 0x0000000422227c23 */ /* 0x100fe200080108ac */
[----:B------:R-:W-:Y:S01]  /*ac30*/  SHF.R.U32.HI R4, RZ, 0x10, R181 ;  /* 0x00000010ff047819 */ /* 0x000fe200000116b5 */
[--C-:B------:R-:W-:Y:S01]  /*ac40*/  FFMA.FTZ R22, R22, UR4, -R172.reuse ;  /* 0x0000000416167c23 */ /* 0x100fe200080108ac */
[----:B-1----:R-:W-:Y:S01]  /*ac50*/  FMNMX.FTZ R0, R0, R2, !PT ;  /* 0x0000000200007209 */ /* 0x002fe20007810000 */
[--C-:B------:R-:W-:Y:S01]  /*ac60*/  FFMA.FTZ R32, R32, UR4, -R173.reuse ;  /* 0x0000000420207c23 */ /* 0x100fe200080108ad */
[----:B------:R-:W-:Y:S03]  /*ac70*/  LOP3.LUT R2, R180, 0xffff, RZ, 0xc0, !PT ;  /* 0x0000ffffb4027812 */ /* 0x000fe600078ec0ff */
[----:B------:R-:W-:Y:S01]  /*ac80*/  MUFU.EX2 R217, R19 ;  /* 0x0000001300d97308 */ /* 0x000fe20000000800 */
[----:B----4-:R-:W-:Y:S01]  /*ac90*/  LOP3.LUT R16, R4, 0xff, RZ, 0xc0, !PT ;  /* 0x000000ff04107812 */ /* 0x010fe200078ec0ff */
[----:B------:R-:W-:Y:S01]  /*aca0*/  FFMA.FTZ R7, R7, UR4, -R172 ;  /* 0x0000000407077c23 */ /* 0x000fe200080108ac */
[----:B------:R-:W-:Y:S01]  /*acb0*/  SHF.R.U32.HI R4, RZ, 0x8, R2 ;  /* 0x00000008ff047819 */ /* 0x000fe20000011602 */
[----:B------:R-:W-:Y:S01]  /*acc0*/  FFMA.FTZ R33, R33, UR4, -R173 ;  /* 0x0000000421217c23 */ /* 0x000fe200080108ad */
[----:B------:R-:W-:Y:S01]  /*acd0*/  SHF.R.U32.HI R174, RZ, 0x8, R174 ;  /* 0x00000008ffae7819 */ /* 0x000fe200000116ae */
[----:B------:R-:W1:Y:S01]  /*ace0*/  SHFL.BFLY PT, R2, R0, 0x1, 0x1f ;  /* 0x0c201f0000027f89 */ /* 0x000e6200000e0000 */
[----:B------:R-:W-:Y:S03]  /*acf0*/  SHF.R.U32.HI R181, RZ, 0x18, R181 ;  /* 0x00000018ffb57819 */ /* 0x000fe600000116b5 */
[----:B------:R-:W3:Y:S01]  /*ad00*/  MUFU.EX2 R239, R7 ;  /* 0x0000000700ef7308 */ /* 0x000ee20000000800 */
[----:B------:R-:W-:Y:S01]  /*ad10*/  PRMT R212, R178, 0x5410, R174 ;  /* 0x00005410b2d47816 */ /* 0x000fe200000000ae */
[----:B------:R-:W-:Y:S01]  /*ad20*/  IMAD.WIDE.U32 R178, R179, -0x326172a9, RZ ;  /* 0xcd9e8d57b3b27825 */ /* 0x000fe200078e00ff */
[----:B------:R-:W-:Y:S02]  /*ad30*/  PRMT R183, R16, 0x5410, R181 ;  /* 0x0000541010b77816 */ /* 0x000fe400000000b5 */
[----:B------:R-:W-:Y:S01]  /*ad40*/  LOP3.LUT R6, R180, 0xff, RZ, 0xc0, !PT ;  /* 0x000000ffb4067812 */ /* 0x000fe200078ec0ff */
[--C-:B------:R-:W-:Y:S01]  /*ad50*/  FFMA.FTZ R5, R5, UR4, -R173.reuse ;  /* 0x0000000405057c23 */ /* 0x100fe200080108ad */
[----:B------:R-:W-:Y:S03]  /*ad60*/  LOP3.LUT R16, R179, UR18, R188, 0x96, !PT ;  /* 0x00000012b3107c12 */ /* 0x000fe6000f8e96bc */
[----:B------:R-:W-:Y:S01]  /*ad70*/  MUFU.EX2 R231, R20 ;  /* 0x0000001400e77308 */ /* 0x000fe20000000800 */
[----:B------:R-:W-:Y:S01]  /*ad80*/  PRMT R181, R6, 0x5410, R4 ;  /* 0x0000541006b57816 */ /* 0x000fe20000000004 */
[----:B------:R-:W-:Y:S01]  /*ad90*/  FMUL.FTZ R4, R134, UR4 ;  /* 0x0000000486047c20 */ /* 0x000fe20008410000 */
[----:B------:R-:W-:Y:S02]  /*ada0*/  IMAD.MOV.U32 R194, RZ, RZ, R242 ;  /* 0x000000ffffc27224 */ /* 0x000fe400078e00f2 */
[--C-:B------:R-:W-:Y:S01]  /*adb0*/  FFMA.FTZ R249, R52, UR4, -R173.reuse ;  /* 0x0000000434f97c23 */ /* 0x100fe200080108ad */
[----:B--2---:R-:W-:Y:S04]  /*adc0*/  IMAD.WIDE.U32 R16, R16, -0x2daee0ad, RZ ;  /* 0xd2511f5310107825 */ /* 0x004fe800078e00ff */
[----:B------:R-:W-:Y:S01]  /*add0*/  FFMA.FTZ R223, R66, UR4, -R172 ;  /* 0x0000000442df7c23 */ /* 0x000fe200080108ac */
[----:B------:R-:W-:Y:S01]  /*ade0*/  MUFU.EX2 R246, R5 ;  /* 0x0000000500f67308 */ /* 0x000fe20000000800 */
[----:B------:R-:W-:Y:S01]  /*adf0*/  FSEL R4, R4, RZ, P0 ;  /* 0x000000ff04047208 */ /* 0x000fe20000000000 */
[----:B------:R-:W-:Y:S01]  /*ae00*/  FFMA.FTZ R243, R69, UR4, -R173 ;  /* 0x0000000445f37c23 */ /* 0x000fe200080108ad */
[----:B------:R-:W-:Y:S01]  /*ae10*/  LOP3.LUT R17, R17, UR15, R176, 0x96, !PT ;  /* 0x0000000f11117c12 */ /* 0x000fe2000f8e96b0 */
[----:B------:R-:W-:Y:S01]  /*ae20*/  IMAD.WIDE.U32 R176, R185, -0x326172a9, RZ ;  /* 0xcd9e8d57b9b07825 */ /* 0x000fe200078e00ff */
[----:B---3--:R-:W-:Y:S02]  /*ae30*/  MOV R81, R239 ;  /* 0x000000ef00517202 */ /* 0x008fe40000000f00 */
[----:B-1----:R-:W-:Y:S03]  /*ae40*/  FMNMX.FTZ R2, R0, R2, !PT ;  /* 0x0000000200027209 */ /* 0x002fe60007810000 */
[----:B------:R1:W2:Y:S01]  /*ae50*/  MUFU.EX2 R185, R32 ;  /* 0x0000002000b97308 */ /* 0x0002a20000000800 */
[----:B------:R-:W-:Y:S01]  /*ae60*/  LOP3.LUT R6, R177, UR16, R178, 0x96, !PT ;  /* 0x00000010b1067c12 */ /* 0x000fe2000f8e96b2 */
[----:B------:R-:W-:Y:S01]  /*ae70*/  FFMA.FTZ R8, R8, UR4, -R4 ;  /* 0x0000000408087c23 */ /* 0x000fe20008010804 */
[C---:B------:R-:W-:Y:S01]  /*ae80*/  FSETP.NEU.FTZ.AND P0, PT, R2.reuse, -INF , PT ;  /* 0xff8000000200780b */ /* 0x040fe20003f1d000 */
[----:B------:R-:W-:Y:S01]  /*ae90*/  FMUL.FTZ R174, R2, UR4 ;  /* 0x0000000402ae7c20 */ /* 0x000fe20008410000 */
[--C-:B------:R-:W-:Y:S01]  /*aea0*/  SHF.R.U32.HI R0, RZ, 0x10, R180.reuse ;  /* 0x00000010ff007819 */ /* 0x100fe200000116b4 */
[----:B------:R-:W-:Y:S01]  /*aeb0*/  IMAD.WIDE.U32 R18, R6, -0x2daee0ad, RZ ;  /* 0xd2511f5306127825 */ /* 0x000fe200078e00ff */
[----:B------:R-:W-:Y:S03]  /*aec0*/  SHF.R.U32.HI R180, RZ, 0x18, R180 ;  /* 0x00000018ffb47819 */ /* 0x000fe600000116b4 */
[----:B------:R-:W-:Y:S01]  /*aed0*/  MUFU.EX2 R179, R8 ;  /* 0x0000000800b37308 */ /* 0x000fe20000000800 */
[----:B------:R-:W-:Y:S01]  /*aee0*/  FSEL R174, R174, RZ, P0 ;  /* 0x000000ffaeae7208 */ /* 0x000fe20000000000 */
[----:B------:R-:W-:Y:S01]  /*aef0*/  FFMA.FTZ R9, R9, UR4, -R4 ;  /* 0x0000000409097c23 */ /* 0x000fe20008010804 */
[----:B------:R-:W-:Y:S01]  /*af00*/  LOP3.LUT R6, R19, UR5, R16, 0x96, !PT ;  /* 0x0000000513067c12 */ /* 0x000fe2000f8e9610 */
[----:B------:R-:W-:Y:S01]  /*af10*/  IMAD.WIDE.U32 R16, R17, -0x326172a9, RZ ;  /* 0xcd9e8d5711107825 */ /* 0x000fe200078e00ff */
[----:B------:R-:W-:Y:S03]  /*af20*/  LOP3.LUT R0, R0, 0xff, RZ, 0xc0, !PT ;  /* 0x000000ff00007812 */ /* 0x000fe600078ec0ff */
[----:B------:R-:W-:Y:S02]  /*af30*/  FFMA.FTZ R10, R10, UR4, -R174 ;  /* 0x000000040a0a7c23 */ /* 0x000fe400080108ae */
[----:B------:R-:W-:Y:S01]  /*af40*/  MUFU.EX2 R240, R9 ;  /* 0x0000000900f07308 */ /* 0x000fe20000000800 */
[----:B------:R-:W-:Y:S01]  /*af50*/  PRMT R180, R0, 0x5410, R180 ;  /* 0x0000541000b47816 */ /* 0x000fe200000000b4 */
[----:B------:R-:W-:Y:S01]  /*af60*/  FFMA.FTZ R27, R27, UR4, -R174 ;  /* 0x000000041b1b7c23 */ /* 0x000fe200080108ae */
[----:B------:R-:W-:Y:S01]  /*af70*/  LOP3.LUT R0, R17, UR14, R176, 0x96, !PT ;  /* 0x0000000e11007c12 */ /* 0x000fe2000f8e96b0 */
[--C-:B------:R-:W-:Y:S01]  /*af80*/  FFMA.FTZ R42, R42, UR4, -R174.reuse ;  /* 0x000000042a2a7c23 */ /* 0x100fe200080108ae */
[----:B------:R-:W-:Y:S01]  /*af90*/  FFMA.FTZ R43, R43, UR4, -R174 ;  /* 0x000000042b2b7c23 */ /* 0x000fe200080108ae */
[--C-:B------:R-:W-:Y:S01]  /*afa0*/  FFMA.FTZ R13, R13, UR4, -R4.reuse ;  /* 0x000000040d0d7c23 */ /* 0x100fe20008010804 */
[----:B------:R-:W-:Y:S03]  /*afb0*/  FFMA.FTZ R12, R12, UR4, -R4 ;  /* 0x000000040c0c7c23 */ /* 0x000fe60008010804 */
[----:B------:R-:W3:Y:S01]  /*afc0*/  MUFU.EX2 R17, R10 ;  /* 0x0000000a00117308 */ /* 0x000ee20000000800 */
[----:B------:R-:W-:Y:S01]  /*afd0*/  FFMA.FTZ R14, R14, UR4, -R174 ;  /* 0x000000040e0e7c23 */ /* 0x000fe200080108ae */
[----:B------:R-:W-:Y:S01]  /*afe0*/  FFMA.FTZ R24, R24, UR4, -R4 ;  /* 0x0000000418187c23 */ /* 0x000fe20008010804 */
[----:B------:R-:W-:Y:S01]  /*aff0*/  FFMA.FTZ R11, R11, UR4, -R174 ;  /* 0x000000040b0b7c23 */ /* 0x000fe200080108ae */
[--C-:B------:R-:W-:Y:S01]  /*b000*/  FFMA.FTZ R25, R25, UR4, -R4.reuse ;  /* 0x0000000419197c23 */ /* 0x100fe20008010804 */
[----:B-1----:R-:W-:Y:S02]  /*b010*/  IMAD.MOV.U32 R32, RZ, RZ, R245 ;  /* 0x000000ffff207224 */ /* 0x002fe400078e00f5 */
[----:B------:R-:W-:Y:S01]  /*b020*/  FFMA.FTZ R239, R113, UR4, -R173 ;  /* 0x0000000471ef7c23 */ /* 0x000fe200080108ad */
[----:B--2---:R-:W-:Y:S02]  /*b030*/  IMAD.MOV.U32 R52, RZ, RZ, R185 ;  /* 0x000000ffff347224 */ /* 0x004fe400078e00b9 */
[----:B------:R-:W-:Y:S01]  /*b040*/  MUFU.EX2 R10, R35 ;  /* 0x00000023000a7308 */ /* 0x000fe20000000800 */
[--C-:B------:R-:W-:Y:S01]  /*b050*/  FFMA.FTZ R29, R29, UR4, -R4.reuse ;  /* 0x000000041d1d7c23 */ /* 0x100fe20008010804 */
[--C-:B------:R-:W-:Y:S01]  /*b060*/  FFMA.FTZ R28, R28, UR4, -R4.reuse ;  /* 0x000000041c1c7c23 */ /* 0x100fe20008010804 */
[--C-:B------:R-:W-:Y:S01]  /*b070*/  FFMA.FTZ R40, R40, UR4, -R4.reuse ;  /* 0x0000000428287c23 */ /* 0x100fe20008010804 */
[--C-:B------:R-:W-:Y:S01]  /*b080*/  FFMA.FTZ R41, R41, UR4, -R4.reuse ;  /* 0x0000000429297c23 */ /* 0x100fe20008010804 */
[--C-:B------:R-:W-:Y:S01]  /*b090*/  FFMA.FTZ R113, R89, UR4, -R4.reuse ;  /* 0x0000000459717c23 */ /* 0x100fe20008010804 */
[--C-:B------:R-:W-:Y:S01]  /*b0a0*/  FFMA.FTZ R224, R109, UR4, -R4.reuse ;  /* 0x000000046de07c23 */ /* 0x100fe20008010804 */
[----:B------:R-:W-:Y:S03]  /*b0b0*/  FFMA.FTZ R230, R104, UR4, -R4 ;  /* 0x0000000468e67c23 */ /* 0x000fe60008010804 */
[----:B------:R1:W-:Y:S01]  /*b0c0*/  MUFU.EX2 R35, R23 ;  /* 0x0000001700237308 */ /* 0x0003e20000000800 */
        /* <DEDUP_REMOVED lines=8> */
[----:B------:R-:W-:Y:S04]  /*b150*/  IMAD.WIDE.U32 R6, R6, -0x326172a9, RZ ;  /* 0xcd9e8d5706067825 */ /* 0x000fe800078e00ff */
[----:B------:R-:W-:Y:S01]  /*b160*/  FFMA.FTZ R245, R84, UR4, -R173 ;  /* 0x0000000454f57c23 */ /* 0x000fe200080108ad */
[----:B------:R-:W-:Y:S01]  /*b170*/  FFMA.FTZ R84, R131, UR4, -R172 ;  /* 0x0000000483547c23 */ /* 0x000fe200080108ac */
[----:B------:R-:W-:Y:S01]  /*b180*/  FFMA.FTZ R131, R56, UR4, -R4 ;  /* 0x0000000438837c23 */ /* 0x000fe20008010804 */
[----:B------:R-:W-:Y:S01]  /*b190*/  LOP3.LUT R5, R7, UR25, R16, 0x96, !PT ;  /* 0x0000001907057c12 */ /* 0x000fe2000f8e9610 */
[--C-:B------:R-:W-:Y:S01]  /*b1a0*/  FFMA.FTZ R203, R98, UR4, -R172.reuse ;  /* 0x0000000462cb7c23 */ /* 0x100fe200080108ac */
[----:B------:R-:W-:Y:S01]  /*b1b0*/  MUFU.EX2 R206, R13 ;  /* 0x0000000d00ce7308 */ /* 0x000fe20000000800 */
[----:B-1----:R-:W-:Y:S02]  /*b1c0*/  IMAD.MOV.U32 R23, RZ, RZ, R207 ;  /* 0x000000ffff177224 */ /* 0x002fe400078e00cf */
[--C-:B------:R-:W-:Y:S01]  /*b1d0*/  FFMA.FTZ R198, R99, UR4, -R172.reuse ;  /* 0x0000000463c67c23 */ /* 0x100fe200080108ac */
[--C-:B------:R-:W-:Y:S01]  /*b1e0*/  FFMA.FTZ R185, R87, UR4, -R172.reuse ;  /* 0x0000000457b97c23 */ /* 0x100fe200080108ac */
[----:B------:R-:W-:Y:S01]  /*b1f0*/  FFMA.FTZ R226, R102, UR4, -R172 ;  /* 0x0000000466e27c23 */ /* 0x000fe200080108ac */
[----:B------:R-:W-:Y:S01]  /*b200*/  FFMA.FTZ R31, R31, UR4, -R174 ;  /* 0x000000041f1f7c23 */ /* 0x000fe200080108ae */
[----:B------:R-:W-:Y:S01]  /*b210*/  MOV R99, R23 ;  /* 0x0000001700637202 */ /* 0x000fe20000000f00 */
[----:B------:R-:W-:Y:S02]  /*b220*/  FMUL.FTZ R23, R3, R147 ;  /* 0x0000009303177220 */ /* 0x000fe40000410000 */
[----:B------:R-:W-:Y:S01]  /*b230*/  MUFU.EX2 R207, R48 ;  /* 0x0000003000cf7308 */ /* 0x000fe20000000800 */
[----:B--2---:R-:W-:Y:S01]  /*b240*/  FFMA.FTZ R27, R45, UR4, -R4 ;  /* 0x000000042d1b7c23 */ /* 0x004fe20008010804 */
[--C-:B------:R-:W-:Y:S01]  /*b250*/  FFMA.FTZ R58, R58, UR4, -R174.reuse ;  /* 0x000000043a3a7c23 */ /* 0x100fe200080108ae */
[----:B------:R-:W2:Y:S01]  /*b260*/  LDL.LU R45, [R1] ;  /* 0x00000000012d7983 */ /* 0x000ea20000300800 */
[--C-:B------:R-:W-:Y:S01]  /*b270*/  FFMA.FTZ R59, R59, UR4, -R174.reuse ;  /* 0x000000043b3b7c23 */ /* 0x100fe200080108ae */
[--C-:B------:R-:W-:Y:S01]  /*b280*/  FFMA.FTZ R62, R62, UR4, -R174.reuse ;  /* 0x000000043e3e7c23 */ /* 0x100fe200080108ae */
[--C-:B------:R-:W-:Y:S01]  /*b290*/  FFMA.FTZ R78, R78, UR4, -R174.reuse ;  /* 0x000000044e4e7c23 */ /* 0x100fe200080108ae */
[--C-:B------:R-:W-:Y:S03]  /*b2a0*/  FFMA.FTZ R79, R79, UR4, -R174.reuse ;  /* 0x000000044f4f7c23 */ /* 0x100fe600080108ae */
[----:B------:R1:W-:Y:S01]  /*b2b0*/  MUFU.EX2 R48, R36 ;  /* 0x0000002400307308 */ /* 0x0003e20000000800 */
[C---:B------:R-:W-:Y:S01]  /*b2c0*/  LOP3.LUT R7, R6.reuse, 0xffff, RZ, 0xc0, !PT ;  /* 0x0000ffff06077812 */ /* 0x040fe200078ec0ff */
[--C-:B------:R-:W-:Y:S01]  /*b2d0*/  FFMA.FTZ R91, R91, UR4, -R174.reuse ;  /* 0x000000045b5b7c23 */ /* 0x100fe200080108ae */
[----:B------:R-:W-:Y:S01]  /*b2e0*/  LOP3.LUT R8, R6, 0xff, RZ, 0xc0, !PT ;  /* 0x000000ff06087812 */ /* 0x000fe200078ec0ff */
[--C-:B------:R-:W-:Y:S01]  /*b2f0*/  FFMA.FTZ R94, R94, UR4, -R174.reuse ;  /* 0x000000045e5e7c23 */ /* 0x100fe200080108ae */
[----:B------:R-:W-:Y:S01]  /*b300*/  SHF.R.U32.HI R7, RZ, 0x8, R7 ;  /* 0x00000008ff077819 */ /* 0x000fe20000011607 */
[----:B------:R-:W-:Y:S01]  /*b310*/  FFMA.FTZ R95, R95, UR4, -R174 ;  /* 0x000000045f5f7c23 */ /* 0x000fe200080108ae */
[----:B------:R-:W-:Y:S03]  /*b320*/  SHF.R.U32.HI R9, RZ, 0x8, R196 ;  /* 0x00000008ff097819 */ /* 0x000fe600000116c4 */
[----:B------:R-:W-:Y:S01]  /*b330*/  MUFU.EX2 R208, R12 ;  /* 0x0000000c00d07308 */ /* 0x000fe20000000800 */
[----:B------:R-:W-:Y:S01]  /*b340*/  PRMT R178, R8, 0x5410, R7 ;  /* 0x0000541008b27816 */ /* 0x000fe20000000007 */
[----:B------:R-:W-:Y:S01]  /*b350*/  FFMA.FTZ R196, R55, UR4, -R172 ;  /* 0x0000000437c47c23 */ /* 0x000fe200080108ac */
[--C-:B------:R-:W-:Y:S01]  /*b360*/  SHF.R.U32.HI R8, RZ, 0x10, R6.reuse ;  /* 0x00000010ff087819 */ /* 0x100fe20000011606 */
[----:B---3--:R-:W-:Y:S01]  /*b370*/  IMAD.MOV.U32 R55, RZ, RZ, R17 ;  /* 0x000000ffff377224 */ /* 0x008fe200078e0011 */
[----:B------:R-:W-:Y:S01]  /*b380*/  SHF.R.U32.HI R7, RZ, 0x18, R6 ;  /* 0x00000018ff077819 */ /* 0x000fe20000011606 */
[----:B------:R-:W-:Y:S01]  /*b390*/  FMUL.FTZ R17, R132, R149 ;  /* 0x0000009584117220 */ /* 0x000fe20000410000 */
[----:B------:R-:W-:Y:S03]  /*b3a0*/  LOP3.LUT R6, R8, 0xff, RZ, 0xc0, !PT ;  /* 0x000000ff08067812 */ /* 0x000fe600078ec0ff */
[----:B------:R3:W-:Y:S01]  /*b3b0*/  MUFU.EX2 R138, R14 ;  /* 0x0000000e008a7308 */ /* 0x0007e20000000800 */
[----:B-1----:R-:W4:Y:S01]  /*b3c0*/  LDL.LU R36, [R1+0x18] ;  /* 0x0000180001247983 */ /* 0x002f220000300800 */
[----:B------:R-:W-:Y:S01]  /*b3d0*/  LOP3.LUT R8, R201, 0xff, RZ, 0xc0, !PT ;  /* 0x000000ffc9087812 */ /* 0x000fe200078ec0ff */
[--C-:B------:R-:W-:Y:S01]  /*b3e0*/  FFMA.FTZ R201, R54, UR4, -R172.reuse ;  /* 0x0000000436c97c23 */ /* 0x100fe200080108ac */
[----:B------:R-:W-:Y:S01]  /*b3f0*/  PRMT R177, R6, 0x5410, R7 ;  /* 0x0000541006b17816 */ /* 0x000fe20000000007 */
[----:B------:R-:W-:Y:S01]  /*b400*/  IMAD.WIDE.U32 R6, R0, -0x2daee0ad, RZ ;  /* 0xd2511f5300067825 */ /* 0x000fe200078e00ff */
[----:B------:R-:W-:Y:S04]  /*b410*/  PRMT R13, R8, 0x5410, R197 ;  /* 0x00005410080d7816 */ /* 0x000fe800000000c5 */
[----:B------:R-:W-:Y:S01]  /*b420*/  MUFU.EX2 R218, R11 ;  /* 0x0000000b00da7308 */ /* 0x000fe20000000800 */
[----:B------:R-:W-:Y:S01]  /*b430*/  LOP3.LUT R8, R175, 0xffff, RZ, 0xc0, !PT ;  /* 0x0000ffffaf087812 */ /* 0x000fe200078ec0ff */
[----:B------:R-:W-:Y:S01]  /*b440*/  FFMA.FTZ R197, R115, UR4, -R172 ;  /* 0x0000000473c57c23 */ /* 0x000fe200080108ac */
[----:B------:R-:W-:Y:S01]  /*b450*/  PRMT R222, R202, 0x5410, R9 ;  /* 0x00005410cade7816 */ /* 0x000fe20000000009 */
[----:B------:R-:W-:Y:S01]  /*b460*/  FFMA.FTZ R115, R73, UR4, -R4 ;  /* 0x0000000449737c23 */ /* 0x000fe20008010804 */
[----:B------:R-:W-:Y:S01]  /*b470*/  SHF.R.U32.HI R8, RZ, 0x8, R8 ;  /* 0x00000008ff087819 */ /* 0x000fe20000011608 */
[----:B------:R-:W-:Y:S01]  /*b480*/  FFMA.FTZ R202, R114, UR4, -R172 ;  /* 0x0000000472ca7c23 */ /* 0x000fe200080108ac */
[----:B------:R-:W-:Y:S03]  /*b490*/  LOP3.LUT R9, R175, 0xff, RZ, 0xc0, !PT ;  /* 0x000000ffaf097812 */ /* 0x000fe600078ec0ff */
[----:B------:R1:W-:Y:S01]  /*b4a0*/  MUFU.EX2 R19, R33 ;  /* 0x0000002100137308 */ /* 0x0003e20000000800 */
[----:B------:R-:W-:Y:S01]  /*b4b0*/  LOP3.LUT R0, R7, UR23, R18, 0x96, !PT ;  /* 0x0000001707007c12 */ /* 0x000fe2000f8e9612 */
[----:B---3--:R-:W-:Y:S01]  /*b4c0*/  IMAD.MOV.U32 R14, RZ, RZ, R246 ;  /* 0x000000ffff0e7224 */ /* 0x008fe200078e00f6 */
[----:B------:R-:W-:Y:S01]  /*b4d0*/  LOP3.LUT R7, R6, 0xffff, RZ, 0xc0, !PT ;  /* 0x0000ffff06077812 */ /* 0x000fe200078ec0ff */
[----:B------:R-:W-:Y:S01]  /*b4e0*/  FFMA.FTZ R246, R68, UR4, -R173 ;  /* 0x0000000444f67c23 */ /* 0x000fe200080108ad */
[----:B------:R-:W-:Y:S01]  /*b4f0*/  PRMT R192, R9, 0x5410, R8 ;  /* 0x0000541009c07816 */ /* 0x000fe20000000008 */
[----:B------:R-:W-:Y:S01]  /*b500*/  FFMA.FTZ R114, R77, UR4, -R4 ;  /* 0x000000044d727c23 */ /* 0x000fe20008010804 */
[----:B------:R-:W-:Y:S03]  /*b510*/  LOP3.LUT R8, R6, 0xff, RZ, 0xc0, !PT ;  /* 0x000000ff06087812 */ /* 0x000fe600078ec0ff */
[----:B------:R-:W-:Y:S01]  /*b520*/  MUFU.EX2 R68, R24 ;  /* 0x0000001800447308 */ /* 0x000fe20000000800 */
[----:B------:R-:W-:Y:S01]  /*b530*/  SHF.R.U32.HI R7, RZ, 0x8, R7 ;  /* 0x00000008ff077819 */ /* 0x000fe20000011607 */
[--C-:B------:R-:W-:Y:S01]  /*b540*/  FFMA.FTZ R110, R110, UR4, -R174.reuse ;  /* 0x000000046e6e7c23 */ /* 0x100fe200080108ae */
[----:B------:R-:W-:Y:S01]  /*b550*/  SHF.R.U32.HI R9, RZ, 0x10, R175 ;  /* 0x00000010ff097819 */ /* 0x000fe200000116af */
[--C-:B------:R-:W-:Y:S01]  /*b560*/  FFMA.FTZ R111, R111, UR4, -R174.reuse ;  /* 0x000000046f6f7c23 */ /* 0x100fe200080108ae */
[----:B------:R-:W-:Y:S01]  /*b570*/  PRMT R210, R8, 0x5410, R7 ;  /* 0x0000541008d27816 */ /* 0x000fe20000000007 */
[----:B------:R-:W-:Y:S01]  /*b580*/  FFMA.FTZ R106, R106, UR4, -R174 ;  /* 0x000000046a6a7c23 */ /* 0x000fe200080108ae */
[--C-:B------:R-:W-:Y:S03]  /*b590*/  SHF.R.U32.HI R8, RZ, 0x10, R6.reuse ;  /* 0x00000010ff087819 */ /* 0x100fe60000011606 */
[----:B------:R-:W3:Y:S01]  /*b5a0*/  MUFU.EX2 R18, R15 ;  /* 0x0000000f00127308 */ /* 0x000ee20000000800 */
[----:B------:R-:W-:Y:S01]  /*b5b0*/  SHF.R.U32.HI R7, RZ, 0x18, R6 ;  /* 0x00000018ff077819 */ /* 0x000fe20000011606 */
[----:B-1----:R-:W-:Y:S01]  /*b5c0*/  IMAD.MOV.U32 R33, RZ, RZ, R244 ;  /* 0x000000ffff217224 */ /* 0x002fe200078e00f4 */
[----:B------:R-:W-:Y:S01]  /*b5d0*/  LOP3.LUT R6, R8, 0xff, RZ, 0xc0, !PT ;  /* 0x000000ff08067812 */ /* 0x000fe200078ec0ff */
[----:B------:R-:W-:Y:S01]  /*b5e0*/  FFMA.FTZ R244, R112, UR4, -R173 ;  /* 0x0000000470f47c23 */ /* 0x000fe200080108ad */
[----:B------:R-:W-:Y:S01]  /*b5f0*/  SHF.R.U32.HI R175, RZ, 0x18, R175 ;  /* 0x00000018ffaf7819 */ /* 0x000fe200000116af */
[----:B------:R-:W-:Y:S01]  /*b600*/  FFMA.FTZ R112, R93, UR4, -R4 ;  /* 0x000000045d707c23 */ /* 0x000fe20008010804 */
[----:B------:R-:W-:Y:S03]  /*b610*/  PRMT R16, R6, 0x5410, R7 ;  /* 0x0000541006107816 */ /* 0x000fe60000000007 */
[----:B------:R-:W1:Y:S01]  /*b620*/  MUFU.EX2 R15, R34 ;  /* 0x00000022000f7308 */ /* 0x000e620000000800 */
[----:B------:R-:W-:Y:S01]  /*b630*/  LOP3.LUT R6, R5, 0xffff, RZ, 0xc0, !PT ;  /* 0x0000ffff05067812 */ /* 0x000fe200078ec0ff */
[--C-:B------:R-:W-:Y:S01]  /*b640*/  FFMA.FTZ R107, R107, UR4, -R174.reuse ;  /* 0x000000046b6b7c23 */ /* 0x100fe200080108ae */
[----:B------:R-:W-:Y:S01]  /*b650*/  LOP3.LUT R7, R5, 0xff, RZ, 0xc0, !PT ;  /* 0x000000ff05077812 */ /* 0x000fe200078ec0ff */
[----:B------:R-:W-:Y:S01]  /*b660*/  FFMA.FTZ R122, R122, UR4, -R174 ;  /* 0x000000047a7a7c23 */ /* 0x000fe200080108ae */
[----:B------:R-:W-:Y:S01]  /*b670*/  SHF.R.U32.HI R6, RZ, 0x8, R6 ;  /* 0x00000008ff067819 */ /* 0x000fe20000011606 */
[----:B------:R-:W-:Y:S01]  /*b680*/  FFMA.FTZ R123, R123, UR4, -R174 ;  /* 0x000000047b7b7c23 */ /* 0x000fe200080108ae */
[----:B------:R-:W-:Y:S03]  /*b690*/  LOP3.LUT R8, R9, 0xff, RZ, 0xc0, !PT ;  /* 0x000000ff09087812 */ /* 0x000fe600078ec0ff */
[----:B------:R1:W-:Y:S01]  /*b6a0*/  MUFU.EX2 R11, R21 ;  /* 0x00000015000b7308 */ /* 0x0003e20000000800 */
        /* <DEDUP_REMOVED lines=8> */
[----:B------:R-:W-:Y:S01]  /*b730*/  PRMT R12, R8, 0x5410, R175 ;  /* 0x00005410080c7816 */ /* 0x000fe200000000af */
[----:B-1----:R-:W-:Y:S01]  /*b740*/  IMAD.MOV.U32 R54, RZ, RZ, R15 ;  /* 0x000000ffff367224 */ /* 0x002fe200078e000f */
[----:B------:R-:W-:Y:S01]  /*b750*/  PRMT R175, R5, 0x5410, R7 ;  /* 0x0000541005af7816 */ /* 0x000fe20000000007 */
[----:B------:R-:W-:Y:S01]  /*b760*/  FFMA.FTZ R5, R80, UR4, -R173 ;  /* 0x0000000450057c23 */ /* 0x000fe200080108ad */
[C---:B------:R-:W-:Y:S01]  /*b770*/  LOP3.LUT R6, R0.reuse, 0xff, RZ, 0xc0, !PT ;  /* 0x000000ff00067812 */ /* 0x040fe200078ec0ff */
[----:B------:R-:W-:Y:S01]  /*b780*/  FFMA.FTZ R15, R47, UR4, -R174 ;  /* 0x000000042f0f7c23 */ /* 0x000fe200080108ae */
[----:B------:R-:W-:Y:S03]  /*b790*/  IMAD.MOV.U32 R8, RZ, RZ, R241 ;  /* 0x000000ffff087224 */ /* 0x000fe600078e00f1 */
[----:B------:R-:W1:Y:S01]  /*b7a0*/  MUFU.EX2 R7, R22 ;  /* 0x0000001600077308 */ /* 0x000e620000000800 */
[----:B------:R-:W-:Y:S01]  /*b7b0*/  IMAD.MOV.U32 R69, RZ, RZ, R5 ;  /* 0x000000ffff457224 */ /* 0x000fe200078e0005 */
[----:B------:R-:W-:Y:S01]  /*b7c0*/  LOP3.LUT R5, R0, 0xffff, RZ, 0xc0, !PT ;  /* 0x0000ffff00057812 */ /* 0x000fe200078ec0ff */
[----:B------:R-:W-:Y:S01]  /*b7d0*/  IMAD.MOV.U32 R21, RZ, RZ, R240 ;  /* 0x000000ffff157224 */ /* 0x000fe200078e00f0 */
[----:B------:R-:W-:Y:S01]  /*b7e0*/  MOV R66, R8 ;  /* 0x0000000800427202 */ /* 0x000fe20000000f00 */
[----:B------:R-:W-:Y:S01]  /*b7f0*/  IMAD.MOV.U32 R8, RZ, RZ, R16 ;  /* 0x000000ffff087224 */ /* 0x000fe200078e0010 */
[----:B------:R-:W-:Y:S01]  /*b800*/  SHF.R.U32.HI R5, RZ, 0x8, R5 ;  /* 0x00000008ff057819 */ /* 0x000fe20000011605 */
[----:B------:R-:W-:Y:S03]  /*b810*/  FMUL.FTZ R16, R132, R148 ;  /* 0x0000009484107220 */ /* 0x000fe60000410000 */
[----:B------:R1:W1:Y:S01]  /*b820*/  MUFU.EX2 R20, R26 ;  /* 0x0000001a00147308 */ /* 0x0002620000000800 */
[----:B------:R-:W-:Y:S01]  /*b830*/  IMAD.MOV.U32 R98, RZ, RZ, R21 ;  /* 0x000000ffff627224 */ /* 0x000fe200078e0015 */
[----:B------:R-:W-:Y:S01]  /*b840*/  PRMT R65, R6, 0x5410, R5 ;  /* 0x0000541006417816 */ /* 0x000fe20000000005 */
[----:B------:R-:W-:Y:S01]  /*b850*/  FMUL.FTZ R21, R132, R145 ;  /* 0x0000009184157220 */ /* 0x000fe20000410000 */
[--C-:B------:R-:W-:Y:S01]  /*b860*/  SHF.R.U32.HI R5, RZ, 0x10, R0.reuse ;  /* 0x00000010ff057819 */ /* 0x100fe20000011600 */
[----:B---3--:R-:W-:Y:S01]  /*b870*/  IMAD.MOV.U32 R25, RZ, RZ, R19 ;  /* 0x000000ffff197224 */ /* 0x008fe200078e0013 */
[----:B------:R-:W-:Y:S01]  /*b880*/  SHF.R.U32.HI R6, RZ, 0x18, R0 ;  /* 0x00000018ff067819 */ /* 0x000fe20000011600 */
[----:B------:R-:W-:Y:S03]  /*b890*/  IMAD.MOV.U32 R19, RZ, RZ, R218 ;  /* 0x000000ffff137224 */ /* 0x000fe600078e00da */
[----:B------:R-:W-:Y:S01]  /*b8a0*/  MUFU.EX2 R205, R49 ;  /* 0x0000003100cd7308 */ /* 0x000fe20000000800 */
[----:B------:R-:W-:Y:S01]  /*b8b0*/  LOP3.LUT R0, R5, 0xff, RZ, 0xc0, !PT ;  /* 0x000000ff05007812 */ /* 0x000fe200078ec0ff */
[----:B------:R-:W-:Y:S01]  /*b8c0*/  IMAD.MOV.U32 R5, RZ, RZ, R206 ;  /* 0x000000ffff057224 */ /* 0x000fe200078e00ce */
[----:B-1----:R-:W-:Y:S01]  /*b8d0*/  MOV R53, R7 ;  /* 0x0000000700357202 */ /* 0x002fe20000000f00 */
[----:B------:R-:W-:Y:S01]  /*b8e0*/  IMAD.MOV.U32 R7, RZ, RZ, R10 ;  /* 0x000000ffff077224 */ /* 0x000fe200078e000a */
[----:B------:R-:W-:Y:S01]  /*b8f0*/  PRMT R24, R0, 0x5410, R6 ;  /* 0x0000541000187816 */ /* 0x000fe20000000006 */
        /* <DEDUP_REMOVED lines=8> */
[--C-:B------:R-:W-:Y:S01]  /*b980*/  FFMA.FTZ R241, R100, UR4, -R173.reuse ;  /* 0x0000000464f17c23 */ /* 0x100fe200080108ad */
[--C-:B------:R-:W-:Y:S01]  /*b990*/  FFMA.FTZ R240, R101, UR4, -R173.reuse ;  /* 0x0000000465f07c23 */ /* 0x100fe200080108ad */
[----:B------:R-:W-:Y:S02]  /*b9a0*/  IMAD.MOV.U32 R96, RZ, RZ, R192 ;  /* 0x000000ffff607224 */ /* 0x000fe400078e00c0 */
[----:B------:R-:W-:Y:S01]  /*b9b0*/  FFMA.FTZ R173, R117, UR4, -R173 ;  /* 0x0000000475ad7c23 */ /* 0x000fe200080108ad */
[----:B------:R-:W-:Y:S02]  /*b9c0*/  IMAD.MOV.U32 R39, RZ, RZ, R217 ;  /* 0x000000ffff277224 */ /* 0x000fe400078e00d9 */
[----:B------:R-:W-:Y:S01]  /*b9d0*/  FFMA.FTZ R26, R44, UR4, -R4 ;  /* 0x000000042c1a7c23 */ /* 0x000fe20008010804 */
[----:B------:R-:W-:Y:S02]  /*b9e0*/  IMAD.MOV.U32 R22, RZ, RZ, R222 ;  /* 0x000000ffff167224 */ /* 0x000fe400078e00de */
[----:B------:R-:W-:Y:S01]  /*b9f0*/  FFMA.FTZ R117, R88, UR4, -R4 ;  /* 0x0000000458757c23 */ /* 0x000fe20008010804 */
[----:B------:R-:W-:Y:S02]  /*ba00*/  IMAD.MOV.U32 R101, RZ, RZ, R195 ;  /* 0x000000ffff657224 */ /* 0x000fe400078e00c3 */
[--C-:B------:R-:W-:Y:S01]  /*ba10*/  FFMA.FTZ R192, R71, UR4, -R172.reuse ;  /* 0x0000000447c07c23 */ /* 0x100fe200080108ac */
[--C-:B------:R-:W-:Y:S01]  /*ba20*/  FFMA.FTZ R218, R67, UR4, -R172.reuse ;  /* 0x0000000443da7c23 */ /* 0x100fe200080108ac */
[----:B------:R-:W-:Y:S01]  /*ba30*/  FFMA.FTZ R222, R82, UR4, -R172 ;  /* 0x0000000452de7c23 */ /* 0x000fe200080108ac */
[----:B------:R-:W-:Y:S02]  /*ba40*/  IMAD.MOV.U32 R88, RZ, RZ, R238 ;  /* 0x000000ffff587224 */ /* 0x000fe400078e00ee */
[--C-:B------:R-:W-:Y:S01]  /*ba50*/  FFMA.FTZ R217, R83, UR4, -R172.reuse ;  /* 0x0000000453d97c23 */ /* 0x100fe200080108ac */
[----:B------:R-:W-:Y:S01]  /*ba60*/  MOV R83, R5 ;  /* 0x0000000500537202 */ /* 0x000fe20000000f00 */
[----:B------:R-:W-:Y:S02]  /*ba70*/  IMAD.MOV.U32 R44, RZ, RZ, 0x7054 ;  /* 0x00007054ff2c7424 */ /* 0x000fe400078e00ff */
[--C-:B------:R-:W-:Y:S01]  /*ba80*/  FFMA.FTZ R195, R86, UR4, -R172.reuse ;  /* 0x0000000456c37c23 */ /* 0x100fe200080108ac */
[--C-:B-1----:R-:W-:Y:S01]  /*ba90*/  FFMA.FTZ R30, R130, UR4, -R172.reuse ;  /* 0x00000004821e7c23 */ /* 0x102fe200080108ac */
[----:B------:R-:W-:Y:S01]  /*baa0*/  FFMA.FTZ R80, R118, UR4, -R172 ;  /* 0x0000000476507c23 */ /* 0x000fe200080108ac */
[----:B------:R-:W-:Y:S02]  /*bab0*/  IMAD.MOV.U32 R70, RZ, RZ, R25 ;  /* 0x000000ffff467224 */ /* 0x000fe400078e0019 */
[----:B------:R-:W-:Y:S01]  /*bac0*/  FFMA.FTZ R238, R105, UR4, -R4 ;  /* 0x0000000469ee7c23 */ /* 0x000fe20008010804 */
[----:B------:R-:W-:Y:S01]  /*bad0*/  IMAD.MOV.U32 R71, RZ, RZ, R81 ;  /* 0x000000ffff477224 */ /* 0x000fe200078e0051 */
[----:B------:R-:W-:Y:S01]  /*bae0*/  MOV R81, UR24 ;  /* 0x0000001800517c02 */ /* 0x000fe20008000f00 */
[----:B------:R-:W-:Y:S01]  /*baf0*/  FFMA.FTZ R172, R119, UR4, -R172 ;  /* 0x0000000477ac7c23 */ /* 0x000fe200080108ac */
[----:B------:R-:W-:Y:S02]  /*bb00*/  IMAD.MOV.U32 R25, RZ, RZ, R96 ;  /* 0x000000ffff197224 */ /* 0x000fe400078e0060 */
[--C-:B------:R-:W-:Y:S01]  /*bb10*/  FFMA.FTZ R129, R57, UR4, -R4.reuse ;  /* 0x0000000439817c23 */ /* 0x100fe20008010804 */
[----:B------:R-:W-:Y:S01]  /*bb20*/  PRMT R81, R81, R44, UR24 ;  /* 0x0000001851517e16 */ /* 0x000fe2000800002c */
[----:B------:R-:W-:Y:S02]  /*bb30*/  IMAD.MOV.U32 R105, RZ, RZ, R39 ;  /* 0x000000ffff697224 */ /* 0x000fe400078e0027 */
[--C-:B------:R-:W-:Y:S01]  /*bb40*/  FFMA.FTZ R130, R60, UR4, -R4.reuse ;  /* 0x000000043c827c23 */ /* 0x100fe20008010804 */
[----:B------:R-:W-:Y:S01]  /*bb50*/  FFMA.FTZ R119, R72, UR4, -R4 ;  /* 0x0000000448777c23 */ /* 0x000fe20008010804 */
[----:B------:R-:W-:Y:S01]  /*bb60*/  IMAD.MOV.U32 R100, RZ, RZ, R194 ;  /* 0x000000ffff647224 */ /* 0x000fe200078e00c2 */
[--C-:B------:R-:W-:Y:S01]  /*bb70*/  HSET2.LE.AND R47, R219, R81.reuse, PT ;  /* 0x00000051db2f7233 */ /* 0x100fe20003803000 */
[----:B------:R-:W-:Y:S02]  /*bb80*/  IMAD.MOV.U32 R96, RZ, RZ, R69 ;  /* 0x000000ffff607224 */ /* 0x000fe400078e0045 */
[--C-:B------:R-:W-:Y:S01]  /*bb90*/  FFMA.FTZ R60, R120, UR4, -R4.reuse ;  /* 0x00000004783c7c23 */ /* 0x100fe20008010804 */
[----:B------:R-:W1:Y:S01]  /*bba0*/  MUFU.EX2 R0, R29 ;  /* 0x0000001d00007308 */ /* 0x000e620000000800 */
[--C-:B------:R-:W-:Y:S01]  /*bbb0*/  FFMA.FTZ R128, R61, UR4, -R4.reuse ;  /* 0x000000043d807c23 */ /* 0x100fe20008010804 */
[--C-:B------:R-:W-:Y:S01]  /*bbc0*/  FFMA.FTZ R118, R76, UR4, -R4.reuse ;  /* 0x000000044c767c23 */ /* 0x100fe20008010804 */
[--C-:B------:R-:W-:Y:S01]  /*bbd0*/  FFMA.FTZ R116, R92, UR4, -R4.reuse ;  /* 0x000000045c747c23 */ /* 0x100fe20008010804 */
[----:B------:R-:W-:Y:S01]  /*bbe0*/  FFMA.FTZ R194, R108, UR4, -R4 ;  /* 0x000000046cc27c23 */ /* 0x000fe20008010804 */
[----:B------:R-:W-:Y:S02]  /*bbf0*/  IMAD.MOV.U32 R39, RZ, RZ, R20 ;  /* 0x000000ffff277224 */ /* 0x000fe400078e0014 */
[--C-:B------:R-:W-:Y:S01]  /*bc00*/  FFMA.FTZ R86, R121, UR4, -R4.reuse ;  /* 0x0000000479567c23 */ /* 0x100fe20008010804 */
[----:B------:R-:W-:Y:S02]  /*bc10*/  IMAD.MOV.U32 R67, RZ, RZ, R33 ;  /* 0x000000ffff437224 */ /* 0x000fe400078e0021 */
[----:B------:R-:W-:Y:S01]  /*bc20*/  FFMA.FTZ R72, R124, UR4, -R4 ;  /* 0x000000047c487c23 */ /* 0x000fe20008010804 */
[----:B------:R-:W-:Y:S02]  /*bc30*/  IMAD.MOV.U32 R69, RZ, RZ, R32 ;  /* 0x000000ffff457224 */ /* 0x000fe400078e0020 */
[----:B------:R-:W-:Y:S01]  /*bc40*/  FFMA.FTZ R57, R125, UR4, -R4 ;  /* 0x000000047d397c23 */ /* 0x000fe20008010804 */
[C---:B------:R-:W-:Y:S01]  /*bc50*/  FMUL.FTZ R4, R132.reuse, R152 ;  /* 0x0000009884047220 */ /* 0x040fe20000410000 */
[C---:B------:R-:W-:Y:S01]  /*bc60*/  FMUL.FTZ R5, R132.reuse, R153 ;  /* 0x0000009984057220 */ /* 0x040fe20000410000 */
[C---:B------:R-:W-:Y:S01]  /*bc70*/  FMUL.FTZ R20, R132.reuse, R144 ;  /* 0x0000009084147220 */ /* 0x040fe20000410000 */
[C---:B------:R-:W-:Y:S01]  /*bc80*/  FMUL.FTZ R32, R132.reuse, R140 ;  /* 0x0000008c84207220 */ /* 0x040fe20000410000 */
[----:B------:R-:W-:Y:S01]  /*bc90*/  FMUL.FTZ R33, R132, R141 ;  /* 0x0000008d84217220 */ /* 0x000fe20000410000 */
[----:B------:R-:W-:Y:S01]  /*bca0*/  IMAD.MOV.U32 R44, RZ, RZ, R70 ;  /* 0x000000ffff2c7224 */ /* 0x000fe200078e0046 */
[----:B------:R-:W3:Y:S01]  /*bcb0*/  MUFU.EX2 R28, R28 ;  /* 0x0000001c001c7308 */ /* 0x000ee20000000800 */
[----:B------:R-:W-:Y:S02]  /*bcc0*/  IMAD.MOV.U32 R70, RZ, RZ, R19 ;  /* 0x000000ffff467224 */ /* 0x000fe400078e0013 */
[C---:B------:R-:W-:Y:S01]  /*bcd0*/  FMUL.FTZ R19, R3.reuse, R151 ;  /* 0x0000009703137220 */ /* 0x040fe20000410000 */
[----:B------:R-:W-:Y:S02]  /*bce0*/  IMAD.MOV.U32 R82, RZ, RZ, R138 ;  /* 0x000000ffff527224 */ /* 0x000fe400078e008a */
[----:B------:R-:W-:Y:S01]  /*bcf0*/  FFMA.FTZ R126, R126, UR4, -R174 ;  /* 0x000000047e7e7c23 */ /* 0x000fe200080108ae */
[----:B------:R-:W-:Y:S02]  /*bd00*/  IMAD.MOV.U32 R102, RZ, RZ, R7 ;  /* 0x000000ffff667224 */ /* 0x000fe400078e0007 */
[C---:B------:R-:W-:Y:S01]  /*bd10*/  FMUL.FTZ R7, R3.reuse, R155 ;  /* 0x0000009b03077220 */ /* 0x040fe20000410000 */
[----:B------:R-:W-:Y:S01]  /*bd20*/  IMAD.MOV.U32 R56, RZ, RZ, R98 ;  /* 0x000000ffff387224 */ /* 0x000fe200078e0062 */
[----:B------:R1:W-:Y:S01]  /*bd30*/  MUFU.EX2 R206, R50 ;  /* 0x0000003200ce7308 */ /* 0x0003e20000000800 */
[----:B------:R-:W-:Y:S02]  /*bd40*/  IMAD.MOV.U32 R98, RZ, RZ, R83 ;  /* 0x000000ffff627224 */ /* 0x000fe400078e0053 */
[----:B------:R-:W-:Y:S02]  /*bd50*/  IMAD.MOV.U32 R83, RZ, RZ, R208 ;  /* 0x000000ffff537224 */ /* 0x000fe400078e00d0 */
[----:B------:R-:W-:Y:S01]  /*bd60*/  IMAD.MOV.U32 R61, RZ, RZ, R102 ;  /* 0x000000ffff3d7224 */ /* 0x000fe200078e0066 */
[----:B------:R-:W-:Y:S01]  /*bd70*/  MOV R102, R82 ;  /* 0x0000005200667202 */ /* 0x000fe20000000f00 */
[----:B------:R-:W-:Y:S03]  /*bd80*/  IMAD.MOV.U32 R121, RZ, RZ, R56 ;  /* 0x000000ffff797224 */ /* 0x000fe600078e0038 */
[----:B------:R3:W-:Y:S01]  /*bd90*/  MUFU.EX2 R138, R51 ;  /* 0x00000033008a7308 */ /* 0x0007e20000000800 */
[----:B------:R-:W-:Y:S02]  /*bda0*/  IMAD.MOV.U32 R49, RZ, RZ, R44 ;  /* 0x000000ffff317224 */ /* 0x000fe400078e002c */
[----:B------:R-:W-:Y:S02]  /*bdb0*/  IMAD.MOV.U32 R44, RZ, RZ, R83 ;  /* 0x000000ffff2c7224 */ /* 0x000fe400078e0053 */
[----:B------:R-:W-:Y:S02]  /*bdc0*/  IMAD.MOV.U32 R56, RZ, RZ, R87 ;  /* 0x000000ffff387224 */ /* 0x000fe400078e0057 */
[----:B------:R-:W-:Y:S03]  /*bdd0*/  IMAD.MOV.U32 R83, RZ, RZ, R67 ;  /* 0x000000ffff537224 */ /* 0x000fe600078e0043 */
[----:B------:R-:W-:Y:S01]  /*bde0*/  MUFU.EX2 R148, R42 ;  /* 0x0000002a00947308 */ /* 0x000fe20000000800 */
[--C-:B-1----:R-:W-:Y:S01]  /*bdf0*/  HSET2.LE.AND R50, R199, R81.reuse, PT ;  /* 0x00000051c7327233 */ /* 0x102fe20003803000 */
[----:B------:R-:W-:Y:S02]  /*be00*/  IMAD.MOV.U32 R89, RZ, RZ, R56 ;  /* 0x000000ffff597224 */ /* 0x000fe400078e0038 */
[----:B------:R-:W-:Y:S02]  /*be10*/  IMAD.MOV.U32 R77, RZ, RZ, R102 ;  /* 0x000000ffff4d7224 */ /* 0x000fe400078e0066 */
[----:B------:R-:W-:Y:S02]  /*be20*/  IMAD.MOV.U32 R56, RZ, RZ, R83 ;  /* 0x000000ffff387224 */ /* 0x000fe400078e0053 */
[----:B------:R-:W-:Y:S01]  /*be30*/  IMAD.MOV.U32 R67, RZ, RZ, R0 ;  /* 0x000000ffff437224 */ /* 0x000fe200078e0000 */
[--C-:B---3--:R-:W-:Y:S01]  /*be40*/  HSET2.LE.AND R51, R216, R81.reuse, PT ;  /* 0x00000051d8337233 */ /* 0x108fe20003803000 */
[----:B------:R-:W-:Y:S01]  /*be50*/  IMAD.MOV.U32 R87, RZ, RZ, R55 ;  /* 0x000000ffff577224 */ /* 0x000fe200078e0037 */
[--C-:B------:R-:W-:Y:S01]  /*be60*/  HSET2.LE.AND R0, R193, R81.reuse, PT ;  /* 0x00000051c1007233 */ /* 0x100fe20003803000 */
[----:B------:R-:W-:Y:S01]  /*be70*/  IMAD.MOV.U32 R147, RZ, RZ, R69 ;  /* 0x000000ffff937224 */ /* 0x000fe200078e0045 */
[----:B------:R1:W-:Y:S01]  /*be80*/  MUFU.EX2 R193, R38 ;  /* 0x0000002600c17308 */ /* 0x0003e20000000800 */
[----:B------:R-:W-:Y:S02]  /*be90*/  IMAD.MOV.U32 R69, RZ, RZ, R35 ;  /* 0x000000ffff457224 */ /* 0x000fe400078e0023 */
[C---:B------:R-:W-:Y:S01]  /*bea0*/  FMUL.FTZ R35, R3.reuse, R143 ;  /* 0x0000008f03237220 */ /* 0x040fe20000410000 */
[----:B------:R-:W-:Y:S02]  /*beb0*/  IMAD.MOV.U32 R76, RZ, RZ, R87 ;  /* 0x000000ffff4c7224 */ /* 0x000fe400078e0057 */
[----:B------:R-:W-:Y:S02]  /*bec0*/  IMAD.MOV.U32 R103, RZ, RZ, R28 ;  /* 0x000000ffff677224 */ /* 0x000fe400078e001c */
[----:B------:R-:W-:Y:S01]  /*bed0*/  IMAD.MOV.U32 R82, RZ, RZ, R66 ;  /* 0x000000ffff527224 */ /* 0x000fe200078e0042 */
[----:B------:R-:W-:Y:S01]  /*bee0*/  MOV R66, R69 ;  /* 0x0000004500427202 */ /* 0x000fe20000000f00 */
[----:B------:R-:W-:Y:S02]  /*bef0*/  IMAD.MOV.U32 R28, RZ, RZ, R22 ;  /* 0x000000ffff1c7224 */ /* 0x000fe400078e0016 */
[----:B------:R-:W-:Y:S01]  /*bf00*/  FMUL.FTZ R22, R3, R146 ;  /* 0x0000009203167220 */ /* 0x000fe20000410000 */
[----:B------:R-:W-:Y:S01]  /*bf10*/  IMAD.MOV.U32 R153, RZ, RZ, R76 ;  /* 0x000000ffff997224 */ /* 0x000fe200078e004c */
[----:B------:R-:W-:Y:S01]  /*bf20*/  MUFU.EX2 R150, R43 ;  /* 0x0000002b00967308 */ /* 0x000fe20000000800 */
[----:B------:R-:W-:Y:S02]  /*bf30*/  IMAD.MOV.U32 R146, RZ, RZ, R89 ;  /* 0x000000ffff927224 */ /* 0x000fe400078e0059 */
[----:B------:R-:W-:Y:S01]  /*bf40*/  IMAD.MOV.U32 R87, RZ, RZ, R66 ;  /* 0x000000ffff577224 */ /* 0x000fe200078e0042 */
[----:B------:R-:W-:Y:S01]  /*bf50*/  MOV R66, R13 ;  /* 0x0000000d00427202 */ /* 0x000fe20000000f00 */
[C---:B------:R-:W-:Y:S01]  /*bf60*/  FMUL.FTZ R13, R133.reuse, R169 ;  /* 0x000000a9850d7220 */ /* 0x040fe20000410000 */
[----:B-1----:R-:W-:Y:S01]  /*bf70*/  F2FP.F16.F32.PACK_AB R38, R88, R147 ;  /* 0x000000935826723e */ /* 0x002fe200000000ff */
[----:B------:R-:W-:Y:S03]  /*bf80*/  IMAD.MOV.U32 R29, RZ, RZ, R34 ;  /* 0x000000ffff1d7224 */ /* 0x000fe600078e0022 */
[----:B------:R-:W-:Y:S01]  /*bf90*/  MUFU.EX2 R151, R15 ;  /* 0x0000000f00977308 */ /* 0x000fe20000000800 */
[----:B------:R-:W-:Y:S01]  /*bfa0*/  IMAD.MOV.U32 R92, RZ, RZ, R61 ;  /* 0x000000ffff5c7224 */ /* 0x000fe200078e003d */
[----:B------:R-:W-:Y:S01]  /*bfb0*/  LOP3.LUT R38, R0, R38, RZ, 0xc0, !PT ;  /* 0x0000002600267212 */ /* 0x000fe200078ec0ff */
[----:B------:R-:W-:Y:S02]  /*bfc0*/  IMAD.MOV.U32 R55, RZ, RZ, R29 ;  /* 0x000000ffff377224 */ /* 0x000fe400078e001d */
[----:B------:R-:W-:Y:S02]  /*bfd0*/  IMAD.MOV.U32 R29, RZ, RZ, R68 ;  /* 0x000000ffff1d7224 */ /* 0x000fe400078e0044 */
[----:B------:R-:W-:Y:S03]  /*bfe0*/  IMAD.MOV.U32 R61, RZ, RZ, R44 ;  /* 0x000000ffff3d7224 */ /* 0x000fe600078e002c */
[----:B------:R-:W1:Y:S01]  /*bff0*/  MUFU.EX2 R31, R31 ;  /* 0x0000001f001f7308 */ /* 0x000e620000000800 */
[----:B------:R-:W-:Y:S02]  /*c000*/  IMAD.MOV.U32 R83, RZ, RZ, R29 ;  /* 0x000000ffff537224 */ /* 0x000fe400078e001d */
[C---:B------:R-:W-:Y:S01]  /*c010*/  FMUL.FTZ R29, R133.reuse, R161 ;  /* 0x000000a1851d7220 */ /* 0x040fe20000410000 */
[----:B------:R-:W-:Y:S02]  /*c020*/  IMAD.MOV.U32 R44, RZ, RZ, R82 ;  /* 0x000000ffff2c7224 */ /* 0x000fe400078e0052 */
[----:B------:R-:W-:Y:S02]  /*c030*/  IMAD.MOV.U32 R34, RZ, RZ, R14 ;  /* 0x000000ffff227224 */ /* 0x000fe400078e000e */
[----:B------:R-:W-:Y:S01]  /*c040*/  FFMA.FTZ R14, R46, UR4, -R174 ;  /* 0x000000042e0e7c23 */ /* 0x000fe200080108ae */
[--C-:B------:R-:W-:Y:S01]  /*c050*/  HSET2.LE.AND R46, R220, R81.reuse, PT ;  /* 0x00000051dc2e7233 */ /* 0x100fe20003803000 */
[----:B------:R3:W-:Y:S01]  /*c060*/  MUFU.EX2 R161, R10 ;  /* 0x0000000a00a17308 */ /* 0x0007e20000000800 */
[--C-:B------:R-:W-:Y:S01]  /*c070*/  HSET2.LE.AND R44, R44, R81.reuse, PT ;  /* 0x000000512c2c7233 */ /* 0x100fe20003803000 */
[----:B------:R-:W-:Y:S01]  /*c080*/  IMAD.MOV.U32 R219, RZ, RZ, R87 ;  /* 0x000000ffffdb7224 */ /* 0x000fe200078e0057 */
[----:B------:R-:W-:Y:S01]  /*c090*/  MOV R152, R34 ;  /* 0x0000002200987202 */ /* 0x000fe20000000f00 */
[----:B------:R-:W-:Y:S02]  /*c0a0*/  IMAD.MOV.U32 R69, RZ, RZ, R9 ;  /* 0x000000ffff457224 */ /* 0x000fe400078e0009 */
[----:B------:R-:W-:Y:S01]  /*c0b0*/  FMUL.FTZ R9, R133, R165 ;  /* 0x000000a585097220 */ /* 0x000fe20000410000 */
[----:B------:R-:W-:Y:S01]  /*c0c0*/  FMUL.FTZ R34, R3, R142 ;  /* 0x0000008e03227220 */ /* 0x000fe20000410000 */
[----:B------:R-:W-:Y:S02]  /*c0d0*/  F2FP.F16.F32.PACK_AB R0, R152, R186 ;  /* 0x000000ba9800723e */ /* 0x000fe400000000ff */
[----:B------:R-:W-:Y:S01]  /*c0e0*/  MUFU.EX2 R149, R14 ;  /* 0x0000000e00957308 */ /* 0x000fe20000000800 */
[----:B-1----:R-:W-:Y:S01]  /*c0f0*/  MOV R141, R31 ;  /* 0x0000001f008d7202 */ /* 0x002fe20000000f00 */
[----:B------:R-:W-:Y:S02]  /*c100*/  IMAD.MOV.U32 R68, RZ, RZ, R8 ;  /* 0x000000ffff447224 */ /* 0x000fe400078e0008 */
[----:B------:R-:W-:Y:S01]  /*c110*/  FMUL.FTZ R8, R133, R164 ;  /* 0x000000a485087220 */ /* 0x000fe20000410000 */
[----:B------:R-:W-:Y:S02]  /*c120*/  IMAD.MOV.U32 R102, RZ, RZ, R55 ;  /* 0x000000ffff667224 */ /* 0x000fe400078e0037 */
[----:B------:R-:W-:Y:S01]  /*c130*/  FFMA.FTZ R174, R127, UR4, -R174 ;  /* 0x000000047fae7c23 */ /* 0x000fe200080108ae */
[----:B------:R-:W-:Y:S02]  /*c140*/  IMAD.MOV.U32 R55, RZ, RZ, R28 ;  /* 0x000000ffff377224 */ /* 0x000fe400078e001c */
[----:B------:R-:W-:Y:S01]  /*c150*/  FMUL.FTZ R28, R133, R160 ;  /* 0x000000a0851c7220 */ /* 0x000fe20000410000 */
[----:B------:R1:W-:Y:S01]  /*c160*/  MUFU.EX2 R208, R37 ;  /* 0x0000002500d07308 */ /* 0x0003e20000000800 */
[----:B---3--:R-:W-:Y:S01]  /*c170*/  F2FP.F16.F32.PACK_AB R10, R121, R179 ;  /* 0x000000b3790a723e */ /* 0x008fe200000000ff */
[----:B------:R-:W-:Y:S02]  /*c180*/  IMAD.MOV.U32 R140, RZ, RZ, R92 ;  /* 0x000000ffff8c7224 */ /* 0x000fe400078e005c */
[----:B------:R-:W-:Y:S01]  /*c190*/  IMAD.MOV.U32 R145, RZ, RZ, R60 ;  /* 0x000000ffff917224 */ /* 0x000fe200078e003c */
[----:B------:R-:W-:Y:S01]  /*c1a0*/  LOP3.LUT R44, R44, R10, RZ, 0xc0, !PT ;  /* 0x0000000a2c2c7212 */ /* 0x000fe200078ec0ff */
[----:B------:R-:W-:Y:S04]  /*c1b0*/  IMAD.MOV.U32 R220, RZ, RZ, R102 ;  /* 0x000000ffffdc7224 */ /* 0x000fe800078e0066 */
[----:B------:R-:W-:Y:S01]  /*c1c0*/  MUFU.EX2 R160, R40 ;  /* 0x0000002800a07308 */ /* 0x000fe20000000800 */
[----:B------:R-:W-:Y:S01]  /*c1d0*/  IMAD.MOV.U32 R102, RZ, RZ, R64 ;  /* 0x000000ffff667224 */ /* 0x000fe200078e0040 */
[--C-:B------:R-:W-:Y:S01]  /*c1e0*/  HSET2.LE.AND R64, R176, R81.reuse, PT ;  /* 0x00000051b0407233 */ /* 0x100fe20003803000 */
[----:B------:R-:W-:Y:S01]  /*c1f0*/  IMAD.MOV.U32 R87, RZ, RZ, R65 ;  /* 0x000000ffff577224 */ /* 0x000fe200078e0041 */
[--C-:B------:R-:W-:Y:S01]  /*c200*/  HSET2.LE.AND R65, R175, R81.reuse, PT ;  /* 0x00000051af417233 */ /* 0x100fe20003803000 */
[----:B------:R-:W-:Y:S02]  /*c210*/  IMAD.MOV.U32 R175, RZ, RZ, R105 ;  /* 0x000000ffffaf7224 */ /* 0x000fe400078e0069 */
[----:B------:R-:W-:Y:S03]  /*c220*/  IMAD.MOV.U32 R176, RZ, RZ, R145 ;  /* 0x000000ffffb07224 */ /* 0x000fe600078e0091 */
[----:B------:R-:W-:Y:S01]  /*c230*/  MUFU.EX2 R164, R26 ;  /* 0x0000001a00a47308 */ /* 0x000fe20000000800 */
[----:B------:R-:W-:Y:S02]  /*c240*/  IMAD.MOV.U32 R145, RZ, RZ, R97 ;  /* 0x000000ffff917224 */ /* 0x000fe400078e0061 */
[----:B------:R-:W-:Y:S01]  /*c250*/  IMAD.MOV.U32 R142, RZ, RZ, R86 ;  /* 0x000000ffff8e7224 */ /* 0x000fe200078e0056 */
[----:B------:R-:W-:Y:S06]  /*c260*/  MOV R86, R100 ;  /* 0x0000006400567202 */ /* 0x000fec0000000f00 */
[----:B------:R-:W-:Y:S10]  /*c270*/  MUFU.EX2 R218, R218 ;  /* 0x000000da00da7308 */ /* 0x000ff40000000800 */
[----:B------:R-:W-:Y:S10]  /*c280*/  MUFU.EX2 R251, R251 ;  /* 0x000000fb00fb7308 */ /* 0x000ff40000000800 */
[----:B------:R-:W-:Y:S01]  /*c290*/  MUFU.EX2 R119, R119 ;  /* 0x0000007700777308 */ /* 0x000fe20000000800 */
[----:B--2---:R-:W-:Y:S01]  /*c2a0*/  FFMA.FTZ R132, R132, R45, R186 ;  /* 0x0000002d84847223 */ /* 0x004fe200000100ba */
[----:B------:R-:W-:Y:S02]  /*c2b0*/  IMAD.MOV.U32 R45, RZ, RZ, R71 ;  /* 0x000000ffff2d7224 */ /* 0x000fe400078e0047 */
[----:B------:R-:W-:Y:S02]  /*c2c0*/  IMAD.MOV.U32 R71, RZ, RZ, R6 ;  /* 0x000000ffff477224 */ /* 0x000fe400078e0006 */
[----:B------:R-:W-:Y:S01]  /*c2d0*/  FMUL.FTZ R6, R3, R154 ;  /* 0x0000009a03067220 */ /* 0x000fe20000410000 */
[----:B------:R-:W-:Y:S03]  /*c2e0*/  IMAD.MOV.U32 R125, RZ, RZ, R45 ;  /* 0x000000ffff7d7224 */ /* 0x000fe600078e002d */
[----:B------:R-:W-:Y:S01]  /*c2f0*/  MUFU.EX2 R200, R200 ;  /* 0x000000c800c87308 */ /* 0x000fe20000000800 */
[----:B------:R-:W-:Y:S02]  /*c300*/  IMAD.MOV.U32 R45, RZ, RZ, R70 ;  /* 0x000000ffff2d7224 */ /* 0x000fe400078e0046 */
[----:B------:R-:W-:Y:S02]  /*c310*/  IMAD.MOV.U32 R143, RZ, RZ, R71 ;  /* 0x000000ffff8f7224 */ /* 0x000fe400078e0047 */
[----:B------:R-:W-:Y:S01]  /*c320*/  IMAD.MOV.U32 R70, RZ, RZ, R54 ;  /* 0x000000ffff467224 */ /* 0x000fe200078e0036 */
[----:B------:R-:W-:Y:S01]  /*c330*/  MOV R73, R45 ;  /* 0x0000002d00497202 */ /* 0x000fe20000000f00 */
[----:B------:R-:W-:Y:S03]  /*c340*/  IMAD.MOV.U32 R54, RZ, RZ, R39 ;  /* 0x000000ffff367224 */ /* 0x000fe600078e0027 */
[----:B------:R-:W-:Y:S01]  /*c350*/  MUFU.EX2 R116, R116 ;  /* 0x0000007400747308 */ /* 0x000fe20000000800 */
[----:B------:R-:W-:Y:S02]  /*c360*/  IMAD.MOV.U32 R39, RZ, RZ, R12 ;  /* 0x000000ffff277224 */ /* 0x000fe400078e000c */
[----:B------:R-:W-:Y:S01]  /*c370*/  FMUL.FTZ R12, R133, R168 ;  /* 0x000000a8850c7220 */ /* 0x000fe20000410000 */
[----:B------:R-:W-:Y:S02]  /*c380*/  IMAD.MOV.U32 R124, RZ, RZ, R73 ;  /* 0x000000ffff7c7224 */ /* 0x000fe400078e0049 */
[----:B------:R-:W-:Y:S02]  /*c390*/  IMAD.MOV.U32 R73, RZ, RZ, R77 ;  /* 0x000000ffff497224 */ /* 0x000fe400078e004d */
[----:B------:R-:W-:Y:S02]  /*c3a0*/  IMAD.MOV.U32 R77, RZ, RZ, R56 ;  /* 0x000000ffff4d7224 */ /* 0x000fe400078e0038 */
[----:B----4-:R-:W-:Y:S01]  /*c3b0*/  FFMA.FTZ R120, R3, R36, R184 ;  /* 0x0000002403787223 */ /* 0x010fe200000100b8 */
[--C-:B------:R-:W-:Y:S01]  /*c3c0*/  HSET2.LE.AND R3, R221, R81.reuse, PT ;  /* 0x00000051dd037233 */ /* 0x100fe20003803000 */
[----:B------:R-:W2:Y:S01]  /*c3d0*/  LDL.LU R36, [R1+0x1c] ;  /* 0x00001c0001247983 */ /* 0x000ea20000300800 */
[----:B------:R-:W-:Y:S01]  /*c3e0*/  F2FP.F16.F32.PACK_AB R10, R146, R73 ;  /* 0x00000049920a723e */ /* 0x000fe200000000ff */
[----:B------:R-:W-:Y:S01]  /*c3f0*/  IMAD.MOV.U32 R45, RZ, RZ, R67 ;  /* 0x000000ffff2d7224 */ /* 0x000fe200078e0043 */
[--C-:B-1----:R-:W-:Y:S01]  /*c400*/  HSET2.LE.AND R37, R77, R81.reuse, PT ;  /* 0x000000514d257233 */ /* 0x102fe20003803000 */
[----:B------:R-:W-:Y:S01]  /*c410*/  IMAD.MOV.U32 R56, RZ, RZ, R52 ;  /* 0x000000ffff387224 */ /* 0x000fe200078e0034 */
[----:B------:R-:W-:Y:S01]  /*c420*/  LOP3.LUT R47, R47, R10, RZ, 0xc0, !PT ;  /* 0x0000000a2f2f7212 */ /* 0x000fe200078ec0ff */
[----:B------:R-:W-:Y:S01]  /*c430*/  IMAD.MOV.U32 R52, RZ, RZ, R11 ;  /* 0x000000ffff347224 */ /* 0x000fe200078e000b */
[----:B------:R-:W-:Y:S01]  /*c440*/  MOV R76, R45 ;  /* 0x0000002d004c7202 */ /* 0x000fe20000000f00 */
[----:B------:R-:W-:Y:S01]  /*c450*/  IMAD.MOV.U32 R168, RZ, RZ, R49 ;  /* 0x000000ffffa87224 */ /* 0x000fe200078e0031 */
[----:B------:R-:W-:Y:S01]  /*c460*/  MUFU.EX2 R112, R112 ;  /* 0x0000007000707308 */ /* 0x000fe20000000800 */
[----:B------:R-:W-:Y:S01]  /*c470*/  IMAD.MOV.U32 R11, RZ, RZ, R228 ;  /* 0x000000ffff0b7224 */ /* 0x000fe200078e00e4 */
[----:B------:R-:W-:Y:S01]  /*c480*/  MOV R165, R76 ;  /* 0x0000004c00a57202 */ /* 0x000fe20000000f00 */
[----:B------:R-:W-:Y:S01]  /*c490*/  IMAD.MOV.U32 R49, RZ, RZ, R70 ;  /* 0x000000ffff317224 */ /* 0x000fe200078e0046 */
[----:B------:R-:W-:Y:S01]  /*c4a0*/  MOV R70, R54 ;  /* 0x0000003600467202 */ /* 0x000fe20000000f00 */
[----:B------:R-:W3:Y:S01]  /*c4b0*/  LDL.LU R228, [R1+0x80] ;  /* 0x0000800001e47983 */ /* 0x000ee20000300800 */
[----:B------:R-:W-:Y:S02]  /*c4c0*/  IMAD.MOV.U32 R45, RZ, RZ, R231 ;  /* 0x000000ffff2d7224 */ /* 0x000fe400078e00e7 */
[----:B------:R-:W-:Y:S01]  /*c4d0*/  IMAD.MOV.U32 R89, RZ, RZ, R49 ;  /* 0x000000ffff597224 */ /* 0x000fe200078e0031 */
[----:B------:R1:W5:Y:S01]  /*c4e0*/  LDL.LU R231, [R1+0x7c] ;  /* 0x00007c0001e77983 */ /* 0x0003620000300800 */
[----:B------:R-:W-:Y:S01]  /*c4f0*/  IMAD.MOV.U32 R49, RZ, RZ, R103 ;  /* 0x000000ffff317224 */ /* 0x000fe200078e0067 */
[----:B------:R-:W-:Y:S01]  /*c500*/  MUFU.EX2 R244, R244 ;  /* 0x000000f400f47308 */ /* 0x000fe20000000800 */
[----:B------:R-:W-:Y:S02]  /*c510*/  IMAD.MOV.U32 R199, RZ, RZ, R52 ;  /* 0x000000ffffc77224 */ /* 0x000fe400078e0034 */
[----:B------:R-:W-:Y:S02]  /*c520*/  IMAD.MOV.U32 R54, RZ, RZ, R25 ;  /* 0x000000ffff367224 */ /* 0x000fe400078e0019 */
[----:B------:R-:W-:Y:S01]  /*c530*/  FMUL.FTZ R25, R133, R157 ;  /* 0x0000009d85197220 */ /* 0x000fe20000410000 */
[----:B------:R-:W-:Y:S02]  /*c540*/  IMAD.MOV.U32 R52, RZ, RZ, R11 ;  /* 0x000000ffff347224 */ /* 0x000fe400078e000b */
[----:B------:R-:W-:Y:S02]  /*c550*/  IMAD.MOV.U32 R103, RZ, RZ, R214 ;  /* 0x000000ffff677224 */ /* 0x000fe400078e00d6 */
[----:B------:R-:W4:Y:S01]  /*c560*/  MUFU.EX2 R157, R41 ;  /* 0x00000029009d7308 */ /* 0x000f220000000800 */
[----:B------:R-:W-:Y:S01]  /*c570*/  IMAD.MOV.U32 R169, RZ, RZ, R49 ;  /* 0x000000ffffa97224 */ /* 0x000fe200078e0031 */
[--C-:B------:R-:W-:Y:S01]  /*c580*/  HSET2.LE.AND R49, R183, R81.reuse, PT ;  /* 0x00000051b7317233 */ /* 0x100fe20003803000 */
[----:B------:R-:W-:Y:S01]  /*c590*/  IMAD.MOV.U32 R216, RZ, RZ, R70 ;  /* 0x000000ffffd87224 */ /* 0x000fe200078e0046 */
[----:B------:R-:W-:Y:S01]  /*c5a0*/  MOV R70, R54 ;  /* 0x0000003600467202 */ /* 0x000fe20000000f00 */
[----:B------:R1:W5:Y:S01]  /*c5b0*/  LDL.LU R214, [R1+0x78] ;  /* 0x0000780001d67983 */ /* 0x0003620000300800 */
[--C-:B------:R-:W-:Y:S01]  /*c5c0*/  HSET2.LE.AND R54, R52, R81.reuse, PT ;  /* 0x0000005134367233 */ /* 0x100fe20003803000 */
[----:B------:R-:W-:Y:S01]  /*c5d0*/  IMAD.MOV.U32 R183, RZ, RZ, R53 ;  /* 0x000000ffffb77224 */ /* 0x000fe200078e0035 */
[--C-:B------:R-:W-:Y:S01]  /*c5e0*/  HSET2.LE.AND R52, R181, R81.reuse, PT ;  /* 0x00000051b5347233 */ /* 0x100fe20003803000 */
[----:B------:R-:W-:Y:S01]  /*c5f0*/  IMAD.MOV.U32 R186, RZ, RZ, R56 ;  /* 0x000000ffffba7224 */ /* 0x000fe200078e0038 */
[--C-:B------:R-:W-:Y:S01]  /*c600*/  HSET2.LE.AND R53, R180, R81.reuse, PT ;  /* 0x00000051b4357233 */ /* 0x100fe20003803000 */
[----:B------:R-:W-:Y:S01]  /*c610*/  IMAD.MOV.U32 R221, RZ, RZ, R48 ;  /* 0x000000ffffdd7224 */ /* 0x000fe200078e0030 */
[----:B------:R-:W-:Y:S01]  /*c620*/  F2FP.F16.F32.PACK_AB R10, R219, R183 ;  /* 0x000000b7db0a723e */ /* 0x000fe200000000ff */
[----:B------:R-:W3:Y:S01]  /*c630*/  LDL.64 R180, [R1+0x10] ;  /* 0x0000100001b47983 */ /* 0x000ee20000100a00 */
[----:B------:R-:W-:Y:S01]  /*c640*/  F2FP.F16.F32.PACK_AB R11, R168, R186 ;  /* 0x000000baa80b723e */ /* 0x000fe200000000ff */
[----:B------:R-:W-:Y:S01]  /*c650*/  IMAD.MOV.U32 R82, RZ, RZ, R39 ;  /* 0x000000ffff527224 */ /* 0x000fe200078e0027 */
[----:B------:R-:W-:Y:S01]  /*c660*/  LOP3.LUT R49, R49, R10, RZ, 0xc0, !PT ;  /* 0x0000000a31317212 */ /* 0x000fe200078ec0ff */
[----:B------:R-:W-:Y:S01]  /*c670*/  MUFU.EX2 R239, R239 ;  /* 0x000000ef00ef7308 */ /* 0x000fe20000000800 */
[----:B------:R-:W-:Y:S01]  /*c680*/  LOP3.LUT R50, R50, R11, RZ, 0xc0, !PT ;  /* 0x0000000b32327212 */ /* 0x000fe200078ec0ff */
[----:B------:R-:W-:Y:S01]  /*c690*/  IMAD.MOV.U32 R67, RZ, RZ, R24 ;  /* 0x000000ffff437224 */ /* 0x000fe200078e0018 */
[----:B------:R-:W-:Y:S01]  /*c6a0*/  F2FP.F16.F32.PACK_AB R10, R165, R169 ;  /* 0x000000a9a50a723e */ /* 0x000fe200000000ff */
[----:B------:R-:W-:Y:S01]  /*c6b0*/  VIADD R11, R215, 0x2 ;  /* 0x00000002d70b7836 */ /* 0x000fe20000000000 */
[--C-:B------:R-:W-:Y:S01]  /*c6c0*/  HSET2.LE.AND R48, R182, R81.reuse, PT ;  /* 0x00000051b6307233 */ /* 0x100fe20003803000 */
[----:B------:R-:W-:Y:S01]  /*c6d0*/  IMAD.MOV.U32 R155, RZ, RZ, R45 ;  /* 0x000000ffff9b7224 */ /* 0x000fe200078e002d */
[--C-:B------:R-:W-:Y:S01]  /*c6e0*/  HSET2.LE.AND R45, R99, R81.reuse, PT ;  /* 0x00000051632d7233 */ /* 0x100fe20003803000 */
[----:B------:R-:W-:Y:S01]  /*c6f0*/  IMAD.MOV.U32 R182, RZ, RZ, R83 ;  /* 0x000000ffffb67224 */ /* 0x000fe200078e0053 */
[----:B------:R-:W-:Y:S01]  /*c700*/  LOP3.LUT R54, R54, R10, RZ, 0xc0, !PT ;  /* 0x0000000a36367212 */ /* 0x000fe200078ec0ff */
[----:B------:R-:W-:Y:S01]  /*c710*/  IMAD.MOV.U32 R99, RZ, RZ, R55 ;  /* 0x000000ffff637224 */ /* 0x000fe200078e0037 */
[----:B------:R-:W-:Y:S01]  /*c720*/  F2FP.F16.F32.PACK_AB R10, R138, R206 ;  /* 0x000000ce8a0a723e */ /* 0x000fe200000000ff */
[----:B------:R-:W-:Y:S01]  /*c730*/  IMAD.MOV.U32 R83, RZ, RZ, R67 ;  /* 0x000000ffff537224 */ /* 0x000fe200078e0043 */
[--C-:B------:R-:W-:Y:S01]  /*c740*/  HSET2.LE.AND R67, R177, R81.reuse, PT ;  /* 0x00000051b1437233 */ /* 0x100fe20003803000 */
[----:B------:R-:W-:Y:S01]  /*c750*/  MUFU.EX2 R174, R174 ;  /* 0x000000ae00ae7308 */ /* 0x000fe20000000800 */
[----:B------:R-:W-:Y:S01]  /*c760*/  LOP3.LUT R11, R233, UR31, R11, 0x96, !PT ;  /* 0x0000001fe90b7c12 */ /* 0x000fe2000f8e960b */
[----:B------:R-:W-:Y:S01]  /*c770*/  IMAD.MOV.U32 R31, RZ, RZ, R99 ;  /* 0x000000ffff1f7224 */ /* 0x000fe200078e0063 */
[----:B------:R-:W-:Y:S01]  /*c780*/  F2FP.F16.F32.PACK_AB R39, R105, R209 ;  /* 0x000000d16927723e */ /* 0x000fe200000000ff */
[----:B------:R-:W-:Y:S01]  /*c790*/  IMAD.MOV.U32 R99, RZ, RZ, R68 ;  /* 0x000000ffff637224 */ /* 0x000fe200078e0044 */
[----:B------:R-:W-:Y:S01]  /*c7a0*/  LOP3.LUT R67, R67, R10, RZ, 0xc0, !PT ;  /* 0x0000000a43437212 */ /* 0x000fe200078ec0ff */
[----:B------:R-:W-:Y:S01]  /*c7b0*/  IMAD.WIDE.U32 R42, R11, -0x326172a9, RZ ;  /* 0xcd9e8d570b2a7825 */ /* 0x000fe200078e00ff */
[--C-:B------:R-:W-:Y:S03]  /*c7c0*/  HSET2.LE.AND R68, R212, R81.reuse, PT ;  /* 0x00000051d4447233 */ /* 0x100fe60003803000 */
[----:B------:R-:W-:Y:S01]  /*c7d0*/  MUFU.EX2 R249, R249 ;  /* 0x000000f900f97308 */ /* 0x000fe20000000800 */
[----:B----4-:R-:W-:Y:S01]  /*c7e0*/  F2FP.F16.F32.PACK_AB R10, R157, R160 ;  /* 0x000000a09d0a723e */ /* 0x010fe200000000ff */
[----:B------:R-:W-:Y:S01]  /*c7f0*/  FMUL.FTZ R24, R133, R156 ;  /* 0x0000009c85187220 */ /* 0x000fe20000410000 */
[----:B------:R-:W-:Y:S01]  /*c800*/  LOP3.LUT R26, R189, UR20, R42, 0x96, !PT ;  /* 0x00000014bd1a7c12 */ /* 0x000fe2000f8e962a */
[----:B------:R-:W-:Y:S01]  /*c810*/  IMAD.MOV.U32 R56, RZ, RZ, R83 ;  /* 0x000000ffff387224 */ /* 0x000fe200078e0053 */
[----:B------:R-:W-:Y:S01]  /*c820*/  LOP3.LUT R68, R68, R10, RZ, 0xc0, !PT ;  /* 0x0000000a44447212 */ /* 0x000fe200078ec0ff */
[----:B------:R-:W-:Y:S01]  /*c830*/  IMAD.MOV.U32 R71, RZ, RZ, R82 ;  /* 0x000000ffff477224 */ /* 0x000fe200078e0052 */
[----:B------:R-:W-:Y:S03]  /*c840*/  LOP3.LUT R39, R3, R39, RZ, 0xc0, !PT ;  /* 0x0000002703277212 */ /* 0x000fe600078ec0ff */
[----:B------:R4:W1:Y:S01]  /*c850*/  MUFU.EX2 R156, R27 ;  /* 0x0000001b009c7308 */ /* 0x0008620000000800 */
[----:B------:R-:W-:Y:S01]  /*c860*/  F2FP.F16.F32.PACK_AB R3, R125, R184 ;  /* 0x000000b87d03723e */ /* 0x000fe200000000ff */
[----:B------:R-:W-:Y:S01]  /*c870*/  IMAD.MOV.U32 R82, RZ, RZ, R66 ;  /* 0x000000ffff527224 */ /* 0x000fe200078e0042 */
[--C-:B------:R-:W-:Y:S01]  /*c880*/  HSET2.LE.AND R55, R213, R81.reuse, PT ;  /* 0x00000051d5377233 */ /* 0x100fe20003803000 */
[----:B------:R-:W-:Y:S01]  /*c890*/  IMAD.MOV.U32 R76, RZ, RZ, R71 ;  /* 0x000000ffff4c7224 */ /* 0x000fe200078e0047 */
[----:B------:R-:W-:Y:S01]  /*c8a0*/  LOP3.LUT R37, R37, R3, RZ, 0xc0, !PT ;  /* 0x0000000325257212 */ /* 0x000fe200078ec0ff */
[----:B------:R1:W5:Y:S01]  /*c8b0*/  LDL.LU R213, [R1+0x74] ;  /* 0x0000740001d57983 */ /* 0x0003620000300800 */
[----:B------:R-:W-:Y:S03]  /*c8c0*/  F2FP.F16.F32.PACK_AB R3, R98, R61 ;  /* 0x0000003d6203723e */ /* 0x000fe600000000ff */
[----:B------:R-:W-:Y:S01]  /*c8d0*/  MUFU.EX2 R247, R247 ;  /* 0x000000f700f77308 */ /* 0x000fe20000000800 */
[----:B------:R-:W-:Y:S01]  /*c8e0*/  MOV R77, R31 ;  /* 0x0000001f004d7202 */ /* 0x000fe20000000f00 */
[----:B------:R1:W5:Y:S01]  /*c8f0*/  LDL.LU R212, [R1+0x70] ;  /* 0x0000700001d47983 */ /* 0x0003620000300800 */
[----:B------:R-:W-:Y:S01]  /*c900*/  LOP3.LUT R46, R46, R3, RZ, 0xc0, !PT ;  /* 0x000000032e2e7212 */ /* 0x000fe200078ec0ff */
[----:B------:R-:W-:Y:S01]  /*c910*/  IMAD.MOV.U32 R154, RZ, RZ, R56 ;  /* 0x000000ffff9a7224 */ /* 0x000fe200078e0038 */
[----:B------:R-:W-:Y:S01]  /*c920*/  F2FP.F16.F32.PACK_AB R3, R199, R155 ;  /* 0x0000009bc703723e */ /* 0x000fe200000000ff */
[----:B------:R-:W-:Y:S01]  /*c930*/  IMAD.MOV.U32 R56, RZ, RZ, R30 ;  /* 0x000000ffff387224 */ /* 0x000fe200078e001e */
[--C-:B------:R-:W-:Y:S03]  /*c940*/  HSET2.LE.AND R66, R178, R81.reuse, PT ;  /* 0x00000051b2427233 */ /* 0x100fe60003803000 */
[----:B------:R-:W-:Y:S01]  /*c950*/  MUFU.EX2 R252, R252 ;  /* 0x000000fc00fc7308 */ /* 0x000fe20000000800 */
[----:B------:R-:W-:Y:S01]  /*c960*/  LOP3.LUT R48, R48, R3, RZ, 0xc0, !PT ;  /* 0x0000000330307212 */ /* 0x000fe200078ec0ff */
[----:B------:R-:W-:Y:S01]  /*c970*/  IMAD.MOV.U32 R178, RZ, RZ, R87 ;  /* 0x000000ffffb27224 */ /* 0x000fe200078e0057 */
[----:B------:R-:W-:Y:S01]  /*c980*/  MOV R83, R82 ;  /* 0x0000005200537202 */ /* 0x000fe20000000f00 */
[----:B------:R-:W-:Y:S01]  /*c990*/  IMAD.MOV.U32 R82, RZ, RZ, R69 ;  /* 0x000000ffff527224 */ /* 0x000fe200078e0045 */
[--C-:B------:R-:W-:Y:S01]  /*c9a0*/  HSET2.LE.AND R69, R211, R81.reuse, PT ;  /* 0x00000051d3457233 */ /* 0x100fe20003803000 */
[----:B------:R-:W-:Y:S01]  /*c9b0*/  IMAD.MOV.U32 R87, RZ, RZ, R101 ;  /* 0x000000ffff577224 */ /* 0x000fe200078e0065 */
[--C-:B------:R-:W-:Y:S01]  /*c9c0*/  HSET2.LE.AND R71, R225, R81.reuse, PT ;  /* 0x00000051e1477233 */ /* 0x100fe20003803000 */
[----:B------:R1:W5:Y:S01]  /*c9d0*/  LDL.LU R211, [R1+0x6c] ;  /* 0x00006c0001d37983 */ /* 0x0003620000300800 */
[----:B------:R-:W-:Y:S01]  /*c9e0*/  MOV R177, R102 ;  /* 0x0000006600b17202 */ /* 0x000fe20000000f00 */
[----:B------:R-:W-:Y:S01]  /*c9f0*/  IMAD.MOV.U32 R225, RZ, RZ, R73 ;  /* 0x000000ffffe17224 */ /* 0x000fe200078e0049 */
[----:B------:R-:W-:Y:S01]  /*ca00*/  MOV R184, R72 ;  /* 0x0000004800b87202 */ /* 0x000fe20000000f00 */
[----:B------:R-:W-:Y:S01]  /*ca10*/  MUFU.EX2 R223, R223 ;  /* 0x000000df00df7308 */ /* 0x000fe20000000800 */
[----:B----4-:R-:W-:Y:S09]  /*ca20*/  IMAD.WIDE.U32 R26, R26, -0x2daee0ad, RZ ;  /* 0xd2511f531a1a7825 */ /* 0x010ff200078e00ff */
[----:B------:R-:W-:Y:S10]  /*ca30*/  MUFU.EX2 R130, R130 ;  /* 0x0000008200827308 */ /* 0x000ff40000000800 */
        /* <DEDUP_REMOVED lines=22> */
[----:B------:R-:W-:Y:S01]  /*cba0*/  MUFU.EX2 R197, R197 ;  /* 0x000000c500c57308 */ /* 0x000fe20000000800 */
[----:B--2---:R-:W-:Y:S01]  /*cbb0*/  FFMA.FTZ R133, R133, R36, R179 ;  /* 0x0000002485857223 */ /* 0x004fe200000100b3 */
[--C-:B------:R-:W-:Y:S01]  /*cbc0*/  HSET2.LE.AND R36, R187, R81.reuse, PT ;  /* 0x00000051bb247233 */ /* 0x100fe20003803000 */
[----:B------:R-:W-:Y:S07]  /*cbd0*/  IMAD.MOV.U32 R187, RZ, RZ, R89 ;  /* 0x000000ffffbb7224 */ /* 0x000fee00078e0059 */
[----:B------:R-:W-:Y:S01]  /*cbe0*/  MUFU.EX2 R241, R241 ;  /* 0x000000f100f17308 */ /* 0x000fe20000000800 */
[----:B------:R-:W-:Y:S01]  /*cbf0*/  IMAD.MOV.U32 R179, RZ, RZ, R103 ;  /* 0x000000ffffb37224 */ /* 0x000fe200078e0067 */
[----:B------:R-:W-:Y:S01]  /*cc00*/  LOP3.LUT R36, R36, R0, RZ, 0xc0, !PT ;  /* 0x0000000024247212 */ /* 0x000fe200078ec0ff */
[----:B------:R-:W-:Y:S01]  /*cc10*/  IMAD.MOV.U32 R103, RZ, RZ, R70 ;  /* 0x000000ffff677224 */ /* 0x000fe200078e0046 */
[----:B------:R-:W-:Y:S02]  /*cc20*/  F2FP.F16.F32.PACK_AB R0, R124, R153 ;  /* 0x000000997c00723e */ /* 0x000fe400000000ff */
[----:B------:R-:W-:Y:S01]  /*cc30*/  F2FP.F16.F32.PACK_AB R3, R179, R216 ;  /* 0x000000d8b303723e */ /* 0x000fe200000000ff */
[----:B------:R-:W-:Y:S01]  /*cc40*/  IMAD.MOV.U32 R144, RZ, RZ, R103 ;  /* 0x000000ffff907224 */ /* 0x000fe200078e0067 */
[----:B------:R-:W-:Y:S02]  /*cc50*/  LOP3.LUT R45, R45, R0, RZ, 0xc0, !PT ;  /* 0x000000002d2d7212 */ /* 0x000fe400078ec0ff */
[----:B------:R-:W-:Y:S01]  /*cc60*/  MUFU.EX2 R240, R240 ;  /* 0x000000f000f07308 */ /* 0x000fe20000000800 */
[----:B------:R-:W-:Y:S02]  /*cc70*/  F2FP.F16.F32.PACK_AB R0, R140, R187 ;  /* 0x000000bb8c00723e */ /* 0x000fe400000000ff */
[----:B------:R-:W-:Y:S02]  /*cc80*/  LOP3.LUT R53, R53, R3, RZ, 0xc0, !PT ;  /* 0x0000000335357212 */ /* 0x000fe400078ec0ff */
[----:B------:R-:W-:Y:S02]  /*cc90*/  LOP3.LUT R51, R51, R0, RZ, 0xc0, !PT ;  /* 0x0000000033337212 */ /* 0x000fe400078ec0ff */
[----:B------:R-:W-:Y:S03]  /*cca0*/  F2FP.F16.F32.PACK_AB R0, R220, R182 ;  /* 0x000000b6dc00723e */ /* 0x000fe600000000ff */
[----:B------:R-:W-:Y:S01]  /*ccb0*/  MUFU.EX2 R226, R226 ;  /* 0x000000e200e27308 */ /* 0x000fe20000000800 */
[----:B------:R-:W-:Y:S02]  /*ccc0*/  F2FP.F16.F32.PACK_AB R3, R205, R207 ;  /* 0x000000cfcd03723e */ /* 0x000fe400000000ff */
[----:B------:R-:W-:Y:S02]  /*ccd0*/  LOP3.LUT R52, R52, R0, RZ, 0xc0, !PT ;  /* 0x0000000034347212 */ /* 0x000fe400078ec0ff */
[----:B------:R-:W-:Y:S02]  /*cce0*/  F2FP.F16.F32.PACK_AB R0, R141, R143 ;  /* 0x0000008f8d00723e */ /* 0x000fe400000000ff */
[----:B------:R-:W-:Y:S03]  /*ccf0*/  LOP3.LUT R66, R66, R3, RZ, 0xc0, !PT ;  /* 0x0000000342427212 */ /* 0x000fe600078ec0ff */
[----:B------:R-:W-:Y:S01]  /*cd00*/  MUFU.EX2 R229, R229 ;  /* 0x000000e500e57308 */ /* 0x000fe20000000800 */
[----:B------:R-:W-:Y:S02]  /*cd10*/  LOP3.LUT R55, R55, R0, RZ, 0xc0, !PT ;  /* 0x0000000037377212 */ /* 0x000fe400078ec0ff */
[----:B------:R-:W-:Y:S02]  /*cd20*/  F2FP.F16.F32.PACK_AB R0, R208, R221 ;  /* 0x000000ddd000723e */ /* 0x000fe400000000ff */
[----:B------:R-:W-:Y:S02]  /*cd30*/  F2FP.F16.F32.PACK_AB R3, R161, R193 ;  /* 0x000000c1a103723e */ /* 0x000fe400000000ff */
[----:B------:R-:W-:Y:S03]  /*cd40*/  LOP3.LUT R64, R64, R0, RZ, 0xc0, !PT ;  /* 0x0000000040407212 */ /* 0x000fe600078ec0ff */
[----:B------:R-:W-:Y:S01]  /*cd50*/  MUFU.EX2 R194, R194 ;  /* 0x000000c200c27308 */ /* 0x000fe20000000800 */
[----:B------:R-:W-:Y:S02]  /*cd60*/  F2FP.F16.F32.PACK_AB R0, R150, R148 ;  /* 0x000000949600723e */ /* 0x000fe400000000ff */
[----:B------:R-:W-:Y:S01]  /*cd70*/  LOP3.LUT R65, R65, R3, RZ, 0xc0, !PT ;  /* 0x0000000341417212 */ /* 0x000fe200078ec0ff */
[----:B---3--:R-:W-:Y:S01]  /*cd80*/  IMAD.MOV.U32 R181, RZ, RZ, R98 ;  /* 0x000000ffffb57224 */ /* 0x008fe200078e0062 */
[----:B------:R-:W-:Y:S02]  /*cd90*/  LOP3.LUT R10, R43, UR22, R180, 0x96, !PT ;  /* 0x000000162b0a7c12 */ /* 0x000fe4000f8e96b4 */
[----:B------:R-:W-:Y:S03]  /*cda0*/  LOP3.LUT R69, R69, R0, RZ, 0xc0, !PT ;  /* 0x0000000045457212 */ /* 0x000fe600078ec0ff */
[----:B------:R-:W-:Y:S01]  /*cdb0*/  MUFU.EX2 R224, R224 ;  /* 0x000000e000e07308 */ /* 0x000fe20000000800 */
[----:B------:R-:W-:Y:S01]  /*cdc0*/  F2FP.F16.F32.PACK_AB R0, R151, R149 ;  /* 0x000000959700723e */ /* 0x000fe200000000ff */
[----:B------:R-:W-:Y:S01]  /*cdd0*/  IMAD.WIDE.U32 R10, R10, -0x2daee0ad, RZ ;  /* 0xd2511f530a0a7825 */ /* 0x000fe200078e00ff */
[--C-:B------:R-:W-:Y:S02]  /*cde0*/  HSET2.LE.AND R70, R227, R81.reuse, PT ;  /* 0x00000051e3467233 */ /* 0x100fe40003803000 */
[----:B-1----:R-:W-:Y:S01]  /*cdf0*/  F2FP.F16.F32.PACK_AB R3, R156, R164 ;  /* 0x000000a49c03723e */ /* 0x002fe200000000ff */
[----:B------:R-:W-:Y:S01]  /*ce00*/  IMAD.MOV.U32 R227, RZ, RZ, R88 ;  /* 0x000000ffffe37224 */ /* 0x000fe200078e0058 */
[----:B------:R-:W-:Y:S03]  /*ce10*/  LOP3.LUT R14, R11, UR19, R236, 0x96, !PT ;  /* 0x000000130b0e7c12 */ /* 0x000fe6000f8e96ec */
[----:B------:R-:W-:Y:S01]  /*ce20*/  MUFU.EX2 R110, R110 ;  /* 0x0000006e006e7308 */ /* 0x000fe20000000800 */
[----:B------:R-:W-:Y:S02]  /*ce30*/  LOP3.LUT R27, R27, UR17, R10, 0x96, !PT ;  /* 0x000000111b1b7c12 */ /* 0x000fe4000f8e960a */
[----:B------:R-:W-:Y:S01]  /*ce40*/  LOP3.LUT R71, R71, R0, RZ, 0xc0, !PT ;  /* 0x0000000047477212 */ /* 0x000fe200078ec0ff */
[----:B------:R-:W-:Y:S01]  /*ce50*/  IMAD.WIDE.U32 R14, R14, -0x326172a9, RZ ;  /* 0xcd9e8d570e0e7825 */ /* 0x000fe200078e00ff */
[----:B------:R-:W-:Y:S05]  /*ce60*/  LOP3.LUT R70, R70, R3, RZ, 0xc0, !PT ;  /* 0x0000000346467212 */ /* 0x000fea00078ec0ff */
[----:B------:R-:W-:Y:S01]  /*ce70*/  MUFU.EX2 R111, R111 ;  /* 0x0000006f006f7308 */ /* 0x000fe20000000800 */
[----:B------:R-:W-:Y:S05]  /*ce80*/  LOP3.LUT R10, R15, UR18, R188, 0x96, !PT ;  /* 0x000000120f0a7c12 */ /* 0x000fea000f8e96bc */
[----:B------:R-:W-:Y:S04]  /*ce90*/  IMAD.WIDE.U32 R10, R10, -0x2daee0ad, RZ ;  /* 0xd2511f530a0a7825 */ /* 0x000fe800078e00ff */
[----:B------:R-:W-:Y:S01]  /*cea0*/  MUFU.EX2 R230, R230 ;  /* 0x000000e600e67308 */ /* 0x000fe20000000800 */
[----:B------:R-:W-:Y:S01]  /*ceb0*/  LOP3.LUT R15, R11, UR15, R26, 0x96, !PT ;  /* 0x0000000f0b0f7c12 */ /* 0x000fe2000f8e961a */
[----:B------:R-:W-:Y:S08]  /*cec0*/  IMAD.WIDE.U32 R26, R27, -0x326172a9, RZ ;  /* 0xcd9e8d571b1a7825 */ /* 0x000ff000078e00ff */
[----:B------:R-:W-:Y:S01]  /*ced0*/  MUFU.EX2 R238, R238 ;  /* 0x000000ee00ee7308 */ /* 0x000fe20000000800 */
[----:B------:R-:W-:Y:S01]  /*cee0*/  LOP3.LUT R30, R27, UR16, R14, 0x96, !PT ;  /* 0x000000101b1e7c12 */ /* 0x000fe2000f8e960e */
[----:B------:R-:W-:Y:S04]  /*cef0*/  IMAD.WIDE.U32 R14, R15, -0x326172a9, RZ ;  /* 0xcd9e8d570f0e7825 */ /* 0x000fe800078e00ff */
[----:B------:R-:W-:Y:S01]  /*cf00*/  IMAD.WIDE.U32 R30, R30, -0x2daee0ad, RZ ;  /* 0xd2511f531e1e7825 */ /* 0x000fe200078e00ff */
[----:B------:R-:W-:Y:S03]  /*cf10*/  LOP3.LUT R26, R15, UR14, R26, 0x96, !PT ;  /* 0x0000000e0f1a7c12 */ /* 0x000fe6000f8e961a */
[----:B------:R-:W-:Y:S01]  /*cf20*/  MUFU.EX2 R106, R106 ;  /* 0x0000006a006a7308 */ /* 0x000fe20000000800 */
[----:B------:R-:W-:Y:S05]  /*cf30*/  LOP3.LUT R10, R31, UR5, R10, 0x96, !PT ;  /* 0x000000051f0a7c12 */ /* 0x000fea000f8e960a */
[----:B------:R-:W-:Y:S04]  /*cf40*/  IMAD.WIDE.U32 R10, R10, -0x326172a9, RZ ;  /* 0xcd9e8d570a0a7825 */ /* 0x000fe800078e00ff */
[----:B------:R-:W-:Y:S01]  /*cf50*/  MUFU.EX2 R107, R107 ;  /* 0x0000006b006b7308 */ /* 0x000fe20000000800 */
[C---:B------:R-:W-:Y:S02]  /*cf60*/  LOP3.LUT R0, R10.reuse, 0xffff, RZ, 0xc0, !PT ;  /* 0x0000ffff0a007812 */ /* 0x040fe400078ec0ff */
[----:B------:R-:W-:Y:S02]  /*cf70*/  LOP3.LUT R3, R11, UR25, R14, 0x96, !PT ;  /* 0x000000190b037c12 */ /* 0x000fe4000f8e960e */
[----:B------:R-:W-:Y:S05]  /*cf80*/  LOP3.LUT R11, R10, 0xff, RZ, 0xc0, !PT ;  /* 0x000000ff0a0b7812 */ /* 0x000fea00078ec0ff */
[----:B------:R-:W-:Y:S01]  /*cf90*/  MUFU.EX2 R173, R173 ;  /* 0x000000ad00ad7308 */ /* 0x000fe20000000800 */
[----:B------:R-:W-:Y:S04]  /*cfa0*/  SHF.R.U32.HI R0, RZ, 0x8, R0 ;  /* 0x00000008ff007819 */ /* 0x000fe80000011600 */
[----:B------:R-:W-:Y:S02]  /*cfb0*/  PRMT R60, R11, 0x5410, R0 ;  /* 0x000054100b3c7816 */ /* 0x000fe40000000000 */
[--C-:B------:R-:W-:Y:S03]  /*cfc0*/  SHF.R.U32.HI R0, RZ, 0x10, R10.reuse ;  /* 0x00000010ff007819 */ /* 0x100fe6000001160a */
[----:B------:R-:W-:Y:S01]  /*cfd0*/  MUFU.EX2 R172, R172 ;  /* 0x000000ac00ac7308 */ /* 0x000fe20000000800 */
[----:B------:R-:W-:Y:S02]  /*cfe0*/  SHF.R.U32.HI R10, RZ, 0x18, R10 ;  /* 0x00000018ff0a7819 */ /* 0x000fe4000001160a */
[----:B------:R-:W-:Y:S04]  /*cff0*/  LOP3.LUT R0, R0, 0xff, RZ, 0xc0, !PT ;  /* 0x000000ff00007812 */ /* 0x000fe800078ec0ff */
[----:B------:R-:W-:Y:S01]  /*d000*/  PRMT R89, R0, 0x5410, R10 ;  /* 0x0000541000597816 */ /* 0x000fe2000000000a */
[----:B------:R-:W-:Y:S02]  /*d010*/  IMAD.WIDE.U32 R10, R26, -0x2daee0ad, RZ ;  /* 0xd2511f531a0a7825 */ /* 0x000fe400078e00ff */
[----:B------:R-:W-:Y:S03]  /*d020*/  MUFU.EX2 R122, R122 ;  /* 0x0000007a007a7308 */ /* 0x000fe60000000800 */
[----:B------:R-:W-:Y:S02]  /*d030*/  LOP3.LUT R0, R11, UR23, R30, 0x96, !PT ;  /* 0x000000170b007c12 */ /* 0x000fe4000f8e961e */
[C---:B------:R-:W-:Y:S02]  /*d040*/  LOP3.LUT R11, R10.reuse, 0xffff, RZ, 0xc0, !PT ;  /* 0x0000ffff0a0b7812 */ /* 0x040fe400078ec0ff */
[----:B------:R-:W-:Y:S03]  /*d050*/  LOP3.LUT R14, R10, 0xff, RZ, 0xc0, !PT ;  /* 0x000000ff0a0e7812 */ /* 0x000fe600078ec0ff */
[----:B------:R-:W-:Y:S01]  /*d060*/  MUFU.EX2 R123, R123 ;  /* 0x0000007b007b7308 */ /* 0x000fe20000000800 */
[----:B------:R-:W-:Y:S04]  /*d070*/  SHF.R.U32.HI R11, RZ, 0x8, R11 ;  /* 0x00000008ff0b7819 */ /* 0x000fe8000001160b */
[----:B------:R-:W-:Y:S02]  /*d080*/  PRMT R103, R14, 0x5410, R11 ;  /* 0x000054100e677816 */ /* 0x000fe4000000000b */
[--C-:B------:R-:W-:Y:S02]  /*d090*/  SHF.R.U32.HI R14, RZ, 0x10, R10.reuse ;  /* 0x00000010ff0e7819 */ /* 0x100fe4000001160a */
[----:B------:R-:W-:Y:S02]  /*d0a0*/  SHF.R.U32.HI R11, RZ, 0x18, R10 ;  /* 0x00000018ff0b7819 */ /* 0x000fe4000001160a */
[----:B------:R-:W-:Y:S04]  /*d0b0*/  LOP3.LUT R10, R14, 0xff, RZ, 0xc0, !PT ;  /* 0x000000ff0e0a7812 */ /* 0x000fe800078ec0ff */
[----:B------:R-:W-:Y:S02]  /*d0c0*/  PRMT R109, R10, 0x5410, R11 ;  /* 0x000054100a6d7816 */ /* 0x000fe4000000000b */
[C---:B------:R-:W-:Y:S02]  /*d0d0*/  LOP3.LUT R10, R3.reuse, 0xffff, RZ, 0xc0, !PT ;  /* 0x0000ffff030a7812 */ /* 0x040fe400078ec0ff */
[----:B------:R-:W-:Y:S02]  /*d0e0*/  LOP3.LUT R11, R3, 0xff, RZ, 0xc0, !PT ;  /* 0x000000ff030b7812 */ /* 0x000fe400078ec0ff */
[----:B------:R-:W-:Y:S04]  /*d0f0*/  SHF.R.U32.HI R10, RZ, 0x8, R10 ;  /* 0x00000008ff0a7819 */ /* 0x000fe8000001160a */
[----:B------:R-:W-:Y:S02]  /*d100*/  PRMT R92, R11, 0x5410, R10 ;  /* 0x000054100b5c7816 */ /* 0x000fe4000000000a */
[--C-:B------:R-:W-:Y:S02]  /*d110*/  SHF.R.U32.HI R11, RZ, 0x10, R3.reuse ;  /* 0x00000010ff0b7819 */ /* 0x100fe40000011603 */
[----:B------:R-:W-:Y:S02]  /*d120*/  SHF.R.U32.HI R10, RZ, 0x18, R3 ;  /* 0x00000018ff0a7819 */ /* 0x000fe40000011603 */
[----:B------:R-:W-:Y:S04]  /*d130*/  LOP3.LUT R3, R11, 0xff, RZ, 0xc0, !PT ;  /* 0x000000ff0b037812 */ /* 0x000fe800078ec0ff */
[----:B------:R-:W-:Y:S02]  /*d140*/  PRMT R93, R3, 0x5410, R10 ;  /* 0x00005410035d7816 */ /* 0x000fe4000000000a */
[C---:B------:R-:W-:Y:S04]  /*d150*/  LOP3.LUT R3, R0.reuse, 0xffff, RZ, 0xc0, !PT ;  /* 0x0000ffff00037812 */ /* 0x040fe800078ec0ff */
[----:B------:R-:W-:Y:S02]  /*d160*/  SHF.R.U32.HI R10, RZ, 0x8, R3 ;  /* 0x00000008ff0a7819 */ /* 0x000fe40000011603 */
[----:B------:R-:W-:Y:S04]  /*d170*/  LOP3.LUT R3, R0, 0xff, RZ, 0xc0, !PT ;  /* 0x000000ff00037812 */ /* 0x000fe800078ec0ff */
[----:B------:R-:W-:Y:S02]  /*d180*/  PRMT R104, R3, 0x5410, R10 ;  /* 0x0000541003687816 */ /* 0x000fe4000000000a */
[--C-:B------:R-:W-:Y:S02]  /*d190*/  SHF.R.U32.HI R10, RZ, 0x10, R0.reuse ;  /* 0x00000010ff0a7819 */ /* 0x100fe40000011600 */
[----:B------:R-:W-:Y:S02]  /*d1a0*/  SHF.R.U32.HI R3, RZ, 0x18, R0 ;  /* 0x00000018ff037819 */ /* 0x000fe40000011600 */
[----:B------:R-:W-:Y:S04]  /*d1b0*/  LOP3.LUT R0, R10, 0xff, RZ, 0xc0, !PT ;  /* 0x000000ff0a007812 */ /* 0x000fe800078ec0ff */
[----:B------:R-:W-:Y:S01]  /*d1c0*/  PRMT R108, R0, 0x5410, R3 ;  /* 0x00005410006c7816 */ /* 0x000fe20000000003 */
[----:B------:R-:W-:Y:S02]  /*d1d0*/  VIADD R0, R215, 0x3 ;  /* 0x00000003d7007836 */ /* 0x000fe40000000000 */
[----:B------:R-:W-:Y:S03]  /*d1e0*/  IMAD.MOV.U32 R215, RZ, RZ, R61 ;  /* 0x000000ffffd77224 */ /* 0x000fe600078e003d */
[----:B------:R-:W-:Y:S05]  /*d1f0*/  LOP3.LUT R0, R233, UR31, R0, 0x96, !PT ;  /* 0x0000001fe9007c12 */ /* 0x000fea000f8e9600 */
[----:B------:R-:W-:Y:S05]  /*d200*/  IMAD.WIDE.U32 R40, R0, -0x326172a9, RZ ;  /* 0xcd9e8d5700287825 */ /* 0x000fea00078e00ff */
[----:B------:R-:W-:Y:S01]  /*d210*/  LOP3.LUT R10, R41, UR22, R180, 0x96, !PT ;  /* 0x00000016290a7c12 */ /* 0x000fe2000f8e96b4 */
[----:B------:R-:W-:Y:S01]  /*d220*/  IMAD.MOV.U32 R180, RZ, RZ, R99 ;  /* 0x000000ffffb47224 */ /* 0x000fe200078e0063 */
[----:B------:R-:W-:Y:S01]  /*d230*/  LOP3.LUT R0, R189, UR20, R40, 0x96, !PT ;  /* 0x00000014bd007c12 */ /* 0x000fe2000f8e9628 */
[----:B------:R-:W-:Y:S02]  /*d240*/  IMAD.MOV.U32 R189, RZ, RZ, R125 ;  /* 0x000000ffffbd7224 */ /* 0x000fe400078e007d */
[----:B------:R-:W-:Y:S04]  /*d250*/  IMAD.WIDE.U32 R10, R10, -0x2daee0ad, RZ ;  /* 0xd2511f530a0a7825 */ /* 0x000fe800078e00ff */
[----:B------:R-:W-:Y:S01]  /*d260*/  IMAD.MOV.U32 R125, RZ, RZ, R85 ;  /* 0x000000ffff7d7224 */ /* 0x000fe200078e0055 */
[----:B------:R-:W-:Y:S01]  /*d270*/  LOP3.LUT R14, R11, UR19, R236, 0x96, !PT ;  /* 0x000000130b0e7c12 */ /* 0x000fe2000f8e96ec */
[----:B------:R-:W-:Y:S04]  /*d280*/  IMAD.WIDE.U32 R26, R0, -0x2daee0ad, RZ ;  /* 0xd2511f53001a7825 */ /* 0x000fe800078e00ff */
[----:B------:R-:W-:Y:S01]  /*d290*/  IMAD.WIDE.U32 R14, R14, -0x326172a9, RZ ;  /* 0xcd9e8d570e0e7825 */ /* 0x000fe200078e00ff */
[----:B------:R-:W-:Y:S04]  /*d2a0*/  LOP3.LUT R0, R27, UR17, R10, 0x96, !PT ;  /* 0x000000111b007c12 */ /* 0x000fe8000f8e960a */
[----:B------:R-:W-:Y:S01]  /*d2b0*/  LOP3.LUT R11, R15, UR18, R188, 0x96, !PT ;  /* 0x000000120f0b7c12 */ /* 0x000fe2000f8e96bc */
[----:B------:R-:W-:Y:S04]  /*d2c0*/  IMAD.WIDE.U32 R30, R0, -0x326172a9, RZ ;  /* 0xcd9e8d57001e7825 */ /* 0x000fe800078e00ff */
[----:B------:R-:W-:Y:S01]  /*d2d0*/  IMAD.WIDE.U32 R10, R11, -0x2daee0ad, RZ ;  /* 0xd2511f530b0a7825 */ /* 0x000fe200078e00ff */
[----:B------:R-:W-:Y:S03]  /*d2e0*/  LOP3.LUT R14, R31, UR16, R14, 0x96, !PT ;  /* 0x000000101f0e7c12 */ /* 0x000fe6000f8e960e */
[----:B------:R-:W-:Y:S01]  /*d2f0*/  IMAD.MOV.U32 R188, RZ, RZ, R154 ;  /* 0x000000ffffbc7224 */ /* 0x000fe200078e009a */
[----:B------:R-:W-:Y:S01]  /*d300*/  LOP3.LUT R15, R11, UR15, R26, 0x96, !PT ;  /* 0x0000000f0b0f7c12 */ /* 0x000fe2000f8e961a */
[----:B------:R-:W-:Y:S04]  /*d310*/  IMAD.WIDE.U32 R26, R14, -0x2daee0ad, RZ ;  /* 0xd2511f530e1a7825 */ /* 0x000fe800078e00ff */
[----:B------:R-:W-:Y:S01]  /*d320*/  IMAD.MOV.U32 R154, RZ, RZ, R57 ;  /* 0x000000ffff9a7224 */ /* 0x000fe200078e0039 */
[----:B------:R-:W-:Y:S01]  /*d330*/  LOP3.LUT R10, R27, UR5, R10, 0x96, !PT ;  /* 0x000000051b0a7c12 */ /* 0x000fe2000f8e960a */
[----:B------:R-:W-:Y:S04]  /*d340*/  IMAD.WIDE.U32 R14, R15, -0x326172a9, RZ ;  /* 0xcd9e8d570f0e7825 */ /* 0x000fe800078e00ff */
[----:B------:R-:W-:Y:S01]  /*d350*/  IMAD.WIDE.U32 R10, R10, -0x326172a9, RZ ;  /* 0xcd9e8d570a0a7825 */ /* 0x000fe200078e00ff */
[----:B------:R-:W-:Y:S03]  /*d360*/  LOP3.LUT R0, R15, UR14, R30, 0x96, !PT ;  /* 0x0000000e0f007c12 */ /* 0x000fe6000f8e961e */
[----:B------:R-:W-:Y:S01]  /*d370*/  IMAD.MOV.U32 R57, RZ, RZ, R96 ;  /* 0x000000ffff397224 */ /* 0x000fe200078e0060 */
[----:B------:R-:W-:Y:S02]  /*d380*/  LOP3.LUT R3, R11, UR25, R14, 0x96, !PT ;  /* 0x000000190b037c12 */ /* 0x000fe4000f8e960e */
[C---:B------:R-:W-:Y:S02]  /*d390*/  LOP3.LUT R11, R10.reuse, 0xffff, RZ, 0xc0, !PT ;  /* 0x0000ffff0a0b7812 */ /* 0x040fe400078ec0ff */
[----:B------:R-:W-:Y:S02]  /*d3a0*/  LOP3.LUT R14, R10, 0xff, RZ, 0xc0, !PT ;  /* 0x000000ff0a0e7812 */ /* 0x000fe400078ec0ff */
[----:B------:R-:W-:Y:S04]  /*d3b0*/  SHF.R.U32.HI R11, RZ, 0x8, R11 ;  /* 0x00000008ff0b7819 */ /* 0x000fe8000001160b */
[----:B------:R-:W-:Y:S02]  /*d3c0*/  PRMT R96, R14, 0x5410, R11 ;  /* 0x000054100e607816 */ /* 0x000fe4000000000b */
[--C-:B------:R-:W-:Y:S02]  /*d3d0*/  SHF.R.U32.HI R14, RZ, 0x10, R10.reuse ;  /* 0x00000010ff0e7819 */ /* 0x100fe4000001160a */
[----:B------:R-:W-:Y:S02]  /*d3e0*/  SHF.R.U32.HI R11, RZ, 0x18, R10 ;  /* 0x00000018ff0b7819 */ /* 0x000fe4000001160a */
[----:B------:R-:W-:Y:S04]  /*d3f0*/  LOP3.LUT R10, R14, 0xff, RZ, 0xc0, !PT ;  /* 0x000000ff0e0a7812 */ /* 0x000fe800078ec0ff */
[----:B------:R-:W-:Y:S01]  /*d400*/  PRMT R102, R10, 0x5410, R11 ;  /* 0x000054100a667816 */ /* 0x000fe2000000000b */
[----:B------:R-:W-:Y:S05]  /*d410*/  IMAD.WIDE.U32 R10, R0, -0x2daee0ad, RZ ;  /* 0xd2511f53000a7825 */ /* 0x000fea00078e00ff */
[----:B------:R-:W-:Y:S02]  /*d420*/  LOP3.LUT R0, R11, UR23, R26, 0x96, !PT ;  /* 0x000000170b007c12 */ /* 0x000fe4000f8e961a */
[C---:B------:R-:W-:Y:S04]  /*d430*/  LOP3.LUT R11, R10.reuse, 0xffff, RZ, 0xc0, !PT ;  /* 0x0000ffff0a0b7812 */ /* 0x040fe800078ec0ff */
[----:B------:R-:W-:Y:S02]  /*d440*/  SHF.R.U32.HI R14, RZ, 0x8, R11 ;  /* 0x00000008ff0e7819 */ /* 0x000fe4000001160b */
[----:B------:R-:W-:Y:S04]  /*d450*/  LOP3.LUT R11, R10, 0xff, RZ, 0xc0, !PT ;  /* 0x000000ff0a0b7812 */ /* 0x000fe800078ec0ff */
        /* <DEDUP_REMOVED lines=21> */
[----:B------:R-:W-:Y:S01]  /*d5b0*/  LOP3.LUT R3, R43, UR22, R86, 0x96, !PT ;  /* 0x000000162b037c12 */ /* 0x000fe2000f8e9656 */
[----:B------:R-:W-:Y:S01]  /*d5c0*/  IMAD.MOV.U32 R43, RZ, RZ, R153 ;  /* 0x000000ffff2b7224 */ /* 0x000fe200078e0099 */
[----:B------:R-:W-:Y:S01]  /*d5d0*/  LOP3.LUT R0, R191, UR20, R42, 0x96, !PT ;  /* 0x00000014bf007c12 */ /* 0x000fe2000f8e962a */
[----:B------:R-:W-:Y:S02]  /*d5e0*/  IMAD.MOV.U32 R153, RZ, RZ, R57 ;  /* 0x000000ffff997224 */ /* 0x000fe400078e0039 */
[----:B------:R-:W-:Y:S04]  /*d5f0*/  IMAD.WIDE.U32 R10, R3, -0x2daee0ad, RZ ;  /* 0xd2511f53030a7825 */ /* 0x000fe800078e00ff */
[----:B------:R-:W-:Y:S01]  /*d600*/  IMAD.WIDE.U32 R14, R0, -0x2daee0ad, RZ ;  /* 0xd2511f53000e7825 */ /* 0x000fe200078e00ff */
[----:B------:R-:W-:Y:S01]  /*d610*/  LOP3.LUT R0, R11, UR19, R234, 0x96, !PT ;  /* 0x000000130b007c12 */ /* 0x000fe2000f8e96ea */
[----:B------:R-:W-:Y:S02]  /*d620*/  MUFU.EX2 R153, R153 ;  /* 0x0000009900997308 */ /* 0x000fe40000000800 */
[----:B------:R-:W-:Y:S01]  /*d630*/  IMAD.MOV.U32 R42, RZ, RZ, R144 ;  /* 0x000000ffff2a7224 */ /* 0x000fe200078e0090 */
[----:B------:R-:W-:Y:S01]  /*d640*/  LOP3.LUT R3, R15, UR17, R10, 0x96, !PT ;  /* 0x000000110f037c12 */ /* 0x000fe2000f8e960a */
[----:B------:R-:W-:Y:S04]  /*d650*/  IMAD.WIDE.U32 R26, R0, -0x326172a9, RZ ;  /* 0xcd9e8d57001a7825 */ /* 0x000fe800078e00ff */
[----:B------:R-:W-:Y:S01]  /*d660*/  IMAD.WIDE.U32 R30, R3, -0x326172a9, RZ ;  /* 0xcd9e8d57031e7825 */ /* 0x000fe200078e00ff */
[----:B------:R-:W-:Y:S03]  /*d670*/  LOP3.LUT R10, R27, UR18, R190, 0x96, !PT ;  /* 0x000000121b0a7c12 */ /* 0x000fe6000f8e96be */
[----:B------:R-:W-:Y:S01]  /*d680*/  IMAD.MOV.U32 R144, RZ, RZ, R82 ;  /* 0x000000ffff907224 */ /* 0x000fe200078e0052 */
[----:B------:R-:W-:Y:S01]  /*d690*/  LOP3.LUT R0, R31, UR16, R26, 0x96, !PT ;  /* 0x000000101f007c12 */ /* 0x000fe2000f8e961a */
        /* <DEDUP_REMOVED lines=10> */
[C---:B------:R-:W-:Y:S02]  /*d740*/  LOP3.LUT R3, R10.reuse, 0xffff, RZ, 0xc0, !PT ;  /* 0x0000ffff0a037812 */ /* 0x040fe400078ec0ff */
[----:B------:R-:W-:Y:S02]  /*d750*/  LOP3.LUT R0, R11, UR25, R14, 0x96, !PT ;  /* 0x000000190b007c12 */ /* 0x000fe4000f8e960e */
        /* <DEDUP_REMOVED lines=13> */
[----:B------:R-:W-:Y:S01]  /*d830*/  LOP3.LUT R0, R10, 0xff, RZ, 0xc0, !PT ;  /* 0x000000ff0a007812 */ /* 0x000fe200078ec0ff */
[----:B------:R-:W-:Y:S03]  /*d840*/  IMAD.WIDE.U32 R10, R15, -0x2daee0ad, RZ ;  /* 0xd2511f530f0a7825 */ /* 0x000fe600078e00ff */
[----:B------:R-:W-:Y:S02]  /*d850*/  PRMT R57, R0, 0x5410, R3 ;  /* 0x0000541000397816 */ /* 0x000fe40000000003 */
[----:B------:R-:W-:Y:S03]  /*d860*/  LOP3.LUT R0, R11, UR23, R26, 0x96, !PT ;  /* 0x000000170b007c12 */ /* 0x000fe6000f8e961a */
[--C-:B------:R-:W-:Y:S02]  /*d870*/  HSET2.LE.AND R57, R57, R81.reuse, PT ;  /* 0x0000005139397233 */ /* 0x100fe40003803000 */
        /* <DEDUP_REMOVED lines=14> */
[----:B------:R-:W-:Y:S02]  /*d960*/  LOP3.LUT R0, R0, 0xff, RZ, 0xc0, !PT ;  /* 0x000000ff00007812 */ /* 0x000fe400078ec0ff */
[----:B------:R-:W-:Y:S01]  /*d970*/  LOP3.LUT R3, R191, UR20, R40, 0x96, !PT ;  /* 0x00000014bf037c12 */ /* 0x000fe2000f8e9628 */
[----:B------:R-:W-:Y:S01]  /*d980*/  IMAD.MOV.U32 R40, RZ, RZ, R77 ;  /* 0x000000ffff287224 */ /* 0x000fe200078e004d */
[----:B------:R-:W-:Y:S02]  /*d990*/  PRMT R88, R0, 0x5410, R10 ;  /* 0x0000541000587816 */ /* 0x000fe4000000000a */
[----:B------:R-:W-:Y:S01]  /*d9a0*/  LOP3.LUT R0, R41, UR22, R30, 0x96, !PT ;  /* 0x0000001629007c12 */ /* 0x000fe2000f8e961e */
[----:B------:R-:W-:Y:S01]  /*d9b0*/  IMAD.WIDE.U32 R30, R3, -0x2daee0ad, RZ ;  /* 0xd2511f53031e7825 */ /* 0x000fe200078e00ff */
[----:B------:R-:W-:Y:S02]  /*d9c0*/  MOV R41, R152 ;  /* 0x0000009800297202 */ /* 0x000fe40000000f00 */
[----:B------:R-:W-:Y:S01]  /*d9d0*/  MOV R191, R80 ;  /* 0x0000005000bf7202 */ /* 0x000fe20000000f00 */
[----:B------:R-:W-:Y:S04]  /*d9e0*/  IMAD.WIDE.U32 R26, R0, -0x2daee0ad, RZ ;  /* 0xd2511f53001a7825 */ /* 0x000fe800078e00ff */
[----:B------:R-:W-:Y:S01]  /*d9f0*/  IMAD.MOV.U32 R152, RZ, RZ, R56 ;  /* 0x000000ffff987224 */ /* 0x000fe200078e0038 */
[----:B------:R-:W-:Y:S02]  /*da00*/  LOP3.LUT R14, R27, UR19, R234, 0x96, !PT ;  /* 0x000000131b0e7c12 */ /* 0x000fe4000f8e96ea */
[----:B------:R-:W-:Y:S03]  /*da10*/  LOP3.LUT R0, R31, UR17, R26, 0x96, !PT ;  /* 0x000000111f007c12 */ /* 0x000fe6000f8e961a */
[----:B------:R-:W-:Y:S05]  /*da20*/  IMAD.WIDE.U32 R14, R14, -0x326172a9, RZ ;  /* 0xcd9e8d570e0e7825 */ /* 0x000fea00078e00ff */
[----:B------:R-:W-:Y:S01]  /*da30*/  LOP3.LUT R10, R15, UR18, R190, 0x96, !PT ;  /* 0x000000120f0a7c12 */ /* 0x000fe2000f8e96be */
[----:B------:R-:W-:Y:S04]  /*da40*/  IMAD.MOV.U32 R190, RZ, RZ, R76 ;  /* 0x000000ffffbe7224 */ /* 0x000fe800078e004c */
[----:B------:R-:W-:Y:S05]  /*da50*/  IMAD.WIDE.U32 R10, R10, -0x2daee0ad, RZ ;  /* 0xd2511f530a0a7825 */ /* 0x000fea00078e00ff */
[----:B------:R-:W-:Y:S01]  /*da60*/  LOP3.LUT R15, R11, UR15, R30, 0x96, !PT ;  /* 0x0000000f0b0f7c12 */ /* 0x000fe2000f8e961e */
[----:B------:R-:W-:Y:S05]  /*da70*/  IMAD.WIDE.U32 R30, R0, -0x326172a9, RZ ;  /* 0xcd9e8d57001e7825 */ /* 0x000fea00078e00ff */
[----:B------:R-:W-:Y:S01]  /*da80*/  LOP3.LUT R14, R31, UR16, R14, 0x96, !PT ;  /* 0x000000101f0e7c12 */ /* 0x000fe2000f8e960e */
[----:B------:R-:W-:Y:S04]  /*da90*/  IMAD.MOV.U32 R31, RZ, RZ, R83 ;  /* 0x000000ffff1f7224 */ /* 0x000fe800078e0053 */
[----:B------:R-:W-:Y:S04]  /*daa0*/  IMAD.WIDE.U32 R26, R14, -0x2daee0ad, RZ ;  /* 0xd2511f530e1a7825 */ /* 0x000fe800078e00ff */
[----:B------:R-:W-:Y:S01]  /*dab0*/  IMAD.WIDE.U32 R14, R15, -0x326172a9, RZ ;  /* 0xcd9e8d570f0e7825 */ /* 0x000fe200078e00ff */
[----:B------:R-:W-:Y:S03]  /*dac0*/  LOP3.LUT R10, R27, UR5, R10, 0x96, !PT ;  /* 0x000000051b0a7c12 */ /* 0x000fe6000f8e960a */
[----:B------:R-:W-:Y:S01]  /*dad0*/  IMAD.MOV.U32 R27, RZ, RZ, R190 ;  /* 0x000000ffff1b7224 */ /* 0x000fe200078e00be */
[----:B------:R-:W-:Y:S01]  /*dae0*/  LOP3.LUT R0, R15, UR14, R30, 0x96, !PT ;  /* 0x0000000e0f007c12 */ /* 0x000fe2000f8e961e */
[----:B------:R-:W-:Y:S04]  /*daf0*/  IMAD.WIDE.U32 R10, R10, -0x326172a9, RZ ;  /* 0xcd9e8d570a0a7825 */ /* 0x000fe800078e00ff */
[----:B------:R-:W-:Y:S01]  /*db00*/  IMAD.MOV.U32 R30, RZ, RZ, R84 ;  /* 0x000000ffff1e7224 */ /* 0x000fe200078e0054 */
[C---:B------:R-:W-:Y:S01]  /*db10*/  LOP3.LUT R3, R10.reuse, 0xffff, RZ, 0xc0, !PT ;  /* 0x0000ffff0a037812 */ /* 0x040fe200078ec0ff */
[----:B------:R-:W-:Y:S01]  /*db20*/  IMAD.MOV.U32 R15, RZ, RZ, R31 ;  /* 0x000000ffff0f7224 */ /* 0x000fe200078e001f */
[----:B------:R-:W-:Y:S01]  /*db30*/  LOP3.LUT R56, R11, UR25, R14, 0x96, !PT ;  /* 0x000000190b387c12 */ /* 0x000fe2000f8e960e */
[----:B------:R-:W-:Y:S01]  /*db40*/  IMAD.MOV.U32 R31, RZ, RZ, R41 ;  /* 0x000000ffff1f7224 */ /* 0x000fe200078e0029 */
[----:B------:R-:W-:Y:S01]  /*db50*/  LOP3.LUT R11, R10, 0xff, RZ, 0xc0, !PT ;  /* 0x000000ff0a0b7812 */ /* 0x000fe200078ec0ff */
[----:B------:R-:W-:Y:S01]  /*db60*/  IMAD.MOV.U32 R190, RZ, RZ, R42 ;  /* 0x000000ffffbe7224 */ /* 0x000fe200078e002a */
[----:B------:R-:W-:Y:S04]  /*db70*/  SHF.R.U32.HI R3, RZ, 0x8, R3 ;  /* 0x00000008ff037819 */ /* 0x000fe80000011603 */
[----:B------:R-:W-:Y:S02]  /*db80*/  PRMT R77, R11, 0x5410, R3 ;  /* 0x000054100b4d7816 */ /* 0x000fe40000000003 */
[--C-:B------:R-:W-:Y:S02]  /*db90*/  SHF.R.U32.HI R3, RZ, 0x10, R10.reuse ;  /* 0x00000010ff037819 */ /* 0x100fe4000001160a */
[----:B------:R-:W-:Y:S02]  /*dba0*/  SHF.R.U32.HI R10, RZ, 0x18, R10 ;  /* 0x00000018ff0a7819 */ /* 0x000fe4000001160a */
[----:B------:R-:W-:Y:S04]  /*dbb0*/  LOP3.LUT R3, R3, 0xff, RZ, 0xc0, !PT ;  /* 0x000000ff03037812 */ /* 0x000fe800078ec0ff */
[----:B------:R-:W-:Y:S01]  /*dbc0*/  PRMT R76, R3, 0x5410, R10 ;  /* 0x00005410034c7816 */ /* 0x000fe2000000000a */
[----:B------:R-:W-:Y:S05]  /*dbd0*/  IMAD.WIDE.U32 R10, R0, -0x2daee0ad, RZ ;  /* 0xd2511f53000a7825 */ /* 0x000fea00078e00ff */
[----:B------:R-:W-:Y:S04]  /*dbe0*/  LOP3.LUT R0, R11, UR23, R26, 0x96, !PT ;  /* 0x000000170b007c12 */ /* 0x000fe8000f8e961a */
[C---:B------:R-:W-:Y:S04]  /*dbf0*/  LOP3.LUT R3, R0.reuse, 0xffff, RZ, 0xc0, !PT ;  /* 0x0000ffff00037812 */ /* 0x040fe800078ec0ff */
[----:B------:R-:W-:Y:S02]  /*dc00*/  SHF.R.U32.HI R14, RZ, 0x8, R3 ;  /* 0x00000008ff0e7819 */ /* 0x000fe40000011603 */
[----:B------:R-:W-:Y:S04]  /*dc10*/  LOP3.LUT R3, R0, 0xff, RZ, 0xc0, !PT ;  /* 0x000000ff00037812 */ /* 0x000fe800078ec0ff */
[----:B------:R-:W-:Y:S02]  /*dc20*/  PRMT R80, R3, 0x5410, R14 ;  /* 0x0000541003507816 */ /* 0x000fe4000000000e */
[--C-:B------:R-:W-:Y:S02]  /*dc30*/  SHF.R.U32.HI R14, RZ, 0x10, R0.reuse ;  /* 0x00000010ff0e7819 */ /* 0x100fe40000011600 */
[----:B------:R-:W-:Y:S02]  /*dc40*/  SHF.R.U32.HI R3, RZ, 0x18, R0 ;  /* 0x00000018ff037819 */ /* 0x000fe40000011600 */
[----:B------:R-:W-:Y:S02]  /*dc50*/  LOP3.LUT R0, R14, 0xff, RZ, 0xc0, !PT ;  /* 0x000000ff0e007812 */ /* 0x000fe400078ec0ff */
[--C-:B------:R-:W-:Y:S02]  /*dc60*/  HSET2.LE.AND R80, R80, R81.reuse, PT ;  /* 0x0000005150507233 */ /* 0x100fe40003803000 */
[----:B------:R-:W-:Y:S02]  /*dc70*/  PRMT R84, R0, 0x5410, R3 ;  /* 0x0000541000547816 */ /* 0x000fe40000000003 */
[C---:B------:R-:W-:Y:S04]  /*dc80*/  LOP3.LUT R0, R10.reuse, 0xffff, RZ, 0xc0, !PT ;  /* 0x0000ffff0a007812 */ /* 0x040fe800078ec0ff */
[----:B------:R-:W-:Y:S02]  /*dc90*/  SHF.R.U32.HI R3, RZ, 0x8, R0 ;  /* 0x00000008ff037819 */ /* 0x000fe40000011600 */
[----:B------:R-:W-:Y:S04]  /*dca0*/  LOP3.LUT R0, R10, 0xff, RZ, 0xc0, !PT ;  /* 0x000000ff0a007812 */ /* 0x000fe800078ec0ff */
[----:B------:R-:W-:Y:S01]  /*dcb0*/  PRMT R82, R0, 0x5410, R3 ;  /* 0x0000541000527816 */ /* 0x000fe20000000003 */
[----:B------:R-:W-:Y:S01]  /*dcc0*/  IMAD.MOV.U32 R3, RZ, RZ, R31 ;  /* 0x000000ffff037224 */ /* 0x000fe200078e001f */
[--C-:B------:R-:W-:Y:S02]  /*dcd0*/  SHF.R.U32.HI R0, RZ, 0x10, R10.reuse ;  /* 0x00000010ff007819 */ /* 0x100fe4000001160a */
[----:B------:R-:W-:Y:S02]  /*dce0*/  SHF.R.U32.HI R10, RZ, 0x18, R10 ;  /* 0x00000018ff0a7819 */ /* 0x000fe4000001160a */
[----:B------:R-:W-:Y:S02]  /*dcf0*/  LOP3.LUT R0, R0, 0xff, RZ, 0xc0, !PT ;  /* 0x000000ff00007812 */ /* 0x000fe400078ec0ff */
[--C-:B------:R-:W-:Y:S02]  /*dd00*/  HSET2.LE.AND R82, R82, R81.reuse, PT ;  /* 0x0000005152527233 */ /* 0x100fe40003803000 */
[----:B------:R-:W-:Y:S01]  /*dd10*/  PRMT R83, R0, 0x5410, R10 ;  /* 0x0000541000537816 */ /* 0x000fe2000000000a */
[----:B------:R-:W-:Y:S01]  /*dd20*/  FADD.FTZ R0, -R2, R137 ;  /* 0x0000008902007221 */ /* 0x000fe20000010100 */
[----:B------:R-:W-:Y:S02]  /*dd30*/  IMAD.MOV.U32 R137, RZ, RZ, R30 ;  /* 0x000000ffff897224 */ /* 0x000fe400078e001e */
[----:B------:R-:W-:Y:S02]  /*dd40*/  IMAD.MOV.U32 R30, RZ, RZ, R40 ;  /* 0x000000ffff1e7224 */ /* 0x000fe400078e0028 */
[----:B------:R-:W-:Y:S01]  /*dd50*/  FMUL.FTZ R0, R0, UR4 ;  /* 0x0000000400007c20 */ /* 0x000fe20008410000 */
[--C-:B------:R-:W-:Y:S05]  /*dd60*/  HSET2.LE.AND R83, R83, R81.reuse, PT ;  /* 0x0000005153537233 */ /* 0x100fea0003803000 */
[----:B------:R-:W1:Y:S02]  /*dd70*/  MUFU.EX2 R0, R0 ;  /* 0x0000000000007308 */ /* 0x000e640000000800 */
[C---:B-1----:R-:W-:Y:S01]  /*dd80*/  FMUL.FTZ R10, R0.reuse, R166 ;  /* 0x000000a6000a7220 */ /* 0x042fe20000410000 */
[----:B------:R-:W-:Y:S01]  /*dd90*/  MOV R166, R43 ;  /* 0x0000002b00a67202 */ /* 0x000fe20000000f00 */
[C---:B------:R-:W-:Y:S01]  /*dda0*/  FMUL.FTZ R11, R0.reuse, R167 ;  /* 0x000000a7000b7220 */ /* 0x040fe20000410000 */
[----:B------:R-:W1:Y:S01]  /*ddb0*/  LDSM.16.MT88.4 R40, [R139+0x4000] ;  /* 0x004000008b28783b */ /* 0x000e620000004200 */
[C---:B------:R-:W-:Y:S01]  /*ddc0*/  FMUL.FTZ R14, R0.reuse, R170 ;  /* 0x000000aa000e7220 */ /* 0x040fe20000410000 */
[----:B------:R-:W-:Y:S02]  /*ddd0*/  IMAD.MOV.U32 R170, RZ, RZ, R15 ;  /* 0x000000ffffaa7224 */ /* 0x000fe400078e000f */
[C---:B------:R-:W-:Y:S01]  /*dde0*/  FMUL.FTZ R15, R0.reuse, R171 ;  /* 0x000000ab000f7220 */ /* 0x040fe20000410000 */
[----:B------:R-:W-:Y:S02]  /*ddf0*/  IMAD.MOV.U32 R171, RZ, RZ, R27 ;  /* 0x000000ffffab7224 */ /* 0x000fe400078e001b */
[C---:B------:R-:W-:Y:S01]  /*de00*/  FMUL.FTZ R31, R0.reuse, R163 ;  /* 0x000000a3001f7220 */ /* 0x040fe20000410000 */
[----:B------:R-:W-:Y:S02]  /*de10*/  IMAD.MOV.U32 R163, RZ, RZ, R3 ;  /* 0x000000ffffa37224 */ /* 0x000fe400078e0003 */
[C---:B------:R-:W-:Y:S01]  /*de20*/  FMUL.FTZ R26, R0.reuse, R158 ;  /* 0x0000009e001a7220 */ /* 0x040fe20000410000 */
[----:B------:R-:W-:Y:S02]  /*de30*/  IMAD.MOV.U32 R3, RZ, RZ, R210 ;  /* 0x000000ffff037224 */ /* 0x000fe400078e00d2 */
[C---:B------:R-:W-:Y:S01]  /*de40*/  FMUL.FTZ R27, R0.reuse, R159 ;  /* 0x0000009f001b7220 */ /* 0x040fe20000410000 */
[----:B------:R2:W5:Y:S01]  /*de50*/  LDL.LU R210, [R1+0x68] ;  /* 0x0000680001d27983 */ /* 0x0005620000300800 */
[----:B------:R-:W-:Y:S02]  /*de60*/  IMAD.MOV.U32 R167, RZ, RZ, R30 ;  /* 0x000000ffffa77224 */ /* 0x000fe400078e001e */
[----:B------:R-:W-:Y:S01]  /*de70*/  FMUL.FTZ R30, R0, R162 ;  /* 0x000000a2001e7220 */ /* 0x000fe20000410000 */
[--C-:B------:R-:W-:Y:S01]  /*de80*/  HSET2.LE.AND R3, R3, R81.reuse, PT ;  /* 0x0000005103037233 */ /* 0x100fe20003803000 */
[----:B------:R-:W-:Y:S01]  /*de90*/  IMAD.MOV.U32 R162, RZ, RZ, R177 ;  /* 0x000000ffffa27224 */ /* 0x000fe200078e00b1 */
[----:B------:R-:W-:Y:S01]  /*dea0*/  MOV R159, R166 ;  /* 0x000000a6009f7202 */ /* 0x000fe20000000f00 */
[----:B------:R-:W-:Y:S02]  /*deb0*/  IMAD.MOV.U32 R166, RZ, RZ, R137 ;  /* 0x000000ffffa67224 */ /* 0x000fe400078e0089 */
[----:B------:R-:W3:Y:S01]  /*dec0*/  MUFU.EX2 R137, R128 ;  /* 0x0000008000897308 */ /* 0x000ee20000000800 */
[----:B------:R-:W-:Y:S02]  /*ded0*/  IMAD.MOV.U32 R177, RZ, RZ, R181 ;  /* 0x000000ffffb17224 */ /* 0x000fe400078e00b5 */
[----:B------:R-:W-:Y:S02]  /*dee0*/  IMAD.MOV.U32 R181, RZ, RZ, R155 ;  /* 0x000000ffffb57224 */ /* 0x000fe400078e009b */
[----:B------:R-:W-:Y:S05]  /*def0*/  IMAD.MOV.U32 R158, RZ, RZ, R121 ;  /* 0x000000ffff9e7224 */ /* 0x000fea00078e0079 */
[----:B------:R4:W-:Y:S10]  /*df00*/  MUFU.EX2 R128, R63 ;  /* 0x0000003f00807308 */ /* 0x0009f40000000800 */
[----:B------:R-:W-:Y:S01]  /*df10*/  MUFU.EX2 R155, R114 ;  /* 0x00000072009b7308 */ /* 0x000fe20000000800 */
[-C--:B-1----:R-:W-:Y:S09]  /*df20*/  HMMA.16816.F32 R4, R36, R40.reuse, R4 ;  /* 0x000000282404723c */ /* 0x082ff20000001804 */
[----:B------:R-:W-:Y:S02]  /*df30*/  MUFU.EX2 R114, R74 ;  /* 0x0000004a00727308 */ /* 0x000fe40000000800 */
[--C-:B----4-:R-:W-:Y:S01]  /*df40*/  HSET2.LE.AND R63, R109, R81.reuse, PT ;  /* 0x000000516d3f7233 */ /* 0x110fe20003803000 */
[C---:B------:R-:W-:Y:S07]  /*df50*/  HMMA.16816.F32 R8, R44.reuse, R40, R8 ;  /* 0x000000282c08723c */ /* 0x040fee0000001808 */
[----:B------:R1:W-:Y:S01]  /*df60*/  MUFU.EX2 R121, R58 ;  /* 0x0000003a00797308 */ /* 0x0003e20000000800 */
[-C--:B------:R-:W-:Y:S06]  /*df70*/  HMMA.16816.F32 R12, R44, R42.reuse, R12 ;  /* 0x0000002a2c0c723c */ /* 0x080fec000000180c */
[C---:B------:R-:W-:Y:S01]  /*df80*/  HMMA.16816.F32 R16, R36.reuse, R42, R16 ;  /* 0x0000002a2410723c */ /* 0x040fe20000001810 */
[----:B------:R-:W4:Y:S04]  /*df90*/  LDSM.16.MT88.4 R40, [R204+0x4000] ;  /* 0x00400000cc28783b */ /* 0x000f280000004200 */
[--C-:B-1----:R-:W-:Y:S02]  /*dfa0*/  HSET2.LE.AND R58, R73, R81.reuse, PT ;  /* 0x00000051493a7233 */ /* 0x102fe40003803000 */
[--C-:B------:R-:W-:Y:S04]  /*dfb0*/  HSET2.LE.AND R73, R76, R81.reuse, PT ;  /* 0x000000514c497233 */ /* 0x100fe80003803000 */
[--C-:B------:R-:W-:Y:S01]  /*dfc0*/  HSET2.LE.AND R76, R105, R81.reuse, PT ;  /* 0x00000051694c7233 */ /* 0x100fe20003803000 */
[-C--:B----4-:R-:W-:Y:S06]  /*dfd0*/  HMMA.16816.F32 R20, R36, R40.reuse, R20 ;  /* 0x000000282414723c */ /* 0x090fec0000001814 */
[C---:B------:R-:W-:Y:S06]  /*dfe0*/  HMMA.16816.F32 R24, R44.reuse, R40, R24 ;  /* 0x000000282c18723c */ /* 0x040fec0000001818 */
[-C--:B------:R-:W-:Y:S05]  /*dff0*/  HMMA.16816.F32 R28, R44, R42.reuse, R28 ;  /* 0x0000002a2c1c723c */ /* 0x080fea000000181c */
[----:B------:R-:W-:Y:S01]  /*e000*/  IMAD.MOV.U32 R40, RZ, RZ, R171 ;  /* 0x000000ffff287224 */ /* 0x000fe200078e00ab */
[----:B------:R-:W-:Y:S01]  /*e010*/  HMMA.16816.F32 R32, R36, R42, R32 ;  /* 0x0000002a2420723c */ /* 0x000fe20000001820 */
[----:B------:R-:W1:Y:S04]  /*e020*/  LDSM.16.MT88.4 R36, [R139+0x4400] ;  /* 0x004400008b24783b */ /* 0x000e680000004200 */
[----:B------:R-:W-:Y:S01]  /*e030*/  IMAD.MOV.U32 R41, RZ, RZ, R170 ;  /* 0x000000ffff297224 */ /* 0x000fe200078e00aa */
[----:B------:R-:W-:Y:S01]  /*e040*/  MOV R46, R190 ;  /* 0x000000be002e7202 */ /* 0x000fe20000000f00 */
[----:B------:R-:W-:Y:S04]  /*e050*/  IMAD.MOV.U32 R43, RZ, RZ, R180 ;  /* 0x000000ffff2b7224 */ /* 0x000fe800078e00b4 */
[----:B------:R-:W-:Y:S01]  /*e060*/  IMAD.MOV.U32 R45, RZ, RZ, R188 ;  /* 0x000000ffff2d7224 */ /* 0x000fe200078e00bc */
[----:B------:R-:W-:Y:S01]  /*e070*/  MOV R188, R147 ;  /* 0x0000009300bc7202 */ /* 0x000fe20000000f00 */
[----:B------:R-:W-:Y:S01]  /*e080*/  IMAD.MOV.U32 R180, RZ, RZ, R146 ;  /* 0x000000ffffb47224 */ /* 0x000fe200078e0092 */
[----:B------:R-:W-:Y:S01]  /*e090*/  MUFU.EX2 R147, R113 ;  /* 0x0000007100937308 */ /* 0x000fe20000000800 */
[----:B------:R-:W-:Y:S02]  /*e0a0*/  IMAD.MOV.U32 R171, RZ, RZ, R124 ;  /* 0x000000ffffab7224 */ /* 0x000fe400078e007c */
[----:B------:R-:W-:Y:S02]  /*e0b0*/  IMAD.MOV.U32 R170, RZ, RZ, R125 ;  /* 0x000000ffffaa7224 */ /* 0x000fe400078e007d */
[----:B------:R-:W-:Y:S02]  /*e0c0*/  IMAD.MOV.U32 R44, RZ, RZ, R178 ;  /* 0x000000ffff2c7224 */ /* 0x000fe400078e00b2 */
[----:B------:R-:W-:Y:S03]  /*e0d0*/  IMAD.MOV.U32 R47, RZ, RZ, R167 ;  /* 0x000000ffff2f7224 */ /* 0x000fe600078e00a7 */
[----:B------:R4:W-:Y:S01]  /*e0e0*/  MUFU.EX2 R125, R62 ;  /* 0x0000003e007d7308 */ /* 0x0009e20000000800 */
[----:B------:R-:W-:Y:S02]  /*e0f0*/  IMAD.MOV.U32 R167, RZ, RZ, R152 ;  /* 0x000000ffffa77224 */ /* 0x000fe400078e0098 */
[----:B------:R-:W-:Y:S02]  /*e100*/  IMAD.MOV.U32 R178, RZ, RZ, R142 ;  /* 0x000000ffffb27224 */ /* 0x000fe400078e008e */
[----:B------:R-:W-:Y:S02]  /*e110*/  IMAD.MOV.U32 R142, RZ, RZ, R154 ;  /* 0x000000ffff8e7224 */ /* 0x000fe400078e009a */
[----:B------:R-:W-:Y:S03]  /*e120*/  IMAD.MOV.U32 R190, RZ, RZ, R145 ;  /* 0x000000ffffbe7224 */ /* 0x000fe600078e0091 */
[----:B------:R-:W-:Y:S10]  /*e130*/  MUFU.EX2 R152, R118 ;  /* 0x0000007600987308 */ /* 0x000ff40000000800 */
[----:B------:R-:W-:Y:S01]  /*e140*/  MUFU.EX2 R118, R115 ;  /* 0x0000007300767308 */ /* 0x000fe20000000800 */
[----:B----4-:R-:W-:Y:S01]  /*e150*/  F2FP.F16.F32.PACK_AB R62, R248, R250 ;  /* 0x000000faf83e723e */ /* 0x010fe200000000ff */
[-C--:B-1----:R-:W-:Y:S08]  /*e160*/  HMMA.16816.F32 R4, R48, R36.reuse, R4 ;  /* 0x000000243004723c */ /* 0x082ff00000001804 */
[----:B------:R-:W-:Y:S01]  /*e170*/  MUFU.EX2 R115, R75 ;  /* 0x0000004b00737308 */ /* 0x000fe20000000800 */
[C---:B------:R-:W-:Y:S06]  /*e180*/  HMMA.16816.F32 R8, R52.reuse, R36, R8 ;  /* 0x000000243408723c */ /* 0x040fec0000001808 */
[-C--:B------:R-:W-:Y:S03]  /*e190*/  HMMA.16816.F32 R12, R52, R38.reuse, R12 ;  /* 0x00000026340c723c */ /* 0x080fe6000000180c */
[----:B------:R1:W-:Y:S03]  /*e1a0*/  MUFU.EX2 R154, R79 ;  /* 0x0000004f009a7308 */ /* 0x0003e60000000800 */
[C---:B------:R-:W-:Y:S01]  /*e1b0*/  HMMA.16816.F32 R16, R48.reuse, R38, R16 ;  /* 0x000000263010723c */ /* 0x040fe20000001810 */
[----:B------:R-:W4:Y:S06]  /*e1c0*/  LDSM.16.MT88.4 R36, [R204+0x4400] ;  /* 0x00440000cc24783b */ /* 0x000f2c0000004200 */
[----:B------:R-:W-:Y:S10]  /*e1d0*/  MUFU.EX2 R113, R90 ;  /* 0x0000005a00717308 */ /* 0x000ff40000000800 */
[----:B------:R-:W-:Y:S01]  /*e1e0*/  MUFU.EX2 R90, R166 ;  /* 0x000000a6005a7308 */ /* 0x000fe20000000800 */
[--C-:B-1----:R-:W-:Y:S09]  /*e1f0*/  HSET2.LE.AND R79, R99, R81.reuse, PT ;  /* 0x00000051634f7233 */ /* 0x102ff20003803000 */
[----:B------:R1:W2:Y:S10]  /*e200*/  MUFU.EX2 R124, R59 ;  /* 0x0000003b007c7308 */ /* 0x0002b40000000800 */
[----:B------:R3:W2:Y:S10]  /*e210*/  MUFU.EX2 R146, R78 ;  /* 0x0000004e00927308 */ /* 0x0006b40000000800 */
[----:B------:R-:W2:Y:S01]  /*e220*/  MUFU.EX2 R145, R91 ;  /* 0x0000005b00917308 */ /* 0x000ea20000000800 */
[--C-:B-1----:R-:W-:Y:S02]  /*e230*/  HSET2.LE.AND R59, R72, R81.reuse, PT ;  /* 0x00000051483b7233 */ /* 0x102fe40003803000 */
[--C-:B------:R-:W-:Y:S02]  /*e240*/  HSET2.LE.AND R72, R77, R81.reuse, PT ;  /* 0x000000514d487233 */ /* 0x100fe40003803000 */
[--C-:B------:R-:W-:Y:S01]  /*e250*/  HSET2.LE.AND R77, R101, R81.reuse, PT ;  /* 0x00000051654d7233 */ /* 0x100fe20003803000 */
[-C--:B----4-:R-:W-:Y:S04]  /*e260*/  HMMA.16816.F32 R20, R48, R36.reuse, R20 ;  /* 0x000000243014723c */ /* 0x090fe80000001814 */
[----:B------:R-:W-:Y:S01]  /*e270*/  MUFU.EX2 R91, R167 ;  /* 0x000000a7005b7308 */ /* 0x000fe20000000800 */
[--C-:B---3--:R-:W-:Y:S01]  /*e280*/  HSET2.LE.AND R78, R100, R81.reuse, PT ;  /* 0x00000051644e7233 */ /* 0x108fe20003803000 */
[C---:B------:R-:W-:Y:S06]  /*e290*/  HMMA.16816.F32 R24, R52.reuse, R36, R24 ;  /* 0x000000243418723c */ /* 0x040fec0000001818 */
[-C--:B------:R-:W-:Y:S06]  /*e2a0*/  HMMA.16816.F32 R28, R52, R38.reuse, R28 ;  /* 0x00000026341c723c */ /* 0x080fec000000181c */
[----:B------:R-:W-:Y:S01]  /*e2b0*/  HMMA.16816.F32 R32, R48, R38, R32 ;  /* 0x000000263020723c */ /* 0x000fe20000001820 */
[----:B------:R-:W1:Y:S04]  /*e2c0*/  LDSM.16.MT88.4 R36, [R139+0x4800] ;  /* 0x004800008b24783b */ /* 0x000e680000004200 */
[----:B------:R-:W-:Y:S01]  /*e2d0*/  IMAD.MOV.U32 R53, RZ, RZ, R44 ;  /* 0x000000ffff357224 */ /* 0x000fe200078e002c */
[----:B------:R-:W-:Y:S01]  /*e2e0*/  MOV R52, R43 ;  /* 0x0000002b00347202 */ /* 0x000fe20000000f00 */
[----:B------:R-:W-:Y:S01]  /*e2f0*/  IMAD.MOV.U32 R44, RZ, RZ, R46 ;  /* 0x000000ffff2c7224 */ /* 0x000fe200078e002e */
[----:B------:R-:W-:Y:S03]  /*e300*/  F2FP.F16.F32.PACK_AB R48, R251, R153 ;  /* 0x00000099fb30723e */ /* 0x000fe600000000ff */
[----:B------:R-:W-:Y:S01]  /*e310*/  IMAD.MOV.U32 R46, RZ, RZ, R47 ;  /* 0x000000ffff2e7224 */ /* 0x000fe200078e002f */
[----:B------:R-:W-:Y:S01]  /*e320*/  MOV R47, R159 ;  /* 0x0000009f002f7202 */ /* 0x000fe20000000f00 */
[----:B------:R-:W-:Y:S01]  /*e330*/  IMAD.MOV.U32 R159, RZ, RZ, R189 ;  /* 0x000000ffff9f7224 */ /* 0x000fe200078e00bd */
[--C-:B------:R-:W-:Y:S01]  /*e340*/  HSET2.LE.AND R44, R44, R81.reuse, PT ;  /* 0x000000512c2c7233 */ /* 0x100fe20003803000 */
[----:B------:R-:W-:Y:S01]  /*e350*/  IMAD.MOV.U32 R189, RZ, RZ, R209 ;  /* 0x000000ffffbd7224 */ /* 0x000fe200078e00d1 */
[--C-:B------:R-:W-:Y:S01]  /*e360*/  HSET2.LE.AND R46, R46, R81.reuse, PT ;  /* 0x000000512e2e7233 */ /* 0x100fe20003803000 */
[----:B------:R4:W5:Y:S01]  /*e370*/  LDL.LU R209, [R1+0x64] ;  /* 0x0000640001d17983 */ /* 0x0009620000300800 */
[----:B------:R-:W-:Y:S02]  /*e380*/  IMAD.MOV.U32 R55, RZ, RZ, R40 ;  /* 0x000000ffff377224 */ /* 0x000fe400078e0028 */
[----:B------:R-:W-:Y:S01]  /*e390*/  IMAD.MOV.U32 R54, RZ, RZ, R45 ;  /* 0x000000ffff367224 */ /* 0x000fe200078e002d */
[----:B------:R-:W3:Y:S01]  /*e3a0*/  LDL.LU R49, [R1+0x28] ;  /* 0x0000280001317983 */ /* 0x000ee20000300800 */
[----:B------:R-:W-:Y:S03]  /*e3b0*/  IMAD.MOV.U32 R45, RZ, RZ, R41 ;  /* 0x000000ffff2d7224 */ /* 0x000fe600078e0029 */
[----:B------:R-:W-:Y:S01]  /*e3c0*/  LDSM.16.MT88.4 R40, [R139+0x4c00] ;  /* 0x004c00008b28783b */ /* 0x000fe20000004200 */
[-C--:B-1----:R-:W-:Y:S06]  /*e3d0*/  HMMA.16816.F32 R4, R64, R36.reuse, R4 ;  /* 0x000000244004723c */ /* 0x082fec0000001804 */
[C---:B------:R-:W-:Y:S06]  /*e3e0*/  HMMA.16816.F32 R8, R68.reuse, R36, R8 ;  /* 0x000000244408723c */ /* 0x040fec0000001808 */
[-C--:B------:R-:W-:Y:S06]  /*e3f0*/  HMMA.16816.F32 R12, R68, R38.reuse, R12 ;  /* 0x00000026440c723c */ /* 0x080fec000000180c */
[C---:B------:R-:W-:Y:S01]  /*e400*/  HMMA.16816.F32 R16, R64.reuse, R38, R16 ;  /* 0x000000264010723c */ /* 0x040fe20000001810 */
[----:B------:R-:W1:Y:S05]  /*e410*/  LDSM.16.MT88.4 R36, [R204+0x4800] ;  /* 0x00480000cc24783b */ /* 0x000e6a0000004200 */
[-C--:B-1----:R-:W-:Y:S06]  /*e420*/  HMMA.16816.F32 R20, R64, R36.reuse, R20 ;  /* 0x000000244014723c */ /* 0x082fec0000001814 */
[C---:B------:R-:W-:Y:S06]  /*e430*/  HMMA.16816.F32 R24, R68.reuse, R36, R24 ;  /* 0x000000244418723c */ /* 0x040fec0000001818 */
[-C--:B------:R-:W-:Y:S05]  /*e440*/  HMMA.16816.F32 R28, R68, R38.reuse, R28 ;  /* 0x00000026441c723c */ /* 0x080fea000000181c */
[--C-:B------:R-:W-:Y:S01]  /*e450*/  HSET2.LE.AND R36, R53, R81.reuse, PT ;  /* 0x0000005135247233 */ /* 0x100fe20003803000 */
[----:B------:R-:W-:Y:S05]  /*e460*/  HMMA.16816.F32 R32, R64, R38, R32 ;  /* 0x000000264020723c */ /* 0x000fea0000001820 */
[----:B------:R-:W-:Y:S01]  /*e470*/  F2FP.F16.F32.PACK_AB R37, R247, R249 ;  /* 0x000000f9f725723e */ /* 0x000fe200000000ff */
[----:B------:R-:W-:Y:S01]  /*e480*/  FADD.FTZ R68, R159, R120 ;  /* 0x000000789f447221 */ /* 0x000fe20000010000 */
[----:B------:R-:W-:Y:S01]  /*e490*/  F2FP.F16.F32.PACK_AB R38, R252, R144 ;  /* 0x00000090fc26723e */ /* 0x000fe200000000ff */
[----:B------:R-:W-:Y:S03]  /*e4a0*/  FADD.FTZ R71, R163, R132 ;  /* 0x00000084a3477221 */ /* 0x000fe60000010000 */
[----:B------:R-:W-:Y:S01]  /*e4b0*/  LOP3.LUT R36, R36, R37, RZ, 0xc0, !PT ;  /* 0x0000002524247212 */ /* 0x000fe200078ec0ff */
[----:B------:R-:W-:Y:S01]  /*e4c0*/  FADD.FTZ R69, R158, R133 ;  /* 0x000000859e457221 */ /* 0x000fe20000010000 */
[--C-:B------:R-:W-:Y:S01]  /*e4d0*/  HSET2.LE.AND R37, R54, R81.reuse, PT ;  /* 0x0000005136257233 */ /* 0x100fe20003803000 */
[----:B------:R-:W-:Y:S01]  /*e4e0*/  IMAD.MOV.U32 R54, RZ, RZ, R55 ;  /* 0x000000ffff367224 */ /* 0x000fe200078e0037 */
[----:B------:R-:W-:Y:S01]  /*e4f0*/  LOP3.LUT R38, R3, R38, RZ, 0xc0, !PT ;  /* 0x0000002603267212 */ /* 0x000fe200078ec0ff */
[----:B------:R-:W-:Y:S01]  /*e500*/  IMAD.MOV.U32 R55, RZ, RZ, R45 ;  /* 0x000000ffff377224 */ /* 0x000fe200078e002d */
[----:B------:R-:W-:Y:S01]  /*e510*/  F2FP.F16.F32.PACK_AB R45, R129, R131 ;  /* 0x00000083812d723e */ /* 0x000fe200000000ff */
[----:B------:R-:W-:Y:S01]  /*e520*/  IMAD.MOV.U32 R133, RZ, RZ, R134 ;  /* 0x000000ffff857224 */ /* 0x000fe200078e0086 */
[--C-:B------:R-:W-:Y:S02]  /*e530*/  HSET2.LE.AND R39, R52, R81.reuse, PT ;  /* 0x0000005134277233 */ /* 0x100fe40003803000 */
[----:B------:R-:W-:Y:S02]  /*e540*/  LOP3.LUT R44, R44, R45, RZ, 0xc0, !PT ;  /* 0x0000002d2c2c7212 */ /* 0x000fe400078ec0ff */
[--C-:B------:R-:W-:Y:S01]  /*e550*/  HSET2.LE.AND R45, R54, R81.reuse, PT ;  /* 0x00000051362d7233 */ /* 0x100fe20003803000 */
[----:B------:R-:W-:Y:S01]  /*e560*/  IMAD.MOV.U32 R54, RZ, RZ, R55 ;  /* 0x000000ffff367224 */ /* 0x000fe200078e0037 */
[----:B------:R-:W-:Y:S01]  /*e570*/  F2FP.F16.F32.PACK_AB R3, R218, R223 ;  /* 0x000000dfda03723e */ /* 0x000fe200000000ff */
[----:B------:R-:W-:Y:S01]  /*e580*/  IMAD.MOV.U32 R55, RZ, RZ, R47 ;  /* 0x000000ffff377224 */ /* 0x000fe200078e002f */
[----:B------:R-:W-:Y:S02]  /*e590*/  F2FP.F16.F32.PACK_AB R47, R137, R130 ;  /* 0x00000082892f723e */ /* 0x000fe400000000ff */
[----:B------:R-:W-:Y:S02]  /*e5a0*/  LOP3.LUT R39, R39, R3, RZ, 0xc0, !PT ;  /* 0x0000000327277212 */ /* 0x000fe400078ec0ff */
[----:B------:R-:W-:Y:S02]  /*e5b0*/  LOP3.LUT R46, R46, R47, RZ, 0xc0, !PT ;  /* 0x0000002f2e2e7212 */ /* 0x000fe400078ec0ff */
[----:B------:R-:W-:Y:S02]  /*e5c0*/  F2FP.F16.F32.PACK_AB R3, R196, R201 ;  /* 0x000000c9c403723e */ /* 0x000fe400000000ff */
[--C-:B------:R-:W-:Y:S02]  /*e5d0*/  HSET2.LE.AND R47, R54, R81.reuse, PT ;  /* 0x00000051362f7233 */ /* 0x100fe40003803000 */
[--C-:B------:R-:W-:Y:S02]  /*e5e0*/  HSET2.LE.AND R54, R60, R81.reuse, PT ;  /* 0x000000513c367233 */ /* 0x100fe40003803000 */
[----:B------:R-:W-:Y:S02]  /*e5f0*/  LOP3.LUT R37, R37, R3, RZ, 0xc0, !PT ;  /* 0x0000000325257212 */ /* 0x000fe400078ec0ff */
[----:B--2---:R-:W-:Y:S02]  /*e600*/  F2FP.F16.F32.PACK_AB R3, R124, R121 ;  /* 0x000000797c03723e */ /* 0x004fe400000000ff */
[----:B------:R-:W-:Y:S02]  /*e610*/  LOP3.LUT R54, R54, R48, RZ, 0xc0, !PT ;  /* 0x0000003036367212 */ /* 0x000fe400078ec0ff */
[----:B------:R-:W-:Y:S01]  /*e620*/  LOP3.LUT R45, R45, R3, RZ, 0xc0, !PT ;  /* 0x000000032d2d7212 */ /* 0x000fe200078ec0ff */
[-C--:B------:R-:W-:Y:S05]  /*e630*/  HMMA.16816.F32 R4, R36, R40.reuse, R4 ;  /* 0x000000282404723c */ /* 0x080fea0000001804 */
[----:B------:R-:W-:Y:S02]  /*e640*/  F2FP.F16.F32.PACK_AB R3, R128, R125 ;  /* 0x0000007d8003723e */ /* 0x000fe400000000ff */
[--C-:B------:R-:W-:Y:S02]  /*e650*/  HSET2.LE.AND R52, R92, R81.reuse, PT ;  /* 0x000000515c347233 */ /* 0x100fe40003803000 */
[----:B------:R-:W-:Y:S02]  /*e660*/  MUFU.EX2 R92, R170 ;  /* 0x000000aa005c7308 */ /* 0x000fe40000000800 */
[----:B------:R-:W-:Y:S02]  /*e670*/  LOP3.LUT R47, R47, R3, RZ, 0xc0, !PT ;  /* 0x000000032f2f7212 */ /* 0x000fe400078ec0ff */
[--C-:B------:R-:W-:Y:S02]  /*e680*/  HSET2.LE.AND R70, R96, R81.reuse, PT ;  /* 0x0000005160467233 */ /* 0x100fe40003803000 */
[--C-:B------:R-:W-:Y:S02]  /*e690*/  HSET2.LE.AND R66, R85, R81.reuse, PT ;  /* 0x0000005155427233 */ /* 0x100fe40003803000 */
[C---:B------:R-:W-:Y:S01]  /*e6a0*/  LOP3.LUT R3, R56.reuse, 0xffff, RZ, 0xc0, !PT ;  /* 0x0000ffff38037812 */ /* 0x040fe200078ec0ff */
[C---:B------:R-:W-:Y:S04]  /*e6b0*/  HMMA.16816.F32 R8, R44.reuse, R40, R8 ;  /* 0x000000282c08723c */ /* 0x040fe80000001808 */
[----:B------:R-:W-:Y:S02]  /*e6c0*/  SHF.R.U32.HI R3, RZ, 0x8, R3 ;  /* 0x00000008ff037819 */ /* 0x000fe40000011603 */
[-C--:B------:R-:W-:Y:S05]  /*e6d0*/  HMMA.16816.F32 R12, R44, R42.reuse, R12 ;  /* 0x0000002a2c0c723c */ /* 0x080fea000000180c */
[----:B------:R-:W-:Y:S01]  /*e6e0*/  LOP3.LUT R40, R56, 0xff, RZ, 0xc0, !PT ;  /* 0x000000ff38287812 */ /* 0x000fe200078ec0ff */
[C---:B------:R-:W-:Y:S05]  /*e6f0*/  HMMA.16816.F32 R16, R36.reuse, R42, R16 ;  /* 0x0000002a2410723c */ /* 0x040fea0000001810 */
[----:B------:R-:W-:Y:S02]  /*e700*/  PRMT R74, R40, 0x5410, R3 ;  /* 0x00005410284a7816 */ /* 0x000fe40000000003 */
[----:B------:R-:W-:Y:S04]  /*e710*/  SHF.R.U32.HI R40, RZ, 0x18, R56 ;  /* 0x00000018ff287819 */ /* 0x000fe80000011638 */
[----:B------:R-:W-:Y:S02]  /*e720*/  F2FP.F16.F32.PACK_AB R41, R115, R114 ;  /* 0x000000727329723e */ /* 0x000fe400000000ff */
[--C-:B------:R-:W-:Y:S02]  /*e730*/  HSET2.LE.AND R53, R93, R81.reuse, PT ;  /* 0x000000515d357233 */ /* 0x100fe40003803000 */
[----:B------:R-:W-:Y:S01]  /*e740*/  LOP3.LUT R57, R57, R41, RZ, 0xc0, !PT ;  /* 0x0000002939397212 */ /* 0x000fe200078ec0ff */
[----:B------:R-:W1:Y:S01]  /*e750*/  MUFU.EX2 R93, R162 ;  /* 0x000000a2005d7308 */ /* 0x000e620000000800 */
[--C-:B------:R-:W-:Y:S02]  /*e760*/  HSET2.LE.AND R64, R87, R81.reuse, PT ;  /* 0x0000005157407233 */ /* 0x100fe40003803000 */
[--C-:B------:R-:W-:Y:S02]  /*e770*/  HSET2.LE.AND R65, R86, R81.reuse, PT ;  /* 0x0000005156417233 */ /* 0x100fe40003803000 */
[--C-:B------:R-:W-:Y:S02]  /*e780*/  HSET2.LE.AND R74, R74, R81.reuse, PT ;  /* 0x000000514a4a7233 */ /* 0x100fe40003803000 */
[----:B------:R-:W-:Y:S03]  /*e790*/  F2FP.F16.F32.PACK_AB R163, R174, R126 ;  /* 0x0000007eaea3723e */ /* 0x000fe600000000ff */
[----:B------:R-:W-:Y:S01]  /*e7a0*/  MUFU.EX2 R86, R178 ;  /* 0x000000b200567308 */ /* 0x000fe20000000800 */
[----:B------:R-:W-:Y:S09]  /*e7b0*/  LOP3.LUT R163, R83, R163, RZ, 0xc0, !PT ;  /* 0x000000a353a37212 */ /* 0x000ff200078ec0ff */
[----:B------:R-:W-:Y:S01]  /*e7c0*/  MUFU.EX2 R87, R176 ;  /* 0x000000b000577308 */ /* 0x000fe20000000800 */
[----:B---3--:R-:W-:Y:S01]  /*e7d0*/  FFMA.FTZ R60, R0, R49, R55 ;  /* 0x00000031003c7223 */ /* 0x008fe20000010037 */
[--C-:B------:R-:W-:Y:S01]  /*e7e0*/  HSET2.LE.AND R55, R89, R81.reuse, PT ;  /* 0x0000005159377233 */ /* 0x100fe20003803000 */
[----:B------:R-:W2:Y:S01]  /*e7f0*/  LDSM.16.MT88.4 R48, [R204+0x4c00] ;  /* 0x004c0000cc30783b */ /* 0x000ea20000004200 */
[----:B------:R-:W-:Y:S01]  /*e800*/  F2FP.F16.F32.PACK_AB R0, R217, R222 ;  /* 0x000000ded900723e */ /* 0x000fe200000000ff */
[----:B------:R-:W-:Y:S01]  /*e810*/  FADD.FTZ R67, R171, R60 ;  /* 0x0000003cab437221 */ /* 0x000fe20000010000 */
[--C-:B------:R-:W-:Y:S04]  /*e820*/  HSET2.LE.AND R60, R104, R81.reuse, PT ;  /* 0x00000051683c7233 */ /* 0x100fe80003803000 */
[----:B------:R-:W3:Y:S01]  /*e830*/  MUFU.EX2 R89, R190 ;  /* 0x000000be00597308 */ /* 0x000ee20000000800 */
[----:B------:R-:W-:Y:S02]  /*e840*/  LOP3.LUT R55, R55, R0, RZ, 0xc0, !PT ;  /* 0x0000000037377212 */ /* 0x000fe400078ec0ff */
[----:B------:R-:W-:Y:S04]  /*e850*/  F2FP.F16.F32.PACK_AB R0, R243, R246 ;  /* 0x000000f6f300723e */ /* 0x000fe800000000ff */
[----:B------:R-:W-:Y:S02]  /*e860*/  LOP3.LUT R52, R52, R0, RZ, 0xc0, !PT ;  /* 0x0000000034347212 */ /* 0x000fe400078ec0ff */
[----:B------:R-:W-:Y:S02]  /*e870*/  SHF.R.U32.HI R0, RZ, 0x10, R56 ;  /* 0x00000010ff007819 */ /* 0x000fe40000011638 */
[--C-:B------:R-:W-:Y:S02]  /*e880*/  HSET2.LE.AND R56, R61, R81.reuse, PT ;  /* 0x000000513d387233 */ /* 0x100fe40003803000 */
[----:B------:R-:W-:Y:S02]  /*e890*/  LOP3.LUT R3, R0, 0xff, RZ, 0xc0, !PT ;  /* 0x000000ff00037812 */ /* 0x000fe400078ec0ff */
[----:B------:R-:W-:Y:S02]  /*e8a0*/  F2FP.F16.F32.PACK_AB R0, R192, R200 ;  /* 0x000000c8c000723e */ /* 0x000fe400000000ff */
[----:B------:R-:W-:Y:S02]  /*e8b0*/  PRMT R75, R3, 0x5410, R40 ;  /* 0x00005410034b7816 */ /* 0x000fe40000000028 */
[----:B------:R-:W-:Y:S02]  /*e8c0*/  F2FP.F16.F32.PACK_AB R40, R118, R119 ;  /* 0x000000777628723e */ /* 0x000fe400000000ff */
[----:B------:R-:W-:Y:S02]  /*e8d0*/  LOP3.LUT R53, R53, R0, RZ, 0xc0, !PT ;  /* 0x0000000035357212 */ /* 0x000fe400078ec0ff */
[----:B------:R-:W-:Y:S02]  /*e8e0*/  LOP3.LUT R56, R56, R40, RZ, 0xc0, !PT ;  /* 0x0000002838387212 */ /* 0x000fe400078ec0ff */
[----:B------:R-:W4:Y:S01]  /*e8f0*/  LDSM.16.MT88.4 R40, [R139+0x5000] ;  /* 0x005000008b28783b */ /* 0x000f220000004200 */
[----:B------:R-:W-:Y:S02]  /*e900*/  F2FP.F16.F32.PACK_AB R0, R155, R152 ;  /* 0x000000989b00723e */ /* 0x000fe400000000ff */
[----:B------:R-:W-:Y:S02]  /*e910*/  F2FP.F16.F32.PACK_AB R3, R154, R146 ;  /* 0x000000929a03723e */ /* 0x000fe400000000ff */
[----:B------:R-:W-:Y:S02]  /*e920*/  LOP3.LUT R58, R58, R0, RZ, 0xc0, !PT ;  /* 0x000000003a3a7212 */ /* 0x000fe400078ec0ff */
[----:B------:R-:W-:Y:S02]  /*e930*/  LOP3.LUT R59, R59, R3, RZ, 0xc0, !PT ;  /* 0x000000033b3b7212 */ /* 0x000fe400078ec0ff */
[--C-:B------:R-:W-:Y:S01]  /*e940*/  HSET2.LE.AND R0, R103, R81.reuse, PT ;  /* 0x0000005167007233 */ /* 0x100fe20003803000 */
[-C--:B--2---:R-:W-:Y:S04]  /*e950*/  HMMA.16816.F32 R20, R36, R48.reuse, R20 ;  /* 0x000000302414723c */ /* 0x084fe80000001814 */
[----:B------:R-:W-:Y:S02]  /*e960*/  LOP3.LUT R62, R0, R62, RZ, 0xc0, !PT ;  /* 0x0000003e003e7212 */ /* 0x000fe400078ec0ff */
[----:B------:R-:W-:Y:S01]  /*e970*/  F2FP.F16.F32.PACK_AB R0, R198, R203 ;  /* 0x000000cbc600723e */ /* 0x000fe200000000ff */
[C---:B------:R-:W-:Y:S04]  /*e980*/  HMMA.16816.F32 R24, R44.reuse, R48, R24 ;  /* 0x000000302c18723c */ /* 0x040fe80000001818 */
[----:B------:R-:W-:Y:S02]  /*e990*/  LOP3.LUT R63, R63, R0, RZ, 0xc0, !PT ;  /* 0x000000003f3f7212 */ /* 0x000fe400078ec0ff */
[-C--:B------:R-:W-:Y:S05]  /*e9a0*/  HMMA.16816.F32 R28, R44, R50.reuse, R28 ;  /* 0x000000322c1c723c */ /* 0x080fea000000181c */
[----:B------:R-:W-:Y:S01]  /*e9b0*/  F2FP.F16.F32.PACK_AB R3, R242, R245 ;  /* 0x000000f5f203723e */ /* 0x000fe200000000ff */
[----:B------:R-:W-:Y:S01]  /*e9c0*/  HMMA.16816.F32 R32, R36, R50, R32 ;  /* 0x000000322420723c */ /* 0x000fe20000001820 */
[----:B------:R-:W2:Y:S04]  /*e9d0*/  LDSM.16.MT88.4 R36, [R204+0x5000] ;  /* 0x00500000cc24783b */ /* 0x000ea80000004200 */
[----:B------:R-:W-:Y:S02]  /*e9e0*/  F2FP.F16.F32.PACK_AB R44, R112, R116 ;  /* 0x00000074702c723e */ /* 0x000fe400000000ff */
[----:B------:R-:W-:Y:S01]  /*e9f0*/  F2FP.F16.F32.PACK_AB R45, R239, R244 ;  /* 0x000000f4ef2d723e */ /* 0x000fe200000000ff */
[----:B------:R-:W-:Y:S01]  /*ea00*/  FADD.FTZ R50, R188, R71 ;  /* 0x00000047bc327221 */ /* 0x000fe20000010000 */
[-C--:B----4-:R-:W-:Y:S05]  /*ea10*/  HMMA.16816.F32 R4, R52, R40.reuse, R4 ;  /* 0x000000283404723c */ /* 0x090fea0000001804 */
[----:B------:R-:W-:Y:S01]  /*ea20*/  LOP3.LUT R66, R66, R44, RZ, 0xc0, !PT ;  /* 0x0000002c42427212 */ /* 0x000fe200078ec0ff */
[C---:B------:R-:W-:Y:S05]  /*ea30*/  HMMA.16816.F32 R8, R56.reuse, R40, R8 ;  /* 0x000000283808723c */ /* 0x040fea0000001808 */
[----:B------:R-:W-:Y:S01]  /*ea40*/  LOP3.LUT R70, R70, R45, RZ, 0xc0, !PT ;  /* 0x0000002d46467212 */ /* 0x000fe200078ec0ff */
[-C--:B------:R-:W-:Y:S01]  /*ea50*/  HMMA.16816.F32 R12, R56, R42.reuse, R12 ;  /* 0x0000002a380c723c */ /* 0x080fe2000000180c */
[----:B------:R-:W4:Y:S04]  /*ea60*/  LDSM.16.MT88.4 R44, [R139+0x5400] ;  /* 0x005400008b2c783b */ /* 0x000f280000004200 */
[----:B------:R-:W-:Y:S01]  /*ea70*/  FADD.FTZ R41, R225, R67 ;  /* 0x00000043e1297221 */ /* 0x000fe20000010000 */
[C---:B------:R-:W-:Y:S05]  /*ea80*/  HMMA.16816.F32 R16, R52.reuse, R42, R16 ;  /* 0x0000002a3410723c */ /* 0x040fea0000001810 */
[----:B------:R-:W-:Y:S01]  /*ea90*/  F2FP.F16.F32.PACK_AB R0, R147, R117 ;  /* 0x000000759300723e */ /* 0x000fe200000000ff */
[----:B------:R-:W-:Y:S01]  /*eaa0*/  FADD.FTZ R40, R189, R68 ;  /* 0x00000044bd287221 */ /* 0x000fe20000010000 */
[----:B------:R-:W-:Y:S01]  /*eab0*/  LOP3.LUT R60, R60, R3, RZ, 0xc0, !PT ;  /* 0x000000033c3c7212 */ /* 0x000fe200078ec0ff */
[----:B------:R-:W-:Y:S03]  /*eac0*/  FADD.FTZ R50, R227, R50 ;  /* 0x00000032e3327221 */ /* 0x000fe60000010000 */
[--C-:B------:R-:W-:Y:S01]  /*ead0*/  HSET2.LE.AND R61, R108, R81.reuse, PT ;  /* 0x000000516c3d7233 */ /* 0x100fe20003803000 */
[-C--:B--2---:R-:W-:Y:S03]  /*eae0*/  HMMA.16816.F32 R20, R52, R36.reuse, R20 ;  /* 0x000000243414723c */ /* 0x084fe60000001814 */
[----:B------:R-:W-:Y:S01]  /*eaf0*/  LOP3.LUT R64, R64, R0, RZ, 0xc0, !PT ;  /* 0x0000000040407212 */ /* 0x000fe200078ec0ff */
[----:B------:R-:W-:Y:S01]  /*eb00*/  FADD.FTZ R40, R175, R40 ;  /* 0x00000028af287221 */ /* 0x000fe20000010000 */
[----:B------:R-:W-:Y:S01]  /*eb10*/  F2FP.F16.F32.PACK_AB R48, R185, R195 ;  /* 0x000000c3b930723e */ /* 0x000fe200000000ff */
[C---:B------:R-:W-:Y:S05]  /*eb20*/  HMMA.16816.F32 R24, R56.reuse, R36, R24 ;  /* 0x000000243818723c */ /* 0x040fea0000001818 */
[----:B------:R-:W-:Y:S01]  /*eb30*/  F2FP.F16.F32.PACK_AB R3, R145, R113 ;  /* 0x000000719103723e */ /* 0x000fe200000000ff */
[-C--:B------:R-:W-:Y:S01]  /*eb40*/  HMMA.16816.F32 R28, R56, R38.reuse, R28 ;  /* 0x00000026381c723c */ /* 0x080fe2000000181c */
[----:B------:R-:W-:Y:S04]  /*eb50*/  MUFU.EX2 R56, R184 ;  /* 0x000000b800387308 */ /* 0x000fe80000000800 */
[--C-:B------:R-:W-:Y:S01]  /*eb60*/  HSET2.LE.AND R0, R88, R81.reuse, PT ;  /* 0x0000005158007233 */ /* 0x100fe20003803000 */
[----:B------:R-:W-:Y:S05]  /*eb70*/  HMMA.16816.F32 R32, R52, R38, R32 ;  /* 0x000000263420723c */ /* 0x000fea0000001820 */
[----:B------:R1:W-:Y:S01]  /*eb80*/  MUFU.EX2 R55, R142 ;  /* 0x0000008e00377308 */ /* 0x0003e20000000800 */
[----:B------:R-:W-:Y:S01]  /*eb90*/  F2FP.F16.F32.PACK_AB R67, R95, R94 ;  /* 0x0000005e5f43723e */ /* 0x000fe200000000ff */
[----:B------:R-:W-:Y:S01]  /*eba0*/  FADD.FTZ R51, R215, R69 ;  /* 0x00000045d7337221 */ /* 0x000fe20000010000 */
[----:B------:R-:W-:Y:S03]  /*ebb0*/  LOP3.LUT R61, R61, R48, RZ, 0xc0, !PT ;  /* 0x000000303d3d7212 */ /* 0x000fe600078ec0ff */
[----:B------:R-:W-:Y:S04]  /*ebc0*/  LOP3.LUT R65, R65, R3, RZ, 0xc0, !PT ;  /* 0x0000000341417212 */ /* 0x000fe800078ec0ff */
[----:B------:R-:W2:Y:S01]  /*ebd0*/  MUFU.EX2 R88, R191 ;  /* 0x000000bf00587308 */ /* 0x000ea20000000800 */
[--C-:B------:R-:W-:Y:S01]  /*ebe0*/  HSET2.LE.AND R3, R102, R81.reuse, PT ;  /* 0x0000005166037233 */ /* 0x100fe20003803000 */
[-C--:B----4-:R-:W-:Y:S05]  /*ebf0*/  HMMA.16816.F32 R4, R60, R44.reuse, R4 ;  /* 0x0000002c3c04723c */ /* 0x090fea0000001804 */
[--C-:B------:R-:W-:Y:S02]  /*ec00*/  HSET2.LE.AND R48, R98, R81.reuse, PT ;  /* 0x0000005162307233 */ /* 0x100fe40003803000 */
[--C-:B------:R-:W-:Y:S04]  /*ec10*/  HSET2.LE.AND R49, R97, R81.reuse, PT ;  /* 0x0000005161317233 */ /* 0x100fe80003803000 */
[--C-:B------:R-:W-:Y:S02]  /*ec20*/  HSET2.LE.AND R75, R75, R81.reuse, PT ;  /* 0x000000514b4b7233 */ /* 0x100fe40003803000 */
[----:B------:R-:W-:Y:S01]  /*ec30*/  HSET2.LE.AND R81, R84, R81, PT ;  /* 0x0000005154517233 */ /* 0x000fe20003803000 */
[----:B------:R-:W-:Y:S01]  /*ec40*/  FADD.FTZ R84, R183, R40 ;  /* 0x00000028b7547221 */ /* 0x000fe20000010000 */
[----:B------:R-:W-:Y:S01]  /*ec50*/  LOP3.LUT R67, R0, R67, RZ, 0xc0, !PT ;  /* 0x0000004300437212 */ /* 0x000fe200078ec0ff */
[----:B------:R-:W-:Y:S01]  /*ec60*/  FADD.FTZ R0, R180, R41 ;  /* 0x00000029b4007221 */ /* 0x000fe20000010000 */
[----:B------:R-:W-:Y:S01]  /*ec70*/  F2FP.F16.F32.PACK_AB R71, R197, R202 ;  /* 0x000000cac547723e */ /* 0x000fe200000000ff */
[----:B------:R-:W4:Y:S01]  /*ec80*/  LDSM.16.MT88.4 R40, [R204+0x5400] ;  /* 0x00540000cc28783b */ /* 0x000f220000004200 */
[----:B------:R-:W-:Y:S01]  /*ec90*/  FADD.FTZ R37, R219, R84 ;  /* 0x00000054db257221 */ /* 0x000fe20000010000 */
[----:B------:R-:W-:Y:S02]  /*eca0*/  F2FP.F16.F32.PACK_AB R68, R240, R241 ;  /* 0x000000f1f044723e */ /* 0x000fe400000000ff */
[C---:B------:R-:W-:Y:S04]  /*ecb0*/  HMMA.16816.F32 R8, R64.reuse, R44, R8 ;  /* 0x0000002c4008723c */ /* 0x040fe80000001808 */
[----:B------:R-:W-:Y:S01]  /*ecc0*/  FADD.FTZ R53, R187, R37 ;  /* 0x00000025bb357221 */ /* 0x000fe20000010000 */
[----:B------:R-:W-:Y:S01]  /*ecd0*/  LOP3.LUT R71, R3, R71, RZ, 0xc0, !PT ;  /* 0x0000004703477212 */ /* 0x000fe200078ec0ff */
[-C--:B------:R-:W-:Y:S05]  /*ece0*/  HMMA.16816.F32 R12, R64, R46.reuse, R12 ;  /* 0x0000002e400c723c */ /* 0x080fea000000180c */
[----:B------:R-:W-:Y:S01]  /*ecf0*/  FADD.FTZ R3, R177, R51 ;  /* 0x00000033b1037221 */ /* 0x000fe20000010000 */
[C---:B------:R-:W-:Y:S05]  /*ed00*/  HMMA.16816.F32 R16, R60.reuse, R46, R16 ;  /* 0x0000002e3c10723c */ /* 0x040fea0000001810 */
[----:B------:R-:W-:Y:S01]  /*ed10*/  LOP3.LUT R68, R48, R68, RZ, 0xc0, !PT ;  /* 0x0000004430447212 */ /* 0x000fe200078ec0ff */
[----:B------:R-:W-:Y:S01]  /*ed20*/  FADD.FTZ R48, R181, R50 ;  /* 0x00000032b5307221 */ /* 0x000fe20000010000 */
[----:B------:R-:W-:Y:S01]  /*ed30*/  FADD.FTZ R85, R182, R3 ;  /* 0x00000003b6557221 */ /* 0x000fe20000010000 */
[----:B------:R-:W-:Y:S03]  /*ed40*/  FADD.FTZ R3, R216, R0 ;  /* 0x00000000d8037221 */ /* 0x000fe60000010000 */
[----:B------:R-:W-:Y:S01]  /*ed50*/  FADD.FTZ R36, R199, R48 ;  /* 0x00000030c7247221 */ /* 0x000fe20000010000 */
[----:B------:R-:W-:Y:S01]  /*ed60*/  FADD.FTZ R44, R140, R53 ;  /* 0x000000358c2c7221 */ /* 0x000fe20000010000 */
[----:B------:R-:W-:Y:S01]  /*ed70*/  F2FP.F16.F32.PACK_AB R69, R229, R226 ;  /* 0x000000e2e545723e */ /* 0x000fe200000000ff */
[----:B------:R-:W-:Y:S01]  /*ed80*/  FADD.FTZ R0, R220, R85 ;  /* 0x00000055dc007221 */ /* 0x000fe20000010000 */
[----:B------:R-:W-:Y:S01]  /*ed90*/  FADD.FTZ R52, R186, R36 ;  /* 0x00000024ba347221 */ /* 0x000fe20000010000 */
[----:B------:R-:W-:Y:S01]  /*eda0*/  FADD.FTZ R44, R193, R44 ;  /* 0x0000002cc12c7221 */ /* 0x000fe20000010000 */
[----:B------:R-:W3:Y:S01]  /*edb0*/  LDSM.16.MT88.4 R36, [R139+0x5800] ;  /* 0x005800008b24783b */ /* 0x000ee20000004200 */
[----:B------:R-:W-:Y:S01]  /*edc0*/  LOP3.LUT R69, R49, R69, RZ, 0xc0, !PT ;  /* 0x0000004531457212 */ /* 0x000fe200078ec0ff */
[----:B------:R-:W-:Y:S01]  /*edd0*/  FADD.FTZ R45, R168, R52 ;  /* 0x00000034a82d7221 */ /* 0x000fe20000010000 */
[----:B------:R-:W-:Y:S01]  /*ede0*/  FADD.FTZ R52, R161, R44 ;  /* 0x0000002ca1347221 */ /* 0x000fe20000010000 */
[----:B------:R-:W-:Y:S01]  /*edf0*/  F2FP.F16.F32.PACK_AB R50, R224, R194 ;  /* 0x000000c2e032723e */ /* 0x000fe200000000ff */
[----:B------:R-:W-:Y:S01]  /*ee00*/  FADD.FTZ R3, R179, R3 ;  /* 0x00000003b3037221 */ /* 0x000fe20000010000 */
[----:B------:R-:W-:Y:S01]  /*ee10*/  FADD.FTZ R45, R221, R45 ;  /* 0x0000002ddd2d7221 */ /* 0x000fe20000010000 */
[-C--:B----4-:R-:W-:Y:S03]  /*ee20*/  HMMA.16816.F32 R20, R60, R40.reuse, R20 ;  /* 0x000000283c14723c */ /* 0x090fe60000001814 */
[----:B------:R-:W-:Y:S01]  /*ee30*/  FADD.FTZ R54, R169, R0 ;  /* 0x00000000a9367221 */ /* 0x000fe20000010000 */
[----:B------:R-:W-:Y:S01]  /*ee40*/  FADD.FTZ R0, R143, R3 ;  /* 0x000000038f007221 */ /* 0x000fe20000010000 */
[----:B------:R-:W-:Y:S01]  /*ee50*/  FADD.FTZ R53, R208, R45 ;  /* 0x0000002dd0357221 */ /* 0x000fe20000010000 */
[C---:B------:R-:W-:Y:S01]  /*ee60*/  HMMA.16816.F32 R24, R64.reuse, R40, R24 ;  /* 0x000000284018723c */ /* 0x040fe20000001818 */
[----:B------:R-:W4:Y:S04]  /*ee70*/  LDSM.16.MT88.4 R44, [R204+0x5800] ;  /* 0x00580000cc2c783b */ /* 0x000f280000004200 */
[----:B------:R-:W-:Y:S01]  /*ee80*/  FADD.FTZ R0, R141, R0 ;  /* 0x000000008d007221 */ /* 0x000fe20000010000 */
[-C--:B------:R-:W-:Y:S03]  /*ee90*/  HMMA.16816.F32 R28, R64, R42.reuse, R28 ;  /* 0x0000002a401c723c */ /* 0x080fe6000000181c */
[----:B------:R1:W5:Y:S02]  /*eea0*/  LDL.LU R208, [R1+0x60] ;  /* 0x0000600001d07983 */ /* 0x0003640000300800 */
[----:B------:R-:W-:Y:S01]  /*eeb0*/  FADD.FTZ R0, R148, R0 ;  /* 0x0000000094007221 */ /* 0x000fe20000010000 */
[----:B------:R-:W-:Y:S05]  /*eec0*/  HMMA.16816.F32 R32, R60, R42, R32 ;  /* 0x0000002a3c20723c */ /* 0x000fea0000001820 */
[----:B------:R-:W-:Y:S01]  /*eed0*/  FADD.FTZ R3, R165, R54 ;  /* 0x00000036a5037221 */ /* 0x000fe20000010000 */
[----:B------:R-:W-:Y:S01]  /*eee0*/  FADD.FTZ R41, R150, R0 ;  /* 0x0000000096297221 */ /* 0x000fe20000010000 */
[----:B------:R-:W-:Y:S01]  /*eef0*/  FADD.FTZ R0, R207, R53 ;  /* 0x00000035cf007221 */ /* 0x000fe20000010000 */
[----:B------:R-:W-:Y:S01]  /*ef00*/  F2FP.F16.F32.PACK_AB R51, R111, R110 ;  /* 0x0000006e6f33723e */ /* 0x000fe200000000ff */
[----:B------:R1:W5:Y:S02]  /*ef10*/  LDL.LU R207, [R1+0x5c] ;  /* 0x00005c0001cf7983 */ /* 0x0003640000300800 */
[----:B------:R-:W-:Y:S01]  /*ef20*/  FADD.FTZ R3, R160, R3 ;  /* 0x00000003a0037221 */ /* 0x000fe20000010000 */
[----:B------:R-:W-:Y:S01]  /*ef30*/  FADD.FTZ R42, R149, R41 ;  /* 0x00000029952a7221 */ /* 0x000fe20000010000 */
[----:B------:R-:W-:Y:S01]  /*ef40*/  FADD.FTZ R41, R205, R0 ;  /* 0x00000000cd297221 */ /* 0x000fe20000010000 */
[----:B------:R-:W-:Y:S01]  /*ef50*/  F2FP.F16.F32.PACK_AB R48, R238, R230 ;  /* 0x000000e6ee30723e */ /* 0x000fe200000000ff */
[-C--:B---3--:R-:W-:Y:S05]  /*ef60*/  HMMA.16816.F32 R4, R68, R36.reuse, R4 ;  /* 0x000000244404723c */ /* 0x088fea0000001804 */
[----:B------:R-:W-:Y:S01]  /*ef70*/  FADD.FTZ R40, R157, R3 ;  /* 0x000000039d287221 */ /* 0x000fe20000010000 */
[----:B------:R-:W-:Y:S01]  /*ef80*/  FADD.FTZ R3, R206, R52 ;  /* 0x00000034ce037221 */ /* 0x000fe20000010000 */
[----:B------:R-:W-:Y:S01]  /*ef90*/  F2FP.F16.F32.PACK_AB R49, R107, R106 ;  /* 0x0000006a6b31723e */ /* 0x000fe200000000ff */
[----:B------:R3:W5:Y:S03]  /*efa0*/  LDL.LU R206, [R1+0x58] ;  /* 0x0000580001ce7983 */ /* 0x0007660000300800 */
[----:B------:R-:W-:Y:S01]  /*efb0*/  FADD.FTZ R0, R138, R3 ;  /* 0x000000038a007221 */ /* 0x000fe20000010000 */
[----:B------:R3:W5:Y:S01]  /*efc0*/  LDL.LU R205, [R1+0x54] ;  /* 0x0000540001cd7983 */ /* 0x0007620000300800 */
[----:B------:R-:W-:Y:S01]  /*efd0*/  LOP3.LUT R50, R72, R50, RZ, 0xc0, !PT ;  /* 0x0000003248327212 */ /* 0x000fe200078ec0ff */
[----:B------:R-:W-:Y:S01]  /*efe0*/  FADD.FTZ R42, R151, R42 ;  /* 0x0000002a972a7221 */ /* 0x000fe20000010000 */
[----:B------:R-:W-:Y:S01]  /*eff0*/  LOP3.LUT R51, R73, R51, RZ, 0xc0, !PT ;  /* 0x0000003349337212 */ /* 0x000fe200078ec0ff */
[----:B------:R3:W5:Y:S01]  /*f000*/  LDL.LU R138, [R1+0x50] ;  /* 0x00005000018a7983 */ /* 0x0007620000300800 */
[----:B------:R-:W-:Y:S01]  /*f010*/  LOP3.LUT R48, R74, R48, RZ, 0xc0, !PT ;  /* 0x000000304a307212 */ /* 0x000fe200078ec0ff */
[----:B------:R-:W-:Y:S01]  /*f020*/  FADD.FTZ R40, R164, R40 ;  /* 0x00000028a4287221 */ /* 0x000fe20000010000 */
[----:B------:R-:W-:Y:S01]  /*f030*/  LOP3.LUT R49, R75, R49, RZ, 0xc0, !PT ;  /* 0x000000314b317212 */ /* 0x000fe200078ec0ff */
[----:B------:R-:W3:Y:S01]  /*f040*/  LDSM.16.MT88.4 R148, [R139+0x5c00] ;  /* 0x005c00008b94783b */ /* 0x000ee20000004200 */
[----:B------:R-:W-:Y:S01]  /*f050*/  FADD.FTZ R41, R249, R41 ;  /* 0x00000029f9297221 */ /* 0x000fe20000010000 */
[----:B------:R-:W-:Y:S01]  /*f060*/  FADD.FTZ R3, R156, R40 ;  /* 0x000000289c037221 */ /* 0x000fe20000010000 */
[----:B------:R-:W-:Y:S01]  /*f070*/  FADD.FTZ R40, R201, R0 ;  /* 0x00000000c9287221 */ /* 0x000fe20000010000 */
[----:B-1----:R-:W-:Y:S02]  /*f080*/  F2FP.F16.F32.PACK_AB R142, R92, R93 ;  /* 0x0000005d5c8e723e */ /* 0x002fe400000000ff */
[C---:B------:R-:W-:Y:S04]  /*f090*/  HMMA.16816.F32 R8, R48.reuse, R36, R8 ;  /* 0x000000243008723c */ /* 0x040fe80000001808 */
[----:B------:R-:W-:Y:S01]  /*f0a0*/  LOP3.LUT R142, R76, R142, RZ, 0xc0, !PT ;  /* 0x0000008e4c8e7212 */ /* 0x000fe200078ec0ff */
[----:B------:R-:W-:Y:S01]  /*f0b0*/  FADD.FTZ R0, R131, R3 ;  /* 0x0000000383007221 */ /* 0x000fe20000010000 */
[-C--:B------:R-:W-:Y:S05]  /*f0c0*/  HMMA.16816.F32 R12, R48, R38.reuse, R12 ;  /* 0x00000026300c723c */ /* 0x080fea000000180c */
[----:B------:R-:W-:Y:S01]  /*f0d0*/  FADD.FTZ R37, R247, R41 ;  /* 0x00000029f7257221 */ /* 0x000fe20000010000 */
[C---:B------:R-:W-:Y:S05]  /*f0e0*/  HMMA.16816.F32 R16, R68.reuse, R38, R16 ;  /* 0x000000264410723c */ /* 0x040fea0000001810 */
        /* <DEDUP_REMOVED lines=8> */
[----:B------:R-:W-:Y:S01]  /*f170*/  F2FP.F16.F32.PACK_AB R143, R90, R91 ;  /* 0x0000005b5a8f723e */ /* 0x000fe200000000ff */
[----:B------:R-:W-:Y:S01]  /*f180*/  FADD.FTZ R38, R218, R36 ;  /* 0x00000024da267221 */ /* 0x000fe20000010000 */
[----:B------:R-:W-:Y:S01]  /*f190*/  FADD.FTZ R37, R137, R37 ;  /* 0x0000002589257221 */ /* 0x000fe20000010000 */
[C---:B------:R-:W-:Y:S04]  /*f1a0*/  HMMA.16816.F32 R24, R48.reuse, R44, R24 ;  /* 0x0000002c3018723c */ /* 0x040fe80000001818 */
[----:B------:R-:W-:Y:S01]  /*f1b0*/  FADD.FTZ R41, R119, R37 ;  /* 0x0000002577297221 */ /* 0x000fe20000010000 */
[----:B------:R-:W-:Y:S01]  /*f1c0*/  FADD.FTZ R0, R125, R3 ;  /* 0x000000037d007221 */ /* 0x000fe20000010000 */
[----:B------:R-:W-:Y:S01]  /*f1d0*/  FADD.FTZ R3, R252, R40 ;  /* 0x00000028fc037221 */ /* 0x000fe20000010000 */
[----:B------:R-:W-:Y:S01]  /*f1e0*/  LOP3.LUT R143, R77, R143, RZ, 0xc0, !PT ;  /* 0x0000008f4d8f7212 */ /* 0x000fe200078ec0ff */
[-C--:B------:R-:W-:Y:S03]  /*f1f0*/  HMMA.16816.F32 R28, R48, R46.reuse, R28 ;  /* 0x0000002e301c723c */ /* 0x080fe6000000181c */
[----:B------:R-:W-:Y:S01]  /*f200*/  FADD.FTZ R36, R128, R0 ;  /* 0x0000000080247221 */ /* 0x000fe20000010000 */
[----:B------:R-:W-:Y:S01]  /*f210*/  FADD.FTZ R0, R246, R3 ;  /* 0x00000003f6007221 */ /* 0x000fe20000010000 */
[----:B------:R-:W-:Y:S01]  /*f220*/  FADD.FTZ R3, R200, R38 ;  /* 0x00000026c8037221 */ /* 0x000fe20000010000 */
[----:B------:R-:W-:Y:S05]  /*f230*/  HMMA.16816.F32 R32, R68, R46, R32 ;  /* 0x0000002e4420723c */ /* 0x000fea0000001820 */
[----:B------:R-:W-:Y:S01]  /*f240*/  FADD.FTZ R40, R114, R36 ;  /* 0x0000002472287221 */ /* 0x000fe20000010000 */
[----:B------:R-:W-:Y:S01]  /*f250*/  FADD.FTZ R42, R243, R0 ;  /* 0x00000000f32a7221 */ /* 0x000fe20000010000 */
[----:B------:R-:W1:Y:S01]  /*f260*/  LDSM.16.MT88.4 R36, [R204+0x5c00] ;  /* 0x005c0000cc24783b */ /* 0x000e620000004200 */
[----:B------:R-:W-:Y:S03]  /*f270*/  F2FP.F16.F32.PACK_AB R140, R173, R89 ;  /* 0x00000059ad8c723e */ /* 0x000fe600000000ff */
[----:B------:R-:W-:Y:S01]  /*f280*/  FADD.FTZ R42, R153, R42 ;  /* 0x0000002a992a7221 */ /* 0x000fe20000010000 */
[----:B------:R-:W-:Y:S01]  /*f290*/  LOP3.LUT R140, R78, R140, RZ, 0xc0, !PT ;  /* 0x0000008c4e8c7212 */ /* 0x000fe200078ec0ff */
[----:B------:R-:W-:Y:S01]  /*f2a0*/  FADD.FTZ R0, R192, R3 ;  /* 0x00000003c0007221 */ /* 0x000fe20000010000 */
[----:B--2---:R-:W-:Y:S01]  /*f2b0*/  F2FP.F16.F32.PACK_AB R141, R172, R88 ;  /* 0x00000058ac8d723e */ /* 0x004fe200000000ff */
[----:B------:R-:W-:Y:S01]  /*f2c0*/  FADD.FTZ R3, R118, R41 ;  /* 0x0000002976037221 */ /* 0x000fe20000010000 */
[----:B------:R-:W-:Y:S01]  /*f2d0*/  FADD.FTZ R40, R115, R40 ;  /* 0x0000002873287221 */ /* 0x000fe20000010000 */
[----:B------:R-:W-:Y:S01]  /*f2e0*/  FADD.FTZ R0, R222, R0 ;  /* 0x00000000de007221 */ /* 0x000fe20000010000 */
[----:B------:R-:W-:Y:S01]  /*f2f0*/  LOP3.LUT R141, R79, R141, RZ, 0xc0, !PT ;  /* 0x0000008d4f8d7212 */ /* 0x000fe200078ec0ff */
[----:B------:R-:W-:Y:S01]  /*f300*/  FADD.FTZ R3, R152, R3 ;  /* 0x0000000398037221 */ /* 0x000fe20000010000 */
[----:B------:R-:W-:Y:S01]  /*f310*/  FADD.FTZ R40, R146, R40 ;  /* 0x0000002892287221 */ /* 0x000fe20000010000 */
[----:B------:R-:W-:Y:S01]  /*f320*/  FADD.FTZ R41, R217, R0 ;  /* 0x00000000d9297221 */ /* 0x000fe20000010000 */
[----:B------:R-:W-:Y:S01]  /*f330*/  FADD.FTZ R42, R251, R42 ;  /* 0x0000002afb2a7221 */ /* 0x000fe20000010000 */
[----:B------:R-:W-:Y:S01]  /*f340*/  FADD.FTZ R0, R155, R3 ;  /* 0x000000039b007221 */ /* 0x000fe20000010000 */
[----:B------:R-:W-:Y:S01]  /*f350*/  FADD.FTZ R3, R154, R40 ;  /* 0x000000289a037221 */ /* 0x000fe20000010000 */
[----:B------:R-:W-:Y:S01]  /*f360*/  FADD.FTZ R41, R195, R41 ;  /* 0x00000029c3297221 */ /* 0x000fe20000010000 */
[-C--:B---3--:R-:W-:Y:S05]  /*f370*/  HMMA.16816.F32 R152, R140, R148.reuse, R4 ;  /* 0x000000948c98723c */ /* 0x088fea0000001804 */
        /* <DEDUP_REMOVED lines=12> */
[----:B------:R-:W-:Y:S02]  /*f440*/  IMAD.MOV.U32 R137, RZ, RZ, R2 ;  /* 0x000000ffff897224 */ /* 0x000fe400078e0002 */
        /* <DEDUP_REMOVED lines=16> */
[----:B------:R-:W-:Y:S01]  /*f550*/  LOP3.LUT R160, R80, R160, RZ, 0xc0, !PT ;  /* 0x000000a050a07212 */ /* 0x000fe200078ec0ff */
[----:B------:R-:W-:Y:S01]  /*f560*/  FADD.FTZ R5, R194, R4 ;  /* 0x00000004c2057221 */ /* 0x000fe20000010000 */
[----:B------:R-:W-:Y:S01]  /*f570*/  LOP3.LUT R161, R81, R161, RZ, 0xc0, !PT ;  /* 0x000000a151a17212 */ /* 0x000fe200078ec0ff */
        /* <DEDUP_REMOVED lines=11> */
[-C--:B------:R-:W-:Y:S05]  /*f630*/  HMMA.16816.F32 R168, R160, R150.reuse, R12 ;  /* 0x00000096a0a8723c */ /* 0x080fea000000180c */
[----:B------:R-:W-:Y:S01]  /*f640*/  FADD.FTZ R5, R93, R5 ;  /* 0x000000055d057221 */ /* 0x000fe20000010000 */
[C---:B------:R-:W-:Y:S05]  /*f650*/  HMMA.16816.F32 R148, R140.reuse, R150, R16 ;  /* 0x000000968c94723c */ /* 0x040fea0000001810 */
[----:B------:R-:W-:Y:S01]  /*f660*/  FADD.FTZ R6, R172, R0 ;  /* 0x00000000ac067221 */ /* 0x000fe20000010000 */
[-C--:B-1----:R-:W-:Y:S05]  /*f670*/  HMMA.16816.F32 R144, R140, R36.reuse, R20 ;  /* 0x000000248c90723c */ /* 0x082fea0000001814 */
[----:B------:R-:W-:Y:S01]  /*f680*/  FADD.FTZ R4, R122, R4 ;  /* 0x000000047a047221 */ /* 0x000fe20000010000 */
[C---:B------:R-:W-:Y:S05]  /*f690*/  HMMA.16816.F32 R156, R160.reuse, R36, R24 ;  /* 0x00000024a09c723c */ /* 0x040fea0000001818 */
[----:B------:R-:W-:Y:S01]  /*f6a0*/  FADD.FTZ R7, R92, R5 ;  /* 0x000000055c077221 */ /* 0x000fe20000010000 */
[----:B------:R-:W-:Y:S01]  /*f6b0*/  FADD.FTZ R6, R91, R6 ;  /* 0x000000065b067221 */ /* 0x000fe20000010000 */
[----:B------:R-:W-:Y:S01]  /*f6c0*/  FADD.FTZ R3, R86, R3 ;  /* 0x0000000356037221 */ /* 0x000fe20000010000 */
[----:B------:R-:W-:Y:S01]  /*f6d0*/  FADD.FTZ R0, R123, R4 ;  /* 0x000000047b007221 */ /* 0x000fe20000010000 */
[-C--:B------:R-:W-:Y:S01]  /*f6e0*/  HMMA.16816.F32 R160, R160, R38.reuse, R28 ;  /* 0x00000026a0a0723c */ /* 0x080fe2000000181c */
[----:B------:R-:W-:Y:S02]  /*f6f0*/  STL [R1], R7 ;  /* 0x0000000701007387 */ /* 0x000fe40000100800 */
[----:B------:R-:W-:Y:S01]  /*f700*/  FADD.FTZ R5, R90, R6 ;  /* 0x000000065a057221 */ /* 0x000fe20000010000 */
[----:B------:R-:W-:Y:S01]  /*f710*/  FADD.FTZ R4, R56, R3 ;  /* 0x0000000338047221 */ /* 0x000fe20000010000 */
[----:B------:R-:W-:Y:S01]  /*f720*/  FADD.FTZ R3, R126, R0 ;  /* 0x000000007e037221 */ /* 0x000fe20000010000 */
[----:B------:R-:W-:Y:S02]  /*f730*/  HMMA.16816.F32 R140, R140, R38, R32 ;  /* 0x000000268c8c723c */ /* 0x000fe40000001820 */
[----:B------:R-:W-:Y:S03]  /*f740*/  STL [R1+0x18], R5 ;  /* 0x0000180501007387 */ /* 0x000fe60000100800 */
[----:B------:R-:W-:Y:S01]  /*f750*/  FADD.FTZ R4, R55, R4 ;  /* 0x0000000437047221 */ /* 0x000fe20000010000 */
[----:B------:R-:W-:Y:S01]  /*f760*/  FADD.FTZ R3, R174, R3 ;  /* 0x00000003ae037221 */ /* 0x000fe20000010000 */
[----:B------:R-:W-:Y:S03]  /*f770*/  IADD3 R0, R228, -0x1, RZ ;  /* 0xffffffffe4007810 */ /* 0x000fe60007ffe0ff */
[----:B------:R-:W-:Y:S02]  /*f780*/  STL [R1+0x1c], R4 ;  /* 0x00001c0401007387 */ /* 0x000fe40000100800 */
[----:B------:R-:W-:Y:S02]  /*f790*/  IMAD.MOV.U32 R228, RZ, RZ, R0 ;  /* 0x000000ffffe47224 */ /* 0x000fe400078e0000 */
[----:B------:R1:W-:Y:S01]  /*f7a0*/  STL [R1+0x28], R3 ;  /* 0x0000280301007387 */ /* 0x0003e20000100800 */
[----:B------:R-:W-:Y:S02]  /*f7b0*/  IMAD.MOV.U32 R0, RZ, RZ, R136 ;  /* 0x000000ffff007224 */ /* 0x000fe400078e0088 */
[----:B-1----:R-:W-:Y:S01]  /*f7c0*/  IMAD.MOV.U32 R3, RZ, RZ, R135 ;  /* 0x000000ffff037224 */ /* 0x002fe200078e0087 */
[----:B------:R-:W-:Y:S06]  /*f7d0*/  @P2 BRA `(.L_x_339) ;  /* 0xffffff9400d02947 */ /* 0x000fec000383ffff */
.L_x_338:
[----:B------:R-:W2:Y:S01]  /*f7e0*/  LDL.LU R9, [R1] ;  /* 0x0000000001097983 */ /* 0x000ea20000300800 */
[----:B------:R-:W-:-:S03]  /*f7f0*/  ULDC UR4, c[0x0][0x38c] ;  /* 0x0000e30000047ab9 */ /* 0x000fc60000000800 */
[----:B------:R-:W3:Y:S04]  /*f800*/  LDL.LU R8, [R1+0x18] ;  /* 0x0000180001087983 */ /* 0x000ee80000300800 */
[----:B------:R-:W4:Y:S04]  /*f810*/  LDL.LU R6, [R1+0x1c] ;  /* 0x00001c0001067983 */ /* 0x000f280000300800 */
[----:B------:R-:W4:Y:S04]  /*f820*/  LDL.LU R7, [R1+0x28] ;  /* 0x0000280001077983 */ /* 0x000f280000300800 */
[----:B------:R-:W4:Y:S01]  /*f830*/  LDL R25, [R1+0x48] ;  /* 0x0000480001197983 */ /* 0x000f220000100800 */
[----:B------:R-:W1:Y:S02]  /*f840*/  S2R R10, SR_TID.X ;  /* 0x00000000000a7919 */ /* 0x000e640000002100 */
[----:B-1----:R-:W-:Y:S01]  /*f850*/  SHF.R.S32.HI R18, RZ, 0x1f, R10 ;  /* 0x0000001fff127819 */ /* 0x002fe2000001140a */
[----:B------:R-:W-:Y:S01]  /*f860*/  UMOV UR5, 0x400 ;  /* 0x0000040000057882 */ /* 0x000fe20000000000 */
[----:B------:R-:W1:Y:S01]  /*f870*/  S2R R22, SR_TID.X ;  /* 0x0000000000167919 */ /* 0x000e620000002100 */
[----:B--2---:R-:W2:Y:S04]  /*f880*/  SHFL.BFLY PT, R4, R9, 0x2, 0x1f ;  /* 0x0c401f0009047f89 */ /* 0x004ea800000e0000 */
[----:B---3--:R-:W3:Y:S04]  /*f890*/  SHFL.BFLY PT, R3, R8, 0x2, 0x1f ;  /* 0x0c401f0008037f89 */ /* 0x008ee800000e0000 */
[----:B----4-:R-:W4:Y:S04]  /*f8a0*/  SHFL.BFLY PT, R0, R6, 0x2, 0x1f ;  /* 0x0c401f0006007f89 */ /* 0x010f2800000e0000 */
[----:B------:R-:W1:Y:S01]  /*f8b0*/  SHFL.BFLY PT, R5, R7, 0x2, 0x1f ;  /* 0x0c401f0007057f89 */ /* 0x000e6200000e0000 */
[----:B--2---:R-:W-:Y:S01]  /*f8c0*/  FADD.FTZ R4, R4, R9 ;  /* 0x0000000904047221 */ /* 0x004fe20000010000 */
[----:B---3--:R-:W-:-:S04]  /*f8d0*/  FADD.FTZ R3, R3, R8 ;  /* 0x0000000803037221 */ /* 0x008fc80000010000 */
[----:B------:R-:W2:Y:S01]  /*f8e0*/  SHFL.BFLY PT, R9, R4, 0x1, 0x1f ;  /* 0x0c201f0004097f89 */ /* 0x000ea200000e0000 */
[----:B----4-:R-:W-:-:S03]  /*f8f0*/  FADD.FTZ R0, R0, R6 ;  /* 0x0000000600007221 */ /* 0x010fc60000010000 */
[----:B------:R-:W-:Y:S01]  /*f900*/  SHFL.BFLY PT, R8, R3, 0x1, 0x1f ;  /* 0x0c201f0003087f89 */ /* 0x000fe200000e0000 */
[----:B-1----:R-:W-:-:S03]  /*f910*/  FADD.FTZ R5, R5, R7 ;  /* 0x0000000705057221 */ /* 0x002fc60000010000 */
[----:B------:R-:W1:Y:S04]  /*f920*/  SHFL.BFLY PT, R6, R0, 0x1, 0x1f ;  /* 0x0c201f0000067f89 */ /* 0x000e6800000e0000 */
[----:B------:R-:W3:Y:S01]  /*f930*/  SHFL.BFLY PT, R7, R5, 0x1, 0x1f ;  /* 0x0c201f0005077f89 */ /* 0x000ee200000e0000 */
[----:B--2---:R-:W-:-:S05]  /*f940*/  FADD.FTZ R19, R4, R9 ;  /* 0x0000000904137221 */ /* 0x004fca0000010000 */
[----:B------:R-:W-:Y:S01]  /*f950*/  FSETP.NE.FTZ.AND P4, PT, R19, RZ, PT ;  /* 0x000000ff1300720b */ /* 0x000fe20003f95000 */
[----:B-1----:R-:W-:Y:S01]  /*f960*/  FADD.FTZ R20, R0, R6 ;  /* 0x0000000600147221 */ /* 0x002fe20000010000 */
[----:B------:R-:W-:Y:S01]  /*f970*/  MOV R0, 0x3f800000 ;  /* 0x3f80000000007802 */ /* 0x000fe20000000f00 */
[----:B------:R-:W-:Y:S01]  /*f980*/  FADD.FTZ R17, R3, R8 ;  /* 0x0000000803117221 */ /* 0x000fe20000010000 */
[----:B---3--:R-:W-:Y:S02]  /*f990*/  FADD.FTZ R21, R5, R7 ;  /* 0x0000000705157221 */ /* 0x008fe40000010000 */
[----:B------:R-:W-:Y:S02]  /*f9a0*/  FSETP.NE.FTZ.AND P2, PT, R20, RZ, PT ;  /* 0x000000ff1400720b */ /* 0x000fe40003f55000 */
[----:B------:R-:W-:-:S05]  /*f9b0*/  FSETP.NE.FTZ.AND P3, PT, R17, RZ, PT ;  /* 0x000000ff1100720b */ /* 0x000fca0003f75000 */
[----:B------:R-:W1:Y:S01]  /*f9c0*/  @P4 MUFU.RCP R0, R19 ;  /* 0x0000001300004308 */ /* 0x000e620000001000 */
[----:B------:R-:W-:Y:S01]  /*f9d0*/  FSETP.NE.FTZ.AND P5, PT, R21, RZ, PT ;  /* 0x000000ff1500720b */ /* 0x000fe20003fb5000 */
[----:B------:R-:W-:Y:S01]  /*f9e0*/  IMAD.MOV.U32 R6, RZ, RZ, 0x3f800000 ;  /* 0x3f800000ff067424 */ /* 0x000fe200078e00ff */
[----:B------:R-:W-:Y:S02]  /*f9f0*/  MOV R3, 0x3f800000 ;  /* 0x3f80000000037802 */ /* 0x000fe40000000f00 */
[----:B------:R-:W-:Y:S02]  /*fa00*/  MOV R4, 0x3f800000 ;  /* 0x3f80000000047802 */ /* 0x000fe40000000f00 */
[----:B------:R-:W-:Y:S01]  /*fa10*/  LEA.HI R5, R18, R10, RZ, 0x2 ;  /* 0x0000000a12057211 */ /* 0x000fe200078f10ff */
[----:B------:R-:W-:Y:S03]  /*fa20*/  @P2 MUFU.RCP R6, R20 ;  /* 0x0000001400062308 */ /* 0x000fe60000001000 */
[----:B------:R-:W-:-:S02]  /*fa30*/  LOP3.LUT R7, R5, 0xfffffffc, RZ, 0xc0, !PT ;  /* 0xfffffffc05077812 */ /* 0x000fc400078ec0ff */
[----:B------:R-:W-:-:S03]  /*fa40*/  SHF.R.S32.HI R5, RZ, 0x2, R5 ;  /* 0x00000002ff057819 */ /* 0x000fc60000011405 */
[----:B------:R-:W2:Y:S01]  /*fa50*/  @P3 MUFU.RCP R3, R17 ;  /* 0x0000001100033308 */ /* 0x000ea20000001000 */
[----:B-1----:R-:W-:-:S07]  /*fa60*/  FMUL.FTZ R0, R0, UR4 ;  /* 0x0000000400007c20 */ /* 0x002fce0008410000 */
[----:B------:R-:W1:Y:S01]  /*fa70*/  @P5 MUFU.RCP R4, R21 ;  /* 0x0000001500045308 */ /* 0x000e620000001000 */
[C---:B------:R-:W-:Y:S01]  /*fa80*/  FMUL.FTZ R152, R0.reuse, R152 ;  /* 0x0000009800987220 */ /* 0x040fe20000410000 */
[C---:B------:R-:W-:Y:S01]  /*fa90*/  FMUL.FTZ R16, R0.reuse, R153 ;  /* 0x0000009900107220 */ /* 0x040fe20000410000 */
[C---:B------:R-:W-:Y:S01]  /*faa0*/  FMUL.FTZ R148, R0.reuse, R148 ;  /* 0x0000009400947220 */ /* 0x040fe20000410000 */
[C---:B------:R-:W-:Y:S01]  /*fab0*/  FMUL.FTZ R14, R0.reuse, R149 ;  /* 0x00000095000e7220 */ /* 0x040fe20000410000 */
[C---:B------:R-:W-:Y:S01]  /*fac0*/  FMUL.FTZ R144, R0.reuse, R144 ;  /* 0x0000009000907220 */ /* 0x040fe20000410000 */
[C---:B------:R-:W-:Y:S01]  /*fad0*/  FMUL.FTZ R12, R0.reuse, R145 ;  /* 0x00000091000c7220 */ /* 0x040fe20000410000 */
[C---:B------:R-:W-:Y:S01]  /*fae0*/  FMUL.FTZ R140, R0.reuse, R140 ;  /* 0x0000008c008c7220 */ /* 0x040fe20000410000 */
[----:B------:R-:W-:Y:S01]  /*faf0*/  FMUL.FTZ R141, R0, R141 ;  /* 0x0000008d008d7220 */ /* 0x000fe20000410000 */
[----:B------:R-:W-:-:S04]  /*fb00*/  SHF.R.S32.HI R0, RZ, 0x1f, R5 ;  /* 0x0000001fff007819 */ /* 0x000fc80000011405 */
[----:B------:R-:W-:Y:S01]  /*fb10*/  LEA.HI R0, R0, R5, RZ, 0x3 ;  /* 0x0000000500007211 */ /* 0x000fe200078f18ff */
[----:B--2---:R-:W-:-:S03]  /*fb20*/  FMUL.FTZ R3, R3, UR4 ;  /* 0x0000000403037c20 */ /* 0x004fc60008410000 */
[----:B------:R-:W-:Y:S01]  /*fb30*/  LOP3.LUT R0, R0, 0xfffffff8, RZ, 0xc0, !PT ;  /* 0xfffffff800007812 */ /* 0x000fe200078ec0ff */
[----:B------:R-:W-:Y:S01]  /*fb40*/  FMUL.FTZ R6, R6, UR4 ;  /* 0x0000000406067c20 */ /* 0x000fe20008410000 */
[----:B-1----:R-:W-:Y:S01]  /*fb50*/  FMUL.FTZ R4, R4, UR4 ;  /* 0x0000000404047c20 */ /* 0x002fe20008410000 */
[----:B------:R-:W1:Y:S02]  /*fb60*/  S2UR UR4, SR_CgaCtaId ;  /* 0x00000000000479c3 */ /* 0x000e640000008800 */
[----:B------:R-:W-:Y:S02]  /*fb70*/  IMAD.IADD R5, R5, 0x1, -R0 ;  /* 0x0000000105057824 */ /* 0x000fe400078e0a00 */
        /* <DEDUP_REMOVED lines=8> */
[----:B------:R-:W-:-:S02]  /*fc00*/  LEA.HI R3, R5, R5, RZ, 0x1 ;  /* 0x0000000505037211 */ /* 0x000fc400078f08ff */
[-C--:B------:R-:W-:Y:S02]  /*fc10*/  LEA.HI R18, R18, R10.reuse, RZ, 0x5 ;  /* 0x0000000a12127211 */ /* 0x080fe400078f28ff */
[----:B------:R-:W-:Y:S02]  /*fc20*/  SHF.R.S32.HI R0, RZ, 0x1, R3 ;  /* 0x00000001ff007819 */ /* 0x000fe40000011403 */
[----:B------:R-:W-:Y:S02]  /*fc30*/  IADD3 R8, -R7, R10, RZ ;  /* 0x0000000a07087210 */ /* 0x000fe40007ffe1ff */
[----:B------:R-:W-:Y:S02]  /*fc40*/  LOP3.LUT R3, R3, 0x3fffffe, RZ, 0xc0, !PT ;  /* 0x03fffffe03037812 */ /* 0x000fe400078ec0ff */
[----:B------:R-:W-:Y:S02]  /*fc50*/  SHF.R.S32.HI R18, RZ, 0x5, R18 ;  /* 0x00000005ff127819 */ /* 0x000fe40000011412 */
[----:B------:R-:W-:-:S02]  /*fc60*/  SHF.L.U32 R7, R0, 0x6, RZ ;  /* 0x0000000600077819 */ /* 0x000fc400000006ff */
[----:B------:R-:W-:Y:S01]  /*fc70*/  IADD3 R5, R5, -R3, RZ ;  /* 0x8000000305057210 */ /* 0x000fe20007ffe0ff */
[----:B------:R-:W-:Y:S01]  /*fc80*/  IMAD R3, R18, 0x100, R8 ;  /* 0x0000010012037824 */ /* 0x000fe200078e0208 */
[----:B------:R-:W-:Y:S02]  /*fc90*/  LOP3.LUT R7, R7, 0xc0, RZ, 0xc0, !PT ;  /* 0x000000c007077812 */ /* 0x000fe400078ec0ff */
[C---:B------:R-:W-:Y:S02]  /*fca0*/  LOP3.LUT R8, R0.reuse, 0x1, RZ, 0xc0, !PT ;  /* 0x0000000100087812 */ /* 0x040fe400078ec0ff */
[----:B------:R-:W-:Y:S02]  /*fcb0*/  LEA R3, R5, R3, 0x4 ;  /* 0x0000000305037211 */ /* 0x000fe400078e20ff */
[----:B------:R-:W-:Y:S01]  /*fcc0*/  LEA.HI R5, R7, R7, RZ, 0x1d ;  /* 0x0000000707057211 */ /* 0x000fe200078fe8ff */
[----:B-1----:R-:W-:Y:S01]  /*fcd0*/  ULEA UR4, UR4, UR5, 0x18 ;  /* 0x0000000504047291 */ /* 0x002fe2000f8ec03f */
[----:B------:R-:W-:Y:S01]  /*fce0*/  LOP3.LUT P0, RZ, R0, 0x2, RZ, 0xc0, !PT ;  /* 0x0000000200ff7812 */ /* 0x000fe2000780c0ff */
[----:B------:R-:W-:Y:S01]  /*fcf0*/  IMAD.MOV.U32 R9, RZ, RZ, 0x10 ;  /* 0x00000010ff097424 */ /* 0x000fe200078e00ff */
[----:B------:R-:W-:-:S02]  /*fd00*/  ISETP.NE.U32.AND P6, PT, R8, 0x1, PT ;  /* 0x000000010800780c */ /* 0x000fc40003fc5070 */
[----:B------:R-:W-:Y:S02]  /*fd10*/  LEA R0, R3, R5, 0x1 ;  /* 0x0000000503007211 */ /* 0x000fe400078e08ff */
[----:B------:R-:W-:Y:S02]  /*fd20*/  ISETP.NE.AND P1, PT, R25, -0x1, PT ;  /* 0xffffffff1900780c */ /* 0x000fe40003f25270 */
[----:B------:R-:W-:Y:S02]  /*fd30*/  SEL R9, R9, 0xfffffff0, P6 ;  /* 0xfffffff009097807 */ /* 0x000fe40003000000 */
[----:B------:R-:W-:Y:S02]  /*fd40*/  LEA R0, R0, UR4, 0x1 ;  /* 0x0000000400007c11 */ /* 0x000fe4000f8e08ff */
[----:B------:R-:W-:Y:S02]  /*fd50*/  F2FP.F16.F32.PACK_AB R16, R16, R152 ;  /* 0x000000981010723e */ /* 0x000fe400000000ff */
[----:B------:R-:W-:-:S02]  /*fd60*/  F2FP.F16.F32.PACK_AB R15, R15, R154 ;  /* 0x0000009a0f0f723e */ /* 0x000fc400000000ff */
[----:B------:R-:W-:Y:S02]  /*fd70*/  F2FP.F16.F32.PACK_AB R14, R14, R148 ;  /* 0x000000940e0e723e */ /* 0x000fe400000000ff */
[----:B------:R-:W-:Y:S01]  /*fd80*/  IADD3 R5, R0, R9, RZ ;  /* 0x0000000900057210 */ /* 0x000fe20007ffe0ff */
[----:B------:R-:W-:Y:S04]  /*fd90*/  STS [R0], R16 ;  /* 0x0000001000007388 */ /* 0x000fe80000000800 */
[----:B------:R-:W-:Y:S04]  /*fda0*/  STS [R0+0x200], R15 ;  /* 0x0002000f00007388 */ /* 0x000fe80000000800 */
[----:B------:R1:W-:Y:S01]  /*fdb0*/  STS [R5], R14 ;  /* 0x0000000e05007388 */ /* 0x0003e20000000800 */
[C---:B------:R-:W-:Y:S01]  /*fdc0*/  FMUL.FTZ R164, R6.reuse, R164 ;  /* 0x000000a406a47220 */ /* 0x040fe20000410000 */
[----:B------:R-:W-:Y:S01]  /*fdd0*/  FMUL.FTZ R165, R6, R165 ;  /* 0x000000a506a57220 */ /* 0x000fe20000410000 */
[C---:B------:R-:W-:Y:S01]  /*fde0*/  FMUL.FTZ R166, R4.reuse, R166 ;  /* 0x000000a604a67220 */ /* 0x040fe20000410000 */
[----:B------:R-:W-:Y:S01]  /*fdf0*/  FMUL.FTZ R167, R4, R167 ;  /* 0x000000a704a77220 */ /* 0x000fe20000410000 */
[C---:B------:R-:W-:Y:S01]  /*fe00*/  FMUL.FTZ R168, R6.reuse, R168 ;  /* 0x000000a806a87220 */ /* 0x040fe20000410000 */
[----:B------:R-:W-:Y:S01]  /*fe10*/  FMUL.FTZ R169, R6, R169 ;  /* 0x000000a906a97220 */ /* 0x000fe20000410000 */
[C---:B------:R-:W-:Y:S01]  /*fe20*/  FMUL.FTZ R170, R4.reuse, R170 ;  /* 0x000000aa04aa7220 */ /* 0x040fe20000410000 */
[----:B------:R-:W-:Y:S01]  /*fe30*/  FMUL.FTZ R171, R4, R171 ;  /* 0x000000ab04ab7220 */ /* 0x000fe20000410000 */
[C---:B------:R-:W-:Y:S01]  /*fe40*/  IADD3 R3, R0.reuse, 0x20, RZ ;  /* 0x0000002000037810 */ /* 0x040fe20007ffe0ff */
[----:B------:R-:W-:Y:S01]  /*fe50*/  @P0 VIADD R3, R0, 0xffffffe0 ;  /* 0xffffffe000030836 */ /* 0x000fe20000000000 */
[----:B------:R-:W-:Y:S01]  /*fe60*/  F2FP.F16.F32.PACK_AB R13, R13, R150 ;  /* 0x000000960d0d723e */ /* 0x000fe200000000ff */
[C---:B------:R-:W-:Y:S01]  /*fe70*/  FMUL.FTZ R156, R6.reuse, R156 ;  /* 0x0000009c069c7220 */ /* 0x040fe20000410000 */
[----:B------:R-:W-:Y:S01]  /*fe80*/  FMUL.FTZ R10, R6, R157 ;  /* 0x0000009d060a7220 */ /* 0x000fe20000410000 */
[----:B-1----:R-:W1:Y:S01]  /*fe90*/  @P1 LDC.64 R14, c[0x0][0x298] ;  /* 0x0000a600ff0e1b82 */ /* 0x002e620000000a00 */
[----:B------:R-:W-:-:S02]  /*fea0*/  F2FP.F16.F32.PACK_AB R164, R165, R164 ;  /* 0x000000a4a5a4723e */ /* 0x000fc400000000ff */
[----:B------:R-:W-:Y:S02]  /*feb0*/  F2FP.F16.F32.PACK_AB R166, R167, R166 ;  /* 0x000000a6a7a6723e */ /* 0x000fe400000000ff */
[----:B------:R-:W-:Y:S02]  /*fec0*/  F2FP.F16.F32.PACK_AB R168, R169, R168 ;  /* 0x000000a8a9a8723e */ /* 0x000fe400000000ff */
[----:B------:R-:W-:Y:S02]  /*fed0*/  F2FP.F16.F32.PACK_AB R171, R171, R170 ;  /* 0x000000aaabab723e */ /* 0x000fe400000000ff */
[----:B------:R-:W-:Y:S02]  /*fee0*/  F2FP.F16.F32.PACK_AB R12, R12, R144 ;  /* 0x000000900c0c723e */ /* 0x000fe400000000ff */
[----:B------:R-:W-:Y:S01]  /*fef0*/  F2FP.F16.F32.PACK_AB R11, R11, R146 ;  /* 0x000000920b0b723e */ /* 0x000fe200000000ff */
[----:B------:R-:W-:Y:S01]  /*ff00*/  STS [R5+0x200], R13 ;  /* 0x0002000d05007388 */ /* 0x000fe20000000800 */
[----:B------:R-:W-:-:S02]  /*ff10*/  F2FP.F16.F32.PACK_AB R8, R141, R140 ;  /* 0x0000008c8d08723e */ /* 0x000fc400000000ff */
[----:B------:R-:W-:Y:S02]  /*ff20*/  F2FP.F16.F32.PACK_AB R7, R143, R142 ;  /* 0x0000008e8f07723e */ /* 0x000fe400000000ff */
[----:B------:R-:W-:Y:S01]  /*ff30*/  IADD3 R9, R9, R3, RZ ;  /* 0x0000000309097210 */ /* 0x000fe20007ffe0ff */
[----:B------:R-:W-:Y:S01]  /*ff40*/  STS [R0+0x1000], R164 ;  /* 0x001000a400007388 */ /* 0x000fe20000000800 */
[----:B------:R-:W-:-:S03]  /*ff50*/  F2FP.F16.F32.PACK_AB R10, R10, R156 ;  /* 0x0000009c0a0a723e */ /* 0x000fc600000000ff */
[----:B------:R2:W-:Y:S04]  /*ff60*/  STS [R0+0x1200], R166 ;  /* 0x001200a600007388 */ /* 0x0005e80000000800 */
[----:B------:R-:W-:Y:S04]  /*ff70*/  STS [R5+0x1000], R168 ;  /* 0x001000a805007388 */ /* 0x000fe80000000800 */
[----:B------:R-:W-:Y:S01]  /*ff80*/  STS [R5+0x1200], R171 ;  /* 0x001200ab05007388 */ /* 0x000fe20000000800 */
[----:B------:R-:W-:-:S03]  /*ff90*/  FMUL.FTZ R158, R4, R158 ;  /* 0x0000009e049e7220 */ /* 0x000fc60000410000 */
[----:B------:R-:W-:Y:S01]  /*ffa0*/  STS [R3], R12 ;  /* 0x0000000c03007388 */ /* 0x000fe20000000800 */
[----:B------:R-:W-:-:S03]  /*ffb0*/  FMUL.FTZ R162, R4, R162 ;  /* 0x000000a204a27220 */ /* 0x000fc60000410000 */
[----:B------:R-:W-:Y:S01]  /*ffc0*/  STS [R3+0x200], R11 ;  /* 0x0002000b03007388 */ /* 0x000fe20000000800 */
[----:B------:R-:W-:-:S03]  /*ffd0*/  FMUL.FTZ R160, R6, R160 ;  /* 0x000000a006a07220 */ /* 0x000fc60000410000 */
[----:B------:R3:W-:Y:S04]  /*ffe0*/  STS [R9], R8 ;  /* 0x0000000809007388 */ /* 0x0007e80000000800 */
[----:B------:R-:W-:Y:S01]  /*fff0*/  STS [R9+0x200], R7 ;  /* 0x0002000709007388 */ /* 0x000fe20000000800 */
[----:B--2---:R-:W-:-:S03]  /*10000*/  FMUL.FTZ R0, R4, R163 ;  /* 0x000000a304007220 */ /* 0x004fc60000410000 */
[----:B------:R2:W-:Y:S02]  /*10010*/  STS [R3+0x1000], R10 ;  /* 0x0010000a03007388 */ /* 0x0005e40000000800 */
[----:B------:R-:W-:Y:S01]  /*10020*/  F2FP.F16.F32.PACK_AB R0, R0, R162 ;  /* 0x000000a20000723e */ /* 0x000fe200000000ff */
[----:B---3--:R-:W-:Y:S01]  /*10030*/  FMUL.FTZ R8, R6, R161 ;  /* 0x000000a106087220 */ /* 0x008fe20000410000 */
[----:B--2---:R-:W-:Y:S01]  /*10040*/  FMUL.FTZ R10, R4, R159 ;  /* 0x0000009f040a7220 */ /* 0x004fe20000410000 */
[----:B-1----:R-:W-:-:S03]  /*10050*/  @P1 IMAD.WIDE.U32 R4, R25, R14, RZ ;  /* 0x0000000e19041225 */ /* 0x002fc600078e00ff */
[----:B------:R-:W-:Y:S02]  /*10060*/  F2FP.F16.F32.PACK_AB R8, R8, R160 ;  /* 0x000000a00808723e */ /* 0x000fe400000000ff */
[----:B------:R-:W-:Y:S01]  /*10070*/  F2FP.F16.F32.PACK_AB R10, R10, R158 ;  /* 0x0000009e0a0a723e */ /* 0x000fe200000000ff */
[----:B------:R-:W-:Y:S01]  /*10080*/  @P1 IMAD R30, R25, R15, R5 ;  /* 0x0000000f191e1224 */ /* 0x000fe200078e0205 */
[----:B------:R-:W-:Y:S01]  /*10090*/  @P1 MOV R29, R4 ;  /* 0x00000004001d1202 */ /* 0x000fe20000000f00 */
[----:B------:R-:W-:Y:S06]  /*100a0*/  @P1 BRA `(.L_x_342) ;  /* 0x0000000000201947 */ /* 0x000fec0003800000 */
        /* <DEDUP_REMOVED lines=8> */
.L_x_342:
[----:B------:R-:W-:Y:S01]  /*10130*/  ULDC.U8 UR5, c[0x0][0x3d8] ;  /* 0x0000f60000057ab9 */ /* 0x000fe20000000000 */
[----:B------:R-:W1:Y:S01]  /*10140*/  S2R R23, SR_CTAID.Y ;  /* 0x0000000000177919 */ /* 0x000e620000002600 */
[----:B------:R-:W2:Y:S01]  /*10150*/  @P4 LDC R16, c[0x0][0x2e8] ;  /* 0x0000ba00ff104b82 */ /* 0x000ea20000000800 */
[----:B------:R-:W-:Y:S01]  /*10160*/  ISETP.NE.AND P0, PT, RZ, UR5, PT ;  /* 0x00000005ff007c0c */ /* 0x000fe2000bf05270 */
[----:B------:R-:W-:Y:S01]  /*10170*/  ULDC.U8 UR4, c[0x0][0x3d9] ;  /* 0x0000f64000047ab9 */ /* 0x000fe20000000000 */
[----:B------:R-:W3:Y:S01]  /*10180*/  S2R R31, SR_CTAID.Z ;  /* 0x00000000001f7919 */ /* 0x000ee20000002700 */
[----:B------:R-:W-:Y:S01]  /*10190*/  ISETP.NE.AND P6, PT, RZ, UR4, PT ;  /* 0x00000004ff007c0c */ /* 0x000fe2000bfc5270 */
[----:B------:R4:W1:Y:S01]  /*101a0*/  @P4 MUFU.LG2 R11, R19 ;  /* 0x00000013000b4308 */ /* 0x0008620000000c00 */
[----:B------:R-:W-:Y:S01]  /*101b0*/  ISETP.EQ.AND P0, PT, RZ, UR4, P0 ;  /* 0x00000004ff007c0c */ /* 0x000fe20008702270 */
[----:B------:R-:W1:Y:S01]  /*101c0*/  S2R R24, SR_CTAID.X ;  /* 0x0000000000187919 */ /* 0x000e620000002500 */
[----:B------:R-:W1:Y:S01]  /*101d0*/  @P3 LDC R15, c[0x0][0x2e8] ;  /* 0x0000ba00ff0f3b82 */ /* 0x000e620000000800 */
[----:B------:R4:W-:Y:S04]  /*101e0*/  STS [R3+0x1200], R10 ;  /* 0x0012000a03007388 */ /* 0x0009e80000000800 */
[----:B------:R3:W-:Y:S03]  /*101f0*/  STS [R9+0x1000], R8 ;  /* 0x0010000809007388 */ /* 0x0007e60000000800 */
[----:B------:R-:W1:Y:S01]  /*10200*/  @P2 LDC R14, c[0x0][0x2e8] ;  /* 0x0000ba00ff0e2b82 */ /* 0x000e620000000800 */
[----:B------:R2:W-:Y:S02]  /*10210*/  STS [R9+0x1200], R0 ;  /* 0x0012000009007388 */ /* 0x0005e40000000800 */
[----:B------:R-:W-:-:S05]  /*10220*/  @!P0 CS2R R4, SRZ ;  /* 0x0000000000048805 */ /* 0x000fca000001ff00 */
[----:B------:R-:W1:Y:S01]  /*10230*/  @P6 LDC.64 R6, c[0x0][0x2c0] ;  /* 0x0000b000ff066b82 */ /* 0x000e620000000a00 */
[----:B----4-:R-:W-:Y:S02]  /*10240*/  P2R R3, PR, RZ, 0x40 ;  /* 0x00000040ff037803 */ /* 0x010fe40000000000 */
[----:B------:R-:W-:Y:S01]  /*10250*/  SHF.R.S32.HI R10, RZ, 0x1f, R22 ;  /* 0x0000001fff0a7819 */ /* 0x000fe20000011416 */
[----:B---3--:R3:W4:Y:S01]  /*10260*/  @P2 MUFU.LG2 R8, R20 ;  /* 0x0000001400082308 */ /* 0x0087220000000c00 */
[----:B------:R-:W-:-:S07]  /*10270*/  @!P0 PLOP3.LUT P6, PT, PT, PT, PT, 0x8, 0x0 ;  /* 0x000000000000881c */ /* 0x000fce0003fce170 */
[----:B--2---:R3:W2:Y:S01]  /*10280*/  @P3 MUFU.LG2 R9, R17 ;  /* 0x0000001100093308 */ /* 0x0046a20000000c00 */
[----:B------:R-:W-:Y:S05]  /*10290*/  @!P0 BRA `(.L_x_343) ;  /* 0x0000000000188947 */ /* 0x000fea0003800000 */
[----:B------:R-:W4:Y:S01]  /*102a0*/  S2R R4, SR_CTAID.Y ;  /* 0x0000000000047919 */ /* 0x000f220000002600 */
[----:B------:R-:W4:Y:S01]  /*102b0*/  LDC R0, c[0x0][0x2c4] ;  /* 0x0000b100ff007b82 */ /* 0x000f220000000800 */
[----:B------:R-:W-:Y:S01]  /*102c0*/  PLOP3.LUT P6, PT, PT, PT, PT, 0x80, 0x0 ;  /* 0x000000000000781c */ /* 0x000fe20003fcf070 */
[----:B----4-:R-:W-:-:S05]  /*102d0*/  IMAD R4, R4, R0, RZ ;  /* 0x0000000004047224 */ /* 0x010fca00078e02ff */
[----:B------:R-:W-:-:S04]  /*102e0*/  SEL R4, R4, R25, !P1 ;  /* 0x0000001904047207 */ /* 0x000fc80004800000 */
[----:B------:R-:W-:-:S07]  /*102f0*/  SHF.R.S32.HI R5, RZ, 0x1f, R4 ;  /* 0x0000001fff057819 */ /* 0x000fce0000011404 */
.L_x_343:
[----:B------:R-:W-:-:S13]  /*10300*/  ISETP.NE.AND P0, PT, R3, RZ, PT ;  /* 0x000000ff0300720c */ /* 0x000fda0003f05270 */
[----:B-1----:R-:W-:Y:S01]  /*10310*/  @P0 IMAD R0, R7, R6, RZ ;  /* 0x0000000607000224 */ /* 0x002fe200078e02ff */
[----:B------:R-:W-:Y:S01]  /*10320*/  LEA.HI R6, R10, R22, RZ, 0x5 ;  /* 0x000000160a067211 */ /* 0x000fe200078f28ff */
[----:B------:R-:W1:Y:S01]  /*10330*/  @P0 LDC R7, c[0x0][0x2c0] ;  /* 0x0000b000ff070b82 */ /* 0x000e620000000800 */
[----:B------:R-:W-:Y:S01]  /*10340*/  @P0 MOV R3, 0x1 ;  /* 0x0000000100030802 */ /* 0x000fe20000000f00 */
[----:B------:R-:W-:Y:S06]  /*10350*/  @P0 BRA `(.L_x_344) ;  /* 0x0000000000180947 */ /* 0x000fec0003800000 */
[----:B------:R-:W2:Y:S01]  /*10360*/  LDC R0, c[0x0][0x2c4] ;  /* 0x0000b100ff007b82 */ /* 0x000ea20000000800 */
[----:B------:R-:W-:Y:S02]  /*10370*/  ISETP.NE.AND P0, PT, RZ, UR5, PT ;  /* 0x00000005ff007c0c */ /* 0x000fe4000bf05270 */
[----:B-1----:R-:W-:-:S05]  /*10380*/  MOV R7, 0x1 ;  /* 0x0000000100077802 */ /* 0x002fca0000000f00 */
[----:B------:R-:W1:Y:S08]  /*10390*/  LDC R3, c[0x0][0x270] ;  /* 0x00009c00ff037b82 */ /* 0x000e700000000800 */
[----:B--2---:R-:W1:Y:S02]  /*103a0*/  @P0 LDC R0, c[0x0][0x2e4] ;  /* 0x0000b900ff000b82 */ /* 0x004e640000000800 */
[----:B-1----:R-:W-:-:S07]  /*103b0*/  IMAD R3, R0, R3, RZ ;  /* 0x0000000300037224 */ /* 0x002fce00078e02ff */
.L_x_344:
[----:B------:R1:W5:Y:S01]  /*103c0*/  LDL R36, [R1+0x4c] ;  /* 0x00004c0001247983 */ /* 0x0003620000100800 */
[----:B------:R-:W-:Y:S01]  /*103d0*/  LEA.HI R19, R10, R22, RZ, 0x2 ;  /* 0x000000160a137211 */ /* 0x000fe200078f10ff */
[----:B------:R-:W1:Y:S01]  /*103e0*/  @P5 LDC R13, c[0x0][0x2e8] ;  /* 0x0000ba00ff0d5b82 */ /* 0x000e620000000800 */
[----:B------:R-:W-:-:S07]  /*103f0*/  LOP3.LUT R6, R6, 0xffffffe0, RZ, 0xc0, !PT ;  /* 0xffffffe006067812 */ /* 0x000fce00078ec0ff */
[----:B------:R-:W-:Y:S01]  /*10400*/  BAR.SYNC.DEFER_BLOCKING 0x0 ;  /* 0x0000000000007b1d */ /* 0x000fe20000010000 */
[----:B------:R-:W-:Y:S01]  /*10410*/  LOP3.LUT R10, R19, 0xfffffffc, RZ, 0xc0, !PT ;  /* 0xfffffffc130a7812 */ /* 0x000fe200078ec0ff */
[----:B------:R-:W-:Y:S02]  /*10420*/  IMAD R3, R23, R3, RZ ;  /* 0x0000000317037224 */ /* 0x000fe400078e02ff */
[----:B----4-:R-:W-:Y:S01]  /*10430*/  @P2 FMUL.FTZ R8, R8, 0.69314718246459960938 ;  /* 0x3f31721808082820 */ /* 0x010fe20000410000 */
[----:B------:R-:W-:Y:S01]  /*10440*/  IADD3 R6, -R6, R22, RZ ;  /* 0x0000001606067210 */ /* 0x000fe20007ffe1ff */
[----:B--2---:R-:W-:Y:S01]  /*10450*/  @P3 FMUL.FTZ R9, R9, 0.69314718246459960938 ;  /* 0x3f31721809093820 */ /* 0x004fe20000410000 */
[----:B------:R-:W2:Y:S01]  /*10460*/  @P5 MUFU.LG2 R12, R21 ;  /* 0x00000015000c5308 */ /* 0x000ea20000000c00 */
[----:B------:R-:W-:Y:S01]  /*10470*/  MOV R26, 0x7f800000 ;  /* 0x7f800000001a7802 */ /* 0x000fe20000000f00 */
[----:B---3--:R-:W-:Y:S02]  /*10480*/  IMAD.IADD R17, R22, 0x1, -R10 ;  /* 0x0000000116117824 */ /* 0x008fe400078e0a0a */
[----:B------:R-:W-:Y:S01]  /*10490*/  @P2 FFMA.FTZ R26, R134, R14, R8 ;  /* 0x0000000e861a2223 */ /* 0x000fe20000010008 */
[----:B------:R-:W-:Y:S01]  /*104a0*/  SEL R3, R3, RZ, !P6 ;  /* 0x000000ff03037207 */ /* 0x000fe20007000000 */
[----:B-1----:R-:W-:Y:S01]  /*104b0*/  IMAD R10, R24, R7, RZ ;  /* 0x00000007180a7224 */ /* 0x002fe200078e02ff */
[----:B------:R-:W-:Y:S01]  /*104c0*/  LOP3.LUT P2, RZ, R6, 0x3, RZ, 0xc0, !PT ;  /* 0x0000000306ff7812 */ /* 0x000fe2000784c0ff */
[----:B------:R-:W-:-:S02]  /*104d0*/  IMAD.MOV.U32 R28, RZ, RZ, 0x7f800000 ;  /* 0x7f800000ff1c7424 */ /* 0x000fc400078e00ff */
[----:B------:R-:W-:Y:S01]  /*104e0*/  @P3 FFMA.FTZ R28, R135, R15, R9 ;  /* 0x0000000f871c3223 */ /* 0x000fe20000010009 */
[----:B------:R-:W-:Y:S02]  /*104f0*/  IMAD.SHL.U32 R10, R10, 0x80, RZ ;  /* 0x000000800a0a7824 */ /* 0x000fe400078e00ff */
[----:B------:R-:W-:Y:S01]  /*10500*/  @P4 FMUL.FTZ R11, R11, 0.69314718246459960938 ;  /* 0x3f3172180b0b4820 */ /* 0x000fe20000410000 */
[----:B------:R-:W-:Y:S01]  /*10510*/  IMAD R0, R31, R0, R3 ;  /* 0x000000001f007224 */ /* 0x000fe200078e0203 */
[----:B------:R-:W-:Y:S01]  /*10520*/  BSSY B0, `(.L_x_345) ;  /* 0x0000039000007945 */ /* 0x000fe20003800000 */
[----:B------:R-:W-:Y:S01]  /*10530*/  MOV R27, 0x7f800000 ;  /* 0x7f800000001b7802 */ /* 0x000fe20000000f00 */
[----:B-----5:R-:W-:Y:S01]  /*10540*/  @P4 FFMA.FTZ R27, R136, R16, R11 ;  /* 0x00000010881b4223 */ /* 0x020fe2000001000b */
[----:B------:R-:W-:Y:S01]  /*10550*/  SHF.R.S32.HI R9, RZ, 0x1f, R10 ;  /* 0x0000001fff097819 */ /* 0x000fe2000001140a */
[----:B--2---:R-:W-:Y:S01]  /*10560*/  @P5 FMUL.FTZ R3, R12, 0.69314718246459960938 ;  /* 0x3f3172180c035820 */ /* 0x004fe20000410000 */
[----:B------:R1:W2:Y:S01]  /*10570*/  LDS.128 R32, [R231+0x1800] ;  /* 0x00180000e7207984 */ /* 0x0002a20000000c00 */
[----:B------:R-:W-:-:S02]  /*10580*/  IADD3 R10, P1, P0, R10, R4, R0 ;  /* 0x000000040a0a7210 */ /* 0x000fc4000783e000 */
[----:B------:R-:W-:Y:S02]  /*10590*/  SHF.R.S32.HI R0, RZ, 0x1f, R0 ;  /* 0x0000001fff007819 */ /* 0x000fe40000011400 */
[----:B------:R-:W-:Y:S01]  /*105a0*/  MOV R21, 0x7f800000 ;  /* 0x7f80000000157802 */ /* 0x000fe20000000f00 */
[----:B------:R-:W-:Y:S01]  /*105b0*/  @P5 FFMA.FTZ R21, R2, R13, R3 ;  /* 0x0000000d02155223 */ /* 0x000fe20000010003 */
[----:B------:R-:W-:Y:S02]  /*105c0*/  SHF.R.S32.HI R2, RZ, 0x2, R19 ;  /* 0x00000002ff027819 */ /* 0x000fe40000011413 */
[----:B------:R-:W-:Y:S02]  /*105d0*/  SHF.L.U32 R20, R17, 0x3, RZ ;  /* 0x0000000311147819 */ /* 0x000fe400000006ff */
        /* <DEDUP_REMOVED lines=11> */
[CC--:B------:R-:W-:Y:S01]  /*10690*/  ISETP.GE.AND P3, PT, R0.reuse, R36.reuse, PT ;  /* 0x000000240000720c */ /* 0x0c0fe20003f66270 */
        /* <DEDUP_REMOVED lines=11> */
[----:B------:R-:W-:Y:S01]  /*10750*/  @!P0 IMAD R6, R6, R7, RZ ;  /* 0x0000000706068224 */ /* 0x000fe200078e02ff */
[-C--:B------:R-:W-:Y:S02]  /*10760*/  @!P2 IADD3 R5, P5, R0, R10.reuse, RZ ;  /* 0x0000000a0005a210 */ /* 0x080fe40007fbe0ff */
[----:B------:R-:W-:Y:S02]  /*10770*/  @!P3 LEA.HI.X.SX32 R14, R8, R9, 0x1, P4 ;  /* 0x00000009080eb211 */ /* 0x000fe400020f0eff */
[----:B------:R-:W-:-:S02]  /*10780*/  @!P1 IADD3 R7, P4, R4, R10, RZ ;  /* 0x0000000a04079210 */ /* 0x000fc40007f9e0ff */
[----:B------:R-:W5:Y:S01]  /*10790*/  @!P1 LDC.64 R22, c[0x0][0x2b0] ;  /* 0x0000ac00ff169b82 */ /* 0x000f620000000a00 */
[----:B------:R-:W-:Y:S02]  /*107a0*/  @!P0 IADD3 R12, P6, R6, R10, RZ ;  /* 0x0000000a060c8210 */ /* 0x000fe40007fde0ff */
[-C--:B------:R-:W-:Y:S02]  /*107b0*/  @!P2 LEA.HI.X.SX32 R0, R0, R9.reuse, 0x1, P5 ;  /* 0x000000090000a211 */ /* 0x080fe400028f0eff */
[-C--:B------:R-:W-:Y:S02]  /*107c0*/  @!P1 LEA.HI.X.SX32 R15, R4, R9.reuse, 0x1, P4 ;  /* 0x00000009040f9211 */ /* 0x080fe400020f0eff */
[----:B------:R-:W-:Y:S01]  /*107d0*/  @!P0 LEA.HI.X.SX32 R13, R6, R9, 0x1, P6 ;  /* 0x00000009060d8211 */ /* 0x000fe200030f0eff */
[----:B------:R-:W1:Y:S01]  /*107e0*/  @!P0 LDC.64 R24, c[0x0][0x2b0] ;  /* 0x0000ac00ff188b82 */ /* 0x000e620000000a00 */
[----:B---3--:R-:W-:-:S04]  /*107f0*/  @!P3 LEA R10, P5, R11, R16, 0x2 ;  /* 0x000000100b0ab211 */ /* 0x008fc800078a10ff */
        /* <DEDUP_REMOVED lines=11> */
.L_x_346:
[----:B------:R-:W-:Y:S05]  /*108b0*/  BSYNC B0 ;  /* 0x0000000000007941 */ /* 0x000fea0003800000 */
.L_x_345:
[----:B------:R4:W1:Y:S01]  /*108c0*/  LDS.128 R12, [R231] ;  /* 0x00000000e70c7984 */ /* 0x0008620000000c00 */
[----:B---3--:R-:W-:Y:S01]  /*108d0*/  IADD3 R4, P0, R20, R29, RZ ;  /* 0x0000001d14047210 */ /* 0x008fe20007f1e0ff */
[C---:B------:R-:W-:Y:S01]  /*108e0*/  VIADD R0, R2.reuse, 0x40 ;  /* 0x0000004002007836 */ /* 0x040fe20000000000 */
[----:B------:R-:W-:Y:S01]  /*108f0*/  SHF.R.S32.HI R5, RZ, 0x1f, R20 ;  /* 0x0000001fff057819 */ /* 0x000fe20000011414 */
[----:B------:R-:W3:Y:S01]  /*10900*/  S2R R7, SR_CTAID.X ;  /* 0x0000000000077919 */ /* 0x000ee20000002500 */
[----:B------:R-:W-:Y:S01]  /*10910*/  SHF.R.S32.HI R6, RZ, 0x1f, R31 ;  /* 0x0000001fff067819 */ /* 0x000fe2000001141f */
[C---:B------:R-:W-:Y:S01]  /*10920*/  VIADD R3, R2.reuse, 0x20 ;  /* 0x0000002002037836 */ /* 0x040fe20000000000 */
[----:B------:R-:W-:Y:S01]  /*10930*/  IADD3.X R5, R5, R30, RZ, P0, !PT ;  /* 0x0000001e05057210 */ /* 0x000fe200007fe4ff */
[----:B------:R-:W-:Y:S01]  /*10940*/  ULDC.64 UR4, c[0x0][0x2a0] ;  /* 0x0000a80000047ab9 */ /* 0x000fe20000000a00 */
[-C--:B------:R-:W-:Y:S01]  /*10950*/  ISETP.GE.AND P0, PT, R2, R36.reuse, PT ;  /* 0x000000240200720c */ /* 0x080fe20003f06270 */
[----:B------:R-:W-:Y:S01]  /*10960*/  IMAD R6, R6, UR4, RZ ;  /* 0x0000000406067c24 */ /* 0x000fe2000f8e02ff */
[-C--:B------:R-:W-:Y:S01]  /*10970*/  ISETP.GE.AND P2, PT, R0, R36.reuse, PT ;  /* 0x000000240000720c */ /* 0x080fe20003f46270 */
[----:B------:R-:W-:Y:S01]  /*10980*/  VIADD R0, R2, 0x60 ;  /* 0x0000006002007836 */ /* 0x000fe20000000000 */
[-C--:B------:R-:W-:Y:S01]  /*10990*/  ISETP.GE.AND P1, PT, R3, R36.reuse, PT ;  /* 0x000000240300720c */ /* 0x080fe20003f26270 */
[C---:B------:R-:W-:Y:S01]  /*109a0*/  IMAD.WIDE.U32 R8, R31.reuse, UR4, R4 ;  /* 0x000000041f087c25 */ /* 0x040fe2000f8e0004 */
[----:B------:R-:W-:Y:S01]  /*109b0*/  SHF.R.S32.HI R3, RZ, 0x1f, R2 ;  /* 0x0000001fff037819 */ /* 0x000fe20000011402 */
[----:B------:R-:W-:Y:S01]  /*109c0*/  BSSY B0, `(.L_x_347) ;  /* 0x0000010000007945 */ /* 0x000fe20003800000 */
[----:B------:R-:W-:Y:S01]  /*109d0*/  ISETP.GE.AND P3, PT, R0, R36, PT ;  /* 0x000000240000720c */ /* 0x000fe20003f66270 */
[----:B------:R-:W-:-:S05]  /*109e0*/  IMAD R0, R31, UR5, R6 ;  /* 0x000000051f007c24 */ /* 0x000fca000f8e0206 */
[----:B------:R-:W-:Y:S01]  /*109f0*/  IADD3 R5, R9, R0, RZ ;  /* 0x0000000009057210 */ /* 0x000fe20007ffe0ff */
[----:B---3--:R-:W-:Y:S01]  /*10a00*/  IMAD.WIDE R2, R7, 0x80, R2 ;  /* 0x0000008007027825 */ /* 0x008fe200078e0202 */
        /* <DEDUP_REMOVED lines=11> */
.L_x_348:
[----:B------:R-:W-:Y:S05]  /*10ac0*/  BSYNC B0 ;  /* 0x0000000000007941 */ /* 0x000fea0003800000 */
.L_x_347:
        /* <DEDUP_REMOVED lines=16> */
.L_x_350:
[----:B------:R-:W-:Y:S05]  /*10bd0*/  BSYNC B0 ;  /* 0x0000000000007941 */ /* 0x000fea0003800000 */
.L_x_349:
        /* <DEDUP_REMOVED lines=16> */
.L_x_352:
[----:B------:R-:W-:Y:S05]  /*10ce0*/  BSYNC B0 ;  /* 0x0000000000007941 */ /* 0x000fea0003800000 */
.L_x_351:
        /* <DEDUP_REMOVED lines=15> */
.L_x_334:
[----:B------:R-:W2:Y:S01]  /*10de0*/  LDL.LU R13, [R1+0x48] ;  /* 0x00004800010d7983 */ /* 0x000ea20000300800 */
[----:B------:R-:W1:Y:S01]  /*10df0*/  LDC.U8 R4, c[0x0][0x3d8] ;  /* 0x0000f600ff047b82 */ /* 0x000e620000000000 */
[----:B------:R-:W-:Y:S01]  /*10e00*/  LEA.HI R12, R48, R67, RZ, 0x2 ;  /* 0x00000043300c7211 */ /* 0x000fe200078f10ff */
[----:B------:R-:W-:Y:S01]  /*10e10*/  ULDC.64 UR4, c[0x0][0x2a0] ;  /* 0x0000a80000047ab9 */ /* 0x000fe20000000a00 */
[----:B------:R-:W-:Y:S02]  /*10e20*/  BSSY B0, `(.L_x_353) ;  /* 0x0000049000007945 */ /* 0x000fe40003800000 */
[----:B------:R-:W-:-:S03]  /*10e30*/  LOP3.LUT R8, R12, 0x1ffffffc, RZ, 0xc0, !PT ;  /* 0x1ffffffc0c087812 */ /* 0x000fc600078ec0ff */
[----:B------:R-:W3:Y:S01]  /*10e40*/  LDC.U8 R0, c[0x0][0x3d9] ;  /* 0x0000f640ff007b82 */ /* 0x000ee20000000000 */
[----:B-1----:R-:W-:Y:S02]  /*10e50*/  ISETP.NE.AND P1, PT, R4, RZ, PT ;  /* 0x000000ff0400720c */ /* 0x002fe40003f25270 */
[C---:B---3--:R-:W-:Y:S02]  /*10e60*/  ISETP.NE.AND P2, PT, R0.reuse, RZ, PT ;  /* 0x000000ff0000720c */ /* 0x048fe40003f45270 */
[----:B------:R-:W-:Y:S02]  /*10e70*/  ISETP.EQ.AND P1, PT, R0, RZ, P1 ;  /* 0x000000ff0000720c */ /* 0x000fe40000f22270 */
[----:B------:R-:W-:-:S09]  /*10e80*/  ISETP.NE.AND P3, PT, R4, RZ, !P2 ;  /* 0x000000ff0400720c */ /* 0x000fd20005765270 */
[----:B------:R-:W1:Y:S02]  /*10e90*/  @!P2 LDC R10, c[0x0][0x2c4] ;  /* 0x0000b100ff0aab82 */ /* 0x000e640000000800 */
[----:B------:R-:W-:-:S06]  /*10ea0*/  @!P1 CS2R R14, SRZ ;  /* 0x00000000000e9805 */ /* 0x000fcc000001ff00 */
[----:B------:R-:W3:Y:S08]  /*10eb0*/  @P1 LDC R9, c[0x0][0x2c4] ;  /* 0x0000b100ff091b82 */ /* 0x000ef00000000800 */
[----:B------:R-:W4:Y:S08]  /*10ec0*/  @P2 LDC.64 R16, c[0x0][0x2c0] ;  /* 0x0000b000ff102b82 */ /* 0x000f300000000a00 */
[----:B-1----:R-:W1:Y:S08]  /*10ed0*/  @P3 LDC R10, c[0x0][0x2e4] ;  /* 0x0000b900ff0a3b82 */ /* 0x002e700000000800 */
[----:B------:R-:W2:Y:S01]  /*10ee0*/  @P2 LDC R18, c[0x0][0x2c0] ;  /* 0x0000b000ff122b82 */ /* 0x000ea20000000800 */
[----:B----4-:R-:W-:-:S02]  /*10ef0*/  @P2 IMAD R16, R17, R16, RZ ;  /* 0x0000001011102224 */ /* 0x010fc400078e02ff */
[----:B-1----:R-:W-:Y:S02]  /*10f00*/  @!P2 IMAD.MOV.U32 R16, RZ, RZ, R10 ;  /* 0x000000ffff10a224 */ /* 0x002fe400078e000a */
[----:B------:R-:W-:Y:S01]  /*10f10*/  @!P2 IMAD.MOV.U32 R18, RZ, RZ, 0x1 ;  /* 0x00000001ff12a424 */ /* 0x000fe200078e00ff */
[C---:B--2---:R-:W-:Y:S02]  /*10f20*/  ISETP.NE.AND P0, PT, R13.reuse, -0x1, PT ;  /* 0xffffffff0d00780c */ /* 0x044fe40003f05270 */
[----:B------:R-:W-:-:S11]  /*10f30*/  ISETP.NE.OR P4, PT, R13, -0x1, !P1 ;  /* 0xffffffff0d00780c */ /* 0x000fd60004f85670 */
[----:B------:R-:W1:Y:S01]  /*10f40*/  @P0 LDC.64 R6, c[0x0][0x298] ;  /* 0x0000a600ff060b82 */ /* 0x000e620000000a00 */
[----:B------:R-:W-:-:S07]  /*10f50*/  @!P0 SHF.R.S32.HI R0, RZ, 0x1f, R25 ;  /* 0x0000001fff008819 */ /* 0x000fce0000011419 */
[----:B------:R-:W2:Y:S01]  /*10f60*/  @!P0 LDC.64 R2, c[0x0][0x290] ;  /* 0x0000a400ff028b82 */ /* 0x000ea20000000a00 */
[----:B-1----:R-:W-:-:S04]  /*10f70*/  @P0 IMAD.WIDE.U32 R4, R13, R6, RZ ;  /* 0x000000060d040225 */ /* 0x002fc800078e00ff */
[----:B------:R-:W-:Y:S02]  /*10f80*/  @P0 IMAD R7, R13, R7, R5 ;  /* 0x000000070d070224 */ /* 0x000fe400078e0205 */
[C---:B---3--:R-:W-:Y:S02]  /*10f90*/  @!P4 IMAD R13, R25.reuse, R9, RZ ;  /* 0x00000009190dc224 */ /* 0x048fe400078e02ff */
[-C--:B--2---:R-:W-:Y:S02]  /*10fa0*/  @!P0 IMAD R0, R0, R2.reuse, RZ ;  /* 0x0000000200008224 */ /* 0x084fe400078e02ff */
[--C-:B------:R-:W-:Y:S01]  /*10fb0*/  @P1 IMAD.MOV.U32 R14, RZ, RZ, R13.reuse ;  /* 0x000000ffff0e1224 */ /* 0x100fe200078e000d */
[----:B------:R1:W-:Y:S01]  /*10fc0*/  @!P4 STL [R1+0x48], R13 ;  /* 0x0000480d0100c387 */ /* 0x0003e20000100800 */
[C---:B------:R-:W-:Y:S01]  /*10fd0*/  @!P0 IMAD R6, R25.reuse, R3, R0 ;  /* 0x0000000319068224 */ /* 0x040fe200078e0200 */
[----:B------:R-:W-:Y:S01]  /*10fe0*/  @P1 SHF.R.S32.HI R15, RZ, 0x1f, R13 ;  /* 0x0000001fff0f1819 */ /* 0x000fe2000001140d */
[----:B------:R-:W-:Y:S01]  /*10ff0*/  @!P0 IMAD.WIDE.U32 R2, R25, R2, RZ ;  /* 0x0000000219028225 */ /* 0x000fe200078e00ff */
[----:B------:R-:W-:-:S03]  /*11000*/  LOP3.LUT P4, RZ, R67, 0x3, RZ, 0xc0, !PT ;  /* 0x0000000343ff7812 */ /* 0x000fc6000788c0ff */
[----:B------:R-:W-:Y:S02]  /*11010*/  IMAD.IADD R0, R67, 0x1, -R8 ;  /* 0x0000000143007824 */ /* 0x000fe400078e0a08 */
[----:B------:R-:W-:Y:S02]  /*11020*/  @!P0 IMAD.MOV.U32 R4, RZ, RZ, R2 ;  /* 0x000000ffff048224 */ /* 0x000fe400078e0002 */
[----:B------:R-:W-:Y:S02]  /*11030*/  IMAD.SHL.U32 R0, R0, 0x8, RZ ;  /* 0x0000000800007824 */ /* 0x000fe400078e00ff */
[----:B------:R-:W-:Y:S01]  /*11040*/  @!P0 IMAD.IADD R7, R3, 0x1, R6 ;  /* 0x0000000103078824 */ /* 0x000fe200078e0206 */
[----:B------:R-:W-:Y:S01]  /*11050*/  SHF.R.S32.HI R6, RZ, 0x1f, R26 ;  /* 0x0000001fff067819 */ /* 0x000fe2000001141a */
[----:B------:R-:W-:Y:S01]  /*11060*/  @P2 IMAD.MOV.U32 R2, RZ, RZ, 0x1 ;  /* 0x00000001ff022424 */ /* 0x000fe200078e00ff */
[----:B------:R-:W-:Y:S01]  /*11070*/  IADD3 R8, P0, R0, R4, RZ ;  /* 0x0000000400087210 */ /* 0x000fe20007f1e0ff */
[----:B------:R-:W-:Y:S01]  /*11080*/  @!P2 IMAD R2, R10, R21, RZ ;  /* 0x000000150a02a224 */ /* 0x000fe200078e02ff */
[----:B------:R-:W-:Y:S01]  /*11090*/  SHF.R.S32.HI R4, RZ, 0x2, R12 ;  /* 0x00000002ff047819 */ /* 0x000fe2000001140c */
[----:B------:R-:W-:Y:S01]  /*110a0*/  IMAD R6, R6, UR4, RZ ;  /* 0x0000000406067c24 */ /* 0x000fe2000f8e02ff */
[----:B------:R-:W-:Y:S01]  /*110b0*/  LEA.HI.X.SX32 R9, R0, R7, 0x1, P0 ;  /* 0x0000000700097211 */ /* 0x000fe200000f0eff */
[----:B------:R-:W-:Y:S01]  /*110c0*/  IMAD.IADD R0, R11, 0x1, -R24 ;  /* 0x000000010b007824 */ /* 0x000fe200078e0a18 */
[----:B------:R-:W-:Y:S01]  /*110d0*/  SHF.R.S32.HI R5, RZ, 0x1f, R4 ;  /* 0x0000001fff057819 */ /* 0x000fe20000011404 */
[----:B------:R-:W-:Y:S01]  /*110e0*/  IMAD R2, R25, R2, RZ ;  /* 0x0000000219027224 */ /* 0x000fe200078e02ff */
[----:B-1----:R-:W1:Y:S02]  /*110f0*/  S2R R13, SR_CTAID.X ;  /* 0x00000000000d7919 */ /* 0x002e640000002500 */
[CC--:B------:R-:W-:Y:S01]  /*11100*/  ISETP.GE.AND P0, PT, R4.reuse, R0.reuse, PT ;  /* 0x000000000400720c */ /* 0x0c0fe20003f06270 */
[C---:B------:R-:W-:Y:S01]  /*11110*/  VIADD R19, R4.reuse, 0x20 ;  /* 0x0000002004137836 */ /* 0x040fe20000000000 */
[CC--:B------:R-:W-:Y:S01]  /*11120*/  ISETP.GE.OR P3, PT, R4.reuse, R0.reuse, P4 ;  /* 0x000000000400720c */ /* 0x0c0fe20002766670 */
[----:B------:R-:W-:Y:S01]  /*11130*/  VIADD R20, R4, 0x40 ;  /* 0x0000004004147836 */ /* 0x000fe20000000000 */
[----:B------:R-:W-:Y:S01]  /*11140*/  SEL R17, R2, RZ, !P1 ;  /* 0x000000ff02117207 */ /* 0x000fe20004800000 */
[----:B------:R-:W-:Y:S01]  /*11150*/  VIADD R21, R4, 0x60 ;  /* 0x0000006004157836 */ /* 0x000fe20000000000 */
[CC--:B------:R-:W-:Y:S01]  /*11160*/  ISETP.GE.OR P1, PT, R19.reuse, R0.reuse, P4 ;  /* 0x000000001300720c */ /* 0x0c0fe20002726670 */
[C---:B------:R-:W-:Y:S01]  /*11170*/  IMAD R6, R26.reuse, UR5, R6 ;  /* 0x000000051a067c24 */ /* 0x040fe2000f8e0206 */
[----:B------:R-:W-:Y:S01]  /*11180*/  P2R R22, PR, RZ, 0x8 ;  /* 0x00000008ff167803 */ /* 0x000fe20000000000 */
[----:B------:R-:W-:Y:S01]  /*11190*/  IMAD.WIDE.U32 R8, R26, UR4, R8 ;  /* 0x000000041a087c25 */ /* 0x000fe2000f8e0008 */
[----:B------:R-:W-:-:S02]  /*111a0*/  ISETP.GE.AND P3, PT, R19, R0, PT ;  /* 0x000000001300720c */ /* 0x000fc40003f66270 */
[-C--:B------:R-:W-:Y:S01]  /*111b0*/  ISETP.GE.AND P2, PT, R20, R0.reuse, PT ;  /* 0x000000001400720c */ /* 0x080fe20003f46270 */
[----:B------:R-:W-:Y:S01]  /*111c0*/  IMAD.IADD R7, R6, 0x1, R9 ;  /* 0x0000000106077824 */ /* 0x000fe200078e0209 */
[----:B------:R-:W-:Y:S02]  /*111d0*/  ISETP.GE.AND P5, PT, R21, R0, PT ;  /* 0x000000001500720c */ /* 0x000fe40003fa6270 */
[----:B------:R-:W-:Y:S01]  /*111e0*/  P2R R23, PR, RZ, 0x2 ;  /* 0x00000002ff177803 */ /* 0x000fe20000000000 */
[----:B-1----:R-:W-:Y:S01]  /*111f0*/  IMAD.WIDE R2, R13, 0x80, R4 ;  /* 0x000000800d027825 */ /* 0x002fe200078e0204 */
        /* <DEDUP_REMOVED lines=11> */
.L_x_354:
[----:B------:R-:W-:Y:S05]  /*112b0*/  BSYNC B0 ;  /* 0x0000000000007941 */ /* 0x000fea0003800000 */
.L_x_353:
        /* <DEDUP_REMOVED lines=19> */
.L_x_356:
[----:B------:R-:W-:Y:S05]  /*113f0*/  BSYNC B0 ;  /* 0x0000000000007941 */ /* 0x000fea0003800000 */
.L_x_355:
        /* <DEDUP_REMOVED lines=15> */
.L_x_358:
[----:B------:R-:W-:Y:S05]  /*114f0*/  BSYNC B0 ;  /* 0x0000000000007941 */ /* 0x000fea0003800000 */
.L_x_357:
        /* <DEDUP_REMOVED lines=17> */
.L_x_360:
[----:B------:R-:W-:Y:S05]  /*11610*/  BSYNC B0 ;  /* 0x0000000000007941 */ /* 0x000fea0003800000 */
.L_x_359:
        /* <DEDUP_REMOVED lines=12> */
.L_x_362:
[----:B------:R-:W-:Y:S05]  /*116e0*/  BSYNC B0 ;  /* 0x0000000000007941 */ /* 0x000fea0003800000 */
.L_x_361:
        /* <DEDUP_REMOVED lines=11> */
.L_x_364:
[----:B------:R-:W-:Y:S05]  /*117a0*/  BSYNC B0 ;  /* 0x0000000000007941 */ /* 0x000fea0003800000 */
.L_x_363:
        /* <DEDUP_REMOVED lines=10> */
.L_x_366:
[----:B------:R-:W-:Y:S05]  /*11850*/  BSYNC B0 ;  /* 0x0000000000007941 */ /* 0x000fea0003800000 */
.L_x_365:
        /* <DEDUP_REMOVED lines=10> */
.L_x_367:
        /* <DEDUP_REMOVED lines=16> */
.L_x_1311:


//--------------------- .text._ZN5flash16flash_fwd_kernelI23Flash_fwd_kernel_traitsILi32ELi128ELi128ELi4ELb0ELb0EN7cutlass6half_tE19Flash_kernel_traitsILi32ELi128ELi128ELi4ES3_EELb0ELb0ELb0ELb0ELb0ELb1ELb1ELb0EEEvNS_16Flash_fwd_paramsE --------------------------
	.section	.text._ZN5flash16flash_fwd_kernelI23Flash_fwd_kernel_traitsILi32ELi128ELi128ELi4ELb0ELb0EN7cutlass6half_tE19Flash_kernel_traitsILi32ELi128ELi128ELi4ES3_EELb0ELb0ELb0ELb0ELb0ELb1ELb1ELb0EEEvNS_16Flash_fwd_paramsE,"ax",@progbits
	.align	128
        .global         _ZN5flash16flash_fwd_kernelI23Flash_fwd_kernel_traitsILi32ELi128ELi128ELi4ELb0ELb0EN7cutlass6half_tE19Flash_kernel_traitsILi32ELi128ELi128ELi4ES3_EELb0ELb0ELb0ELb0ELb0ELb1ELb1ELb0EEEvNS_16Flash_fwd_paramsE
        .type           _ZN5flash16flash_fwd_kernelI23Flash_fwd_kernel_traitsILi32ELi128ELi128ELi4ELb0ELb0EN7cutlass6half_tE19Flash_kernel_traitsILi32ELi128ELi128ELi4ES3_EELb0ELb0ELb0ELb0ELb0ELb1ELb1ELb0EEEvNS_16Flash_fwd_paramsE,@function
        .size           _ZN5flash16flash_fwd_kernelI23Flash_fwd_kernel_traitsILi32ELi128ELi128ELi4ELb0ELb0EN7cutlass6half_tE19Flash_kernel_traitsILi32ELi128ELi128ELi4ES3_EELb0ELb0ELb0ELb0ELb0ELb1ELb1ELb0EEEvNS_16Flash_fwd_paramsE,(.L_x_1312 - _ZN5flash16flash_fwd_kernelI23Flash_fwd_kernel_traitsILi32ELi128ELi128ELi4ELb0ELb0EN7cutlass6half_tE19Flash_kernel_traitsILi32ELi128ELi128ELi4ES3_EELb0ELb0ELb0ELb0ELb0ELb1ELb1ELb0EEEvNS_16Flash_fwd_paramsE)
        .other          _ZN5flash16flash_fwd_kernelI23Flash_fwd_kernel_traitsILi32ELi128ELi128ELi4ELb0ELb0EN7cutlass6half_tE19Flash_kernel_traitsILi32ELi128ELi128ELi4ES3_EELb0ELb0ELb0ELb0ELb0ELb1ELb1ELb0EEEvNS_16Flash_fwd_paramsE,@"STO_CUDA_ENTRY STV_DEFAULT"
_ZN5flash16flash_fwd_kernelI23Flash_fwd_kernel_traitsILi32ELi128ELi128ELi4ELb0ELb0EN7cutlass6half_tE19Flash_kernel_traitsILi32ELi128ELi128ELi4ES3_EELb0ELb0ELb0ELb0ELb0ELb1ELb1ELb0EEEvNS_16Flash_fwd_paramsE:
.text._ZN5flash16flash_fwd_kernelI23Flash_fwd_kernel_traitsILi32ELi128ELi128ELi4ELb0ELb0EN7cutlass6half_tE19Flash_kernel_traitsILi32ELi128ELi128ELi4ES3_EELb0ELb0ELb0ELb0ELb0ELb1ELb1ELb0EEEvNS_16Flash_fwd_paramsE:
        /* <DEDUP_REMOVED lines=41> */
.L_x_368:
[----:B-1----:R-:W1:Y:S02]  /*0290*/  LDC R4, c[0x0][0x2c8] ;  /* 0x0000b200ff047b82 */ /* 0x002e640000000800 */
.L_x_369:
        /* <DEDUP_REMOVED lines=48> */
[----:B------:R3:W-:Y:S01]  /*05a0*/  STL [R1+0x44], R24 ;  /* 0x0000441801007387 */ /* 0x0007e20000100800 */
[----:B------:R-:W-:Y:S02]  /*05b0*/  LEA.HI R249, R44, R248, RZ, 0x5 ;  /* 0x000000f82cf97211 */ /* 0x000fe400078f28ff */
[----:B------:R-:W5:Y:S01]  /*05c0*/  I2F.RP R2, R19 ;  /* 0x0000001300027306 */ /* 0x000f620000209400 */
[----:B------:R-:W3:Y:S01]  /*05d0*/  @!P1 S2R R6, SR_CgaCtaId ;  /* 0x0000000000069919 */ /* 0x000ee20000008800 */
[----:B------:R-:W4:Y:S01]  /*05e0*/  @P2 LDC.64 R112, c[0x0][0x250] ;  /* 0x00009400ff702b82 */ /* 0x000f220000000a00 */
[----:B------:R-:W-:Y:S01]  /*05f0*/  IMAD.WIDE R52, R27, 0x80, R50 ;  /* 0x000000801b347825 */ /* 0x000fe200078e0232 */
[----:B------:R-:W-:Y:S01]  /*0600*/  SHF.R.S32.HI R43, RZ, 0x5, R249 ;  /* 0x00000005ff2b7819 */ /* 0x000fe200000114f9 */
[----:B------:R-:W4:Y:S01]  /*0610*/  @!P3 S2R R11, SR_CgaCtaId ;  /* 0x00000000000bb919 */ /* 0x000f220000008800 */
[----:B------:R-:W4:Y:S04]  /*0620*/  @!P0 S2R R15, SR_CgaCtaId ;  /* 0x00000000000f8919 */ /* 0x000f280000008800 */
        /* <DEDUP_REMOVED lines=79> */
.L_x_371:
        /* <DEDUP_REMOVED lines=14> */
.L_x_372:
        /* <DEDUP_REMOVED lines=20> */
[----:B------:R-:W-:-:S02]  /*0d40*/  @!P6 LOP3.LUT R13, RZ, R23, RZ, 0x33, !PT ;  /* 0x00000017ff0de212 */ /* 0x000fc400078e33ff */
[----:B------:R-:W-:Y:S01]  /*0d50*/  SHF.L.U32 R177, R56, 0x7, RZ ;  /* 0x0000000738b17819 */ /* 0x000fe200000006ff */
[----:B------:R-:W-:Y:S01]  /*0d60*/  IMAD.X R3, R31, 0x1, R17, P4 ;  /* 0x000000011f037824 */ /* 0x000fe200020e0611 */
[----:B------:R-:W-:Y:S01]  /*0d70*/  IADD3 R24, P4, R6, R4, RZ ;  /* 0x0000000406187210 */ /* 0x000fe20007f9e0ff */
[----:B------:R-:W4:Y:S01]  /*0d80*/  @!P2 LDC.64 R16, c[0x0][0x240] ;  /* 0x00009000ff10ab82 */ /* 0x000f220000000a00 */
[-C--:B------:R-:W-:Y:S01]  /*0d90*/  IMAD R6, R51, R112.reuse, RZ ;  /* 0x0000007033067224 */ /* 0x080fe200078e02ff */
[----:B------:R-:W-:Y:S01]  /*0da0*/  LOP3.LUT R153, R153, 0xfffffffb, RZ, 0xc0, !PT ;  /* 0xfffffffb99997812 */ /* 0x000fe200078ec0ff */
[----:B------:R-:W-:Y:S01]  /*0db0*/  IMAD.WIDE.U32 R2, R25, UR4, R2 ;  /* 0x0000000419027c25 */ /* 0x000fe2000f8e0002 */
[----:B------:R-:W-:Y:S02]  /*0dc0*/  IADD3.X R25, R8, R5, R0, P4, !PT ;  /* 0x0000000508197210 */ /* 0x000fe400027fe400 */
[----:B------:R-:W-:Y:S01]  /*0dd0*/  @!P1 IADD3 R0, P4, R52, 0x20, RZ ;  /* 0x0000002034009810 */ /* 0x000fe20007f9e0ff */
[----:B------:R-:W-:Y:S01]  /*0de0*/  IMAD.WIDE.U32 R4, R50, R112, R30 ;  /* 0x0000007032047225 */ /* 0x000fe200078e001e */
[----:B------:R-:W5:Y:S01]  /*0df0*/  @!P0 LDC.64 R22, c[0x0][0x240] ;  /* 0x00009000ff168b82 */ /* 0x000f620000000a00 */
[----:B------:R-:W-:-:S02]  /*0e00*/  IADD3 R3, R3, R7, RZ ;  /* 0x0000000703037210 */ /* 0x000fc40007ffe0ff */
[----:B------:R-:W-:Y:S01]  /*0e10*/  @!P1 IMAD.X R9, RZ, RZ, R53, P4 ;  /* 0x000000ffff099224 */ /* 0x000fe200020e0635 */
[----:B------:R-:W-:Y:S01]  /*0e20*/  IADD3 R36, P4, R11, R4, RZ ;  /* 0x000000040b247210 */ /* 0x000fe20007f9e0ff */
[----:B------:R-:W-:Y:S01]  /*0e30*/  IMAD R8, R50, R113, R6 ;  /* 0x0000007132087224 */ /* 0x000fe200078e0206 */
[----:B------:R-:W-:Y:S01]  /*0e40*/  @!P0 MOV R19, R3 ;  /* 0x0000000300138202 */ /* 0x000fe20000000f00 */
[----:B-1----:R-:W-:Y:S01]  /*0e50*/  @!P1 IMAD R4, R9, R14, RZ ;  /* 0x0000000e09049224 */ /* 0x002fe200078e02ff */
[----:B--2---:R-:W1:Y:S01]  /*0e60*/  @!P2 LDC.64 R30, c[0x0][0x210] ;  /* 0x00008400ff1eab82 */ /* 0x004e620000000a00 */
[----:B------:R-:W-:Y:S01]  /*0e70*/  @!P2 IMAD.MOV.U32 R6, RZ, RZ, R2 ;  /* 0x000000ffff06a224 */ /* 0x000fe200078e0002 */
[----:B------:R-:W-:Y:S01]  /*0e80*/  IADD3.X R37, R27, R5, R8, P4, !PT ;  /* 0x000000051b257210 */ /* 0x000fe200027fe408 */
[----:B------:R-:W-:Y:S01]  /*0e90*/  @!P2 IMAD.MOV.U32 R7, RZ, RZ, R3 ;  /* 0x000000ffff07a224 */ /* 0x000fe200078e0003 */
[----:B------:R-:W-:Y:S01]  /*0ea0*/  @!P0 IADD3 R11, P4, R52, 0x40, RZ ;  /* 0x00000040340b8810 */ /* 0x000fe20007f9e0ff */
[----:B------:R-:W-:-:S02]  /*0eb0*/  @!P0 IMAD.MOV.U32 R18, RZ, RZ, R2 ;  /* 0x000000ffff128224 */ /* 0x000fc400078e0002 */
[----:B------:R-:W-:Y:S01]  /*0ec0*/  @!P3 IMAD.MOV.U32 R32, RZ, RZ, R2 ;  /* 0x000000ffff20b224 */ /* 0x000fe200078e0002 */
[----:B------:R-:W2:Y:S01]  /*0ed0*/  S2UR UR4, SR_CgaCtaId ;  /* 0x00000000000479c3 */ /* 0x000ea20000008800 */
[--C-:B------:R-:W-:Y:S02]  /*0ee0*/  @!P3 IMAD.MOV.U32 R33, RZ, RZ, R3.reuse ;  /* 0x000000ffff21b224 */ /* 0x100fe400078e0003 */
[----:B----4-:R-:W-:Y:S02]  /*0ef0*/  @!P2 IMAD R5, R53, R16, RZ ;  /* 0x000000103505a224 */ /* 0x010fe400078e02ff */
[C---:B------:R-:W-:Y:S02]  /*0f00*/  @!P1 IMAD R8, R0.reuse, R15, R4 ;  /* 0x0000000f00089224 */ /* 0x040fe400078e0204 */
[----:B------:R-:W-:Y:S01]  /*0f10*/  @!P1 IMAD.WIDE.U32 R2, R0, R14, R2 ;  /* 0x0000000e00029225 */ /* 0x000fe200078e0002 */
[----:B------:R-:W4:Y:S03]  /*0f20*/  @!P0 LDC.64 R34, c[0x0][0x210] ;  /* 0x00008400ff228b82 */ /* 0x000f260000000a00 */
[----:B------:R-:W-:-:S02]  /*0f30*/  @!P0 IMAD.X R0, RZ, RZ, R53, P4 ;  /* 0x000000ffff008224 */ /* 0x000fc400020e0635 */
[C---:B------:R-:W-:Y:S01]  /*0f40*/  @!P2 IMAD R9, R52.reuse, R17, R5 ;  /* 0x000000113409a224 */ /* 0x040fe200078e0205 */
[----:B------:R-:W-:Y:S01]  /*0f50*/  SHF.R.S32.HI R17, RZ, 0x1f, R13 ;  /* 0x0000001fff117819 */ /* 0x000fe2000001140d */
[----:B------:R-:W-:Y:S01]  /*0f60*/  @!P2 IMAD.WIDE.U32 R4, R52, R16, R6 ;  /* 0x000000103404a225 */ /* 0x000fe200078e0006 */
[----:B------:R-:W4:Y:S03]  /*0f70*/  @!P3 LDC.64 R14, c[0x0][0x240] ;  /* 0x00009000ff0ebb82 */ /* 0x000f260000000a00 */
[----:B-----5:R-:W-:Y:S01]  /*0f80*/  @!P0 IMAD R0, R0, R22, RZ ;  /* 0x0000001600008224 */ /* 0x020fe200078e02ff */
[----:B-1----:R-:W-:Y:S01]  /*0f90*/  @!P2 LEA R10, P6, R4, R30, 0x1 ;  /* 0x0000001e040aa211 */ /* 0x002fe200078c08ff */
[----:B------:R-:W-:Y:S01]  /*0fa0*/  @!P1 IMAD.IADD R12, R3, 0x1, R8 ;  /* 0x00000001030c9824 */ /* 0x000fe200078e0208 */
[C---:B---3--:R-:W-:Y:S01]  /*0fb0*/  @!P1 LEA R8, P4, R2.reuse, R28, 0x1 ;  /* 0x0000001c02089211 */ /* 0x048fe200078808ff */
[----:B------:R-:W-:Y:S01]  /*0fc0*/  @!P0 IMAD R0, R11, R23, R0 ;  /* 0x000000170b008224 */ /* 0x000fe200078e0200 */
[----:B------:R-:W-:Y:S01]  /*0fd0*/  @!P2 IADD3 R3, R5, R9, RZ ;  /* 0x000000090503a210 */ /* 0x000fe20007ffe0ff */
[----:B------:R-:W-:Y:S01]  /*0fe0*/  @!P0 IMAD.WIDE.U32 R6, R11, R22, R18 ;  /* 0x000000160b068225 */ /* 0x000fe200078e0012 */
[----:B--2---:R-:W-:Y:S01]  /*0ff0*/  ULEA UR4, UR4, UR5, 0x18 ;  /* 0x0000000504047291 */ /* 0x004fe2000f8ec03f */
[----:B------:R-:W-:-:S02]  /*1000*/  @!P1 LEA.HI.X R9, R2, R29, R12, 0x1, P4 ;  /* 0x0000001d02099211 */ /* 0x000fc400020f0c0c */
[----:B------:R-:W-:Y:S01]  /*1010*/  @!P2 LEA.HI.X R11, R4, R31, R3, 0x1, P6 ;  /* 0x0000001f040ba211 */ /* 0x000fe200030f0c03 */
[----:B------:R-:W-:Y:S01]  /*1020*/  @!P0 IMAD.IADD R0, R7, 0x1, R0 ;  /* 0x0000000107008824 */ /* 0x000fe200078e0200 */
[----:B------:R-:W-:Y:S01]  /*1030*/  @!P3 IADD3 R12, P4, R52, 0x60, RZ ;  /* 0x00000060340cb810 */ /* 0x000fe20007f9e0ff */
[C---:B------:R-:W-:Y:S01]  /*1040*/  @!P1 IMAD R5, R21.reuse, 0x2, R39 ;  /* 0x0000000215059824 */ /* 0x040fe200078e0227 */
[C---:B----4-:R-:W-:Y:S01]  /*1050*/  @!P0 LEA R2, P6, R6.reuse, R34, 0x1 ;  /* 0x0000002206028211 */ /* 0x050fe200078c08ff */
[C---:B------:R-:W-:Y:S01]  /*1060*/  @!P0 IMAD R4, R21.reuse, 0x2, R38 ;  /* 0x0000000215048824 */ /* 0x040fe200078e0226 */
[----:B------:R-:W-:Y:S01]  /*1070*/  LEA R200, R21, UR4, 0x1 ;  /* 0x0000000415c87c11 */ /* 0x000fe2000f8e08ff */
[----:B------:R-:W-:Y:S01]  /*1080*/  ULDC UR5, c[0x0][0x39c] ;  /* 0x0000e70000057ab9 */ /* 0x000fe20000000800 */
[----:B------:R-:W-:Y:S01]  /*1090*/  @!P0 LEA.HI.X R3, R6, R35, R0, 0x1, P6 ;  /* 0x0000002306038211 */ /* 0x000fe200030f0c00 */
[----:B------:R-:W-:Y:S01]  /*10a0*/  @!P3 IMAD.X R0, RZ, RZ, R53, P4 ;  /* 0x000000ffff00b224 */ /* 0x000fe200020e0635 */
[----:B------:R-:W1:Y:S01]  /*10b0*/  @!P3 LDC.64 R6, c[0x0][0x210] ;  /* 0x00008400ff06bb82 */ /* 0x000e620000000a00 */
[----:B------:R-:W-:Y:S01]  /*10c0*/  @!PT LDS RZ, [RZ] ;  /* 0x00000000fffff984 */ /* 0x000fe20000000800 */
[----:B------:R-:W-:Y:S01]  /*10d0*/  @!PT LDS RZ, [RZ] ;  /* 0x00000000fffff984 */ /* 0x000fe20000000800 */
[----:B------:R-:W-:Y:S01]  /*10e0*/  @!PT LDS RZ, [RZ] ;  /* 0x00000000fffff984 */ /* 0x000fe20000000800 */
[----:B------:R2:W-:Y:S01]  /*10f0*/  @!P2 LDGSTS.E.BYPASS.LTC128B.128 [R200], desc[UR16][R10.64] ;  /* 0x000000000ac8afae */ /* 0x0005e2000b901d50 */
[----:B------:R-:W-:Y:S01]  /*1100*/  ISETP.GE.AND P2, PT, R48, R26, PT ;  /* 0x0000001a3000720c */ /* 0x000fe20003f46270 */
[----:B------:R-:W-:Y:S01]  /*1110*/  @!P3 IMAD R0, R0, R14, RZ ;  /* 0x0000000e0000b224 */ /* 0x000fe200078e02ff */
[----:B------:R-:W-:Y:S01]  /*1120*/  SHF.R.S32.HI R22, RZ, 0x1f, R58 ;  /* 0x0000001fff167819 */ /* 0x000fe2000001143a */
[----:B------:R3:W-:Y:S01]  /*1130*/  @!P1 LDGSTS.E.BYPASS.LTC128B.128 [R5+0x800], desc[UR16][R8.64] ;  /* 0x0080000008059fae */ /* 0x0007e2000b901d50 */
[----:B------:R-:W-:-:S02]  /*1140*/  ISETP.GE.AND P1, PT, R47, R26, PT ;  /* 0x0000001a2f00720c */ /* 0x000fc40003f26270 */
[-C--:B------:R-:W-:Y:S01]  /*1150*/  ISETP.GE.AND P6, PT, R50, R26.reuse, PT ;  /* 0x0000001a3200720c */ /* 0x080fe20003fc6270 */
[----:B------:R4:W-:Y:S01]  /*1160*/  @!P0 LDGSTS.E.BYPASS.LTC128B.128 [R4+0x1000], desc[UR16][R2.64] ;  /* 0x0100000002048fae */ /* 0x0009e2000b901d50 */
[----:B------:R-:W-:-:S05]  /*1170*/  ISETP.GE.AND P0, PT, R46, R26, PT ;  /* 0x0000001a2e00720c */ /* 0x000fca0003f06270 */
[----:B------:R-:W5:Y:S04]  /*1180*/  @!P2 S2R R18, SR_CgaCtaId ;  /* 0x000000000012a919 */ /* 0x000f680000008800 */
[----:B------:R-:W5:Y:S04]  /*1190*/  @!P1 S2R R16, SR_CgaCtaId ;  /* 0x0000000000109919 */ /* 0x000f680000008800 */
[----:B------:R-:W5:Y:S01]  /*11a0*/  @!P0 S2R R19, SR_CgaCtaId ;  /* 0x0000000000138919 */ /* 0x000f620000008800 */
[----:B--2---:R-:W-:Y:S01]  /*11b0*/  IMAD.WIDE.U32 R10, R13, UR6, R24 ;  /* 0x000000060d0a7c25 */ /* 0x004fe2000f8e0018 */
[----:B---3--:R-:W2:Y:S03]  /*11c0*/  @!P5 LDC.64 R8, c[0x0][0x218] ;  /* 0x00008600ff08db82 */ /* 0x008ea60000000a00 */
[----:B------:R-:W-:Y:S01]  /*11d0*/  IMAD.MOV.U32 R198, RZ, RZ, R10 ;  /* 0x000000ffffc67224 */ /* 0x000fe200078e000a */
[----:B------:R3:W-:Y:S01]  /*11e0*/  STL.64 [R1+0x28], R10 ;  /* 0x0000280a01007387 */ /* 0x0007e20000100a00 */
[----:B----4-:R-:W-:-:S02]  /*11f0*/  @!P3 IMAD R2, R12, R15, R0 ;  /* 0x0000000f0c02b224 */ /* 0x010fc400078e0200 */
[----:B------:R-:W-:Y:S02]  /*1200*/  @!P3 IMAD.WIDE.U32 R4, R12, R14, R32 ;  /* 0x0000000e0c04b225 */ /* 0x000fe400078e0020 */
[----:B------:R-:W4:Y:S02]  /*1210*/  @!P2 LDC.64 R14, c[0x0][0x218] ;  /* 0x00008600ff0eab82 */ /* 0x000f240000000a00 */
[----:B------:R-:W-:Y:S01]  /*1220*/  IMAD R0, R17, UR6, RZ ;  /* 0x0000000611007c24 */ /* 0x000fe2000f8e02ff */
[----:B-1----:R-:W-:Y:S01]  /*1230*/  @!P3 LEA R6, P4, R4, R6, 0x1 ;  /* 0x000000060406b211 */ /* 0x002fe200078808ff */
[----:B------:R-:W-:Y:S02]  /*1240*/  @!P3 IMAD.IADD R5, R5, 0x1, R2 ;  /* 0x000000010505b824 */ /* 0x000fe400078e0202 */
[----:B------:R-:W-:Y:S01]  /*1250*/  IMAD R0, R13, UR7, R0 ;  /* 0x000000070d007c24 */ /* 0x000fe2000f8e0200 */
[----:B------:R-:W-:Y:S01]  /*1260*/  ULDC.64 UR6, c[0x0][0x268] ;  /* 0x00009a0000067ab9 */ /* 0x000fe20000000a00 */
[----:B------:R-:W-:Y:S01]  /*1270*/  IMAD R3, R158, R58, RZ ;  /* 0x0000003a9e037224 */ /* 0x000fe200078e02ff */
[----:B------:R-:W-:Y:S01]  /*1280*/  @!P3 LEA.HI.X R7, R4, R7, R5, 0x1, P4 ;  /* 0x000000070407b211 */ /* 0x000fe200020f0c05 */
[----:B------:R-:W-:-:S02]  /*1290*/  IMAD.IADD R199, R11, 0x1, R0 ;  /* 0x000000010bc77824 */ /* 0x000fc400078e0200 */
[-C--:B------:R-:W-:Y:S02]  /*12a0*/  IMAD R0, R22, R177.reuse, R3 ;  /* 0x000000b116007224 */ /* 0x080fe400078e0203 */
[----:B------:R-:W-:Y:S01]  /*12b0*/  IMAD.WIDE.U32 R2, R58, R177, R198 ;  /* 0x000000b13a027225 */ /* 0x000fe200078e00c6 */
[----:B------:R-:W-:Y:S03]  /*12c0*/  STL.64 [R1+0x18], R198 ;  /* 0x000018c601007387 */ /* 0x000fe60000100a00 */
[----:B------:R-:W-:Y:S01]  /*12d0*/  @!P3 IMAD R5, R21, 0x2, R40 ;  /* 0x000000021505b824 */ /* 0x000fe200078e0228 */
[----:B------:R-:W-:Y:S01]  /*12e0*/  IADD3 R3, R3, R0, RZ ;  /* 0x0000000003037210 */ /* 0x000fe20007ffe0ff */
[----:B------:R-:W-:Y:S01]  /*12f0*/  IMAD.WIDE.U32 R30, R13, UR6, R36 ;  /* 0x000000060d1e7c25 */ /* 0x000fe2000f8e0024 */
[----:B---3--:R-:W-:Y:S02]  /*1300*/  LEA.HI R11, R44, R248, RZ, 0x4 ;  /* 0x000000f82c0b7211 */ /* 0x008fe400078f20ff */
[----:B------:R1:W-:Y:S01]  /*1310*/  @!P3 LDGSTS.E.BYPASS.LTC128B.128 [R5+0x1800], desc[UR16][R6.64] ;  /* 0x018000000605bfae */ /* 0x0003e2000b901d50 */
[----:B------:R-:W-:-:S02]  /*1320*/  @!P2 LEA R0, P3, R56, R2, 0x5 ;  /* 0x000000023800a211 */ /* 0x000fc400078628ff */
[----:B------:R-:W-:Y:S01]  /*1330*/  SHF.R.S32.HI R10, RZ, 0x4, R11 ;  /* 0x00000004ff0a7819 */ /* 0x000fe2000001140b */
[----:B------:R-:W-:Y:S01]  /*1340*/  STL.64 [R1+0x20], R30 ;  /* 0x0000201e01007387 */ /* 0x000fe20000100a00 */
[----:B--2---:R-:W-:Y:S02]  /*1350*/  @!P5 LEA R4, P4, R2, R8, 0x1 ;  /* 0x000000080204d211 */ /* 0x004fe400078808ff */
[----:B------:R-:W-:Y:S02]  /*1360*/  LEA.HI R12, R11, R10, RZ, 0x1 ;  /* 0x0000000a0b0c7211 */ /* 0x000fe400078f08ff */
[----:B-1----:R-:W-:Y:S01]  /*1370*/  @!P2 LEA.HI.X R7, R56, R3, R57, 0x5, P3 ;  /* 0x000000033807a211 */ /* 0x002fe200018f2c39 */
[----:B------:R-:W-:Y:S01]  /*1380*/  @!P5 IMAD R6, R21, 0x2, R41 ;  /* 0x000000021506d824 */ /* 0x000fe200078e0229 */
[----:B----4-:R-:W-:Y:S02]  /*1390*/  @!P2 LEA R8, P3, R0, R14, 0x1 ;  /* 0x0000000e0008a211 */ /* 0x010fe400078608ff */
[----:B------:R-:W-:-:S02]  /*13a0*/  @!P5 LEA.HI.X R5, R2, R9, R3, 0x1, P4 ;  /* 0x000000090205d211 */ /* 0x000fc400020f0c03 */
[----:B------:R-:W-:Y:S02]  /*13b0*/  @!P2 LEA.HI.X R9, R0, R15, R7, 0x1, P3 ;  /* 0x0000000f0009a211 */ /* 0x000fe400018f0c07 */
[----:B------:R-:W-:Y:S01]  /*13c0*/  LOP3.LUT R0, R12, 0xfffffffe, RZ, 0xc0, !PT ;  /* 0xfffffffe0c007812 */ /* 0x000fe200078ec0ff */
[----:B------:R1:W-:Y:S01]  /*13d0*/  @!P5 LDGSTS.E.BYPASS.LTC128B.128 [R6+0x2000], desc[UR16][R4.64] ;  /* 0x020000000406dfae */ /* 0x0003e2000b901d50 */
[----:B------:R-:W2:Y:S01]  /*13e0*/  @!P1 LDC.64 R14, c[0x0][0x218] ;  /* 0x00008600ff0e9b82 */ /* 0x000ea20000000a00 */
[-C--:B------:R-:W-:Y:S02]  /*13f0*/  ISETP.GE.AND P5, PT, R48, R26.reuse, PT ;  /* 0x0000001a3000720c */ /* 0x080fe40003fa6270 */
[----:B------:R-:W-:Y:S01]  /*1400*/  IMAD.IADD R24, R10, 0x1, -R0 ;  /* 0x000000010a187824 */ /* 0x000fe200078e0a00 */
[----:B------:R-:W-:Y:S02]  /*1410*/  LOP3.LUT R0, R11, 0xfffffff0, RZ, 0xc0, !PT ;  /* 0xfffffff00b007812 */ /* 0x000fe400078ec0ff */
[----:B------:R-:W-:-:S02]  /*1420*/  ISETP.GE.AND P4, PT, R47, R26, PT ;  /* 0x0000001a2f00720c */ /* 0x000fc40003f86270 */
[----:B------:R-:W-:Y:S01]  /*1430*/  ISETP.GE.AND P3, PT, R46, R26, PT ;  /* 0x0000001a2e00720c */ /* 0x000fe20003f66270 */
[----:B------:R-:W-:Y:S01]  /*1440*/  IMAD.IADD R0, R248, 0x1, -R0 ;  /* 0x00000001f8007824 */ /* 0x000fe200078e0a00 */
[----:B-1----:R-:W-:Y:S02]  /*1450*/  @!P1 MOV R4, 0x400 ;  /* 0x0000040000049802 */ /* 0x002fe40000000f00 */
[----:B------:R-:W-:Y:S02]  /*1460*/  LOP3.LUT R6, R45, 0xfffffff8, RZ, 0xc0, !PT ;  /* 0xfffffff82d067812 */ /* 0x000fe400078ec0ff */
[----:B------:R-:W-:Y:S02]  /*1470*/  @!P2 MOV R5, 0x400 ;  /* 0x000004000005a802 */ /* 0x000fe40000000f00 */
[----:B-----5:R-:W-:Y:S01]  /*1480*/  @!P1 LEA R16, R16, R4, 0x18 ;  /* 0x0000000410109211 */ /* 0x020fe200078ec0ff */
[----:B------:R-:W-:Y:S01]  /*1490*/  IMAD.IADD R4, R248, 0x1, -R6 ;  /* 0x00000001f8047824 */ /* 0x000fe200078e0a06 */
[----:B------:R-:W-:-:S02]  /*14a0*/  @!P2 LEA R11, R18, R5, 0x18 ;  /* 0x00000005120ba211 */ /* 0x000fc400078ec0ff */
[----:B------:R-:W-:Y:S01]  /*14b0*/  @!P0 MOV R5, 0x400 ;  /* 0x0000040000058802 */ /* 0x000fe20000000f00 */
[----:B------:R-:W-:Y:S01]  /*14c0*/  @!P1 IMAD R16, R21, 0x2, R16 ;  /* 0x0000000215109824 */ /* 0x000fe200078e0210 */
[----:B------:R-:W-:Y:S02]  /*14d0*/  LEA.HI R10, R4, R4, RZ, 0x1 ;  /* 0x00000004040a7211 */ /* 0x000fe400078f08ff */
[----:B------:R-:W-:Y:S02]  /*14e0*/  SHF.R.S32.HI R18, RZ, 0x1f, R0 ;  /* 0x0000001fff127819 */ /* 0x000fe40000011400 */
[----:B------:R-:W-:Y:S02]  /*14f0*/  @!P0 LEA R12, R19, R5, 0x18 ;  /* 0x00000005130c8211 */ /* 0x000fe400078ec0ff */
[----:B------:R-:W-:Y:S02]  /*1500*/  LEA.HI R6, R0, R0, RZ, 0x1 ;  /* 0x0000000000067211 */ /* 0x000fe400078f08ff */
[----:B------:R-:W-:-:S02]  /*1510*/  LOP3.LUT R5, R10, 0x3fffffe, RZ, 0xc0, !PT ;  /* 0x03fffffe0a057812 */ /* 0x000fc400078ec0ff */
[----:B------:R-:W-:Y:S02]  /*1520*/  LEA.HI R28, R18, R0, RZ, 0x3 ;  /* 0x00000000121c7211 */ /* 0x000fe400078f18ff */
[----:B------:R-:W1:Y:S01]  /*1530*/  @!P0 LDC.64 R18, c[0x0][0x218] ;  /* 0x00008600ff128b82 */ /* 0x000e620000000a00 */
[----:B------:R-:W-:Y:S01]  /*1540*/  LOP3.LUT R7, R6, 0x7fffffe, RZ, 0xc0, !PT ;  /* 0x07fffffe06077812 */ /* 0x000fe200078ec0ff */
[----:B------:R-:W-:Y:S01]  /*1550*/  IMAD.IADD R27, R4, 0x1, -R5 ;  /* 0x00000001041b7824 */ /* 0x000fe200078e0a05 */
[C---:B------:R-:W-:Y:S01]  /*1560*/  @!P2 LEA R11, R21.reuse, R11, 0x1 ;  /* 0x0000000b150ba211 */ /* 0x040fe200078e08ff */
[----:B------:R-:W-:Y:S01]  /*1570*/  IMAD.WIDE.U32 R4, R56, 0x40, RZ ;  /* 0x0000004038047825 */ /* 0x000fe200078e00ff */
[----:B------:R-:W-:Y:S02]  /*1580*/  @!P0 LEA R26, R21, R12, 0x1 ;  /* 0x0000000c151a8211 */ /* 0x000fe400078e08ff */
[----:B------:R-:W-:Y:S01]  /*1590*/  SHF.R.S32.HI R25, RZ, 0x1, R10 ;  /* 0x00000001ff197819 */ /* 0x000fe2000001140a */
[----:B------:R-:W-:Y:S01]  /*15a0*/  IMAD.IADD R193, R0, 0x1, -R7 ;  /* 0x0000000100c17824 */ /* 0x000fe200078e0a07 */
[----:B------:R3:W-:Y:S01]  /*15b0*/  @!P2 LDGSTS.E.BYPASS.LTC128B.128 [R11+0x2800], desc[UR16][R8.64] ;  /* 0x02800000080bafae */ /* 0x0007e2000b901d50 */
[----:B------:R-:W-:Y:S01]  /*15c0*/  IMAD.SHL.U32 R7, R57, 0x40, RZ ;  /* 0x0000004039077824 */ /* 0x000fe200078e00ff */
[----:B------:R-:W-:-:S04]  /*15d0*/  @!P1 IADD3 R0, P2, R2, R4, RZ ;  /* 0x0000000402009210 */ /* 0x000fc80007f5e0ff */
[----:B------:R-:W-:Y:S01]  /*15e0*/  @!P1 IADD3.X R4, R3, R5, R7, P2, !PT ;  /* 0x0000000503049210 */ /* 0x000fe200017fe407 */
[----:B------:R-:W-:Y:S01]  /*15f0*/  @!P0 IMAD.WIDE.U32 R2, R56, 0x60, R2 ;  /* 0x0000006038028825 */ /* 0x000fe200078e0002 */
[----:B--2---:R-:W-:-:S03]  /*1600*/  @!P1 LEA R12, P2, R0, R14, 0x1 ;  /* 0x0000000e000c9211 */ /* 0x004fc600078408ff */
[----:B------:R-:W-:Y:S02]  /*1610*/  IMAD R7, R22, R112, RZ ;  /* 0x0000007016077224 */ /* 0x000fe400078e02ff */
[----:B------:R-:W2:Y:S01]  /*1620*/  @!P4 LDC.64 R22, c[0x0][0x220] ;  /* 0x00008800ff16cb82 */ /* 0x000ea20000000a00 */
[----:B---3--:R-:W-:Y:S01]  /*1630*/  IMAD R8, R17, UR6, RZ ;  /* 0x0000000611087c24 */ /* 0x008fe2000f8e02ff */
        /* <DEDUP_REMOVED lines=8> */
[----:B-1----:R-:W-:Y:S01]  /*16c0*/  @!P0 LEA R6, P2, R2, R18, 0x1 ;  /* 0x0000001202068211 */ /* 0x002fe200078408ff */
[----:B------:R-:W-:Y:S01]  /*16d0*/  @!P0 IMAD.IADD R8, R3, 0x1, R4 ;  /* 0x0000000103088824 */ /* 0x000fe200078e0204 */
[----:B------:R1:W-:Y:S01]  /*16e0*/  @!P1 LDGSTS.E.BYPASS.LTC128B.128 [R16+0x3000], desc[UR16][R12.64] ;  /* 0x030000000c109fae */ /* 0x0003e2000b901d50 */
[----:B------:R-:W-:Y:S01]  /*16f0*/  IMAD R3, R58, R113, R7 ;  /* 0x000000713a037224 */ /* 0x000fe200078e0207 */
[----:B------:R-:W-:Y:S01]  /*1700*/  LOP3.LUT R0, R0, 0xc0, RZ, 0xc0, !PT ;  /* 0x000000c000007812 */ /* 0x000fe200078ec0ff */
[----:B------:R-:W-:Y:S01]  /*1710*/  IMAD.WIDE.U32 R4, R58, R112, RZ ;  /* 0x000000703a047225 */ /* 0x000fe200078e00ff */
[----:B------:R-:W-:-:S02]  /*1720*/  @!P0 LEA.HI.X R7, R2, R19, R8, 0x1, P2 ;  /* 0x0000001302078211 */ /* 0x000fc400010f0c08 */
[----:B------:R-:W-:Y:S01]  /*1730*/  LOP3.LUT R10, R10, 0xfffffffc, RZ, 0xc0, !PT ;  /* 0xfffffffc0a0a7812 */ /* 0x000fe200078ec0ff */
[----:B------:R-:W3:Y:S01]  /*1740*/  @!P6 LDC.64 R18, c[0x0][0x220] ;  /* 0x00008800ff12eb82 */ /* 0x000ee20000000a00 */
[----:B------:R-:W-:Y:S01]  /*1750*/  LOP3.LUT R9, R0, 0x8, R9, 0xf8, !PT ;  /* 0x0000000800097812 */ /* 0x000fe200078ef809 */
[----:B------:R4:W-:Y:S01]  /*1760*/  @!P0 LDGSTS.E.BYPASS.LTC128B.128 [R26+0x3800], desc[UR16][R6.64] ;  /* 0x03800000061a8fae */ /* 0x0009e2000b901d50 */
[----:B------:R-:W-:Y:S01]  /*1770*/  SHF.R.U32.HI R8, RZ, 0x3, R0 ;  /* 0x00000003ff087819 */ /* 0x000fe20000011600 */
[----:B------:R-:W-:Y:S01]  /*1780*/  IMAD.IADD R0, R5, 0x1, R3 ;  /* 0x0000000105007824 */ /* 0x000fe200078e0203 */
[----:B------:R-:W-:Y:S01]  /*1790*/  LEA R2, P2, R4, R30, 0x7 ;  /* 0x0000001e04027211 */ /* 0x000fe200078438ff */
[----:B------:R-:W0:Y:S01]  /*17a0*/  LDGDEPBAR ;  /* 0x00000000000079af */ /* 0x000e220000000000 */
[----:B------:R-:W-:Y:S01]  /*17b0*/  IADD3 R14, R31, R14, RZ ;  /* 0x0000000e1f0e7210 */ /* 0x000fe20007ffe0ff */
[----:B------:R-:W-:Y:S01]  /*17c0*/  IMAD.IADD R21, R11, 0x1, -R10 ;  /* 0x000000010b157824 */ /* 0x000fe200078e0a0a */
[----:B------:R-:W-:Y:S01]  /*17d0*/  LOP3.LUT R11, R9, R8, RZ, 0x3c, !PT ;  /* 0x00000008090b7212 */ /* 0x000fe200078e3cff */
[----:B------:R-:W-:Y:S01]  /*17e0*/  IMAD R8, R24, 0x8, R27 ;  /* 0x0000000818087824 */ /* 0x000fe200078e021b */
[----:B------:R-:W-:Y:S01]  /*17f0*/  LEA.HI.X R3, R4, R14, R0, 0x7, P2 ;  /* 0x0000000e04037211 */ /* 0x000fe200010f3c00 */
[----:B------:R5:W-:Y:S01]  /*1800*/  STL [R1+0x10], R14 ;  /* 0x0000100e01007387 */ /* 0x000be20000100800 */
[----:B------:R-:W-:Y:S01]  /*1810*/  IMAD.SHL.U32 R0, R21, 0x40, RZ ;  /* 0x0000004015007824 */ /* 0x000fe200078e00ff */
[----:B------:R-:W-:Y:S01]  /*1820*/  SHF.L.U32 R9, R113, 0x6, RZ ;  /* 0x0000000671097819 */ /* 0x000fe200000006ff */
[----:B------:R-:W-:-:S03]  /*1830*/  IMAD.WIDE.U32 R4, R112, 0x40, RZ ;  /* 0x0000004070047825 */ /* 0x000fc600078e00ff */
[----:B------:R-:W-:Y:S01]  /*1840*/  LOP3.LUT R0, R0, 0xc0, RZ, 0xc0, !PT ;  /* 0x000000c000007812 */ /* 0x000fe200078ec0ff */
[----:B-1----:R-:W1:Y:S01]  /*1850*/  @!P5 LDC.64 R16, c[0x0][0x220] ;  /* 0x00008800ff10db82 */ /* 0x002e620000000a00 */
[----:B------:R-:W-:Y:S01]  /*1860*/  @!P4 IADD3 R10, P0, R2, R4, RZ ;  /* 0x00000004020ac210 */ /* 0x000fe20007f1e0ff */
[----:B------:R-:W-:Y:S02]  /*1870*/  IMAD.SHL.U32 R4, R28, 0x20, RZ ;  /* 0x000000201c047824 */ /* 0x000fe400078e00ff */
[----:B------:R-:W-:Y:S01]  /*1880*/  @!P3 IMAD R12, R113, 0x60, RZ ;  /* 0x00000060710cb824 */ /* 0x000fe200078e02ff */
[----:B------:R-:W-:Y:S02]  /*1890*/  @!P4 IADD3.X R13, R3, R5, R9, P0, !PT ;  /* 0x00000005030dc210 */ /* 0x000fe400007fe409 */
[----:B------:R-:W-:Y:S01]  /*18a0*/  LOP3.LUT R184, R4, 0xffffff00, RZ, 0xc0, !PT ;  /* 0xffffff0004b87812 */ /* 0x000fe200078ec0ff */
[----:B----4-:R-:W-:Y:S01]  /*18b0*/  IMAD.SHL.U32 R6, R24, 0x8, RZ ;  /* 0x0000000818067824 */ /* 0x010fe200078e00ff */
[----:B------:R-:W-:-:S04]  /*18c0*/  DEPBAR.LE SB0, 0x0 ;  /* 0x000080000000791a */ /* 0x000fc80000000000 */
[----:B------:R-:W-:Y:S01]  /*18d0*/  BAR.SYNC.DEFER_BLOCKING 0x0 ;  /* 0x0000000000007b1d */ /* 0x000fe20000010000 */
[----:B------:R-:W-:Y:S02]  /*18e0*/  LOP3.LUT R7, R0, 0x8, R6, 0xf8, !PT ;  /* 0x0000000800077812 */ /* 0x000fe400078ef806 */
[----:B------:R-:W-:Y:S01]  /*18f0*/  SHF.R.U32.HI R6, RZ, 0x3, R0 ;  /* 0x00000003ff067819 */ /* 0x000fe20000011600 */
[----:B------:R-:W-:Y:S01]  /*1900*/  IMAD.U32 R0, R8, 0x20, R11 ;  /* 0x0000002008007824 */ /* 0x000fe200078e000b */
[----:B------:R-:W-:-:S03]  /*1910*/  @!P5 LEA R5, P2, R112, R2, 0x5 ;  /* 0x000000027005d211 */ /* 0x000fc600078428ff */
[----:B-----5:R-:W4:Y:S01]  /*1920*/  @!P3 LDC.64 R14, c[0x0][0x220] ;  /* 0x00008800ff0ebb82 */ /* 0x020f220000000a00 */
[----:B------:R-:W-:Y:S01]  /*1930*/  LOP3.LUT R185, R7, R6, RZ, 0x3c, !PT ;  /* 0x0000000607b97212 */ /* 0x000fe200078e3cff */
[----:B------:R-:W-:Y:S01]  /*1940*/  IMAD R11, R43, 0x200, R184 ;  /* 0x000002002b0b7824 */ /* 0x000fe200078e02b8 */
[C---:B---3--:R-:W-:Y:S02]  /*1950*/  @!P6 LEA R6, P0, R2.reuse, R18, 0x1 ;  /* 0x000000120206e211 */ /* 0x048fe400078008ff */
[----:B-1----:R-:W-:Y:S02]  /*1960*/  @!P5 LEA R4, P1, R5, R16, 0x1 ;  /* 0x000000100504d211 */ /* 0x002fe400078208ff */
[----:B------:R-:W-:Y:S02]  /*1970*/  @!P6 LEA.HI.X R7, R2, R19, R3, 0x1, P0 ;  /* 0x000000130207e211 */ /* 0x000fe400000f0c03 */
[C---:B------:R-:W-:Y:S01]  /*1980*/  @!P5 LEA.HI.X R9, R112.reuse, R3, R113, 0x5, P2 ;  /* 0x000000037009d211 */ /* 0x040fe200010f2c71 */
[----:B------:R-:W-:Y:S01]  /*1990*/  @!P3 IMAD.WIDE.U32 R2, R112, 0x60, R2 ;  /* 0x000000607002b825 */ /* 0x000fe200078e0002 */
[----:B--2---:R-:W-:-:S02]  /*19a0*/  @!P4 LEA R8, P0, R10, R22, 0x1 ;  /* 0x000000160a08c211 */ /* 0x004fc400078008ff */
[----:B------:R-:W-:Y:S01]  /*19b0*/  @!P5 LEA.HI.X R5, R5, R17, R9, 0x1, P1 ;  /* 0x000000110505d211 */ /* 0x000fe200008f0c09 */
[----:B------:R-:W-:Y:S01]  /*19c0*/  @!P3 IMAD.IADD R3, R3, 0x1, R12 ;  /* 0x000000010303b824 */ /* 0x000fe200078e020c */
[----:B------:R-:W-:Y:S02]  /*19d0*/  @!P4 LEA.HI.X R9, R10, R23, R13, 0x1, P0 ;  /* 0x000000170a09c211 */ /* 0x000fe400000f0c0d */
[----:B------:R-:W-:Y:S01]  /*19e0*/  LEA R10, R193, R11, 0x5 ;  /* 0x0000000bc10a7211 */ /* 0x000fe200078e28ff */
[----:B------:R-:W-:Y:S01]  /*19f0*/  @P6 STS [R200+0x4000], RZ ;  /* 0x004000ffc8006388 */ /* 0x000fe20000000800 */
[----:B------:R-:W-:Y:S01]  /*1a00*/  LEA R135, R0, UR4, 0x1 ;  /* 0x0000000400877c11 */ /* 0x000fe2000f8e08ff */
[----:B------:R-:W-:Y:S01]  /*1a10*/  IMAD.MOV.U32 R0, RZ, RZ, 0x10 ;  /* 0x00000010ff007424 */ /* 0x000fe200078e00ff */
[----:B------:R-:W-:Y:S01]  /*1a20*/  LOP3.LUT P1, RZ, R21, 0x2, RZ, 0xc0, !PT ;  /* 0x0000000215ff7812 */ /* 0x000fe2000782c0ff */
[----:B------:R-:W-:Y:S02]  /*1a30*/  @P6 STS [R200+0x4004], RZ ;  /* 0x004004ffc8006388 */ /* 0x000fe40000000800 */
[----:B------:R-:W-:Y:S01]  /*1a40*/  VIADD R188, R135, 0x2020 ;  /* 0x0000202087bc7836 */ /* 0x000fe20000000000 */
[----:B------:R-:W-:Y:S01]  /*1a50*/  SEL R0, R0, 0xfffffff0, !P1 ;  /* 0xfffffff000007807 */ /* 0x000fe20004800000 */
        /* <DEDUP_REMOVED lines=16> */
[----:B----4-:R-:W-:-:S04]  /*1b60*/  @!P3 LEA R6, P0, R2, R14, 0x1 ;  /* 0x0000000e0206b211 */ /* 0x010fc800078008ff */
[----:B------:R-:W-:Y:S01]  /*1b70*/  @!P3 LEA.HI.X R7, R2, R15, R3, 0x1, P0 ;  /* 0x0000000f0207b211 */ /* 0x000fe200000f0c03 */
[----:B------:R-:W-:Y:S01]  /*1b80*/  IMAD.IADD R2, R185, 0x1, R10 ;  /* 0x00000001b9027824 */ /* 0x000fe200078e020a */
[----:B------:R-:W-:Y:S02]  /*1b90*/  LOP3.LUT P0, RZ, R25, 0x2, RZ, 0xc0, !PT ;  /* 0x0000000219ff7812 */ /* 0x000fe4000780c0ff */
[----:B------:R-:W-:Y:S01]  /*1ba0*/  SHF.L.U32 R3, R248, 0x1, RZ ;  /* 0x00000001f8037819 */ /* 0x000fe200000006ff */
[----:B------:R-:W-:Y:S01]  /*1bb0*/  @!PT LDS RZ, [RZ] ;  /* 0x00000000fffff984 */ /* 0x000fe20000000800 */
[----:B------:R-:W-:Y:S01]  /*1bc0*/  @!PT LDS RZ, [RZ] ;  /* 0x00000000fffff984 */ /* 0x000fe20000000800 */
[----:B------:R-:W-:Y:S01]  /*1bd0*/  @!PT LDS RZ, [RZ] ;  /* 0x00000000fffff984 */ /* 0x000fe20000000800 */
[----:B------:R2:W-:Y:S01]  /*1be0*/  @!P3 LDGSTS.E.BYPASS.LTC128B.128 [R200+0x5800], desc[UR16][R6.64] ;  /* 0x0580000006c8bfae */ /* 0x0005e2000b901d50 */
[----:B------:R-:W-:Y:S02]  /*1bf0*/  LEA R186, R2, UR4, 0x1 ;  /* 0x0000000402ba7c11 */ /* 0x000fe4000f8e08ff */
[----:B------:R-:W-:Y:S01]  /*1c00*/  IADD3 R2, R135, 0x2000, RZ ;  /* 0x0000200087027810 */ /* 0x000fe20007ffe0ff */
[----:B------:R-:W-:Y:S02]  /*1c10*/  LDSM.16.M88.4 R44, [R135+0x2000] ;  /* 0x00200000872c783b */ /* 0x000fe40000000200 */
[----:B------:R-:W-:-:S02]  /*1c20*/  IMAD R187, R0, 0x2, R186 ;  /* 0x0000000200bb7824 */ /* 0x000fc400078e02ba */
[----:B------:R-:W3:Y:S02]  /*1c30*/  LDSM.16.M88.4 R16, [R186] ;  /* 0x00000000ba10783b */ /* 0x000ee40000000200 */
[----:B------:R-:W-:Y:S02]  /*1c40*/  @P0 VIADD R188, R2, 0xffffffe0 ;  /* 0xffffffe002bc0836 */ /* 0x000fe40000000000 */
[----:B------:R-:W4:Y:S04]  /*1c50*/  LDSM.16.M88.4 R12, [R186+0x1000] ;  /* 0x00100000ba0c783b */ /* 0x000f280000000200 */
[----:B-1----:R-:W-:Y:S04]  /*1c60*/  LDSM.16.M88.4 R8, [R187] ;  /* 0x00000000bb08783b */ /* 0x002fe80000000200 */
[----:B------:R-:W-:Y:S04]  /*1c70*/  LDSM.16.M88.4 R48, [R188] ;  /* 0x00000000bc30783b */ /* 0x000fe80000000200 */
[----:B------:R-:W1:Y:S04]  /*1c80*/  LDSM.16.M88.4 R72, [R135+0x2400] ;  /* 0x002400008748783b */ /* 0x000e680000000200 */
[----:B--2---:R-:W2:Y:S04]  /*1c90*/  LDSM.16.M88.4 R4, [R187+0x1000] ;  /* 0x00100000bb04783b */ /* 0x004ea80000000200 */
[----:B------:R-:W-:Y:S04]  /*1ca0*/  LDSM.16.M88.4 R92, [R188+0x400] ;  /* 0x00040000bc5c783b */ /* 0x000fe80000000200 */
[----:B------:R-:W5:Y:S04]  /*1cb0*/  LDSM.16.M88.4 R80, [R135+0x2800] ;  /* 0x002800008750783b */ /* 0x000f680000000200 */
[----:B------:R-:W5:Y:S04]  /*1cc0*/  LDSM.16.M88.4 R88, [R188+0x800] ;  /* 0x00080000bc58783b */ /* 0x000f680000000200 */
[----:B------:R-:W5:Y:S01]  /*1cd0*/  LDSM.16.M88.4 R52, [R135+0x2c00] ;  /* 0x002c00008734783b */ /* 0x000f620000000200 */
[-C--:B---3--:R-:W-:Y:S03]  /*1ce0*/  HMMA.16816.F32 R24, R16, R44.reuse, RZ ;  /* 0x0000002c1018723c */ /* 0x088fe600000018ff */
[----:B------:R-:W3:Y:S04]  /*1cf0*/  LDSM.16.M88.4 R68, [R188+0xc00] ;  /* 0x000c0000bc44783b */ /* 0x000ee80000000200 */
[----:B------:R-:W3:Y:S01]  /*1d00*/  LDSM.16.M88.4 R84, [R135+0x3000] ;  /* 0x003000008754783b */ /* 0x000ee20000000200 */
[C---:B----4-:R-:W-:Y:S03]  /*1d10*/  HMMA.16816.F32 R28, R12.reuse, R44, RZ ;  /* 0x0000002c0c1c723c */ /* 0x050fe600000018ff */
[----:B------:R-:W4:Y:S04]  /*1d20*/  LDSM.16.M88.4 R100, [R188+0x1000] ;  /* 0x00100000bc64783b */ /* 0x000f280000000200 */
[----:B------:R-:W4:Y:S01]  /*1d30*/  LDSM.16.M88.4 R64, [R135+0x3400] ;  /* 0x003400008740783b */ /* 0x000f220000000200 */
[----:B-1----:R-:W-:Y:S03]  /*1d40*/  HMMA.16816.F32 R36, R12, R72, RZ ;  /* 0x000000480c24723c */ /* 0x002fe600000018ff */
[----:B------:R-:W1:Y:S04]  /*1d50*/  LDSM.16.M88.4 R96, [R188+0x1400] ;  /* 0x00140000bc60783b */ /* 0x000e680000000200 */
[----:B------:R-:W1:Y:S01]  /*1d60*/  LDSM.16.M88.4 R60, [R135+0x3800] ;  /* 0x00380000873c783b */ /* 0x000e620000000200 */
[-C--:B------:R-:W-:Y:S03]  /*1d70*/  HMMA.16816.F32 R24, R8, R48.reuse, R24 ;  /* 0x000000300818723c */ /* 0x080fe60000001818 */
[----:B------:R-:W1:Y:S04]  /*1d80*/  LDSM.16.M88.4 R76, [R188+0x1800] ;  /* 0x00180000bc4c783b */ /* 0x000e680000000200 */
[----:B------:R-:W1:Y:S01]  /*1d90*/  LDSM.16.M88.4 R104, [R135+0x3c00] ;  /* 0x003c00008768783b */ /* 0x000e620000000200 */
[----:B--2---:R-:W-:Y:S03]  /*1da0*/  HMMA.16816.F32 R32, R4, R48, R28 ;  /* 0x000000300420723c */ /* 0x004fe6000000181c */
[----:B------:R-:W2:Y:S03]  /*1db0*/  LDSM.16.M88.4 R108, [R188+0x1c00] ;  /* 0x001c0000bc6c783b */ /* 0x000ea60000000200 */
[----:B------:R-:W-:Y:S01]  /*1dc0*/  HMMA.16816.F32 R28, R16, R72, RZ ;  /* 0x00000048101c723c */ /* 0x000fe200000018ff */
[----:B------:R-:W0:Y:S05]  /*1dd0*/  LDGDEPBAR ;  /* 0x00000000000079af */ /* 0x000e2a0000000000 */
[----:B-----5:R-:W-:Y:S04]  /*1de0*/  HMMA.16816.F32 R40, R12, R80, RZ ;  /* 0x000000500c28723c */ /* 0x020fe800000018ff */
[----:B------:R-:W-:-:S04]  /*1df0*/  FMUL.FTZ R2, R24, UR5 ;  /* 0x0000000518027c20 */ /* 0x000fc80008410000 */
[----:B------:R5:W2:Y:S01]  /*1e00*/  MUFU.TANH R49, R2 ;  /* 0x0000000200317308 */ /* 0x000aa20000002400 */
[----:B------:R-:W-:-:S15]  /*1e10*/  DEPBAR.LE SB0, 0x0 ;  /* 0x000080000000791a */ /* 0x000fde0000000000 */
[----:B------:R-:W-:Y:S01]  /*1e20*/  HMMA.16816.F32 R40, R4, R88, R40 ;  /* 0x000000580428723c */ /* 0x000fe20000001828 */
[----:B-----5:R-:W-:-:S04]  /*1e30*/  FMUL.FTZ R2, R25, UR5 ;  /* 0x0000000519027c20 */ /* 0x020fc80008410000 */
[----:B------:R5:W-:Y:S02]  /*1e40*/  MUFU.TANH R120, R2 ;  /* 0x0000000200787308 */ /* 0x000be40000002400 */
[----:B-----5:R-:W-:-:S06]  /*1e50*/  FMUL.FTZ R2, R26, UR5 ;  /* 0x000000051a027c20 */ /* 0x020fcc0008410000 */
[----:B------:R5:W-:Y:S02]  /*1e60*/  MUFU.TANH R23, R2 ;  /* 0x0000000200177308 */ /* 0x000be40000002400 */
[----:B-----5:R-:W-:Y:S02]  /*1e70*/  FMUL.FTZ R2, R27, UR5 ;  /* 0x000000051b027c20 */ /* 0x020fe40008410000 */
[----:B------:R-:W-:Y:S04]  /*1e80*/  HMMA.16816.F32 R24, R8, R92, R28 ;  /* 0x0000005c0818723c */ /* 0x000fe8000000181c */
[----:B------:R5:W-:Y:S02]  /*1e90*/  MUFU.TANH R73, R2 ;  /* 0x0000000200497308 */ /* 0x000be40000002400 */
[----:B------:R-:W-:Y:S01]  /*1ea0*/  HMMA.16816.F32 R28, R16, R80, RZ ;  /* 0x00000050101c723c */ /* 0x000fe200000018ff */
[----:B-----5:R-:W-:-:S05]  /*1eb0*/  FMUL.FTZ R2, R32, UR5 ;  /* 0x0000000520027c20 */ /* 0x020fca0008410000 */
[----:B------:R5:W-:Y:S02]  /*1ec0*/  MUFU.TANH R130, R2 ;  /* 0x0000000200827308 */ /* 0x000be40000002400 */
[----:B-----5:R-:W-:-:S06]  /*1ed0*/  FMUL.FTZ R2, R33, UR5 ;  /* 0x0000000521027c20 */ /* 0x020fcc0008410000 */
[----:B------:R5:W-:Y:S02]  /*1ee0*/  MUFU.TANH R129, R2 ;  /* 0x0000000200817308 */ /* 0x000be40000002400 */
[----:B-----5:R-:W-:-:S06]  /*1ef0*/  FMUL.FTZ R2, R34, UR5 ;  /* 0x0000000522027c20 */ /* 0x020fcc0008410000 */
[----:B------:R5:W-:Y:S02]  /*1f00*/  MUFU.TANH R137, R2 ;  /* 0x0000000200897308 */ /* 0x000be40000002400 */
[----:B-----5:R-:W-:Y:S02]  /*1f10*/  FMUL.FTZ R2, R35, UR5 ;  /* 0x0000000523027c20 */ /* 0x020fe40008410000 */
[----:B------:R-:W-:Y:S04]  /*1f20*/  HMMA.16816.F32 R32, R4, R92, R36 ;  /* 0x0000005c0420723c */ /* 0x000fe80000001824 */
[----:B------:R5:W-:Y:S02]  /*1f30*/  MUFU.TANH R133, R2 ;  /* 0x0000000200857308 */ /* 0x000be40000002400 */
[----:B-----5:R-:W-:-:S06]  /*1f40*/  FMUL.FTZ R2, R24, UR5 ;  /* 0x0000000518027c20 */ /* 0x020fcc0008410000 */
        /* <DEDUP_REMOVED lines=16> */
[----:B------:R-:W-:Y:S04]  /*2050*/  HMMA.16816.F32 R32, R12, R52, RZ ;  /* 0x000000340c20723c */ /* 0x000fe800000018ff */
[----:B------:R5:W-:Y:S02]  /*2060*/  MUFU.TANH R134, R2 ;  /* 0x0000000200867308 */ /* 0x000be40000002400 */
[----:B-----5:R-:W-:-:S06]  /*2070*/  FMUL.FTZ R2, R24, UR5 ;  /* 0x0000000518027c20 */ /* 0x020fcc0008410000 */
[----:B------:R5:W-:-:S12]  /*2080*/  MUFU.TANH R179, R2 ;  /* 0x0000000200b37308 */ /* 0x000bd80000002400 */
[----:B---3--:R-:W-:Y:S06]  /*2090*/  HMMA.16816.F32 R36, R4, R68, R32 ;  /* 0x000000440424723c */ /* 0x008fec0000001820 */
[----:B------:R-:W-:Y:S01]  /*20a0*/  HMMA.16816.F32 R32, R12, R84, RZ ;  /* 0x000000540c20723c */ /* 0x000fe200000018ff */
[----:B-----5:R-:W-:-:S04]  /*20b0*/  FMUL.FTZ R2, R25, UR5 ;  /* 0x0000000519027c20 */ /* 0x020fc80008410000 */
[----:B------:R3:W-:Y:S02]  /*20c0*/  MUFU.TANH R183, R2 ;  /* 0x0000000200b77308 */ /* 0x0007e40000002400 */
[----:B---3--:R-:W-:-:S06]  /*20d0*/  FMUL.FTZ R2, R26, UR5 ;  /* 0x000000051a027c20 */ /* 0x008fcc0008410000 */
[----:B------:R3:W-:Y:S02]  /*20e0*/  MUFU.TANH R149, R2 ;  /* 0x0000000200957308 */ /* 0x0007e40000002400 */
[----:B---3--:R-:W-:Y:S02]  /*20f0*/  FMUL.FTZ R2, R27, UR5 ;  /* 0x000000051b027c20 */ /* 0x008fe40008410000 */
[----:B------:R-:W-:Y:S04]  /*2100*/  HMMA.16816.F32 R24, R8, R68, R28 ;  /* 0x000000440818723c */ /* 0x000fe8000000181c */
[----:B------:R3:W-:Y:S02]  /*2110*/  MUFU.TANH R182, R2 ;  /* 0x0000000200b67308 */ /* 0x0007e40000002400 */
[----:B------:R-:W-:Y:S01]  /*2120*/  HMMA.16816.F32 R28, R16, R84, RZ ;  /* 0x00000054101c723c */ /* 0x000fe200000018ff */
[----:B---3--:R-:W-:-:S05]  /*2130*/  FMUL.FTZ R2, R40, UR5 ;  /* 0x0000000528027c20 */ /* 0x008fca0008410000 */
[----:B------:R3:W-:Y:S02]  /*2140*/  MUFU.TANH R121, R2 ;  /* 0x0000000200797308 */ /* 0x0007e40000002400 */
[----:B---3--:R-:W-:-:S06]  /*2150*/  FMUL.FTZ R2, R41, UR5 ;  /* 0x0000000529027c20 */ /* 0x008fcc0008410000 */
[----:B------:R3:W-:Y:S02]  /*2160*/  MUFU.TANH R146, R2 ;  /* 0x0000000200927308 */ /* 0x0007e40000002400 */
[----:B---3--:R-:W-:-:S06]  /*2170*/  FMUL.FTZ R2, R42, UR5 ;  /* 0x000000052a027c20 */ /* 0x008fcc0008410000 */
[----:B------:R3:W-:Y:S02]  /*2180*/  MUFU.TANH R144, R2 ;  /* 0x0000000200907308 */ /* 0x0007e40000002400 */
[----:B---3--:R-:W-:Y:S02]  /*2190*/  FMUL.FTZ R2, R43, UR5 ;  /* 0x000000052b027c20 */ /* 0x008fe40008410000 */
[----:B----4-:R-:W-:Y:S04]  /*21a0*/  HMMA.16816.F32 R40, R4, R100, R32 ;  /* 0x000000640428723c */ /* 0x010fe80000001820 */
[----:B------:R3:W-:Y:S02]  /*21b0*/  MUFU.TANH R93, R2 ;  /* 0x00000002005d7308 */ /* 0x0007e40000002400 */
[----:B------:R-:W-:Y:S01]  /*21c0*/  HMMA.16816.F32 R32, R12, R64, RZ ;  /* 0x000000400c20723c */ /* 0x000fe200000018ff */
[----:B---3--:R-:W-:-:S05]  /*21d0*/  FMUL.FTZ R2, R24, UR5 ;  /* 0x0000000518027c20 */ /* 0x008fca0008410000 */
[----:B------:R3:W-:-:S15]  /*21e0*/  MUFU.TANH R191, R2 ;  /* 0x0000000200bf7308 */ /* 0x0007de0000002400 */
[----:B------:R-:W-:-:S03]  /*21f0*/  NOP ;  /* 0x0000000000007918 */ /* 0x000fc60000000000 */
[----:B-1----:R-:W-:Y:S01]  /*2200*/  HMMA.16816.F32 R32, R4, R96, R32 ;  /* 0x000000600420723c */ /* 0x002fe20000001820 */
[----:B---3--:R-:W-:-:S04]  /*2210*/  FMUL.FTZ R2, R25, UR5 ;  /* 0x0000000519027c20 */ /* 0x008fc80008410000 */
[----:B------:R1:W-:Y:S02]  /*2220*/  MUFU.TANH R194, R2 ;  /* 0x0000000200c27308 */ /* 0x0003e40000002400 */
[----:B-1----:R-:W-:-:S06]  /*2230*/  FMUL.FTZ R2, R26, UR5 ;  /* 0x000000051a027c20 */ /* 0x002fcc0008410000 */
[----:B------:R1:W-:Y:S02]  /*2240*/  MUFU.TANH R190, R2 ;  /* 0x0000000200be7308 */ /* 0x0003e40000002400 */
[----:B-1----:R-:W-:Y:S02]  /*2250*/  FMUL.FTZ R2, R27, UR5 ;  /* 0x000000051b027c20 */ /* 0x002fe40008410000 */
[----:B------:R-:W-:Y:S04]  /*2260*/  HMMA.16816.F32 R24, R8, R100, R28 ;  /* 0x000000640818723c */ /* 0x000fe8000000181c */
[----:B------:R1:W-:Y:S02]  /*2270*/  MUFU.TANH R192, R2 ;  /* 0x0000000200c07308 */ /* 0x0003e40000002400 */
[----:B------:R-:W-:Y:S01]  /*2280*/  HMMA.16816.F32 R28, R16, R64, RZ ;  /* 0x00000040101c723c */ /* 0x000fe200000018ff */
[----:B-1----:R-:W-:-:S05]  /*2290*/  FMUL.FTZ R2, R36, UR5 ;  /* 0x0000000524027c20 */ /* 0x002fca0008410000 */
[----:B------:R1:W-:Y:S02]  /*22a0*/  MUFU.TANH R181, R2 ;  /* 0x0000000200b57308 */ /* 0x0003e40000002400 */
[----:B-1----:R-:W-:-:S06]  /*22b0*/  FMUL.FTZ R2, R37, UR5 ;  /* 0x0000000525027c20 */ /* 0x002fcc0008410000 */
[----:B------:R1:W-:Y:S02]  /*22c0*/  MUFU.TANH R189, R2 ;  /* 0x0000000200bd7308 */ /* 0x0003e40000002400 */
[----:B-1----:R-:W-:-:S06]  /*22d0*/  FMUL.FTZ R2, R38, UR5 ;  /* 0x0000000526027c20 */ /* 0x002fcc0008410000 */
[----:B------:R1:W-:Y:S02]  /*22e0*/  MUFU.TANH R178, R2 ;  /* 0x0000000200b27308 */ /* 0x0003e40000002400 */
[----:B-1----:R-:W-:Y:S02]  /*22f0*/  FMUL.FTZ R2, R39, UR5 ;  /* 0x0000000527027c20 */ /* 0x002fe40008410000 */
[----:B------:R-:W-:Y:S04]  /*2300*/  HMMA.16816.F32 R36, R16, R60, RZ ;  /* 0x0000003c1024723c */ /* 0x000fe800000018ff */
[----:B------:R1:W-:Y:S02]  /*2310*/  MUFU.TANH R180, R2 ;  /* 0x0000000200b47308 */ /* 0x0003e40000002400 */
[----:B-1----:R-:W-:-:S06]  /*2320*/  FMUL.FTZ R2, R24, UR5 ;  /* 0x0000000518027c20 */ /* 0x002fcc0008410000 */
[----:B------:R1:W-:Y:S02]  /*2330*/  MUFU.TANH R160, R2 ;  /* 0x0000000200a07308 */ /* 0x0003e40000002400 */
[----:B-1----:R-:W-:-:S06]  /*2340*/  FMUL.FTZ R2, R25, UR5 ;  /* 0x0000000519027c20 */ /* 0x002fcc0008410000 */
        /* <DEDUP_REMOVED lines=8> */
[----:B------:R1:W-:-:S15]  /*23d0*/  MUFU.TANH R148, R2 ;  /* 0x0000000200947308 */ /* 0x0003de0000002400 */
[----:B------:R-:W-:-:S03]  /*23e0*/  NOP ;  /* 0x0000000000007918 */ /* 0x000fc60000000000 */
[----:B------:R-:W-:Y:S01]  /*23f0*/  HMMA.16816.F32 R28, R4, R76, R28 ;  /* 0x0000004c041c723c */ /* 0x000fe2000000181c */
[----:B-1----:R-:W-:-:S04]  /*2400*/  FMUL.FTZ R2, R41, UR5 ;  /* 0x0000000529027c20 */ /* 0x002fc80008410000 */
        /* <DEDUP_REMOVED lines=10> */
[----:B--2---:R-:W-:Y:S06]  /*24b0*/  HMMA.16816.F32 R116, R8, R108, R36 ;  /* 0x0000006c0874723c */ /* 0x004fec0000001824 */
[----:B------:R-:W-:Y:S01]  /*24c0*/  HMMA.16816.F32 R36, R12, R82, RZ ;  /* 0x000000520c24723c */ /* 0x000fe200000018ff */
[----:B-1----:R-:W-:-:S04]  /*24d0*/  FMUL.FTZ R2, R25, UR5 ;  /* 0x0000000519027c20 */ /* 0x002fc80008410000 */
[----:B------:R1:W-:Y:S02]  /*24e0*/  MUFU.TANH R173, R2 ;  /* 0x0000000200ad7308 */ /* 0x0003e40000002400 */
[----:B-1----:R-:W-:-:S06]  /*24f0*/  FMUL.FTZ R2, R26, UR5 ;  /* 0x000000051a027c20 */ /* 0x002fcc0008410000 */
[----:B------:R1:W-:Y:S02]  /*2500*/  MUFU.TANH R163, R2 ;  /* 0x0000000200a37308 */ /* 0x0003e40000002400 */
[----:B-1----:R-:W-:Y:S02]  /*2510*/  FMUL.FTZ R2, R27, UR5 ;  /* 0x000000051b027c20 */ /* 0x002fe40008410000 */
[----:B------:R-:W-:Y:S04]  /*2520*/  HMMA.16816.F32 R24, R12, R46, RZ ;  /* 0x0000002e0c18723c */ /* 0x000fe800000018ff */
[----:B------:R1:W-:Y:S02]  /*2530*/  MUFU.TANH R168, R2 ;  /* 0x0000000200a87308 */ /* 0x0003e40000002400 */
[----:B-1----:R-:W-:-:S06]  /*2540*/  FMUL.FTZ R2, R32, UR5 ;  /* 0x0000000520027c20 */ /* 0x002fcc0008410000 */
[----:B------:R1:W-:-:S12]  /*2550*/  MUFU.TANH R155, R2 ;  /* 0x00000002009b7308 */ /* 0x0003d80000002400 */
[----:B------:R-:W-:Y:S01]  /*2560*/  HMMA.16816.F32 R24, R4, R50, R24 ;  /* 0x000000320418723c */ /* 0x000fe20000001818 */
        /* <DEDUP_REMOVED lines=38> */
[----:B------:R1:W2:Y:S02]  /*27d0*/  MUFU.TANH R45, R2 ;  /* 0x00000002002d7308 */ /* 0x0002a40000002400 */
        /* <DEDUP_REMOVED lines=33> */
[----:B------:R-:W-:Y:S06]  /*29f0*/  HMMA.16816.F32 R32, R8, R50, R24 ;  /* 0x000000320820723c */ /* 0x000fec0000001818 */
[----:B------:R-:W-:Y:S01]  /*2a00*/  HMMA.16816.F32 R24, R16, R74, RZ ;  /* 0x0000004a1018723c */ /* 0x000fe200000018ff */
[----:B-1----:R-:W-:-:S04]  /*2a10*/  FMUL.FTZ R2, R37, UR5 ;  /* 0x0000000525027c20 */ /* 0x002fc80008410000 */
[----:B------:R1:W-:-:S13]  /*2a20*/  MUFU.TANH R114, R2 ;  /* 0x0000000200727308 */ /* 0x0003da0000002400 */
[----:B------:R-:W-:-:S04]  /*2a30*/  FMUL.FTZ R22, R32, UR5 ;  /* 0x0000000520167c20 */ /* 0x000fc80008410000 */
[----:B------:R3:W4:Y:S02]  /*2a40*/  MUFU.TANH R44, R22 ;  /* 0x00000016002c7308 */ /* 0x0007240000002400 */
[----:B------:R-:W-:Y:S01]  /*2a50*/  HMMA.16816.F32 R24, R8, R94, R24 ;  /* 0x0000005e0818723c */ /* 0x000fe20000001818 */
[----:B-1----:R-:W-:-:S05]  /*2a60*/  FMUL.FTZ R2, R38, UR5 ;  /* 0x0000000526027c20 */ /* 0x002fca0008410000 */
[----:B------:R1:W-:Y:S01]  /*2a70*/  MUFU.TANH R88, R2 ;  /* 0x0000000200587308 */ /* 0x0003e20000002400 */
[----:B---3--:R-:W-:-:S07]  /*2a80*/  FMUL.FTZ R22, R33, UR5 ;  /* 0x0000000521167c20 */ /* 0x008fce0008410000 */
[----:B------:R-:W3:Y:S10]  /*2a90*/  MUFU.TANH R42, R22 ;  /* 0x00000016002a7308 */ /* 0x000ef40000002400 */
[----:B------:R-:W-:Y:S01]  /*2aa0*/  FMUL.FTZ R26, R26, UR5 ;  /* 0x000000051a1a7c20 */ /* 0x000fe20008410000 */
[----:B------:R-:W-:Y:S01]  /*2ab0*/  FMUL.FTZ R25, R25, UR5 ;  /* 0x0000000519197c20 */ /* 0x000fe20008410000 */
[----:B------:R-:W-:Y:S01]  /*2ac0*/  FMUL.FTZ R27, R27, UR5 ;  /* 0x000000051b1b7c20 */ /* 0x000fe20008410000 */
[----:B-1----:R-:W-:-:S02]  /*2ad0*/  FMUL.FTZ R2, R39, UR5 ;  /* 0x0000000527027c20 */ /* 0x002fc40008410000 */
[----:B------:R-:W-:Y:S01]  /*2ae0*/  HMMA.16816.F32 R36, R16, R54, RZ ;  /* 0x000000361024723c */ /* 0x000fe200000018ff */
[----:B------:R-:W-:Y:S08]  /*2af0*/  MUFU.TANH R26, R26 ;  /* 0x0000001a001a7308 */ /* 0x000ff00000002400 */
[----:B------:R1:W-:-:S15]  /*2b00*/  MUFU.TANH R100, R2 ;  /* 0x0000000200647308 */ /* 0x0003de0000002400 */
[----:B------:R-:W-:Y:S01]  /*2b10*/  HMMA.16816.F32 R52, R8, R70, R36 ;  /* 0x000000460834723c */ /* 0x000fe20000001824 */
[----:B-1----:R-:W-:-:S04]  /*2b20*/  FMUL.FTZ R2, R28, UR5 ;  /* 0x000000051c027c20 */ /* 0x002fc80008410000 */
[----:B------:R1:W-:Y:S02]  /*2b30*/  MUFU.TANH R127, R2 ;  /* 0x00000002007f7308 */ /* 0x0003e40000002400 */
[----:B------:R-:W-:-:S06]  /*2b40*/  FMUL.FTZ R36, R24, UR5 ;  /* 0x0000000518247c20 */ /* 0x000fcc0008410000 */
[----:B------:R5:W-:Y:S01]  /*2b50*/  MUFU.TANH R43, R36 ;  /* 0x00000024002b7308 */ /* 0x000be20000002400 */
[----:B-1----:R-:W-:-:S07]  /*2b60*/  FMUL.FTZ R2, R29, UR5 ;  /* 0x000000051d027c20 */ /* 0x002fce0008410000 */
[----:B------:R1:W-:Y:S01]  /*2b70*/  MUFU.TANH R126, R2 ;  /* 0x00000002007e7308 */ /* 0x0003e20000002400 */
[----:B-----5:R-:W-:Y:S01]  /*2b80*/  HMMA.16816.F32 R36, R16, R66, RZ ;  /* 0x000000421024723c */ /* 0x020fe200000018ff */
[----:B-1----:R-:W-:-:S06]  /*2b90*/  FMUL.FTZ R2, R30, UR5 ;  /* 0x000000051e027c20 */ /* 0x002fcc0008410000 */
[----:B------:R1:W-:-:S15]  /*2ba0*/  MUFU.TANH R115, R2 ;  /* 0x0000000200737308 */ /* 0x0003de0000002400 */
[----:B------:R-:W-:-:S02]  /*2bb0*/  NOP ;  /* 0x0000000000007918 */ /* 0x000fc40000000000 */
[----:B------:R-:W-:Y:S01]  /*2bc0*/  HMMA.16816.F32 R36, R8, R98, R36 ;  /* 0x000000620824723c */ /* 0x000fe20000001824 */
[----:B-1----:R-:W-:Y:S01]  /*2bd0*/  LOP3.LUT R2, R3, 0x6, RZ, 0xc0, !PT ;  /* 0x0000000603027812 */ /* 0x002fe200078ec0ff */
[----:B------:R-:W-:-:S04]  /*2be0*/  FMUL.FTZ R3, R31, UR5 ;  /* 0x000000051f037c20 */ /* 0x000fc80008410000 */
[----:B------:R-:W-:Y:S01]  /*2bf0*/  HMMA.16816.F32 R28, R16, R82, RZ ;  /* 0x00000052101c723c */ /* 0x000fe200000018ff */
[----:B------:R-:W-:Y:S01]  /*2c00*/  IMAD R2, R58, 0x80, R2 ;  /* 0x000000803a027824 */ /* 0x000fe200078e0202 */
[----:B------:R1:W-:Y:S03]  /*2c10*/  MUFU.TANH R116, R3 ;  /* 0x0000000300747308 */ /* 0x0003e60000002400 */
[C---:B------:R-:W-:Y:S01]  /*2c20*/  VIADD R21, R2.reuse, 0x8 ;  /* 0x0000000802157836 */ /* 0x040fe20000000000 */
[----:B------:R-:W-:Y:S01]  /*2c30*/  BAR.SYNC.DEFER_BLOCKING 0x0 ;  /* 0x0000000000007b1d */ /* 0x000fe20000010000 */
[CC--:B------:R-:W-:Y:S01]  /*2c40*/  ISETP.GE.AND P4, PT, R2.reuse, R20.reuse, PT ;  /* 0x000000140200720c */ /* 0x0c0fe20003f86270 */
[C---:B------:R-:W-:Y:S01]  /*2c50*/  VIADD R40, R2.reuse, 0x18 ;  /* 0x0000001802287836 */ /* 0x040fe20000000000 */
[C---:B------:R-:W-:Y:S02]  /*2c60*/  IADD3 R22, R2.reuse, 0x19, RZ ;  /* 0x0000001902167810 */ /* 0x040fe40007ffe0ff */
[----:B------:R-:W-:Y:S01]  /*2c70*/  ISETP.GE.AND P2, PT, R21, R20, PT ;  /* 0x000000141500720c */ /* 0x000fe20003f46270 */
[----:B------:R-:W-:Y:S01]  /*2c80*/  MUFU.TANH R58, R25 ;  /* 0x00000019003a7308 */ /* 0x000fe20000002400 */
[----:B------:R-:W-:Y:S01]  /*2c90*/  FSEL R72, R49, -INF , !P4 ;  /* 0xff80000031487808 */ /* 0x000fe20006000000 */
[----:B------:R-:W-:Y:S01]  /*2ca0*/  VIADD R21, R2, 0x10 ;  /* 0x0000001002157836 */ /* 0x000fe20000000000 */
[----:B--2---:R-:W-:-:S02]  /*2cb0*/  FSEL R141, R45, -INF , !P2 ;  /* 0xff8000002d8d7808 */ /* 0x004fc40005000000 */
[----:B------:R-:W-:Y:S01]  /*2cc0*/  FSEL R132, R48, -INF , !P2 ;  /* 0xff80000030847808 */ /* 0x000fe20005000000 */
[----:B-1----:R-:W-:Y:S01]  /*2cd0*/  VIADD R3, R2, 0x1 ;  /* 0x0000000102037836 */ /* 0x002fe20000000000 */
[----:B----4-:R-:W-:Y:S01]  /*2ce0*/  FSEL R70, R44, -INF , !P2 ;  /* 0xff8000002c467808 */ /* 0x010fe20005000000 */
[----:B------:R-:W-:Y:S01]  /*2cf0*/  HMMA.16816.F32 R48, R12, R62, RZ ;  /* 0x0000003e0c30723c */ /* 0x000fe200000018ff */
[----:B------:R-:W-:Y:S02]  /*2d00*/  FSEL R137, R137, -INF , !P4 ;  /* 0xff80000089897808 */ /* 0x000fe40006000000 */
[----:B------:R-:W-:Y:S02]  /*2d10*/  ISETP.GE.AND P3, PT, R3, R20, PT ;  /* 0x000000140300720c */ /* 0x000fe40003f66270 */
[----:B------:R-:W-:Y:S01]  /*2d20*/  IADD3 R3, R2, 0x9, RZ ;  /* 0x0000000902037810 */ /* 0x000fe20007ffe0ff */
[----:B------:R-:W-:Y:S01]  /*2d30*/  HMMA.16816.F32 R28, R8, R90, R28 ;  /* 0x0000005a081c723c */ /* 0x000fe2000000181c */
[----:B------:R-:W-:-:S02]  /*2d40*/  FSEL R130, R130, -INF , !P4 ;  /* 0xff80000082827808 */ /* 0x000fc40006000000 */
[-C--:B------:R-:W-:Y:S01]  /*2d50*/  ISETP.GE.AND P1, PT, R3, R20.reuse, PT ;  /* 0x000000140300720c */ /* 0x080fe20003f26270 */
[C---:B------:R-:W-:Y:S01]  /*2d60*/  VIADD R3, R2.reuse, 0x11 ;  /* 0x0000001102037836 */ /* 0x040fe20000000000 */
[----:B------:R-:W-:Y:S01]  /*2d70*/  FSEL R82, R23, -INF , !P4 ;  /* 0xff80000017527808 */ /* 0x000fe20006000000 */
[----:B------:R-:W-:Y:S01]  /*2d80*/  HMMA.16816.F32 R44, R12, R106, RZ ;  /* 0x0000006a0c2c723c */ /* 0x000fe200000018ff */
[----:B------:R-:W-:Y:S01]  /*2d90*/  FSEL R133, R133, -INF , !P3 ;  /* 0xff80000085857808 */ /* 0x000fe20005800000 */
[----:B------:R-:W-:Y:S01]  /*2da0*/  VIADD R23, R2, 0x21 ;  /* 0x0000002102177836 */ /* 0x000fe20000000000 */
[----:B------:R-:W-:Y:S01]  /*2db0*/  ISETP.GE.AND P6, PT, R3, R20, PT ;  /* 0x000000140300720c */ /* 0x000fe20003fc6270 */
[----:B------:R-:W-:Y:S01]  /*2dc0*/  FMUL.FTZ R3, R34, UR5 ;  /* 0x0000000522037c20 */ /* 0x000fe20008410000 */
[----:B------:R-:W-:Y:S02]  /*2dd0*/  FSEL R129, R129, -INF , !P3 ;  /* 0xff80000081817808 */ /* 0x000fe40005800000 */
[----:B------:R-:W-:Y:S01]  /*2de0*/  FSEL R75, R73, -INF , !P3 ;  /* 0xff800000494b7808 */ /* 0x000fe20005800000 */
[----:B------:R1:W2:Y:S01]  /*2df0*/  MUFU.TANH R41, R3 ;  /* 0x0000000300297308 */ /* 0x0002a20000002400 */
[----:B------:R-:W-:-:S02]  /*2e00*/  FSEL R69, R120, -INF , !P3 ;  /* 0xff80000078457808 */ /* 0x000fc40005800000 */
[----:B------:R-:W-:Y:S02]  /*2e10*/  FSEL R64, R138, -INF , !P6 ;  /* 0xff8000008a407808 */ /* 0x000fe40007000000 */
[----:B------:R-:W-:Y:S02]  /*2e20*/  FSEL R139, R59, -INF , !P1 ;  /* 0xff8000003b8b7808 */ /* 0x000fe40004800000 */
[----:B------:R-:W-:Y:S02]  /*2e30*/  FSEL R131, R60, -INF , !P1 ;  /* 0xff8000003c837808 */ /* 0x000fe40004800000 */
[----:B---3--:R-:W-:Y:S01]  /*2e40*/  FSEL R68, R42, -INF , !P1 ;  /* 0xff8000002a447808 */ /* 0x008fe20004800000 */
[----:B------:R-:W-:Y:S01]  /*2e50*/  FMUL.FTZ R29, R29, UR5 ;  /* 0x000000051d1d7c20 */ /* 0x000fe20008410000 */
[----:B------:R-:W-:Y:S01]  /*2e60*/  ISETP.GE.AND P0, PT, R21, R20, PT ;  /* 0x000000141500720c */ /* 0x000fe20003f06270 */
[----:B------:R-:W-:Y:S01]  /*2e70*/  VIADD R21, R2, 0x20 ;  /* 0x0000002002157836 */ /* 0x000fe20000000000 */
[----:B------:R-:W-:-:S02]  /*2e80*/  FSEL R134, R134, -INF , !P6 ;  /* 0xff80000086867808 */ /* 0x000fc40007000000 */
[----:B------:R-:W-:Y:S01]  /*2e90*/  FSEL R136, R136, -INF , !P0 ;  /* 0xff80000088887808 */ /* 0x000fe20004000000 */
[----:B-1----:R-:W-:Y:S01]  /*2ea0*/  FMUL.FTZ R3, R35, UR5 ;  /* 0x0000000523037c20 */ /* 0x002fe20008410000 */
[----:B--2---:R-:W-:Y:S01]  /*2eb0*/  FSEL R81, R41, -INF , !P2 ;  /* 0xff80000029517808 */ /* 0x004fe20005000000 */
[----:B------:R-:W-:Y:S01]  /*2ec0*/  HMMA.16816.F32 R32, R12, R104, RZ ;  /* 0x000000680c20723c */ /* 0x000fe200000018ff */
[----:B------:R-:W-:Y:S01]  /*2ed0*/  ISETP.GE.AND P2, PT, R40, R20, PT ;  /* 0x000000142800720c */ /* 0x000fe20003f46270 */
[----:B------:R1:W2:Y:S01]  /*2ee0*/  MUFU.TANH R24, R3 ;  /* 0x0000000300187308 */ /* 0x0002a20000002400 */
[----:B------:R-:W-:Y:S02]  /*2ef0*/  FSEL R128, R128, -INF , !P0 ;  /* 0xff80000080807808 */ /* 0x000fe40004000000 */
[----:B------:R-:W-:Y:S01]  /*2f00*/  FSEL R138, R61, -INF , !P2 ;  /* 0xff8000003d8a7808 */ /* 0x000fe20005000000 */
[----:B------:R-:W-:Y:S01]  /*2f10*/  HMMA.16816.F32 R12, R16, R86, RZ ;  /* 0x00000056100c723c */ /* 0x000fe200000018ff */
[----:B------:R-:W-:-:S02]  /*2f20*/  FSEL R124, R124, -INF , !P2 ;  /* 0xff8000007c7c7808 */ /* 0x000fc40005000000 */
[----:B------:R-:W-:Y:S01]  /*2f30*/  FSEL R71, R26, -INF , !P2 ;  /* 0xff8000001a477808 */ /* 0x000fe20005000000 */
[----:B------:R-:W-:Y:S01]  /*2f40*/  MUFU.TANH R40, R29 ;  /* 0x0000001d00287308 */ /* 0x000fe20000002400 */
[----:B------:R-:W-:Y:S01]  /*2f50*/  FSEL R61, R43, -INF , !P2 ;  /* 0xff8000002b3d7808 */ /* 0x000fe20005000000 */
[----:B------:R-:W-:Y:S01]  /*2f60*/  HMMA.16816.F32 R84, R4, R110, R44 ;  /* 0x0000006e0454723c */ /* 0x000fe2000000182c */
[----:B------:R-:W-:Y:S02]  /*2f70*/  FSEL R74, R92, -INF , !P0 ;  /* 0xff8000005c4a7808 */ /* 0x000fe40004000000 */
[----:B------:R-:W-:Y:S02]  /*2f80*/  FSEL R65, R122, -INF , !P0 ;  /* 0xff8000007a417808 */ /* 0x000fe40004000000 */
[-C--:B------:R-:W-:Y:S01]  /*2f90*/  ISETP.GE.AND P0, PT, R21, R20.reuse, PT ;  /* 0x000000141500720c */ /* 0x080fe20003f06270 */
[----:B------:R-:W-:Y:S01]  /*2fa0*/  FMUL.FTZ R21, R31, UR5 ;  /* 0x000000051f157c20 */ /* 0x000fe20008410000 */
[----:B-1----:R-:W-:Y:S01]  /*2fb0*/  VIADD R3, R2, 0x28 ;  /* 0x0000002802037836 */ /* 0x002fe20000000000 */
[----:B--2---:R-:W-:Y:S01]  /*2fc0*/  FSEL R80, R24, -INF , !P1 ;  /* 0xff80000018507808 */ /* 0x004fe20004800000 */
[----:B------:R-:W-:Y:S01]  /*2fd0*/  FMUL.FTZ R24, R28, UR5 ;  /* 0x000000051c187c20 */ /* 0x000fe20008410000 */
[-C--:B------:R-:W-:Y:S01]  /*2fe0*/  ISETP.GE.AND P1, PT, R22, R20.reuse, PT ;  /* 0x000000141600720c */ /* 0x080fe20003f26270 */
[----:B------:R-:W1:Y:S01]  /*2ff0*/  MUFU.TANH R28, R27 ;  /* 0x0000001b001c7308 */ /* 0x000e620000002400 */
[----:B------:R-:W-:Y:S01]  /*3000*/  ISETP.GE.AND P5, PT, R3, R20, PT ;  /* 0x000000140300720c */ /* 0x000fe20003fa6270 */
[----:B------:R-:W-:Y:S01]  /*3010*/  FMUL.FTZ R22, R30, UR5 ;  /* 0x000000051e167c20 */ /* 0x000fe20008410000 */
[----:B------:R-:W-:-:S02]  /*3020*/  IADD3 R3, R2, 0x29, RZ ;  /* 0x0000002902037810 */ /* 0x000fc40007ffe0ff */
[----:B------:R-:W-:Y:S02]  /*3030*/  FSEL R140, R140, -INF , !P1 ;  /* 0xff8000008c8c7808 */ /* 0x000fe40004800000 */
[-C--:B------:R-:W-:Y:S01]  /*3040*/  ISETP.GE.AND P4, PT, R3, R20.reuse, PT ;  /* 0x000000140300720c */ /* 0x080fe20003f86270 */
[C---:B------:R-:W-:Y:S01]  /*3050*/  VIADD R3, R2.reuse, 0x30 ;  /* 0x0000003002037836 */ /* 0x040fe20000000000 */
[----:B------:R-:W-:Y:S01]  /*3060*/  HMMA.16816.F32 R12, R8, R102, R12 ;  /* 0x00000066080c723c */ /* 0x000fe2000000180c */
[----:B------:R2:W-:Y:S01]  /*3070*/  MUFU.TANH R41, R24 ;  /* 0x0000001800297308 */ /* 0x0005e20000002400 */
[----:B------:R-:W-:Y:S02]  /*3080*/  FSEL R117, R117, -INF , !P1 ;  /* 0xff80000075757808 */ /* 0x000fe40004800000 */
[----:B------:R-:W-:Y:S01]  /*3090*/  ISETP.GE.AND P3, PT, R3, R20, PT ;  /* 0x000000140300720c */ /* 0x000fe20003f66270 */
[----:B------:R-:W-:Y:S01]  /*30a0*/  VIADD R3, R2, 0x31 ;  /* 0x0000003102037836 */ /* 0x000fe20000000000 */
[----:B------:R-:W-:-:S02]  /*30b0*/  FSEL R60, R58, -INF , !P1 ;  /* 0xff8000003a3c7808 */ /* 0x000fc40004800000 */
[----:B-1----:R-:W-:Y:S01]  /*30c0*/  FSEL R67, R28, -INF , !P1 ;  /* 0xff8000001c437808 */ /* 0x002fe20004800000 */
[----:B------:R1:W3:Y:S01]  /*30d0*/  MUFU.TANH R30, R22 ;  /* 0x00000016001e7308 */ /* 0x0002e20000002400 */
[-C--:B------:R-:W-:Y:S01]  /*30e0*/  ISETP.GE.AND P2, PT, R3, R20.reuse, PT ;  /* 0x000000140300720c */ /* 0x080fe20003f46270 */
[----:B------:R-:W-:Y:S01]  /*30f0*/  VIADD R3, R2, 0x38 ;  /* 0x0000003802037836 */ /* 0x000fe20000000000 */
[----:B------:R-:W-:Y:S02]  /*3100*/  FSEL R144, R144, -INF , !P0 ;  /* 0xff80000090907808 */ /* 0x000fe40004000000 */
[----:B------:R-:W-:Y:S02]  /*3110*/  FSEL R105, R121, -INF , !P0 ;  /* 0xff80000079697808 */ /* 0x000fe40004000000 */
[----:B------:R-:W-:Y:S01]  /*3120*/  ISETP.GE.AND P1, PT, R3, R20, PT ;  /* 0x000000140300720c */ /* 0x000fe20003f26270 */
[----:B------:R4:W5:Y:S01]  /*3130*/  MUFU.TANH R29, R21 ;  /* 0x00000015001d7308 */ /* 0x0009620000002400 */
[----:B------:R-:W-:Y:S01]  /*3140*/  IADD3 R3, R2, 0x39, RZ ;  /* 0x0000003902037810 */ /* 0x000fe20007ffe0ff */
[----:B--2---:R-:W-:Y:S01]  /*3150*/  HMMA.16816.F32 R24, R16, R62, RZ ;  /* 0x0000003e1018723c */ /* 0x004fe200000018ff */
[----:B------:R-:W-:-:S02]  /*3160*/  FSEL R66, R149, -INF , !P0 ;  /* 0xff80000095427808 */ /* 0x000fc40004000000 */
[----:B------:R-:W-:Y:S02]  /*3170*/  FSEL R59, R179, -INF , !P0 ;  /* 0xff800000b33b7808 */ /* 0x000fe40004000000 */
[----:B------:R-:W-:Y:S01]  /*3180*/  FSEL R125, R125, -INF , !P6 ;  /* 0xff8000007d7d7808 */ /* 0x000fe20007000000 */
[----:B------:R-:W-:Y:S01]  /*3190*/  HMMA.16816.F32 R16, R16, R106, RZ ;  /* 0x0000006a1010723c */ /* 0x000fe200000018ff */
[----:B------:R-:W-:Y:S01]  /*31a0*/  FSEL R73, R123, -INF , !P6 ;  /* 0xff8000007b497808 */ /* 0x000fe20007000000 */
[----:B-1----:R-:W-:Y:S01]  /*31b0*/  FMUL.FTZ R22, R52, UR5 ;  /* 0x0000000534167c20 */ /* 0x002fe20008410000 */
[-C--:B------:R-:W-:Y:S01]  /*31c0*/  ISETP.GE.AND P0, PT, R3, R20.reuse, PT ;  /* 0x000000140300720c */ /* 0x080fe20003f06270 */
[----:B------:R-:W-:Y:S01]  /*31d0*/  VIADD R3, R2, 0x40 ;  /* 0x0000004002037836 */ /* 0x000fe20000000000 */
[----:B------:R-:W-:Y:S01]  /*31e0*/  ISETP.GE.AND P6, PT, R23, R20, PT ;  /* 0x000000141700720c */ /* 0x000fe20003fc6270 */
[C---:B------:R-:W-:Y:S01]  /*31f0*/  HMMA.16816.F32 R120, R4.reuse, R108, R32 ;  /* 0x0000006c0478723c */ /* 0x040fe20000001820 */
[----:B------:R-:W-:Y:S01]  /*3200*/  FSEL R142, R142, -INF , !P5 ;  /* 0xff8000008e8e7808 */ /* 0x000fe20006800000 */
[----:B------:R1:W-:Y:S01]  /*3210*/  MUFU.TANH R31, R22 ;  /* 0x00000016001f7308 */ /* 0x0003e20000002400 */
[----:B------:R-:W-:Y:S01]  /*3220*/  FSEL R106, R93, -INF , !P6 ;  /* 0xff8000005d6a7808 */ /* 0x000fe20007000000 */
[----:B----4-:R-:W-:Y:S01]  /*3230*/  FMUL.FTZ R21, R53, UR5 ;  /* 0x0000000535157c20 */ /* 0x010fe20008410000 */
[----:B------:R-:W-:Y:S01]  /*3240*/  FSEL R104, R146, -INF , !P6 ;  /* 0xff80000092687808 */ /* 0x000fe20007000000 */
[----:B------:R-:W-:Y:S01]  /*3250*/  HMMA.16816.F32 R92, R4, R78, R48 ;  /* 0x0000004e045c723c */ /* 0x000fe20000001830 */
[----:B------:R-:W-:-:S02]  /*3260*/  FSEL R63, R182, -INF , !P6 ;  /* 0xff800000b63f7808 */ /* 0x000fc40007000000 */
[----:B------:R-:W-:Y:S02]  /*3270*/  FSEL R58, R183, -INF , !P6 ;  /* 0xff800000b73a7808 */ /* 0x000fe40007000000 */
[-C--:B------:R-:W-:Y:S01]  /*3280*/  ISETP.GE.AND P6, PT, R3, R20.reuse, PT ;  /* 0x000000140300720c */ /* 0x080fe20003fc6270 */
[----:B------:R-:W-:Y:S02]  /*3290*/  VIADD R3, R2, 0x41 ;  /* 0x0000004102037836 */ /* 0x000fe40000000000 */
[----:B------:R-:W-:Y:S01]  /*32a0*/  FMUL.FTZ R4, R55, UR5 ;  /* 0x0000000537047c20 */ /* 0x000fe20008410000 */
[----:B------:R-:W-:Y:S02]  /*32b0*/  FSEL R102, R76, -INF , !P5 ;  /* 0xff8000004c667808 */ /* 0x000fe40006800000 */
[----:B---3--:R-:W-:Y:S01]  /*32c0*/  FSEL R62, R30, -INF , !P5 ;  /* 0xff8000001e3e7808 */ /* 0x008fe20006800000 */
[----:B------:R2:W-:Y:S01]  /*32d0*/  MUFU.TANH R5, R4 ;  /* 0x0000000400057308 */ /* 0x0005e20000002400 */
[----:B------:R-:W-:Y:S01]  /*32e0*/  FSEL R52, R41, -INF , !P5 ;  /* 0xff80000029347808 */ /* 0x000fe20006800000 */
[----:B-1----:R-:W-:Y:S01]  /*32f0*/  FMUL.FTZ R22, R54, UR5 ;  /* 0x0000000536167c20 */ /* 0x002fe20008410000 */
[-C--:B------:R-:W-:Y:S01]  /*3300*/  ISETP.GE.AND P5, PT, R3, R20.reuse, PT ;  /* 0x000000140300720c */ /* 0x080fe20003fa6270 */
[----:B------:R-:W-:Y:S01]  /*3310*/  VIADD R3, R2, 0x48 ;  /* 0x0000004802037836 */ /* 0x000fe20000000000 */
[----:B------:R-:W-:Y:S01]  /*3320*/  P2R R28, PR, RZ, 0x40 ;  /* 0x00000040ff1c7803 */ /* 0x000fe20000000000 */
[----:B------:R-:W-:Y:S01]  /*3330*/  HMMA.16816.F32 R76, R8, R78, R24 ;  /* 0x0000004e084c723c */ /* 0x000fe20000001818 */
[----:B------:R-:W-:Y:S01]  /*3340*/  FSEL R149, R178, -INF , !P3 ;  /* 0xff800000b2957808 */ /* 0x000fe20005800000 */
[----:B------:R-:W-:Y:S01]  /*3350*/  MUFU.TANH R30, R21 ;  /* 0x00000015001e7308 */ /* 0x000fe20000002400 */
[----:B------:R-:W-:-:S02]  /*3360*/  ISETP.GE.AND P6, PT, R3, R20, PT ;  /* 0x000000140300720c */ /* 0x000fc40003fc6270 */
[----:B------:R-:W-:Y:S01]  /*3370*/  IADD3 R3, R2, 0x49, RZ ;  /* 0x0000004902037810 */ /* 0x000fe20007ffe0ff */
[----:B------:R-:W-:Y:S01]  /*3380*/  HMMA.16816.F32 R32, R8, R110, R16 ;  /* 0x0000006e0820723c */ /* 0x000fe20000001810 */
[----:B------:R-:W-:Y:S02]  /*3390*/  FSEL R90, R181, -INF , !P3 ;  /* 0xff800000b55a7808 */ /* 0x000fe40005800000 */
[----:B------:R-:W-:Y:S01]  /*33a0*/  FSEL R53, R190, -INF , !P3 ;  /* 0xff800000be357808 */ /* 0x000fe20005800000 */
[----:B------:R-:W1:Y:S01]  /*33b0*/  MUFU.TANH R6, R22 ;  /* 0x0000001600067308 */ /* 0x000e620000002400 */
[----:B--2---:R-:W-:Y:S01]  /*33c0*/  FMUL.FTZ R4, R12, UR5 ;  /* 0x000000050c047c20 */ /* 0x004fe20008410000 */
[----:B------:R-:W-:Y:S02]  /*33d0*/  FSEL R45, R191, -INF , !P3 ;  /* 0xff800000bf2d7808 */ /* 0x000fe40005800000 */
[----:B------:R-:W-:Y:S02]  /*33e0*/  ISETP.GE.AND P3, PT, R20, 0x81, PT ;  /* 0x000000811400780c */ /* 0x000fe40003f66270 */
[----:B------:R-:W-:-:S02]  /*33f0*/  P2R R23, PR, RZ, 0x20 ;  /* 0x00000020ff177803 */ /* 0x000fc40000000000 */
[----:B------:R2:W3:Y:S01]  /*3400*/  MUFU.TANH R21, R4 ;  /* 0x0000000400157308 */ /* 0x0004e20000002400 */
[-C--:B------:R-:W-:Y:S01]  /*3410*/  ISETP.GE.AND P5, PT, R3, R20.reuse, PT ;  /* 0x000000140300720c */ /* 0x080fe20003fa6270 */
[----:B------:R-:W-:Y:S01]  /*3420*/  VIADD R3, R2, 0x50 ;  /* 0x0000005002037836 */ /* 0x000fe20000000000 */
[----:B------:R-:W-:Y:S02]  /*3430*/  FSEL R143, R143, -INF , !P4 ;  /* 0xff8000008f8f7808 */ /* 0x000fe40006000000 */
[----:B------:R-:W-:Y:S02]  /*3440*/  FSEL R101, R101, -INF , !P4 ;  /* 0xff80000065657808 */ /* 0x000fe40006000000 */
[----:B-----5:R-:W-:Y:S02]  /*3450*/  FSEL R54, R29, -INF , !P4 ;  /* 0xff8000001d367808 */ /* 0x020fe40006000000 */
[----:B------:R-:W-:Y:S02]  /*3460*/  FSEL R48, R40, -INF , !P4 ;  /* 0xff80000028307808 */ /* 0x000fe40006000000 */
[----:B------:R-:W-:Y:S01]  /*3470*/  ISETP.GE.AND P4, PT, R3, R20, PT ;  /* 0x000000140300720c */ /* 0x000fe20003f86270 */
[----:B------:R-:W-:Y:S01]  /*3480*/  VIADD R3, R2, 0x51 ;  /* 0x0000005102037836 */ /* 0x000fe20000000000 */
[----:B------:R-:W-:-:S02]  /*3490*/  FSEL R146, R180, -INF , !P2 ;  /* 0xff800000b4927808 */ /* 0x000fc40005000000 */
[----:B------:R-:W-:Y:S01]  /*34a0*/  FSEL R83, R189, -INF , !P2 ;  /* 0xff800000bd537808 */ /* 0x000fe20005000000 */
[----:B--2---:R-:W-:Y:S01]  /*34b0*/  FMUL.FTZ R4, R13, UR5 ;  /* 0x000000050d047c20 */ /* 0x004fe20008410000 */
[----:B------:R-:W-:Y:S02]  /*34c0*/  FSEL R51, R192, -INF , !P2 ;  /* 0xff800000c0337808 */ /* 0x000fe40005000000 */
[----:B------:R-:W-:Y:S01]  /*34d0*/  FSEL R41, R194, -INF , !P2 ;  /* 0xff800000c2297808 */ /* 0x000fe20005000000 */
[----:B------:R2:W4:Y:S01]  /*34e0*/  MUFU.TANH R12, R4 ;  /* 0x00000004000c7308 */ /* 0x0005220000002400 */
[----:B------:R-:W-:Y:S02]  /*34f0*/  FSEL R55, R89, -INF , !P1 ;  /* 0xff80000059377808 */ /* 0x000fe40004800000 */
[----:B------:R-:W-:Y:S02]  /*3500*/  FSEL R145, R145, -INF , !P1 ;  /* 0xff80000091917808 */ /* 0x000fe40004800000 */
[----:B-1----:R-:W-:-:S02]  /*3510*/  FSEL R50, R6, -INF , !P1 ;  /* 0xff80000006327808 */ /* 0x002fc40004800000 */
[----:B------:R-:W-:Y:S02]  /*3520*/  FSEL R31, R31, -INF , !P1 ;  /* 0xff8000001f1f7808 */ /* 0x000fe40004800000 */
[----:B------:R-:W-:Y:S02]  /*3530*/  FSEL R151, R151, -INF , !P0 ;  /* 0xff80000097977808 */ /* 0x000fe40004000000 */
[----:B------:R-:W-:Y:S02]  /*3540*/  @P3 LOP3.LUT R153, R153, 0x4, RZ, 0xfc, !PT ;  /* 0x0000000499993812 */ /* 0x000fe400078efcff */
[----:B------:R-:W-:Y:S02]  /*3550*/  FSEL R89, R97, -INF , !P0 ;  /* 0xff80000061597808 */ /* 0x000fe40004000000 */
[----:B------:R-:W-:Y:S02]  /*3560*/  FSEL R49, R5, -INF , !P0 ;  /* 0xff80000005317808 */ /* 0x000fe40004000000 */
[----:B------:R-:W-:-:S02]  /*3570*/  FSEL R30, R30, -INF , !P0 ;  /* 0xff8000001e1e7808 */ /* 0x000fc40004000000 */
[----:B------:R-:W-:Y:S01]  /*3580*/  ISETP.GE.AND P2, PT, R3, R20, PT ;  /* 0x000000140300720c */ /* 0x000fe20003f46270 */
[----:B--234-:R-:W-:-:S12]  /*3590*/  @!P3 BRA `(.L_x_373) ;  /* 0x000000000064b947 */ /* 0x01cfd80003800000 */
[----:B------:R-:W-:Y:S01]  /*35a0*/  LEA.HI.SX32 R3, R196, 0xfffffffe, 0x19 ;  /* 0xfffffffec4037811 */ /* 0x000fe200078fcaff */
[----:B------:R-:W-:Y:S01]  /*35b0*/  ULDC.64 UR6, c[0x0][0x218] ;  /* 0x0000860000067ab9 */ /* 0x000fe20000000a00 */
[----:B------:R-:W-:Y:S02]  /*35c0*/  IMAD.SHL.U32 R10, R56, 0x40, RZ ;  /* 0x00000040380a7824 */ /* 0x000fe400078e00ff */
[----:B------:R-:W-:Y:S01]  /*35d0*/  SHF.R.S32.HI R7, RZ, 0x1f, R3 ;  /* 0x0000001fff077819 */ /* 0x000fe20000011403 */
[----:B------:R-:W-:Y:S02]  /*35e0*/  IMAD R6, R158, R3, RZ ;  /* 0x000000039e067224 */ /* 0x000fe400078e02ff */
[----:B------:R-:W-:-:S04]  /*35f0*/  IMAD.WIDE.U32 R4, R3, R177, R198 ;  /* 0x000000b103047225 */ /* 0x000fc800078e00c6 */
[----:B------:R-:W-:Y:S01]  /*3600*/  IMAD R3, R7, R177, R6 ;  /* 0x000000b107037224 */ /* 0x000fe200078e0206 */
[----:B------:R-:W-:-:S03]  /*3610*/  LEA R8, P0, R4, UR6, 0x1 ;  /* 0x0000000604087c11 */ /* 0x000fc6000f8008ff */
[----:B------:R-:W-:-:S05]  /*3620*/  IMAD.IADD R3, R5, 0x1, R3 ;  /* 0x0000000105037824 */ /* 0x000fca00078e0203 */
[----:B------:R-:W-:Y:S02]  /*3630*/  LEA.HI.X R9, R4, UR7, R3, 0x1, P0 ;  /* 0x0000000704097c11 */ /* 0x000fe400080f0c03 */
[----:B------:R-:W-:Y:S02]  /*3640*/  SHF.L.U64.HI R3, R56, 0x6, R57 ;  /* 0x0000000638037819 */ /* 0x000fe40000010239 */
[----:B------:R-:W-:Y:S01]  /*3650*/  IADD3 R6, P0, R10, R8, RZ ;  /* 0x000000080a067210 */ /* 0x000fe20007f1e0ff */
[----:B------:R-:W-:Y:S01]  /*3660*/  @!PT LDS RZ, [RZ] ;  /* 0x00000000fffff984 */ /* 0x000fe20000000800 */
[----:B------:R-:W-:Y:S01]  /*3670*/  @!PT LDS RZ, [RZ] ;  /* 0x00000000fffff984 */ /* 0x000fe20000000800 */
[----:B------:R-:W-:Y:S01]  /*3680*/  @!PT LDS RZ, [RZ] ;  /* 0x00000000fffff984 */ /* 0x000fe20000000800 */
[----:B------:R1:W-:Y:S04]  /*3690*/  LDGSTS.E.BYPASS.LTC128B.128 [R200+0x2000], desc[UR16][R8.64] ;  /* 0x0200000008c87fae */ /* 0x0003e8000b901d50 */
        /* <DEDUP_REMOVED lines=9> */
.L_x_373:
[----:B------:R-:W-:Y:S01]  /*3730*/  FMNMX.FTZ R3, R72, R69, !PT ;  /* 0x0000004548037209 */ /* 0x000fe20007810000 */
[----:B-1----:R-:W-:Y:S01]  /*3740*/  FMUL.FTZ R6, R15, UR5 ;  /* 0x000000050f067c20 */ /* 0x002fe20008410000 */
[----:B------:R-:W-:Y:S01]  /*3750*/  FMUL.FTZ R4, R14, UR5 ;  /* 0x000000050e047c20 */ /* 0x000fe20008410000 */
[----:B------:R-:W-:Y:S01]  /*3760*/  ISETP.NE.AND P1, PT, R28, RZ, PT ;  /* 0x000000ff1c00720c */ /* 0x000fe20003f25270 */
[----:B------:R-:W-:Y:S01]  /*3770*/  VIADD R5, R2, 0x58 ;  /* 0x0000005802057836 */ /* 0x000fe20000000000 */
[----:B------:R-:W-:Y:S01]  /*3780*/  FMNMX.FTZ R3, R70, R3, !PT ;  /* 0x0000000346037209 */ /* 0x000fe20007810000 */
[----:B------:R1:W2:Y:S01]  /*3790*/  MUFU.TANH R7, R6 ;  /* 0x0000000600077308 */ /* 0x0002a20000002400 */
[----:B------:R-:W-:Y:S01]  /*37a0*/  ISETP.NE.AND P0, PT, R23, RZ, PT ;  /* 0x000000ff1700720c */ /* 0x000fe20003f05270 */
[----:B------:R-:W-:Y:S01]  /*37b0*/  ULDC UR6, c[0x0][0x2ec] ;  /* 0x0000bb0000067ab9 */ /* 0x000fe20000000800 */
[----:B------:R-:W-:Y:S02]  /*37c0*/  FMNMX.FTZ R3, R68, R3, !PT ;  /* 0x0000000344037209 */ /* 0x000fe40007810000 */
[----:B------:R-:W-:-:S02]  /*37d0*/  FSEL R91, R148, -INF , !P1 ;  /* 0xff800000945b7808 */ /* 0x000fc40004800000 */
[----:B------:R-:W-:Y:S01]  /*37e0*/  FMNMX.FTZ R3, R65, R3, !PT ;  /* 0x0000000341037209 */ /* 0x000fe20007810000 */
[----:B------:R3:W4:Y:S01]  /*37f0*/  MUFU.TANH R8, R4 ;  /* 0x0000000400087308 */ /* 0x0007220000002400 */
[----:B------:R-:W-:Y:S02]  /*3800*/  FSEL R148, R150, -INF , !P0 ;  /* 0xff80000096947808 */ /* 0x000fe40004000000 */
[----:B------:R-:W-:Y:S02]  /*3810*/  FMNMX.FTZ R3, R64, R3, !PT ;  /* 0x0000000340037209 */ /* 0x000fe40007810000 */
[----:B------:R-:W-:Y:S02]  /*3820*/  FSEL R97, R152, -INF , !P0 ;  /* 0xff80000098617808 */ /* 0x000fe40004000000 */
[----:B------:R-:W-:Y:S02]  /*3830*/  FMNMX.FTZ R3, R61, R3, !PT ;  /* 0x000000033d037209 */ /* 0x000fe40007810000 */
[----:B------:R-:W-:Y:S01]  /*3840*/  FSEL R46, R159, -INF , !P0 ;  /* 0xff8000009f2e7808 */ /* 0x000fe20004000000 */
[----:B-1----:R-:W-:Y:S01]  /*3850*/  FMUL.FTZ R6, R37, UR5 ;  /* 0x0000000525067c20 */ /* 0x002fe20008410000 */
[----:B------:R-:W-:-:S02]  /*3860*/  FMNMX.FTZ R3, R60, R3, !PT ;  /* 0x000000033c037209 */ /* 0x000fc40007810000 */
[----:B------:R-:W-:Y:S01]  /*3870*/  FSEL R25, R165, -INF , !P0 ;  /* 0xff800000a5197808 */ /* 0x000fe20004000000 */
[----:B------:R1:W-:Y:S01]  /*3880*/  MUFU.TANH R13, R6 ;  /* 0x00000006000d7308 */ /* 0x0003e20000002400 */
[----:B------:R-:W-:Y:S02]  /*3890*/  FMNMX.FTZ R3, R59, R3, !PT ;  /* 0x000000033b037209 */ /* 0x000fe40007810000 */
[----:B---3--:R-:W-:Y:S02]  /*38a0*/  IADD3 R4, R2, 0x59, RZ ;  /* 0x0000005902047810 */ /* 0x008fe40007ffe0ff */
[----:B------:R-:W-:Y:S02]  /*38b0*/  FMNMX.FTZ R3, R58, R3, !PT ;  /* 0x000000033a037209 */ /* 0x000fe40007810000 */
[----:B------:R-:W-:Y:S01]  /*38c0*/  ISETP.GE.AND P0, PT, R4, R20, PT ;  /* 0x000000140400720c */ /* 0x000fe20003f06270 */
[----:B------:R-:W-:Y:S01]  /*38d0*/  FMUL.FTZ R4, R36, UR5 ;  /* 0x0000000524047c20 */ /* 0x000fe20008410000 */
[----:B------:R-:W-:-:S02]  /*38e0*/  FMNMX.FTZ R3, R52, R3, !PT ;  /* 0x0000000334037209 */ /* 0x000fc40007810000 */
[----:B------:R-:W-:Y:S01]  /*38f0*/  FSEL R26, R160, -INF , !P1 ;  /* 0xff800000a01a7808 */ /* 0x000fe20004800000 */
[----:B------:R3:W5:Y:S01]  /*3900*/  MUFU.TANH R14, R4 ;  /* 0x00000004000e7308 */ /* 0x0007620000002400 */
[----:B------:R-:W-:Y:S02]  /*3910*/  FMNMX.FTZ R3, R48, R3, !PT ;  /* 0x0000000330037209 */ /* 0x000fe40007810000 */
[----:B------:R-:W-:Y:S02]  /*3920*/  FSEL R152, R100, -INF , !P5 ;  /* 0xff80000064987808 */ /* 0x000fe40006800000 */
[----:B------:R-:W-:Y:S01]  /*3930*/  FMNMX.FTZ R3, R45, R3, !PT ;  /* 0x000000032d037209 */ /* 0x000fe20007810000 */
[----:B-1----:R-:W-:Y:S01]  /*3940*/  FMUL.FTZ R6, R77, UR5 ;  /* 0x000000054d067c20 */ /* 0x002fe20008410000 */
[----:B------:R-:W-:Y:S02]  /*3950*/  FSEL R114, R114, -INF , !P5 ;  /* 0xff80000072727808 */ /* 0x000fe40006800000 */
[----:B------:R-:W-:-:S02]  /*3960*/  FMNMX.FTZ R3, R41, R3, !PT ;  /* 0x0000000329037209 */ /* 0x000fc40007810000 */
[----:B--2---:R-:W-:Y:S01]  /*3970*/  FSEL R43, R7, -INF , !P5 ;  /* 0xff800000072b7808 */ /* 0x004fe20006800000 */
[----:B------:R-:W-:Y:S01]  /*3980*/  VIADD R7, R2, 0x70 ;  /* 0x0000007002077836 */ /* 0x000fe20000000000 */
[----:B------:R-:W-:Y:S02]  /*3990*/  FMNMX.FTZ R3, R31, R3, !PT ;  /* 0x000000031f037209 */ /* 0x000fe40007810000 */
[----:B------:R-:W-:Y:S02]  /*39a0*/  FSEL R23, R12, -INF , !P5 ;  /* 0xff8000000c177808 */ /* 0x000fe40006800000 */
[----:B---3--:R-:W-:Y:S02]  /*39b0*/  IADD3 R4, R2, 0x61, RZ ;  /* 0x0000006102047810 */ /* 0x008fe40007ffe0ff */
[----:B------:R-:W-:Y:S02]  /*39c0*/  FMNMX.FTZ R3, R30, R3, !PT ;  /* 0x000000031e037209 */ /* 0x000fe40007810000 */
[----:B------:R-:W-:Y:S01]  /*39d0*/  ISETP.GE.AND P5, PT, R4, R20, PT ;  /* 0x000000140400720c */ /* 0x000fe20003fa6270 */
[----:B------:R-:W-:Y:S01]  /*39e0*/  FMUL.FTZ R4, R38, UR5 ;  /* 0x0000000526047c20 */ /* 0x000fe20008410000 */
[----:B------:R-:W-:-:S02]  /*39f0*/  FMNMX.FTZ R3, R26, R3, !PT ;  /* 0x000000031a037209 */ /* 0x000fc40007810000 */
[----:B------:R-:W-:Y:S01]  /*3a00*/  FSEL R147, R147, -INF , !P1 ;  /* 0xff80000093937808 */ /* 0x000fe20004800000 */
[----:B------:R1:W2:Y:S01]  /*3a10*/  MUFU.TANH R9, R4 ;  /* 0x0000000400097308 */ /* 0x0002a20000002400 */
[----:B------:R-:W-:Y:S02]  /*3a20*/  FSEL R47, R156, -INF , !P1 ;  /* 0xff8000009c2f7808 */ /* 0x000fe40004800000 */
[----:B------:R-:W-:Y:S02]  /*3a30*/  FSEL R24, R21, -INF , !P6 ;  /* 0xff80000015187808 */ /* 0x000fe40007000000 */
[----:B------:R-:W-:Y:S02]  /*3a40*/  FMNMX.FTZ R3, R25, R3, !PT ;  /* 0x0000000319037209 */ /* 0x000fe40007810000 */
[----:B------:R-:W-:Y:S01]  /*3a50*/  ISETP.GE.AND P1, PT, R5, R20, PT ;  /* 0x000000140500720c */ /* 0x000fe20003f26270 */
[----:B------:R-:W-:Y:S01]  /*3a60*/  VIADD R5, R2, 0x60 ;  /* 0x0000006002057836 */ /* 0x000fe20000000000 */
[----:B------:R-:W-:-:S02]  /*3a70*/  FMNMX.FTZ R3, R24, R3, !PT ;  /* 0x0000000318037209 */ /* 0x000fc40007810000 */
[----:B------:R-:W-:Y:S02]  /*3a80*/  FSEL R150, R88, -INF , !P6 ;  /* 0xff80000058967808 */ /* 0x000fe40007000000 */
[----:B------:R-:W-:Y:S01]  /*3a90*/  ISETP.GE.AND P3, PT, R5, R20, PT ;  /* 0x000000140500720c */ /* 0x000fe20003f66270 */
[----:B------:R-:W-:Y:S01]  /*3aa0*/  FMUL.FTZ R5, R39, UR5 ;  /* 0x0000000527057c20 */ /* 0x000fe20008410000 */
[----:B------:R-:W-:Y:S02]  /*3ab0*/  FSEL R22, R169, -INF , !P4 ;  /* 0xff800000a9167808 */ /* 0x000fe40006000000 */
[----:B-1----:R-:W-:Y:S01]  /*3ac0*/  IADD3 R4, R2, 0x71, RZ ;  /* 0x0000007102047810 */ /* 0x002fe20007ffe0ff */
[----:B------:R1:W3:Y:S01]  /*3ad0*/  MUFU.TANH R10, R5 ;  /* 0x00000005000a7308 */ /* 0x0002e20000002400 */
[----:B------:R-:W-:Y:S02]  /*3ae0*/  FMNMX.FTZ R3, R23, R3, !PT ;  /* 0x0000000317037209 */ /* 0x000fe40007810000 */
[----:B------:R-:W-:-:S02]  /*3af0*/  FSEL R88, R96, -INF , !P6 ;  /* 0xff80000060587808 */ /* 0x000fc40007000000 */
[----:B----4-:R-:W-:Y:S02]  /*3b00*/  FSEL R44, R8, -INF , !P6 ;  /* 0xff800000082c7808 */ /* 0x010fe40007000000 */
[----:B------:R-:W-:Y:S01]  /*3b10*/  ISETP.GE.AND P6, PT, R4, R20, PT ;  /* 0x000000140400720c */ /* 0x000fe20003fc6270 */
[----:B------:R-:W-:Y:S01]  /*3b20*/  FMUL.FTZ R4, R76, UR5 ;  /* 0x000000054c047c20 */ /* 0x000fe20008410000 */
[----:B------:R-:W-:Y:S02]  /*3b30*/  FSEL R21, R173, -INF , !P2 ;  /* 0xff800000ad157808 */ /* 0x000fe40005000000 */
[----:B------:R-:W-:Y:S01]  /*3b40*/  FMNMX.FTZ R3, R22, R3, !PT ;  /* 0x0000000316037209 */ /* 0x000fe20007810000 */
[----:B------:R4:W3:Y:S01]  /*3b50*/  MUFU.TANH R11, R4 ;  /* 0x00000004000b7308 */ /* 0x0008e20000002400 */
[----:B-----5:R-:W-:Y:S02]  /*3b60*/  FSEL R19, R14, -INF , !P1 ;  /* 0xff8000000e137808 */ /* 0x020fe40004800000 */
[----:B------:R-:W-:-:S02]  /*3b70*/  FMNMX.FTZ R3, R21, R3, !PT ;  /* 0x0000000315037209 */ /* 0x000fc40007810000 */
[----:B--2---:R-:W-:Y:S01]  /*3b80*/  FSEL R36, R9, -INF , !P1 ;  /* 0xff80000009247808 */ /* 0x004fe20004800000 */
[----:B-1----:R-:W-:Y:S01]  /*3b90*/  VIADD R5, R2, 0x68 ;  /* 0x0000006802057836 */ /* 0x002fe20000000000 */
[----:B------:R-:W-:Y:S01]  /*3ba0*/  FSEL R18, R13, -INF , !P0 ;  /* 0xff8000000d127808 */ /* 0x000fe20004000000 */
[----:B------:R-:W1:Y:S01]  /*3bb0*/  MUFU.TANH R9, R6 ;  /* 0x0000000600097308 */ /* 0x000e620000002400 */
[----:B------:R-:W-:Y:S02]  /*3bc0*/  FMNMX.FTZ R3, R19, R3, !PT ;  /* 0x0000000313037209 */ /* 0x000fe40007810000 */
[----:B------:R-:W-:Y:S02]  /*3bd0*/  FSEL R154, R154, -INF , !P4 ;  /* 0xff8000009a9a7808 */ /* 0x000fe40006000000 */
[----:B------:R-:W-:Y:S02]  /*3be0*/  FSEL R98, R155, -INF , !P4 ;  /* 0xff8000009b627808 */ /* 0x000fe40006000000 */
[----:B------:R-:W-:-:S02]  /*3bf0*/  FSEL R37, R163, -INF , !P4 ;  /* 0xff800000a3257808 */ /* 0x000fc40006000000 */
[-C--:B------:R-:W-:Y:S01]  /*3c00*/  ISETP.GE.AND P4, PT, R7, R20.reuse, PT ;  /* 0x000000140700720c */ /* 0x080fe20003f86270 */
[----:B----4-:R-:W-:Y:S01]  /*3c10*/  FMUL.FTZ R4, R32, UR5 ;  /* 0x0000000520047c20 */ /* 0x010fe20008410000 */
[----:B------:R-:W-:Y:S02]  /*3c20*/  FSEL R17, R171, -INF , !P3 ;  /* 0xff800000ab117808 */ /* 0x000fe40005800000 */
[----:B------:R-:W-:Y:S02]  /*3c30*/  FMNMX.FTZ R3, R18, R3, !PT ;  /* 0x0000000312037209 */ /* 0x000fe40007810000 */
[----:B------:R-:W-:Y:S02]  /*3c40*/  P2R R8, PR, RZ, 0x10 ;  /* 0x00000010ff087803 */ /* 0x000fe40000000000 */
[----:B------:R-:W-:Y:S02]  /*3c50*/  ISETP.GE.AND P4, PT, R5, R20, PT ;  /* 0x000000140500720c */ /* 0x000fe40003f86270 */
[----:B------:R-:W-:-:S02]  /*3c60*/  IADD3 R5, R2, 0x69, RZ ;  /* 0x0000006902057810 */ /* 0x000fc40007ffe0ff */
[----:B------:R-:W-:Y:S02]  /*3c70*/  FSEL R15, R172, -INF , !P5 ;  /* 0xff800000ac0f7808 */ /* 0x000fe40006800000 */
[----:B------:R-:W-:Y:S02]  /*3c80*/  FMNMX.FTZ R3, R17, R3, !PT ;  /* 0x0000000311037209 */ /* 0x000fe40007810000 */
[----:B---3--:R-:W-:Y:S02]  /*3c90*/  FSEL R29, R10, -INF , !P0 ;  /* 0xff8000000a1d7808 */ /* 0x008fe40004000000 */
[----:B------:R2:W3:Y:S01]  /*3ca0*/  MUFU.TANH R10, R4 ;  /* 0x00000004000a7308 */ /* 0x0004e20000002400 */
[----:B------:R-:W-:Y:S02]  /*3cb0*/  FSEL R155, R157, -INF , !P2 ;  /* 0xff8000009d9b7808 */ /* 0x000fe40005000000 */
[----:B------:R-:W-:Y:S02]  /*3cc0*/  FSEL R103, R161, -INF , !P2 ;  /* 0xff800000a1677808 */ /* 0x000fe40005000000 */
[----:B------:R-:W-:-:S02]  /*3cd0*/  FSEL R42, R168, -INF , !P2 ;  /* 0xff800000a82a7808 */ /* 0x000fc40005000000 */
[----:B------:R-:W-:Y:S01]  /*3ce0*/  ISETP.GE.AND P2, PT, R5, R20, PT ;  /* 0x000000140500720c */ /* 0x000fe20003f46270 */
[----:B------:R-:W-:Y:S01]  /*3cf0*/  VIADD R5, R2, 0x78 ;  /* 0x0000007802057836 */ /* 0x000fe20000000000 */
[----:B------:R-:W-:Y:S02]  /*3d00*/  FSEL R14, R11, -INF , !P4 ;  /* 0xff8000000b0e7808 */ /* 0x000fe40006000000 */
[----:B------:R-:W-:Y:S02]  /*3d10*/  FMNMX.FTZ R3, R15, R3, !PT ;  /* 0x000000030f037209 */ /* 0x000fe40007810000 */
[----:B------:R-:W-:Y:S02]  /*3d20*/  FSEL R157, R116, -INF , !P0 ;  /* 0xff800000749d7808 */ /* 0x000fe40004000000 */
[----:B------:R-:W-:Y:S01]  /*3d30*/  FSEL R126, R126, -INF , !P0 ;  /* 0xff8000007e7e7808 */ /* 0x000fe20004000000 */
[----:B--2---:R-:W-:Y:S01]  /*3d40*/  FMUL.FTZ R4, R33, UR5 ;  /* 0x0000000521047c20 */ /* 0x004fe20008410000 */
[----:B-1----:R-:W-:-:S02]  /*3d50*/  FSEL R13, R9, -INF , !P2 ;  /* 0xff800000090d7808 */ /* 0x002fc40005000000 */
[-C--:B------:R-:W-:Y:S01]  /*3d60*/  ISETP.GE.AND P0, PT, R7, R20.reuse, PT ;  /* 0x000000140700720c */ /* 0x080fe20003f06270 */
[----:B------:R1:W2:Y:S01]  /*3d70*/  MUFU.TANH R6, R4 ;  /* 0x0000000400067308 */ /* 0x0002a20000002400 */
[----:B------:R-:W-:Y:S02]  /*3d80*/  FMNMX.FTZ R3, R14, R3, !PT ;  /* 0x000000030e037209 */ /* 0x000fe40007810000 */
[----:B------:R-:W-:Y:S02]  /*3d90*/  FSEL R12, R164, -INF , !P0 ;  /* 0xff800000a40c7808 */ /* 0x000fe40004000000 */
[----:B------:R-:W-:Y:S02]  /*3da0*/  FSEL R156, R115, -INF , !P1 ;  /* 0xff800000739c7808 */ /* 0x000fe40004800000 */
[----:B------:R-:W-:Y:S02]  /*3db0*/  FSEL R127, R127, -INF , !P1 ;  /* 0xff8000007f7f7808 */ /* 0x000fe40004800000 */
[----:B------:R-:W-:-:S02]  /*3dc0*/  ISETP.GE.AND P1, PT, R5, R20, PT ;  /* 0x000000140500720c */ /* 0x000fc40003f26270 */
[----:B------:R-:W-:Y:S02]  /*3dd0*/  FSEL R11, R166, -INF , !P6 ;  /* 0xff800000a60b7808 */ /* 0x000fe40007000000 */
[----:B---3--:R-:W-:Y:S02]  /*3de0*/  FSEL R10, R10, -INF , !P1 ;  /* 0xff8000000a0a7808 */ /* 0x008fe40004800000 */
[----:B------:R-:W-:Y:S02]  /*3df0*/  FSEL R158, R167, -INF , !P5 ;  /* 0xff800000a79e7808 */ /* 0x000fe40006800000 */
[----:B-1----:R-:W-:Y:S02]  /*3e00*/  IADD3 R4, R2, 0x79, RZ ;  /* 0x0000007902047810 */ /* 0x002fe40007ffe0ff */
[----:B------:R-:W-:Y:S02]  /*3e10*/  FMNMX.FTZ R2, R13, R3, !PT ;  /* 0x000000030d027209 */ /* 0x000fe40007810000 */
[----:B------:R-:W-:Y:S01]  /*3e20*/  ISETP.GE.AND P0, PT, R4, R20, PT ;  /* 0x000000140400720c */ /* 0x000fe20003f06270 */
[----:B------:R-:W-:Y:S01]  /*3e30*/  FMUL.FTZ R4, R118, UR5 ;  /* 0x0000000576047c20 */ /* 0x000fe20008410000 */
[----:B------:R-:W-:-:S02]  /*3e40*/  FMNMX.FTZ R2, R12, R2, !PT ;  /* 0x000000020c027209 */ /* 0x000fc40007810000 */
[----:B--2---:R-:W-:Y:S01]  /*3e50*/  FSEL R20, R6, -INF , !P0 ;  /* 0xff80000006147808 */ /* 0x004fe20004000000 */
[----:B------:R1:W2:Y:S01]  /*3e60*/  MUFU.TANH R9, R4 ;  /* 0x0000000400097308 */ /* 0x0002a20000002400 */
[----:B------:R-:W-:Y:S02]  /*3e70*/  FMNMX.FTZ R2, R11, R2, !PT ;  /* 0x000000020b027209 */ /* 0x000fe40007810000 */
[----:B------:R-:W-:Y:S02]  /*3e80*/  FSEL R110, R174, -INF , !P5 ;  /* 0xff800000ae6e7808 */ /* 0x000fe40006800000 */
[----:B------:R-:W-:Y:S02]  /*3e90*/  FMNMX.FTZ R2, R10, R2, !PT ;  /* 0x000000020a027209 */ /* 0x000fe40007810000 */
[----:B------:R-:W-:Y:S02]  /*3ea0*/  FSEL R27, R176, -INF , !P5 ;  /* 0xff800000b01b7808 */ /* 0x000fe40006800000 */
[----:B------:R-:W-:-:S02]  /*3eb0*/  FMNMX.FTZ R2, R20, R2, !PT ;  /* 0x0000000214027209 */ /* 0x000fc40007810000 */
[----:B------:R-:W-:Y:S02]  /*3ec0*/  ISETP.NE.AND P5, PT, R8, RZ, PT ;  /* 0x000000ff0800720c */ /* 0x000fe40003fa5270 */
[----:B------:R-:W-:Y:S01]  /*3ed0*/  FSEL R28, R175, -INF , !P3 ;  /* 0xff800000af1c7808 */ /* 0x000fe20005800000 */
[----:B------:R-:W3:Y:S01]  /*3ee0*/  SHFL.BFLY PT, R3, R2, 0x2, 0x1f ;  /* 0x0c401f0002037f89 */ /* 0x000ee200000e0000 */
[----:B------:R-:W-:Y:S01]  /*3ef0*/  FSEL R159, R162, -INF , !P3 ;  /* 0xff800000a29f7808 */ /* 0x000fe20005800000 */
[----:B-1----:R-:W-:Y:S01]  /*3f00*/  FMUL.FTZ R4, R78, UR5 ;  /* 0x000000054e047c20 */ /* 0x002fe20008410000 */
[----:B--2---:R-:W-:Y:S02]  /*3f10*/  FSEL R9, R9, -INF , !P5 ;  /* 0xff80000009097808 */ /* 0x004fe40006800000 */
[----:B------:R-:W-:Y:S01]  /*3f20*/  FSEL R109, R170, -INF , !P3 ;  /* 0xff800000aa6d7808 */ /* 0x000fe20005800000 */
[----:B------:R1:W2:Y:S01]  /*3f30*/  MUFU.TANH R8, R4 ;  /* 0x0000000400087308 */ /* 0x0002a20000002400 */
[----:B---3--:R-:W-:Y:S01]  /*3f40*/  FMNMX.FTZ R2, R2, R3, !PT ;  /* 0x0000000302027209 */ /* 0x008fe20007810000 */
[----:B-1----:R-:W-:Y:S01]  /*3f50*/  FMUL.FTZ R4, R79, UR5 ;  /* 0x000000054f047c20 */ /* 0x002fe20008410000 */
[----:B--2---:R-:W-:-:S03]  /*3f60*/  FSEL R8, R8, -INF , !P4 ;  /* 0xff80000008087808 */ /* 0x004fc60006000000 */
[----:B------:R-:W1:Y:S02]  /*3f70*/  SHFL.BFLY PT, R3, R2, 0x1, 0x1f ;  /* 0x0c201f0002037f89 */ /* 0x000e6400000e0000 */
[----:B------:R2:W3:Y:S02]  /*3f80*/  MUFU.TANH R7, R4 ;  /* 0x0000000400077308 */ /* 0x0004e40000002400 */
[----:B--2---:R-:W-:Y:S01]  /*3f90*/  FMUL.FTZ R4, R119, UR5 ;  /* 0x0000000577047c20 */ /* 0x004fe20008410000 */
[----:B---3--:R-:W-:-:S05]  /*3fa0*/  FSEL R7, R7, -INF , !P2 ;  /* 0xff80000007077808 */ /* 0x008fca0005000000 */
[----:B------:R2:W3:Y:S01]  /*3fb0*/  MUFU.TANH R6, R4 ;  /* 0x0000000400067308 */ /* 0x0004e20000002400 */
[----:B-1----:R-:W-:Y:S02]  /*3fc0*/  FMNMX.FTZ R40, R2, R3, !PT ;  /* 0x0000000302287209 */ /* 0x002fe40007810000 */
[----:B------:R-:W-:Y:S02]  /*3fd0*/  FMNMX.FTZ R3, R82, R75, !PT ;  /* 0x0000004b52037209 */ /* 0x000fe40007810000 */
[C---:B------:R-:W-:Y:S01]  /*3fe0*/  FSETP.NEU.FTZ.AND P3, PT, R40.reuse, -INF , PT ;  /* 0xff8000002800780b */ /* 0x040fe20003f7d000 */
[----:B------:R-:W-:Y:S01]  /*3ff0*/  FMUL.FTZ R2, R40, UR6 ;  /* 0x0000000628027c20 */ /* 0x000fe20008410000 */
[----:B------:R-:W-:-:S04]  /*4000*/  FMNMX.FTZ R3, R81, R3, !PT ;  /* 0x0000000351037209 */ /* 0x000fc80007810000 */
[----:B------:R-:W-:Y:S02]  /*4010*/  FMNMX.FTZ R3, R80, R3, !PT ;  /* 0x0000000350037209 */ /* 0x000fe40007810000 */
[----:B------:R-:W-:Y:S02]  /*4020*/  FSEL R2, R2, RZ, P3 ;  /* 0x000000ff02027208 */ /* 0x000fe40001800000 */
[----:B------:R-:W-:Y:S01]  /*4030*/  FMNMX.FTZ R3, R74, R3, !PT ;  /* 0x000000034a037209 */ /* 0x000fe20007810000 */
[----:B--2---:R-:W-:Y:S01]  /*4040*/  FMUL.FTZ R4, R34, UR5 ;  /* 0x0000000522047c20 */ /* 0x004fe20008410000 */
[----:B---3--:R-:W-:Y:S02]  /*4050*/  FSEL R160, R6, -INF , !P6 ;  /* 0xff80000006a07808 */ /* 0x008fe40007000000 */
[----:B------:R-:W-:Y:S01]  /*4060*/  FMNMX.FTZ R3, R73, R3, !PT ;  /* 0x0000000349037209 */ /* 0x000fe20007810000 */
[----:B------:R1:W2:Y:S03]  /*4070*/  MUFU.TANH R5, R4 ;  /* 0x0000000400057308 */ /* 0x0002a60000002400 */
[----:B------:R-:W-:-:S04]  /*4080*/  FMNMX.FTZ R3, R71, R3, !PT ;  /* 0x0000000347037209 */ /* 0x000fc80007810000 */
[----:B------:R-:W-:-:S04]  /*4090*/  FMNMX.FTZ R3, R67, R3, !PT ;  /* 0x0000000343037209 */ /* 0x000fc80007810000 */
[----:B------:R-:W-:-:S04]  /*40a0*/  FMNMX.FTZ R3, R66, R3, !PT ;  /* 0x0000000342037209 */ /* 0x000fc80007810000 */
[----:B------:R-:W-:Y:S01]  /*40b0*/  FMNMX.FTZ R3, R63, R3, !PT ;  /* 0x000000033f037209 */ /* 0x000fe20007810000 */
[----:B-1----:R-:W-:Y:S01]  /*40c0*/  FMUL.FTZ R4, R35, UR5 ;  /* 0x0000000523047c20 */ /* 0x002fe20008410000 */
[----:B--2---:R-:W-:Y:S02]  /*40d0*/  FSEL R161, R5, -INF , !P1 ;  /* 0xff80000005a17808 */ /* 0x004fe40004800000 */
[----:B------:R-:W-:-:S03]  /*40e0*/  FMNMX.FTZ R3, R62, R3, !PT ;  /* 0x000000033e037209 */ /* 0x000fc60007810000 */
[----:B------:R-:W1:Y:S01]  /*40f0*/  MUFU.TANH R4, R4 ;  /* 0x0000000400047308 */ /* 0x000e620000002400 */
[----:B------:R-:W-:-:S04]  /*4100*/  FMNMX.FTZ R3, R54, R3, !PT ;  /* 0x0000000336037209 */ /* 0x000fc80007810000 */
[----:B------:R-:W-:-:S04]  /*4110*/  FMNMX.FTZ R3, R53, R3, !PT ;  /* 0x0000000335037209 */ /* 0x000fc80007810000 */
[----:B------:R-:W-:-:S04]  /*4120*/  FMNMX.FTZ R3, R51, R3, !PT ;  /* 0x0000000333037209 */ /* 0x000fc80007810000 */
[----:B------:R-:W-:-:S04]  /*4130*/  FMNMX.FTZ R3, R50, R3, !PT ;  /* 0x0000000332037209 */ /* 0x000fc80007810000 */
[----:B------:R-:W-:Y:S02]  /*4140*/  FMNMX.FTZ R3, R49, R3, !PT ;  /* 0x0000000331037209 */ /* 0x000fe40007810000 */
[----:B-1----:R-:W-:Y:S02]  /*4150*/  FSEL R162, R4, -INF , !P0 ;  /* 0xff80000004a27808 */ /* 0x002fe40004000000 */
        /* <DEDUP_REMOVED lines=24> */
[----:B------:R-:W-:-:S04]  /*42e0*/  FMUL.FTZ R3, R120, UR5 ;  /* 0x0000000578037c20 */ /* 0x000fc80008410000 */
[----:B------:R1:W-:Y:S02]  /*42f0*/  MUFU.TANH R34, R3 ;  /* 0x0000000300227308 */ /* 0x0003e40000002400 */
[----:B-1----:R-:W-:-:S06]  /*4300*/  FMUL.FTZ R3, R121, UR5 ;  /* 0x0000000579037c20 */ /* 0x002fcc0008410000 */
[----:B------:R1:W-:Y:S02]  /*4310*/  MUFU.TANH R35, R3 ;  /* 0x0000000300237308 */ /* 0x0003e40000002400 */
[----:B-1----:R-:W-:-:S06]  /*4320*/  FMUL.FTZ R3, R122, UR5 ;  /* 0x000000057a037c20 */ /* 0x002fcc0008410000 */
[----:B------:R1:W2:Y:S02]  /*4330*/  MUFU.TANH R96, R3 ;  /* 0x0000000300607308 */ /* 0x0002a40000002400 */
[----:B-1----:R-:W-:Y:S01]  /*4340*/  FMUL.FTZ R3, R123, UR5 ;  /* 0x000000057b037c20 */ /* 0x002fe20008410000 */
[----:B--2---:R-:W-:-:S05]  /*4350*/  FSEL R96, R96, -INF , !P5 ;  /* 0xff80000060607808 */ /* 0x004fca0006800000 */
[----:B------:R1:W2:Y:S02]  /*4360*/  MUFU.TANH R99, R3 ;  /* 0x0000000300637308 */ /* 0x0002a40000002400 */
[----:B-1----:R-:W-:Y:S01]  /*4370*/  FMUL.FTZ R3, R92, UR5 ;  /* 0x000000055c037c20 */ /* 0x002fe20008410000 */
[----:B--2---:R-:W-:-:S05]  /*4380*/  FSEL R99, R99, -INF , !P6 ;  /* 0xff80000063637808 */ /* 0x004fca0007000000 */
        /* <DEDUP_REMOVED lines=16> */
[----:B------:R1:W2:Y:S02]  /*4490*/  MUFU.TANH R111, R3 ;  /* 0x00000003006f7308 */ /* 0x0002a40000002400 */
[----:B-1----:R-:W-:Y:S01]  /*44a0*/  FFMA.FTZ R3, R72, UR6, -R2 ;  /* 0x0000000648037c23 */ /* 0x002fe20008010802 */
[----:B--2---:R-:W-:-:S05]  /*44b0*/  FSEL R111, R111, -INF , !P0 ;  /* 0xff8000006f6f7808 */ /* 0x004fca0004000000 */
        /* <DEDUP_REMOVED lines=48> */
[----:B------:R-:W-:-:S03]  /*47c0*/  LOP3.LUT P5, RZ, R153, 0x4, RZ, 0xc0, !PT ;  /* 0x0000000499ff7812 */ /* 0x000fc600078ac0ff */
        /* <DEDUP_REMOVED lines=17> */
[----:B-1----:R-:W-:-:S06]  /*48e0*/  FFMA.FTZ R3, R11, UR6, -R2 ;  /* 0x000000060b037c23 */ /* 0x002fcc0008010802 */
        /* <DEDUP_REMOVED lines=58> */
[----:B------:R-:W-:Y:S01]  /*4c90*/  FMNMX.FTZ R2, R127, R2, !PT ;  /* 0x000000027f027209 */ /* 0x000fe20007810000 */
[----:B-1----:R-:W-:-:S04]  /*4ca0*/  FFMA.FTZ R3, R49, UR6, -R16 ;  /* 0x0000000631037c23 */ /* 0x002fc80008010810 */
        /* <DEDUP_REMOVED lines=49> */
[----:B--2---:R-:W-:-:S04]  /*4fc0*/  FFMA.FTZ R3, R29, UR6, -R16 ;  /* 0x000000061d037c23 */ /* 0x004fc80008010810 */
        /* <DEDUP_REMOVED lines=11> */
[----:B------:R-:W-:-:S04]  /*5080*/  FFMA.FTZ R5, R117, UR6, -R4 ;  /* 0x0000000675057c23 */ /* 0x000fc80008010804 */
[----:B------:R-:W-:Y:S01]  /*5090*/  MUFU.EX2 R204, R5 ;  /* 0x0000000500cc7308 */ /* 0x000fe20000000800 */
[----:B-1----:R-:W-:-:S07]  /*50a0*/  FFMA.FTZ R3, R8, UR6, -R16 ;  /* 0x0000000608037c23 */ /* 0x002fce0008010810 */
[----:B------:R1:W-:Y:S02]  /*50b0*/  MUFU.EX2 R119, R3 ;  /* 0x0000000300777308 */ /* 0x0003e40000000800 */
[----:B-1----:R-:W-:Y:S01]  /*50c0*/  FFMA.FTZ R3, R7, UR6, -R16 ;  /* 0x0000000607037c23 */ /* 0x002fe20008010810 */
[----:B------:R-:W-:-:S05]  /*50d0*/  FSEL R7, R57, -INF , !P4 ;  /* 0xff80000039077808 */ /* 0x000fca0006000000 */
        /* <DEDUP_REMOVED lines=12> */
[----:B--2---:R-:W-:Y:S02]  /*51a0*/  FMNMX.FTZ R2, R2, R6, !PT ;  /* 0x0000000602027209 */ /* 0x004fe40007810000 */
[----:B------:R-:W-:-:S03]  /*51b0*/  F2FP.F16.F32.PACK_AB R6, R183, R182 ;  /* 0x000000b6b706723e */ /* 0x000fc600000000ff */
[----:B------:R-:W2:Y:S01]  /*51c0*/  SHFL.BFLY PT, R5, R2, 0x1, 0x1f ;  /* 0x0c201f0002057f89 */ /* 0x000ea200000e0000 */
[----:B-1----:R-:W-:-:S04]  /*51d0*/  FFMA.FTZ R3, R129, UR6, -R4 ;  /* 0x0000000681037c23 */ /* 0x002fc80008010804 */
[----:B------:R1:W3:Y:S01]  /*51e0*/  MUFU.EX2 R163, R3 ;  /* 0x0000000300a37308 */ /* 0x0002e20000000800 */
[----:B--2---:R-:W-:Y:S01]  /*51f0*/  FMNMX.FTZ R24, R2, R5, !PT ;  /* 0x0000000502187209 */ /* 0x004fe20007810000 */
[--C-:B------:R-:W-:Y:S01]  /*5200*/  FFMA.FTZ R2, R83, UR6, -R4.reuse ;  /* 0x0000000653027c23 */ /* 0x100fe20008010804 */
[----:B-1----:R-:W-:Y:S01]  /*5210*/  FFMA.FTZ R3, R132, UR6, -R4 ;  /* 0x0000000684037c23 */ /* 0x002fe20008010804 */
[----:B------:R-:W-:Y:S01]  /*5220*/  IMAD R5, R193, 0x20, R184 ;  /* 0x00000020c1057824 */ /* 0x000fe200078e02b8 */
[----:B------:R-:W-:-:S03]  /*5230*/  FSETP.NEU.FTZ.AND P0, PT, R24, -INF , PT ;  /* 0xff8000001800780b */ /* 0x000fc60003f1d000 */
[----:B------:R1:W-:Y:S01]  /*5240*/  MUFU.EX2 R212, R2 ;  /* 0x0000000200d47308 */ /* 0x0003e20000000800 */
[----:B---3--:R-:W-:-:S07]  /*5250*/  F2FP.F16.F32.PACK_AB R8, R163, R198 ;  /* 0x000000c6a308723e */ /* 0x008fce00000000ff */
[----:B------:R2:W-:Y:S01]  /*5260*/  MUFU.EX2 R197, R3 ;  /* 0x0000000300c57308 */ /* 0x0005e20000000800 */
[----:B-1----:R-:W-:-:S07]  /*5270*/  FFMA.FTZ R2, R55, UR6, -R4 ;  /* 0x0000000637027c23 */ /* 0x002fce0008010804 */
[----:B------:R1:W-:Y:S01]  /*5280*/  MUFU.EX2 R211, R2 ;  /* 0x0000000200d37308 */ /* 0x0003e20000000800 */
[----:B--2---:R-:W-:-:S07]  /*5290*/  FFMA.FTZ R3, R131, UR6, -R4 ;  /* 0x0000000683037c23 */ /* 0x004fce0008010804 */
[----:B------:R2:W3:Y:S01]  /*52a0*/  MUFU.EX2 R199, R3 ;  /* 0x0000000300c77308 */ /* 0x0004e20000000800 */
[----:B-1----:R-:W-:-:S04]  /*52b0*/  IADD3 R2, R185, R5, RZ ;  /* 0x00000005b9027210 */ /* 0x002fc80007ffe0ff */
[----:B------:R-:W-:Y:S02]  /*52c0*/  LEA R184, R2, UR4, 0x1 ;  /* 0x0000000402b87c11 */ /* 0x000fe4000f8e08ff */
[----:B------:R-:W-:Y:S01]  /*52d0*/  LOP3.LUT R2, R249, 0xffffffe0, RZ, 0xc0, !PT ;  /* 0xffffffe0f9027812 */ /* 0x000fe200078ec0ff */
[----:B--2---:R-:W-:Y:S02]  /*52e0*/  FFMA.FTZ R3, R128, UR6, -R4 ;  /* 0x0000000680037c23 */ /* 0x004fe40008010804 */
[----:B------:R-:W-:Y:S01]  /*52f0*/  IMAD R185, R0, 0x2, R184 ;  /* 0x0000000200b97824 */ /* 0x000fe200078e02b8 */
[----:B------:R-:W1:Y:S01]  /*5300*/  LDSM.16.MT88.4 R20, [R184+0x4000] ;  /* 0x00400000b814783b */ /* 0x000e620000004200 */
[----:B---3--:R-:W-:Y:S01]  /*5310*/  F2FP.F16.F32.PACK_AB R10, R199, R197 ;  /* 0x000000c5c70a723e */ /* 0x008fe200000000ff */
[----:B------:R2:W-:Y:S02]  /*5320*/  MUFU.EX2 R201, R3 ;  /* 0x0000000300c97308 */ /* 0x0005e40000000800 */
[----:B------:R-:W3:Y:S04]  /*5330*/  LDSM.16.MT88.4 R28, [R185+0x4000] ;  /* 0x00400000b91c783b */ /* 0x000ee80000004200 */
[----:B------:R-:W4:Y:S04]  /*5340*/  LDSM.16.MT88.4 R32, [R184+0x4400] ;  /* 0x00440000b820783b */ /* 0x000f280000004200 */
[----:B------:R-:W5:Y:S01]  /*5350*/  LDSM.16.MT88.4 R44, [R185+0x4400] ;  /* 0x00440000b92c783b */ /* 0x000f620000004200 */
[----:B--2---:R-:W-:-:S04]  /*5360*/  FFMA.FTZ R3, R125, UR6, -R4 ;  /* 0x000000067d037c23 */ /* 0x004fc80008010804 */
[----:B------:R2:W-:Y:S02]  /*5370*/  MUFU.EX2 R203, R3 ;  /* 0x0000000300cb7308 */ /* 0x0005e40000000800 */
[--C-:B--2---:R-:W-:Y:S01]  /*5380*/  FFMA.FTZ R3, R124, UR6, -R4.reuse ;  /* 0x000000067c037c23 */ /* 0x104fe20008010804 */
[C---:B-1----:R-:W-:Y:S05]  /*5390*/  HMMA.16816.F32 R84, R12.reuse, R20, RZ ;  /* 0x000000140c54723c */ /* 0x042fea00000018ff */
[----:B------:R1:W-:Y:S01]  /*53a0*/  MUFU.EX2 R205, R3 ;  /* 0x0000000300cd7308 */ /* 0x0003e20000000800 */
[C---:B------:R-:W-:Y:S06]  /*53b0*/  HMMA.16816.F32 R80, R12.reuse, R22, RZ ;  /* 0x000000160c50723c */ /* 0x040fec00000018ff */
[C---:B---3--:R-:W-:Y:S06]  /*53c0*/  HMMA.16816.F32 R64, R12.reuse, R28, RZ ;  /* 0x0000001c0c40723c */ /* 0x048fec00000018ff */
[----:B------:R-:W-:Y:S01]  /*53d0*/  HMMA.16816.F32 R76, R12, R30, RZ ;  /* 0x0000001e0c4c723c */ /* 0x000fe200000018ff */
[----:B-1----:R-:W-:-:S04]  /*53e0*/  FFMA.FTZ R3, R105, UR6, -R4 ;  /* 0x0000000669037c23 */ /* 0x002fc80008010804 */
[----:B------:R1:W-:Y:S02]  /*53f0*/  MUFU.EX2 R206, R3 ;  /* 0x0000000300ce7308 */ /* 0x0003e40000000800 */
[----:B------:R-:W-:Y:S02]  /*5400*/  F2FP.F16.F32.PACK_AB R12, R236, R235 ;  /* 0x000000ebec0c723e */ /* 0x000fe400000000ff */
[----:B------:R-:W-:Y:S02]  /*5410*/  F2FP.F16.F32.PACK_AB R13, R220, R218 ;  /* 0x000000dadc0d723e */ /* 0x000fe400000000ff */
[----:B------:R-:W-:Y:S02]  /*5420*/  F2FP.F16.F32.PACK_AB R14, R238, R237 ;  /* 0x000000edee0e723e */ /* 0x000fe400000000ff */
[----:B------:R-:W-:-:S07]  /*5430*/  F2FP.F16.F32.PACK_AB R15, R221, R219 ;  /* 0x000000dbdd0f723e */ /* 0x000fce00000000ff */
[----:B----4-:R-:W-:Y:S01]  /*5440*/  HMMA.16816.F32 R84, R12, R32, R84 ;  /* 0x000000200c54723c */ /* 0x010fe20000001854 */
        /* <DEDUP_REMOVED lines=16> */
[----:B--2---:R-:W-:Y:S02]  /*5550*/  F2FP.F16.F32.PACK_AB R9, R128, R129 ;  /* 0x000000818009723e */ /* 0x004fe400000000ff */
[----:B------:R-:W-:Y:S01]  /*5560*/  F2FP.F16.F32.PACK_AB R5, R120, R121 ;  /* 0x000000797805723e */ /* 0x000fe200000000ff */
[----:B-1----:R-:W-:-:S04]  /*5570*/  FFMA.FTZ R0, R139, UR6, -R3 ;  /* 0x000000068b007c23 */ /* 0x002fc80008010803 */
[----:B------:R1:W2:Y:S02]  /*5580*/  MUFU.EX2 R133, R0 ;  /* 0x0000000000857308 */ /* 0x0002a40000000800 */
[----:B-1----:R-:W-:Y:S01]  /*5590*/  FFMA.FTZ R0, R89, UR6, -R4 ;  /* 0x0000000659007c23 */ /* 0x002fe20008010804 */
[----:B--2---:R-:W-:-:S05]  /*55a0*/  F2FP.F16.F32.PACK_AB R11, R133, R131 ;  /* 0x00000083850b723e */ /* 0x004fca00000000ff */
[----:B------:R1:W-:Y:S02]  /*55b0*/  MUFU.EX2 R207, R0 ;  /* 0x0000000000cf7308 */ /* 0x0003e40000000800 */
[C---:B------:R-:W-:Y:S06]  /*55c0*/  HMMA.16816.F32 R48, R8.reuse, R20, RZ ;  /* 0x000000140830723c */ /* 0x040fec00000018ff */
[C---:B------:R-:W-:Y:S06]  /*55d0*/  HMMA.16816.F32 R52, R8.reuse, R28, RZ ;  /* 0x0000001c0834723c */ /* 0x040fec00000018ff */
[C---:B------:R-:W-:Y:S01]  /*55e0*/  HMMA.16816.F32 R56, R8.reuse, R22, RZ ;  /* 0x000000160838723c */ /* 0x040fe200000018ff */
[----:B-1----:R-:W-:Y:S01]  /*55f0*/  FFMA.FTZ R0, R136, UR6, -R3 ;  /* 0x0000000688007c23 */ /* 0x002fe20008010803 */
[----:B------:R-:W-:Y:S03]  /*5600*/  LDSM.16.MT88.4 R20, [R185+0x4800] ;  /* 0x00480000b914783b */ /* 0x000fe60000004200 */
[----:B------:R1:W-:Y:S01]  /*5610*/  MUFU.EX2 R141, R0 ;  /* 0x00000000008d7308 */ /* 0x0003e20000000800 */
[----:B------:R-:W-:Y:S01]  /*5620*/  HMMA.16816.F32 R60, R8, R30, RZ ;  /* 0x0000001e083c723c */ /* 0x000fe200000018ff */
[----:B------:R-:W2:Y:S06]  /*5630*/  LDSM.16.MT88.4 R28, [R184+0x4800] ;  /* 0x00480000b81c783b */ /* 0x000eac0000004200 */
[----:B------:R-:W-:-:S02]  /*5640*/  F2FP.F16.F32.PACK_AB R8, R203, R201 ;  /* 0x000000c9cb08723e */ /* 0x000fc400000000ff */
[----:B------:R-:W-:Y:S01]  /*5650*/  F2FP.F16.F32.PACK_AB R10, R204, R205 ;  /* 0x000000cdcc0a723e */ /* 0x000fe200000000ff */
        /* <DEDUP_REMOVED lines=10> */
[C---:B------:R-:W-:Y:S06]  /*5700*/  HMMA.16816.F32 R72, R8.reuse, R32, R48 ;  /* 0x000000200848723c */ /* 0x040fec0000001830 */
[C---:B-----5:R-:W-:Y:S06]  /*5710*/  HMMA.16816.F32 R68, R8.reuse, R44, R52 ;  /* 0x0000002c0844723c */ /* 0x060fec0000001834 */
[----:B------:R-:W-:Y:S01]  /*5720*/  HMMA.16816.F32 R52, R8, R34, R56 ;  /* 0x000000220834723c */ /* 0x000fe20000001838 */
[----:B-1----:R-:W-:-:S04]  /*5730*/  FFMA.FTZ R0, R97, UR6, -R4 ;  /* 0x0000000661007c23 */ /* 0x002fc80008010804 */
[----:B------:R1:W-:Y:S01]  /*5740*/  MUFU.EX2 R202, R0 ;  /* 0x0000000000ca7308 */ /* 0x0003e20000000800 */
[----:B------:R-:W-:Y:S06]  /*5750*/  HMMA.16816.F32 R56, R8, R46, R60 ;  /* 0x0000002e0838723c */ /* 0x000fec000000183c */
        /* <DEDUP_REMOVED lines=13> */
[----:B---3--:R-:W-:-:S06]  /*5830*/  FFMA.FTZ R0, R144, UR6, -R3 ;  /* 0x0000000690007c23 */ /* 0x008fcc0008010803 */
[C---:B--2---:R-:W-:Y:S01]  /*5840*/  HMMA.16816.F32 R84, R12.reuse, R28, R84 ;  /* 0x0000001c0c54723c */ /* 0x044fe20000001854 */
[----:B------:R2:W-:Y:S05]  /*5850*/  MUFU.EX2 R134, R0 ;  /* 0x0000000000867308 */ /* 0x0005ea0000000800 */
[C---:B------:R-:W-:Y:S06]  /*5860*/  HMMA.16816.F32 R76, R12.reuse, R30, R60 ;  /* 0x0000001e0c4c723c */ /* 0x040fec000000183c */
[----:B------:R-:W-:Y:S01]  /*5870*/  HMMA.16816.F32 R60, R12, R22, R48 ;  /* 0x000000160c3c723c */ /* 0x000fe20000001830 */
[----:B--2---:R-:W-:-:S04]  /*5880*/  FFMA.FTZ R0, R106, UR6, -R3 ;  /* 0x000000066a007c23 */ /* 0x004fc80008010803 */
[----:B------:R2:W3:Y:S02]  /*5890*/  MUFU.EX2 R193, R0 ;  /* 0x0000000000c17308 */ /* 0x0004e40000000800 */
[----:B--2---:R-:W-:Y:S01]  /*58a0*/  FFMA.FTZ R0, R142, UR6, -R3 ;  /* 0x000000068e007c23 */ /* 0x004fe20008010803 */
[----:B---3--:R-:W-:-:S05]  /*58b0*/  F2FP.F16.F32.PACK_AB R9, R193, R134 ;  /* 0x00000086c109723e */ /* 0x008fca00000000ff */
[----:B------:R2:W-:Y:S02]  /*58c0*/  MUFU.EX2 R130, R0 ;  /* 0x0000000000827308 */ /* 0x0005e40000000800 */
[----:B--2---:R-:W-:-:S06]  /*58d0*/  FFMA.FTZ R0, R143, UR6, -R3 ;  /* 0x000000068f007c23 */ /* 0x004fcc0008010803 */
[----:B------:R2:W3:Y:S02]  /*58e0*/  MUFU.EX2 R132, R0 ;  /* 0x0000000000847308 */ /* 0x0004e40000000800 */
[----:B--2---:R-:W-:Y:S01]  /*58f0*/  FFMA.FTZ R0, R114, UR6, -R4 ;  /* 0x0000000672007c23 */ /* 0x004fe20008010804 */
[----:B---3--:R-:W-:-:S05]  /*5900*/  F2FP.F16.F32.PACK_AB R11, R132, R130 ;  /* 0x00000082840b723e */ /* 0x008fca00000000ff */
[----:B------:R2:W-:Y:S02]  /*5910*/  MUFU.EX2 R106, R0 ;  /* 0x00000000006a7308 */ /* 0x0005e40000000800 */
[C---:B------:R-:W-:Y:S06]  /*5920*/  HMMA.16816.F32 R64, R8.reuse, R28, R72 ;  /* 0x0000001c0840723c */ /* 0x040fec0000001848 */
[-C--:B------:R-:W-:Y:S06]  /*5930*/  HMMA.16816.F32 R80, R8, R20.reuse, R68 ;  /* 0x000000140850723c */ /* 0x080fec0000001844 */
[----:B------:R-:W-:Y:S01]  /*5940*/  HMMA.16816.F32 R72, R12, R20, R88 ;  /* 0x000000140c48723c */ /* 0x000fe20000001858 */
[----:B--2---:R-:W-:-:S04]  /*5950*/  FFMA.FTZ R0, R98, UR6, -R4 ;  /* 0x0000000662007c23 */ /* 0x004fc80008010804 */
[----:B------:R2:W-:Y:S01]  /*5960*/  MUFU.EX2 R105, R0 ;  /* 0x0000000000697308 */ /* 0x0005e20000000800 */
[C---:B------:R-:W-:Y:S01]  /*5970*/  HMMA.16816.F32 R52, R8.reuse, R30, R52 ;  /* 0x0000001e0834723c */ /* 0x040fe20000001834 */
[----:B------:R-:W-:Y:S01]  /*5980*/  LDSM.16.MT88.4 R28, [R184+0x5000] ;  /* 0x00500000b81c783b */ /* 0x000fe20000004200 */
[----:B------:R-:W-:Y:S02]  /*5990*/  F2FP.F16.F32.PACK_AB R12, R244, R243 ;  /* 0x000000f3f40c723e */ /* 0x000fe400000000ff */
[----:B------:R-:W-:Y:S02]  /*59a0*/  F2FP.F16.F32.PACK_AB R13, R226, R227 ;  /* 0x000000e3e20d723e */ /* 0x000fe400000000ff */
[----:B------:R-:W-:Y:S01]  /*59b0*/  HMMA.16816.F32 R68, R8, R22, R56 ;  /* 0x000000160844723c */ /* 0x000fe20000001838 */
[----:B------:R-:W3:Y:S01]  /*59c0*/  LDSM.16.MT88.4 R20, [R185+0x5000] ;  /* 0x00500000b914783b */ /* 0x000ee20000004200 */
[----:B------:R-:W-:Y:S02]  /*59d0*/  F2FP.F16.F32.PACK_AB R14, R246, R245 ;  /* 0x000000f5f60e723e */ /* 0x000fe400000000ff */
[----:B------:R-:W-:-:S03]  /*59e0*/  F2FP.F16.F32.PACK_AB R15, R224, R225 ;  /* 0x000000e1e00f723e */ /* 0x000fc600000000ff */
[----:B------:R-:W-:Y:S02]  /*59f0*/  F2FP.F16.F32.PACK_AB R8, R212, R213 ;  /* 0x000000d5d408723e */ /* 0x000fe400000000ff */
[----:B------:R-:W-:Y:S01]  /*5a00*/  F2FP.F16.F32.PACK_AB R10, R207, R211 ;  /* 0x000000d3cf0a723e */ /* 0x000fe200000000ff */
[----:B--2---:R-:W-:Y:S01]  /*5a10*/  FFMA.FTZ R0, R103, UR6, -R4 ;  /* 0x0000000667007c23 */ /* 0x004fe20008010804 */
[----:B-1----:R-:W-:Y:S03]  /*5a20*/  HMMA.16816.F32 R84, R12, R44, R84 ;  /* 0x0000002c0c54723c */ /* 0x002fe60000001854 */
        /* <DEDUP_REMOVED lines=20> */
[----:B------:R-:W2:Y:S05]  /*5b70*/  LDSM.16.MT88.4 R44, [R184+0x5400] ;  /* 0x00540000b82c783b */ /* 0x000eaa0000004200 */
        /* <DEDUP_REMOVED lines=11> */
[----:B----4-:R-:W-:-:S06]  /*5c30*/  FFMA.FTZ R0, R147, UR6, -R3 ;  /* 0x0000000693007c23 */ /* 0x010fcc0008010803 */
[C---:B---3--:R-:W-:Y:S01]  /*5c40*/  HMMA.16816.F32 R60, R12.reuse, R20, R76 ;  /* 0x000000140c3c723c */ /* 0x048fe2000000184c */
[----:B------:R-:W-:Y:S01]  /*5c50*/  LDSM.16.MT88.4 R144, [R184+0x5c00] ;  /* 0x005c0000b890783b */ /* 0x000fe20000004200 */
[----:B------:R3:W-:Y:S04]  /*5c60*/  MUFU.EX2 R97, R0 ;  /* 0x0000000000617308 */ /* 0x0007e80000000800 */
[----:B------:R-:W-:Y:S01]  /*5c70*/  HMMA.16816.F32 R80, R12, R30, R80 ;  /* 0x0000001e0c50723c */ /* 0x000fe20000001850 */
        /* <DEDUP_REMOVED lines=10> */
[-C--:B------:R-:W-:Y:S06]  /*5d20*/  HMMA.16816.F32 R136, R8, R28.reuse, R56 ;  /* 0x0000001c0888723c */ /* 0x080fec0000001838 */
[----:B------:R-:W-:Y:S06]  /*5d30*/  HMMA.16816.F32 R56, R12, R28, R84 ;  /* 0x0000001c0c38723c */ /* 0x000fec0000001854 */
[C---:B------:R-:W-:Y:S01]  /*5d40*/  HMMA.16816.F32 R68, R8.reuse, R30, R52 ;  /* 0x0000001e0844723c */ /* 0x040fe20000001834 */
[--C-:B---3--:R-:W-:Y:S01]  /*5d50*/  FFMA.FTZ R0, R17, UR6, -R4.reuse ;  /* 0x0000000611007c23 */ /* 0x108fe20008010804 */
[----:B------:R-:W3:Y:S03]  /*5d60*/  LDSM.16.MT88.4 R28, [R184+0x5800] ;  /* 0x00580000b81c783b */ /* 0x000ee60000004200 */
[----:B------:R5:W-:Y:S01]  /*5d70*/  MUFU.EX2 R95, R0 ;  /* 0x00000000005f7308 */ /* 0x000be20000000800 */
[C---:B------:R-:W-:Y:S06]  /*5d80*/  HMMA.16816.F32 R48, R8.reuse, R20, R48 ;  /* 0x000000140830723c */ /* 0x040fec0000001830 */
[-C--:B------:R-:W-:Y:S06]  /*5d90*/  HMMA.16816.F32 R52, R8, R22.reuse, R64 ;  /* 0x000000160834723c */ /* 0x080fec0000001840 */
[----:B------:R-:W-:Y:S01]  /*5da0*/  HMMA.16816.F32 R64, R12, R22, R72 ;  /* 0x000000160c40723c */ /* 0x000fe20000001848 */
[----:B------:R-:W-:Y:S01]  /*5db0*/  F2FP.F16.F32.PACK_AB R8, R104, R105 ;  /* 0x000000696808723e */ /* 0x000fe200000000ff */
[----:B------:R-:W3:Y:S01]  /*5dc0*/  LDSM.16.MT88.4 R20, [R185+0x5800] ;  /* 0x00580000b914783b */ /* 0x000ee20000004200 */
[----:B------:R-:W-:Y:S01]  /*5dd0*/  F2FP.F16.F32.PACK_AB R10, R102, R103 ;  /* 0x00000067660a723e */ /* 0x000fe200000000ff */
[----:B-----5:R-:W-:-:S03]  /*5de0*/  FFMA.FTZ R0, R18, UR6, -R4 ;  /* 0x0000000612007c23 */ /* 0x020fc60008010804 */
[----:B----4-:R-:W-:Y:S01]  /*5df0*/  F2FP.F16.F32.PACK_AB R12, R98, R101 ;  /* 0x00000065620c723e */ /* 0x010fe200000000ff */
[----:B------:R4:W5:Y:S02]  /*5e00*/  MUFU.EX2 R93, R0 ;  /* 0x00000000005d7308 */ /* 0x0009640000000800 */
[----:B----4-:R-:W-:Y:S01]  /*5e10*/  FFMA.FTZ R0, R154, UR6, -R3 ;  /* 0x000000069a007c23 */ /* 0x010fe20008010803 */
[----:B-----5:R-:W-:-:S05]  /*5e20*/  F2FP.F16.F32.PACK_AB R14, R93, R95 ;  /* 0x0000005f5d0e723e */ /* 0x020fca00000000ff */
[----:B------:R4:W-:Y:S02]  /*5e30*/  MUFU.EX2 R91, R0 ;  /* 0x00000000005b7308 */ /* 0x0009e40000000800 */
[----:B----4-:R-:W-:-:S06]  /*5e40*/  FFMA.FTZ R0, R155, UR6, -R3 ;  /* 0x000000069b007c23 */ /* 0x010fcc0008010803 */
        /* <DEDUP_REMOVED lines=9> */
[C---:B--2---:R-:W-:Y:S06]  /*5ee0*/  HMMA.16816.F32 R136, R8.reuse, R44, R136 ;  /* 0x0000002c0888723c */ /* 0x044fec0000001888 */
[C---:B------:R-:W-:Y:S06]  /*5ef0*/  HMMA.16816.F32 R68, R8.reuse, R46, R68 ;  /* 0x0000002e0844723c */ /* 0x040fec0000001844 */
[----:B-1----:R-:W-:Y:S01]  /*5f00*/  HMMA.16816.F32 R52, R8, R34, R52 ;  /* 0x000000220834723c */ /* 0x002fe20000001834 */
[----:B----4-:R-:W-:-:S04]  /*5f10*/  FFMA.FTZ R0, R25, UR6, -R4 ;  /* 0x0000000619007c23 */ /* 0x010fc80008010804 */
[----:B------:R1:W2:Y:S02]  /*5f20*/  MUFU.EX2 R76, R0 ;  /* 0x00000000004c7308 */ /* 0x0002a40000000800 */
[----:B-1----:R-:W-:Y:S01]  /*5f30*/  FFMA.FTZ R0, R41, UR6, -R4 ;  /* 0x0000000629007c23 */ /* 0x002fe20008010804 */
[----:B--2---:R-:W-:-:S05]  /*5f40*/  F2FP.F16.F32.PACK_AB R164, R76, R84 ;  /* 0x000000544ca4723e */ /* 0x004fca00000000ff */
[----:B------:R1:W-:Y:S02]  /*5f50*/  MUFU.EX2 R43, R0 ;  /* 0x00000000002b7308 */ /* 0x0003e40000000800 */
[----:B-1----:R-:W-:-:S06]  /*5f60*/  FFMA.FTZ R0, R159, UR6, -R3 ;  /* 0x000000069f007c23 */ /* 0x002fcc0008010803 */
[----:B------:R1:W-:Y:S02]  /*5f70*/  MUFU.EX2 R41, R0 ;  /* 0x0000000000297308 */ /* 0x0003e40000000800 */
[----:B-1----:R-:W-:Y:S02]  /*5f80*/  FFMA.FTZ R0, R158, UR6, -R3 ;  /* 0x000000069e007c23 */ /* 0x002fe40008010803 */
[----:B------:R-:W-:Y:S04]  /*5f90*/  HMMA.16816.F32 R156, R8, R32, R48 ;  /* 0x00000020089c723c */ /* 0x000fe80000001830 */
[----:B------:R1:W2:Y:S03]  /*5fa0*/  MUFU.EX2 R37, R0 ;  /* 0x0000000000257308 */ /* 0x0002a60000000800 */
[----:B------:R-:W-:-:S02]  /*5fb0*/  F2FP.F16.F32.PACK_AB R8, R177, R176 ;  /* 0x000000b0b108723e */ /* 0x000fc400000000ff */
[----:B------:R-:W-:Y:S02]  /*5fc0*/  F2FP.F16.F32.PACK_AB R9, R168, R169 ;  /* 0x000000a9a809723e */ /* 0x000fe400000000ff */
[----:B------:R-:W-:Y:S02]  /*5fd0*/  F2FP.F16.F32.PACK_AB R10, R179, R178 ;  /* 0x000000b2b30a723e */ /* 0x000fe400000000ff */
[----:B------:R-:W-:Y:S01]  /*5fe0*/  F2FP.F16.F32.PACK_AB R11, R122, R123 ;  /* 0x0000007b7a0b723e */ /* 0x000fe200000000ff */
[----:B-1----:R-:W-:-:S06]  /*5ff0*/  FFMA.FTZ R0, R7, UR6, -R3 ;  /* 0x0000000607007c23 */ /* 0x002fcc0008010803 */
[----:B------:R-:W-:Y:S01]  /*6000*/  HMMA.16816.F32 R56, R8, R44, R56 ;  /* 0x0000002c0838723c */ /* 0x000fe20000001838 */
[----:B------:R-:W-:Y:S01]  /*6010*/  F2FP.F16.F32.PACK_AB R7, R118, R119 ;  /* 0x000000777607723e */ /* 0x000fe200000000ff */
[----:B------:R1:W-:Y:S01]  /*6020*/  MUFU.EX2 R27, R0 ;  /* 0x00000000001b7308 */ /* 0x0003e20000000800 */
[----:B--2---:R-:W-:-:S03]  /*6030*/  F2FP.F16.F32.PACK_AB R13, R37, R41 ;  /* 0x00000029250d723e */ /* 0x004fc600000000ff */
[C---:B------:R-:W-:Y:S06]  /*6040*/  HMMA.16816.F32 R48, R8.reuse, R46, R80 ;  /* 0x0000002e0830723c */ /* 0x040fec0000001850 */
[C---:B------:R-:W-:Y:S06]  /*6050*/  HMMA.16816.F32 R44, R8.reuse, R32, R60 ;  /* 0x00000020082c723c */ /* 0x040fec000000183c */
[----:B------:R-:W-:Y:S01]  /*6060*/  HMMA.16816.F32 R8, R8, R34, R64 ;  /* 0x000000220808723c */ /* 0x000fe20000001840 */
[----:B------:R-:W2:Y:S01]  /*6070*/  LDSM.16.MT88.4 R32, [R185+0x5c00] ;  /* 0x005c0000b920783b */ /* 0x000ea20000004200 */
[----:B-1----:R-:W-:-:S04]  /*6080*/  FFMA.FTZ R0, R26, UR6, -R3 ;  /* 0x000000061a007c23 */ /* 0x002fc80008010803 */
[----:B------:R1:W4:Y:S02]  /*6090*/  MUFU.EX2 R36, R0 ;  /* 0x0000000000247308 */ /* 0x0003240000000800 */
[----:B-1----:R-:W-:Y:S01]  /*60a0*/  FFMA.FTZ R0, R115, UR6, -R4 ;  /* 0x0000000673007c23 */ /* 0x002fe20008010804 */
[----:B------:R-:W-:Y:S02]  /*60b0*/  F2FP.F16.F32.PACK_AB R4, R181, R180 ;  /* 0x000000b4b504723e */ /* 0x000fe400000000ff */
[----:B----4-:R-:W-:-:S03]  /*60c0*/  F2FP.F16.F32.PACK_AB R15, R36, R27 ;  /* 0x0000001b240f723e */ /* 0x010fc600000000ff */
[----:B------:R1:W4:Y:S02]  /*60d0*/  MUFU.EX2 R42, R0 ;  /* 0x00000000002a7308 */ /* 0x0003240000000800 */
[C---:B---3--:R-:W-:Y:S06]  /*60e0*/  HMMA.16816.F32 R56, R4.reuse, R28, R56 ;  /* 0x0000001c0438723c */ /* 0x048fec0000001838 */
[C---:B------:R-:W-:Y:S06]  /*60f0*/  HMMA.16816.F32 R48, R4.reuse, R30, R48 ;  /* 0x0000001e0430723c */ /* 0x040fec0000001830 */
[----:B------:R-:W-:Y:S01]  /*6100*/  HMMA.16816.F32 R44, R4, R20, R44 ;  /* 0x00000014042c723c */ /* 0x000fe2000000182c */
[----:B-1----:R-:W-:Y:S01]  /*6110*/  FFMA.FTZ R0, R96, UR6, -R3 ;  /* 0x0000000660007c23 */ /* 0x002fe20008010803 */
[----:B----4-:R-:W-:-:S03]  /*6120*/  F2FP.F16.F32.PACK_AB R166, R42, R43 ;  /* 0x0000002b2aa6723e */ /* 0x010fc600000000ff */
[----:B------:R1:W-:Y:S01]  /*6130*/  MUFU.EX2 R60, R0 ;  /* 0x00000000003c7308 */ /* 0x0003e20000000800 */
[----:B------:R-:W-:Y:S06]  /*6140*/  HMMA.16816.F32 R8, R4, R22, R8 ;  /* 0x000000160408723c */ /* 0x000fec0000001808 */
[----:B------:R-:W-:Y:S01]  /*6150*/  HMMA.16816.F32 R136, R12, R28, R136 ;  /* 0x0000001c0c88723c */ /* 0x000fe20000001888 */
[----:B------:R-:W-:Y:S01]  /*6160*/  FADD.FTZ R4, R198, R163 ;  /* 0x000000a3c6047221 */ /* 0x000fe20000010000 */
[----:B------:R-:W-:-:S04]  /*6170*/  FADD.FTZ R5, R129, R128 ;  /* 0x0000008081057221 */ /* 0x000fc80000010000 */
[----:B------:R-:W-:Y:S01]  /*6180*/  HMMA.16816.F32 R148, R12, R30, R68 ;  /* 0x0000001e0c94723c */ /* 0x000fe20000001844 */
[----:B-1----:R-:W-:-:S05]  /*6190*/  FFMA.FTZ R0, R99, UR6, -R3 ;  /* 0x0000000663007c23 */ /* 0x002fca0008010803 */
[C---:B------:R-:W-:Y:S01]  /*61a0*/  HMMA.16816.F32 R156, R12.reuse, R20, R156 ;  /* 0x000000140c9c723c */ /* 0x040fe2000000189c */
[----:B------:R1:W3:Y:S05]  /*61b0*/  MUFU.EX2 R26, R0 ;  /* 0x00000000001a7308 */ /* 0x0002ea0000000800 */
[----:B------:R-:W-:Y:S01]  /*61c0*/  HMMA.16816.F32 R12, R12, R22, R52 ;  /* 0x000000160c0c723c */ /* 0x000fe20000001834 */
[--C-:B-1----:R-:W-:Y:S01]  /*61d0*/  FFMA.FTZ R0, R100, UR6, -R3.reuse ;  /* 0x0000000664007c23 */ /* 0x102fe20008010803 */
[----:B------:R-:W-:Y:S01]  /*61e0*/  FFMA.FTZ R3, R111, UR6, -R3 ;  /* 0x000000066f037c23 */ /* 0x000fe20008010803 */
[----:B---3--:R-:W-:Y:S02]  /*61f0*/  F2FP.F16.F32.PACK_AB R165, R26, R60 ;  /* 0x0000003c1aa5723e */ /* 0x008fe400000000ff */
[----:B------:R1:W-:Y:S08]  /*6200*/  MUFU.EX2 R25, R0 ;  /* 0x0000000000197308 */ /* 0x0003f00000000800 */
[----:B------:R3:W4:Y:S01]  /*6210*/  MUFU.EX2 R19, R3 ;  /* 0x0000000300137308 */ /* 0x0007220000000800 */
[----:B-1----:R-:W-:Y:S01]  /*6220*/  FFMA.FTZ R0, R160, UR6, -R16 ;  /* 0x00000006a0007c23 */ /* 0x002fe20008010810 */
[----:B------:R-:W-:-:S06]  /*6230*/  F2FP.F16.F32.PACK_AB R160, R190, R189 ;  /* 0x000000bdbea0723e */ /* 0x000fcc00000000ff */
[----:B------:R1:W5:Y:S01]  /*6240*/  MUFU.EX2 R18, R0 ;  /* 0x0000000000127308 */ /* 0x0003620000000800 */
[----:B---3--:R-:W-:Y:S01]  /*6250*/  IADD3 R3, -R2, R248, RZ ;  /* 0x000000f802037210 */ /* 0x008fe20007ffe1ff */
[----:B------:R-:W-:Y:S01]  /*6260*/  FADD.FTZ R2, R232, R231 ;  /* 0x000000e7e8027221 */ /* 0x000fe20000010000 */
[----:B----4-:R-:W-:-:S03]  /*6270*/  F2FP.F16.F32.PACK_AB R167, R19, R25 ;  /* 0x0000001913a7723e */ /* 0x010fc600000000ff */
[----:B------:R3:W-:Y:S04]  /*6280*/  STL [R1+0x50], R3 ;  /* 0x0000500301007387 */ /* 0x0007e80000100800 */
[----:B------:R-:W-:Y:S01]  /*6290*/  HMMA.16816.F32 R136, R164, R144, R136 ;  /* 0x00000090a488723c */ /* 0x000fe20000001888 */
[----:B-1----:R-:W-:Y:S01]  /*62a0*/  FFMA.FTZ R0, R161, UR6, -R16 ;  /* 0x00000006a1007c23 */ /* 0x002fe20008010810 */
[----:B-----5:R-:W-:-:S04]  /*62b0*/  F2FP.F16.F32.PACK_AB R161, R18, R116 ;  /* 0x0000007412a1723e */ /* 0x020fc800000000ff */
[C---:B------:R-:W-:Y:S01]  /*62c0*/  HMMA.16816.F32 R148, R164.reuse, R146, R148 ;  /* 0x00000092a494723c */ /* 0x040fe20000001894 */
[----:B------:R1:W-:Y:S05]  /*62d0*/  MUFU.EX2 R17, R0 ;  /* 0x0000000000117308 */ /* 0x0003ea0000000800 */
[C---:B--2---:R-:W-:Y:S06]  /*62e0*/  HMMA.16816.F32 R156, R164.reuse, R32, R156 ;  /* 0x00000020a49c723c */ /* 0x044fec000000189c */
[----:B------:R-:W-:Y:S01]  /*62f0*/  HMMA.16816.F32 R164, R164, R34, R12 ;  /* 0x00000022a4a4723c */ /* 0x000fe2000000180c */
[----:B---3--:R-:W-:Y:S01]  /*6300*/  FADD.FTZ R3, R233, R2 ;  /* 0x00000002e9037221 */ /* 0x008fe20000010000 */
[----:B-1----:R-:W-:-:S03]  /*6310*/  FFMA.FTZ R0, R162, UR6, -R16 ;  /* 0x00000006a2007c23 */ /* 0x002fc60008010810 */
[----:B------:R-:W-:Y:S01]  /*6320*/  FADD.FTZ R6, R234, R3 ;  /* 0x00000003ea067221 */ /* 0x000fe20000010000 */
[----:B------:R-:W-:Y:S01]  /*6330*/  F2FP.F16.F32.PACK_AB R162, R192, R191 ;  /* 0x000000bfc0a2723e */ /* 0x000fe200000000ff */
        /* <DEDUP_REMOVED lines=122> */
[----:B------:R1:W-:Y:S01]  /*6ae0*/  STL [R1], R4 ;  /* 0x0000000401007387 */ /* 0x0003e20000100800 */
[C---:B------:R-:W-:Y:S01]  /*6af0*/  VIADD R195, R188.reuse, 0x400 ;  /* 0x00000400bcc37836 */ /* 0x040fe20000000000 */
[C---:B------:R-:W-:Y:S01]  /*6b00*/  IADD3 R194, R188.reuse, 0x800, RZ ;  /* 0x00000800bcc27810 */ /* 0x040fe20007ffe0ff */
[C---:B------:R-:W-:Y:S01]  /*6b10*/  VIADD R193, R188.reuse, 0xc00 ;  /* 0x00000c00bcc17836 */ /* 0x040fe20000000000 */
[----:B------:R1:W-:Y:S01]  /*6b20*/  STL [R1+0x4], R3 ;  /* 0x0000040301007387 */ /* 0x0003e20000100800 */
[C---:B------:R-:W-:Y:S01]  /*6b30*/  HMMA.16816.F32 R144, R160.reuse, R146, R48 ;  /* 0x00000092a090723c */ /* 0x040fe20000001830 */
[C---:B------:R-:W-:Y:S01]  /*6b40*/  IADD3 R192, R188.reuse, 0x1000, RZ ;  /* 0x00001000bcc07810 */ /* 0x040fe20007ffe0ff */
[C---:B------:R-:W-:Y:S01]  /*6b50*/  VIADD R191, R188.reuse, 0x1400 ;  /* 0x00001400bcbf7836 */ /* 0x040fe20000000000 */
[----:B------:R1:W-:Y:S01]  /*6b60*/  STL [R1+0x8], R2 ;  /* 0x0000080201007387 */ /* 0x0003e20000100800 */
[C---:B------:R-:W-:Y:S01]  /*6b70*/  IADD3 R190, R188.reuse, 0x1800, RZ ;  /* 0x00001800bcbe7810 */ /* 0x040fe20007ffe0ff */
[----:B------:R-:W-:Y:S01]  /*6b80*/  VIADD R189, R188, 0x1c00 ;  /* 0x00001c00bcbd7836 */ /* 0x000fe20000000000 */
[C---:B------:R-:W-:Y:S01]  /*6b90*/  HMMA.16816.F32 R152, R160.reuse, R32, R44 ;  /* 0x00000020a098723c */ /* 0x040fe2000000182c */
[----:B------:R1:W-:Y:S05]  /*6ba0*/  STL [R1+0xc], R0 ;  /* 0x00000c0001007387 */ /* 0x0003ea0000100800 */
[----:B------:R-:W-:Y:S01]  /*6bb0*/  HMMA.16816.F32 R160, R160, R34, R8 ;  /* 0x00000022a0a0723c */ /* 0x000fe20000001808 */
[----:B------:R-:W-:-:S08]  /*6bc0*/  NOP ;  /* 0x0000000000007918 */ /* 0x000fd00000000000 */
[----:B------:R-:W-:-:S15]  /*6bd0*/  @!P5 BRA `(.L_x_374) ;  /* 0x000000480038d947 */ /* 0x000fde0003800000 */
[C---:B------:R-:W-:Y:S01]  /*6be0*/  SHF.L.U64.HI R215, R112.reuse, 0x6, R113 ;  /* 0x0000000670d77819 */ /* 0x040fe20000010271 */
[----:B------:R-:W-:Y:S01]  /*6bf0*/  IMAD.SHL.U32 R216, R112, 0x40, RZ ;  /* 0x0000004070d87824 */ /* 0x000fe200078e00ff */
[----:B------:R-:W-:Y:S01]  /*6c00*/  LEA.HI.SX32 R196, R196, 0xfffffffe, 0x19 ;  /* 0xfffffffec4c47811 */ /* 0x000fe200078fcaff */
[----:B-1----:R-:W-:Y:S01]  /*6c10*/  IMAD.MOV.U32 R3, RZ, RZ, R40 ;  /* 0x000000ffff037224 */ /* 0x002fe200078e0028 */
[----:B------:R-:W-:Y:S01]  /*6c20*/  MOV R132, R39 ;  /* 0x0000002700847202 */ /* 0x000fe20000000f00 */
[----:B------:R-:W-:Y:S01]  /*6c30*/  IMAD.MOV.U32 R133, RZ, RZ, R38 ;  /* 0x000000ffff857224 */ /* 0x000fe200078e0026 */
[----:B------:R-:W-:Y:S01]  /*6c40*/  MOV R134, R24 ;  /* 0x0000001800867202 */ /* 0x000fe20000000f00 */
[----:B------:R-:W-:Y:S01]  /*6c50*/  ULDC.64 UR8, c[0x0][0x248] ;  /* 0x0000920000087ab9 */ /* 0x000fe20000000a00 */
[----:B------:R-:W-:Y:S01]  /*6c60*/  ULDC UR15, c[0x0][0x39c] ;  /* 0x0000e700000f7ab9 */ /* 0x000fe20000000800 */
[----:B------:R-:W-:Y:S02]  /*6c70*/  USHF.L.U64.HI UR14, UR8, 0x6, UR9 ;  /* 0x00000006080e7899 */ /* 0x000fe40008010209 */
[----:B------:R-:W-:Y:S01]  /*6c80*/  USHF.L.U32 UR5, UR8, 0x6, URZ ;  /* 0x0000000608057899 */ /* 0x000fe2000800063f */
[----:B------:R-:W-:Y:S01]  /*6c90*/  ULDC UR4, c[0x0][0x2ec] ;  /* 0x0000bb0000047ab9 */ /* 0x000fe20000000800 */
[----:B------:R-:W-:Y:S01]  /*6ca0*/  ULDC.64 UR12, c[0x0][0x250] ;  /* 0x00009400000c7ab9 */ /* 0x000fe20000000a00 */
[----:B------:R-:W-:Y:S01]  /*6cb0*/  ULDC.64 UR6, c[0x0][0x218] ;  /* 0x0000860000067ab9 */ /* 0x000fe20000000a00 */
[----:B------:R-:W-:Y:S01]  /*6cc0*/  ULDC.64 UR10, c[0x0][0x220] ;  /* 0x00008800000a7ab9 */ /* 0x000fe20000000a00 */
[----:B------:R-:W-:Y:S07]  /*6cd0*/  BRA `(.L_x_375) ;  /* 0x00000000006c7947 */ /* 0x000fee0003800000 */
.L_x_377:
[----:B------:R-:W2:Y:S01]  /*6ce0*/  LDL.64 R220, [R1+0x28] ;  /* 0x0000280001dc7983 */ /* 0x000ea20000100a00 */
[----:B------:R-:W-:Y:S03]  /*6cf0*/  VIADD R0, R196, 0xffffffff ;  /* 0xffffffffc4007836 */ /* 0x000fe60000000000 */
[----:B------:R-:W4:Y:S01]  /*6d00*/  LDL.64 R218, [R1+0x18] ;  /* 0x0000180001da7983 */ /* 0x000f220000100a00 */
[----:B------:R-:W-:Y:S01]  /*6d10*/  IMAD.WIDE.U32 R4, R0, UR8, RZ ;  /* 0x0000000800047c25 */ /* 0x000fe2000f8e00ff */
[----:B------:R-:W-:Y:S05]  /*6d20*/  SHF.R.S32.HI R2, RZ, 0x1f, R0 ;  /* 0x0000001fff027819 */ /* 0x000fea0000011400 */
[----:B------:R-:W-:Y:S04]  /*6d30*/  IMAD R2, R2, UR8, RZ ;  /* 0x0000000802027c24 */ /* 0x000fe8000f8e02ff */
[----:B------:R-:W-:Y:S04]  /*6d40*/  IMAD R2, R0, UR9, R2 ;  /* 0x0000000900027c24 */ /* 0x000fe8000f8e0202 */
[----:B------:R-:W-:Y:S01]  /*6d50*/  IMAD.IADD R2, R5, 0x1, R2 ;  /* 0x0000000105027824 */ /* 0x000fe200078e0202 */
[----:B--2---:R-:W-:Y:S04]  /*6d60*/  LEA R0, P0, R4, R220, 0x7 ;  /* 0x000000dc04007211 */ /* 0x004fe800078038ff */
[----:B------:R-:W-:Y:S02]  /*6d70*/  LEA R8, P1, R0, UR6, 0x1 ;  /* 0x0000000600087c11 */ /* 0x000fe4000f8208ff */
[----:B----4-:R-:W-:Y:S02]  /*6d80*/  LEA.HI.X R2, R4, R219, R2, 0x7, P0 ;  /* 0x000000db04027211 */ /* 0x010fe400000f3c02 */
        /* <DEDUP_REMOVED lines=16> */
.L_x_375:
[----:B--2---:R-:W2:Y:S01]  /*6e90*/  LDL.64 R10, [R1+0x20] ;  /* 0x00002000010a7983 */ /* 0x004ea20000100a00 */
[----:B------:R-:W-:Y:S04]  /*6ea0*/  DEPBAR.LE SB0, 0x0 ;  /* 0x000080000000791a */ /* 0x000fe80000000000 */
[C---:B------:R-:W-:Y:S01]  /*6eb0*/  IMAD.WIDE.U32 R4, R196.reuse, UR12, RZ ;  /* 0x0000000cc4047c25 */ /* 0x040fe2000f8e00ff */
[----:B------:R-:W3:Y:S01]  /*6ec0*/  LDL R6, [R1+0x10] ;  /* 0x0000100001067983 */ /* 0x000ee20000100800 */
[----:B------:R-:W-:Y:S01]  /*6ed0*/  BAR.SYNC.DEFER_BLOCKING 0x0 ;  /* 0x0000000000007b1d */ /* 0x000fe20000010000 */
[----:B------:R-:W-:Y:S02]  /*6ee0*/  SHF.R.S32.HI R0, RZ, 0x1f, R196 ;  /* 0x0000001fff007819 */ /* 0x000fe400000114c4 */
[----:B------:R-:W-:Y:S03]  /*6ef0*/  ISETP.GT.AND P2, PT, R196, RZ, PT ;  /* 0x000000ffc400720c */ /* 0x000fe60003f44270 */
[----:B------:R-:W-:Y:S04]  /*6f00*/  IMAD R0, R0, UR12, RZ ;  /* 0x0000000c00007c24 */ /* 0x000fe8000f8e02ff */
[----:B------:R-:W-:Y:S05]  /*6f10*/  IMAD R2, R196, UR13, R0 ;  /* 0x0000000dc4027c24 */ /* 0x000fea000f8e0200 */
[----:B------:R-:W-:Y:S02]  /*6f20*/  IADD3 R2, R5, R2, RZ ;  /* 0x0000000205027210 */ /* 0x000fe40007ffe0ff */
[----:B--2---:R-:W-:Y:S04]  /*6f30*/  LEA R0, P0, R4, R10, 0x7 ;  /* 0x0000000a04007211 */ /* 0x004fe800078038ff */
[----:B------:R-:W-:Y:S02]  /*6f40*/  LEA R8, P1, R0, UR10, 0x1 ;  /* 0x0000000a00087c11 */ /* 0x000fe4000f8208ff */
[----:B---3--:R-:W-:Y:S02]  /*6f50*/  LEA.HI.X R4, R4, R6, R2, 0x7, P0 ;  /* 0x0000000604047211 */ /* 0x008fe400000f3c02 */
[-C--:B------:R-:W-:Y:S02]  /*6f60*/  IADD3 R6, P0, R8, R216.reuse, RZ ;  /* 0x000000d808067210 */ /* 0x080fe40007f1e0ff */
[----:B------:R-:W-:Y:S02]  /*6f70*/  LEA.HI.X R9, R0, UR11, R4, 0x1, P1 ;  /* 0x0000000b00097c11 */ /* 0x000fe400088f0c04 */
[-C--:B------:R-:W-:Y:S02]  /*6f80*/  IADD3 R4, P1, R6, R216.reuse, RZ ;  /* 0x000000d806047210 */ /* 0x080fe40007f3e0ff */
[-C--:B------:R-:W-:Y:S01]  /*6f90*/  IADD3.X R7, R9, R215.reuse, RZ, P0, !PT ;  /* 0x000000d709077210 */ /* 0x080fe200007fe4ff */
[----:B------:R-:W-:Y:S01]  /*6fa0*/  @!PT LDS RZ, [RZ] ;  /* 0x00000000fffff984 */ /* 0x000fe20000000800 */
[----:B------:R-:W-:Y:S01]  /*6fb0*/  @!PT LDS RZ, [RZ] ;  /* 0x00000000fffff984 */ /* 0x000fe20000000800 */
[----:B------:R-:W-:Y:S01]  /*6fc0*/  @!PT LDS RZ, [RZ] ;  /* 0x00000000fffff984 */ /* 0x000fe20000000800 */
[----:B------:R-:W-:Y:S01]  /*6fd0*/  LDGSTS.E.BYPASS.LTC128B.128 [R200+0x4000], desc[UR16][R8.64] ;  /* 0x0400000008c87fae */ /* 0x000fe2000b901d50 */
[----:B------:R-:W-:Y:S02]  /*6fe0*/  IADD3 R10, P0, R4, R216, RZ ;  /* 0x000000d8040a7210 */ /* 0x000fe40007f1e0ff */
[-C--:B------:R-:W-:Y:S04]  /*6ff0*/  IADD3.X R5, R7, R215.reuse, RZ, P1, !PT ;  /* 0x000000d707057210 */ /* 0x080fe80000ffe4ff */
[----:B------:R-:W-:Y:S01]  /*7000*/  IADD3.X R11, R5, R215, RZ, P0, !PT ;  /* 0x000000d7050b7210 */ /* 0x000fe200007fe4ff */
[----:B------:R-:W-:Y:S08]  /*7010*/  LDGSTS.E.BYPASS.LTC128B.128 [R200+0x4800], desc[UR16][R6.64] ;  /* 0x0480000006c87fae */ /* 0x000ff0000b901d50 */
[----:B------:R1:W-:Y:S08]  /*7020*/  LDGSTS.E.BYPASS.LTC128B.128 [R200+0x5000], desc[UR16][R4.64] ;  /* 0x0500000004c87fae */ /* 0x0003f0000b901d50 */
[----:B------:R2:W-:Y:S08]  /*7030*/  LDGSTS.E.BYPASS.LTC128B.128 [R200+0x5800], desc[UR16][R10.64] ;  /* 0x058000000ac87fae */ /* 0x0005f0000b901d50 */
        /* <DEDUP_REMOVED lines=22> */
[-C--:B----4-:R-:W-:Y:S06]  /*71a0*/  HMMA.16816.F32 R36, R128, R48.reuse, RZ ;  /* 0x000000308024723c */ /* 0x090fec00000018ff */
[C---:B------:R-:W-:Y:S06]  /*71b0*/  HMMA.16816.F32 R40, R124.reuse, R48, RZ ;  /* 0x000000307c28723c */ /* 0x040fec00000018ff */
[-C--:B------:R-:W-:Y:S06]  /*71c0*/  HMMA.16816.F32 R44, R124, R50.reuse, RZ ;  /* 0x000000327c2c723c */ /* 0x080fec00000018ff */
[C---:B------:R-:W-:Y:S06]  /*71d0*/  HMMA.16816.F32 R48, R128.reuse, R50, RZ ;  /* 0x000000328030723c */ /* 0x040fec00000018ff */
[-C--:B-----5:R-:W-:Y:S06]  /*71e0*/  HMMA.16816.F32 R52, R128, R64.reuse, RZ ;  /* 0x000000408034723c */ /* 0x0a0fec00000018ff */
        /* <DEDUP_REMOVED lines=18> */
[----:B------:R-:W-:Y:S06]  /*7310*/  HMMA.16816.F32 R128, R128, R170, RZ ;  /* 0x000000aa8080723c */ /* 0x000fec00000018ff */
[-C--:B---3--:R-:W-:Y:S06]  /*7320*/  HMMA.16816.F32 R4, R172, R176.reuse, R4 ;  /* 0x000000b0ac04723c */ /* 0x088fec0000001804 */
[C---:B------:R-:W-:Y:S06]  /*7330*/  HMMA.16816.F32 R8, R180.reuse, R176, R8 ;  /* 0x000000b0b408723c */ /* 0x040fec0000001808 */
[-C--:B------:R-:W-:Y:S06]  /*7340*/  HMMA.16816.F32 R12, R180, R178.reuse, R12 ;  /* 0x000000b2b40c723c */ /* 0x080fec000000180c */
[C---:B------:R-:W-:Y:S06]  /*7350*/  HMMA.16816.F32 R16, R172.reuse, R178, R16 ;  /* 0x000000b2ac10723c */ /* 0x040fec0000001810 */
[----:B------:R-:W-:Y:S01]  /*7360*/  FMUL.FTZ R4, R4, UR15 ;  /* 0x0000000f04047c20 */ /* 0x000fe20008410000 */
[----:B------:R-:W-:Y:S01]  /*7370*/  FMUL.FTZ R6, R6, UR15 ;  /* 0x0000000f06067c20 */ /* 0x000fe20008410000 */
[----:B------:R-:W-:Y:S02]  /*7380*/  FMUL.FTZ R5, R5, UR15 ;  /* 0x0000000f05057c20 */ /* 0x000fe40008410000 */
[----:B------:R-:W1:Y:S01]  /*7390*/  MUFU.TANH R202, R4 ;  /* 0x0000000400ca7308 */ /* 0x000e620000002400 */
[----:B------:R-:W-:Y:S01]  /*73a0*/  FMUL.FTZ R7, R7, UR15 ;  /* 0x0000000f07077c20 */ /* 0x000fe20008410000 */
[----:B------:R-:W-:Y:S01]  /*73b0*/  FMUL.FTZ R8, R8, UR15 ;  /* 0x0000000f08087c20 */ /* 0x000fe20008410000 */
[----:B------:R-:W-:Y:S01]  /*73c0*/  FMUL.FTZ R10, R10, UR15 ;  /* 0x0000000f0a0a7c20 */ /* 0x000fe20008410000 */
[----:B------:R-:W-:Y:S01]  /*73d0*/  FMUL.FTZ R9, R9, UR15 ;  /* 0x0000000f09097c20 */ /* 0x000fe20008410000 */
[----:B------:R-:W-:Y:S05]  /*73e0*/  FMUL.FTZ R11, R11, UR15 ;  /* 0x0000000f0b0b7c20 */ /* 0x000fea0008410000 */
[----:B------:R-:W-:Y:S01]  /*73f0*/  MUFU.TANH R204, R6 ;  /* 0x0000000600cc7308 */ /* 0x000fe20000002400 */
[----:B------:R-:W-:Y:S01]  /*7400*/  FMUL.FTZ R12, R12, UR15 ;  /* 0x0000000f0c0c7c20 */ /* 0x000fe20008410000 */
[----:B------:R-:W-:Y:S01]  /*7410*/  FMUL.FTZ R14, R14, UR15 ;  /* 0x0000000f0e0e7c20 */ /* 0x000fe20008410000 */
[----:B------:R-:W-:Y:S01]  /*7420*/  FMUL.FTZ R13, R13, UR15 ;  /* 0x0000000f0d0d7c20 */ /* 0x000fe20008410000 */
[----:B------:R-:W-:Y:S01]  /*7430*/  FMUL.FTZ R15, R15, UR15 ;  /* 0x0000000f0f0f7c20 */ /* 0x000fe20008410000 */
[----:B------:R-:W-:Y:S01]  /*7440*/  FMUL.FTZ R16, R16, UR15 ;  /* 0x0000000f10107c20 */ /* 0x000fe20008410000 */
[----:B------:R-:W-:Y:S04]  /*7450*/  FMUL.FTZ R18, R18, UR15 ;  /* 0x0000000f12127c20 */ /* 0x000fe80008410000 */
[----:B------:R-:W-:Y:S01]  /*7460*/  MUFU.TANH R212, R5 ;  /* 0x0000000500d47308 */ /* 0x000fe20000002400 */
[----:B------:R-:W-:Y:S01]  /*7470*/  FMUL.FTZ R17, R17, UR15 ;  /* 0x0000000f11117c20 */ /* 0x000fe20008410000 */
[----:B------:R-:W-:Y:S01]  /*7480*/  FMUL.FTZ R19, R19, UR15 ;  /* 0x0000000f13137c20 */ /* 0x000fe20008410000 */
[----:B-1----:R-:W-:Y:S07]  /*7490*/  FMNMX.FTZ R2, R202, R3, !PT ;  /* 0x00000003ca027209 */ /* 0x002fee0007810000 */
[----:B------:R1:W-:Y:S10]  /*74a0*/  MUFU.TANH R211, R7 ;  /* 0x0000000700d37308 */ /* 0x0003f40000002400 */
[----:B------:R-:W2:Y:S10]  /*74b0*/  MUFU.TANH R201, R8 ;  /* 0x0000000800c97308 */ /* 0x000eb40000002400 */
[----:B------:R-:W3:Y:S01]  /*74c0*/  MUFU.TANH R203, R10 ;  /* 0x0000000a00cb7308 */ /* 0x000ee20000002400 */
[----:B-1----:R-:W1:Y:S09]  /*74d0*/  LDSM.16.M88.4 R4, [R195] ;  /* 0x00000000c304783b */ /* 0x002e720000000200 */
[----:B------:R-:W4:Y:S10]  /*74e0*/  MUFU.TANH R210, R9 ;  /* 0x0000000900d27308 */ /* 0x000f340000002400 */
[----:B------:R5:W-:Y:S10]  /*74f0*/  MUFU.TANH R209, R11 ;  /* 0x0000000b00d17308 */ /* 0x000bf40000002400 */
[----:B------:R-:W4:Y:S10]  /*7500*/  MUFU.TANH R197, R16 ;  /* 0x0000001000c57308 */ /* 0x000f340000002400 */
[----:B------:R-:W4:Y:S01]  /*7510*/  MUFU.TANH R208, R12 ;  /* 0x0000000c00d07308 */ /* 0x000f220000002400 */
[----:B-----5:R-:W5:Y:S09]  /*7520*/  LDSM.16.M88.4 R8, [R194] ;  /* 0x00000000c208783b */ /* 0x020f720000000200 */
[----:B------:R-:W4:Y:S01]  /*7530*/  MUFU.TANH R179, R18 ;  /* 0x0000001200b37308 */ /* 0x000f220000002400 */
[-C--:B-1----:R-:W-:Y:S06]  /*7540*/  HMMA.16816.F32 R20, R172, R4.reuse, R20 ;  /* 0x00000004ac14723c */ /* 0x082fec0000001814 */
[C---:B------:R-:W-:Y:S03]  /*7550*/  HMMA.16816.F32 R24, R180.reuse, R4, R24 ;  /* 0x00000004b418723c */ /* 0x040fe60000001818 */
[----:B------:R-:W1:Y:S03]  /*7560*/  MUFU.TANH R169, R17 ;  /* 0x0000001100a97308 */ /* 0x000e660000002400 */
[-C--:B------:R-:W-:Y:S07]  /*7570*/  HMMA.16816.F32 R28, R180, R6.reuse, R28 ;  /* 0x00000006b41c723c */ /* 0x080fee000000181c */
[----:B------:R-:W1:Y:S01]  /*7580*/  MUFU.TANH R207, R14 ;  /* 0x0000000e00cf7308 */ /* 0x000e620000002400 */
[C---:B------:R-:W-:Y:S01]  /*7590*/  HMMA.16816.F32 R32, R172.reuse, R6, R32 ;  /* 0x00000006ac20723c */ /* 0x040fe20000001820 */
[----:B------:R-:W2:Y:S08]  /*75a0*/  LDSM.16.M88.4 R4, [R193] ;  /* 0x00000000c104783b */ /* 0x000eb00000000200 */
[----:B------:R-:W1:Y:S02]  /*75b0*/  MUFU.TANH R206, R13 ;  /* 0x0000000d00ce7308 */ /* 0x000e640000002400 */
[----:B------:R-:W-:Y:S01]  /*75c0*/  FMUL.FTZ R20, R20, UR15 ;  /* 0x0000000f14147c20 */ /* 0x000fe20008410000 */
[----:B------:R-:W-:Y:S01]  /*75d0*/  FMUL.FTZ R22, R22, UR15 ;  /* 0x0000000f16167c20 */ /* 0x000fe20008410000 */
[----:B------:R-:W-:Y:S01]  /*75e0*/  FMUL.FTZ R21, R21, UR15 ;  /* 0x0000000f15157c20 */ /* 0x000fe20008410000 */
[----:B------:R-:W-:Y:S01]  /*75f0*/  FMUL.FTZ R23, R23, UR15 ;  /* 0x0000000f17177c20 */ /* 0x000fe20008410000 */
[----:B------:R-:W-:Y:S04]  /*7600*/  FMUL.FTZ R24, R24, UR15 ;  /* 0x0000000f18187c20 */ /* 0x000fe80008410000 */
[----:B------:R-:W1:Y:S01]  /*7610*/  MUFU.TANH R176, R19 ;  /* 0x0000001300b07308 */ /* 0x000e620000002400 */
[-C--:B-----5:R-:W-:Y:S03]  /*7620*/  HMMA.16816.F32 R36, R172, R8.reuse, R36 ;  /* 0x00000008ac24723c */ /* 0x0a0fe60000001824 */
[----:B------:R-:W-:Y:S01]  /*7630*/  FMUL.FTZ R26, R26, UR15 ;  /* 0x0000000f1a1a7c20 */ /* 0x000fe20008410000 */
[----:B------:R-:W-:Y:S01]  /*7640*/  FMUL.FTZ R25, R25, UR15 ;  /* 0x0000000f19197c20 */ /* 0x000fe20008410000 */
[----:B------:R-:W-:Y:S01]  /*7650*/  FMUL.FTZ R27, R27, UR15 ;  /* 0x0000000f1b1b7c20 */ /* 0x000fe20008410000 */
[C---:B------:R-:W-:Y:S03]  /*7660*/  HMMA.16816.F32 R40, R180.reuse, R8, R40 ;  /* 0x00000008b428723c */ /* 0x040fe60000001828 */
[----:B------:R-:W5:Y:S02]  /*7670*/  MUFU.TANH R199, R20 ;  /* 0x0000001400c77308 */ /* 0x000f640000002400 */
[----:B------:R-:W-:Y:S01]  /*7680*/  FMUL.FTZ R32, R32, UR15 ;  /* 0x0000000f20207c20 */ /* 0x000fe20008410000 */
[-C--:B------:R-:W-:Y:S07]  /*7690*/  HMMA.16816.F32 R44, R180, R10.reuse, R44 ;  /* 0x0000000ab42c723c */ /* 0x080fee000000182c */
[----:B------:R-:W5:Y:S01]  /*76a0*/  MUFU.TANH R205, R15 ;  /* 0x0000000f00cd7308 */ /* 0x000f620000002400 */
[----:B------:R-:W-:Y:S01]  /*76b0*/  FMUL.FTZ R28, R28, UR15 ;  /* 0x0000000f1c1c7c20 */ /* 0x000fe20008410000 */
[C---:B------:R-:W-:Y:S01]  /*76c0*/  HMMA.16816.F32 R48, R172.reuse, R10, R48 ;  /* 0x0000000aac30723c */ /* 0x040fe20000001830 */
[----:B------:R-:W3:Y:S07]  /*76d0*/  LDSM.16.M88.4 R8, [R192] ;  /* 0x00000000c008783b */ /* 0x000eee0000000200 */
[----:B------:R-:W5:Y:S03]  /*76e0*/  MUFU.TANH R171, R24 ;  /* 0x0000001800ab7308 */ /* 0x000f660000002400 */
[----:B------:R-:W-:Y:S01]  /*76f0*/  FMUL.FTZ R34, R34, UR15 ;  /* 0x0000000f22227c20 */ /* 0x000fe20008410000 */
[----:B------:R-:W-:Y:S01]  /*7700*/  FMUL.FTZ R33, R33, UR15 ;  /* 0x0000000f21217c20 */ /* 0x000fe20008410000 */
[----:B------:R-:W-:Y:S01]  /*7710*/  FMUL.FTZ R30, R30, UR15 ;  /* 0x0000000f1e1e7c20 */ /* 0x000fe20008410000 */
[-C--:B--2---:R-:W-:Y:S03]  /*7720*/  HMMA.16816.F32 R52, R172, R4.reuse, R52 ;  /* 0x00000004ac34723c */ /* 0x084fe60000001834 */
[----:B------:R-:W-:Y:S01]  /*7730*/  FMUL.FTZ R29, R29, UR15 ;  /* 0x0000000f1d1d7c20 */ /* 0x000fe20008410000 */
[----:B------:R-:W2:Y:S01]  /*7740*/  MUFU.TANH R198, R22 ;  /* 0x0000001600c67308 */ /* 0x000ea20000002400 */
[----:B------:R-:W-:Y:S01]  /*7750*/  FMUL.FTZ R35, R35, UR15 ;  /* 0x0000000f23237c20 */ /* 0x000fe20008410000 */
[C---:B------:R-:W-:Y:S05]  /*7760*/  HMMA.16816.F32 R56, R180.reuse, R4, R56 ;  /* 0x00000004b438723c */ /* 0x040fea0000001838 */
[----:B------:R-:W-:Y:S03]  /*7770*/  FMUL.FTZ R31, R31, UR15 ;  /* 0x0000000f1f1f7c20 */ /* 0x000fe60008410000 */
[----:B------:R-:W2:Y:S01]  /*7780*/  MUFU.TANH R178, R21 ;  /* 0x0000001500b27308 */ /* 0x000ea20000002400 */
[-C--:B------:R-:W-:Y:S03]  /*7790*/  HMMA.16816.F32 R60, R180, R6.reuse, R60 ;  /* 0x00000006b43c723c */ /* 0x080fe6000000183c */
[----:B------:R-:W-:Y:S01]  /*77a0*/  FMUL.FTZ R36, R36, UR15 ;  /* 0x0000000f24247c20 */ /* 0x000fe20008410000 */
[----:B------:R-:W-:Y:S02]  /*77b0*/  FMUL.FTZ R40, R40, UR15 ;  /* 0x0000000f28287c20 */ /* 0x000fe40008410000 */
[C---:B------:R-:W-:Y:S03]  /*77c0*/  HMMA.16816.F32 R64, R172.reuse, R6, R64 ;  /* 0x00000006ac40723c */ /* 0x040fe60000001840 */
[----:B------:R-:W2:Y:S01]  /*77d0*/  MUFU.TANH R170, R26 ;  /* 0x0000001a00aa7308 */ /* 0x000ea20000002400 */
[----:B------:R-:W4:Y:S01]  /*77e0*/  LDSM.16.M88.4 R4, [R191] ;  /* 0x00000000bf04783b */ /* 0x000f220000000200 */
[----:B------:R-:W-:Y:S01]  /*77f0*/  FMUL.FTZ R38, R38, UR15 ;  /* 0x0000000f26267c20 */ /* 0x000fe20008410000 */
[----:B------:R-:W-:Y:S01]  /*7800*/  FMUL.FTZ R37, R37, UR15 ;  /* 0x0000000f25257c20 */ /* 0x000fe20008410000 */
[----:B------:R-:W-:Y:S01]  /*7810*/  FMUL.FTZ R42, R42, UR15 ;  /* 0x0000000f2a2a7c20 */ /* 0x000fe20008410000 */
[----:B------:R-:W-:Y:S05]  /*7820*/  FMUL.FTZ R48, R48, UR15 ;  /* 0x0000000f30307c20 */ /* 0x000fea0008410000 */
[----:B------:R-:W2:Y:S01]  /*7830*/  MUFU.TANH R168, R25 ;  /* 0x0000001900a87308 */ /* 0x000ea20000002400 */
[----:B------:R-:W-:Y:S01]  /*7840*/  FMUL.FTZ R41, R41, UR15 ;  /* 0x0000000f29297c20 */ /* 0x000fe20008410000 */
[----:B------:R-:W-:Y:S01]  /*7850*/  FMUL.FTZ R39, R39, UR15 ;  /* 0x0000000f27277c20 */ /* 0x000fe20008410000 */
[-C--:B---3--:R-:W-:Y:S03]  /*7860*/  HMMA.16816.F32 R68, R172, R8.reuse, R68 ;  /* 0x00000008ac44723c */ /* 0x088fe60000001844 */
[----:B------:R-:W-:Y:S04]  /*7870*/  FMUL.FTZ R44, R44, UR15 ;  /* 0x0000000f2c2c7c20 */ /* 0x000fe80008410000 */
[----:B------:R-:W3:Y:S01]  /*7880*/  MUFU.TANH R177, R23 ;  /* 0x0000001700b17308 */ /* 0x000ee20000002400 */
[----:B------:R-:W-:Y:S01]  /*7890*/  FMUL.FTZ R43, R43, UR15 ;  /* 0x0000000f2b2b7c20 */ /* 0x000fe20008410000 */
[C---:B------:R-:W-:Y:S04]  /*78a0*/  HMMA.16816.F32 R72, R180.reuse, R8, R72 ;  /* 0x00000008b448723c */ /* 0x040fe80000001848 */
[----:B------:R-:W-:Y:S04]  /*78b0*/  FMUL.FTZ R50, R50, UR15 ;  /* 0x0000000f32327c20 */ /* 0x000fe80008410000 */
[----:B------:R-:W3:Y:S01]  /*78c0*/  MUFU.TANH R32, R32 ;  /* 0x0000002000207308 */ /* 0x000ee20000002400 */
[-C--:B------:R-:W-:Y:S03]  /*78d0*/  HMMA.16816.F32 R76, R180, R10.reuse, R76 ;  /* 0x0000000ab44c723c */ /* 0x080fe6000000184c */
[----:B------:R-:W-:Y:S01]  /*78e0*/  FMUL.FTZ R49, R49, UR15 ;  /* 0x0000000f31317c20 */ /* 0x000fe20008410000 */
[----:B------:R-:W-:Y:S02]  /*78f0*/  FMUL.FTZ R46, R46, UR15 ;  /* 0x0000000f2e2e7c20 */ /* 0x000fe40008410000 */
[C---:B------:R-:W-:Y:S03]  /*7900*/  HMMA.16816.F32 R80, R172.reuse, R10, R80 ;  /* 0x0000000aac50723c */ /* 0x040fe60000001850 */
[----:B------:R-:W3:Y:S01]  /*7910*/  MUFU.TANH R27, R27 ;  /* 0x0000001b001b7308 */ /* 0x000ee20000002400 */
[----:B------:R-:W1:Y:S01]  /*7920*/  LDSM.16.M88.4 R8, [R190] ;  /* 0x00000000be08783b */ /* 0x000e620000000200 */
[----:B------:R-:W-:Y:S01]  /*7930*/  FMUL.FTZ R45, R45, UR15 ;  /* 0x0000000f2d2d7c20 */ /* 0x000fe20008410000 */
[----:B------:R-:W-:Y:S01]  /*7940*/  FMUL.FTZ R51, R51, UR15 ;  /* 0x0000000f33337c20 */ /* 0x000fe20008410000 */
[----:B------:R-:W-:Y:S01]  /*7950*/  FMUL.FTZ R52, R52, UR15 ;  /* 0x0000000f34347c20 */ /* 0x000fe20008410000 */
[----:B------:R-:W-:Y:S05]  /*7960*/  FMUL.FTZ R47, R47, UR15 ;  /* 0x0000000f2f2f7c20 */ /* 0x000fea0008410000 */
[----:B------:R-:W3:Y:S01]  /*7970*/  MUFU.TANH R28, R28 ;  /* 0x0000001c001c7308 */ /* 0x000ee20000002400 */
[-C--:B----4-:R-:W-:Y:S03]  /*7980*/  HMMA.16816.F32 R84, R172, R4.reuse, R84 ;  /* 0x00000004ac54723c */ /* 0x090fe60000001854 */
[----:B------:R-:W-:Y:S01]  /*7990*/  FMUL.FTZ R56, R56, UR15 ;  /* 0x0000000f38387c20 */ /* 0x000fe20008410000 */
[----:B------:R-:W-:Y:S01]  /*79a0*/  FMUL.FTZ R54, R54, UR15 ;  /* 0x0000000f36367c20 */ /* 0x000fe20008410000 */
[----:B------:R-:W-:Y:S01]  /*79b0*/  FMUL.FTZ R53, R53, UR15 ;  /* 0x0000000f35357c20 */ /* 0x000fe20008410000 */
[C---:B------:R-:W-:Y:S03]  /*79c0*/  HMMA.16816.F32 R88, R180.reuse, R4, R88 ;  /* 0x00000004b458723c */ /* 0x040fe60000001858 */
[----:B------:R-:W4:Y:S02]  /*79d0*/  MUFU.TANH R34, R34 ;  /* 0x0000002200227308 */ /* 0x000f240000002400 */
[----:B------:R-:W-:Y:S01]  /*79e0*/  FMUL.FTZ R58, R58, UR15 ;  /* 0x0000000f3a3a7c20 */ /* 0x000fe20008410000 */
[-C--:B------:R-:W-:Y:S07]  /*79f0*/  HMMA.16816.F32 R92, R180, R6.reuse, R92 ;  /* 0x00000006b45c723c */ /* 0x080fee000000185c */
[----:B------:R-:W4:Y:S01]  /*7a00*/  MUFU.TANH R33, R33 ;  /* 0x0000002100217308 */ /* 0x000f220000002400 */
[----:B------:R-:W-:Y:S01]  /*7a10*/  FMUL.FTZ R57, R57, UR15 ;  /* 0x0000000f39397c20 */ /* 0x000fe20008410000 */
[C---:B------:R-:W-:Y:S01]  /*7a20*/  HMMA.16816.F32 R96, R172.reuse, R6, R96 ;  /* 0x00000006ac60723c */ /* 0x040fe20000001860 */
[----:B------:R-:W5:Y:S01]  /*7a30*/  LDSM.16.M88.4 R4, [R189] ;  /* 0x00000000bd04783b */ /* 0x000f620000000200 */
[----:B------:R-:W-:Y:S06]  /*7a40*/  DEPBAR.LE SB0, 0x0 ;  /* 0x000080000000791a */ /* 0x000fec0000000000 */
[----:B------:R-:W4:Y:S03]  /*7a50*/  MUFU.TANH R30, R30 ;  /* 0x0000001e001e7308 */ /* 0x000f260000002400 */
[----:B------:R-:W-:Y:S01]  /*7a60*/  FMUL.FTZ R55, R55, UR15 ;  /* 0x0000000f37377c20 */ /* 0x000fe20008410000 */
[----:B------:R-:W-:Y:S01]  /*7a70*/  FMUL.FTZ R59, R59, UR15 ;  /* 0x0000000f3b3b7c20 */ /* 0x000fe20008410000 */
[----:B------:R-:W-:Y:S01]  /*7a80*/  FMUL.FTZ R64, R64, UR15 ;  /* 0x0000000f40407c20 */ /* 0x000fe20008410000 */
[----:B------:R-:W-:Y:S01]  /*7a90*/  FMUL.FTZ R60, R60, UR15 ;  /* 0x0000000f3c3c7c20 */ /* 0x000fe20008410000 */
[----:B------:R-:W-:Y:S03]  /*7aa0*/  FMUL.FTZ R62, R62, UR15 ;  /* 0x0000000f3e3e7c20 */ /* 0x000fe60008410000 */
[----:B------:R-:W4:Y:S01]  /*7ab0*/  MUFU.TANH R29, R29 ;  /* 0x0000001d001d7308 */ /* 0x000f220000002400 */
[----:B------:R-:W-:Y:S01]  /*7ac0*/  BAR.SYNC.DEFER_BLOCKING 0x0 ;  /* 0x0000000000007b1d */ /* 0x000fe20000010000 */
[-C--:B-1----:R-:W-:Y:S05]  /*7ad0*/  HMMA.16816.F32 R100, R172, R8.reuse, R100 ;  /* 0x00000008ac64723c */ /* 0x082fea0000001864 */
[----:B------:R-:W-:Y:S03]  /*7ae0*/  FMUL.FTZ R66, R66, UR15 ;  /* 0x0000000f42427c20 */ /* 0x000fe60008410000 */
[----:B------:R-:W1:Y:S01]  /*7af0*/  MUFU.TANH R35, R35 ;  /* 0x0000002300237308 */ /* 0x000e620000002400 */
[C---:B------:R-:W-:Y:S04]  /*7b00*/  HMMA.16816.F32 R104, R180.reuse, R8, R104 ;  /* 0x00000008b468723c */ /* 0x040fe80000001868 */
[----:B------:R-:W-:Y:S01]  /*7b10*/  FMUL.FTZ R65, R65, UR15 ;  /* 0x0000000f41417c20 */ /* 0x000fe20008410000 */
[----:B------:R-:W-:Y:S01]  /*7b20*/  FMUL.FTZ R61, R61, UR15 ;  /* 0x0000000f3d3d7c20 */ /* 0x000fe20008410000 */
[-C--:B------:R-:W-:Y:S03]  /*7b30*/  HMMA.16816.F32 R108, R180, R10.reuse, R108 ;  /* 0x0000000ab46c723c */ /* 0x080fe6000000186c */
[----:B------:R-:W1:Y:S02]  /*7b40*/  MUFU.TANH R26, R36 ;  /* 0x00000024001a7308 */ /* 0x000e640000002400 */
[----:B------:R-:W-:Y:S01]  /*7b50*/  FMUL.FTZ R68, R68, UR15 ;  /* 0x0000000f44447c20 */ /* 0x000fe20008410000 */
[C---:B------:R-:W-:Y:S07]  /*7b60*/  HMMA.16816.F32 R112, R172.reuse, R10, R112 ;  /* 0x0000000aac70723c */ /* 0x040fee0000001870 */
[----:B------:R-:W1:Y:S01]  /*7b70*/  MUFU.TANH R31, R31 ;  /* 0x0000001f001f7308 */ /* 0x000e620000002400 */
[----:B------:R-:W-:Y:S01]  /*7b80*/  FMUL.FTZ R63, R63, UR15 ;  /* 0x0000000f3f3f7c20 */ /* 0x000fe20008410000 */
[-C--:B-----5:R-:W-:Y:S08]  /*7b90*/  HMMA.16816.F32 R116, R172, R4.reuse, R116 ;  /* 0x00000004ac74723c */ /* 0x0a0ff00000001874 */
[----:B------:R-:W5:Y:S01]  /*7ba0*/  MUFU.TANH R22, R40 ;  /* 0x0000002800167308 */ /* 0x000f620000002400 */
[C---:B------:R-:W-:Y:S04]  /*7bb0*/  HMMA.16816.F32 R120, R180.reuse, R4, R120 ;  /* 0x00000004b478723c */ /* 0x040fe80000001878 */
[----:B------:R-:W-:Y:S02]  /*7bc0*/  FMUL.FTZ R67, R67, UR15 ;  /* 0x0000000f43437c20 */ /* 0x000fe40008410000 */
[-C--:B------:R-:W-:Y:S03]  /*7bd0*/  HMMA.16816.F32 R124, R180, R6.reuse, R124 ;  /* 0x00000006b47c723c */ /* 0x080fe6000000187c */
[----:B------:R-:W5:Y:S02]  /*7be0*/  MUFU.TANH R25, R38 ;  /* 0x0000002600197308 */ /* 0x000f640000002400 */
[----:B------:R-:W-:Y:S01]  /*7bf0*/  FMNMX.FTZ R4, R201, R133, !PT ;  /* 0x00000085c9047209 */ /* 0x000fe20007810000 */
[----:B------:R-:W-:Y:S07]  /*7c00*/  HMMA.16816.F32 R128, R172, R6, R128 ;  /* 0x00000006ac80723c */ /* 0x000fee0000001880 */
[----:B------:R-:W5:Y:S01]  /*7c10*/  MUFU.TANH R24, R37 ;  /* 0x0000002500187308 */ /* 0x000f620000002400 */
[----:B------:R-:W-:Y:S03]  /*7c20*/  FMNMX.FTZ R5, R204, R132, !PT ;  /* 0x00000084cc057209 */ /* 0x000fe60007810000 */
[----:B------:R-:W-:Y:S01]  /*7c30*/  FMUL.FTZ R72, R72, UR15 ;  /* 0x0000000f48487c20 */ /* 0x000fe20008410000 */
[----:B------:R-:W-:Y:S01]  /*7c40*/  FMNMX.FTZ R6, R212, R2, !PT ;  /* 0x00000002d4067209 */ /* 0x000fe20007810000 */
[----:B------:R-:W-:Y:S04]  /*7c50*/  FMUL.FTZ R70, R70, UR15 ;  /* 0x0000000f46467c20 */ /* 0x000fe80008410000 */
[----:B------:R-:W5:Y:S01]  /*7c60*/  MUFU.TANH R21, R42 ;  /* 0x0000002a00157308 */ /* 0x000f620000002400 */
[----:B------:R-:W-:Y:S01]  /*7c70*/  FMNMX.FTZ R2, R203, R134, !PT ;  /* 0x00000086cb027209 */ /* 0x000fe20007810000 */
[----:B------:R-:W-:Y:S01]  /*7c80*/  FMUL.FTZ R69, R69, UR15 ;  /* 0x0000000f45457c20 */ /* 0x000fe20008410000 */
[----:B------:R-:W-:Y:S01]  /*7c90*/  FMNMX.FTZ R4, R210, R4, !PT ;  /* 0x00000004d2047209 */ /* 0x000fe20007810000 */
[----:B------:R-:W-:Y:S01]  /*7ca0*/  FMUL.FTZ R74, R74, UR15 ;  /* 0x0000000f4a4a7c20 */ /* 0x000fe20008410000 */
[----:B------:R-:W-:Y:S01]  /*7cb0*/  FMNMX.FTZ R5, R211, R5, !PT ;  /* 0x00000005d3057209 */ /* 0x000fe20007810000 */
[----:B------:R-:W-:Y:S01]  /*7cc0*/  FMUL.FTZ R73, R73, UR15 ;  /* 0x0000000f49497c20 */ /* 0x000fe20008410000 */
[----:B------:R-:W-:Y:S03]  /*7cd0*/  FMNMX.FTZ R6, R197, R6, !PT ;  /* 0x00000006c5067209 */ /* 0x000fe60007810000 */
        /* <DEDUP_REMOVED lines=21> */
[----:B--2---:R-:W-:Y:S01]  /*7e30*/  FMNMX.FTZ R5, R198, R5, !PT ;  /* 0x00000005c6057209 */ /* 0x004fe20007810000 */
[----:B------:R-:W-:Y:S01]  /*7e40*/  FMUL.FTZ R83, R83, UR15 ;  /* 0x0000000f53537c20 */ /* 0x000fe20008410000 */
[----:B------:R-:W-:Y:S03]  /*7e50*/  FMNMX.FTZ R6, R178, R6, !PT ;  /* 0x00000006b2067209 */ /* 0x000fe60007810000 */
[----:B------:R-:W2:Y:S01]  /*7e60*/  MUFU.TANH R19, R43 ;  /* 0x0000002b00137308 */ /* 0x000ea20000002400 */
[----:B------:R-:W-:Y:S01]  /*7e70*/  FMNMX.FTZ R2, R170, R2, !PT ;  /* 0x00000002aa027209 */ /* 0x000fe20007810000 */
[----:B------:R-:W-:Y:S01]  /*7e80*/  FMUL.FTZ R84, R84, UR15 ;  /* 0x0000000f54547c20 */ /* 0x000fe20008410000 */
[----:B------:R-:W-:Y:S01]  /*7e90*/  FMNMX.FTZ R4, R168, R4, !PT ;  /* 0x00000004a8047209 */ /* 0x000fe20007810000 */
[----:B------:R-:W-:Y:S01]  /*7ea0*/  FMUL.FTZ R79, R79, UR15 ;  /* 0x0000000f4f4f7c20 */ /* 0x000fe20008410000 */
[----:B---3--:R-:W-:Y:S01]  /*7eb0*/  FMNMX.FTZ R5, R177, R5, !PT ;  /* 0x00000005b1057209 */ /* 0x008fe20007810000 */
[----:B------:R-:W-:Y:S01]  /*7ec0*/  FMUL.FTZ R88, R88, UR15 ;  /* 0x0000000f58587c20 */ /* 0x000fe20008410000 */
[----:B------:R-:W-:Y:S03]  /*7ed0*/  FMNMX.FTZ R6, R32, R6, !PT ;  /* 0x0000000620067209 */ /* 0x000fe60007810000 */
[----:B------:R-:W3:Y:S01]  /*7ee0*/  MUFU.TANH R44, R44 ;  /* 0x0000002c002c7308 */ /* 0x000ee20000002400 */
[----:B------:R-:W-:Y:S01]  /*7ef0*/  FMNMX.FTZ R2, R27, R2, !PT ;  /* 0x000000021b027209 */ /* 0x000fe20007810000 */
[----:B------:R-:W-:Y:S01]  /*7f00*/  FMUL.FTZ R86, R86, UR15 ;  /* 0x0000000f56567c20 */ /* 0x000fe20008410000 */
[----:B------:R-:W-:Y:S01]  /*7f10*/  FMNMX.FTZ R4, R28, R4, !PT ;  /* 0x000000041c047209 */ /* 0x000fe20007810000 */
[----:B------:R-:W-:Y:S01]  /*7f20*/  FMUL.FTZ R85, R85, UR15 ;  /* 0x0000000f55557c20 */ /* 0x000fe20008410000 */
[----:B----4-:R-:W-:Y:S01]  /*7f30*/  FMNMX.FTZ R5, R34, R5, !PT ;  /* 0x0000000522057209 */ /* 0x010fe20007810000 */
[----:B------:R-:W-:Y:S01]  /*7f40*/  FMUL.FTZ R90, R90, UR15 ;  /* 0x0000000f5a5a7c20 */ /* 0x000fe20008410000 */
[----:B------:R-:W-:Y:S03]  /*7f50*/  FMNMX.FTZ R6, R33, R6, !PT ;  /* 0x0000000621067209 */ /* 0x000fe60007810000 */
[----:B------:R-:W4:Y:S01]  /*7f60*/  MUFU.TANH R50, R50 ;  /* 0x0000003200327308 */ /* 0x000f220000002400 */
[----:B------:R-:W-:Y:S01]  /*7f70*/  FMNMX.FTZ R2, R30, R2, !PT ;  /* 0x000000021e027209 */ /* 0x000fe20007810000 */
[----:B------:R-:W-:Y:S01]  /*7f80*/  FMUL.FTZ R87, R87, UR15 ;  /* 0x0000000f57577c20 */ /* 0x000fe20008410000 */
[----:B------:R-:W-:Y:S01]  /*7f90*/  FMNMX.FTZ R4, R29, R4, !PT ;  /* 0x000000041d047209 */ /* 0x000fe20007810000 */
[----:B------:R-:W-:Y:S01]  /*7fa0*/  FMUL.FTZ R96, R96, UR15 ;  /* 0x0000000f60607c20 */ /* 0x000fe20008410000 */
[----:B-1----:R-:W-:Y:S01]  /*7fb0*/  FMNMX.FTZ R5, R35, R5, !PT ;  /* 0x0000000523057209 */ /* 0x002fe20007810000 */
[----:B------:R-:W-:Y:S01]  /*7fc0*/  FMUL.FTZ R0, R127, UR15 ;  /* 0x0000000f7f007c20 */ /* 0x000fe20008410000 */
[----:B------:R-:W-:Y:S03]  /*7fd0*/  FMNMX.FTZ R6, R26, R6, !PT ;  /* 0x000000061a067209 */ /* 0x000fe60007810000 */
[----:B------:R-:W1:Y:S01]  /*7fe0*/  MUFU.TANH R49, R49 ;  /* 0x0000003100317308 */ /* 0x000e620000002400 */
[----:B------:R-:W-:Y:S01]  /*7ff0*/  FMNMX.FTZ R2, R31, R2, !PT ;  /* 0x000000021f027209 */ /* 0x000fe20007810000 */
[----:B------:R-:W-:Y:S01]  /*8000*/  FMUL.FTZ R89, R89, UR15 ;  /* 0x0000000f59597c20 */ /* 0x000fe20008410000 */
[----:B-----5:R-:W-:Y:S01]  /*8010*/  FMNMX.FTZ R4, R22, R4, !PT ;  /* 0x0000000416047209 */ /* 0x020fe20007810000 */
        /* <DEDUP_REMOVED lines=13> */
[----:B--2---:R-:W-:Y:S01]  /*80f0*/  FMNMX.FTZ R2, R19, R2, !PT ;  /* 0x0000000213027209 */ /* 0x004fe20007810000 */
[----:B------:R-:W-:Y:S01]  /*8100*/  FMUL.FTZ R99, R99, UR15 ;  /* 0x0000000f63637c20 */ /* 0x000fe20008410000 */
[----:B---3--:R-:W-:Y:S01]  /*8110*/  FMNMX.FTZ R4, R44, R4, !PT ;  /* 0x000000042c047209 */ /* 0x008fe20007810000 */
[----:B------:R-:W-:Y:S01]  /*8120*/  FMUL.FTZ R100, R100, UR15 ;  /* 0x0000000f64647c20 */ /* 0x000fe20008410000 */
[----:B----4-:R-:W-:Y:S01]  /*8130*/  FMNMX.FTZ R5, R50, R5, !PT ;  /* 0x0000000532057209 */ /* 0x010fe20007810000 */
[----:B------:R-:W-:Y:S01]  /*8140*/  FMUL.FTZ R102, R102, UR15 ;  /* 0x0000000f66667c20 */ /* 0x000fe20008410000 */
[----:B-1----:R-:W-:Y:S03]  /*8150*/  FMNMX.FTZ R6, R49, R6, !PT ;  /* 0x0000000631067209 */ /* 0x002fe60007810000 */
[----:B------:R-:W1:Y:S01]  /*8160*/  MUFU.TANH R51, R51 ;  /* 0x0000003300337308 */ /* 0x000e620000002400 */
[----:B-----5:R-:W-:Y:S01]  /*8170*/  FMNMX.FTZ R2, R46, R2, !PT ;  /* 0x000000022e027209 */ /* 0x020fe20007810000 */
[----:B------:R-:W-:Y:S01]  /*8180*/  FMUL.FTZ R101, R101, UR15 ;  /* 0x0000000f65657c20 */ /* 0x000fe20008410000 */
[----:B------:R-:W-:Y:S01]  /*8190*/  FMUL.FTZ R95, R95, UR15 ;  /* 0x0000000f5f5f7c20 */ /* 0x000fe20008410000 */
[----:B------:R-:W-:Y:S01]  /*81a0*/  FMUL.FTZ R93, R93, UR15 ;  /* 0x0000000f5d5d7c20 */ /* 0x000fe20008410000 */
[----:B------:R-:W-:Y:S01]  /*81b0*/  FMUL.FTZ R103, R103, UR15 ;  /* 0x0000000f67677c20 */ /* 0x000fe20008410000 */
[----:B------:R-:W-:Y:S01]  /*81c0*/  FMUL.FTZ R112, R112, UR15 ;  /* 0x0000000f70707c20 */ /* 0x000fe20008410000 */
[----:B------:R-:W-:Y:S03]  /*81d0*/  FMUL.FTZ R106, R106, UR15 ;  /* 0x0000000f6a6a7c20 */ /* 0x000fe60008410000 */
[----:B------:R-:W2:Y:S01]  /*81e0*/  MUFU.TANH R52, R52 ;  /* 0x0000003400347308 */ /* 0x000ea20000002400 */
[----:B------:R-:W-:Y:S01]  /*81f0*/  FMNMX.FTZ R4, R45, R4, !PT ;  /* 0x000000042d047209 */ /* 0x000fe20007810000 */
[----:B------:R-:W-:Y:S01]  /*8200*/  FMUL.FTZ R104, R104, UR15 ;  /* 0x0000000f68687c20 */ /* 0x000fe20008410000 */
[----:B------:R-:W-:Y:S01]  /*8210*/  FMUL.FTZ R114, R114, UR15 ;  /* 0x0000000f72727c20 */ /* 0x000fe20008410000 */
[----:B------:R-:W-:Y:S01]  /*8220*/  FMUL.FTZ R113, R113, UR15 ;  /* 0x0000000f71717c20 */ /* 0x000fe20008410000 */
[----:B------:R-:W-:Y:S01]  /*8230*/  FMUL.FTZ R107, R107, UR15 ;  /* 0x0000000f6b6b7c20 */ /* 0x000fe20008410000 */
[----:B------:R-:W-:Y:S01]  /*8240*/  FMUL.FTZ R105, R105, UR15 ;  /* 0x0000000f69697c20 */ /* 0x000fe20008410000 */
[----:B------:R-:W-:Y:S03]  /*8250*/  FMUL.FTZ R115, R115, UR15 ;  /* 0x0000000f73737c20 */ /* 0x000fe60008410000 */
[----:B------:R-:W3:Y:S01]  /*8260*/  MUFU.TANH R47, R47 ;  /* 0x0000002f002f7308 */ /* 0x000ee20000002400 */
[----:B-1----:R-:W-:Y:S01]  /*8270*/  FMNMX.FTZ R5, R51, R5, !PT ;  /* 0x0000000533057209 */ /* 0x002fe20007810000 */
[----:B------:R-:W-:Y:S01]  /*8280*/  FMUL.FTZ R116, R116, UR15 ;  /* 0x0000000f74747c20 */ /* 0x000fe20008410000 */
[----:B------:R-:W-:Y:S01]  /*8290*/  FMUL.FTZ R108, R108, UR15 ;  /* 0x0000000f6c6c7c20 */ /* 0x000fe20008410000 */
[----:B------:R-:W-:Y:S01]  /*82a0*/  FMUL.FTZ R118, R118, UR15 ;  /* 0x0000000f76767c20 */ /* 0x000fe20008410000 */
[----:B------:R-:W-:Y:S01]  /*82b0*/  FMUL.FTZ R117, R117, UR15 ;  /* 0x0000000f75757c20 */ /* 0x000fe20008410000 */
[----:B------:R-:W-:Y:S01]  /*82c0*/  FMUL.FTZ R110, R110, UR15 ;  /* 0x0000000f6e6e7c20 */ /* 0x000fe20008410000 */
[----:B------:R-:W-:Y:S03]  /*82d0*/  FMUL.FTZ R109, R109, UR15 ;  /* 0x0000000f6d6d7c20 */ /* 0x000fe60008410000 */
[----:B------:R-:W1:Y:S01]  /*82e0*/  MUFU.TANH R56, R56 ;  /* 0x0000003800387308 */ /* 0x000e620000002400 */
[----:B--2---:R-:W-:Y:S01]  /*82f0*/  FMNMX.FTZ R6, R52, R6, !PT ;  /* 0x0000000634067209 */ /* 0x004fe20007810000 */
[----:B------:R-:W-:Y:S01]  /*8300*/  FMUL.FTZ R119, R119, UR15 ;  /* 0x0000000f77777c20 */ /* 0x000fe20008410000 */
[----:B------:R-:W-:Y:S01]  /*8310*/  FMUL.FTZ R128, R128, UR15 ;  /* 0x0000000f80807c20 */ /* 0x000fe20008410000 */
[----:B------:R-:W-:Y:S01]  /*8320*/  FMUL.FTZ R111, R111, UR15 ;  /* 0x0000000f6f6f7c20 */ /* 0x000fe20008410000 */
[----:B------:R-:W-:Y:S01]  /*8330*/  FMUL.FTZ R120, R120, UR15 ;  /* 0x0000000f78787c20 */ /* 0x000fe20008410000 */
[----:B------:R-:W-:Y:S01]  /*8340*/  FMUL.FTZ R121, R121, UR15 ;  /* 0x0000000f79797c20 */ /* 0x000fe20008410000 */
[----:B------:R-:W-:Y:S03]  /*8350*/  FMUL.FTZ R122, R122, UR15 ;  /* 0x0000000f7a7a7c20 */ /* 0x000fe60008410000 */
[----:B------:R-:W2:Y:S01]  /*8360*/  MUFU.TANH R54, R54 ;  /* 0x0000003600367308 */ /* 0x000ea20000002400 */
[----:B---3--:R-:W-:Y:S01]  /*8370*/  FMNMX.FTZ R2, R47, R2, !PT ;  /* 0x000000022f027209 */ /* 0x008fe20007810000 */
[----:B------:R-:W-:Y:S01]  /*8380*/  FMUL.FTZ R123, R123, UR15 ;  /* 0x0000000f7b7b7c20 */ /* 0x000fe20008410000 */
[----:B------:R-:W-:Y:S01]  /*8390*/  FMUL.FTZ R124, R124, UR15 ;  /* 0x0000000f7c7c7c20 */ /* 0x000fe20008410000 */
[----:B------:R-:W-:Y:S01]  /*83a0*/  FMUL.FTZ R125, R125, UR15 ;  /* 0x0000000f7d7d7c20 */ /* 0x000fe20008410000 */
[----:B------:R-:W-:Y:S01]  /*83b0*/  FMUL.FTZ R41, R126, UR15 ;  /* 0x0000000f7e297c20 */ /* 0x000fe20008410000 */
[----:B------:R-:W-:Y:S01]  /*83c0*/  FMUL.FTZ R130, R130, UR15 ;  /* 0x0000000f82827c20 */ /* 0x000fe20008410000 */
[----:B------:R-:W-:Y:S03]  /*83d0*/  FMUL.FTZ R129, R129, UR15 ;  /* 0x0000000f81817c20 */ /* 0x000fe60008410000 */
[----:B------:R-:W3:Y:S01]  /*83e0*/  MUFU.TANH R53, R53 ;  /* 0x0000003500357308 */ /* 0x000ee20000002400 */
[----:B-1----:R-:W-:Y:S09]  /*83f0*/  FMNMX.FTZ R4, R56, R4, !PT ;  /* 0x0000000438047209 */ /* 0x002ff20007810000 */
[----:B------:R-:W1:Y:S01]  /*8400*/  MUFU.TANH R58, R58 ;  /* 0x0000003a003a7308 */ /* 0x000e620000002400 */
[----:B--2---:R-:W-:Y:S09]  /*8410*/  FMNMX.FTZ R5, R54, R5, !PT ;  /* 0x0000000536057209 */ /* 0x004ff20007810000 */
[----:B------:R-:W2:Y:S01]  /*8420*/  MUFU.TANH R57, R57 ;  /* 0x0000003900397308 */ /* 0x000ea20000002400 */
[----:B---3--:R-:W-:Y:S09]  /*8430*/  FMNMX.FTZ R6, R53, R6, !PT ;  /* 0x0000000635067209 */ /* 0x008ff20007810000 */
        /* <DEDUP_REMOVED lines=21> */
[----:B--2---:R-:W-:Y:S01]  /*8590*/  FMNMX.FTZ R5, R15, R5, !PT ;  /* 0x000000050f057209 */ /* 0x004fe20007810000 */
[----:B------:R-:W-:Y:S08]  /*85a0*/  FMUL.FTZ R67, R131, UR15 ;  /* 0x0000000f83437c20 */ /* 0x000ff00008410000 */
        /* <DEDUP_REMOVED lines=40> */
[----:B------:R3:W-:Y:S01]  /*8830*/  MUFU.TANH R42, R0 ;  /* 0x00000000002a7308 */ /* 0x0007e20000002400 */
[----:B--2---:R-:W-:Y:S09]  /*8840*/  FMNMX.FTZ R4, R85, R6, !PT ;  /* 0x0000000655047209 */ /* 0x004ff20007810000 */
[----:B------:R-:W1:Y:S10]  /*8850*/  MUFU.TANH R87, R87 ;  /* 0x0000005700577308 */ /* 0x000e740000002400 */
        /* <DEDUP_REMOVED lines=64> */
[----:B------:R-:W-:Y:S01]  /*8c60*/  MUFU.TANH R121, R121 ;  /* 0x0000007900797308 */ /* 0x000fe20000002400 */
[----:B--2---:R-:W-:Y:S09]  /*8c70*/  FMNMX.FTZ R14, R111, R5, !PT ;  /* 0x000000056f0e7209 */ /* 0x004ff20007810000 */
[----:B------:R-:W-:Y:S01]  /*8c80*/  MUFU.TANH R122, R122 ;  /* 0x0000007a007a7308 */ /* 0x000fe20000002400 */
[----:B---3--:R-:W-:Y:S09]  /*8c90*/  FMNMX.FTZ R12, R120, R2, !PT ;  /* 0x00000002780c7209 */ /* 0x008ff20007810000 */
[----:B------:R-:W-:Y:S10]  /*8ca0*/  MUFU.TANH R123, R123 ;  /* 0x0000007b007b7308 */ /* 0x000ff40000002400 */
[----:B------:R-:W-:Y:S10]  /*8cb0*/  MUFU.TANH R124, R124 ;  /* 0x0000007c007c7308 */ /* 0x000ff40000002400 */
[----:B------:R-:W-:Y:S10]  /*8cc0*/  MUFU.TANH R125, R125 ;  /* 0x0000007d007d7308 */ /* 0x000ff40000002400 */
[----:B------:R-:W-:Y:S10]  /*8cd0*/  MUFU.TANH R41, R41 ;  /* 0x0000002900297308 */ /* 0x000ff40000002400 */
[----:B------:R-:W1:Y:S10]  /*8ce0*/  MUFU.TANH R130, R130 ;  /* 0x0000008200827308 */ /* 0x000e740000002400 */
[----:B------:R-:W2:Y:S10]  /*8cf0*/  MUFU.TANH R129, R129 ;  /* 0x0000008100817308 */ /* 0x000eb40000002400 */
[----:B------:R-:W3:Y:S01]  /*8d00*/  MUFU.TANH R67, R67 ;  /* 0x0000004300437308 */ /* 0x000ee20000002400 */
[----:B-1----:R-:W-:Y:S02]  /*8d10*/  FMNMX.FTZ R13, R130, R0, !PT ;  /* 0x00000000820d7209 */ /* 0x002fe40007810000 */
[----:B--2---:R-:W-:Y:S01]  /*8d20*/  FMNMX.FTZ R40, R129, R40, !PT ;  /* 0x0000002881287209 */ /* 0x004fe20007810000 */
[----:B------:R-:W-:Y:S06]  /*8d30*/  @P2 BRA `(.L_x_377) ;  /* 0xffffffdc00e82947 */ /* 0x000fec000383ffff */
.L_x_376:
[----:B-1----:R-:W-:Y:S01]  /*8d40*/  SHFL.BFLY PT, R6, R40, 0x2, 0x1f ;  /* 0x0c401f0028067f89 */ /* 0x002fe200000e0000 */
[----:B------:R-:W-:Y:S02]  /*8d50*/  FMNMX.FTZ R0, R122, R14, !PT ;  /* 0x0000000e7a007209 */ /* 0x000fe40007810000 */
[----:B---3--:R-:W-:Y:S02]  /*8d60*/  FMNMX.FTZ R5, R67, R13, !PT ;  /* 0x0000000d43057209 */ /* 0x008fe40007810000 */
[----:B------:R-:W-:Y:S02]  /*8d70*/  FMNMX.FTZ R0, R123, R0, !PT ;  /* 0x000000007b007209 */ /* 0x000fe40007810000 */
[----:B------:R-:W-:Y:S01]  /*8d80*/  FMNMX.FTZ R2, R121, R12, !PT ;  /* 0x0000000c79027209 */ /* 0x000fe20007810000 */
[----:B------:R-:W-:Y:S01]  /*8d90*/  SHFL.BFLY PT, R7, R5, 0x2, 0x1f ;  /* 0x0c401f0005077f89 */ /* 0x000fe200000e0000 */
        /* <DEDUP_REMOVED lines=11> */
[----:B------:R-:W1:Y:S08]  /*8e50*/  SHFL.BFLY PT, R6, R40, 0x1, 0x1f ;  /* 0x0c201f0028067f89 */ /* 0x000e7000000e0000 */
[----:B------:R-:W2:Y:S08]  /*8e60*/  SHFL.BFLY PT, R39, R5, 0x1, 0x1f ;  /* 0x0c201f0005277f89 */ /* 0x000eb000000e0000 */
[----:B------:R-:W3:Y:S08]  /*8e70*/  SHFL.BFLY PT, R7, R38, 0x1, 0x1f ;  /* 0x0c201f0026077f89 */ /* 0x000ef000000e0000 */
[----:B------:R-:W4:Y:S01]  /*8e80*/  SHFL.BFLY PT, R4, R2, 0x1, 0x1f ;  /* 0x0c201f0002047f89 */ /* 0x000f2200000e0000 */
[----:B-1----:R-:W-:Y:S02]  /*8e90*/  FMNMX.FTZ R40, R40, R6, !PT ;  /* 0x0000000628287209 */ /* 0x002fe40007810000 */
[----:B--2---:R-:W-:Y:S03]  /*8ea0*/  FMNMX.FTZ R39, R5, R39, !PT ;  /* 0x0000002705277209 */ /* 0x004fe60007810000 */
[C---:B------:R-:W-:Y:S01]  /*8eb0*/  FADD.FTZ R0, -R40.reuse, R3 ;  /* 0x0000000328007221 */ /* 0x040fe20000010100 */
[C---:B------:R-:W-:Y:S01]  /*8ec0*/  FMUL.FTZ R43, R40.reuse, UR4 ;  /* 0x00000004282b7c20 */ /* 0x040fe20008410000 */
[----:B------:R-:W-:Y:S02]  /*8ed0*/  FSETP.NEU.FTZ.AND P0, PT, R40, -INF , PT ;  /* 0xff8000002800780b */ /* 0x000fe40003f1d000 */
[----:B------:R-:W-:Y:S01]  /*8ee0*/  FMUL.FTZ R3, R0, UR4 ;  /* 0x0000000400037c20 */ /* 0x000fe20008410000 */
[----:B------:R-:W-:Y:S01]  /*8ef0*/  FMUL.FTZ R64, R39, UR4 ;  /* 0x0000000427407c20 */ /* 0x000fe20008410000 */
[----:B------:R-:W-:Y:S01]  /*8f00*/  FSEL R43, R43, RZ, P0 ;  /* 0x000000ff2b2b7208 */ /* 0x000fe20000000000 */
[C---:B------:R-:W-:Y:S01]  /*8f10*/  FADD.FTZ R0, -R39.reuse, R132 ;  /* 0x0000008427007221 */ /* 0x040fe20000010100 */
[----:B------:R1:W-:Y:S01]  /*8f20*/  MUFU.EX2 R37, R3 ;  /* 0x0000000300257308 */ /* 0x0003e20000000800 */
[----:B---3--:R-:W-:Y:S02]  /*8f30*/  FMNMX.FTZ R38, R38, R7, !PT ;  /* 0x0000000726267209 */ /* 0x008fe40007810000 */
[----:B------:R-:W-:Y:S01]  /*8f40*/  FSETP.NEU.FTZ.AND P0, PT, R39, -INF , PT ;  /* 0xff8000002700780b */ /* 0x000fe20003f1d000 */
[--C-:B------:R-:W-:Y:S01]  /*8f50*/  FFMA.FTZ R8, R199, UR4, -R43.reuse ;  /* 0x00000004c7087c23 */ /* 0x100fe2000801082b */
[----:B------:R-:W-:Y:S01]  /*8f60*/  FFMA.FTZ R7, R32, UR4, -R43 ;  /* 0x0000000420077c23 */ /* 0x000fe2000801082b */
[----:B------:R-:W-:Y:S01]  /*8f70*/  FMUL.FTZ R65, R38, UR4 ;  /* 0x0000000426417c20 */ /* 0x000fe20008410000 */
[----:B------:R-:W-:Y:S02]  /*8f80*/  FSEL R64, R64, RZ, P0 ;  /* 0x000000ff40407208 */ /* 0x000fe40000000000 */
[----:B------:R-:W-:Y:S03]  /*8f90*/  FSETP.NEU.FTZ.AND P0, PT, R38, -INF , PT ;  /* 0xff8000002600780b */ /* 0x000fe60003f1d000 */
[--C-:B------:R-:W-:Y:S01]  /*8fa0*/  FFMA.FTZ R5, R176, UR4, -R64.reuse ;  /* 0x00000004b0057c23 */ /* 0x100fe20008010840 */
[----:B------:R-:W-:Y:S01]  /*8fb0*/  FSEL R65, R65, RZ, P0 ;  /* 0x000000ff41417208 */ /* 0x000fe20000000000 */
[--C-:B------:R-:W-:Y:S01]  /*8fc0*/  FFMA.FTZ R12, R87, UR4, -R64.reuse ;  /* 0x00000004570c7c23 */ /* 0x100fe20008010840 */
[----:B------:R-:W-:Y:S01]  /*8fd0*/  FFMA.FTZ R9, R86, UR4, -R64 ;  /* 0x0000000456097c23 */ /* 0x000fe20008010840 */
[----:B-1----:R-:W-:Y:S02]  /*8fe0*/  FMUL.FTZ R3, R0, UR4 ;  /* 0x0000000400037c20 */ /* 0x002fe40008410000 */
[----:B------:R-:W-:Y:S01]  /*8ff0*/  FFMA.FTZ R6, R201, UR4, -R65 ;  /* 0x00000004c9067c23 */ /* 0x000fe20008010841 */
[----:B------:R-:W-:Y:S01]  /*9000*/  FADD.FTZ R0, -R38, R133 ;  /* 0x0000008526007221 */ /* 0x000fe20000010100 */
[----:B------:R1:W-:Y:S10]  /*9010*/  MUFU.EX2 R201, R7 ;  /* 0x0000000700c97308 */ /* 0x0003f40000000800 */
[----:B------:R4:W2:Y:S10]  /*9020*/  MUFU.EX2 R36, R3 ;  /* 0x0000000300247308 */ /* 0x0008b40000000800 */
[----:B------:R3:W-:Y:S01]  /*9030*/  MUFU.EX2 R127, R6 ;  /* 0x00000006007f7308 */ /* 0x0007e20000000800 */
[--C-:B-1----:R-:W-:Y:S09]  /*9040*/  FFMA.FTZ R7, R48, UR4, -R43.reuse ;  /* 0x0000000430077c23 */ /* 0x102ff2000801082b */
[----:B------:R1:W-:Y:S01]  /*9050*/  MUFU.EX2 R228, R7 ;  /* 0x0000000700e47308 */ /* 0x0003e20000000800 */
[----:B----4-:R-:W-:Y:S01]  /*9060*/  FMNMX.FTZ R3, R2, R4, !PT ;  /* 0x0000000402037209 */ /* 0x010fe20007810000 */
[--C-:B------:R-:W-:Y:S01]  /*9070*/  FFMA.FTZ R4, R202, UR4, -R43.reuse ;  /* 0x00000004ca047c23 */ /* 0x100fe2000801082b */
[----:B------:R-:W-:Y:S02]  /*9080*/  FMUL.FTZ R2, R0, UR4 ;  /* 0x0000000400027c20 */ /* 0x000fe40008410000 */
[C---:B------:R-:W-:Y:S01]  /*9090*/  FSETP.NEU.FTZ.AND P0, PT, R3.reuse, -INF , PT ;  /* 0xff8000000300780b */ /* 0x040fe20003f1d000 */
[C---:B------:R-:W-:Y:S01]  /*90a0*/  FMUL.FTZ R66, R3.reuse, UR4 ;  /* 0x0000000403427c20 */ /* 0x040fe20008410000 */
[----:B------:R-:W-:Y:S03]  /*90b0*/  FADD.FTZ R0, -R3, R134 ;  /* 0x0000008603007221 */ /* 0x000fe60000010100 */
[----:B------:R4:W-:Y:S01]  /*90c0*/  MUFU.EX2 R133, R4 ;  /* 0x0000000400857308 */ /* 0x0009e20000000800 */
[--C-:B---3--:R-:W-:Y:S01]  /*90d0*/  FFMA.FTZ R6, R33, UR4, -R43.reuse ;  /* 0x0000000421067c23 */ /* 0x108fe2000801082b */
[----:B------:R-:W-:Y:S01]  /*90e0*/  FSEL R66, R66, RZ, P0 ;  /* 0x000000ff42427208 */ /* 0x000fe20000000000 */
[----:B------:R-:W-:Y:S07]  /*90f0*/  FMUL.FTZ R0, R0, UR4 ;  /* 0x0000000400007c20 */ /* 0x000fee0008410000 */
[----:B------:R-:W-:Y:S01]  /*9100*/  MUFU.EX2 R2, R2 ;  /* 0x0000000200027308 */ /* 0x000fe20000000800 */
[--C-:B-1----:R-:W-:Y:S01]  /*9110*/  FFMA.FTZ R7, R18, UR4, -R43.reuse ;  /* 0x0000000412077c23 */ /* 0x102fe2000801082b */
[----:B--2---:R-:W-:Y:S08]  /*9120*/  FMUL.FTZ R18, R36, R146 ;  /* 0x0000009224127220 */ /* 0x004ff00000410000 */
[----:B------:R-:W1:Y:S01]  /*9130*/  MUFU.EX2 R0, R0 ;  /* 0x0000000000007308 */ /* 0x000e620000000800 */
[--C-:B----4-:R-:W-:Y:S09]  /*9140*/  FFMA.FTZ R4, R212, UR4, -R43.reuse ;  /* 0x00000004d4047c23 */ /* 0x110ff2000801082b */
[----:B------:R2:W-:Y:S10]  /*9150*/  MUFU.EX2 R172, R4 ;  /* 0x0000000400ac7308 */ /* 0x0005f40000000800 */
[----:B------:R3:W-:Y:S01]  /*9160*/  MUFU.EX2 R247, R7 ;  /* 0x0000000700f77308 */ /* 0x0007e20000000800 */
[----:B-1----:R-:W-:Y:S01]  /*9170*/  FMUL.FTZ R14, R0, R150 ;  /* 0x00000096000e7220 */ /* 0x002fe20000410000 */
[----:B--2---:R-:W-:Y:S08]  /*9180*/  FFMA.FTZ R4, R204, UR4, -R64 ;  /* 0x00000004cc047c23 */ /* 0x004ff00008010840 */
[----:B------:R1:W-:Y:S01]  /*9190*/  MUFU.EX2 R204, R5 ;  /* 0x0000000500cc7308 */ /* 0x0003e20000000800 */
[----:B---3--:R-:W-:Y:S01]  /*91a0*/  FFMA.FTZ R7, R80, UR4, -R43 ;  /* 0x0000000450077c23 */ /* 0x008fe2000801082b */
[----:B------:R-:W-:Y:S08]  /*91b0*/  FFMA.FTZ R80, R41, UR4, -R66 ;  /* 0x0000000429507c23 */ /* 0x000ff00008010842 */
[----:B------:R2:W-:Y:S10]  /*91c0*/  MUFU.EX2 R131, R4 ;  /* 0x0000000400837308 */ /* 0x0005f40000000800 */
[----:B------:R3:W4:Y:S01]  /*91d0*/  MUFU.EX2 R10, R7 ;  /* 0x00000007000a7308 */ /* 0x0007220000000800 */
[----:B-1----:R-:W-:Y:S09]  /*91e0*/  FFMA.FTZ R5, R208, UR4, -R65 ;  /* 0x00000004d0057c23 */ /* 0x002ff20008010841 */
[----:B------:R1:W-:Y:S01]  /*91f0*/  MUFU.EX2 R174, R5 ;  /* 0x0000000500ae7308 */ /* 0x0003e20000000800 */
[--C-:B--2---:R-:W-:Y:S09]  /*9200*/  FFMA.FTZ R4, R211, UR4, -R64.reuse ;  /* 0x00000004d3047c23 */ /* 0x104ff20008010840 */
[----:B------:R2:W-:Y:S01]  /*9210*/  MUFU.EX2 R134, R4 ;  /* 0x0000000400867308 */ /* 0x0005e20000000800 */
[----:B---3--:R-:W-:Y:S01]  /*9220*/  FMUL.FTZ R7, R36, R143 ;  /* 0x0000008f24077220 */ /* 0x008fe20000410000 */
[----:B----4-:R-:W-:Y:S01]  /*9230*/  MOV R143, R10 ;  /* 0x0000000a008f7202 */ /* 0x010fe20000000f00 */
[----:B------:R-:W-:Y:S01]  /*9240*/  FMUL.FTZ R10, R0, R138 ;  /* 0x0000008a000a7220 */ /* 0x000fe20000410000 */
[--C-:B-1----:R-:W-:Y:S01]  /*9250*/  FFMA.FTZ R5, R198, UR4, -R64.reuse ;  /* 0x00000004c6057c23 */ /* 0x102fe20008010840 */
[--C-:B--2---:R-:W-:Y:S05]  /*9260*/  FFMA.FTZ R4, R197, UR4, -R43.reuse ;  /* 0x00000004c5047c23 */ /* 0x104fea000801082b */
[----:B------:R1:W-:Y:S02]  /*9270*/  MUFU.EX2 R197, R4 ;  /* 0x0000000400c57308 */ /* 0x0003e40000000800 */
[--C-:B-1----:R-:W-:Y:S08]  /*9280*/  FFMA.FTZ R4, R169, UR4, -R43.reuse ;  /* 0x00000004a9047c23 */ /* 0x102ff0000801082b */
[----:B------:R1:W-:Y:S02]  /*9290*/  MUFU.EX2 R211, R4 ;  /* 0x0000000400d37308 */ /* 0x0003e40000000800 */
[----:B-1----:R-:W-:Y:S08]  /*92a0*/  FFMA.FTZ R4, R179, UR4, -R64 ;  /* 0x00000004b3047c23 */ /* 0x002ff00008010840 */
[----:B------:R1:W-:Y:S10]  /*92b0*/  MUFU.EX2 R179, R8 ;  /* 0x0000000800b37308 */ /* 0x0003f40000000800 */
[----:B------:R2:W-:Y:S01]  /*92c0*/  MUFU.EX2 R181, R4 ;  /* 0x0000000400b57308 */ /* 0x0005e20000000800 */
[----:B-1----:R-:W-:Y:S09]  /*92d0*/  FFMA.FTZ R8, R26, UR4, -R43 ;  /* 0x000000041a087c23 */ /* 0x002ff2000801082b */
[----:B------:R1:W-:Y:S01]  /*92e0*/  MUFU.EX2 R214, R8 ;  /* 0x0000000800d67308 */ /* 0x0003e20000000800 */
[----:B--2---:R-:W-:Y:S09]  /*92f0*/  FFMA.FTZ R4, R210, UR4, -R65 ;  /* 0x00000004d2047c23 */ /* 0x004ff20008010841 */
[----:B------:R2:W3:Y:S01]  /*9300*/  MUFU.EX2 R132, R4 ;  /* 0x0000000400847308 */ /* 0x0004e20000000800 */
[--C-:B-1----:R-:W-:Y:S09]  /*9310*/  FFMA.FTZ R8, R52, UR4, -R43.reuse ;  /* 0x0000000434087c23 */ /* 0x102ff2000801082b */
[----:B------:R1:W-:Y:S01]  /*9320*/  MUFU.EX2 R222, R8 ;  /* 0x0000000800de7308 */ /* 0x0003e20000000800 */
[--C-:B--2---:R-:W-:Y:S01]  /*9330*/  FFMA.FTZ R4, R203, UR4, -R66.reuse ;  /* 0x00000004cb047c23 */ /* 0x104fe20008010842 */
[----:B---3--:R-:W-:Y:S08]  /*9340*/  F2FP.F16.F32.PACK_AB R48, R132, R127 ;  /* 0x0000007f8430723e */ /* 0x008ff000000000ff */
[----:B------:R2:W-:Y:S01]  /*9350*/  MUFU.EX2 R126, R4 ;  /* 0x00000004007e7308 */ /* 0x0005e20000000800 */
[----:B-1----:R-:W-:Y:S01]  /*9360*/  FFMA.FTZ R8, R68, UR4, -R43 ;  /* 0x0000000444087c23 */ /* 0x002fe2000801082b */
[--C-:B------:R-:W-:Y:S08]  /*9370*/  FFMA.FTZ R68, R111, UR4, -R66.reuse ;  /* 0x000000046f447c23 */ /* 0x100ff00008010842 */
[----:B------:R1:W-:Y:S01]  /*9380*/  MUFU.EX2 R245, R8 ;  /* 0x0000000800f57308 */ /* 0x0003e20000000800 */
[--C-:B--2---:R-:W-:Y:S09]  /*9390*/  FFMA.FTZ R4, R209, UR4, -R66.reuse ;  /* 0x00000004d1047c23 */ /* 0x104ff20008010842 */
[----:B------:R2:W3:Y:S10]  /*93a0*/  MUFU.EX2 R173, R4 ;  /* 0x0000000400ad7308 */ /* 0x0004f40000000800 */
[----:B------:R4:W-:Y:S01]  /*93b0*/  MUFU.EX2 R209, R6 ;  /* 0x0000000600d17308 */ /* 0x0009e20000000800 */
[----:B-1----:R-:W-:Y:S09]  /*93c0*/  FMUL.FTZ R8, R2, R136 ;  /* 0x0000008802087220 */ /* 0x002ff20000410000 */
[----:B------:R-:W-:Y:S01]  /*93d0*/  MUFU.EX2 R68, R68 ;  /* 0x0000004400447308 */ /* 0x000fe20000000800 */
[----:B--2---:R-:W-:Y:S09]  /*93e0*/  FFMA.FTZ R4, R206, UR4, -R65 ;  /* 0x00000004ce047c23 */ /* 0x004ff20008010841 */
[----:B------:R1:W-:Y:S01]  /*93f0*/  MUFU.EX2 R182, R4 ;  /* 0x0000000400b67308 */ /* 0x0003e20000000800 */
[--C-:B----4-:R-:W-:Y:S01]  /*9400*/  FFMA.FTZ R6, R49, UR4, -R43.reuse ;  /* 0x0000000431067c23 */ /* 0x110fe2000801082b */
[----:B---3--:R-:W-:Y:S08]  /*9410*/  F2FP.F16.F32.PACK_AB R49, R173, R126 ;  /* 0x0000007ead31723e */ /* 0x008ff000000000ff */
[----:B------:R2:W-:Y:S01]  /*9420*/  MUFU.EX2 R233, R6 ;  /* 0x0000000600e97308 */ /* 0x0005e20000000800 */
[--C-:B-1----:R-:W-:Y:S09]  /*9430*/  FFMA.FTZ R4, R207, UR4, -R66.reuse ;  /* 0x00000004cf047c23 */ /* 0x102ff20008010842 */
[----:B------:R1:W-:Y:S01]  /*9440*/  MUFU.EX2 R175, R4 ;  /* 0x0000000400af7308 */ /* 0x0003e20000000800 */
[--C-:B--2---:R-:W-:Y:S01]  /*9450*/  FFMA.FTZ R6, R16, UR4, -R43.reuse ;  /* 0x0000000410067c23 */ /* 0x104fe2000801082b */
[--C-:B------:R-:W-:Y:S08]  /*9460*/  FFMA.FTZ R16, R97, UR4, -R43.reuse ;  /* 0x0000000461107c23 */ /* 0x100ff0000801082b */
[----:B------:R2:W-:Y:S01]  /*9470*/  MUFU.EX2 R32, R6 ;  /* 0x0000000600207308 */ /* 0x0005e20000000800 */
[----:B-1----:R-:W-:Y:S09]  /*9480*/  FFMA.FTZ R4, R205, UR4, -R66 ;  /* 0x00000004cd047c23 */ /* 0x002ff20008010842 */
[----:B------:R1:W-:Y:S01]  /*9490*/  MUFU.EX2 R180, R4 ;  /* 0x0000000400b47308 */ /* 0x0003e20000000800 */
[--C-:B--2---:R-:W-:Y:S09]  /*94a0*/  FFMA.FTZ R6, R81, UR4, -R43.reuse ;  /* 0x0000000451067c23 */ /* 0x104ff2000801082b */
[----:B------:R2:W3:Y:S01]  /*94b0*/  MUFU.EX2 R11, R6 ;  /* 0x00000006000b7308 */ /* 0x0004e20000000800 */
[----:B-1----:R-:W-:Y:S09]  /*94c0*/  FFMA.FTZ R4, R178, UR4, -R43 ;  /* 0x00000004b2047c23 */ /* 0x002ff2000801082b */
[----:B------:R1:W-:Y:S01]  /*94d0*/  MUFU.EX2 R178, R5 ;  /* 0x0000000500b27308 */ /* 0x0003e20000000800 */
[----:B--2---:R-:W-:Y:S01]  /*94e0*/  FMUL.FTZ R6, R36, R142 ;  /* 0x0000008e24067220 */ /* 0x004fe20000410000 */
[----:B---3--:R-:W-:Y:S08]  /*94f0*/  MOV R142, R11 ;  /* 0x0000000b008e7202 */ /* 0x008ff00000000f00 */
[----:B------:R2:W-:Y:S01]  /*9500*/  MUFU.EX2 R199, R4 ;  /* 0x0000000400c77308 */ /* 0x0005e20000000800 */
[----:B------:R-:W-:Y:S09]  /*9510*/  FMUL.FTZ R11, R0, R139 ;  /* 0x0000008b000b7220 */ /* 0x000ff20000410000 */
[----:B------:R3:W-:Y:S01]  /*9520*/  MUFU.EX2 R139, R12 ;  /* 0x0000000c008b7308 */ /* 0x0007e20000000800 */
[----:B-1----:R-:W-:Y:S01]  /*9530*/  FFMA.FTZ R5, R28, UR4, -R65 ;  /* 0x000000041c057c23 */ /* 0x002fe20008010841 */
[--C-:B------:R-:W-:Y:S08]  /*9540*/  FFMA.FTZ R28, R99, UR4, -R64.reuse ;  /* 0x00000004631c7c23 */ /* 0x100ff00008010840 */
[----:B------:R1:W-:Y:S01]  /*9550*/  MUFU.EX2 R176, R5 ;  /* 0x0000000500b07308 */ /* 0x0003e20000000800 */
[--C-:B--2---:R-:W-:Y:S09]  /*9560*/  FFMA.FTZ R4, R177, UR4, -R64.reuse ;  /* 0x00000004b1047c23 */ /* 0x104ff20008010840 */
[----:B------:R2:W-:Y:S01]  /*9570*/  MUFU.EX2 R183, R4 ;  /* 0x0000000400b77308 */ /* 0x0005e20000000800 */
[----:B---3--:R-:W-:Y:S01]  /*9580*/  FFMA.FTZ R12, R96, UR4, -R43 ;  /* 0x00000004600c7c23 */ /* 0x008fe2000801082b */
[--C-:B-1----:R-:W-:Y:S08]  /*9590*/  FFMA.FTZ R5, R25, UR4, -R64.reuse ;  /* 0x0000000419057c23 */ /* 0x102ff00008010840 */
[----:B------:R1:W-:Y:S01]  /*95a0*/  MUFU.EX2 R210, R5 ;  /* 0x0000000500d27308 */ /* 0x0003e20000000800 */
[--C-:B--2---:R-:W-:Y:S09]  /*95b0*/  FFMA.FTZ R4, R34, UR4, -R64.reuse ;  /* 0x0000000422047c23 */ /* 0x104ff20008010840 */
[----:B------:R2:W-:Y:S01]  /*95c0*/  MUFU.EX2 R198, R4 ;  /* 0x0000000400c67308 */ /* 0x0005e20000000800 */
[--C-:B-1----:R-:W-:Y:S01]  /*95d0*/  FFMA.FTZ R5, R44, UR4, -R65.reuse ;  /* 0x000000042c057c23 */ /* 0x102fe20008010841 */
[----:B------:R-:W-:Y:S08]  /*95e0*/  F2FP.F16.F32.PACK_AB R44, R172, R133 ;  /* 0x00000085ac2c723e */ /* 0x000ff000000000ff */
[----:B------:R1:W-:Y:S01]  /*95f0*/  MUFU.EX2 R213, R5 ;  /* 0x0000000500d57308 */ /* 0x0003e20000000800 */
[--C-:B--2---:R-:W-:Y:S01]  /*9600*/  FFMA.FTZ R4, R35, UR4, -R64.reuse ;  /* 0x0000000423047c23 */ /* 0x104fe20008010840 */
[----:B------:R-:W-:Y:S08]  /*9610*/  FMUL.FTZ R35, R36, R163 ;  /* 0x000000a324237220 */ /* 0x000ff00000410000 */
[----:B------:R2:W-:Y:S01]  /*9620*/  MUFU.EX2 R206, R4 ;  /* 0x0000000400ce7308 */ /* 0x0005e20000000800 */
[--C-:B-1----:R-:W-:Y:S09]  /*9630*/  FFMA.FTZ R5, R54, UR4, -R64.reuse ;  /* 0x0000000436057c23 */ /* 0x102ff20008010840 */
[----:B------:R1:W-:Y:S01]  /*9640*/  MUFU.EX2 R220, R5 ;  /* 0x0000000500dc7308 */ /* 0x0003e20000000800 */
[--C-:B--2---:R-:W-:Y:S09]  /*9650*/  FFMA.FTZ R4, R171, UR4, -R65.reuse ;  /* 0x00000004ab047c23 */ /* 0x104ff20008010841 */
[----:B------:R2:W-:Y:S01]  /*9660*/  MUFU.EX2 R169, R4 ;  /* 0x0000000400a97308 */ /* 0x0005e20000000800 */
[--C-:B-1----:R-:W-:Y:S09]  /*9670*/  FFMA.FTZ R5, R60, UR4, -R65.reuse ;  /* 0x000000043c057c23 */ /* 0x102ff20008010841 */
[----:B------:R1:W-:Y:S01]  /*9680*/  MUFU.EX2 R237, R5 ;  /* 0x0000000500ed7308 */ /* 0x0003e20000000800 */
[----:B--2---:R-:W-:Y:S09]  /*9690*/  FFMA.FTZ R4, R168, UR4, -R65 ;  /* 0x00000004a8047c23 */ /* 0x004ff20008010841 */
[----:B------:R2:W-:Y:S01]  /*96a0*/  MUFU.EX2 R171, R4 ;  /* 0x0000000400ab7308 */ /* 0x0005e20000000800 */
[----:B-1----:R-:W-:Y:S01]  /*96b0*/  FFMA.FTZ R5, R70, UR4, -R64 ;  /* 0x0000000446057c23 */ /* 0x002fe20008010840 */
[----:B------:R-:W-:Y:S08]  /*96c0*/  FFMA.FTZ R70, R117, UR4, -R43 ;  /* 0x0000000475467c23 */ /* 0x000ff0000801082b */
[----:B------:R1:W-:Y:S01]  /*96d0*/  MUFU.EX2 R242, R5 ;  /* 0x0000000500f27308 */ /* 0x0003e20000000800 */
[--C-:B--2---:R-:W-:Y:S09]  /*96e0*/  FFMA.FTZ R4, R170, UR4, -R66.reuse ;  /* 0x00000004aa047c23 */ /* 0x104ff20008010842 */
[----:B------:R2:W-:Y:S10]  /*96f0*/  MUFU.EX2 R168, R4 ;  /* 0x0000000400a87308 */ /* 0x0005f40000000800 */
[----:B------:R-:W-:Y:S01]  /*9700*/  MUFU.EX2 R70, R70 ;  /* 0x0000004600467308 */ /* 0x000fe20000000800 */
[--C-:B-1----:R-:W-:Y:S01]  /*9710*/  FFMA.FTZ R5, R78, UR4, -R66.reuse ;  /* 0x000000044e057c23 */ /* 0x102fe20008010842 */
[--C-:B------:R-:W-:Y:S08]  /*9720*/  FFMA.FTZ R78, R123, UR4, -R66.reuse ;  /* 0x000000047b4e7c23 */ /* 0x100ff00008010842 */
[----:B------:R1:W-:Y:S01]  /*9730*/  MUFU.EX2 R238, R5 ;  /* 0x0000000500ee7308 */ /* 0x0003e20000000800 */
[--C-:B--2---:R-:W-:Y:S09]  /*9740*/  FFMA.FTZ R4, R27, UR4, -R66.reuse ;  /* 0x000000041b047c23 */ /* 0x104ff20008010842 */
[----:B------:R2:W-:Y:S10]  /*9750*/  MUFU.EX2 R170, R4 ;  /* 0x0000000400aa7308 */ /* 0x0005f40000000800 */
[----:B------:R-:W-:Y:S01]  /*9760*/  MUFU.EX2 R78, R78 ;  /* 0x0000004e004e7308 */ /* 0x000fe20000000800 */
[----:B-1----:R-:W-:Y:S01]  /*9770*/  FMUL.FTZ R5, R37, R141 ;  /* 0x0000008d25057220 */ /* 0x002fe20000410000 */
[--C-:B--2---:R-:W-:Y:S08]  /*9780*/  FFMA.FTZ R4, R29, UR4, -R65.reuse ;  /* 0x000000041d047c23 */ /* 0x104ff00008010841 */
[----:B------:R1:W2:Y:S10]  /*9790*/  MUFU.EX2 R29, R12 ;  /* 0x0000000c001d7308 */ /* 0x0002b40000000800 */
[----:B------:R3:W-:Y:S01]  /*97a0*/  MUFU.EX2 R203, R4 ;  /* 0x0000000400cb7308 */ /* 0x0007e20000000800 */
[C---:B-1----:R-:W-:Y:S01]  /*97b0*/  FMUL.FTZ R12, R2.reuse, R148 ;  /* 0x00000094020c7220 */ /* 0x042fe20000410000 */
[----:B--2---:R-:W-:Y:S01]  /*97c0*/  MOV R150, R29 ;  /* 0x0000001d00967202 */ /* 0x004fe20000000f00 */
[----:B------:R-:W-:Y:S01]  /*97d0*/  FMUL.FTZ R29, R2, R165 ;  /* 0x000000a5021d7220 */ /* 0x000fe20000410000 */
[--C-:B---3--:R-:W-:Y:S01]  /*97e0*/  FFMA.FTZ R4, R30, UR4, -R66.reuse ;  /* 0x000000041e047c23 */ /* 0x108fe20008010842 */
[----:B------:R-:W-:Y:S05]  /*97f0*/  FFMA.FTZ R30, R89, UR4, -R65 ;  /* 0x00000004591e7c23 */ /* 0x000fea0008010841 */
[----:B------:R1:W-:Y:S02]  /*9800*/  MUFU.EX2 R177, R4 ;  /* 0x0000000400b17308 */ /* 0x0003e40000000800 */
[----:B-1----:R-:W-:Y:S01]  /*9810*/  FFMA.FTZ R4, R31, UR4, -R66 ;  /* 0x000000041f047c23 */ /* 0x002fe20008010842 */
[----:B------:R-:W-:Y:S07]  /*9820*/  FMUL.FTZ R31, R0, R167 ;  /* 0x000000a7001f7220 */ /* 0x000fee0000410000 */
[----:B------:R1:W-:Y:S02]  /*9830*/  MUFU.EX2 R217, R4 ;  /* 0x0000000400d97308 */ /* 0x0003e40000000800 */
[----:B-1----:R-:W-:Y:S02]  /*9840*/  FFMA.FTZ R4, R24, UR4, -R43 ;  /* 0x0000000418047c23 */ /* 0x002fe4000801082b */
[----:B------:R-:W1:Y:S06]  /*9850*/  LDSM.16.MT88.4 R24, [R184+0x4000] ;  /* 0x00400000b818783b */ /* 0x000e6c0000004200 */
[----:B------:R2:W-:Y:S02]  /*9860*/  MUFU.EX2 R227, R4 ;  /* 0x0000000400e37308 */ /* 0x0005e40000000800 */
[--C-:B--2---:R-:W-:Y:S01]  /*9870*/  FFMA.FTZ R4, R23, UR4, -R64.reuse ;  /* 0x0000000417047c23 */ /* 0x104fe20008010840 */
[----:B------:R-:W-:Y:S07]  /*9880*/  FMUL.FTZ R23, R36, R155 ;  /* 0x0000009b24177220 */ /* 0x000fee0000410000 */
[----:B------:R2:W-:Y:S02]  /*9890*/  MUFU.EX2 R224, R4 ;  /* 0x0000000400e07308 */ /* 0x0005e40000000800 */
[--C-:B--2---:R-:W-:Y:S01]  /*98a0*/  FFMA.FTZ R4, R50, UR4, -R64.reuse ;  /* 0x0000000432047c23 */ /* 0x104fe20008010840 */
[----:B------:R-:W-:Y:S07]  /*98b0*/  F2FP.F16.F32.PACK_AB R50, R182, R174 ;  /* 0x000000aeb632723e */ /* 0x000fee00000000ff */
[----:B------:R2:W-:Y:S02]  /*98c0*/  MUFU.EX2 R226, R4 ;  /* 0x0000000400e27308 */ /* 0x0005e40000000800 */
[--C-:B--2---:R-:W-:Y:S01]  /*98d0*/  FFMA.FTZ R4, R51, UR4, -R64.reuse ;  /* 0x0000000433047c23 */ /* 0x104fe20008010840 */
[----:B------:R-:W-:Y:S07]  /*98e0*/  F2FP.F16.F32.PACK_AB R51, R180, R175 ;  /* 0x000000afb433723e */ /* 0x000fee00000000ff */
[----:B------:R2:W-:Y:S02]  /*98f0*/  MUFU.EX2 R230, R4 ;  /* 0x0000000400e67308 */ /* 0x0005e40000000800 */
[--C-:B--2---:R-:W-:Y:S01]  /*9900*/  FFMA.FTZ R4, R22, UR4, -R65.reuse ;  /* 0x0000000416047c23 */ /* 0x104fe20008010841 */
[----:B------:R-:W-:Y:S07]  /*9910*/  FMUL.FTZ R22, R36, R154 ;  /* 0x0000009a24167220 */ /* 0x000fee0000410000 */
[----:B------:R2:W-:Y:S02]  /*9920*/  MUFU.EX2 R202, R4 ;  /* 0x0000000400ca7308 */ /* 0x0005e40000000800 */
[--C-:B--2---:R-:W-:Y:S01]  /*9930*/  FFMA.FTZ R4, R20, UR4, -R65.reuse ;  /* 0x0000000414047c23 */ /* 0x104fe20008010841 */
[----:B------:R-:W-:Y:S07]  /*9940*/  FFMA.FTZ R20, R98, UR4, -R64 ;  /* 0x0000000462147c23 */ /* 0x000fee0008010840 */
[----:B------:R2:W-:Y:S02]  /*9950*/  MUFU.EX2 R219, R4 ;  /* 0x0000000400db7308 */ /* 0x0005e40000000800 */
[--C-:B--2---:R-:W-:Y:S01]  /*9960*/  FFMA.FTZ R4, R21, UR4, -R66.reuse ;  /* 0x0000000415047c23 */ /* 0x104fe20008010842 */
[----:B------:R-:W-:Y:S07]  /*9970*/  FMUL.FTZ R21, R37, R153 ;  /* 0x0000009925157220 */ /* 0x000fee0000410000 */
[----:B------:R2:W-:Y:S02]  /*9980*/  MUFU.EX2 R205, R4 ;  /* 0x0000000400cd7308 */ /* 0x0005e40000000800 */
[--C-:B--2---:R-:W-:Y:S01]  /*9990*/  FFMA.FTZ R4, R19, UR4, -R66.reuse ;  /* 0x0000000413047c23 */ /* 0x104fe20008010842 */
[----:B------:R-:W-:Y:S07]  /*99a0*/  FMUL.FTZ R19, R36, R147 ;  /* 0x0000009324137220 */ /* 0x000fee0000410000 */
[----:B------:R2:W-:Y:S02]  /*99b0*/  MUFU.EX2 R212, R4 ;  /* 0x0000000400d47308 */ /* 0x0005e40000000800 */
[----:B--2---:R-:W-:Y:S01]  /*99c0*/  FFMA.FTZ R4, R45, UR4, -R65 ;  /* 0x000000042d047c23 */ /* 0x004fe20008010841 */
[----:B------:R-:W-:Y:S07]  /*99d0*/  F2FP.F16.F32.PACK_AB R45, R134, R131 ;  /* 0x00000083862d723e */ /* 0x000fee00000000ff */
[----:B------:R2:W-:Y:S02]  /*99e0*/  MUFU.EX2 R221, R4 ;  /* 0x0000000400dd7308 */ /* 0x0005e40000000800 */
[--C-:B--2---:R-:W-:Y:S01]  /*99f0*/  FFMA.FTZ R4, R46, UR4, -R66.reuse ;  /* 0x000000042e047c23 */ /* 0x104fe20008010842 */
[----:B------:R-:W-:Y:S07]  /*9a00*/  F2FP.F16.F32.PACK_AB R46, R211, R197 ;  /* 0x000000c5d32e723e */ /* 0x000fee00000000ff */
[----:B------:R2:W-:Y:S02]  /*9a10*/  MUFU.EX2 R218, R4 ;  /* 0x0000000400da7308 */ /* 0x0005e40000000800 */
[----:B--2---:R-:W-:Y:S01]  /*9a20*/  FFMA.FTZ R4, R47, UR4, -R66 ;  /* 0x000000042f047c23 */ /* 0x004fe20008010842 */
[----:B------:R-:W-:Y:S07]  /*9a30*/  F2FP.F16.F32.PACK_AB R47, R204, R181 ;  /* 0x000000b5cc2f723e */ /* 0x000fee00000000ff */
[----:B------:R2:W-:Y:S02]  /*9a40*/  MUFU.EX2 R223, R4 ;  /* 0x0000000400df7308 */ /* 0x0005e40000000800 */
[----:B--2---:R-:W-:Y:S08]  /*9a50*/  FFMA.FTZ R4, R53, UR4, -R43 ;  /* 0x0000000435047c23 */ /* 0x004ff0000801082b */
[----:B------:R2:W-:Y:S02]  /*9a60*/  MUFU.EX2 R231, R4 ;  /* 0x0000000400e77308 */ /* 0x0005e40000000800 */
[--C-:B--2---:R-:W-:Y:S02]  /*9a70*/  FFMA.FTZ R4, R55, UR4, -R64.reuse ;  /* 0x0000000437047c23 */ /* 0x104fe40008010840 */
[----:B------:R-:W2:Y:S06]  /*9a80*/  LDSM.16.MT88.4 R52, [R185+0x4000] ;  /* 0x00400000b934783b */ /* 0x000eac0000004200 */
[----:B------:R3:W-:Y:S02]  /*9a90*/  MUFU.EX2 R229, R4 ;  /* 0x0000000400e57308 */ /* 0x0007e40000000800 */
[--C-:B---3--:R-:W-:Y:S01]  /*9aa0*/  FFMA.FTZ R4, R17, UR4, -R64.reuse ;  /* 0x0000000411047c23 */ /* 0x108fe20008010840 */
[----:B------:R-:W-:Y:S07]  /*9ab0*/  FMUL.FTZ R17, R37, R145 ;  /* 0x0000009125117220 */ /* 0x000fee0000410000 */
[----:B------:R3:W-:Y:S02]  /*9ac0*/  MUFU.EX2 R244, R4 ;  /* 0x0000000400f47308 */ /* 0x0007e40000000800 */
[----:B---3--:R-:W-:Y:S01]  /*9ad0*/  FFMA.FTZ R4, R15, UR4, -R64 ;  /* 0x000000040f047c23 */ /* 0x008fe20008010840 */
[----:B------:R-:W-:Y:S07]  /*9ae0*/  FMUL.FTZ R15, R0, R151 ;  /* 0x00000097000f7220 */ /* 0x000fee0000410000 */
[----:B------:R3:W4:Y:S10]  /*9af0*/  MUFU.EX2 R151, R16 ;  /* 0x0000001000977308 */ /* 0x0007340000000800 */
[----:B------:R5:W1:Y:S01]  /*9b00*/  MUFU.EX2 R33, R4 ;  /* 0x0000000400217308 */ /* 0x000a620000000800 */
[C---:B---3--:R-:W-:Y:S01]  /*9b10*/  FMUL.FTZ R16, R37.reuse, R144 ;  /* 0x0000009025107220 */ /* 0x048fe20000410000 */
[----:B------:R-:W-:Y:S01]  /*9b20*/  MOV R144, R32 ;  /* 0x0000002000907202 */ /* 0x000fe20000000f00 */
[C---:B------:R-:W-:Y:S01]  /*9b30*/  FMUL.FTZ R32, R37.reuse, R160 ;  /* 0x000000a025207220 */ /* 0x040fe20000410000 */
[----:B----4-:R-:W-:Y:S01]  /*9b40*/  MOV R153, R151 ;  /* 0x0000009700997202 */ /* 0x010fe20000000f00 */
[--C-:B-----5:R-:W-:Y:S01]  /*9b50*/  FFMA.FTZ R4, R56, UR4, -R65.reuse ;  /* 0x0000000438047c23 */ /* 0x120fe20008010841 */
[----:B-1----:R-:W-:Y:S01]  /*9b60*/  MOV R155, R33 ;  /* 0x00000021009b7202 */ /* 0x002fe20000000f00 */
[----:B------:R-:W-:Y:S03]  /*9b70*/  FMUL.FTZ R33, R37, R161 ;  /* 0x000000a125217220 */ /* 0x000fe60000410000 */
[----:B------:R1:W-:Y:S02]  /*9b80*/  MUFU.EX2 R207, R4 ;  /* 0x0000000400cf7308 */ /* 0x0003e40000000800 */
[--C-:B-1----:R-:W-:Y:S08]  /*9b90*/  FFMA.FTZ R4, R57, UR4, -R65.reuse ;  /* 0x0000000439047c23 */ /* 0x102ff00008010841 */
[----:B------:R1:W-:Y:S02]  /*9ba0*/  MUFU.EX2 R225, R4 ;  /* 0x0000000400e17308 */ /* 0x0003e40000000800 */
[--C-:B-1----:R-:W-:Y:S08]  /*9bb0*/  FFMA.FTZ R4, R58, UR4, -R66.reuse ;  /* 0x000000043a047c23 */ /* 0x102ff00008010842 */
[----:B------:R1:W-:Y:S02]  /*9bc0*/  MUFU.EX2 R208, R4 ;  /* 0x0000000400d07308 */ /* 0x0003e40000000800 */
[--C-:B-1----:R-:W-:Y:S02]  /*9bd0*/  FFMA.FTZ R4, R59, UR4, -R66.reuse ;  /* 0x000000043b047c23 */ /* 0x102fe40008010842 */
[----:B------:R-:W1:Y:S06]  /*9be0*/  LDSM.16.MT88.4 R56, [R184+0x4400] ;  /* 0x00440000b838783b */ /* 0x000e6c0000004200 */
[----:B------:R3:W-:Y:S02]  /*9bf0*/  MUFU.EX2 R236, R4 ;  /* 0x0000000400ec7308 */ /* 0x0007e40000000800 */
[----:B---3--:R-:W-:Y:S08]  /*9c00*/  FFMA.FTZ R4, R61, UR4, -R65 ;  /* 0x000000043d047c23 */ /* 0x008ff00008010841 */
[----:B------:R3:W-:Y:S02]  /*9c10*/  MUFU.EX2 R243, R4 ;  /* 0x0000000400f37308 */ /* 0x0007e40000000800 */
[--C-:B---3--:R-:W-:Y:S08]  /*9c20*/  FFMA.FTZ R4, R62, UR4, -R66.reuse ;  /* 0x000000043e047c23 */ /* 0x108ff00008010842 */
[----:B------:R3:W-:Y:S02]  /*9c30*/  MUFU.EX2 R232, R4 ;  /* 0x0000000400e87308 */ /* 0x0007e40000000800 */
[----:B---3--:R-:W-:Y:S02]  /*9c40*/  FFMA.FTZ R4, R63, UR4, -R66 ;  /* 0x000000043f047c23 */ /* 0x008fe40008010842 */
[----:B------:R-:W3:Y:S06]  /*9c50*/  LDSM.16.MT88.4 R60, [R185+0x4400] ;  /* 0x00440000b93c783b */ /* 0x000eec0000004200 */
[----:B------:R4:W-:Y:S02]  /*9c60*/  MUFU.EX2 R246, R4 ;  /* 0x0000000400f67308 */ /* 0x0009e40000000800 */
[--C-:B----4-:R-:W-:Y:S01]  /*9c70*/  FFMA.FTZ R4, R69, UR4, -R43.reuse ;  /* 0x0000000445047c23 */ /* 0x110fe2000801082b */
[----:B------:R-:W-:Y:S07]  /*9c80*/  FFMA.FTZ R69, R116, UR4, -R43 ;  /* 0x0000000474457c23 */ /* 0x000fee000801082b */
[----:B------:R4:W5:Y:S10]  /*9c90*/  MUFU.EX2 R34, R4 ;  /* 0x0000000400227308 */ /* 0x0009740000000800 */
[----:B------:R-:W2:Y:S01]  /*9ca0*/  MUFU.EX2 R69, R69 ;  /* 0x0000004500457308 */ /* 0x000ea20000000800 */
[--C-:B----4-:R-:W-:Y:S01]  /*9cb0*/  FFMA.FTZ R4, R71, UR4, -R64.reuse ;  /* 0x0000000447047c23 */ /* 0x110fe20008010840 */
[----:B-----5:R-:W-:Y:S01]  /*9cc0*/  MOV R154, R34 ;  /* 0x00000022009a7202 */ /* 0x020fe20000000f00 */
[----:B------:R-:W-:Y:S01]  /*9cd0*/  FMUL.FTZ R34, R36, R162 ;  /* 0x000000a224227220 */ /* 0x000fe20000410000 */
[--C-:B------:R-:W-:Y:S06]  /*9ce0*/  FFMA.FTZ R71, R118, UR4, -R64.reuse ;  /* 0x0000000476477c23 */ /* 0x100fec0008010840 */
[----:B------:R4:W-:Y:S01]  /*9cf0*/  MUFU.EX2 R249, R4 ;  /* 0x0000000400f97308 */ /* 0x0009e20000000800 */
[----:B--2---:R-:W-:Y:S09]  /*9d00*/  F2FP.F16.F32.PACK_AB R160, R70, R69 ;  /* 0x0000004546a0723e */ /* 0x004ff200000000ff */
[----:B------:R-:W-:Y:S01]  /*9d10*/  MUFU.EX2 R71, R71 ;  /* 0x0000004700477308 */ /* 0x000fe20000000800 */
[--C-:B----4-:R-:W-:Y:S02]  /*9d20*/  FFMA.FTZ R4, R82, UR4, -R64.reuse ;  /* 0x0000000452047c23 */ /* 0x110fe40008010840 */
[----:B------:R-:W2:Y:S07]  /*9d30*/  LDL.LU R82, [R1] ;  /* 0x0000000001527983 */ /* 0x000eae0000300800 */
[----:B------:R4:W-:Y:S01]  /*9d40*/  MUFU.EX2 R251, R4 ;  /* 0x0000000400fb7308 */ /* 0x0009e20000000800 */
[----:B------:R-:W5:Y:S04]  /*9d50*/  LDL.LU R147, [R1+0x4] ;  /* 0x0000040001937983 */ /* 0x000f680000300800 */
[----:B------:R-:W3:Y:S04]  /*9d60*/  LDL.LU R146, [R1+0x8] ;  /* 0x0000080001927983 */ /* 0x000ee80000300800 */
[----:B------:R-:W3:Y:S01]  /*9d70*/  LDL.LU R145, [R1+0xc] ;  /* 0x00000c0001917983 */ /* 0x000ee20000300800 */
[--C-:B----4-:R-:W-:Y:S04]  /*9d80*/  FFMA.FTZ R4, R83, UR4, -R64.reuse ;  /* 0x0000000453047c23 */ /* 0x110fe80008010840 */
[----:B------:R4:W1:Y:S02]  /*9d90*/  MUFU.EX2 R13, R4 ;  /* 0x00000004000d7308 */ /* 0x0008640000000800 */
[--C-:B----4-:R-:W-:Y:S01]  /*9da0*/  FFMA.FTZ R4, R72, UR4, -R65.reuse ;  /* 0x0000000448047c23 */ /* 0x110fe20008010841 */
[----:B-1----:R-:W-:Y:S01]  /*9db0*/  MOV R141, R13 ;  /* 0x0000000d008d7202 */ /* 0x002fe20000000f00 */
[----:B------:R-:W-:Y:S01]  /*9dc0*/  FMUL.FTZ R13, R2, R149 ;  /* 0x00000095020d7220 */ /* 0x000fe20000410000 */
[----:B------:R-:W-:Y:S05]  /*9dd0*/  FFMA.FTZ R72, R119, UR4, -R64 ;  /* 0x0000000477487c23 */ /* 0x000fea0008010840 */
[----:B------:R1:W-:Y:S10]  /*9de0*/  MUFU.EX2 R234, R4 ;  /* 0x0000000400ea7308 */ /* 0x0003f40000000800 */
[----:B------:R4:W-:Y:S10]  /*9df0*/  MUFU.EX2 R149, R20 ;  /* 0x0000001400957308 */ /* 0x0009f40000000800 */
[----:B------:R-:W4:Y:S01]  /*9e00*/  MUFU.EX2 R72, R72 ;  /* 0x0000004800487308 */ /* 0x000f220000000800 */
[----:B-1----:R-:W-:Y:S01]  /*9e10*/  FFMA.FTZ R4, R73, UR4, -R65 ;  /* 0x0000000449047c23 */ /* 0x002fe20008010841 */
[----:B------:R-:W-:Y:S08]  /*9e20*/  FFMA.FTZ R73, R128, UR4, -R43 ;  /* 0x0000000480497c23 */ /* 0x000ff0000801082b */
[----:B------:R1:W-:Y:S01]  /*9e30*/  MUFU.EX2 R239, R4 ;  /* 0x0000000400ef7308 */ /* 0x0003e20000000800 */
[----:B----4-:R-:W-:Y:S09]  /*9e40*/  FMUL.FTZ R20, R37, R152 ;  /* 0x0000009825147220 */ /* 0x010ff20000410000 */
[----:B------:R4:W-:Y:S01]  /*9e50*/  MUFU.EX2 R152, R28 ;  /* 0x0000001c00987308 */ /* 0x0009e20000000800 */
[----:B------:R-:W-:Y:S09]  /*9e60*/  F2FP.F16.F32.PACK_AB R161, R72, R71 ;  /* 0x0000004748a1723e */ /* 0x000ff200000000ff */
[----:B------:R-:W-:Y:S01]  /*9e70*/  MUFU.EX2 R73, R73 ;  /* 0x0000004900497308 */ /* 0x000fe20000000800 */
[----:B-1----:R-:W-:Y:S01]  /*9e80*/  FFMA.FTZ R4, R74, UR4, -R66 ;  /* 0x000000044a047c23 */ /* 0x002fe20008010842 */
[----:B------:R-:W-:Y:S08]  /*9e90*/  FFMA.FTZ R74, R130, UR4, -R64 ;  /* 0x00000004824a7c23 */ /* 0x000ff00008010840 */
[----:B------:R1:W-:Y:S01]  /*9ea0*/  MUFU.EX2 R235, R4 ;  /* 0x0000000400eb7308 */ /* 0x0003e20000000800 */
[--C-:B----4-:R-:W-:Y:S09]  /*9eb0*/  FFMA.FTZ R28, R88, UR4, -R65.reuse ;  /* 0x00000004581c7c23 */ /* 0x110ff20008010841 */
[----:B------:R4:W-:Y:S10]  /*9ec0*/  MUFU.EX2 R138, R28 ;  /* 0x0000001c008a7308 */ /* 0x0009f40000000800 */
[----:B------:R-:W-:Y:S01]  /*9ed0*/  MUFU.EX2 R74, R74 ;  /* 0x0000004a004a7308 */ /* 0x000fe20000000800 */
[--C-:B-1----:R-:W-:Y:S01]  /*9ee0*/  FFMA.FTZ R4, R75, UR4, -R66.reuse ;  /* 0x000000044b047c23 */ /* 0x102fe20008010842 */
[--C-:B------:R-:W-:Y:S08]  /*9ef0*/  FFMA.FTZ R75, R120, UR4, -R65.reuse ;  /* 0x00000004784b7c23 */ /* 0x100ff00008010841 */
[----:B------:R1:W-:Y:S01]  /*9f00*/  MUFU.EX2 R240, R4 ;  /* 0x0000000400f07308 */ /* 0x0003e20000000800 */
[----:B----4-:R-:W-:Y:S09]  /*9f10*/  FMUL.FTZ R28, R2, R164 ;  /* 0x000000a4021c7220 */ /* 0x010ff20000410000 */
[----:B------:R-:W-:Y:S01]  /*9f20*/  MUFU.EX2 R75, R75 ;  /* 0x0000004b004b7308 */ /* 0x000fe20000000800 */
[--C-:B-1----:R-:W-:Y:S01]  /*9f30*/  FFMA.FTZ R4, R76, UR4, -R65.reuse ;  /* 0x000000044c047c23 */ /* 0x102fe20008010841 */
[--C-:B------:R-:W-:Y:S08]  /*9f40*/  FFMA.FTZ R76, R121, UR4, -R65.reuse ;  /* 0x00000004794c7c23 */ /* 0x100ff00008010841 */
[----:B------:R1:W-:Y:S10]  /*9f50*/  MUFU.EX2 R241, R4 ;  /* 0x0000000400f17308 */ /* 0x0003f40000000800 */
[----:B------:R-:W4:Y:S01]  /*9f60*/  MUFU.EX2 R76, R76 ;  /* 0x0000004c004c7308 */ /* 0x000f220000000800 */
[--C-:B-1----:R-:W-:Y:S01]  /*9f70*/  FFMA.FTZ R4, R77, UR4, -R65.reuse ;  /* 0x000000044d047c23 */ /* 0x102fe20008010841 */
[--C-:B------:R-:W-:Y:S08]  /*9f80*/  FFMA.FTZ R77, R122, UR4, -R66.reuse ;  /* 0x000000047a4d7c23 */ /* 0x100ff00008010842 */
[----:B------:R1:W-:Y:S01]  /*9f90*/  MUFU.EX2 R250, R4 ;  /* 0x0000000400fa7308 */ /* 0x0003e20000000800 */
[----:B----4-:R-:W-:Y:S09]  /*9fa0*/  F2FP.F16.F32.PACK_AB R164, R76, R75 ;  /* 0x0000004b4ca4723e */ /* 0x010ff200000000ff */
[----:B------:R-:W4:Y:S01]  /*9fb0*/  MUFU.EX2 R77, R77 ;  /* 0x0000004d004d7308 */ /* 0x000f220000000800 */
[--C-:B-1----:R-:W-:Y:S01]  /*9fc0*/  FFMA.FTZ R4, R79, UR4, -R66.reuse ;  /* 0x000000044f047c23 */ /* 0x102fe20008010842 */
[----:B------:R-:W-:Y:S08]  /*9fd0*/  FFMA.FTZ R79, R124, UR4, -R65 ;  /* 0x000000047c4f7c23 */ /* 0x000ff00008010841 */
[----:B------:R1:W-:Y:S01]  /*9fe0*/  MUFU.EX2 R248, R4 ;  /* 0x0000000400f87308 */ /* 0x0003e20000000800 */
[----:B----4-:R-:W-:Y:S09]  /*9ff0*/  F2FP.F16.F32.PACK_AB R165, R78, R77 ;  /* 0x0000004d4ea5723e */ /* 0x010ff200000000ff */
[----:B------:R-:W-:Y:S01]  /*a000*/  MUFU.EX2 R79, R79 ;  /* 0x0000004f004f7308 */ /* 0x000fe20000000800 */
[--C-:B-1----:R-:W-:Y:S09]  /*a010*/  FFMA.FTZ R4, R84, UR4, -R43.reuse ;  /* 0x0000000454047c23 */ /* 0x102ff2000801082b */
[----:B------:R1:W-:Y:S02]  /*a020*/  MUFU.EX2 R252, R4 ;  /* 0x0000000400fc7308 */ /* 0x0003e40000000800 */
[----:B-1----:R-:W-:Y:S08]  /*a030*/  FFMA.FTZ R4, R85, UR4, -R43 ;  /* 0x0000000455047c23 */ /* 0x002ff0000801082b */
[----:B------:R1:W4:Y:S02]  /*a040*/  MUFU.EX2 R81, R4 ;  /* 0x0000000400517308 */ /* 0x0003240000000800 */
[C---:B-1----:R-:W-:Y:S01]  /*a050*/  FMUL.FTZ R4, R37.reuse, R140 ;  /* 0x0000008c25047220 */ /* 0x042fe20000410000 */
[----:B----4-:R-:W-:Y:S07]  /*a060*/  MOV R151, R81 ;  /* 0x0000005100977202 */ /* 0x010fee0000000f00 */
[----:B------:R1:W-:Y:S01]  /*a070*/  MUFU.EX2 R140, R9 ;  /* 0x00000009008c7308 */ /* 0x0003e20000000800 */
[-C--:B------:R-:W-:Y:S05]  /*a080*/  HMMA.16816.F32 R4, R44, R24.reuse, R4 ;  /* 0x000000182c04723c */ /* 0x080fea0000001804 */
[C---:B-1----:R-:W-:Y:S04]  /*a090*/  FMUL.FTZ R9, R2.reuse, R137 ;  /* 0x0000008902097220 */ /* 0x042fe80000410000 */
[----:B------:R1:W-:Y:S03]  /*a0a0*/  MUFU.EX2 R137, R30 ;  /* 0x0000001e00897308 */ /* 0x0003e60000000800 */
[C---:B------:R-:W-:Y:S06]  /*a0b0*/  HMMA.16816.F32 R8, R48.reuse, R24, R8 ;  /* 0x000000183008723c */ /* 0x040fec0000001808 */
[-C--:B------:R-:W-:Y:S05]  /*a0c0*/  HMMA.16816.F32 R12, R48, R26.reuse, R12 ;  /* 0x0000001a300c723c */ /* 0x080fea000000180c */
[C---:B------:R-:W-:Y:S01]  /*a0d0*/  FMUL.FTZ R24, R2.reuse, R156 ;  /* 0x0000009c02187220 */ /* 0x040fe20000410000 */
[C---:B------:R-:W-:Y:S05]  /*a0e0*/  HMMA.16816.F32 R16, R44.reuse, R26, R16 ;  /* 0x0000001a2c10723c */ /* 0x040fea0000001810 */
[----:B------:R-:W-:Y:S01]  /*a0f0*/  FMUL.FTZ R25, R2, R157 ;  /* 0x0000009d02197220 */ /* 0x000fe20000410000 */
[-C--:B------:R-:W-:Y:S05]  /*a100*/  HMMA.16816.F32 R20, R44, R52.reuse, R20 ;  /* 0x000000342c14723c */ /* 0x080fea0000001814 */
[C---:B------:R-:W-:Y:S01]  /*a110*/  FMUL.FTZ R26, R0.reuse, R158 ;  /* 0x0000009e001a7220 */ /* 0x040fe20000410000 */
[C---:B------:R-:W-:Y:S01]  /*a120*/  FMUL.FTZ R27, R0.reuse, R159 ;  /* 0x0000009f001b7220 */ /* 0x040fe20000410000 */
[----:B-1----:R-:W-:Y:S06]  /*a130*/  FMUL.FTZ R30, R0, R166 ;  /* 0x000000a6001e7220 */ /* 0x002fec0000410000 */
[C---:B------:R-:W-:Y:S04]  /*a140*/  HMMA.16816.F32 R24, R48.reuse, R52, R24 ;  /* 0x000000343018723c */ /* 0x040fe80000001818 */
[----:B--2---:R-:W-:Y:S02]  /*a150*/  FFMA.FTZ R37, R37, R82, R133 ;  /* 0x0000005225257223 */ /* 0x004fe40000010085 */
[-C--:B------:R-:W-:Y:S05]  /*a160*/  HMMA.16816.F32 R28, R48, R54.reuse, R28 ;  /* 0x00000036301c723c */ /* 0x080fea000000181c */
[----:B------:R-:W-:Y:S01]  /*a170*/  FFMA.FTZ R52, R90, UR4, -R66 ;  /* 0x000000045a347c23 */ /* 0x000fe20008010842 */
[----:B------:R-:W-:Y:S03]  /*a180*/  HMMA.16816.F32 R32, R44, R54, R32 ;  /* 0x000000362c20723c */ /* 0x000fe60000001820 */
[----:B------:R1:W-:Y:S02]  /*a190*/  MUFU.EX2 R136, R52 ;  /* 0x0000003400887308 */ /* 0x0003e40000000800 */
[----:B------:R-:W-:Y:S01]  /*a1a0*/  F2FP.F16.F32.PACK_AB R48, R199, R179 ;  /* 0x000000b3c730723e */ /* 0x000fe200000000ff */
[----:B-----5:R-:W-:Y:S01]  /*a1b0*/  FFMA.FTZ R36, R36, R147, R131 ;  /* 0x0000009324247223 */ /* 0x020fe20000010083 */
[----:B------:R-:W-:Y:S01]  /*a1c0*/  F2FP.F16.F32.PACK_AB R49, R183, R178 ;  /* 0x000000b2b731723e */ /* 0x000fe200000000ff */
[----:B---3--:R-:W-:Y:S03]  /*a1d0*/  FFMA.FTZ R2, R2, R146, R127 ;  /* 0x0000009202027223 */ /* 0x008fe6000001007f */
[----:B------:R-:W-:Y:S01]  /*a1e0*/  F2FP.F16.F32.PACK_AB R50, R209, R201 ;  /* 0x000000c9d132723e */ /* 0x000fe200000000ff */
[----:B------:R-:W-:Y:S01]  /*a1f0*/  FFMA.FTZ R0, R0, R145, R126 ;  /* 0x0000009100007223 */ /* 0x000fe2000001007e */
[----:B------:R-:W-:Y:S01]  /*a200*/  F2FP.F16.F32.PACK_AB R51, R206, R198 ;  /* 0x000000c6ce33723e */ /* 0x000fe200000000ff */
[----:B------:R-:W-:Y:S01]  /*a210*/  FADD.FTZ R2, R132, R2 ;  /* 0x0000000284027221 */ /* 0x000fe20000010000 */
[----:B------:R-:W-:Y:S01]  /*a220*/  F2FP.F16.F32.PACK_AB R44, R171, R169 ;  /* 0x000000a9ab2c723e */ /* 0x000fe200000000ff */
[----:B------:R-:W-:Y:S01]  /*a230*/  FADD.FTZ R0, R173, R0 ;  /* 0x00000000ad007221 */ /* 0x000fe20000010000 */
[----:B------:R-:W-:Y:S01]  /*a240*/  F2FP.F16.F32.PACK_AB R45, R170, R168 ;  /* 0x000000a8aa2d723e */ /* 0x000fe200000000ff */
[----:B------:R-:W-:Y:S01]  /*a250*/  FADD.FTZ R41, R174, R2 ;  /* 0x00000002ae297221 */ /* 0x000fe20000010000 */
[----:B------:R-:W-:Y:S01]  /*a260*/  F2FP.F16.F32.PACK_AB R46, R203, R176 ;  /* 0x000000b0cb2e723e */ /* 0x000fe200000000ff */
[-C--:B------:R-:W-:Y:S05]  /*a270*/  HMMA.16816.F32 R4, R48, R56.reuse, R4 ;  /* 0x000000383004723c */ /* 0x080fea0000001804 */
[----:B-1----:R-:W-:Y:S01]  /*a280*/  FFMA.FTZ R52, R91, UR4, -R66 ;  /* 0x000000045b347c23 */ /* 0x002fe20008010842 */
[----:B------:R-:W-:Y:S01]  /*a290*/  F2FP.F16.F32.PACK_AB R47, R217, R177 ;  /* 0x000000b1d92f723e */ /* 0x000fe200000000ff */
[----:B------:R-:W-:Y:S01]  /*a2a0*/  FADD.FTZ R2, R175, R0 ;  /* 0x00000000af027221 */ /* 0x000fe20000010000 */
[----:B------:R-:W-:Y:S01]  /*a2b0*/  FADD.FTZ R0, R182, R41 ;  /* 0x00000029b6007221 */ /* 0x000fe20000010000 */
[----:B------:R1:W-:Y:S02]  /*a2c0*/  MUFU.EX2 R148, R52 ;  /* 0x0000003400947308 */ /* 0x0003e40000000800 */
[----:B------:R-:W-:Y:S01]  /*a2d0*/  FADD.FTZ R2, R180, R2 ;  /* 0x00000002b4027221 */ /* 0x000fe20000010000 */
[----:B------:R-:W-:Y:S01]  /*a2e0*/  FADD.FTZ R41, R169, R0 ;  /* 0x00000000a9297221 */ /* 0x000fe20000010000 */
[C---:B------:R-:W-:Y:S04]  /*a2f0*/  HMMA.16816.F32 R8, R44.reuse, R56, R8 ;  /* 0x000000382c08723c */ /* 0x040fe80000001808 */
[----:B------:R-:W-:Y:S01]  /*a300*/  FADD.FTZ R0, R168, R2 ;  /* 0x00000002a8007221 */ /* 0x000fe20000010000 */
[----:B------:R-:W-:Y:S01]  /*a310*/  FADD.FTZ R2, R171, R41 ;  /* 0x00000029ab027221 */ /* 0x000fe20000010000 */
[-C--:B------:R-:W-:Y:S05]  /*a320*/  HMMA.16816.F32 R12, R44, R58.reuse, R12 ;  /* 0x0000003a2c0c723c */ /* 0x080fea000000180c */
[--C-:B------:R-:W-:Y:S01]  /*a330*/  FFMA.FTZ R56, R93, UR4, -R65.reuse ;  /* 0x000000045d387c23 */ /* 0x100fe20008010841 */
[C---:B------:R-:W-:Y:S03]  /*a340*/  HMMA.16816.F32 R16, R48.reuse, R58, R16 ;  /* 0x0000003a3010723c */ /* 0x040fe60000001810 */
[----:B------:R2:W-:Y:S02]  /*a350*/  MUFU.EX2 R98, R56 ;  /* 0x0000003800627308 */ /* 0x0005e40000000800 */
[----:B-1----:R-:W-:Y:S01]  /*a360*/  FFMA.FTZ R52, R92, UR4, -R65 ;  /* 0x000000045c347c23 */ /* 0x002fe20008010841 */
[-C--:B------:R-:W-:Y:S07]  /*a370*/  HMMA.16816.F32 R20, R48, R60.reuse, R20 ;  /* 0x0000003c3014723c */ /* 0x080fee0000001814 */
[----:B------:R1:W-:Y:S01]  /*a380*/  MUFU.EX2 R99, R52 ;  /* 0x0000003400637308 */ /* 0x0003e20000000800 */
[C---:B------:R-:W-:Y:S04]  /*a390*/  HMMA.16816.F32 R24, R44.reuse, R60, R24 ;  /* 0x0000003c2c18723c */ /* 0x040fe80000001818 */
[----:B------:R-:W-:Y:S02]  /*a3a0*/  FADD.FTZ R2, R176, R2 ;  /* 0x00000002b0027221 */ /* 0x000fe40000010000 */
[-C--:B------:R-:W-:Y:S05]  /*a3b0*/  HMMA.16816.F32 R28, R44, R62.reuse, R28 ;  /* 0x0000003e2c1c723c */ /* 0x080fea000000181c */
[----:B--2---:R-:W-:Y:S01]  /*a3c0*/  FFMA.FTZ R56, R94, UR4, -R66 ;  /* 0x000000045e387c23 */ /* 0x004fe20008010842 */
[----:B------:R-:W-:Y:S03]  /*a3d0*/  HMMA.16816.F32 R32, R48, R62, R32 ;  /* 0x0000003e3020723c */ /* 0x000fe60000001820 */
[----:B------:R2:W-:Y:S01]  /*a3e0*/  MUFU.EX2 R97, R56 ;  /* 0x0000003800617308 */ /* 0x0005e20000000800 */
[----:B-1----:R-:W1:Y:S01]  /*a3f0*/  LDSM.16.MT88.4 R52, [R184+0x4800] ;  /* 0x00480000b834783b */ /* 0x002e620000004200 */
[----:B------:R-:W-:Y:S01]  /*a400*/  F2FP.F16.F32.PACK_AB R44, R227, R214 ;  /* 0x000000d6e32c723e */ /* 0x000fe200000000ff */
[----:B------:R-:W-:Y:S01]  /*a410*/  FFMA.FTZ R60, R101, UR4, -R43 ;  /* 0x00000004653c7c23 */ /* 0x000fe2000801082b */
[----:B------:R-:W-:Y:S01]  /*a420*/  F2FP.F16.F32.PACK_AB R45, R224, R210 ;  /* 0x000000d2e02d723e */ /* 0x000fe200000000ff */
[----:B------:R-:W-:Y:S03]  /*a430*/  FADD.FTZ R2, R203, R2 ;  /* 0x00000002cb027221 */ /* 0x000fe60000010000 */
[----:B------:R-:W-:Y:S02]  /*a440*/  F2FP.F16.F32.PACK_AB R46, R233, R228 ;  /* 0x000000e4e92e723e */ /* 0x000fe400000000ff */
[----:B------:R3:W-:Y:S01]  /*a450*/  MUFU.EX2 R94, R60 ;  /* 0x0000003c005e7308 */ /* 0x0007e20000000800 */
[----:B------:R-:W-:Y:S01]  /*a460*/  F2FP.F16.F32.PACK_AB R47, R230, R226 ;  /* 0x000000e2e62f723e */ /* 0x000fe200000000ff */
[----:B------:R-:W-:Y:S01]  /*a470*/  FADD.FTZ R41, R202, R2 ;  /* 0x00000002ca297221 */ /* 0x000fe20000010000 */
[----:B------:R-:W-:Y:S01]  /*a480*/  F2FP.F16.F32.PACK_AB R48, R219, R202 ;  /* 0x000000cadb30723e */ /* 0x000fe200000000ff */
[----:B------:R-:W-:Y:S01]  /*a490*/  FADD.FTZ R0, R170, R0 ;  /* 0x00000000aa007221 */ /* 0x000fe20000010000 */
[----:B------:R-:W-:Y:S01]  /*a4a0*/  F2FP.F16.F32.PACK_AB R49, R212, R205 ;  /* 0x000000cdd431723e */ /* 0x000fe200000000ff */
[----:B------:R-:W-:Y:S01]  /*a4b0*/  FADD.FTZ R36, R134, R36 ;  /* 0x0000002486247221 */ /* 0x000fe20000010000 */
[----:B------:R-:W-:Y:S01]  /*a4c0*/  F2FP.F16.F32.PACK_AB R50, R221, R213 ;  /* 0x000000d5dd32723e */ /* 0x000fe200000000ff */
[----:B--2---:R-:W-:Y:S01]  /*a4d0*/  FFMA.FTZ R56, R95, UR4, -R66 ;  /* 0x000000045f387c23 */ /* 0x004fe20008010842 */
[----:B------:R-:W-:Y:S01]  /*a4e0*/  F2FP.F16.F32.PACK_AB R51, R223, R218 ;  /* 0x000000dadf33723e */ /* 0x000fe200000000ff */
[----:B------:R-:W-:Y:S01]  /*a4f0*/  FADD.FTZ R0, R177, R0 ;  /* 0x00000000b1007221 */ /* 0x000fe20000010000 */
[----:B------:R-:W-:Y:S01]  /*a500*/  FADD.FTZ R36, R181, R36 ;  /* 0x00000024b5247221 */ /* 0x000fe20000010000 */
[----:B------:R2:W-:Y:S01]  /*a510*/  MUFU.EX2 R96, R56 ;  /* 0x0000003800607308 */ /* 0x0005e20000000800 */
[----:B------:R-:W-:Y:S01]  /*a520*/  FADD.FTZ R37, R172, R37 ;  /* 0x00000025ac257221 */ /* 0x000fe20000010000 */
[----:B------:R-:W-:Y:S01]  /*a530*/  FADD.FTZ R0, R217, R0 ;  /* 0x00000000d9007221 */ /* 0x000fe20000010000 */
[----:B------:R-:W-:Y:S01]  /*a540*/  FADD.FTZ R36, R204, R36 ;  /* 0x00000024cc247221 */ /* 0x000fe20000010000 */
[----:B------:R-:W-:Y:S01]  /*a550*/  MOV R134, R3 ;  /* 0x0000000300867202 */ /* 0x000fe20000000f00 */
[----:B---3--:R-:W-:Y:S01]  /*a560*/  FFMA.FTZ R60, R102, UR4, -R64 ;  /* 0x00000004663c7c23 */ /* 0x008fe20008010840 */
[----:B------:R-:W-:Y:S01]  /*a570*/  FADD.FTZ R2, R205, R0 ;  /* 0x00000000cd027221 */ /* 0x000fe20000010000 */
[----:B------:R-:W-:Y:S01]  /*a580*/  FADD.FTZ R0, R219, R41 ;  /* 0x00000029db007221 */ /* 0x000fe20000010000 */
[----:B------:R-:W-:Y:S02]  /*a590*/  FADD.FTZ R36, R178, R36 ;  /* 0x00000024b2247221 */ /* 0x000fe40000010000 */
[----:B------:R3:W-:Y:S01]  /*a5a0*/  MUFU.EX2 R93, R60 ;  /* 0x0000003c005d7308 */ /* 0x0007e20000000800 */
[----:B------:R-:W-:Y:S01]  /*a5b0*/  FADD.FTZ R2, R212, R2 ;  /* 0x00000002d4027221 */ /* 0x000fe20000010000 */
[----:B------:R-:W-:Y:S01]  /*a5c0*/  FADD.FTZ R41, R213, R0 ;  /* 0x00000000d5297221 */ /* 0x000fe20000010000 */
[----:B------:R-:W-:Y:S01]  /*a5d0*/  FADD.FTZ R36, R183, R36 ;  /* 0x00000024b7247221 */ /* 0x000fe20000010000 */
[----:B------:R-:W-:Y:S01]  /*a5e0*/  FADD.FTZ R37, R197, R37 ;  /* 0x00000025c5257221 */ /* 0x000fe20000010000 */
[----:B------:R-:W-:Y:S01]  /*a5f0*/  FADD.FTZ R0, R218, R2 ;  /* 0x00000002da007221 */ /* 0x000fe20000010000 */
[----:B------:R-:W-:Y:S01]  /*a600*/  FADD.FTZ R2, R221, R41 ;  /* 0x00000029dd027221 */ /* 0x000fe20000010000 */
[----:B------:R-:W-:Y:S01]  /*a610*/  FADD.FTZ R36, R198, R36 ;  /* 0x00000024c6247221 */ /* 0x000fe20000010000 */
[----:B--2---:R-:W-:Y:S01]  /*a620*/  FFMA.FTZ R56, R100, UR4, -R43 ;  /* 0x0000000464387c23 */ /* 0x004fe2000801082b */
[----:B------:R-:W-:Y:S01]  /*a630*/  FADD.FTZ R37, R211, R37 ;  /* 0x00000025d3257221 */ /* 0x000fe20000010000 */
[----:B------:R-:W-:Y:S01]  /*a640*/  FADD.FTZ R2, R207, R2 ;  /* 0x00000002cf027221 */ /* 0x000fe20000010000 */
[-C--:B-1----:R-:W-:Y:S01]  /*a650*/  HMMA.16816.F32 R4, R44, R52.reuse, R4 ;  /* 0x000000342c04723c */ /* 0x082fe20000001804 */
[----:B------:R1:W-:Y:S04]  /*a660*/  MUFU.EX2 R95, R56 ;  /* 0x00000038005f7308 */ /* 0x0003e80000000800 */
[----:B------:R-:W-:Y:S01]  /*a670*/  FADD.FTZ R41, R225, R2 ;  /* 0x00000002e1297221 */ /* 0x000fe20000010000 */
[C---:B------:R-:W-:Y:S05]  /*a680*/  HMMA.16816.F32 R8, R48.reuse, R52, R8 ;  /* 0x000000343008723c */ /* 0x040fea0000001808 */
[----:B---3--:R-:W-:Y:S01]  /*a690*/  FFMA.FTZ R60, R103, UR4, -R64 ;  /* 0x00000004673c7c23 */ /* 0x008fe20008010840 */
[-C--:B------:R-:W-:Y:S03]  /*a6a0*/  HMMA.16816.F32 R12, R48, R54.reuse, R12 ;  /* 0x00000036300c723c */ /* 0x080fe6000000180c */
[----:B------:R2:W-:Y:S02]  /*a6b0*/  MUFU.EX2 R91, R60 ;  /* 0x0000003c005b7308 */ /* 0x0005e40000000800 */
[----:B------:R-:W-:Y:S01]  /*a6c0*/  FFMA.FTZ R52, R112, UR4, -R43 ;  /* 0x0000000470347c23 */ /* 0x000fe2000801082b */
[C---:B------:R-:W-:Y:S01]  /*a6d0*/  HMMA.16816.F32 R16, R44.reuse, R54, R16 ;  /* 0x000000362c10723c */ /* 0x040fe20000001810 */
[----:B-1----:R-:W1:Y:S06]  /*a6e0*/  LDSM.16.MT88.4 R56, [R185+0x4800] ;  /* 0x00480000b938783b */ /* 0x002e6c0000004200 */
[----:B------:R3:W-:Y:S01]  /*a6f0*/  MUFU.EX2 R90, R52 ;  /* 0x00000034005a7308 */ /* 0x0007e20000000800 */
[----:B------:R-:W-:Y:S03]  /*a700*/  FADD.FTZ R36, R206, R36 ;  /* 0x00000024ce247221 */ /* 0x000fe60000010000 */
[----:B------:R-:W-:Y:S01]  /*a710*/  FADD.FTZ R37, R179, R37 ;  /* 0x00000025b3257221 */ /* 0x000fe20000010000 */
[----:B------:R-:W-:Y:S01]  /*a720*/  FADD.FTZ R41, R237, R41 ;  /* 0x00000029ed297221 */ /* 0x000fe20000010000 */
[----:B------:R-:W-:Y:S02]  /*a730*/  FADD.FTZ R36, R210, R36 ;  /* 0x00000024d2247221 */ /* 0x000fe40000010000 */
[----:B------:R-:W-:Y:S01]  /*a740*/  FADD.FTZ R37, R199, R37 ;  /* 0x00000025c7257221 */ /* 0x000fe20000010000 */
[----:B------:R-:W-:Y:S01]  /*a750*/  FADD.FTZ R0, R223, R0 ;  /* 0x00000000df007221 */ /* 0x000fe20000010000 */
[----:B--2---:R-:W2:Y:S01]  /*a760*/  LDSM.16.MT88.4 R60, [R184+0x4c00] ;  /* 0x004c0000b83c783b */ /* 0x004ea20000004200 */
[----:B------:R-:W-:Y:S01]  /*a770*/  FADD.FTZ R36, R224, R36 ;  /* 0x00000024e0247221 */ /* 0x000fe20000010000 */
[----:B------:R-:W-:Y:S01]  /*a780*/  FADD.FTZ R37, R201, R37 ;  /* 0x00000025c9257221 */ /* 0x000fe20000010000 */
[----:B------:R-:W-:Y:S01]  /*a790*/  FADD.FTZ R0, R208, R0 ;  /* 0x00000000d0007221 */ /* 0x000fe20000010000 */
[----:B------:R-:W-:Y:S01]  /*a7a0*/  MOV R132, R39 ;  /* 0x0000002700847202 */ /* 0x000fe20000000f00 */
[----:B------:R-:W-:Y:S01]  /*a7b0*/  FADD.FTZ R36, R226, R36 ;  /* 0x00000024e2247221 */ /* 0x000fe20000010000 */
[----:B------:R-:W-:Y:S01]  /*a7c0*/  FADD.FTZ R37, R209, R37 ;  /* 0x00000025d1257221 */ /* 0x000fe20000010000 */
[----:B------:R-:W-:Y:S01]  /*a7d0*/  FADD.FTZ R0, R236, R0 ;  /* 0x00000000ec007221 */ /* 0x000fe20000010000 */
[--C-:B---3--:R-:W-:Y:S01]  /*a7e0*/  FFMA.FTZ R52, R113, UR4, -R43.reuse ;  /* 0x0000000471347c23 */ /* 0x108fe2000801082b */
[----:B------:R-:W-:Y:S01]  /*a7f0*/  FFMA.FTZ R43, R129, UR4, -R43 ;  /* 0x00000004812b7c23 */ /* 0x000fe2000801082b */
[----:B------:R-:W-:Y:S01]  /*a800*/  FADD.FTZ R36, R230, R36 ;  /* 0x00000024e6247221 */ /* 0x000fe20000010000 */
[----:B------:R-:W-:Y:S01]  /*a810*/  FADD.FTZ R37, R214, R37 ;  /* 0x00000025d6257221 */ /* 0x000fe20000010000 */
[----:B------:R3:W-:Y:S01]  /*a820*/  MUFU.EX2 R92, R52 ;  /* 0x00000034005c7308 */ /* 0x0007e20000000800 */
[----:B------:R-:W-:Y:S01]  /*a830*/  MOV R133, R38 ;  /* 0x0000002600857202 */ /* 0x000fe20000000f00 */
[----:B------:R-:W-:Y:S01]  /*a840*/  FADD.FTZ R36, R220, R36 ;  /* 0x00000024dc247221 */ /* 0x000fe20000010000 */
[----:B------:R-:W-:Y:S03]  /*a850*/  FADD.FTZ R37, R227, R37 ;  /* 0x00000025e3257221 */ /* 0x000fe60000010000 */
[----:B------:R-:W-:Y:S01]  /*a860*/  FADD.FTZ R36, R229, R36 ;  /* 0x00000024e5247221 */ /* 0x000fe20000010000 */
[----:B------:R-:W-:Y:S04]  /*a870*/  FADD.FTZ R37, R228, R37 ;  /* 0x00000025e4257221 */ /* 0x000fe80000010000 */
[----:B------:R-:W-:Y:S01]  /*a880*/  FADD.FTZ R37, R233, R37 ;  /* 0x00000025e9257221 */ /* 0x000fe20000010000 */
[-C--:B-1----:R-:W-:Y:S03]  /*a890*/  HMMA.16816.F32 R20, R44, R56.reuse, R20 ;  /* 0x000000382c14723c */ /* 0x082fe60000001814 */
[--C-:B---3--:R-:W-:Y:S01]  /*a8a0*/  FFMA.FTZ R52, R114, UR4, -R64.reuse ;  /* 0x0000000472347c23 */ /* 0x108fe20008010840 */
[----:B------:R-:W-:Y:S02]  /*a8b0*/  FADD.FTZ R37, R222, R37 ;  /* 0x00000025de257221 */ /* 0x000fe40000010000 */
[C---:B------:R-:W-:Y:S01]  /*a8c0*/  HMMA.16816.F32 R24, R48.reuse, R56, R24 ;  /* 0x000000383018723c */ /* 0x040fe20000001818 */
[----:B------:R1:W-:Y:S04]  /*a8d0*/  MUFU.EX2 R88, R52 ;  /* 0x0000003400587308 */ /* 0x0003e80000000800 */
[----:B------:R-:W-:Y:S01]  /*a8e0*/  FADD.FTZ R37, R231, R37 ;  /* 0x00000025e7257221 */ /* 0x000fe20000010000 */
[-C--:B------:R-:W-:Y:S05]  /*a8f0*/  HMMA.16816.F32 R28, R48, R58.reuse, R28 ;  /* 0x0000003a301c723c */ /* 0x080fea000000181c */
[----:B------:R-:W-:Y:S01]  /*a900*/  FFMA.FTZ R56, R105, UR4, -R65 ;  /* 0x0000000469387c23 */ /* 0x000fe20008010841 */
[----:B------:R-:W-:Y:S03]  /*a910*/  HMMA.16816.F32 R32, R44, R58, R32 ;  /* 0x0000003a2c20723c */ /* 0x000fe60000001820 */
[----:B------:R3:W-:Y:S02]  /*a920*/  MUFU.EX2 R86, R56 ;  /* 0x0000003800567308 */ /* 0x0007e40000000800 */
[----:B------:R-:W-:Y:S01]  /*a930*/  F2FP.F16.F32.PACK_AB R50, R144, R247 ;  /* 0x000000f79032723e */ /* 0x000fe200000000ff */
[----:B-1----:R-:W-:Y:S01]  /*a940*/  FFMA.FTZ R52, R115, UR4, -R64 ;  /* 0x0000000473347c23 */ /* 0x002fe20008010840 */
[----:B------:R-:W-:Y:S01]  /*a950*/  F2FP.F16.F32.PACK_AB R48, R231, R222 ;  /* 0x000000dee730723e */ /* 0x000fe200000000ff */
[----:B------:R-:W-:Y:S05]  /*a960*/  FADD.FTZ R2, R247, R37 ;  /* 0x00000025f7027221 */ /* 0x000fea0000010000 */
[----:B------:R1:W-:Y:S01]  /*a970*/  MUFU.EX2 R89, R52 ;  /* 0x0000003400597308 */ /* 0x0003e20000000800 */
[----:B------:R-:W-:Y:S01]  /*a980*/  F2FP.F16.F32.PACK_AB R49, R229, R220 ;  /* 0x000000dce531723e */ /* 0x000fe200000000ff */
[----:B------:R-:W-:Y:S01]  /*a990*/  FADD.FTZ R37, R244, R36 ;  /* 0x00000024f4257221 */ /* 0x000fe20000010000 */
[----:B------:R-:W-:Y:S01]  /*a9a0*/  F2FP.F16.F32.PACK_AB R51, R155, R244 ;  /* 0x000000f49b33723e */ /* 0x000fe200000000ff */
[----:B------:R-:W-:Y:S01]  /*a9b0*/  FADD.FTZ R36, R144, R2 ;  /* 0x0000000290247221 */ /* 0x000fe20000010000 */
[----:B------:R-:W-:Y:S01]  /*a9c0*/  F2FP.F16.F32.PACK_AB R44, R225, R207 ;  /* 0x000000cfe12c723e */ /* 0x000fe200000000ff */
[----:B------:R-:W-:Y:S01]  /*a9d0*/  LDSM.16.MT88.4 R144, [R184+0x5c00] ;  /* 0x005c0000b890783b */ /* 0x000fe20000004200 */
[----:B------:R-:W-:Y:S01]  /*a9e0*/  F2FP.F16.F32.PACK_AB R45, R236, R208 ;  /* 0x000000d0ec2d723e */ /* 0x000fe200000000ff */
[----:B------:R-:W-:Y:S01]  /*a9f0*/  FFMA.FTZ R64, R67, UR4, -R64 ;  /* 0x0000000443407c23 */ /* 0x000fe20008010840 */
[----:B------:R-:W-:Y:S01]  /*aa00*/  F2FP.F16.F32.PACK_AB R46, R243, R237 ;  /* 0x000000edf32e723e */ /* 0x000fe200000000ff */
[-C--:B--2---:R-:W-:Y:S04]  /*aa10*/  HMMA.16816.F32 R4, R48, R60.reuse, R4 ;  /* 0x0000003c3004723c */ /* 0x084fe80000001804 */
[----:B------:R-:W2:Y:S01]  /*aa20*/  MUFU.EX2 R64, R64 ;  /* 0x0000004000407308 */ /* 0x000ea20000000800 */
[----:B------:R-:W-:Y:S01]  /*aa30*/  F2FP.F16.F32.PACK_AB R47, R246, R232 ;  /* 0x000000e8f62f723e */ /* 0x000fe200000000ff */
[--C-:B---3--:R-:W-:Y:S01]  /*aa40*/  FFMA.FTZ R56, R106, UR4, -R66.reuse ;  /* 0x000000046a387c23 */ /* 0x108fe20008010842 */
[----:B-1----:R-:W-:Y:S01]  /*aa50*/  FFMA.FTZ R52, R104, UR4, -R65 ;  /* 0x0000000468347c23 */ /* 0x002fe20008010841 */
[--C-:B------:R-:W-:Y:S03]  /*aa60*/  FFMA.FTZ R67, R110, UR4, -R66.reuse ;  /* 0x000000046e437c23 */ /* 0x100fe60008010842 */
[----:B------:R-:W-:Y:S01]  /*aa70*/  FADD.FTZ R2, R155, R37 ;  /* 0x000000259b027221 */ /* 0x000fe20000010000 */
[C---:B------:R-:W-:Y:S02]  /*aa80*/  HMMA.16816.F32 R8, R44.reuse, R60, R8 ;  /* 0x0000003c2c08723c */ /* 0x040fe40000001808 */
[----:B------:R1:W-:Y:S04]  /*aa90*/  MUFU.EX2 R87, R52 ;  /* 0x0000003400577308 */ /* 0x0003e80000000800 */
[-C--:B------:R-:W-:Y:S06]  /*aaa0*/  HMMA.16816.F32 R12, R44, R62.reuse, R12 ;  /* 0x0000003e2c0c723c */ /* 0x080fec000000180c */
[----:B------:R3:W-:Y:S01]  /*aab0*/  MUFU.EX2 R85, R56 ;  /* 0x0000003800557308 */ /* 0x0007e20000000800 */
[--C-:B------:R-:W-:Y:S01]  /*aac0*/  FFMA.FTZ R60, R107, UR4, -R66.reuse ;  /* 0x000000046b3c7c23 */ /* 0x100fe20008010842 */
[C---:B------:R-:W-:Y:S08]  /*aad0*/  HMMA.16816.F32 R16, R48.reuse, R62, R16 ;  /* 0x0000003e3010723c */ /* 0x040ff00000001810 */
[----:B------:R4:W-:Y:S01]  /*aae0*/  MUFU.EX2 R84, R60 ;  /* 0x0000003c00547308 */ /* 0x0009e20000000800 */
[----:B-1----:R-:W1:Y:S02]  /*aaf0*/  LDSM.16.MT88.4 R52, [R185+0x4c00] ;  /* 0x004c0000b934783b */ /* 0x002e640000004200 */
[----:B------:R-:W-:Y:S01]  /*ab00*/  FFMA.FTZ R61, R108, UR4, -R65 ;  /* 0x000000046c3d7c23 */ /* 0x000fe20008010841 */
[----:B------:R-:W-:Y:S01]  /*ab10*/  FFMA.FTZ R66, R42, UR4, -R66 ;  /* 0x000000042a427c23 */ /* 0x000fe20008010842 */
[----:B--2---:R-:W-:Y:S01]  /*ab20*/  F2FP.F16.F32.PACK_AB R163, R64, R74 ;  /* 0x0000004a40a3723e */ /* 0x004fe200000000ff */
[----:B------:R-:W-:Y:S04]  /*ab30*/  FADD.FTZ R42, R232, R0 ;  /* 0x00000000e82a7221 */ /* 0x000fe80000010000 */
[----:B------:R-:W-:Y:S01]  /*ab40*/  MUFU.EX2 R83, R61 ;  /* 0x0000003d00537308 */ /* 0x000fe20000000800 */
[----:B---3--:R-:W2:Y:S01]  /*ab50*/  LDSM.16.MT88.4 R56, [R184+0x5000] ;  /* 0x00500000b838783b */ /* 0x008ea20000004200 */
[----:B------:R-:W-:Y:S01]  /*ab60*/  FADD.FTZ R0, R243, R41 ;  /* 0x00000029f3007221 */ /* 0x000fe20000010000 */
[----:B------:R-:W-:Y:S01]  /*ab70*/  FADD.FTZ R41, R242, R2 ;  /* 0x00000002f2297221 */ /* 0x000fe20000010000 */
[----:B------:R-:W-:Y:S01]  /*ab80*/  FADD.FTZ R37, R246, R42 ;  /* 0x0000002af6257221 */ /* 0x000fe20000010000 */
[----:B------:R-:W-:Y:S01]  /*ab90*/  FADD.FTZ R42, R245, R36 ;  /* 0x00000024f52a7221 */ /* 0x000fe20000010000 */
[----:B------:R-:W-:Y:S04]  /*aba0*/  FADD.FTZ R36, R234, R0 ;  /* 0x00000000ea247221 */ /* 0x000fe80000010000 */
[----:B------:R-:W-:Y:S01]  /*abb0*/  MUFU.EX2 R66, R66 ;  /* 0x0000004200427308 */ /* 0x000fe20000000800 */
[--C-:B----4-:R-:W-:Y:S01]  /*abc0*/  FFMA.FTZ R60, R109, UR4, -R65.reuse ;  /* 0x000000046d3c7c23 */ /* 0x110fe20008010841 */
[----:B------:R-:W-:Y:S01]  /*abd0*/  FFMA.FTZ R65, R125, UR4, -R65 ;  /* 0x000000047d417c23 */ /* 0x000fe20008010841 */
[----:B------:R-:W-:Y:S01]  /*abe0*/  FADD.FTZ R2, R154, R42 ;  /* 0x0000002a9a027221 */ /* 0x000fe20000010000 */
[----:B------:R-:W-:Y:S01]  /*abf0*/  FADD.FTZ R36, R239, R36 ;  /* 0x00000024ef247221 */ /* 0x000fe20000010000 */
[----:B------:R-:W-:Y:S01]  /*ac00*/  FADD.FTZ R0, R235, R37 ;  /* 0x00000025eb007221 */ /* 0x000fe20000010000 */
[----:B------:R-:W-:Y:S01]  /*ac10*/  FADD.FTZ R37, R249, R41 ;  /* 0x00000029f9257221 */ /* 0x000fe20000010000 */
[----:B------:R-:W-:Y:S03]  /*ac20*/  FADD.FTZ R2, R143, R2 ;  /* 0x000000028f027221 */ /* 0x000fe60000010000 */
[----:B------:R3:W-:Y:S01]  /*ac30*/  MUFU.EX2 R82, R60 ;  /* 0x0000003c00527308 */ /* 0x0007e20000000800 */
[----:B------:R-:W-:Y:S01]  /*ac40*/  FADD.FTZ R36, R241, R36 ;  /* 0x00000024f1247221 */ /* 0x000fe20000010000 */
[----:B------:R-:W-:Y:S01]  /*ac50*/  FADD.FTZ R37, R251, R37 ;  /* 0x00000025fb257221 */ /* 0x000fe20000010000 */
[----:B------:R-:W-:Y:S01]  /*ac60*/  FADD.FTZ R2, R142, R2 ;  /* 0x000000028e027221 */ /* 0x000fe20000010000 */
[----:B------:R-:W-:Y:S02]  /*ac70*/  FADD.FTZ R0, R240, R0 ;  /* 0x00000000f0007221 */ /* 0x000fe40000010000 */
[----:B------:R-:W-:Y:S01]  /*ac80*/  FADD.FTZ R37, R141, R37 ;  /* 0x000000258d257221 */ /* 0x000fe20000010000 */
[----:B------:R-:W-:Y:S03]  /*ac90*/  FADD.FTZ R41, R252, R2 ;  /* 0x00000002fc297221 */ /* 0x000fe60000010000 */
[----:B------:R-:W4:Y:S01]  /*aca0*/  MUFU.EX2 R65, R65 ;  /* 0x0000004100417308 */ /* 0x000f220000000800 */
[----:B------:R-:W-:Y:S04]  /*acb0*/  FADD.FTZ R0, R238, R0 ;  /* 0x00000000ee007221 */ /* 0x000fe80000010000 */
[----:B------:R-:W-:Y:S05]  /*acc0*/  FADD.FTZ R42, R248, R0 ;  /* 0x00000000f82a7221 */ /* 0x000fea0000010000 */
[----:B------:R-:W-:Y:S01]  /*acd0*/  MUFU.EX2 R81, R67 ;  /* 0x0000004300517308 */ /* 0x000fe20000000800 */
[-C--:B-1----:R-:W-:Y:S01]  /*ace0*/  HMMA.16816.F32 R20, R48, R52.reuse, R20 ;  /* 0x000000343014723c */ /* 0x082fe20000001814 */
[----:B---3--:R-:W1:Y:S02]  /*acf0*/  LDSM.16.MT88.4 R60, [R185+0x5000] ;  /* 0x00500000b93c783b */ /* 0x008e640000004200 */
[----:B------:R-:W-:Y:S03]  /*ad00*/  FADD.FTZ R2, R136, R42 ;  /* 0x0000002a88027221 */ /* 0x000fe60000010000 */
[C---:B------:R-:W-:Y:S03]  /*ad10*/  HMMA.16816.F32 R24, R44.reuse, R52, R24 ;  /* 0x000000342c18723c */ /* 0x040fe60000001818 */
[----:B------:R3:W5:Y:S02]  /*ad20*/  MUFU.EX2 R67, R43 ;  /* 0x0000002b00437308 */ /* 0x0007640000000800 */
[----:B----4-:R-:W-:Y:S01]  /*ad30*/  F2FP.F16.F32.PACK_AB R166, R65, R79 ;  /* 0x0000004f41a6723e */ /* 0x010fe200000000ff */
[-C--:B------:R-:W-:Y:S06]  /*ad40*/  HMMA.16816.F32 R28, R44, R54.reuse, R28 ;  /* 0x000000362c1c723c */ /* 0x080fec000000181c */
[----:B------:R-:W-:Y:S01]  /*ad50*/  HMMA.16816.F32 R32, R48, R54, R32 ;  /* 0x000000363020723c */ /* 0x000fe20000001820 */
[----:B------:R-:W4:Y:S04]  /*ad60*/  LDSM.16.MT88.4 R52, [R184+0x5400] ;  /* 0x00540000b834783b */ /* 0x000f280000004200 */
[----:B------:R-:W-:Y:S01]  /*ad70*/  F2FP.F16.F32.PACK_AB R44, R154, R245 ;  /* 0x000000f59a2c723e */ /* 0x000fe200000000ff */
[----:B---3--:R-:W-:Y:S01]  /*ad80*/  FADD.FTZ R43, R250, R36 ;  /* 0x00000024fa2b7221 */ /* 0x008fe20000010000 */
[----:B------:R-:W-:Y:S01]  /*ad90*/  F2FP.F16.F32.PACK_AB R45, R249, R242 ;  /* 0x000000f2f92d723e */ /* 0x000fe200000000ff */
[----:B------:R-:W-:Y:S03]  /*ada0*/  FADD.FTZ R36, R140, R37 ;  /* 0x000000258c247221 */ /* 0x000fe60000010000 */
[----:B------:R-:W-:Y:S01]  /*adb0*/  F2FP.F16.F32.PACK_AB R46, R142, R143 ;  /* 0x0000008f8e2e723e */ /* 0x000fe200000000ff */
[----:B------:R-:W-:Y:S01]  /*adc0*/  FADD.FTZ R0, R138, R43 ;  /* 0x0000002b8a007221 */ /* 0x000fe20000010000 */
[----:B------:R-:W-:Y:S02]  /*add0*/  F2FP.F16.F32.PACK_AB R47, R141, R251 ;  /* 0x000000fb8d2f723e */ /* 0x000fe400000000ff */
[----:B------:R-:W-:Y:S02]  /*ade0*/  F2FP.F16.F32.PACK_AB R48, R239, R234 ;  /* 0x000000eaef30723e */ /* 0x000fe400000000ff */
[----:B------:R-:W-:Y:S02]  /*adf0*/  F2FP.F16.F32.PACK_AB R49, R240, R235 ;  /* 0x000000ebf031723e */ /* 0x000fe400000000ff */
[----:B------:R-:W-:Y:S01]  /*ae00*/  F2FP.F16.F32.PACK_AB R50, R250, R241 ;  /* 0x000000f1fa32723e */ /* 0x000fe200000000ff */
[-C--:B--2---:R-:W-:Y:S05]  /*ae10*/  HMMA.16816.F32 R4, R44, R56.reuse, R4 ;  /* 0x000000382c04723c */ /* 0x084fea0000001804 */
[----:B------:R-:W-:Y:S02]  /*ae20*/  F2FP.F16.F32.PACK_AB R51, R248, R238 ;  /* 0x000000eef833723e */ /* 0x000fe400000000ff */
[----:B-----5:R-:W-:Y:S05]  /*ae30*/  F2FP.F16.F32.PACK_AB R162, R67, R73 ;  /* 0x0000004943a2723e */ /* 0x020fea00000000ff */
[C---:B------:R-:W-:Y:S06]  /*ae40*/  HMMA.16816.F32 R8, R48.reuse, R56, R8 ;  /* 0x000000383008723c */ /* 0x040fec0000001808 */
[-C--:B------:R-:W-:Y:S06]  /*ae50*/  HMMA.16816.F32 R12, R48, R58.reuse, R12 ;  /* 0x0000003a300c723c */ /* 0x080fec000000180c */
[C---:B------:R-:W-:Y:S01]  /*ae60*/  HMMA.16816.F32 R16, R44.reuse, R58, R16 ;  /* 0x0000003a2c10723c */ /* 0x040fe20000001810 */
[----:B------:R-:W2:Y:S05]  /*ae70*/  LDSM.16.MT88.4 R56, [R185+0x5400] ;  /* 0x00540000b938783b */ /* 0x000eaa0000004200 */
[-C--:B-1----:R-:W-:Y:S06]  /*ae80*/  HMMA.16816.F32 R20, R44, R60.reuse, R20 ;  /* 0x0000003c2c14723c */ /* 0x082fec0000001814 */
[C---:B------:R-:W-:Y:S06]  /*ae90*/  HMMA.16816.F32 R24, R48.reuse, R60, R24 ;  /* 0x0000003c3018723c */ /* 0x040fec0000001818 */
[-C--:B------:R-:W-:Y:S06]  /*aea0*/  HMMA.16816.F32 R28, R48, R62.reuse, R28 ;  /* 0x0000003e301c723c */ /* 0x080fec000000181c */
[----:B------:R-:W-:Y:S01]  /*aeb0*/  HMMA.16816.F32 R32, R44, R62, R32 ;  /* 0x0000003e2c20723c */ /* 0x000fe20000001820 */
[----:B------:R-:W1:Y:S04]  /*aec0*/  LDSM.16.MT88.4 R60, [R184+0x5800] ;  /* 0x00580000b83c783b */ /* 0x000e680000004200 */
[----:B------:R-:W-:Y:S02]  /*aed0*/  F2FP.F16.F32.PACK_AB R48, R151, R252 ;  /* 0x000000fc9730723e */ /* 0x000fe400000000ff */
[----:B------:R-:W-:Y:S04]  /*aee0*/  F2FP.F16.F32.PACK_AB R49, R139, R140 ;  /* 0x0000008c8b31723e */ /* 0x000fe800000000ff */
[----:B------:R-:W-:Y:S02]  /*aef0*/  F2FP.F16.F32.PACK_AB R50, R153, R150 ;  /* 0x000000969932723e */ /* 0x000fe400000000ff */
[----:B------:R-:W-:Y:S02]  /*af00*/  F2FP.F16.F32.PACK_AB R51, R152, R149 ;  /* 0x000000959833723e */ /* 0x000fe400000000ff */
[----:B------:R-:W-:Y:S02]  /*af10*/  F2FP.F16.F32.PACK_AB R44, R137, R138 ;  /* 0x0000008a892c723e */ /* 0x000fe400000000ff */
[----:B------:R-:W-:Y:S02]  /*af20*/  F2FP.F16.F32.PACK_AB R45, R148, R136 ;  /* 0x00000088942d723e */ /* 0x000fe400000000ff */
[----:B------:R-:W-:Y:S01]  /*af30*/  F2FP.F16.F32.PACK_AB R46, R98, R99 ;  /* 0x00000063622e723e */ /* 0x000fe200000000ff */
[-C--:B----4-:R-:W-:Y:S05]  /*af40*/  HMMA.16816.F32 R4, R48, R52.reuse, R4 ;  /* 0x000000343004723c */ /* 0x090fea0000001804 */
[----:B------:R-:W-:Y:S07]  /*af50*/  F2FP.F16.F32.PACK_AB R47, R96, R97 ;  /* 0x00000061602f723e */ /* 0x000fee00000000ff */
[C---:B------:R-:W-:Y:S06]  /*af60*/  HMMA.16816.F32 R8, R44.reuse, R52, R8 ;  /* 0x000000342c08723c */ /* 0x040fec0000001808 */
[-C--:B------:R-:W-:Y:S06]  /*af70*/  HMMA.16816.F32 R12, R44, R54.reuse, R12 ;  /* 0x000000362c0c723c */ /* 0x080fec000000180c */
[C---:B------:R-:W-:Y:S01]  /*af80*/  HMMA.16816.F32 R16, R48.reuse, R54, R16 ;  /* 0x000000363010723c */ /* 0x040fe20000001810 */
[----:B------:R-:W3:Y:S05]  /*af90*/  LDSM.16.MT88.4 R52, [R185+0x5800] ;  /* 0x00580000b934783b */ /* 0x000eea0000004200 */
[-C--:B--2---:R-:W-:Y:S06]  /*afa0*/  HMMA.16816.F32 R20, R48, R56.reuse, R20 ;  /* 0x000000383014723c */ /* 0x084fec0000001814 */
[C---:B------:R-:W-:Y:S06]  /*afb0*/  HMMA.16816.F32 R24, R44.reuse, R56, R24 ;  /* 0x000000382c18723c */ /* 0x040fec0000001818 */
[-C--:B------:R-:W-:Y:S06]  /*afc0*/  HMMA.16816.F32 R28, R44, R58.reuse, R28 ;  /* 0x0000003a2c1c723c */ /* 0x080fec000000181c */
[----:B------:R-:W-:Y:S01]  /*afd0*/  HMMA.16816.F32 R32, R48, R58, R32 ;  /* 0x0000003a3020723c */ /* 0x000fe20000001820 */
[----:B------:R-:W2:Y:S04]  /*afe0*/  LDSM.16.MT88.4 R56, [R185+0x5c00] ;  /* 0x005c0000b938783b */ /* 0x000ea80000004200 */
[----:B------:R-:W-:Y:S02]  /*aff0*/  F2FP.F16.F32.PACK_AB R44, R94, R95 ;  /* 0x0000005f5e2c723e */ /* 0x000fe400000000ff */
[----:B------:R-:W-:Y:S04]  /*b000*/  F2FP.F16.F32.PACK_AB R45, R91, R93 ;  /* 0x0000005d5b2d723e */ /* 0x000fe800000000ff */
[----:B------:R-:W-:Y:S02]  /*b010*/  F2FP.F16.F32.PACK_AB R46, R92, R90 ;  /* 0x0000005a5c2e723e */ /* 0x000fe400000000ff */
[----:B------:R-:W-:Y:S02]  /*b020*/  F2FP.F16.F32.PACK_AB R47, R89, R88 ;  /* 0x00000058592f723e */ /* 0x000fe400000000ff */
[----:B------:R-:W-:Y:S02]  /*b030*/  F2FP.F16.F32.PACK_AB R48, R86, R87 ;  /* 0x000000575630723e */ /* 0x000fe400000000ff */
[----:B------:R-:W-:Y:S02]  /*b040*/  F2FP.F16.F32.PACK_AB R49, R84, R85 ;  /* 0x000000555431723e */ /* 0x000fe400000000ff */
[----:B------:R-:W-:Y:S01]  /*b050*/  F2FP.F16.F32.PACK_AB R50, R82, R83 ;  /* 0x000000535232723e */ /* 0x000fe200000000ff */
[-C--:B-1----:R-:W-:Y:S05]  /*b060*/  HMMA.16816.F32 R4, R44, R60.reuse, R4 ;  /* 0x0000003c2c04723c */ /* 0x082fea0000001804 */
[----:B------:R-:W-:Y:S07]  /*b070*/  F2FP.F16.F32.PACK_AB R51, R68, R81 ;  /* 0x000000514433723e */ /* 0x000fee00000000ff */
[C---:B------:R-:W-:Y:S01]  /*b080*/  HMMA.16816.F32 R8, R48.reuse, R60, R8 ;  /* 0x0000003c3008723c */ /* 0x040fe20000001808 */
[----:B------:R-:W1:Y:S05]  /*b090*/  MUFU.EX2 R60, R80 ;  /* 0x00000050003c7308 */ /* 0x000e6a0000000800 */
[-C--:B------:R-:W-:Y:S06]  /*b0a0*/  HMMA.16816.F32 R12, R48, R62.reuse, R12 ;  /* 0x0000003e300c723c */ /* 0x080fec000000180c */
[C---:B------:R-:W-:Y:S06]  /*b0b0*/  HMMA.16816.F32 R16, R44.reuse, R62, R16 ;  /* 0x0000003e2c10723c */ /* 0x040fec0000001810 */
[-C--:B---3--:R-:W-:Y:S05]  /*b0c0*/  HMMA.16816.F32 R20, R44, R52.reuse, R20 ;  /* 0x000000342c14723c */ /* 0x088fea0000001814 */
[----:B-1----:R-:W-:Y:S01]  /*b0d0*/  F2FP.F16.F32.PACK_AB R167, R66, R60 ;  /* 0x0000003c42a7723e */ /* 0x002fe200000000ff */
[C---:B------:R-:W-:Y:S06]  /*b0e0*/  HMMA.16816.F32 R24, R48.reuse, R52, R24 ;  /* 0x000000343018723c */ /* 0x040fec0000001818 */
[-C--:B------:R-:W-:Y:S06]  /*b0f0*/  HMMA.16816.F32 R28, R48, R54.reuse, R28 ;  /* 0x00000036301c723c */ /* 0x080fec000000181c */
[----:B------:R-:W-:Y:S06]  /*b100*/  HMMA.16816.F32 R32, R44, R54, R32 ;  /* 0x000000362c20723c */ /* 0x000fec0000001820 */
[-C--:B------:R-:W-:Y:S07]  /*b110*/  HMMA.16816.F32 R140, R160, R144.reuse, R4 ;  /* 0x00000090a08c723c */ /* 0x080fee0000001804 */
[----:B------:R-:W-:Y:S01]  /*b120*/  FADD.FTZ R4, R151, R41 ;  /* 0x0000002997047221 */ /* 0x000fe20000010000 */
[----:B------:R-:W-:Y:S03]  /*b130*/  FADD.FTZ R6, R139, R36 ;  /* 0x000000248b067221 */ /* 0x000fe60000010000 */
        /* <DEDUP_REMOVED lines=20> */
[----:B------:R-:W-:Y:S01]  /*b280*/  FADD.FTZ R2, R84, R4 ;  /* 0x0000000454027221 */ /* 0x000fe20000010000 */
[-C--:B--2---:R-:W-:Y:S03]  /*b290*/  HMMA.16816.F32 R152, R160, R56.reuse, R20 ;  /* 0x00000038a098723c */ /* 0x084fe60000001814 */
        /* <DEDUP_REMOVED lines=16> */
[----:B------:R-:W-:Y:S05]  /*b3a0*/  HMMA.16816.F32 R160, R160, R58, R32 ;  /* 0x0000003aa0a0723c */ /* 0x000fea0000001820 */
        /* <DEDUP_REMOVED lines=9> */
[----:B------:R2:W-:Y:S01]  /*b440*/  STL [R1], R6 ;  /* 0x0000000601007387 */ /* 0x0005e20000100800 */
[----:B------:R-:W-:Y:S01]  /*b450*/  FADD.FTZ R2, R65, R2 ;  /* 0x0000000241027221 */ /* 0x000fe20000010000 */
[----:B------:R-:W-:Y:S01]  /*b460*/  FADD.FTZ R0, R66, R0 ;  /* 0x0000000042007221 */ /* 0x000fe20000010000 */
[----:B------:R-:W-:Y:S01]  /*b470*/  MOV R3, R40 ;  /* 0x0000002800037202 */ /* 0x000fe20000000f00 */
[----:B------:R2:W-:Y:S04]  /*b480*/  STL [R1+0x4], R4 ;  /* 0x0000040401007387 */ /* 0x0005e80000100800 */
[----:B------:R2:W-:Y:S04]  /*b490*/  STL [R1+0x8], R2 ;  /* 0x0000080201007387 */ /* 0x0005e80000100800 */
[----:B------:R2:W-:Y:S01]  /*b4a0*/  STL [R1+0xc], R0 ;  /* 0x00000c0001007387 */ /* 0x0005e20000100800 */
[----:B------:R-:W-:Y:S05]  /*b4b0*/  @P2 BRA `(.L_x_375) ;  /* 0xffffffb800742947 */ /* 0x000fea000383ffff */
.L_x_374:
[----:B------:R-:W3:Y:S04]  /*b4c0*/  LDL.LU R9, [R1] ;  /* 0x0000000001097983 */ /* 0x000ee80000300800 */
[----:B-12---:R-:W2:Y:S04]  /*b4d0*/  LDL.LU R2, [R1+0x4] ;  /* 0x0000040001027983 */ /* 0x006ea80000300800 */
[----:B------:R-:W4:Y:S04]  /*b4e0*/  LDL.LU R15, [R1+0x8] ;  /* 0x00000800010f7983 */ /* 0x000f280000300800 */
[----:B------:R-:W5:Y:S04]  /*b4f0*/  LDL.LU R14, [R1+0xc] ;  /* 0x00000c00010e7983 */ /* 0x000f680000300800 */
[----:B------:R-:W4:Y:S01]  /*b500*/  LDL R11, [R1+0x40] ;  /* 0x00004000010b7983 */ /* 0x000f220000100800 */
        /* <DEDUP_REMOVED lines=10> */
[----:B------:R-:W-:Y:S01]  /*b5b0*/  SHF.R.S32.HI R30, RZ, 0x5, R7 ;  /* 0x00000005ff1e7819 */ /* 0x000fe20000011407 */
[----:B------:R-:W-:Y:S01]  /*b5c0*/  IMAD.IADD R8, R8, 0x1, -R6 ;  /* 0x0000000108087824 */ /* 0x000fe200078e0a06 */
[----:B------:R-:W-:-:S04]  /*b5d0*/  LEA.HI R3, R3, R0, RZ, 0x3 ;  /* 0x0000000003037211 */ /* 0x000fc800078f18ff */
[----:B------:R-:W-:-:S05]  /*b5e0*/  LOP3.LUT R3, R3, 0xfffffff8, RZ, 0xc0, !PT ;  /* 0xfffffff803037812 */ /* 0x000fca00078ec0ff */
[----:B------:R-:W-:Y:S01]  /*b5f0*/  IMAD.IADD R3, R0, 0x1, -R3 ;  /* 0x0000000100037824 */ /* 0x000fe200078e0a03 */
[----:B---3--:R-:W1:Y:S04]  /*b600*/  SHFL.BFLY PT, R5, R9, 0x2, 0x1f ;  /* 0x0c401f0009057f89 */ /* 0x008e6800000e0000 */
[----:B--2---:R-:W2:Y:S04]  /*b610*/  SHFL.BFLY PT, R4, R2, 0x2, 0x1f ;  /* 0x0c401f0002047f89 */ /* 0x004ea800000e0000 */
[----:B-----5:R-:W-:Y:S01]  /*b620*/  SHFL.BFLY PT, R10, R14, 0x2, 0x1f ;  /* 0x0c401f000e0a7f89 */ /* 0x020fe200000e0000 */
[----:B----4-:R-:W-:Y:S01]  /*b630*/  ISETP.NE.AND P1, PT, R11, -0x1, PT ;  /* 0xffffffff0b00780c */ /* 0x010fe20003f25270 */
[----:B-1----:R-:W-:-:S02]  /*b640*/  FADD.FTZ R5, R5, R9 ;  /* 0x0000000905057221 */ /* 0x002fc40000010000 */
[----:B------:R-:W1:Y:S01]  /*b650*/  SHFL.BFLY PT, R9, R15, 0x2, 0x1f ;  /* 0x0c401f000f097f89 */ /* 0x000e6200000e0000 */
[----:B--2---:R-:W-:Y:S01]  /*b660*/  FADD.FTZ R4, R4, R2 ;  /* 0x0000000204047221 */ /* 0x004fe20000010000 */
[----:B------:R-:W-:Y:S02]  /*b670*/  LEA.HI R2, R3, R3, RZ, 0x1 ;  /* 0x0000000303027211 */ /* 0x000fe400078f08ff */
[----:B------:R-:W2:Y:S06]  /*b680*/  SHFL.BFLY PT, R29, R5, 0x1, 0x1f ;  /* 0x0c201f00051d7f89 */ /* 0x000eac00000e0000 */
[----:B------:R-:W3:Y:S01]  /*b690*/  @P1 LDC.64 R12, c[0x0][0x298] ;  /* 0x0000a600ff0c1b82 */ /* 0x000ee20000000a00 */
[----:B------:R-:W-:Y:S01]  /*b6a0*/  SHF.R.S32.HI R0, RZ, 0x1, R2 ;  /* 0x00000001ff007819 */ /* 0x000fe20000011402 */
[----:B------:R-:W4:Y:S01]  /*b6b0*/  SHFL.BFLY PT, R28, R4, 0x1, 0x1f ;  /* 0x0c201f00041c7f89 */ /* 0x000f2200000e0000 */
[----:B------:R-:W-:-:S03]  /*b6c0*/  LOP3.LUT R2, R2, 0x3fffffe, RZ, 0xc0, !PT ;  /* 0x03fffffe02027812 */ /* 0x000fc600078ec0ff */
[----:B------:R-:W-:Y:S02]  /*b6d0*/  IMAD.SHL.U32 R7, R0, 0x40, RZ ;  /* 0x0000004000077824 */ /* 0x000fe400078e00ff */
[----:B-1----:R-:W-:Y:S01]  /*b6e0*/  FADD.FTZ R6, R9, R15 ;  /* 0x0000000f09067221 */ /* 0x002fe20000010000 */
[----:B------:R-:W-:Y:S02]  /*b6f0*/  IMAD.IADD R15, R3, 0x1, -R2 ;  /* 0x00000001030f7824 */ /* 0x000fe400078e0a02 */
[----:B------:R-:W-:Y:S01]  /*b700*/  LOP3.LUT R3, R7, 0xc0, RZ, 0xc0, !PT ;  /* 0x000000c007037812 */ /* 0x000fe200078ec0ff */
[----:B------:R-:W-:Y:S02]  /*b710*/  IMAD R2, R30, 0x100, R8 ;  /* 0x000001001e027824 */ /* 0x000fe400078e0208 */
[----:B--2---:R-:W-:Y:S01]  /*b720*/  FADD.FTZ R29, R5, R29 ;  /* 0x0000001d051d7221 */ /* 0x004fe20000010000 */
[----:B------:R-:W-:Y:S01]  /*b730*/  FADD.FTZ R7, R10, R14 ;  /* 0x0000000e0a077221 */ /* 0x000fe20000010000 */
[----:B------:R-:W-:Y:S01]  /*b740*/  LEA.HI R5, R3, R3, RZ, 0x1d ;  /* 0x0000000303057211 */ /* 0x000fe200078fe8ff */
[----:B------:R-:W-:Y:S01]  /*b750*/  IMAD R15, R15, 0x10, R2 ;  /* 0x000000100f0f7824 */ /* 0x000fe200078e0202 */
[----:B------:R1:W2:Y:S01]  /*b760*/  SHFL.BFLY PT, R21, R6, 0x1, 0x1f ;  /* 0x0c201f0006157f89 */ /* 0x0002a200000e0000 */
[----:B---3--:R-:W-:-:S04]  /*b770*/  @P1 IMAD.WIDE.U32 R2, R11, R12, RZ ;  /* 0x0000000c0b021225 */ /* 0x008fc800078e00ff */
[----:B----4-:R-:W-:Y:S01]  /*b780*/  FADD.FTZ R28, R4, R28 ;  /* 0x0000001c041c7221 */ /* 0x010fe20000010000 */
[----:B------:R-:W-:Y:S01]  /*b790*/  LOP3.LUT R9, R0, 0x1, RZ, 0xc0, !PT ;  /* 0x0000000100097812 */ /* 0x000fe200078ec0ff */
[----:B------:R1:W3:Y:S01]  /*b7a0*/  SHFL.BFLY PT, R25, R7, 0x1, 0x1f ;  /* 0x0c201f0007197f89 */ /* 0x0002e200000e0000 */
[----:B------:R-:W-:Y:S02]  /*b7b0*/  IMAD.U32 R15, R15, 0x2, R5 ;  /* 0x000000020f0f7824 */ /* 0x000fe400078e0005 */
[----:B------:R-:W-:Y:S02]  /*b7c0*/  @P1 IMAD R37, R11, R13, R3 ;  /* 0x0000000d0b251224 */ /* 0x000fe400078e0203 */
[----:B------:R-:W-:Y:S01]  /*b7d0*/  @P1 IMAD.MOV.U32 R36, RZ, RZ, R2 ;  /* 0x000000ffff241224 */ /* 0x000fe200078e0002 */
[----:B------:R-:W-:Y:S01]  /*b7e0*/  LEA R15, R15, UR4, 0x1 ;  /* 0x000000040f0f7c11 */ /* 0x000fe2000f8e08ff */
[----:B--2---:R-:W-:Y:S06]  /*b7f0*/  @P1 BRA `(.L_x_378) ;  /* 0x0000000000201947 */ /* 0x004fec0003800000 */
        /* <DEDUP_REMOVED lines=8> */
.L_x_378:
        /* <DEDUP_REMOVED lines=20> */
.L_x_379:
[----:B------:R-:W2:Y:S04]  /*b9c0*/  LDL R43, [R1+0x50] ;  /* 0x00005000012b7983 */ /* 0x000ea80000100800 */
[----:B------:R4:W5:Y:S01]  /*b9d0*/  LDL R42, [R1+0x44] ;  /* 0x00004400012a7983 */ /* 0x0009620000100800 */
[----:B------:R-:W-:Y:S01]  /*b9e0*/  MOV R31, 0x10 ;  /* 0x00000010001f7802 */ /* 0x000fe20000000f00 */
[----:B---3--:R-:W-:Y:S01]  /*b9f0*/  FADD.FTZ R25, R7, R25 ;  /* 0x0000001907197221 */ /* 0x008fe20000010000 */
[----:B------:R-:W-:Y:S01]  /*ba00*/  ISETP.NE.AND P5, PT, RZ, UR4, PT ;  /* 0x00000004ff007c0c */ /* 0x000fe2000bfa5270 */
[----:B------:R-:W3:Y:S01]  /*ba10*/  S2R R41, SR_CTAID.Y ;  /* 0x0000000000297919 */ /* 0x000ee20000002600 */
[----:B------:R-:W-:Y:S01]  /*ba20*/  SEL R31, R31, 0xfffffff0, P4 ;  /* 0xfffffff01f1f7807 */ /* 0x000fe20002000000 */
[----:B------:R-:W4:Y:S01]  /*ba30*/  S2UR UR4, SR_CTAID.X ;  /* 0x00000000000479c3 */ /* 0x000f220000002500 */
[----:B------:R-:W-:Y:S01]  /*ba40*/  LOP3.LUT P4, RZ, R0, 0x2, RZ, 0xc0, !PT ;  /* 0x0000000200ff7812 */ /* 0x000fe2000788c0ff */
[----:B------:R-:W-:Y:S01]  /*ba50*/  BSSY B0, `(.L_x_380) ;  /* 0x00000a9000007945 */ /* 0x000fe20003800000 */
[----:B------:R-:W-:-:S02]  /*ba60*/  ISETP.NE.AND P0, PT, R3, RZ, PT ;  /* 0x000000ff0300720c */ /* 0x000fc40003f05270 */
[----:B------:R-:W-:Y:S02]  /*ba70*/  IADD3 R18, R15, 0x20, RZ ;  /* 0x000000200f127810 */ /* 0x000fe40007ffe0ff */
[----:B------:R-:W-:Y:S02]  /*ba80*/  FSETP.NE.FTZ.AND P1, PT, R21, RZ, PT ;  /* 0x000000ff1500720b */ /* 0x000fe40003f35000 */
[----:B------:R-:W-:Y:S01]  /*ba90*/  MOV R3, 0x3f800000 ;  /* 0x3f80000000037802 */ /* 0x000fe20000000f00 */
[----:B------:R-:W4:Y:S01]  /*baa0*/  @!P5 LDC R16, c[0x0][0x2c4] ;  /* 0x0000b100ff10db82 */ /* 0x000f220000000800 */
[----:B------:R-:W-:Y:S02]  /*bab0*/  MOV R4, 0x3f800000 ;  /* 0x3f80000000047802 */ /* 0x000fe40000000f00 */
[----:B------:R-:W-:Y:S02]  /*bac0*/  MOV R0, 0x3f800000 ;  /* 0x3f80000000007802 */ /* 0x000fe40000000f00 */
[----:B------:R-:W-:Y:S01]  /*bad0*/  @P4 IADD3 R18, R15, -0x20, RZ ;  /* 0xffffffe00f124810 */ /* 0x000fe20007ffe0ff */
[----:B------:R-:W1:Y:S01]  /*bae0*/  @P3 MUFU.RCP R3, R29 ;  /* 0x0000001d00033308 */ /* 0x000e620000001000 */
[----:B------:R-:W-:Y:S01]  /*baf0*/  PLOP3.LUT P4, PT, PT, PT, PT, 0x8, 0x0 ;  /* 0x000000000000781c */ /* 0x000fe20003f8e170 */
[----:B------:R-:W3:Y:S01]  /*bb00*/  @P5 LDC.64 R22, c[0x0][0x2c0] ;  /* 0x0000b000ff165b82 */ /* 0x000ee20000000a00 */
[----:B------:R-:W-:-:S02]  /*bb10*/  @!P5 PLOP3.LUT P4, PT, P0, PT, PT, 0x80, 0x0 ;  /* 0x000000000000d81c */ /* 0x000fc4000078f070 */
[----:B------:R-:W-:Y:S02]  /*bb20*/  FSETP.NE.FTZ.AND P0, PT, R25, RZ, PT ;  /* 0x000000ff1900720b */ /* 0x000fe40003f15000 */
[----:B------:R-:W-:Y:S01]  /*bb30*/  MOV R2, 0x3f800000 ;  /* 0x3f80000000027802 */ /* 0x000fe20000000f00 */
[----:B------:R-:W1:Y:S08]  /*bb40*/  @P2 MUFU.RCP R4, R28 ;  /* 0x0000001c00042308 */ /* 0x000e700000001000 */
[----:B------:R-:W4:Y:S01]  /*bb50*/  @P1 MUFU.RCP R0, R21 ;  /* 0x0000001500001308 */ /* 0x000f220000001000 */
        /* <DEDUP_REMOVED lines=62> */
[----:B------:R-:W-:Y:S01]  /*bf40*/  STS [R18+0x200], R10 ;  /* 0x0002000a12007388 */ /* 0x000fe20000000800 */
[----:B------:R-:W3:Y:S01]  /*bf50*/  @P3 MUFU.LG2 R3, R29 ;  /* 0x0000001d00033308 */ /* 0x000ee20000000c00 */
[----:B------:R-:W3:Y:S02]  /*bf60*/  @P3 LDC R4, c[0x0][0x2e8] ;  /* 0x0000ba00ff043b82 */ /* 0x000ee40000000800 */
[----:B------:R3:W-:Y:S04]  /*bf70*/  STS [R0], R9 ;  /* 0x0000000900007388 */ /* 0x0007e80000000800 */
[----:B------:R3:W-:Y:S01]  /*bf80*/  STS [R0+0x200], R8 ;  /* 0x0002000800007388 */ /* 0x0007e20000000800 */
[----:B----4-:R-:W4:Y:S01]  /*bf90*/  @P1 MUFU.LG2 R5, R21 ;  /* 0x0000001500051308 */ /* 0x010f220000000c00 */
[----:B------:R-:W4:Y:S02]  /*bfa0*/  @P5 LDC R6, c[0x0][0x2c0] ;  /* 0x0000b000ff065b82 */ /* 0x000f240000000800 */
[----:B------:R-:W-:Y:S04]  /*bfb0*/  STS [R18+0x1000], R14 ;  /* 0x0010000e12007388 */ /* 0x000fe80000000800 */
        /* <DEDUP_REMOVED lines=8> */
[----:B------:R3:W-:Y:S01]  /*c040*/  STS [R0+0x1200], R19 ;  /* 0x0012001300007388 */ /* 0x0007e20000000800 */
[----:B----4-:R-:W-:Y:S02]  /*c050*/  @P1 FMUL.FTZ R5, R5, 0.69314718246459960938 ;  /* 0x3f31721805051820 */ /* 0x010fe40000410000 */
[----:B------:R-:W-:Y:S02]  /*c060*/  SEL R2, R2, RZ, !P6 ;  /* 0x000000ff02027207 */ /* 0x000fe40007000000 */
[----:B------:R-:W-:Y:S01]  /*c070*/  BAR.SYNC.DEFER_BLOCKING 0x0 ;  /* 0x0000000000007b1d */ /* 0x000fe20000010000 */
[----:B------:R-:W-:-:S07]  /*c080*/  MOV R21, 0x7f800000 ;  /* 0x7f80000000157802 */ /* 0x000fce0000000f00 */
[----:B------:R-:W4:Y:S01]  /*c090*/  @P2 LDC R9, c[0x0][0x2e8] ;  /* 0x0000ba00ff092b82 */ /* 0x000f220000000800 */
[----:B------:R-:W3:Y:S01]  /*c0a0*/  @P2 MUFU.LG2 R8, R28 ;  /* 0x0000001c00082308 */ /* 0x000ee20000000c00 */
[----:B------:R-:W4:Y:S01]  /*c0b0*/  S2R R31, SR_CTAID.Z ;  /* 0x00000000001f7919 */ /* 0x000f220000002700 */
[----:B------:R-:W-:-:S05]  /*c0c0*/  @!P5 MOV R6, 0x1 ;  /* 0x000000010006d802 */ /* 0x000fca0000000f00 */
[----:B------:R-:W4:Y:S01]  /*c0d0*/  @P0 LDC R10, c[0x0][0x2e8] ;  /* 0x0000ba00ff0a0b82 */ /* 0x000f220000000800 */
[----:B-1----:R-:W-:Y:S01]  /*c0e0*/  MOV R20, 0x7f800000 ;  /* 0x7f80000000147802 */ /* 0x002fe20000000f00 */
[----:B---3--:R-:W-:Y:S01]  /*c0f0*/  @P1 FFMA.FTZ R20, R38, R11, R5 ;  /* 0x0000000b26141223 */ /* 0x008fe20000010005 */
[----:B------:R-:W-:Y:S01]  /*c100*/  @P5 IMAD R0, R23, R22, RZ ;  /* 0x0000001617005224 */ /* 0x000fe200078e02ff */
[----:B------:R-:W-:Y:S01]  /*c110*/  @!P5 MOV R0, R16 ;  /* 0x000000100000d202 */ /* 0x000fe20000000f00 */
[----:B------:R1:W3:Y:S01]  /*c120*/  LDS.128 R32, [R200+0x1800] ;  /* 0x00180000c8207984 */ /* 0x0002e20000000c00 */
[----:B------:R-:W-:Y:S01]  /*c130*/  MOV R23, 0x7f800000 ;  /* 0x7f80000000177802 */ /* 0x000fe20000000f00 */
[----:B------:R-:W-:Y:S01]  /*c140*/  @P3 FFMA.FTZ R23, R40, R4, R3 ;  /* 0x0000000428173223 */ /* 0x000fe20000010003 */
[----:B------:R-:W-:Y:S01]  /*c150*/  @P2 FMUL.FTZ R3, R8, 0.69314718246459960938 ;  /* 0x3f31721808032820 */ /* 0x000fe20000410000 */
[----:B------:R-:W-:-:S03]  /*c160*/  MOV R22, 0x7f800000 ;  /* 0x7f80000000167802 */ /* 0x000fc60000000f00 */
[----:B----4-:R-:W-:Y:S01]  /*c170*/  @P2 FFMA.FTZ R22, R39, R9, R3 ;  /* 0x0000000927162223 */ /* 0x010fe20000010003 */
        /* <DEDUP_REMOVED lines=10> */
[----:B-1-3--:R-:W-:Y:S05]  /*c220*/  @P5 BRA `(.L_x_381) ;  /* 0x0000000000ac5947 */ /* 0x00afea0003800000 */
        /* <DEDUP_REMOVED lines=43> */
.L_x_381:
[----:B------:R-:W-:Y:S05]  /*c4e0*/  BSYNC B0 ;  /* 0x0000000000007941 */ /* 0x000fea0003800000 */
.L_x_380:
[----:B------:R-:W2:Y:S01]  /*c4f0*/  LDL.LU.64 R12, [R1+0x30] ;  /* 0x00003000010c7983 */ /* 0x000ea20000300a00 */
[----:B------:R-:W-:Y:S01]  /*c500*/  SHF.R.S32.HI R0, RZ, 0x1f, R31 ;  /* 0x0000001fff007819 */ /* 0x000fe2000001141f */
[----:B------:R-:W-:Y:S02]  /*c510*/  ULDC.64 UR4, c[0x0][0x2a0] ;  /* 0x0000a80000047ab9 */ /* 0x000fe40000000a00 */
[----:B-1----:R-:W3:Y:S04]  /*c520*/  LDL.LU.64 R8, [R1+0x48] ;  /* 0x0000480001087983 */ /* 0x002ee80000300a00 */
[----:B------:R-:W4:Y:S04]  /*c530*/  LDL.LU R7, [R1+0x54] ;  /* 0x0000540001077983 */ /* 0x000f280000300800 */
[----:B------:R-:W4:Y:S04]  /*c540*/  LDL.LU R5, [R1+0x5c] ;  /* 0x00005c0001057983 */ /* 0x000f280000300800 */
[----:B------:R-:W4:Y:S04]  /*c550*/  LDL.LU R4, [R1+0x58] ;  /* 0x0000580001047983 */ /* 0x000f280000300800 */
[----:B------:R1:W5:Y:S01]  /*c560*/  LDL.64 R10, [R1+0x38] ;  /* 0x00003800010a7983 */ /* 0x0003620000100a00 */
[----:B------:R-:W-:Y:S01]  /*c570*/  IMAD R0, R0, UR4, RZ ;  /* 0x0000000400007c24 */ /* 0x000fe2000f8e02ff */
[----:B------:R-:W-:Y:S03]  /*c580*/  BSSY B0, `(.L_x_382) ;  /* 0x0000016000007945 */ /* 0x000fe60003800000 */
[----:B------:R-:W-:Y:S01]  /*c590*/  IMAD R0, R31, UR5, R0 ;  /* 0x000000051f007c24 */ /* 0x000fe2000f8e0200 */
[----:B--2--5:R-:W-:-:S02]  /*c5a0*/  ISETP.GE.AND P1, PT, R12, R42, PT ;  /* 0x0000002a0c00720c */ /* 0x024fc40003f26270 */
[----:B------:R1:W2:Y:S01]  /*c5b0*/  LDS.128 R12, [R200] ;  /* 0x00000000c80c7984 */ /* 0x0002a20000000c00 */
[----:B---3--:R-:W-:-:S05]  /*c5c0*/  IADD3 R2, P0, R8, R36, RZ ;  /* 0x0000002408027210 */ /* 0x008fca0007f1e0ff */
[----:B------:R-:W-:Y:S01]  /*c5d0*/  IMAD.X R3, R9, 0x1, R37, P0 ;  /* 0x0000000109037824 */ /* 0x000fe200000e0625 */
[-C--:B----4-:R-:W-:Y:S02]  /*c5e0*/  ISETP.GE.AND P0, PT, R7, R42.reuse, PT ;  /* 0x0000002a0700720c */ /* 0x090fe40003f06270 */
        /* <DEDUP_REMOVED lines=15> */
.L_x_383:
[----:B------:R-:W-:Y:S05]  /*c6e0*/  BSYNC B0 ;  /* 0x0000000000007941 */ /* 0x000fea0003800000 */
.L_x_382:
        /* <DEDUP_REMOVED lines=16> */
.L_x_385:
[----:B------:R-:W-:Y:S05]  /*c7f0*/  BSYNC B0 ;  /* 0x0000000000007941 */ /* 0x000fea0003800000 */
.L_x_384:
        /* <DEDUP_REMOVED lines=16> */
.L_x_387:
[----:B------:R-:W-:Y:S05]  /*c900*/  BSYNC B0 ;  /* 0x0000000000007941 */ /* 0x000fea0003800000 */
.L_x_386:
        /* <DEDUP_REMOVED lines=15> */
.L_x_370:
[----:B------:R-:W2:Y:S01]  /*ca00*/  LDL.LU R19, [R1+0x40] ;  /* 0x0000400001137983 */ /* 0x000ea20000300800 */
[----:B------:R-:W1:Y:S01]  /*ca10*/  LDC.U8 R0, c[0x0][0x3d9] ;  /* 0x0000f640ff007b82 */ /* 0x000e620000000000 */
[----:B------:R-:W-:Y:S02]  /*ca20*/  SHF.R.S32.HI R12, RZ, 0x1f, R248 ;  /* 0x0000001fff0c7819 */ /* 0x000fe400000114f8 */
[----:B------:R-:W-:Y:S01]  /*ca30*/  CS2R R14, SRZ ;  /* 0x00000000000e7805 */ /* 0x000fe2000001ff00 */
[----:B------:R-:W-:Y:S01]  /*ca40*/  ULDC.64 UR4, c[0x0][0x2a0] ;  /* 0x0000a80000047ab9 */ /* 0x000fe20000000a00 */
[----:B------:R-:W-:Y:S01]  /*ca50*/  BSSY B0, `(.L_x_388) ;  /* 0x0000049000007945 */ /* 0x000fe20003800000 */
[----:B------:R-:W-:Y:S02]  /*ca60*/  LEA.HI R12, R12, R248, RZ, 0x2 ;  /* 0x000000f80c0c7211 */ /* 0x000fe400078f10ff */
[----:B------:R-:W3:Y:S02]  /*ca70*/  LDC.U8 R4, c[0x0][0x3d8] ;  /* 0x0000f600ff047b82 */ /* 0x000ee40000000000 */
[----:B------:R-:W-:-:S02]  /*ca80*/  LOP3.LUT R8, R12, 0x1ffffffc, RZ, 0xc0, !PT ;  /* 0x1ffffffc0c087812 */ /* 0x000fc400078ec0ff */
[----:B-1----:R-:W-:Y:S02]  /*ca90*/  ISETP.NE.AND P2, PT, R0, RZ, PT ;  /* 0x000000ff0000720c */ /* 0x002fe40003f45270 */
[C---:B---3--:R-:W-:Y:S02]  /*caa0*/  ISETP.NE.AND P1, PT, R4.reuse, RZ, PT ;  /* 0x000000ff0400720c */ /* 0x048fe40003f25270 */
[----:B------:R-:W-:Y:S02]  /*cab0*/  ISETP.NE.AND P3, PT, R4, RZ, !P2 ;  /* 0x000000ff0400720c */ /* 0x000fe40005765270 */
[----:B------:R-:W-:-:S07]  /*cac0*/  ISETP.NE.OR P1, PT, R0, RZ, !P1 ;  /* 0x000000ff0000720c */ /* 0x000fce0004f25670 */
[----:B------:R-:W1:Y:S08]  /*cad0*/  @!P2 LDC R10, c[0x0][0x2c4] ;  /* 0x0000b100ff0aab82 */ /* 0x000e700000000800 */
[----:B------:R-:W3:Y:S08]  /*cae0*/  @!P2 LDC R13, c[0x0][0x270] ;  /* 0x00009c00ff0dab82 */ /* 0x000ef00000000800 */
[----:B------:R-:W4:Y:S08]  /*caf0*/  @!P1 LDC R9, c[0x0][0x2c4] ;  /* 0x0000b100ff099b82 */ /* 0x000f300000000800 */
[----:B-1----:R-:W1:Y:S08]  /*cb00*/  @P3 LDC R10, c[0x0][0x2e4] ;  /* 0x0000b900ff0a3b82 */ /* 0x002e700000000800 */
[----:B------:R-:W5:Y:S08]  /*cb10*/  @P2 LDC.64 R16, c[0x0][0x2c0] ;  /* 0x0000b000ff102b82 */ /* 0x000f700000000a00 */
[----:B------:R-:W2:Y:S01]  /*cb20*/  @P2 LDC R18, c[0x0][0x2c0] ;  /* 0x0000b000ff122b82 */ /* 0x000ea20000000800 */
[----:B-----5:R-:W-:-:S02]  /*cb30*/  @P2 IMAD R16, R17, R16, RZ ;  /* 0x0000001011102224 */ /* 0x020fc400078e02ff */
[----:B-1----:R-:W-:Y:S02]  /*cb40*/  @!P2 IMAD.MOV.U32 R16, RZ, RZ, R10 ;  /* 0x000000ffff10a224 */ /* 0x002fe400078e000a */
[----:B------:R-:W-:Y:S01]  /*cb50*/  @!P2 IMAD.MOV.U32 R18, RZ, RZ, 0x1 ;  /* 0x00000001ff12a424 */ /* 0x000fe200078e00ff */
[C---:B--2---:R-:W-:Y:S02]  /*cb60*/  ISETP.NE.AND P0, PT, R19.reuse, -0x1, PT ;  /* 0xffffffff1300780c */ /* 0x044fe40003f05270 */
[----:B------:R-:W-:-:S11]  /*cb70*/  ISETP.NE.OR P4, PT, R19, -0x1, P1 ;  /* 0xffffffff1300780c */ /* 0x000fd60000f85670 */
[----:B------:R-:W1:Y:S01]  /*cb80*/  @!P0 LDC.64 R2, c[0x0][0x290] ;  /* 0x0000a400ff028b82 */ /* 0x000e620000000a00 */
[----:B------:R-:W-:-:S07]  /*cb90*/  @!P0 SHF.R.S32.HI R0, RZ, 0x1f, R22 ;  /* 0x0000001fff008819 */ /* 0x000fce0000011416 */
[----:B------:R-:W2:Y:S01]  /*cba0*/  @P0 LDC.64 R6, c[0x0][0x298] ;  /* 0x0000a600ff060b82 */ /* 0x000ea20000000a00 */
[----:B-1----:R-:W-:Y:S02]  /*cbb0*/  @!P0 IMAD R0, R0, R2, RZ ;  /* 0x0000000200008224 */ /* 0x002fe400078e02ff */
[----:B--2---:R-:W-:-:S04]  /*cbc0*/  @P0 IMAD.WIDE.U32 R4, R19, R6, RZ ;  /* 0x0000000613040225 */ /* 0x004fc800078e00ff */
[C---:B------:R-:W-:Y:S02]  /*cbd0*/  @!P0 IMAD R6, R22.reuse, R3, R0 ;  /* 0x0000000316068224 */ /* 0x040fe400078e0200 */
[----:B------:R-:W-:-:S04]  /*cbe0*/  @!P0 IMAD.WIDE.U32 R2, R22, R2, RZ ;  /* 0x0000000216028225 */ /* 0x000fc800078e00ff */
[----:B------:R-:W-:Y:S02]  /*cbf0*/  IMAD.IADD R0, R248, 0x1, -R8 ;  /* 0x00000001f8007824 */ /* 0x000fe400078e0a08 */
[----:B------:R-:W-:Y:S02]  /*cc00*/  @!P0 IMAD.MOV.U32 R4, RZ, RZ, R2 ;  /* 0x000000ffff048224 */ /* 0x000fe400078e0002 */
[----:B------:R-:W-:Y:S02]  /*cc10*/  IMAD.SHL.U32 R0, R0, 0x8, RZ ;  /* 0x0000000800007824 */ /* 0x000fe400078e00ff */
[----:B------:R-:W-:Y:S02]  /*cc20*/  @P0 IMAD R7, R19, R7, R5 ;  /* 0x0000000713070224 */ /* 0x000fe400078e0205 */
[----:B------:R-:W-:Y:S01]  /*cc30*/  @!P0 IMAD.IADD R7, R3, 0x1, R6 ;  /* 0x0000000103078824 */ /* 0x000fe200078e0206 */
[----:B------:R-:W-:Y:S01]  /*cc40*/  IADD3 R8, P0, R0, R4, RZ ;  /* 0x0000000400087210 */ /* 0x000fe20007f1e0ff */
[----:B----4-:R-:W-:Y:S01]  /*cc50*/  @!P4 IMAD R19, R22, R9, RZ ;  /* 0x000000091613c224 */ /* 0x010fe200078e02ff */
[----:B------:R-:W-:Y:S01]  /*cc60*/  SHF.R.S32.HI R4, RZ, 0x2, R12 ;  /* 0x00000002ff047819 */ /* 0x000fe2000001140c */
[----:B------:R-:W-:Y:S01]  /*cc70*/  @P2 IMAD.MOV.U32 R2, RZ, RZ, 0x1 ;  /* 0x00000001ff022424 */ /* 0x000fe200078e00ff */
[----:B------:R-:W-:Y:S01]  /*cc80*/  LEA.HI.X.SX32 R9, R0, R7, 0x1, P0 ;  /* 0x0000000700097211 */ /* 0x000fe200000f0eff */
[----:B------:R-:W-:Y:S01]  /*cc90*/  IMAD.IADD R0, R11, 0x1, -R24 ;  /* 0x000000010b007824 */ /* 0x000fe200078e0a18 */
[----:B------:R-:W-:Y:S01]  /*cca0*/  SHF.R.S32.HI R6, RZ, 0x1f, R25 ;  /* 0x0000001fff067819 */ /* 0x000fe20000011419 */
[----:B---3--:R-:W-:Y:S01]  /*ccb0*/  @!P2 IMAD R2, R10, R13, RZ ;  /* 0x0000000d0a02a224 */ /* 0x008fe200078e02ff */
[----:B------:R1:W-:Y:S01]  /*ccc0*/  @!P4 STL [R1+0x40], R19 ;  /* 0x000040130100c387 */ /* 0x0003e20000100800 */
[--C-:B------:R-:W-:Y:S01]  /*ccd0*/  @!P1 SHF.R.S32.HI R15, RZ, 0x1f, R19.reuse ;  /* 0x0000001fff0f9819 */ /* 0x100fe20000011413 */
[----:B------:R-:W-:Y:S01]  /*cce0*/  @!P1 IMAD.MOV.U32 R14, RZ, RZ, R19 ;  /* 0x000000ffff0e9224 */ /* 0x000fe200078e0013 */
[----:B------:R-:W-:Y:S01]  /*ccf0*/  ISETP.GE.AND P0, PT, R4, R0, PT ;  /* 0x000000000400720c */ /* 0x000fe20003f06270 */
[----:B------:R-:W-:Y:S01]  /*cd00*/  IMAD R2, R22, R2, RZ ;  /* 0x0000000216027224 */ /* 0x000fe200078e02ff */
[----:B------:R-:W-:Y:S01]  /*cd10*/  LOP3.LUT P4, RZ, R248, 0x3, RZ, 0xc0, !PT ;  /* 0x00000003f8ff7812 */ /* 0x000fe2000788c0ff */
[----:B------:R-:W-:Y:S01]  /*cd20*/  IMAD R6, R6, UR4, RZ ;  /* 0x0000000406067c24 */ /* 0x000fe2000f8e02ff */
[----:B------:R-:W-:Y:S01]  /*cd30*/  SHF.R.S32.HI R5, RZ, 0x1f, R4 ;  /* 0x0000001fff057819 */ /* 0x000fe20000011404 */
[C---:B------:R-:W-:Y:S01]  /*cd40*/  VIADD R20, R4.reuse, 0x40 ;  /* 0x0000004004147836 */ /* 0x040fe20000000000 */
[CC--:B------:R-:W-:Y:S01]  /*cd50*/  ISETP.GE.OR P3, PT, R4.reuse, R0.reuse, P4 ;  /* 0x000000000400720c */ /* 0x0c0fe20002766670 */
[----:B------:R-:W-:Y:S01]  /*cd60*/  VIADD R21, R4, 0x60 ;  /* 0x0000006004157836 */ /* 0x000fe20000000000 */
[----:B------:R-:W-:Y:S01]  /*cd70*/  SEL R17, R2, RZ, P1 ;  /* 0x000000ff02117207 */ /* 0x000fe20000800000 */
[C---:B------:R-:W-:Y:S01]  /*cd80*/  IMAD R6, R25.reuse, UR5, R6 ;  /* 0x0000000519067c24 */ /* 0x040fe2000f8e0206 */
[----:B------:R-:W-:Y:S01]  /*cd90*/  P2R R22, PR, RZ, 0x8 ;  /* 0x00000008ff167803 */ /* 0x000fe20000000000 */
[----:B------:R-:W-:Y:S01]  /*cda0*/  IMAD.WIDE.U32 R8, R25, UR4, R8 ;  /* 0x0000000419087c25 */ /* 0x000fe2000f8e0008 */
[----:B------:R-:W-:-:S02]  /*cdb0*/  ISETP.GE.AND P3, PT, R20, R0, PT ;  /* 0x000000001400720c */ /* 0x000fc40003f66270 */
[----:B------:R-:W-:Y:S01]  /*cdc0*/  ISETP.GE.AND P5, PT, R21, R0, PT ;  /* 0x000000001500720c */ /* 0x000fe20003fa6270 */
[----:B------:R-:W-:-:S04]  /*cdd0*/  IMAD.WIDE R2, R27, 0x80, R4 ;  /* 0x000000801b027825 */ /* 0x000fc800078e0204 */
[----:B------:R-:W-:Y:S02]  /*cde0*/  IMAD.IADD R7, R6, 0x1, R9 ;  /* 0x0000000106077824 */ /* 0x000fe400078e0209 */
[----:B-1----:R-:W-:-:S05]  /*cdf0*/  VIADD R19, R4, 0x20 ;  /* 0x0000002004137836 */ /* 0x002fca0000000000 */
[CC--:B------:R-:W-:Y:S02]  /*ce00*/  ISETP.GE.OR P1, PT, R19.reuse, R0.reuse, P4 ;  /* 0x000000001300720c */ /* 0x0c0fe40002726670 */
[----:B------:R-:W-:Y:S02]  /*ce10*/  ISETP.GE.AND P2, PT, R19, R0, PT ;  /* 0x000000001300720c */ /* 0x000fe40003f46270 */
[----:B------:R-:W-:Y:S01]  /*ce20*/  P2R R23, PR, RZ, 0x2 ;  /* 0x00000002ff177803 */ /* 0x000fe20000000000 */
[----:B------:R-:W-:Y:S10]  /*ce30*/  @P0 BRA `(.L_x_389) ;  /* 0x0000000000280947 */ /* 0x000ff40003800000 */
        /* <DEDUP_REMOVED lines=10> */
.L_x_389:
[----:B------:R-:W-:Y:S05]  /*cee0*/  BSYNC B0 ;  /* 0x0000000000007941 */ /* 0x000fea0003800000 */
.L_x_388:
        /* <DEDUP_REMOVED lines=19> */
.L_x_391:
[----:B------:R-:W-:Y:S05]  /*d020*/  BSYNC B0 ;  /* 0x0000000000007941 */ /* 0x000fea0003800000 */
.L_x_390:
        /* <DEDUP_REMOVED lines=15> */
.L_x_393:
[----:B------:R-:W-:Y:S05]  /*d120*/  BSYNC B0 ;  /* 0x0000000000007941 */ /* 0x000fea0003800000 */
.L_x_392:
        /* <DEDUP_REMOVED lines=17> */
.L_x_395:
[----:B------:R-:W-:Y:S05]  /*d240*/  BSYNC B0 ;  /* 0x0000000000007941 */ /* 0x000fea0003800000 */
.L_x_394:
        /* <DEDUP_REMOVED lines=12> */
.L_x_397:
[----:B------:R-:W-:Y:S05]  /*d310*/  BSYNC B0 ;  /* 0x0000000000007941 */ /* 0x000fea0003800000 */
.L_x_396:
        /* <DEDUP_REMOVED lines=11> */
.L_x_399:
[----:B------:R-:W-:Y:S05]  /*d3d0*/  BSYNC B0 ;  /* 0x0000000000007941 */ /* 0x000fea0003800000 */
.L_x_398:
        /* <DEDUP_REMOVED lines=10> */
.L_x_401:
[----:B------:R-:W-:Y:S05]  /*d480*/  BSYNC B0 ;  /* 0x0000000000007941 */ /* 0x000fea0003800000 */
.L_x_400:
        /* <DEDUP_REMOVED lines=10> */
.L_x_402:
        /* <DEDUP_REMOVED lines=13> */
.L_x_1312:


//--------------------- .text._ZN5flash16flash_fwd_kernelI23Flash_fwd_kernel_traitsILi32ELi128ELi128ELi4ELb0ELb0EN7cutlass6half_tE19Flash_kernel_traitsILi32ELi128ELi128ELi4ES3_EELb1ELb0ELb0ELb0ELb0ELb0ELb0ELb0EEEvNS_16Flash_fwd_paramsE --------------------------
	.section	.text._ZN5flash16flash_fwd_kernelI23Flash_fwd_kernel_traitsILi32ELi128ELi128ELi4ELb0ELb0EN7cutlass6half_tE19Flash_kernel_traitsILi32ELi128ELi128ELi4ES3_EELb1ELb0ELb0ELb0ELb0ELb0ELb0ELb0EEEvNS_16Flash_fwd_paramsE,"ax",@progbits
	.align	128
        .global         _ZN5flash16flash_fwd_kernelI23Flash_fwd_kernel_traitsILi32ELi128ELi128ELi4ELb0ELb0EN7cutlass6half_tE19Flash_kernel_traitsILi32ELi128ELi128ELi4ES3_EELb1ELb0ELb0ELb0ELb0ELb0ELb0ELb0EEEvNS_16Flash_fwd_paramsE
        .type           _ZN5flash16flash_fwd_kernelI23Flash_fwd_kernel_traitsILi32ELi128ELi128ELi4ELb0ELb0EN7cutlass6half_tE19Flash_kernel_traitsILi32ELi128ELi128ELi4ES3_EELb1ELb0ELb0ELb0ELb0ELb0ELb0ELb0EEEvNS_16Flash_fwd_paramsE,@function
        .size           _ZN5flash16flash_fwd_kernelI23Flash_fwd_kernel_traitsILi32ELi128ELi128ELi4ELb0ELb0EN7cutlass6half_tE19Flash_kernel_traitsILi32ELi128ELi128ELi4ES3_EELb1ELb0ELb0ELb0ELb0ELb0ELb0ELb0EEEvNS_16Flash_fwd_paramsE,(.L_x_1313 - _ZN5flash16flash_fwd_kernelI23Flash_fwd_kernel_traitsILi32ELi128ELi128ELi4ELb0ELb0EN7cutlass6half_tE19Flash_kernel_traitsILi32ELi128ELi128ELi4ES3_EELb1ELb0ELb0ELb0ELb0ELb0ELb0ELb0EEEvNS_16Flash_fwd_paramsE)
        .other          _ZN5flash16flash_fwd_kernelI23Flash_fwd_kernel_traitsILi32ELi128ELi128ELi4ELb0ELb0EN7cutlass6half_tE19Flash_kernel_traitsILi32ELi128ELi128ELi4ES3_EELb1ELb0ELb0ELb0ELb0ELb0ELb0ELb0EEEvNS_16Flash_fwd_paramsE,@"STO_CUDA_ENTRY STV_DEFAULT"
_ZN5flash16flash_fwd_kernelI23Flash_fwd_kernel_traitsILi32ELi128ELi128ELi4ELb0ELb0EN7cutlass6half_tE19Flash_kernel_traitsILi32ELi128ELi128ELi4ES3_EELb1ELb0ELb0ELb0ELb0ELb0ELb0ELb0EEEvNS_16Flash_fwd_paramsE:
.text._ZN5flash16flash_fwd_kernelI23Flash_fwd_kernel_traitsILi32ELi128ELi128ELi4ELb0ELb0EN7cutlass6half_tE19Flash_kernel_traitsILi32ELi128ELi128ELi4ES3_EELb1ELb0ELb0ELb0ELb0ELb0ELb0ELb0EEEvNS_16Flash_fwd_paramsE:
        /* <DEDUP_REMOVED lines=21> */
[----:B------:R-:W2:Y:S01]  /*0150*/  LDC.64 R14, c[0x0][0x2f8] ;  /* 0x0000be00ff0e7b82 */ /* 0x000ea20000000a00 */
        /* <DEDUP_REMOVED lines=21> */
[----:B----4-:R-:W-:-:S05]  /*02b0*/  IMAD.WIDE R4, R31, 0x4, R12 ;  /* 0x000000041f047825 */ /* 0x010fca00078e020c */
[----:B------:R-:W4:Y:S04]  /*02c0*/  @P0 LDG.E R24, desc[UR18][R4.64] ;  /* 0x0000001204180981 */ /* 0x000f28000c1e1900 */
[----:B------:R-:W4:Y:S01]  /*02d0*/  @P0 LDG.E R0, desc[UR18][R4.64+0x4] ;  /* 0x0000041204000981 */ /* 0x000f22000c1e1900 */
[----:B------:R-:W-:Y:S02]  /*02e0*/  ISETP.NE.AND P3, PT, R16, RZ, PT ;  /* 0x000000ff1000720c */ /* 0x000fe40003f65270 */
[----:B------:R-:W4:Y:S01]  /*02f0*/  LDC R16, c[0x0][0x270] ;  /* 0x00009c00ff107b82 */ /* 0x000f220000000800 */
[----:B-1----:R-:W-:-:S07]  /*0300*/  ISETP.EQ.U32.AND P2, PT, R6, RZ, PT ;  /* 0x000000ff0600720c */ /* 0x002fce0003f42070 */
[----:B---3--:R-:W1:Y:S01]  /*0310*/  @P1 LDC.64 R2, c[0x0][0x300] ;  /* 0x0000c000ff021b82 */ /* 0x008e620000000a00 */
[----:B------:R-:W-:Y:S01]  /*0320*/  ISETP.EQ.OR.EX P2, PT, R7, RZ, !P3, P2 ;  /* 0x000000ff0700720c */ /* 0x000fe20005f42720 */
[----:B------:R-:W-:Y:S01]  /*0330*/  IMAD.MOV.U32 R10, RZ, RZ, RZ ;  /* 0x000000ffff0a7224 */ /* 0x000fe200078e00ff */
[----:B------:R-:W-:Y:S01]  /*0340*/  SHF.R.S32.HI R13, RZ, 0x1f, R180 ;  /* 0x0000001fff0d7819 */ /* 0x000fe200000114b4 */
[----:B------:R-:W-:Y:S02]  /*0350*/  IMAD.MOV.U32 R11, RZ, RZ, -0x1 ;  /* 0xffffffffff0b7424 */ /* 0x000fe400078e00ff */
[----:B--2---:R-:W-:Y:S01]  /*0360*/  IMAD.WIDE R14, R31, 0x4, R14 ;  /* 0x000000041f0e7825 */ /* 0x004fe200078e020e */
[----:B------:R-:W-:-:S07]  /*0370*/  LEA.HI R18, R13, R180, RZ, 0x5 ;  /* 0x000000b40d127211 */ /* 0x000fce00078f28ff */
[----:B------:R-:W5:Y:S01]  /*0380*/  @!P2 LDG.E R11, desc[UR18][R14.64] ;  /* 0x000000120e0ba981 */ /* 0x000f62000c1e1900 */
[----:B-1----:R-:W-:-:S05]  /*0390*/  @P1 IMAD.WIDE R2, R31, 0x4, R2 ;  /* 0x000000041f021825 */ /* 0x002fca00078e0202 */
[----:B------:R1:W5:Y:S02]  /*03a0*/  @P1 LDG.E R10, desc[UR18][R2.64] ;  /* 0x00000012020a1981 */ /* 0x000364000c1e1900 */
[----:B-1----:R-:W-:-:S05]  /*03b0*/  LOP3.LUT R2, R18, 0xffffffe0, RZ, 0xc0, !PT ;  /* 0xffffffe012027812 */ /* 0x002fca00078ec0ff */
[----:B------:R-:W-:Y:S02]  /*03c0*/  IMAD.IADD R2, R180, 0x1, -R2 ;  /* 0x00000001b4027824 */ /* 0x000fe400078e0a02 */
[----:B----4-:R-:W-:Y:S01]  /*03d0*/  @P0 IMAD.IADD R12, R0, 0x1, -R24 ;  /* 0x00000001000c0824 */ /* 0x010fe200078e0a18 */
        /* <DEDUP_REMOVED lines=15> */
.L_x_403:
[----:B------:R-:W1:Y:S02]  /*04d0*/  LDC R4, c[0x0][0x2c8] ;  /* 0x0000b200ff047b82 */ /* 0x000e640000000800 */
.L_x_404:
        /* <DEDUP_REMOVED lines=16> */
[C---:B------:R-:W-:Y:S02]  /*05e0*/  R2UR UR4, R20.reuse ;  /* 0x00000000140472ca */ /* 0x040fe400000e0000 */
[----:B------:R-:W-:-:S11]  /*05f0*/  ISETP.GE.AND P0, PT, R20, 0x1, PT ;  /* 0x000000011400780c */ /* 0x000fd60003f06270 */
[----:B------:R-:W-:-:S04]  /*0600*/  UIADD3 UR4, UR4, 0x7f, URZ ;  /* 0x0000007f04047890 */ /* 0x000fc8000fffe03f */
[----:B------:R-:W-:-:S04]  /*0610*/  USHF.R.S32.HI UR22, URZ, 0x1f, UR4 ;  /* 0x0000001f3f167899 */ /* 0x000fc80008011404 */
[----:B------:R-:W-:Y:S01]  /*0620*/  ULEA.HI UR22, UR22, UR4, URZ, 0x7 ;  /* 0x0000000416167291 */ /* 0x000fe2000f8f383f */
[----:B------:R-:W-:Y:S11]  /*0630*/  @!P0 BRA `(.L_x_405) ;  /* 0x00000114000c8947 */ /* 0x000ff60003800000 */
[----:B------:R-:W1:Y:S01]  /*0640*/  LDC R33, c[0x0][0x278] ;  /* 0x00009e00ff217b82 */ /* 0x000e620000000800 */
[----:B------:R-:W-:Y:S01]  /*0650*/  ISETP.NE.AND P1, PT, R24, -0x1, PT ;  /* 0xffffffff1800780c */ /* 0x000fe20003f25270 */
[----:B------:R-:W-:Y:S01]  /*0660*/  IMAD.IADD R34, R12, 0x1, -R26 ;  /* 0x000000010c227824 */ /* 0x000fe200078e0a1a */
[CC--:B------:R-:W-:Y:S02]  /*0670*/  LEA.HI R7, R13.reuse, R180.reuse, RZ, 0x2 ;  /* 0x000000b40d077211 */ /* 0x0c0fe400078f10ff */
[CC--:B------:R-:W-:Y:S02]  /*0680*/  LEA.HI R6, R13.reuse, R180.reuse, RZ, 0x3 ;  /* 0x000000b40d067211 */ /* 0x0c0fe400078f18ff */
[----:B------:R-:W-:Y:S01]  /*0690*/  LEA.HI R13, R13, R180, RZ, 0x4 ;  /* 0x000000b40d0d7211 */ /* 0x000fe200078f20ff */
[----:B------:R2:W-:Y:S01]  /*06a0*/  STL [R1+0x70], R34 ;  /* 0x0000702201007387 */ /* 0x0005e20000100800 */
[----:B------:R-:W-:Y:S02]  /*06b0*/  SHF.R.S32.HI R15, RZ, 0x3, R6 ;  /* 0x00000003ff0f7819 */ /* 0x000fe40000011406 */
[----:B------:R-:W-:-:S02]  /*06c0*/  SHF.R.S32.HI R5, RZ, 0x4, R13 ;  /* 0x00000004ff057819 */ /* 0x000fc4000001140d */
[----:B------:R-:W-:Y:S01]  /*06d0*/  IABS R9, R32 ;  /* 0x0000002000097213 */ /* 0x000fe20000000000 */
[----:B------:R-:W3:Y:S01]  /*06e0*/  @!P1 LDC.64 R16, c[0x0][0x228] ;  /* 0x00008a00ff109b82 */ /* 0x000ee20000000a00 */
[----:B------:R-:W-:Y:S02]  /*06f0*/  ISETP.NE.AND P0, PT, R11, -0x1, PT ;  /* 0xffffffff0b00780c */ /* 0x000fe40003f05270 */
[----:B------:R-:W-:Y:S02]  /*0700*/  LEA.HI R4, R13, R5, RZ, 0x1 ;  /* 0x000000050d047211 */ /* 0x000fe400078f08ff */
[----:B------:R-:W-:Y:S02]  /*0710*/  SHF.R.S32.HI R12, RZ, 0x2, R7 ;  /* 0x00000002ff0c7819 */ /* 0x000fe40000011407 */
[----:B------:R-:W-:Y:S01]  /*0720*/  SHF.R.S32.HI R181, RZ, 0x5, R18 ;  /* 0x00000005ffb57819 */ /* 0x000fe20000011412 */
[----:B------:R-:W4:Y:S01]  /*0730*/  @P1 LDC.64 R22, c[0x0][0x240] ;  /* 0x00009000ff161b82 */ /* 0x000f220000000a00 */
[----:B-1----:R-:W-:-:S04]  /*0740*/  IABS R21, R33 ;  /* 0x0000002100157213 */ /* 0x002fc80000000000 */
[----:B------:R-:W1:Y:S03]  /*0750*/  I2F.RP R2, R21 ;  /* 0x0000001500027306 */ /* 0x000e660000209400 */
[----:B------:R-:W5:Y:S08]  /*0760*/  @P0 LDC.64 R18, c[0x0][0x250] ;  /* 0x00009400ff120b82 */ /* 0x000f700000000a00 */
[----:B------:R-:W2:Y:S01]  /*0770*/  @P0 LDC.64 R60, c[0x0][0x248] ;  /* 0x00009200ff3c0b82 */ /* 0x000ea20000000a00 */
[----:B-1----:R-:W1:Y:S02]  /*0780*/  MUFU.RCP R2, R2 ;  /* 0x0000000200027308 */ /* 0x002e640000001000 */
[----:B-1----:R-:W-:-:S06]  /*0790*/  VIADD R2, R2, 0xffffffe ;  /* 0x0ffffffe02027836 */ /* 0x002fcc0000000000 */
[----:B------:R-:W1:Y:S02]  /*07a0*/  F2I.FTZ.U32.TRUNC.NTZ R3, R2 ;  /* 0x0000000200037305 */ /* 0x000e64000021f000 */
[----:B-1----:R-:W-:Y:S02]  /*07b0*/  IMAD.MOV R0, RZ, RZ, -R3 ;  /* 0x000000ffff007224 */ /* 0x002fe400078e0a03 */
[----:B------:R-:W-:Y:S02]  /*07c0*/  IMAD.MOV.U32 R2, RZ, RZ, RZ ;  /* 0x000000ffff027224 */ /* 0x000fe400078e00ff */
[----:B------:R-:W-:-:S04]  /*07d0*/  IMAD R0, R0, R21, RZ ;  /* 0x0000001500007224 */ /* 0x000fc800078e02ff */
[----:B------:R-:W-:Y:S01]  /*07e0*/  IMAD.HI.U32 R3, R3, R0, R2 ;  /* 0x0000000003037227 */ /* 0x000fe200078e0002 */
[----:B------:R-:W-:-:S05]  /*07f0*/  LOP3.LUT R0, R7, 0xfffffffc, RZ, 0xc0, !PT ;  /* 0xfffffffc07007812 */ /* 0x000fca00078ec0ff */
[----:B------:R-:W-:Y:S02]  /*0800*/  IMAD.IADD R2, R180, 0x1, -R0 ;  /* 0x00000001b4027824 */ /* 0x000fe400078e0a00 */
[----:B------:R-:W-:Y:S02]  /*0810*/  IMAD.SHL.U32 R0, R15, 0x40, RZ ;  /* 0x000000400f007824 */ /* 0x000fe400078e00ff */
[----:B------:R-:W-:Y:S01]  /*0820*/  IMAD.HI.U32 R14, R3, R9, RZ ;  /* 0x00000009030e7227 */ /* 0x000fe200078e00ff */
[----:B------:R-:W-:Y:S02]  /*0830*/  SHF.L.U32 R92, R2, 0x3, RZ ;  /* 0x00000003025c7819 */ /* 0x000fe400000006ff */
[----:B------:R-:W-:Y:S02]  /*0840*/  LOP3.LUT R0, R0, 0xc0, RZ, 0xc0, !PT ;  /* 0x000000c000007812 */ /* 0x000fe400078ec0ff */
[----:B------:R-:W-:Y:S02]  /*0850*/  LOP3.LUT R3, R4, 0xfffffffe, RZ, 0xc0, !PT ;  /* 0xfffffffe04037812 */ /* 0x000fe400078ec0ff */
[----:B------:R-:W-:-:S02]  /*0860*/  LOP3.LUT R4, R0, 0x18, R92, 0xf8, !PT ;  /* 0x0000001800047812 */ /* 0x000fc400078ef85c */
[----:B------:R-:W-:Y:S01]  /*0870*/  SHF.R.U32.HI R2, RZ, 0x3, R0 ;  /* 0x00000003ff027819 */ /* 0x000fe20000011600 */
[----:B------:R-:W-:Y:S02]  /*0880*/  IMAD.MOV R0, RZ, RZ, -R14 ;  /* 0x000000ffff007224 */ /* 0x000fe400078e0a0e */
[----:B------:R-:W-:Y:S01]  /*0890*/  IMAD.IADD R29, R5, 0x1, -R3 ;  /* 0x00000001051d7824 */ /* 0x000fe200078e0a03 */
[----:B------:R-:W-:Y:S01]  /*08a0*/  LOP3.LUT R8, R4, R2, RZ, 0x3c, !PT ;  /* 0x0000000204087212 */ /* 0x000fe200078e3cff */
[----:B------:R-:W-:Y:S01]  /*08b0*/  IMAD R4, R21, R0, R9 ;  /* 0x0000000015047224 */ /* 0x000fe200078e0209 */
[----:B------:R-:W-:Y:S02]  /*08c0*/  LOP3.LUT R0, R6, 0xfffffff8, RZ, 0xc0, !PT ;  /* 0xfffffff806007812 */ /* 0x000fe400078ec0ff */
[----:B------:R-:W-:Y:S02]  /*08d0*/  LEA.HI R2, R7, R12, RZ, 0x1 ;  /* 0x0000000c07027211 */ /* 0x000fe400078f08ff */
[----:B------:R-:W-:Y:S01]  /*08e0*/  @!P1 SHF.R.S32.HI R5, RZ, 0x1f, R31 ;  /* 0x0000001fff059819 */ /* 0x000fe2000001141f */
[----:B------:R-:W-:Y:S01]  /*08f0*/  IMAD.IADD R0, R180, 0x1, -R0 ;  /* 0x00000001b4007824 */ /* 0x000fe200078e0a00 */
[----:B------:R-:W-:-:S02]  /*0900*/  LOP3.LUT R3, R2, 0x7fffffe, RZ, 0xc0, !PT ;  /* 0x07fffffe02037812 */ /* 0x000fc400078ec0ff */
[----:B------:R-:W-:Y:S01]  /*0910*/  ISETP.GT.U32.AND P2, PT, R21, R4, PT ;  /* 0x000000041500720c */ /* 0x000fe20003f44070 */
[----:B---3--:R-:W-:Y:S01]  /*0920*/  @!P1 IMAD R2, R5, R16, RZ ;  /* 0x0000001005029224 */ /* 0x008fe200078e02ff */
[----:B------:R-:W-:Y:S02]  /*0930*/  IADD3 R7, R12, -R3, RZ ;  /* 0x800000030c077210 */ /* 0x000fe40007ffe0ff */
[----:B------:R-:W-:Y:S01]  /*0940*/  LEA.HI R9, R0, R0, RZ, 0x1 ;  /* 0x0000000000097211 */ /* 0x000fe200078f08ff */
[----:B------:R-:W-:Y:S02]  /*0950*/  @!P1 IMAD R6, R31, R17, R2 ;  /* 0x000000111f069224 */ /* 0x000fe400078e0202 */
[----:B----4-:R-:W-:Y:S01]  /*0960*/  @P1 IMAD.WIDE.U32 R2, R24, R22, RZ ;  /* 0x0000001618021225 */ /* 0x010fe200078e00ff */
[----:B------:R-:W-:-:S03]  /*0970*/  LOP3.LUT R5, R9, 0x3fffffe, RZ, 0xc0, !PT ;  /* 0x03fffffe09057812 */ /* 0x000fc600078ec0ff */
[----:B------:R-:W-:Y:S02]  /*0980*/  IMAD R7, R181, 0x8, R7 ;  /* 0x00000008b5077824 */ /* 0x000fe400078e0207 */
[----:B------:R-:W-:-:S04]  /*0990*/  @!P1 IMAD.WIDE.U32 R16, R31, R16, RZ ;  /* 0x000000101f109225 */ /* 0x000fc800078e00ff */
[----:B------:R-:W-:Y:S01]  /*09a0*/  IMAD.U32 R221, R7, 0x20, R8 ;  /* 0x0000002007dd7824 */ /* 0x000fe200078e0008 */
[----:B------:R-:W-:Y:S01]  /*09b0*/  @P1 MOV R8, R2 ;  /* 0x0000000200081202 */ /* 0x000fe20000000f00 */
[----:B------:R-:W-:Y:S01]  /*09c0*/  @P1 IMAD R23, R24, R23, R3 ;  /* 0x0000001718171224 */ /* 0x000fe200078e0203 */
[----:B------:R-:W-:Y:S01]  /*09d0*/  LOP3.LUT R2, R32, R33, RZ, 0x3c, !PT ;  /* 0x0000002120027212 */ /* 0x000fe200078e3cff */
[----:B------:R-:W-:Y:S01]  /*09e0*/  IMAD.IADD R30, R0, 0x1, -R5 ;  /* 0x00000001001e7824 */ /* 0x000fe200078e0a05 */
[----:B------:R-:W-:Y:S01]  /*09f0*/  @P0 IADD3 R5, R10, R11, RZ ;  /* 0x0000000b0a050210 */ /* 0x000fe20007ffe0ff */
[----:B------:R-:W-:Y:S01]  /*0a00*/  @!P1 IMAD.IADD R23, R17, 0x1, R6 ;  /* 0x0000000111179824 */ /* 0x000fe200078e0206 */
[----:B------:R-:W-:Y:S01]  /*0a10*/  LOP3.LUT R6, R13, 0xfffffff0, RZ, 0xc0, !PT ;  /* 0xfffffff00d067812 */ /* 0x000fe200078ec0ff */
[----:B------:R-:W-:Y:S01]  /*0a20*/  @!P2 IMAD.IADD R4, R4, 0x1, -R21 ;  /* 0x000000010404a824 */ /* 0x000fe200078e0a15 */
[----:B------:R-:W-:Y:S01]  /*0a30*/  ISETP.GE.AND P4, PT, R2, RZ, PT ;  /* 0x000000ff0200720c */ /* 0x000fe20003f86270 */
[----:B------:R-:W-:-:S02]  /*0a40*/  @P0 IMAD.IADD R0, R10, 0x1, R11 ;  /* 0x000000010a000824 */ /* 0x000fc400078e020b */
[----:B------:R-:W-:Y:S01]  /*0a50*/  @!P1 IMAD.MOV.U32 R8, RZ, RZ, R16 ;  /* 0x000000ffff089224 */ /* 0x000fe200078e0010 */
[----:B------:R-:W-:Y:S01]  /*0a60*/  ISETP.GE.U32.AND P3, PT, R4, R21, PT ;  /* 0x000000150400720c */ /* 0x000fe20003f66070 */
[C---:B-----5:R-:W-:Y:S02]  /*0a70*/  @P0 IMAD R7, R0.reuse, R19, RZ ;  /* 0x0000001300070224 */ /* 0x060fe400078e02ff */
[----:B------:R-:W-:-:S04]  /*0a80*/  @P0 IMAD.WIDE.U32 R2, R0, R18, RZ ;  /* 0x0000001200020225 */ /* 0x000fc800078e00ff */
[----:B------:R-:W-:Y:S01]  /*0a90*/  IMAD.IADD R21, R180, 0x1, -R6 ;  /* 0x00000001b4157824 */ /* 0x000fe200078e0a06 */
[----:B------:R-:W-:Y:S01]  /*0aa0*/  @P0 MOV R25, R2 ;  /* 0x0000000200190202 */ /* 0x000fe20000000f00 */
[C---:B--2---:R-:W-:Y:S02]  /*0ab0*/  @P0 IMAD R0, R5.reuse, R61, RZ ;  /* 0x0000003d05000224 */ /* 0x044fe400078e02ff */
[----:B------:R-:W-:Y:S01]  /*0ac0*/  @P0 IMAD.WIDE.U32 R4, R5, R60, RZ ;  /* 0x0000003c05040225 */ /* 0x000fe200078e00ff */
[----:B------:R-:W-:-:S03]  /*0ad0*/  LEA.HI R28, R21, R21, RZ, 0x1 ;  /* 0x00000015151c7211 */ /* 0x000fc600078f08ff */
        /* <DEDUP_REMOVED lines=17> */
.L_x_406:
        /* <DEDUP_REMOVED lines=14> */
.L_x_407:
[----:B------:R-:W1:Y:S01]  /*0cd0*/  S2UR UR6, SR_CgaCtaId ;  /* 0x00000000000679c3 */ /* 0x000e620000008800 */
[--C-:B------:R-:W-:Y:S01]  /*0ce0*/  SHF.R.S32.HI R4, RZ, 0x1, R28.reuse ;  /* 0x00000001ff047819 */ /* 0x100fe2000001141c */
[----:B------:R-:W-:Y:S01]  /*0cf0*/  ULDC.64 UR4, c[0x0][0x258] ;  /* 0x0000960000047ab9 */ /* 0x000fe20000000a00 */
[----:B------:R-:W-:Y:S01]  /*0d00*/  SHF.R.S32.HI R0, RZ, 0x1f, R28 ;  /* 0x0000001fff007819 */ /* 0x000fe2000001141c */
[----:B------:R-:W-:Y:S01]  /*0d10*/  @!P2 VIADD R14, R14, 0x1 ;  /* 0x000000010e0ea836 */ /* 0x000fe20000000000 */
[----:B------:R-:W-:Y:S01]  /*0d20*/  SHF.R.S32.HI R93, RZ, 0x1f, R92 ;  /* 0x0000001fff5d7819 */ /* 0x000fe2000001145c */
[----:B------:R-:W-:Y:S01]  /*0d30*/  VIADD R17, R12, 0x20 ;  /* 0x000000200c117836 */ /* 0x000fe20000000000 */
[----:B------:R-:W-:Y:S01]  /*0d40*/  IADD3 R2, P0, R92, R8, RZ ;  /* 0x000000085c027210 */ /* 0x000fe20007f1e0ff */
[----:B------:R-:W-:Y:S01]  /*0d50*/  @P3 VIADD R14, R14, 0x1 ;  /* 0x000000010e0e3836 */ /* 0x000fe20000000000 */
[----:B------:R-:W-:Y:S01]  /*0d60*/  LEA.HI R0, R0, R4, RZ, 0x2 ;  /* 0x0000000400007211 */ /* 0x000fe200078f10ff */
[----:B------:R-:W-:Y:S01]  /*0d70*/  VIADD R22, R12, 0x40 ;  /* 0x000000400c167836 */ /* 0x000fe20000000000 */
[----:B------:R-:W-:Y:S01]  /*0d80*/  SHF.R.S32.HI R5, RZ, 0x1f, R32 ;  /* 0x0000001fff057819 */ /* 0x000fe20000011420 */
[----:B------:R-:W-:Y:S01]  /*0d90*/  IMAD.X R3, R93, 0x1, R23, P0 ;  /* 0x000000015d037824 */ /* 0x000fe200000e0617 */
[----:B------:R-:W-:Y:S01]  /*0da0*/  LOP3.LUT R0, R0, 0xfffffffc, RZ, 0xc0, !PT ;  /* 0xfffffffc00007812 */ /* 0x000fe200078ec0ff */
[C---:B------:R-:W-:Y:S01]  /*0db0*/  VIADD R23, R12.reuse, 0x60 ;  /* 0x000000600c177836 */ /* 0x040fe20000000000 */
[-C--:B------:R-:W-:Y:S01]  /*0dc0*/  ISETP.GE.AND P0, PT, R12, R34.reuse, PT ;  /* 0x000000220c00720c */ /* 0x080fe20003f06270 */
[----:B------:R-:W-:Y:S01]  /*0dd0*/  IMAD.WIDE.U32 R6, R32, UR4, R2 ;  /* 0x0000000420067c25 */ /* 0x000fe2000f8e0002 */
[----:B------:R-:W-:Y:S01]  /*0de0*/  ISETP.NE.AND P1, PT, R33, RZ, PT ;  /* 0x000000ff2100720c */ /* 0x000fe20003f25270 */
[----:B------:R-:W-:Y:S01]  /*0df0*/  BSSY B0, `(.L_x_408) ;  /* 0x0000027000007945 */ /* 0x000fe20003800000 */
[----:B------:R-:W-:Y:S01]  /*0e00*/  SHF.R.S32.HI R52, RZ, 0x1, R9 ;  /* 0x00000001ff347819 */ /* 0x000fe20000011409 */
[----:B------:R-:W-:Y:S01]  /*0e10*/  IMAD.IADD R53, R4, 0x1, -R0 ;  /* 0x0000000104357824 */ /* 0x000fe200078e0a00 */
[----:B------:R-:W-:Y:S01]  /*0e20*/  SHF.R.S32.HI R13, RZ, 0x1f, R12 ;  /* 0x0000001fff0d7819 */ /* 0x000fe2000001140c */
[----:B------:R-:W-:Y:S01]  /*0e30*/  IMAD R0, R5, UR4, RZ ;  /* 0x0000000405007c24 */ /* 0x000fe2000f8e02ff */
[----:B------:R-:W-:Y:S01]  /*0e40*/  UMOV UR4, 0x400 ;  /* 0x0000040000047882 */ /* 0x000fe20000000000 */
[----:B------:R-:W-:Y:S01]  /*0e50*/  @!P4 IMAD.MOV R14, RZ, RZ, -R14 ;  /* 0x000000ffff0ec224 */ /* 0x000fe200078e0a0e */
[----:B-1----:R-:W-:Y:S01]  /*0e60*/  ULEA UR4, UR6, UR4, 0x18 ;  /* 0x0000000406047291 */ /* 0x002fe2000f8ec03f */
[----:B------:R-:W-:Y:S01]  /*0e70*/  IMAD R4, R32, UR5, R0 ;  /* 0x0000000520047c24 */ /* 0x000fe2000f8e0200 */
[-C--:B------:R-:W-:Y:S01]  /*0e80*/  ISETP.GE.AND P2, PT, R22, R34.reuse, PT ;  /* 0x000000221600720c */ /* 0x080fe20003f46270 */
[----:B------:R-:W-:Y:S01]  /*0e90*/  IMAD.SHL.U32 R0, R52, 0x40, RZ ;  /* 0x0000004034007824 */ /* 0x000fe200078e00ff */
[-C--:B------:R-:W-:Y:S01]  /*0ea0*/  ISETP.GE.AND P3, PT, R23, R34.reuse, PT ;  /* 0x000000221700720c */ /* 0x080fe20003f66270 */
[----:B------:R-:W-:Y:S01]  /*0eb0*/  IMAD.SHL.U32 R16, R15, 0x8, RZ ;  /* 0x000000080f107824 */ /* 0x000fe200078e00ff */
[----:B------:R-:W-:Y:S01]  /*0ec0*/  @!P1 LOP3.LUT R14, RZ, R33, RZ, 0x33, !PT ;  /* 0x00000021ff0e9212 */ /* 0x000fe200078e33ff */
[----:B------:R-:W-:Y:S01]  /*0ed0*/  IMAD.WIDE R2, R209, 0x80, R12 ;  /* 0x00000080d1027825 */ /* 0x000fe200078e020c */
[----:B------:R-:W-:-:S02]  /*0ee0*/  ISETP.GE.AND P1, PT, R17, R34, PT ;  /* 0x000000221100720c */ /* 0x000fc40003f26270 */
[----:B------:R-:W-:Y:S01]  /*0ef0*/  LOP3.LUT R15, R0, 0xc0, RZ, 0xc0, !PT ;  /* 0x000000c0000f7812 */ /* 0x000fe200078ec0ff */
[----:B------:R-:W-:Y:S01]  /*0f00*/  IMAD.IADD R5, R7, 0x1, R4 ;  /* 0x0000000107057824 */ /* 0x000fe200078e0204 */
        /* <DEDUP_REMOVED lines=21> */
.L_x_409:
[----:B------:R-:W-:Y:S05]  /*1060*/  BSYNC B0 ;  /* 0x0000000000007941 */ /* 0x000fea0003800000 */
.L_x_408:
        /* <DEDUP_REMOVED lines=22> */
.L_x_411:
[----:B------:R-:W-:Y:S05]  /*11d0*/  BSYNC B0 ;  /* 0x0000000000007941 */ /* 0x000fea0003800000 */
.L_x_410:
        /* <DEDUP_REMOVED lines=22> */
.L_x_413:
[----:B------:R-:W-:Y:S05]  /*1340*/  BSYNC B0 ;  /* 0x0000000000007941 */ /* 0x000fea0003800000 */
.L_x_412:
        /* <DEDUP_REMOVED lines=21> */
.L_x_415:
[----:B------:R-:W-:Y:S05]  /*14a0*/  BSYNC B0 ;  /* 0x0000000000007941 */ /* 0x000fea0003800000 */
.L_x_414:
[-C--:B------:R-:W-:Y:S01]  /*14b0*/  IMAD R6, R13, R60.reuse, RZ ;  /* 0x0000003c0d067224 */ /* 0x080fe200078e02ff */
[----:B------:R-:W-:Y:S01]  /*14c0*/  SHF.R.S32.HI R0, RZ, 0x1f, R14 ;  /* 0x0000001fff007819 */ /* 0x000fe2000001140e */
[----:B------:R-:W-:Y:S01]  /*14d0*/  IMAD.WIDE.U32 R4, R12, R60, R92 ;  /* 0x0000003c0c047225 */ /* 0x000fe200078e005c */
[----:B------:R-:W-:Y:S01]  /*14e0*/  ULDC.64 UR8, c[0x0][0x260] ;  /* 0x0000980000087ab9 */ /* 0x000fe20000000a00 */
[----:B------:R-:W-:Y:S01]  /*14f0*/  ULEA.HI.SX32 UR21, UR22, 0xffffffff, 0x19 ;  /* 0xffffffff16157891 */ /* 0x000fe2000f8fca3f */
[----:B------:R-:W-:Y:S01]  /*1500*/  LOP3.LUT R9, R15, 0x8, R16, 0xf8, !PT ;  /* 0x000000080f097812 */ /* 0x000fe200078ef810 */
[----:B------:R-:W-:Y:S01]  /*1510*/  IMAD R7, R13, R18, RZ ;  /* 0x000000120d077224 */ /* 0x000fe200078e02ff */
[----:B------:R-:W-:Y:S01]  /*1520*/  IADD3 R4, P1, R24, R4, RZ ;  /* 0x0000000418047210 */ /* 0x000fe20007f3e0ff */
[----:B-1----:R-:W-:Y:S01]  /*1530*/  IMAD.WIDE.U32 R2, R12, R18, R92 ;  /* 0x000000120c027225 */ /* 0x002fe200078e005c */
[----:B------:R-:W-:Y:S01]  /*1540*/  SHF.R.U32.HI R8, RZ, 0x3, R15 ;  /* 0x00000003ff087819 */ /* 0x000fe2000001160f */
[----:B------:R-:W-:Y:S01]  /*1550*/  ULDC.64 UR6, c[0x0][0x268] ;  /* 0x00009a0000067ab9 */ /* 0x000fe20000000a00 */
[----:B------:R-:W-:Y:S01]  /*1560*/  SHF.L.U64.HI R95, R60, 0x7, R61 ;  /* 0x000000073c5f7819 */ /* 0x000fe2000001023d */
[C---:B------:R-:W-:Y:S01]  /*1570*/  IMAD R6, R12.reuse, R61, R6 ;  /* 0x0000003d0c067224 */ /* 0x040fe200078e0206 */
[----:B------:R-:W-:Y:S01]  /*1580*/  IADD3 R2, P0, R25, R2, RZ ;  /* 0x0000000219027210 */ /* 0x000fe20007f1e0ff */
[----:B------:R-:W-:Y:S01]  /*1590*/  IMAD R7, R12, R19, R7 ;  /* 0x000000130c077224 */ /* 0x000fe200078e0207 */
[----:B------:R-:W-:Y:S01]  /*15a0*/  LOP3.LUT R16, R9, R8, RZ, 0x3c, !PT ;  /* 0x0000000809107212 */ /* 0x000fe200078e3cff */
[----:B------:R-:W-:Y:S01]  /*15b0*/  IMAD.U32 R8, RZ, RZ, UR21 ;  /* 0x00000015ff087e24 */ /* 0x000fe2000f8e00ff */
[----:B------:R-:W-:Y:S01]  /*15c0*/  IADD3.X R5, R26, R5, R6, P1, !PT ;  /* 0x000000051a057210 */ /* 0x000fe20000ffe406 */
[----:B------:R-:W-:Y:S01]  /*15d0*/  IMAD R6, R0, UR8, RZ ;  /* 0x0000000800067c24 */ /* 0x000fe2000f8e02ff */
[----:B------:R-:W-:Y:S01]  /*15e0*/  IADD3.X R3, R27, R3, R7, P0, !PT ;  /* 0x000000031b037210 */ /* 0x000fe200007fe407 */
[----:B------:R-:W-:Y:S01]  /*15f0*/  IMAD R8, R8, -0x80, R20 ;  /* 0xffffff8008087824 */ /* 0x000fe200078e0214 */
[----:B------:R-:W-:Y:S01]  /*1600*/  USHF.R.S32.HI UR5, URZ, 0x1f, UR21 ;  /* 0x0000001f3f057899 */ /* 0x000fe20008011415 */
[----:B--2-4-:R-:W-:Y:S01]  /*1610*/  IMAD.WIDE.U32 R10, R14, UR8, R4 ;  /* 0x000000080e0a7c25 */ /* 0x014fe2000f8e0004 */
[----:B------:R-:W-:Y:S01]  /*1620*/  SHF.R.S32.HI R5, RZ, 0x1f, R21 ;  /* 0x0000001fff057819 */ /* 0x000fe20000011415 */
[----:B------:R-:W-:Y:S01]  /*1630*/  BSSY B0, `(.L_x_416) ;  /* 0x0000026000007945 */ /* 0x000fe20003800000 */
[----:B------:R-:W-:Y:S01]  /*1640*/  ISETP.GE.AND P0, PT, R12, R8, PT ;  /* 0x000000080c00720c */ /* 0x000fe20003f06270 */
[C---:B------:R-:W-:Y:S01]  /*1650*/  IMAD R6, R14.reuse, UR9, R6 ;  /* 0x000000090e067c24 */ /* 0x040fe2000f8e0206 */
[----:B------:R-:W-:Y:S01]  /*1660*/  MOV R242, R10 ;  /* 0x0000000a00f27202 */ /* 0x000fe20000000f00 */
[----:B------:R-:W-:Y:S01]  /*1670*/  IMAD.WIDE.U32 R32, R14, UR6, R2 ;  /* 0x000000060e207c25 */ /* 0x000fe2000f8e0002 */
[----:B------:R1:W-:Y:S01]  /*1680*/  STL.64 [R1+0x58], R10 ;  /* 0x0000580a01007387 */ /* 0x0003e20000100a00 */
[----:B------:R-:W-:-:S02]  /*1690*/  SHF.L.U32 R4, R53, 0x6, RZ ;  /* 0x0000000635047819 */ /* 0x000fc400000006ff */
[----:B------:R-:W-:Y:S01]  /*16a0*/  IMAD.IADD R243, R11, 0x1, R6 ;  /* 0x000000010bf37824 */ /* 0x000fe200078e0206 */
[----:B------:R2:W-:Y:S01]  /*16b0*/  STL.64 [R1+0x50], R32 ;  /* 0x0000502001007387 */ /* 0x0005e20000100a00 */
[----:B------:R-:W-:Y:S01]  /*16c0*/  IMAD R0, R0, UR6, RZ ;  /* 0x0000000600007c24 */ /* 0x000fe2000f8e02ff */
[-C--:B------:R-:W-:Y:S01]  /*16d0*/  ISETP.GE.AND P1, PT, R17, R8.reuse, PT ;  /* 0x000000081100720c */ /* 0x080fe20003f26270 */
[----:B------:R-:W-:Y:S01]  /*16e0*/  IMAD.SHL.U32 R94, R60, 0x80, RZ ;  /* 0x000000803c5e7824 */ /* 0x000fe200078e00ff */
[----:B------:R2:W-:Y:S01]  /*16f0*/  STL.64 [R1+0x48], R242 ;  /* 0x000048f201007387 */ /* 0x0005e20000100a00 */
[----:B------:R-:W-:Y:S01]  /*1700*/  IMAD R15, R14, UR7, R0 ;  /* 0x000000070e0f7c24 */ /* 0x000fe2000f8e0200 */
[-C--:B------:R-:W-:Y:S01]  /*1710*/  ISETP.GE.AND P2, PT, R22, R8.reuse, PT ;  /* 0x000000081600720c */ /* 0x080fe20003f46270 */
[----:B------:R-:W-:Y:S01]  /*1720*/  IMAD R0, R95, UR21, RZ ;  /* 0x000000155f007c24 */ /* 0x000fe2000f8e02ff */
[----:B------:R-:W-:Y:S01]  /*1730*/  ISETP.GE.AND P3, PT, R23, R8, PT ;  /* 0x000000081700720c */ /* 0x000fe20003f66270 */
[----:B------:R-:W-:Y:S01]  /*1740*/  IMAD.WIDE.U32 R2, R94, UR21, R242 ;  /* 0x000000155e027c25 */ /* 0x000fe2000f8e00f2 */
[----:B------:R-:W-:-:S03]  /*1750*/  LOP3.LUT R9, R4, 0xc0, RZ, 0xc0, !PT ;  /* 0x000000c004097812 */ /* 0x000fc600078ec0ff */
[----:B------:R-:W-:Y:S02]  /*1760*/  IMAD R0, R94, UR5, R0 ;  /* 0x000000055e007c24 */ /* 0x000fe4000f8e0200 */
[----:B------:R-:W-:Y:S01]  /*1770*/  IMAD R14, R29, 0x8, R30 ;  /* 0x000000081d0e7824 */ /* 0x000fe200078e021e */
[----:B-1----:R-:W-:Y:S02]  /*1780*/  LEA.HI R10, R5, R21, RZ, 0x3 ;  /* 0x00000015050a7211 */ /* 0x002fe400078f18ff */
[----:B------:R-:W-:Y:S02]  /*1790*/  SHF.L.U32 R11, R29, 0x3, RZ ;  /* 0x000000031d0b7819 */ /* 0x000fe400000006ff */
[----:B------:R-:W-:Y:S01]  /*17a0*/  IADD3 R5, R3, R0, RZ ;  /* 0x0000000003057210 */ /* 0x000fe20007ffe0ff */
        /* <DEDUP_REMOVED lines=14> */
.L_x_417:
[----:B------:R-:W-:Y:S05]  /*1890*/  BSYNC B0 ;  /* 0x0000000000007941 */ /* 0x000fea0003800000 */
.L_x_416:
        /* <DEDUP_REMOVED lines=19> */
.L_x_419:
[----:B------:R-:W-:Y:S05]  /*19d0*/  BSYNC B0 ;  /* 0x0000000000007941 */ /* 0x000fea0003800000 */
.L_x_418:
        /* <DEDUP_REMOVED lines=15> */
.L_x_421:
[----:B------:R-:W-:Y:S05]  /*1ad0*/  BSYNC B0 ;  /* 0x0000000000007941 */ /* 0x000fea0003800000 */
.L_x_420:
        /* <DEDUP_REMOVED lines=17> */
.L_x_423:
[----:B------:R-:W-:Y:S05]  /*1bf0*/  BSYNC B0 ;  /* 0x0000000000007941 */ /* 0x000fea0003800000 */
.L_x_422:
[----:B------:R-:W0:Y:S01]  /*1c00*/  LDGDEPBAR ;  /* 0x00000000000079af */ /* 0x000e220000000000 */
[----:B------:R-:W-:Y:S01]  /*1c10*/  ISETP.GE.AND P0, PT, R12, R8, PT ;  /* 0x000000080c00720c */ /* 0x000fe20003f06270 */
[----:B------:R-:W-:Y:S01]  /*1c20*/  IMAD.IADD R15, R33, 0x1, R15 ;  /* 0x00000001210f7824 */ /* 0x000fe200078e020f */
[----:B------:R-:W-:Y:S01]  /*1c30*/  LOP3.LUT R0, R28, 0x7fffffe, RZ, 0xc0, !PT ;  /* 0x07fffffe1c007812 */ /* 0x000fe200078ec0ff */
[----:B-1----:R-:W-:Y:S01]  /*1c40*/  IMAD.SHL.U32 R4, R10, 0x20, RZ ;  /* 0x000000200a047824 */ /* 0x002fe200078e00ff */
[----:B------:R-:W-:Y:S01]  /*1c50*/  LOP3.LUT R3, R9, 0x8, R11, 0xf8, !PT ;  /* 0x0000000809037812 */ /* 0x000fe200078ef80b */
[----:B----4-:R-:W-:Y:S01]  /*1c60*/  IMAD.WIDE.U32 R6, R18, UR21, RZ ;  /* 0x0000001512067c25 */ /* 0x010fe2000f8e00ff */
[----:B------:R1:W-:Y:S01]  /*1c70*/  STL [R1+0x68], R15 ;  /* 0x0000680f01007387 */ /* 0x0003e20000100800 */
[----:B------:R-:W-:Y:S01]  /*1c80*/  SHF.R.U32.HI R2, RZ, 0x3, R9 ;  /* 0x00000003ff027819 */ /* 0x000fe20000011609 */
[----:B------:R-:W-:Y:S01]  /*1c90*/  BSSY B0, `(.L_x_424) ;  /* 0x0000025000007945 */ /* 0x000fe20003800000 */
[----:B------:R-:W-:Y:S01]  /*1ca0*/  IMAD.IADD R62, R21, 0x1, -R0 ;  /* 0x00000001153e7824 */ /* 0x000fe200078e0a00 */
[----:B------:R-:W-:Y:S01]  /*1cb0*/  LOP3.LUT R21, R4, 0xffffff00, RZ, 0xc0, !PT ;  /* 0xffffff0004157812 */ /* 0x000fe200078ec0ff */
[----:B------:R-:W-:Y:S01]  /*1cc0*/  IMAD.U32 R0, R14, 0x20, R16 ;  /* 0x000000200e007824 */ /* 0x000fe200078e0010 */
[----:B------:R-:W-:Y:S01]  /*1cd0*/  LOP3.LUT R63, R3, R2, RZ, 0x3c, !PT ;  /* 0x00000002033f7212 */ /* 0x000fe200078e3cff */
[----:B------:R-:W-:Y:S01]  /*1ce0*/  IMAD R3, R18, UR5, RZ ;  /* 0x0000000512037c24 */ /* 0x000fe2000f8e02ff */
[----:B------:R-:W-:Y:S01]  /*1cf0*/  LEA R4, P1, R6, R32, 0x7 ;  /* 0x0000002006047211 */ /* 0x000fe200078238ff */
[----:B------:R-:W-:Y:S01]  /*1d00*/  IMAD R2, R181, 0x200, R21 ;  /* 0x00000200b5027824 */ /* 0x000fe200078e0215 */
[-C--:B------:R-:W-:Y:S01]  /*1d10*/  ISETP.GE.AND P2, PT, R17, R8.reuse, PT ;  /* 0x000000081100720c */ /* 0x080fe20003f46270 */
[----:B------:R-:W-:Y:S01]  /*1d20*/  IMAD R3, R19, UR21, R3 ;  /* 0x0000001513037c24 */ /* 0x000fe2000f8e0203 */
[-C--:B------:R-:W-:Y:S01]  /*1d30*/  ISETP.GE.AND P3, PT, R22, R8.reuse, PT ;  /* 0x000000081600720c */ /* 0x080fe20003f66270 */
[----:B------:R-:W-:Y:S01]  /*1d40*/  IMAD R2, R62, 0x20, R2 ;  /* 0x000000203e027824 */ /* 0x000fe200078e0202 */
[----:B------:R-:W-:Y:S01]  /*1d50*/  ISETP.GE.AND P4, PT, R23, R8, PT ;  /* 0x000000081700720c */ /* 0x000fe20003f86270 */
[----:B------:R-:W-:Y:S01]  /*1d60*/  IMAD.IADD R3, R7, 0x1, R3 ;  /* 0x0000000107037824 */ /* 0x000fe200078e0203 */
[----:B------:R-:W-:Y:S01]  /*1d70*/  LEA R208, R0, UR4, 0x1 ;  /* 0x0000000400d07c11 */ /* 0x000fe2000f8e08ff */
[----:B------:R-:W-:-:S04]  /*1d80*/  DEPBAR.LE SB0, 0x0 ;  /* 0x000080000000791a */ /* 0x000fc80000000000 */
[----:B------:R-:W-:Y:S01]  /*1d90*/  BAR.SYNC.DEFER_BLOCKING 0x0 ;  /* 0x0000000000007b1d */ /* 0x000fe20000010000 */
[----:B------:R-:W-:Y:S01]  /*1da0*/  IMAD.IADD R2, R63, 0x1, R2 ;  /* 0x000000013f027824 */ /* 0x000fe200078e0202 */
[----:B------:R-:W-:-:S04]  /*1db0*/  LEA.HI.X R5, R6, R15, R3, 0x7, P1 ;  /* 0x0000000f06057211 */ /* 0x000fc800008f3c03 */
[----:B------:R-:W-:Y:S01]  /*1dc0*/  LEA R211, R2, UR4, 0x1 ;  /* 0x0000000402d37c11 */ /* 0x000fe2000f8e08ff */
        /* <DEDUP_REMOVED lines=17> */
.L_x_425:
[----:B------:R-:W-:Y:S05]  /*1ee0*/  BSYNC B0 ;  /* 0x0000000000007941 */ /* 0x000fea0003800000 */
.L_x_424:
        /* <DEDUP_REMOVED lines=16> */
.L_x_427:
[----:B------:R-:W-:Y:S05]  /*1ff0*/  BSYNC B0 ;  /* 0x0000000000007941 */ /* 0x000fea0003800000 */
.L_x_426:
        /* <DEDUP_REMOVED lines=16> */
.L_x_429:
[----:B------:R-:W-:Y:S05]  /*2100*/  BSYNC B0 ;  /* 0x0000000000007941 */ /* 0x000fea0003800000 */
.L_x_428:
        /* <DEDUP_REMOVED lines=17> */
.L_x_431:
[----:B------:R-:W-:Y:S05]  /*2220*/  BSYNC B0 ;  /* 0x0000000000007941 */ /* 0x000fea0003800000 */
.L_x_430:
[----:B------:R-:W-:Y:S01]  /*2230*/  LDSM.16.M88.4 R8, [R211] ;  /* 0x00000000d308783b */ /* 0x000fe20000000200 */
[----:B------:R-:W-:Y:S01]  /*2240*/  LOP3.LUT P0, RZ, R52, 0x2, RZ, 0xc0, !PT ;  /* 0x0000000234ff7812 */ /* 0x000fe2000780c0ff */
[----:B------:R-:W-:Y:S01]  /*2250*/  IMAD.MOV.U32 R0, RZ, RZ, 0x10 ;  /* 0x00000010ff007424 */ /* 0x000fe200078e00ff */
[----:B------:R-:W-:Y:S01]  /*2260*/  LOP3.LUT P1, RZ, R53, 0x2, RZ, 0xc0, !PT ;  /* 0x0000000235ff7812 */ /* 0x000fe2000782c0ff */
[----:B-1----:R-:W1:Y:S01]  /*2270*/  LDSM.16.M88.4 R12, [R208+0x2000] ;  /* 0x00200000d00c783b */ /* 0x002e620000000200 */
[----:B------:R-:W-:Y:S01]  /*2280*/  VIADD R2, R208, 0x2000 ;  /* 0x00002000d0027836 */ /* 0x000fe20000000000 */
[----:B------:R-:W-:Y:S01]  /*2290*/  ULDC.U8 UR15, c[0x0][0x388] ;  /* 0x0000e200000f7ab9 */ /* 0x000fe20000000000 */
[----:B------:R-:W-:Y:S01]  /*22a0*/  SEL R0, R0, 0xfffffff0, !P1 ;  /* 0xfffffff000007807 */ /* 0x000fe20004800000 */
[----:B------:R-:W5:Y:S01]  /*22b0*/  LDSM.16.M88.4 R4, [R211+0x1000] ;  /* 0x00100000d304783b */ /* 0x000f620000000200 */
[----:B------:R-:W-:Y:S02]  /*22c0*/  VIADD R213, R208, 0x2020 ;  /* 0x00002020d0d57836 */ /* 0x000fe40000000000 */
[----:B------:R-:W-:Y:S01]  /*22d0*/  IMAD.U32 R3, RZ, RZ, UR21 ;  /* 0x00000015ff037e24 */ /* 0x000fe2000f8e00ff */
[----:B------:R-:W3:Y:S01]  /*22e0*/  LDSM.16.M88.4 R44, [R208+0x2400] ;  /* 0x00240000d02c783b */ /* 0x000ee20000000200 */
[----:B------:R-:W-:-:S02]  /*22f0*/  IMAD R212, R0, 0x2, R211 ;  /* 0x0000000200d47824 */ /* 0x000fc400078e02d3 */
[----:B------:R-:W-:Y:S01]  /*2300*/  @P0 VIADD R213, R2, 0xffffffe0 ;  /* 0xffffffe002d50836 */ /* 0x000fe20000000000 */
[----:B------:R-:W4:Y:S01]  /*2310*/  LDSM.16.M88.4 R40, [R208+0x2800] ;  /* 0x00280000d028783b */ /* 0x000f220000000200 */
[----:B------:R-:W-:Y:S02]  /*2320*/  IMAD.SHL.U32 R2, R180, 0x2, RZ ;  /* 0x00000002b4027824 */ /* 0x000fe400078e00ff */
[C---:B------:R-:W-:Y:S01]  /*2330*/  VIADD R220, R213.reuse, 0x400 ;  /* 0x00000400d5dc7836 */ /* 0x040fe20000000000 */
[----:B------:R-:W4:Y:S01]  /*2340*/  LDSM.16.M88.4 R36, [R208+0x2c00] ;  /* 0x002c0000d024783b */ /* 0x000f220000000200 */
[C---:B------:R-:W-:Y:S01]  /*2350*/  VIADD R219, R213.reuse, 0x800 ;  /* 0x00000800d5db7836 */ /* 0x040fe20000000000 */
[----:B------:R-:W-:Y:S01]  /*2360*/  LOP3.LUT R2, R2, 0x6, RZ, 0xc0, !PT ;  /* 0x0000000602027812 */ /* 0x000fe200078ec0ff */
[C---:B------:R-:W-:Y:S01]  /*2370*/  VIADD R218, R213.reuse, 0xc00 ;  /* 0x00000c00d5da7836 */ /* 0x040fe20000000000 */
[----:B--2---:R-:W2:Y:S01]  /*2380*/  LDSM.16.M88.4 R32, [R208+0x3000] ;  /* 0x00300000d020783b */ /* 0x004ea20000000200 */
[----:B------:R-:W-:-:S02]  /*2390*/  VIADD R217, R213, 0x1000 ;  /* 0x00001000d5d97836 */ /* 0x000fc40000000000 */
[----:B------:R-:W-:Y:S01]  /*23a0*/  IMAD R3, R3, 0x80, R2 ;  /* 0x0000008003037824 */ /* 0x000fe200078e0202 */
[----:B------:R-:W2:Y:S01]  /*23b0*/  LDSM.16.M88.4 R28, [R208+0x3400] ;  /* 0x00340000d01c783b */ /* 0x000ea20000000200 */
[----:B------:R-:W-:Y:S02]  /*23c0*/  IMAD R2, R62, 0x20, R21 ;  /* 0x000000203e027824 */ /* 0x000fe400078e0215 */
[C---:B------:R-:W-:Y:S01]  /*23d0*/  VIADD R21, R3.reuse, 0x31 ;  /* 0x0000003103157836 */ /* 0x040fe20000000000 */
[----:B------:R-:W2:Y:S01]  /*23e0*/  LDSM.16.M88.4 R24, [R208+0x3800] ;  /* 0x00380000d018783b */ /* 0x000ea20000000200 */
[----:B------:R-:W-:Y:S01]  /*23f0*/  ISETP.GE.AND P2, PT, R3, R20, PT ;  /* 0x000000140300720c */ /* 0x000fe20003f46270 */
[----:B------:R-:W-:Y:S02]  /*2400*/  IMAD.IADD R2, R63, 0x1, R2 ;  /* 0x000000013f027824 */ /* 0x000fe400078e0202 */
[----:B------:R-:W2:Y:S01]  /*2410*/  LDSM.16.M88.4 R48, [R208+0x3c00] ;  /* 0x003c0000d030783b */ /* 0x000ea20000000200 */
[----:B------:R-:W-:-:S02]  /*2420*/  VIADD R216, R213, 0x1400 ;  /* 0x00001400d5d87836 */ /* 0x000fc40000000000 */
[C---:B------:R-:W-:Y:S01]  /*2430*/  VIADD R215, R213.reuse, 0x1800 ;  /* 0x00001800d5d77836 */ /* 0x040fe20000000000 */
[----:B------:R-:W-:Y:S01]  /*2440*/  LDSM.16.M88.4 R16, [R212] ;  /* 0x00000000d410783b */ /* 0x000fe20000000200 */
[----:B------:R-:W-:-:S03]  /*2450*/  VIADD R214, R213, 0x1c00 ;  /* 0x00001c00d5d67836 */ /* 0x000fc60000000000 */
[----:B------:R-:W2:Y:S01]  /*2460*/  LDSM.16.M88.4 R52, [R213] ;  /* 0x00000000d534783b */ /* 0x000ea20000000200 */
[-C--:B-1----:R-:W-:Y:S03]  /*2470*/  HMMA.16816.F32 R64, R8, R12.reuse, RZ ;  /* 0x0000000c0840723c */ /* 0x082fe600000018ff */
[----:B------:R-:W1:Y:S03]  /*2480*/  LDSM.16.M88.4 R56, [R213+0x400] ;  /* 0x00040000d538783b */ /* 0x000e660000000200 */
[C---:B-----5:R-:W-:Y:S01]  /*2490*/  HMMA.16816.F32 R68, R4.reuse, R12, RZ ;  /* 0x0000000c0444723c */ /* 0x060fe200000018ff */
[----:B------:R-:W0:Y:S05]  /*24a0*/  LDGDEPBAR ;  /* 0x00000000000079af */ /* 0x000e2a0000000000 */
[-C--:B------:R-:W-:Y:S06]  /*24b0*/  HMMA.16816.F32 R76, R4, R14.reuse, RZ ;  /* 0x0000000e044c723c */ /* 0x080fec00000018ff */
[----:B------:R-:W-:Y:S01]  /*24c0*/  HMMA.16816.F32 R84, R8, R14, RZ ;  /* 0x0000000e0854723c */ /* 0x000fe200000018ff */
[----:B------:R-:W5:Y:S05]  /*24d0*/  LDSM.16.M88.4 R12, [R212+0x1000] ;  /* 0x00100000d40c783b */ /* 0x000f6a0000000200 */
[C---:B---3--:R-:W-:Y:S06]  /*24e0*/  HMMA.16816.F32 R72, R4.reuse, R44, RZ ;  /* 0x0000002c0448723c */ /* 0x048fec00000018ff */
[C---:B----4-:R-:W-:Y:S06]  /*24f0*/  HMMA.16816.F32 R88, R4.reuse, R40, RZ ;  /* 0x000000280458723c */ /* 0x050fec00000018ff */
[C---:B------:R-:W-:Y:S06]  /*2500*/  HMMA.16816.F32 R108, R4.reuse, R36, RZ ;  /* 0x00000024046c723c */ /* 0x040fec00000018ff */
        /* <DEDUP_REMOVED lines=20> */
[----:B------:R-:W-:-:S02]  /*2650*/  VIADD R5, R3, 0x1 ;  /* 0x0000000103057836 */ /* 0x000fc40000000000 */
[----:B------:R-:W-:-:S03]  /*2660*/  VIADD R4, R3, 0x8 ;  /* 0x0000000803047836 */ /* 0x000fc60000000000 */
[-C--:B------:R-:W-:Y:S01]  /*2670*/  ISETP.GE.AND P1, PT, R5, R20.reuse, PT ;  /* 0x000000140500720c */ /* 0x080fe20003f26270 */
[C---:B------:R-:W-:Y:S01]  /*2680*/  HMMA.16816.F32 R140, R8.reuse, R24, RZ ;  /* 0x00000018088c723c */ /* 0x040fe200000018ff */
[----:B------:R-:W-:Y:S02]  /*2690*/  ISETP.GE.AND P0, PT, R4, R20, PT ;  /* 0x000000140400720c */ /* 0x000fe40003f06270 */
[----:B------:R-:W1:Y:S02]  /*26a0*/  LDSM.16.M88.4 R4, [R213+0xc00] ;  /* 0x000c0000d504783b */ /* 0x000e640000000200 */
[----:B------:R-:W-:Y:S01]  /*26b0*/  FSEL R197, R34, -INF , !P2 ;  /* 0xff80000022c57808 */ /* 0x000fe20005000000 */
[----:B------:R-:W-:Y:S01]  /*26c0*/  HMMA.16816.F32 R176, R8, R26, RZ ;  /* 0x0000001a08b0723c */ /* 0x000fe200000018ff */
[----:B------:R-:W-:-:S05]  /*26d0*/  FSEL R196, R35, -INF , !P1 ;  /* 0xff80000023c47808 */ /* 0x000fca0004800000 */
[C---:B------:R-:W-:Y:S06]  /*26e0*/  HMMA.16816.F32 R100, R8.reuse, R46, RZ ;  /* 0x0000002e0864723c */ /* 0x040fec00000018ff */
[C---:B------:R-:W-:Y:S06]  /*26f0*/  HMMA.16816.F32 R116, R8.reuse, R42, RZ ;  /* 0x0000002a0874723c */ /* 0x040fec00000018ff */
[C---:B------:R-:W-:Y:S06]  /*2700*/  HMMA.16816.F32 R96, R8.reuse, R36, RZ ;  /* 0x000000240860723c */ /* 0x040fec00000018ff */
[C---:B------:R-:W-:Y:S06]  /*2710*/  HMMA.16816.F32 R128, R8.reuse, R38, RZ ;  /* 0x000000260880723c */ /* 0x040fec00000018ff */
[C---:B------:R-:W-:Y:S06]  /*2720*/  HMMA.16816.F32 R156, R8.reuse, R48, RZ ;  /* 0x00000030089c723c */ /* 0x040fec00000018ff */
[----:B------:R-:W-:Y:S06]  /*2730*/  HMMA.16816.F32 R168, R8, R50, RZ ;  /* 0x0000003208a8723c */ /* 0x000fec00000018ff */
[----:B-----5:R-:W-:Y:S01]  /*2740*/  HMMA.16816.F32 R24, R12, R52, R68 ;  /* 0x000000340c18723c */ /* 0x020fe20000001844 */
[----:B------:R-:W-:-:S02]  /*2750*/  VIADD R8, R3, 0x9 ;  /* 0x0000000903087836 */ /* 0x000fc40000000000 */
[C---:B------:R-:W-:Y:S02]  /*2760*/  VIADD R9, R3.reuse, 0x10 ;  /* 0x0000001003097836 */ /* 0x040fe40000000000 */
[C---:B------:R-:W-:Y:S01]  /*2770*/  VIADD R10, R3.reuse, 0x11 ;  /* 0x00000011030a7836 */ /* 0x040fe20000000000 */
[-C--:B------:R-:W-:Y:S01]  /*2780*/  ISETP.GE.AND P4, PT, R8, R20.reuse, PT ;  /* 0x000000140800720c */ /* 0x080fe20003f86270 */
[----:B------:R-:W-:Y:S01]  /*2790*/  VIADD R8, R3, 0x18 ;  /* 0x0000001803087836 */ /* 0x000fe20000000000 */
[----:B------:R-:W-:Y:S01]  /*27a0*/  HMMA.16816.F32 R36, R12, R54, R76 ;  /* 0x000000360c24723c */ /* 0x000fe2000000184c */
[----:B------:R-:W-:-:S03]  /*27b0*/  ISETP.GE.AND P5, PT, R9, R20, PT ;  /* 0x000000140900720c */ /* 0x000fc60003fa6270 */
[-C--:B------:R-:W-:Y:S01]  /*27c0*/  ISETP.GE.AND P3, PT, R8, R20.reuse, PT ;  /* 0x000000140800720c */ /* 0x080fe20003f66270 */
[C---:B------:R-:W-:Y:S01]  /*27d0*/  VIADD R8, R3.reuse, 0x19 ;  /* 0x0000001903087836 */ /* 0x040fe20000000000 */
[----:B------:R-:W-:Y:S01]  /*27e0*/  HMMA.16816.F32 R52, R16, R54, R84 ;  /* 0x000000361034723c */ /* 0x000fe20000001854 */
[----:B------:R-:W-:Y:S02]  /*27f0*/  FSEL R200, R66, -INF , !P5 ;  /* 0xff80000042c87808 */ /* 0x000fe40006800000 */
[----:B------:R-:W-:Y:S02]  /*2800*/  P2R R9, PR, RZ, 0x8 ;  /* 0x00000008ff097803 */ /* 0x000fe40000000000 */
[----:B------:R-:W-:Y:S01]  /*2810*/  ISETP.GE.AND P6, PT, R8, R20, PT ;  /* 0x000000140800720c */ /* 0x000fe20003fc6270 */
[----:B------:R-:W-:Y:S01]  /*2820*/  HMMA.16816.F32 R44, R12, R56, R72 ;  /* 0x000000380c2c723c */ /* 0x000fe20000001848 */
[----:B------:R-:W-:-:S03]  /*2830*/  VIADD R8, R3, 0x20 ;  /* 0x0000002003087836 */ /* 0x000fc60000000000 */
[----:B------:R-:W-:Y:S02]  /*2840*/  FSEL R182, R26, -INF , !P2 ;  /* 0xff8000001ab67808 */ /* 0x000fe40005000000 */
[-C--:B--2---:R-:W-:Y:S01]  /*2850*/  HMMA.16816.F32 R76, R16, R28.reuse, R80 ;  /* 0x0000001c104c723c */ /* 0x084fe20000001850 */
[----:B------:R-:W-:Y:S02]  /*2860*/  FSEL R180, R24, -INF , !P2 ;  /* 0xff80000018b47808 */ /* 0x000fe40005000000 */
[----:B------:R-:W-:Y:S02]  /*2870*/  FSEL R183, R27, -INF , !P1 ;  /* 0xff8000001bb77808 */ /* 0x000fe40004800000 */
        /* <DEDUP_REMOVED lines=8> */
[----:B------:R-:W2:Y:S01]  /*2900*/  LDSM.16.M88.4 R24, [R213+0x1000] ;  /* 0x00100000d518783b */ /* 0x000ea20000000200 */
[----:B------:R-:W-:Y:S01]  /*2910*/  ISETP.GE.AND P2, PT, R8, R20, PT ;  /* 0x000000140800720c */ /* 0x000fe20003f46270 */
[----:B------:R-:W-:Y:S01]  /*2920*/  VIADD R8, R3, 0x28 ;  /* 0x0000002803087836 */ /* 0x000fe20000000000 */
[----:B------:R-:W-:Y:S01]  /*2930*/  HMMA.16816.F32 R32, R16, R58, R100 ;  /* 0x0000003a1020723c */ /* 0x000fe20000001864 */
[----:B------:R-:W-:Y:S02]  /*2940*/  FSEL R199, R54, -INF , !P0 ;  /* 0xff80000036c77808 */ /* 0x000fe40004000000 */
[----:B------:R-:W-:-:S02]  /*2950*/  FSEL R84, R52, -INF , !P0 ;  /* 0xff80000034547808 */ /* 0x000fc40004000000 */
[----:B------:R-:W-:Y:S01]  /*2960*/  FSEL R198, R55, -INF , !P4 ;  /* 0xff80000037c67808 */ /* 0x000fe20006000000 */
[-C--:B-1----:R-:W-:Y:S01]  /*2970*/  HMMA.16816.F32 R68, R16, R4.reuse, R96 ;  /* 0x000000041044723c */ /* 0x082fe20000001860 */
[----:B------:R-:W-:Y:S02]  /*2980*/  FSEL R83, R53, -INF , !P4 ;  /* 0xff80000035537808 */ /* 0x000fe40006000000 */
[-C--:B------:R-:W-:Y:S01]  /*2990*/  ISETP.GE.AND P1, PT, R8, R20.reuse, PT ;  /* 0x000000140800720c */ /* 0x080fe20003f26270 */
[----:B------:R-:W-:Y:S01]  /*29a0*/  VIADD R8, R3, 0x29 ;  /* 0x0000002903087836 */ /* 0x000fe20000000000 */
[----:B------:R-:W-:Y:S01]  /*29b0*/  FSEL R103, R46, -INF , !P5 ;  /* 0xff8000002e677808 */ /* 0x000fe20006800000 */
[----:B------:R-:W-:Y:S01]  /*29c0*/  HMMA.16816.F32 R52, R12, R4, R108 ;  /* 0x000000040c34723c */ /* 0x000fe2000000186c */
[----:B------:R-:W-:Y:S02]  /*29d0*/  FSEL R89, R44, -INF , !P5 ;  /* 0xff8000002c597808 */ /* 0x000fe40006800000 */
[----:B------:R-:W-:-:S02]  /*29e0*/  ISETP.GE.AND P5, PT, R10, R20, PT ;  /* 0x000000140a00720c */ /* 0x000fc40003fa6270 */
[----:B------:R-:W-:Y:S02]  /*29f0*/  FSEL R104, R38, -INF , !P0 ;  /* 0xff80000026687808 */ /* 0x000fe40004000000 */
[----:B------:R-:W-:Y:S01]  /*2a00*/  VIADD R4, R3, 0x30 ;  /* 0x0000003003047836 */ /* 0x000fe20000000000 */
[----:B------:R-:W-:Y:S02]  /*2a10*/  FSEL R91, R36, -INF , !P0 ;  /* 0xff800000245b7808 */ /* 0x000fe40004000000 */
[----:B------:R-:W-:Y:S02]  /*2a20*/  FSEL R102, R39, -INF , !P4 ;  /* 0xff80000027667808 */ /* 0x000fe40006000000 */
[----:B------:R-:W-:Y:S02]  /*2a30*/  FSEL R90, R37, -INF , !P4 ;  /* 0xff800000255a7808 */ /* 0x000fe40006000000 */
[----:B------:R-:W-:Y:S01]  /*2a40*/  ISETP.NE.AND P4, PT, R9, RZ, PT ;  /* 0x000000ff0900720c */ /* 0x000fe20003f85270 */
[----:B------:R-:W-:Y:S01]  /*2a50*/  HMMA.16816.F32 R36, R16, R30, R116 ;  /* 0x0000001e1024723c */ /* 0x000fe20000001874 */
[----:B------:R-:W-:-:S02]  /*2a60*/  ISETP.GE.AND P0, PT, R8, R20, PT ;  /* 0x000000140800720c */ /* 0x000fc40003f06270 */
[----:B------:R-:W-:Y:S01]  /*2a70*/  FSEL R105, R47, -INF , !P5 ;  /* 0xff8000002f697808 */ /* 0x000fe20006800000 */
[----:B------:R-:W1:Y:S01]  /*2a80*/  LDSM.16.M88.4 R8, [R213+0x1400] ;  /* 0x00140000d508783b */ /* 0x000e620000000200 */
[----:B------:R-:W-:Y:S02]  /*2a90*/  FSEL R87, R45, -INF , !P5 ;  /* 0xff8000002d577808 */ /* 0x000fe40006800000 */
[----:B------:R-:W-:Y:S01]  /*2aa0*/  FSEL R111, R67, -INF , !P5 ;  /* 0xff800000436f7808 */ /* 0x000fe20006800000 */
[----:B------:R-:W-:Y:S01]  /*2ab0*/  HMMA.16816.F32 R44, R12, R30, R120 ;  /* 0x0000001e0c2c723c */ /* 0x000fe20000001878 */
[----:B------:R-:W-:Y:S01]  /*2ac0*/  FSEL R63, R65, -INF , !P5 ;  /* 0xff800000413f7808 */ /* 0x000fe20006800000 */
[----:B------:R-:W3:Y:S01]  /*2ad0*/  LDSM.16.M88.4 R28, [R213+0x1800] ;  /* 0x00180000d51c783b */ /* 0x000ee20000000200 */
[----:B------:R-:W-:Y:S01]  /*2ae0*/  ISETP.GE.AND P5, PT, R4, R20, PT ;  /* 0x000000140400720c */ /* 0x000fe20003fa6270 */
[----:B------:R-:W-:Y:S01]  /*2af0*/  VIADD R4, R3, 0x38 ;  /* 0x0000003803047836 */ /* 0x000fe20000000000 */
[----:B------:R-:W-:Y:S01]  /*2b00*/  FSEL R101, R42, -INF , !P4 ;  /* 0xff8000002a657808 */ /* 0x000fe20006000000 */
[----:B--2---:R-:W-:Y:S01]  /*2b10*/  HMMA.16816.F32 R72, R16, R24, R112 ;  /* 0x000000181048723c */ /* 0x004fe20000001870 */
[----:B------:R-:W-:-:S02]  /*2b20*/  FSEL R86, R40, -INF , !P4 ;  /* 0xff80000028567808 */ /* 0x000fc40006000000 */
[----:B------:R-:W-:Y:S02]  /*2b30*/  FSEL R108, R34, -INF , !P4 ;  /* 0xff800000226c7808 */ /* 0x000fe40006000000 */
[----:B------:R-:W-:Y:S01]  /*2b40*/  FSEL R62, R32, -INF , !P4 ;  /* 0xff800000203e7808 */ /* 0x000fe20006000000 */
[----:B------:R-:W-:Y:S01]  /*2b50*/  HMMA.16816.F32 R64, R12, R24, R132 ;  /* 0x000000180c40723c */ /* 0x000fe20000001884 */
[----:B------:R-:W-:Y:S01]  /*2b60*/  ISETP.GE.AND P4, PT, R4, R20, PT ;  /* 0x000000140400720c */ /* 0x000fe20003f86270 */
[----:B------:R-:W-:Y:S01]  /*2b70*/  VIADD R4, R3, 0x39 ;  /* 0x0000003903047836 */ /* 0x000fe20000000000 */
[----:B------:R-:W-:Y:S02]  /*2b80*/  FSEL R100, R43, -INF , !P6 ;  /* 0xff8000002b647808 */ /* 0x000fe40007000000 */
[----:B------:R-:W-:Y:S02]  /*2b90*/  FSEL R85, R41, -INF , !P6 ;  /* 0xff80000029557808 */ /* 0x000fe40007000000 */
[----:B------:R-:W-:Y:S01]  /*2ba0*/  FSEL R107, R35, -INF , !P6 ;  /* 0xff800000236b7808 */ /* 0x000fe20007000000 */
[----:B------:R-:W-:Y:S01]  /*2bb0*/  HMMA.16816.F32 R40, R16, R6, R128 ;  /* 0x000000061028723c */ /* 0x000fe20000001880 */
[----:B------:R-:W-:-:S02]  /*2bc0*/  FSEL R106, R33, -INF , !P6 ;  /* 0xff800000216a7808 */ /* 0x000fc40007000000 */
[-C--:B------:R-:W-:Y:S01]  /*2bd0*/  ISETP.GE.AND P6, PT, R4, R20.reuse, PT ;  /* 0x000000140400720c */ /* 0x080fe20003fc6270 */
[C---:B------:R-:W-:Y:S01]  /*2be0*/  VIADD R4, R3.reuse, 0x40 ;  /* 0x0000004003047836 */ /* 0x040fe20000000000 */
[----:B------:R-:W-:Y:S01]  /*2bf0*/  P2R R5, PR, RZ, 0x10 ;  /* 0x00000010ff057803 */ /* 0x000fe20000000000 */
[-C--:B------:R-:W-:Y:S01]  /*2c00*/  HMMA.16816.F32 R32, R12, R26.reuse, R152 ;  /* 0x0000001a0c20723c */ /* 0x080fe20000001898 */
[----:B------:R-:W-:Y:S02]  /*2c10*/  FSEL R203, R78, -INF , !P3 ;  /* 0xff8000004ecb7808 */ /* 0x000fe40005800000 */
        /* <DEDUP_REMOVED lines=9> */
[----:B-1----:R-:W-:Y:S01]  /*2cb0*/  HMMA.16816.F32 R56, R12, R8, R148 ;  /* 0x000000080c38723c */ /* 0x002fe20000001894 */
[----:B------:R-:W-:Y:S02]  /*2cc0*/  FSEL R112, R44, -INF , !P1 ;  /* 0xff8000002c707808 */ /* 0x000fe40004800000 */
[----:B------:R-:W-:Y:S02]  /*2cd0*/  FSEL R135, R38, -INF , !P1 ;  /* 0xff80000026877808 */ /* 0x000fe40004800000 */
[----:B------:R-:W-:-:S02]  /*2ce0*/  FSEL R133, R36, -INF , !P1 ;  /* 0xff80000024857808 */ /* 0x000fc40004800000 */
[----:B------:R-:W-:Y:S02]  /*2cf0*/  FSEL R117, R51, -INF , !P2 ;  /* 0xff80000033757808 */ /* 0x000fe40005000000 */
[----:B------:R-:W-:Y:S02]  /*2d00*/  FSEL R110, R49, -INF , !P2 ;  /* 0xff800000316e7808 */ /* 0x000fe40005000000 */
[----:B------:R-:W-:Y:S01]  /*2d10*/  ISETP.GE.AND P1, PT, R4, R20, PT ;  /* 0x000000140400720c */ /* 0x000fe20003f26270 */
[C---:B------:R-:W-:Y:S01]  /*2d20*/  HMMA.16816.F32 R48, R12.reuse, R6, R136 ;  /* 0x000000060c30723c */ /* 0x040fe20000001888 */
[----:B------:R-:W-:Y:S01]  /*2d30*/  VIADD R4, R3, 0x49 ;  /* 0x0000004903047836 */ /* 0x000fe20000000000 */
[----:B------:R-:W-:Y:S02]  /*2d40*/  FSEL R115, R47, -INF , !P0 ;  /* 0xff8000002f737808 */ /* 0x000fe40004000000 */
[----:B------:R-:W-:Y:S02]  /*2d50*/  FSEL R109, R45, -INF , !P0 ;  /* 0xff8000002d6d7808 */ /* 0x000fe40004000000 */
[----:B------:R-:W-:Y:S01]  /*2d60*/  FSEL R128, R39, -INF , !P0 ;  /* 0xff80000027807808 */ /* 0x000fe20004000000 */
[----:B---3--:R-:W-:Y:S01]  /*2d70*/  HMMA.16816.F32 R44, R12, R28, R164 ;  /* 0x0000001c0c2c723c */ /* 0x008fe200000018a4 */
[----:B------:R-:W-:-:S02]  /*2d80*/  FSEL R122, R37, -INF , !P0 ;  /* 0xff800000257a7808 */ /* 0x000fc40004000000 */
[----:B------:R-:W-:Y:S02]  /*2d90*/  FSEL R202, R79, -INF , !P2 ;  /* 0xff8000004fca7808 */ /* 0x000fe40005000000 */
[----:B------:R-:W-:Y:S01]  /*2da0*/  FSEL R134, R77, -INF , !P2 ;  /* 0xff8000004d867808 */ /* 0x000fe20005000000 */
[C---:B------:R-:W-:Y:S01]  /*2db0*/  HMMA.16816.F32 R36, R16.reuse, R10, R160 ;  /* 0x0000000a1024723c */ /* 0x040fe200000018a0 */
[-C--:B------:R-:W-:Y:S01]  /*2dc0*/  ISETP.GE.AND P0, PT, R4, R20.reuse, PT ;  /* 0x000000140400720c */ /* 0x080fe20003f06270 */
[----:B------:R-:W-:Y:S01]  /*2dd0*/  VIADD R4, R3, 0x50 ;  /* 0x0000005003047836 */ /* 0x000fe20000000000 */
[----:B------:R-:W-:Y:S01]  /*2de0*/  ISETP.GE.AND P2, PT, R21, R20, PT ;  /* 0x000000141500720c */ /* 0x000fe20003f46270 */
[----:B------:R-:W-:Y:S01]  /*2df0*/  VIADD R21, R3, 0x58 ;  /* 0x0000005803157836 */ /* 0x000fe20000000000 */
[----:B------:R-:W-:Y:S01]  /*2e00*/  FSEL R205, R70, -INF , !P5 ;  /* 0xff80000046cd7808 */ /* 0x000fe20006800000 */
[----:B------:R-:W-:Y:S01]  /*2e10*/  HMMA.16816.F32 R76, R16, R8, R124 ;  /* 0x00000008104c723c */ /* 0x000fe2000000187c */
[----:B------:R-:W-:-:S02]  /*2e20*/  FSEL R204, R68, -INF , !P5 ;  /* 0xff80000044cc7808 */ /* 0x000fc40006800000 */
[----:B------:R-:W-:Y:S02]  /*2e30*/  FSEL R129, R55, -INF , !P2 ;  /* 0xff80000037817808 */ /* 0x000fe40005000000 */
[----:B------:R-:W-:Y:S02]  /*2e40*/  FSEL R123, R53, -INF , !P2 ;  /* 0xff800000357b7808 */ /* 0x000fe40005000000 */
[----:B------:R-:W-:Y:S01]  /*2e50*/  FSEL R127, R54, -INF , !P5 ;  /* 0xff800000367f7808 */ /* 0x000fe20006800000 */
[C---:B------:R-:W-:Y:S01]  /*2e60*/  VIADD R8, R3.reuse, 0x59 ;  /* 0x0000005903087836 */ /* 0x040fe20000000000 */
[----:B------:R-:W-:Y:S01]  /*2e70*/  FSEL R124, R52, -INF , !P5 ;  /* 0xff800000347c7808 */ /* 0x000fe20006800000 */
[----:B------:R-:W-:Y:S01]  /*2e80*/  VIADD R9, R3, 0x51 ;  /* 0x0000005103097836 */ /* 0x000fe20000000000 */
[----:B------:R-:W-:Y:S02]  /*2e90*/  FSEL R149, R71, -INF , !P2 ;  /* 0xff80000047957808 */ /* 0x000fe40005000000 */
[----:B------:R-:W-:-:S02]  /*2ea0*/  FSEL R130, R69, -INF , !P2 ;  /* 0xff80000045827808 */ /* 0x000fc40005000000 */
[----:B------:R-:W-:Y:S02]  /*2eb0*/  ISETP.NE.AND P5, PT, R5, RZ, PT ;  /* 0x000000ff0500720c */ /* 0x000fe40003fa5270 */
[----:B------:R-:W-:Y:S02]  /*2ec0*/  ISETP.GE.AND P2, PT, R4, R20, PT ;  /* 0x000000140400720c */ /* 0x000fe40003f46270 */
[----:B------:R-:W1:Y:S01]  /*2ed0*/  LDSM.16.M88.4 R4, [R213+0x1c00] ;  /* 0x001c0000d504783b */ /* 0x000e620000000200 */
[----:B------:R-:W-:Y:S01]  /*2ee0*/  FSEL R125, R50, -INF , !P5 ;  /* 0xff800000327d7808 */ /* 0x000fe20006800000 */
[----:B------:R-:W-:-:S04]  /*2ef0*/  DEPBAR.LE SB0, 0x0 ;  /* 0x000080000000791a */ /* 0x000fc80000000000 */
[----:B------:R-:W-:Y:S02]  /*2f00*/  FSEL R121, R48, -INF , !P5 ;  /* 0xff80000030797808 */ /* 0x000fe40006800000 */
[----:B------:R-:W-:Y:S02]  /*2f10*/  FSEL R126, R51, -INF , !P6 ;  /* 0xff800000337e7808 */ /* 0x000fe40007000000 */
[----:B------:R-:W-:Y:S02]  /*2f20*/  FSEL R120, R49, -INF , !P6 ;  /* 0xff80000031787808 */ /* 0x000fe40007000000 */
[----:B------:R-:W-:Y:S01]  /*2f30*/  HMMA.16816.F32 R48, R16, R28, R140 ;  /* 0x0000001c1030723c */ /* 0x000fe2000000188c */
[----:B------:R-:W-:Y:S02]  /*2f40*/  FSEL R223, R74, -INF , !P4 ;  /* 0xff8000004adf7808 */ /* 0x000fe40006000000 */
[----:B------:R-:W-:Y:S02]  /*2f50*/  FSEL R147, R66, -INF , !P4 ;  /* 0xff80000042937808 */ /* 0x000fe40006000000 */
[----:B------:R-:W-:-:S02]  /*2f60*/  FSEL R207, R72, -INF , !P4 ;  /* 0xff80000048cf7808 */ /* 0x000fc40006000000 */
        /* <DEDUP_REMOVED lines=8> */
[----:B------:R-:W-:Y:S02]  /*2ff0*/  FSEL R139, R40, -INF , !P5 ;  /* 0xff800000288b7808 */ /* 0x000fe40006800000 */
[----:B------:R-:W-:Y:S01]  /*3000*/  ISETP.GE.AND P5, PT, R8, R20, PT ;  /* 0x000000140800720c */ /* 0x000fe20003fa6270 */
[----:B------:R-:W-:Y:S01]  /*3010*/  VIADD R8, R3, 0x70 ;  /* 0x0000007003087836 */ /* 0x000fe20000000000 */
[----:B------:R-:W-:Y:S01]  /*3020*/  HMMA.16816.F32 R40, R12, R10, R172 ;  /* 0x0000000a0c28723c */ /* 0x000fe200000018ac */
[----:B------:R-:W-:Y:S02]  /*3030*/  FSEL R145, R35, -INF , !P0 ;  /* 0xff80000023917808 */ /* 0x000fe40004000000 */
[----:B------:R-:W-:Y:S02]  /*3040*/  FSEL R141, R33, -INF , !P0 ;  /* 0xff800000218d7808 */ /* 0x000fe40004000000 */
[----:B------:R-:W-:Y:S02]  /*3050*/  FSEL R160, R25, -INF , !P0 ;  /* 0xff80000019a07808 */ /* 0x000fe40004000000 */
[----:B------:R-:W-:-:S02]  /*3060*/  FSEL R173, R27, -INF , !P0 ;  /* 0xff8000001bad7808 */ /* 0x000fc40004000000 */
[----:B------:R-:W-:Y:S01]  /*3070*/  ISETP.GE.AND P0, PT, R8, R20, PT ;  /* 0x000000140800720c */ /* 0x000fe20003f06270 */
[----:B------:R-:W-:Y:S01]  /*3080*/  VIADD R8, R3, 0x71 ;  /* 0x0000007103087836 */ /* 0x000fe20000000000 */
[----:B------:R-:W-:Y:S02]  /*3090*/  P2R R22, PR, RZ, 0x10 ;  /* 0x00000010ff167803 */ /* 0x000fe40000000000 */
[----:B------:R-:W-:Y:S02]  /*30a0*/  FSEL R224, R78, -INF , !P2 ;  /* 0xff8000004ee07808 */ /* 0x000fe40005000000 */
[----:B------:R-:W-:Y:S02]  /*30b0*/  FSEL R229, R58, -INF , !P2 ;  /* 0xff8000003ae57808 */ /* 0x000fe40005000000 */
[----:B------:R-:W-:Y:S02]  /*30c0*/  FSEL R226, R56, -INF , !P2 ;  /* 0xff80000038e27808 */ /* 0x000fe40005000000 */
[----:B------:R-:W-:-:S02]  /*30d0*/  FSEL R163, R76, -INF , !P2 ;  /* 0xff8000004ca37808 */ /* 0x000fc40005000000 */
[----:B------:R-:W-:Y:S02]  /*30e0*/  FSEL R146, R34, -INF , !P1 ;  /* 0xff80000022927808 */ /* 0x000fe40004800000 */
[----:B------:R-:W-:Y:S02]  /*30f0*/  FSEL R142, R32, -INF , !P1 ;  /* 0xff800000208e7808 */ /* 0x000fe40004800000 */
[-C--:B------:R-:W-:Y:S01]  /*3100*/  ISETP.GE.AND P4, PT, R9, R20.reuse, PT ;  /* 0x000000140900720c */ /* 0x080fe20003f86270 */
[-C--:B-1----:R-:W-:Y:S01]  /*3110*/  HMMA.16816.F32 R32, R16, R4.reuse, R156 ;  /* 0x000000041020723c */ /* 0x082fe2000000189c */
[----:B------:R-:W-:Y:S02]  /*3120*/  ISETP.GE.AND P2, PT, R8, R20, PT ;  /* 0x000000140800720c */ /* 0x000fe40003f46270 */
[----:B------:R-:W-:Y:S02]  /*3130*/  FSEL R174, R26, -INF , !P1 ;  /* 0xff8000001aae7808 */ /* 0x000fe40004800000 */
[----:B------:R-:W-:Y:S01]  /*3140*/  FSEL R172, R24, -INF , !P1 ;  /* 0xff80000018ac7808 */ /* 0x000fe20004800000 */
[----:B------:R-:W-:Y:S01]  /*3150*/  HMMA.16816.F32 R8, R12, R4, R184 ;  /* 0x000000040c08723c */ /* 0x000fe200000018b8 */
[----:B------:R-:W-:-:S02]  /*3160*/  FSEL R227, R59, -INF , !P4 ;  /* 0xff8000003be37808 */ /* 0x000fc40006000000 */
[----:B------:R-:W-:Y:S02]  /*3170*/  FSEL R225, R57, -INF , !P4 ;  /* 0xff80000039e17808 */ /* 0x000fe40006000000 */
[----:B------:R-:W-:Y:S01]  /*3180*/  FSEL R162, R77, -INF , !P4 ;  /* 0xff8000004da27808 */ /* 0x000fe20006000000 */
[-C--:B------:R-:W-:Y:S01]  /*3190*/  HMMA.16816.F32 R24, R12, R30.reuse, R192 ;  /* 0x0000001e0c18723c */ /* 0x080fe200000018c0 */
[----:B------:R-:W-:Y:S01]  /*31a0*/  VIADD R4, R3, 0x68 ;  /* 0x0000006803047836 */ /* 0x000fe20000000000 */
[----:B------:R-:W-:Y:S02]  /*31b0*/  FSEL R186, R79, -INF , !P4 ;  /* 0xff8000004fba7808 */ /* 0x000fe40006000000 */
[----:B------:R-:W-:Y:S02]  /*31c0*/  FSEL R150, R67, -INF , !P3 ;  /* 0xff80000043967808 */ /* 0x000fe40005800000 */
[----:B------:R-:W-:Y:S01]  /*31d0*/  HMMA.16816.F32 R28, R16, R30, R176 ;  /* 0x0000001e101c723c */ /* 0x000fe200000018b0 */
[----:B------:R-:W-:-:S02]  /*31e0*/  FSEL R140, R65, -INF , !P3 ;  /* 0xff800000418c7808 */ /* 0x000fc40005800000 */
[----:B------:R-:W-:Y:S02]  /*31f0*/  FSEL R222, R75, -INF , !P3 ;  /* 0xff8000004bde7808 */ /* 0x000fe40005800000 */
[----:B------:R-:W-:Y:S01]  /*3200*/  FSEL R206, R73, -INF , !P3 ;  /* 0xff80000049ce7808 */ /* 0x000fe20005800000 */
[-C--:B------:R-:W-:Y:S01]  /*3210*/  HMMA.16816.F32 R12, R12, R6.reuse, R188 ;  /* 0x000000060c0c723c */ /* 0x080fe200000018bc */
[-C--:B------:R-:W-:Y:S01]  /*3220*/  ISETP.GE.AND P4, PT, R4, R20.reuse, PT ;  /* 0x000000140400720c */ /* 0x080fe20003f86270 */
[----:B------:R-:W-:Y:S01]  /*3230*/  VIADD R4, R3, 0x69 ;  /* 0x0000006903047836 */ /* 0x000fe20000000000 */
[----:B------:R-:W-:Y:S02]  /*3240*/  ISETP.GE.AND P3, PT, R21, R20, PT ;  /* 0x000000141500720c */ /* 0x000fe40003f66270 */
[----:B------:R-:W-:Y:S01]  /*3250*/  FSEL R193, R47, -INF , !P5 ;  /* 0xff8000002fc17808 */ /* 0x000fe20006800000 */
[----:B------:R-:W-:Y:S01]  /*3260*/  HMMA.16816.F32 R16, R16, R6, R168 ;  /* 0x000000061010723c */ /* 0x000fe200000018a8 */
[----:B------:R-:W-:-:S02]  /*3270*/  FSEL R188, R45, -INF , !P5 ;  /* 0xff8000002dbc7808 */ /* 0x000fc40006800000 */
[----:B------:R-:W-:Y:S02]  /*3280*/  FSEL R175, R51, -INF , !P5 ;  /* 0xff80000033af7808 */ /* 0x000fe40006800000 */
[----:B------:R-:W-:Y:S02]  /*3290*/  FSEL R157, R49, -INF , !P5 ;  /* 0xff800000319d7808 */ /* 0x000fe40006800000 */
[----:B------:R-:W-:Y:S02]  /*32a0*/  ISETP.GE.AND P5, PT, R20, 0x81, PT ;  /* 0x000000811400780c */ /* 0x000fe40003fa6270 */
[----:B------:R-:W-:Y:S02]  /*32b0*/  FSEL R192, R42, -INF , !P3 ;  /* 0xff8000002ac07808 */ /* 0x000fe40005800000 */
[----:B------:R-:W-:Y:S02]  /*32c0*/  FSEL R187, R40, -INF , !P3 ;  /* 0xff80000028bb7808 */ /* 0x000fe40005800000 */
[----:B------:R-:W-:-:S02]  /*32d0*/  FSEL R185, R38, -INF , !P3 ;  /* 0xff80000026b97808 */ /* 0x000fc40005800000 */
[----:B------:R-:W-:Y:S02]  /*32e0*/  FSEL R161, R36, -INF , !P3 ;  /* 0xff80000024a17808 */ /* 0x000fe40005800000 */
[----:B------:R-:W-:Y:S01]  /*32f0*/  ISETP.GE.AND P3, PT, R4, R20, PT ;  /* 0x000000140400720c */ /* 0x000fe20003f66270 */
[C---:B------:R-:W-:Y:S01]  /*3300*/  VIADD R4, R3.reuse, 0x78 ;  /* 0x0000007803047836 */ /* 0x040fe20000000000 */
[----:B------:R-:W-:Y:S01]  /*3310*/  FSEL R184, R50, -INF , !P6 ;  /* 0xff80000032b87808 */ /* 0x000fe20007000000 */
[----:B------:R-:W-:Y:S01]  /*3320*/  VIADD R3, R3, 0x79 ;  /* 0x0000007903037836 */ /* 0x000fe20000000000 */
[----:B------:R-:W-:Y:S02]  /*3330*/  FSEL R194, R46, -INF , !P6 ;  /* 0xff8000002ec27808 */ /* 0x000fe40007000000 */
[----:B------:R-:W-:Y:S02]  /*3340*/  FSEL R189, R44, -INF , !P6 ;  /* 0xff8000002cbd7808 */ /* 0x000fe40007000000 */
[----:B------:R-:W-:-:S02]  /*3350*/  FSEL R159, R48, -INF , !P6 ;  /* 0xff800000309f7808 */ /* 0x000fc40007000000 */
[----:B------:R-:W-:Y:S02]  /*3360*/  FSEL R177, R34, -INF , !P0 ;  /* 0xff80000022b17808 */ /* 0x000fe40004000000 */
[----:B------:R-:W-:Y:S02]  /*3370*/  FSEL R235, R10, -INF , !P0 ;  /* 0xff8000000aeb7808 */ /* 0x000fe40004000000 */
[----:B------:R-:W-:Y:S02]  /*3380*/  FSEL R232, R8, -INF , !P0 ;  /* 0xff80000008e87808 */ /* 0x000fe40004000000 */
[----:B------:R-:W-:Y:S02]  /*3390*/  FSEL R158, R32, -INF , !P0 ;  /* 0xff800000209e7808 */ /* 0x000fe40004000000 */
[----:B------:R-:W-:Y:S02]  /*33a0*/  ISETP.NE.AND P6, PT, R22, RZ, PT ;  /* 0x000000ff1600720c */ /* 0x000fe40003fc5270 */
[----:B------:R-:W-:-:S02]  /*33b0*/  ISETP.GE.AND P1, PT, R4, R20, PT ;  /* 0x000000140400720c */ /* 0x000fc40003f26270 */
[----:B------:R-:W-:Y:S02]  /*33c0*/  ISETP.GE.AND P0, PT, R3, R20, PT ;  /* 0x000000140300720c */ /* 0x000fe40003f06270 */
        /* <DEDUP_REMOVED lines=27> */
[----:B------:R-:W-:Y:S01]  /*3580*/  ULEA.HI.SX32 UR6, UR22, 0xfffffffe, 0x19 ;  /* 0xfffffffe16067891 */ /* 0x000fe2000f8fca3f */
[----:B------:R-:W-:Y:S01]  /*3590*/  ISETP.GE.AND P0, PT, R92, UR5, PT ;  /* 0x000000055c007c0c */ /* 0x000fe2000bf06270 */
[----:B------:R-:W-:Y:S02]  /*35a0*/  BSSY B0, `(.L_x_433) ;  /* 0x0000031000007945 */ /* 0x000fe40003800000 */
[----:B------:R-:W-:Y:S02]  /*35b0*/  USHF.R.S32.HI UR5, URZ, 0x1f, UR6 ;  /* 0x0000001f3f057899 */ /* 0x000fe40008011406 */
[----:B------:R-:W-:Y:S02]  /*35c0*/  IMAD R6, R95, UR6, RZ ;  /* 0x000000065f067c24 */ /* 0x000fe4000f8e02ff */
[----:B------:R-:W-:-:S04]  /*35d0*/  IMAD.WIDE.U32 R4, R94, UR6, R242 ;  /* 0x000000065e047c25 */ /* 0x000fc8000f8e00f2 */
[----:B------:R-:W-:Y:S02]  /*35e0*/  IMAD R6, R94, UR5, R6 ;  /* 0x000000055e067c24 */ /* 0x000fe4000f8e0206 */
        /* <DEDUP_REMOVED lines=44> */
.L_x_434:
[----:B------:R-:W-:Y:S05]  /*38b0*/  BSYNC B0 ;  /* 0x0000000000007941 */ /* 0x000fea0003800000 */
.L_x_433:
[----:B------:R-:W0:Y:S02]  /*38c0*/  LDGDEPBAR ;  /* 0x00000000000079af */ /* 0x000e240000000000 */
.L_x_432:
[----:B------:R-:W-:Y:S01]  /*38d0*/  FMNMX.FTZ R3, R82, R80, !PT ;  /* 0x0000005052037209 */ /* 0x000fe20007810000 */
[----:B------:R-:W-:Y:S01]  /*38e0*/  IMAD R181, R209, 0x8, R181 ;  /* 0x00000008d1b57824 */ /* 0x000fe200078e02b5 */
[----:B------:R-:W-:Y:S01]  /*38f0*/  LOP3.LUT R228, R228, UR24, RZ, 0x3c, !PT ;  /* 0x00000018e4e47c12 */ /* 0x000fe2000f8e3cff */
[----:B------:R-:W-:Y:S01]  /*3900*/  USHF.L.U32 UR21, UR21, 0x2, URZ ;  /* 0x0000000215157899 */ /* 0x000fe2000800063f */
[----:B------:R-:W-:Y:S01]  /*3910*/  FMNMX.FTZ R3, R84, R3, !PT ;  /* 0x0000000354037209 */ /* 0x000fe20007810000 */
[C---:B------:R-:W-:Y:S01]  /*3920*/  VIADD R240, R181.reuse, 0x4 ;  /* 0x00000004b5f07836 */ /* 0x040fe20000000000 */
[----:B------:R-:W-:Y:S01]  /*3930*/  UIADD3 UR13, UR25, -0x4498517b, URZ ;  /* 0xbb67ae85190d7890 */ /* 0x000fe2000fffe03f */
[----:B------:R-:W-:Y:S01]  /*3940*/  IMAD.WIDE.U32 R76, R181, -0x326172a9, RZ ;  /* 0xcd9e8d57b54c7825 */ /* 0x000fe200078e00ff */
[----:B------:R-:W-:Y:S01]  /*3950*/  FMNMX.FTZ R3, R83, R3, !PT ;  /* 0x0000000353037209 */ /* 0x000fe20007810000 */
[----:B------:R-:W-:Y:S01]  /*3960*/  UIADD3 UR12, UR24, 0x3c6ef372, URZ ;  /* 0x3c6ef372180c7890 */ /* 0x000fe2000fffe03f */
[----:B------:R-:W-:Y:S01]  /*3970*/  STL [R1+0x9c], R218 ;  /* 0x00009cda01007387 */ /* 0x000fe20000100800 */
[----:B------:R-:W-:Y:S01]  /*3980*/  IMAD.WIDE.U32 R66, R240, -0x326172a9, RZ ;  /* 0xcd9e8d57f0427825 */ /* 0x000fe200078e00ff */
[----:B------:R-:W-:Y:S01]  /*3990*/  FMNMX.FTZ R3, R81, R3, !PT ;  /* 0x0000000351037209 */ /* 0x000fe20007810000 */
[----:B------:R-:W-:Y:S01]  /*39a0*/  UIADD3 UR14, UR24, -0x61c88647, URZ ;  /* 0x9e3779b9180e7890 */ /* 0x000fe2000fffe03f */
[-C--:B------:R-:W-:Y:S01]  /*39b0*/  LOP3.LUT R7, R77, R228.reuse, RZ, 0x3c, !PT ;  /* 0x000000e44d077212 */ /* 0x080fe200078e3cff */
[----:B------:R-:W-:Y:S01]  /*39c0*/  IMAD.WIDE.U32 R118, R241, -0x2daee0ad, RZ ;  /* 0xd2511f53f1767825 */ /* 0x000fe200078e00ff */
[----:B------:R-:W-:Y:S01]  /*39d0*/  FMNMX.FTZ R3, R63, R3, !PT ;  /* 0x000000033f037209 */ /* 0x000fe20007810000 */
[----:B------:R-:W-:Y:S01]  /*39e0*/  UIADD3 UR9, UR25, 0x32370b8f, URZ ;  /* 0x32370b8f19097890 */ /* 0x000fe2000fffe03f */
[----:B------:R-:W-:Y:S01]  /*39f0*/  LOP3.LUT R6, R67, R228, RZ, 0x3c, !PT ;  /* 0x000000e443067212 */ /* 0x000fe200078e3cff */
[----:B--2---:R-:W-:Y:S01]  /*3a00*/  IMAD.U32 R8, RZ, RZ, UR21 ;  /* 0x00000015ff087e24 */ /* 0x004fe2000f8e00ff */
[----:B------:R-:W-:Y:S01]  /*3a10*/  FMNMX.FTZ R3, R62, R3, !PT ;  /* 0x000000033e037209 */ /* 0x000fe20007810000 */
[----:B------:R-:W-:Y:S01]  /*3a20*/  IMAD.WIDE.U32 R94, R7, -0x2daee0ad, RZ ;  /* 0xd2511f53075e7825 */ /* 0x000fe200078e00ff */
[----:B------:R-:W-:Y:S01]  /*3a30*/  UIADD3 UR5, UR21, 0x1, URZ ;  /* 0x0000000115057890 */ /* 0x000fe2000fffe03f */
[----:B------:R-:W-:Y:S01]  /*3a40*/  STL [R1+0x98], R217 ;  /* 0x000098d901007387 */ /* 0x000fe20000100800 */
[----:B------:R-:W-:Y:S01]  /*3a50*/  FMNMX.FTZ R3, R106, R3, !PT ;  /* 0x000000036a037209 */ /* 0x000fe20007810000 */
[----:B------:R-:W-:Y:S01]  /*3a60*/  IMAD.WIDE.U32 R96, R6, -0x2daee0ad, RZ ;  /* 0xd2511f5306607825 */ /* 0x000fe200078e00ff */
[----:B------:R-:W-:Y:S01]  /*3a70*/  UIADD3 UR11, UR25, 0x76cf5d0a, URZ ;  /* 0x76cf5d0a190b7890 */ /* 0x000fe2000fffe03f */
[----:B------:R-:W-:Y:S01]  /*3a80*/  STL [R1+0x94], R216 ;  /* 0x000094d801007387 */ /* 0x000fe20000100800 */
[----:B------:R-:W-:Y:S01]  /*3a90*/  FMNMX.FTZ R3, R201, R3, !PT ;  /* 0x00000003c9037209 */ /* 0x000fe20007810000 */
[----:B------:R-:W-:Y:S01]  /*3aa0*/  UIADD3 UR10, UR24, -0x255992d5, URZ ;  /* 0xdaa66d2b180a7890 */ /* 0x000fe2000fffe03f */
[----:B------:R-:W-:Y:S01]  /*3ab0*/  LOP3.LUT R7, R97, UR13, R118, 0x96, !PT ;  /* 0x0000000d61077c12 */ /* 0x000fe2000f8e9676 */
[----:B------:R-:W-:Y:S01]  /*3ac0*/  UIADD3 UR8, UR24, 0x78dde6e4, URZ ;  /* 0x78dde6e418087890 */ /* 0x000fe2000fffe03f */
[----:B------:R-:W-:Y:S01]  /*3ad0*/  FMNMX.FTZ R3, R134, R3, !PT ;  /* 0x0000000386037209 */ /* 0x000fe20007810000 */
[----:B------:R-:W-:Y:S01]  /*3ae0*/  ULDC UR20, c[0x0][0x2ec] ;  /* 0x0000bb0000147ab9 */ /* 0x000fe20000000800 */
[----:B------:R-:W-:Y:S01]  /*3af0*/  STL [R1+0x90], R215 ;  /* 0x000090d701007387 */ /* 0x000fe20000100800 */
[----:B------:R-:W-:Y:S01]  /*3b00*/  IMAD.WIDE.U32 R64, R7, -0x326172a9, RZ ;  /* 0xcd9e8d5707407825 */ /* 0x000fe200078e00ff */
[----:B------:R-:W-:Y:S01]  /*3b10*/  FMNMX.FTZ R3, R133, R3, !PT ;  /* 0x0000000385037209 */ /* 0x000fe20007810000 */
[----:B------:R-:W-:Y:S01]  /*3b20*/  UIADD3 UR7, UR25, -0x126145ec, URZ ;  /* 0xed9eba1419077890 */ /* 0x000fe2000fffe03f */
[----:B------:R-:W-:Y:S01]  /*3b30*/  STL [R1+0x8c], R214 ;  /* 0x00008cd601007387 */ /* 0x000fe20000100800 */
[----:B------:R-:W-:Y:S01]  /*3b40*/  UIADD3 UR6, UR24, 0x1715609d, URZ ;  /* 0x1715609d18067890 */ /* 0x000fe2000fffe03f */
[----:B------:R-:W-:Y:S01]  /*3b50*/  FMNMX.FTZ R3, R122, R3, !PT ;  /* 0x000000037a037209 */ /* 0x000fe20007810000 */
[----:B------:R-:W-:Y:S01]  /*3b60*/  UIADD3 UR17, UR24, -0x4ab325aa, URZ ;  /* 0xb54cda5618117890 */ /* 0x000fe2000fffe03f */
[----:B------:R-:W-:Y:S01]  /*3b70*/  STL [R1+0x88], R213 ;  /* 0x000088d501007387 */ /* 0x000fe20000100800 */
[----:B------:R-:W-:Y:S01]  /*3b80*/  UIADD3 UR16, UR25, 0x646e171e, URZ ;  /* 0x646e171e19107890 */ /* 0x000fe2000fffe03f */
[----:B------:R-:W-:-:S02]  /*3b90*/  FMNMX.FTZ R3, R204, R3, !PT ;  /* 0x00000003cc037209 */ /* 0x000fc40007810000 */
[----:B------:R-:W-:Y:S01]  /*3ba0*/  STL [R1+0x84], R212 ;  /* 0x000084d401007387 */ /* 0x000fe20000100800 */
[----:B------:R-:W-:Y:S01]  /*3bb0*/  LEA R209, R2, UR4, 0x1 ;  /* 0x0000000402d17c11 */ /* 0x000fe2000f8e08ff */
[----:B------:R-:W-:Y:S01]  /*3bc0*/  UIADD3 UR4, UR21, 0x2, URZ ;  /* 0x0000000215047890 */ /* 0x000fe2000fffe03f */
[----:B------:R-:W-:Y:S01]  /*3bd0*/  FMNMX.FTZ R3, R130, R3, !PT ;  /* 0x0000000382037209 */ /* 0x000fe20007810000 */
[----:B------:R-:W-:Y:S01]  /*3be0*/  STL [R1+0x80], R211 ;  /* 0x000080d301007387 */ /* 0x000fe20000100800 */
[----:B------:R-:W-:Y:S01]  /*3bf0*/  UIADD3 UR21, UR21, 0x3, URZ ;  /* 0x0000000315157890 */ /* 0x000fe2000fffe03f */
[----:B------:R-:W-:Y:S01]  /*3c00*/  IMAD R210, R0, 0x2, R209 ;  /* 0x0000000200d27824 */ /* 0x000fe200078e02d1 */
[----:B------:R-:W-:Y:S01]  /*3c10*/  FMNMX.FTZ R3, R139, R3, !PT ;  /* 0x000000038b037209 */ /* 0x000fe20007810000 */
[----:B------:R-:W-:Y:S03]  /*3c20*/  STL [R1+0x7c], R208 ;  /* 0x00007cd001007387 */ /* 0x000fe60000100800 */
[----:B------:R-:W-:Y:S01]  /*3c30*/  FMNMX.FTZ R3, R131, R3, !PT ;  /* 0x0000000383037209 */ /* 0x000fe20007810000 */
[----:B------:R-:W-:Y:S03]  /*3c40*/  STL [R1+0x78], R93 ;  /* 0x0000785d01007387 */ /* 0x000fe60000100800 */
[----:B------:R-:W-:Y:S01]  /*3c50*/  FMNMX.FTZ R3, R207, R3, !PT ;  /* 0x00000003cf037209 */ /* 0x000fe20007810000 */
[----:B------:R-:W-:Y:S03]  /*3c60*/  STL [R1+0x74], R92 ;  /* 0x0000745c01007387 */ /* 0x000fe60000100800 */
[----:B-1----:R-:W-:Y:S01]  /*3c70*/  FMNMX.FTZ R4, R206, R3, !PT ;  /* 0x00000003ce047209 */ /* 0x002fe20007810000 */
[----:B------:R-:W-:Y:S01]  /*3c80*/  LDSM.16.MT88.4 R44, [R209+0x4000] ;  /* 0x00400000d12c783b */ /* 0x000fe20000004200 */
[----:B------:R-:W-:-:S02]  /*3c90*/  FMNMX.FTZ R3, R180, R88, !PT ;  /* 0x00000058b4037209 */ /* 0x000fc40007810000 */
[----:B------:R-:W-:Y:S01]  /*3ca0*/  FMNMX.FTZ R4, R172, R4, !PT ;  /* 0x00000004ac047209 */ /* 0x000fe20007810000 */
[----:B------:R-:W-:Y:S01]  /*3cb0*/  LDSM.16.MT88.4 R48, [R210+0x4000] ;  /* 0x00400000d230783b */ /* 0x000fe20000004200 */
[----:B------:R-:W-:Y:S02]  /*3cc0*/  FMNMX.FTZ R3, R91, R3, !PT ;  /* 0x000000035b037209 */ /* 0x000fe40007810000 */
[----:B------:R-:W-:Y:S01]  /*3cd0*/  FMNMX.FTZ R4, R160, R4, !PT ;  /* 0x00000004a0047209 */ /* 0x000fe20007810000 */
[----:B------:R-:W-:Y:S01]  /*3ce0*/  LDSM.16.MT88.4 R52, [R209+0x4400] ;  /* 0x00440000d134783b */ /* 0x000fe20000004200 */
[----:B------:R-:W-:Y:S02]  /*3cf0*/  FMNMX.FTZ R3, R90, R3, !PT ;  /* 0x000000035a037209 */ /* 0x000fe40007810000 */
[----:B------:R-:W-:Y:S01]  /*3d00*/  FMNMX.FTZ R4, R163, R4, !PT ;  /* 0x00000004a3047209 */ /* 0x000fe20007810000 */
[----:B------:R-:W-:Y:S01]  /*3d10*/  LDSM.16.MT88.4 R56, [R210+0x4400] ;  /* 0x00440000d238783b */ /* 0x000fe20000004200 */
        /* <DEDUP_REMOVED lines=13> */
[----:B------:R-:W-:Y:S02]  /*3df0*/  LOP3.LUT R4, R119, UR25, R8, 0x96, !PT ;  /* 0x0000001977047c12 */ /* 0x000fe4000f8e9608 */
[----:B------:R-:W-:Y:S02]  /*3e00*/  FMNMX.FTZ R3, R109, R3, !PT ;  /* 0x000000036d037209 */ /* 0x000fe40007810000 */
[----:B------:R-:W-:Y:S01]  /*3e10*/  LOP3.LUT R8, R95, UR13, R118, 0x96, !PT ;  /* 0x0000000d5f087c12 */ /* 0x000fe2000f8e9676 */
[----:B------:R-:W-:Y:S01]  /*3e20*/  IMAD.WIDE.U32 R4, R4, -0x326172a9, RZ ;  /* 0xcd9e8d5704047825 */ /* 0x000fe200078e00ff */
[----:B------:R-:W-:Y:S02]  /*3e30*/  FMNMX.FTZ R6, R153, R6, !PT ;  /* 0x0000000699067209 */ /* 0x000fe40007810000 */
[----:B------:R-:W-:Y:S01]  /*3e40*/  FMNMX.FTZ R3, R124, R3, !PT ;  /* 0x000000037c037209 */ /* 0x000fe20007810000 */
[----:B------:R-:W-:Y:S01]  /*3e50*/  IMAD.WIDE.U32 R42, R8, -0x326172a9, RZ ;  /* 0xcd9e8d57082a7825 */ /* 0x000fe200078e00ff */
[----:B------:R-:W-:-:S02]  /*3e60*/  FMNMX.FTZ R6, R158, R6, !PT ;  /* 0x000000069e067209 */ /* 0x000fc40007810000 */
[----:B------:R-:W-:Y:S02]  /*3e70*/  FMNMX.FTZ R3, R123, R3, !PT ;  /* 0x000000037b037209 */ /* 0x000fe40007810000 */
[----:B------:R-:W-:Y:S02]  /*3e80*/  FMNMX.FTZ R6, R156, R6, !PT ;  /* 0x000000069c067209 */ /* 0x000fe40007810000 */
[--C-:B------:R-:W-:Y:S02]  /*3e90*/  LOP3.LUT R7, R43, UR12, R4.reuse, 0x96, !PT ;  /* 0x0000000c2b077c12 */ /* 0x100fe4000f8e9604 */
        /* <DEDUP_REMOVED lines=8> */
[----:B------:R-:W-:Y:S02]  /*3f20*/  FMNMX.FTZ R3, R104, R3, !PT ;  /* 0x0000000368037209 */ /* 0x000fe40007810000 */
[----:B------:R-:W-:Y:S01]  /*3f30*/  FMNMX.FTZ R6, R143, R4, !PT ;  /* 0x000000048f067209 */ /* 0x000fe20007810000 */
[----:B------:R-:W1:Y:S01]  /*3f40*/  SHFL.BFLY PT, R138, R8, 0x2, 0x1f ;  /* 0x0c401f00088a7f89 */ /* 0x000e6200000e0000 */
[----:B------:R-:W-:-:S02]  /*3f50*/  LOP3.LUT R9, R5, UR14, R76, 0x96, !PT ;  /* 0x0000000e05097c12 */ /* 0x000fc4000f8e964c */
[----:B------:R-:W-:Y:S02]  /*3f60*/  FMNMX.FTZ R3, R102, R3, !PT ;  /* 0x0000000366037209 */ /* 0x000fe40007810000 */
[----:B------:R-:W-:Y:S02]  /*3f70*/  FMNMX.FTZ R6, R140, R6, !PT ;  /* 0x000000068c067209 */ /* 0x000fe40007810000 */
[----:B------:R-:W-:Y:S01]  /*3f80*/  LOP3.LUT R11, R5, UR14, R66, 0x96, !PT ;  /* 0x0000000e050b7c12 */ /* 0x000fe2000f8e9642 */
[----:B------:R-:W-:Y:S01]  /*3f90*/  IMAD.WIDE.U32 R4, R9, -0x2daee0ad, RZ ;  /* 0xd2511f5309047825 */ /* 0x000fe200078e00ff */
[----:B------:R-:W-:Y:S02]  /*3fa0*/  FMNMX.FTZ R7, R103, R3, !PT ;  /* 0x0000000367077209 */ /* 0x000fe40007810000 */
[----:B------:R-:W-:Y:S01]  /*3fb0*/  FMNMX.FTZ R3, R142, R6, !PT ;  /* 0x000000068e037209 */ /* 0x000fe20007810000 */
[----:B------:R-:W-:Y:S01]  /*3fc0*/  IMAD.U32 R9, RZ, RZ, UR5 ;  /* 0x00000005ff097e24 */ /* 0x000fe2000f8e00ff */
[----:B------:R-:W-:Y:S01]  /*3fd0*/  LOP3.LUT R13, R15, UR9, R4, 0x96, !PT ;  /* 0x000000090f0d7c12 */ /* 0x000fe2000f8e9604 */
[----:B------:R-:W-:Y:S01]  /*3fe0*/  UIADD3 UR5, UR25, -0x56f99767, URZ ;  /* 0xa906689919057890 */ /* 0x000fe2000fffe03f */
[----:B------:R-:W-:-:S02]  /*3ff0*/  FMNMX.FTZ R4, R141, R3, !PT ;  /* 0x000000038d047209 */ /* 0x000fc40007810000 */
[----:B------:R-:W-:Y:S02]  /*4000*/  LOP3.LUT R12, R5, UR11, R94, 0x96, !PT ;  /* 0x0000000b050c7c12 */ /* 0x000fe4000f8e965e */
        /* <DEDUP_REMOVED lines=8> */
[----:B------:R-:W-:Y:S02]  /*4090*/  FMNMX.FTZ R3, R100, R3, !PT ;  /* 0x0000000364037209 */ /* 0x000fe40007810000 */
[----:B------:R-:W-:Y:S02]  /*40a0*/  LOP3.LUT R15, R17, UR9, R6, 0x96, !PT ;  /* 0x00000009110f7c12 */ /* 0x000fe4000f8e9606 */
        /* <DEDUP_REMOVED lines=8> */
[----:B------:R-:W-:Y:S02]  /*4130*/  LOP3.LUT R7, R65, UR12, R98, 0x96, !PT ;  /* 0x0000000c41077c12 */ /* 0x000fe4000f8e9662 */
[----:B------:R-:W-:Y:S02]  /*4140*/  FMNMX.FTZ R3, R114, R3, !PT ;  /* 0x0000000372037209 */ /* 0x000fe40007810000 */
[----:B------:R-:W-:Y:S01]  /*4150*/  LOP3.LUT R77, R5, UR11, R96, 0x96, !PT ;  /* 0x0000000b054d7c12 */ /* 0x000fe2000f8e9660 */
[----:B------:R-:W-:Y:S01]  /*4160*/  IMAD.WIDE.U32 R78, R7, -0x2daee0ad, RZ ;  /* 0xd2511f53074e7825 */ /* 0x000fe200078e00ff */
[----:B------:R-:W-:-:S02]  /*4170*/  FMNMX.FTZ R5, R178, R6, !PT ;  /* 0x00000006b2057209 */ /* 0x000fc40007810000 */
[----:B------:R-:W-:Y:S02]  /*4180*/  FMNMX.FTZ R3, R115, R3, !PT ;  /* 0x0000000373037209 */ /* 0x000fe40007810000 */
[----:B------:R-:W-:Y:S02]  /*4190*/  FMNMX.FTZ R5, R179, R5, !PT ;  /* 0x00000005b3057209 */ /* 0x000fe40007810000 */
[----:B------:R-:W-:Y:S02]  /*41a0*/  FMNMX.FTZ R3, R127, R3, !PT ;  /* 0x000000037f037209 */ /* 0x000fe40007810000 */
[----:B-1----:R-:W-:Y:S01]  /*41b0*/  FMNMX.FTZ R138, R8, R138, !PT ;  /* 0x0000008a088a7209 */ /* 0x002fe20007810000 */
[----:B------:R-:W-:Y:S01]  /*41c0*/  IMAD.WIDE.U32 R8, R12, -0x326172a9, RZ ;  /* 0xcd9e8d570c087825 */ /* 0x000fe200078e00ff */
[----:B------:R-:W-:Y:S02]  /*41d0*/  LOP3.LUT R67, R79, UR9, R4, 0x96, !PT ;  /* 0x000000094f437c12 */ /* 0x000fe4000f8e9604 */
[----:B------:R-:W-:Y:S01]  /*41e0*/  FMNMX.FTZ R4, R232, R5, !PT ;  /* 0x00000005e8047209 */ /* 0x000fe20007810000 */
[----:B------:R-:W1:Y:S01]  /*41f0*/  SHFL.BFLY PT, R10, R138, 0x1, 0x1f ;  /* 0x0c201f008a0a7f89 */ /* 0x000e6200000e0000 */
[----:B------:R-:W-:Y:S01]  /*4200*/  FMNMX.FTZ R3, R129, R3, !PT ;  /* 0x0000000381037209 */ /* 0x000fe20007810000 */
[----:B------:R-:W-:Y:S01]  /*4210*/  IMAD.WIDE.U32 R12, R13, -0x326172a9, RZ ;  /* 0xcd9e8d570d0c7825 */ /* 0x000fe200078e00ff */
        /* <DEDUP_REMOVED lines=8> */
[----:B------:R-:W-:Y:S01]  /*42a0*/  LOP3.LUT R19, R13, UR8, R8, 0x96, !PT ;  /* 0x000000080d137c12 */ /* 0x000fe2000f8e9608 */
[----:B------:R-:W-:Y:S01]  /*42b0*/  IMAD.WIDE.U32 R8, R11, -0x326172a9, RZ ;  /* 0xcd9e8d570b087825 */ /* 0x000fe200078e00ff */
[----:B------:R-:W-:Y:S01]  /*42c0*/  FMNMX.FTZ R3, R147, R3, !PT ;  /* 0x0000000393037209 */ /* 0x000fe20007810000 */
[----:B------:R-:W2:Y:S01]  /*42d0*/  SHFL.BFLY PT, R13, R7, 0x2, 0x1f ;  /* 0x0c401f00070d7f89 */ /* 0x000ea200000e0000 */
[----:B------:R-:W-:Y:S01]  /*42e0*/  FMNMX.FTZ R5, R198, R5, !PT ;  /* 0x00000005c6057209 */ /* 0x000fe20007810000 */
[----:B------:R-:W-:Y:S01]  /*42f0*/  IMAD.WIDE.U32 R22, R6, -0x2daee0ad, RZ ;  /* 0xd2511f5306167825 */ /* 0x000fe200078e00ff */
[----:B------:R-:W-:Y:S02]  /*4300*/  FMNMX.FTZ R3, R150, R3, !PT ;  /* 0x0000000396037209 */ /* 0x000fe40007810000 */
[----:B------:R-:W-:-:S02]  /*4310*/  FMNMX.FTZ R5, R200, R5, !PT ;  /* 0x00000005c8057209 */ /* 0x000fc40007810000 */
[----:B------:R-:W-:Y:S02]  /*4320*/  LOP3.LUT R4, R9, UR10, R64, 0x96, !PT ;  /* 0x0000000a09047c12 */ /* 0x000fe4000f8e9640 */
[----:B------:R-:W-:Y:S02]  /*4330*/  FMNMX.FTZ R3, R146, R3, !PT ;  /* 0x0000000392037209 */ /* 0x000fe40007810000 */
[----:B------:R-:W-:Y:S01]  /*4340*/  FMNMX.FTZ R5, R111, R5, !PT ;  /* 0x000000056f057209 */ /* 0x000fe20007810000 */
[----:B------:R-:W-:Y:S01]  /*4350*/  IMAD.WIDE.U32 R20, R4, -0x2daee0ad, RZ ;  /* 0xd2511f5304147825 */ /* 0x000fe200078e00ff */
[----:B------:R-:W-:Y:S02]  /*4360*/  FMNMX.FTZ R4, R145, R3, !PT ;  /* 0x0000000391047209 */ /* 0x000fe40007810000 */
[----:B------:R-:W-:Y:S02]  /*4370*/  FMNMX.FTZ R5, R108, R5, !PT ;  /* 0x000000056c057209 */ /* 0x000fe40007810000 */
[----:B-1----:R-:W-:Y:S01]  /*4380*/  FMNMX.FTZ R138, R138, R10, !PT ;  /* 0x0000000a8a8a7209 */ /* 0x002fe20007810000 */
[----:B------:R-:W-:Y:S01]  /*4390*/  IMAD.WIDE.U32 R10, R15, -0x326172a9, RZ ;  /* 0xcd9e8d570f0a7825 */ /* 0x000fe200078e00ff */
[----:B------:R-:W-:-:S02]  /*43a0*/  FMNMX.FTZ R4, R229, R4, !PT ;  /* 0x00000004e5047209 */ /* 0x000fc40007810000 */
[----:B------:R-:W-:Y:S01]  /*43b0*/  FMNMX.FTZ R5, R107, R5, !PT ;  /* 0x000000056b057209 */ /* 0x000fe20007810000 */
[C---:B------:R-:W-:Y:S01]  /*43c0*/  FMUL.FTZ R3, R138.reuse, UR20 ;  /* 0x000000148a037c20 */ /* 0x040fe20008410000 */
[----:B------:R-:W-:Y:S02]  /*43d0*/  FSETP.NEU.FTZ.AND P0, PT, R138, -INF , PT ;  /* 0xff8000008a00780b */ /* 0x000fe40003f1d000 */
[----:B------:R-:W-:Y:S02]  /*43e0*/  FMNMX.FTZ R4, R227, R4, !PT ;  /* 0x00000004e3047209 */ /* 0x000fe40007810000 */
[----:B------:R-:W-:Y:S02]  /*43f0*/  FMNMX.FTZ R5, R203, R5, !PT ;  /* 0x00000005cb057209 */ /* 0x000fe40007810000 */
[----:B------:R-:W-:Y:S02]  /*4400*/  FSEL R3, R3, RZ, P0 ;  /* 0x000000ff03037208 */ /* 0x000fe40000000000 */
[----:B------:R-:W-:-:S02]  /*4410*/  FMNMX.FTZ R4, R192, R4, !PT ;  /* 0x00000004c0047209 */ /* 0x000fc40007810000 */
[----:B------:R-:W-:Y:S01]  /*4420*/  FMNMX.FTZ R5, R202, R5, !PT ;  /* 0x00000005ca057209 */ /* 0x000fe20007810000 */
[--C-:B------:R-:W-:Y:S01]  /*4430*/  FFMA.FTZ R6, R82, UR20, -R3.reuse ;  /* 0x0000001452067c23 */ /* 0x100fe20008010803 */
[----:B--2---:R-:W-:Y:S01]  /*4440*/  FMNMX.FTZ R7, R7, R13, !PT ;  /* 0x0000000d07077209 */ /* 0x004fe20007810000 */
[----:B------:R-:W-:Y:S01]  /*4450*/  FFMA.FTZ R9, R62, UR20, -R3 ;  /* 0x000000143e097c23 */ /* 0x000fe20008010803 */
[----:B------:R-:W-:Y:S01]  /*4460*/  FMNMX.FTZ R4, R176, R4, !PT ;  /* 0x00000004b0047209 */ /* 0x000fe20007810000 */
[----:B------:R1:W-:Y:S01]  /*4470*/  MUFU.EX2 R32, R6 ;  /* 0x0000000600207308 */ /* 0x0003e20000000800 */
[----:B------:R-:W-:Y:S01]  /*4480*/  FMNMX.FTZ R5, R135, R5, !PT ;  /* 0x0000000587057209 */ /* 0x000fe20007810000 */
[----:B------:R-:W2:Y:S01]  /*4490*/  SHFL.BFLY PT, R136, R7, 0x1, 0x1f ;  /* 0x0c201f0007887f89 */ /* 0x000ea200000e0000 */
[----:B------:R-:W-:Y:S02]  /*44a0*/  FMNMX.FTZ R4, R194, R4, !PT ;  /* 0x00000004c2047209 */ /* 0x000fe40007810000 */
[----:B------:R-:W-:-:S02]  /*44b0*/  FMNMX.FTZ R5, R128, R5, !PT ;  /* 0x0000000580057209 */ /* 0x000fc40007810000 */
[----:B------:R-:W-:Y:S01]  /*44c0*/  FMNMX.FTZ R4, R193, R4, !PT ;  /* 0x00000004c1047209 */ /* 0x000fe20007810000 */
[----:B------:R-:W-:Y:S01]  /*44d0*/  MUFU.EX2 R211, R9 ;  /* 0x0000000900d37308 */ /* 0x000fe20000000800 */
        /* <DEDUP_REMOVED lines=8> */
[----:B------:R-:W-:Y:S02]  /*4560*/  LOP3.LUT R14, R23, UR7, R14, 0x96, !PT ;  /* 0x00000007170e7c12 */ /* 0x000fe4000f8e960e */
[----:B------:R-:W-:Y:S02]  /*4570*/  LOP3.LUT R18, R21, UR7, R16, 0x96, !PT ;  /* 0x0000000715127c12 */ /* 0x000fe4000f8e9610 */
[----:B--2---:R-:W-:Y:S01]  /*4580*/  FMNMX.FTZ R136, R7, R136, !PT ;  /* 0x0000008807887209 */ /* 0x004fe20007810000 */
[----:B------:R-:W-:Y:S01]  /*4590*/  IMAD.WIDE.U32 R16, R14, -0x326172a9, RZ ;  /* 0xcd9e8d570e107825 */ /* 0x000fe200078e00ff */
[----:B------:R-:W-:Y:S02]  /*45a0*/  LOP3.LUT R8, R11, UR8, R8, 0x96, !PT ;  /* 0x000000080b087c12 */ /* 0x000fe4000f8e9608 */
[----:B------:R-:W-:Y:S01]  /*45b0*/  FSETP.NEU.FTZ.AND P0, PT, R136, -INF , PT ;  /* 0xff8000008800780b */ /* 0x000fe20003f1d000 */
[----:B------:R-:W-:Y:S01]  /*45c0*/  IMAD.WIDE.U32 R14, R19, -0x2daee0ad, RZ ;  /* 0xd2511f53130e7825 */ /* 0x000fe200078e00ff */
[----:B------:R-:W-:-:S03]  /*45d0*/  LOP3.LUT R17, R17, UR6, R12, 0x96, !PT ;  /* 0x0000000611117c12 */ /* 0x000fc6000f8e960c */
[----:B------:R-:W-:Y:S01]  /*45e0*/  IMAD.WIDE.U32 R12, R8, -0x2daee0ad, RZ ;  /* 0xd2511f53080c7825 */ /* 0x000fe200078e00ff */
[----:B------:R-:W-:-:S03]  /*45f0*/  LOP3.LUT R11, R15, UR5, R22, 0x96, !PT ;  /* 0x000000050f0b7c12 */ /* 0x000fc6000f8e9616 */
[----:B------:R-:W-:Y:S01]  /*4600*/  FMUL.FTZ R8, R136, UR20 ;  /* 0x0000001488087c20 */ /* 0x000fe20008410000 */
[----:B-1----:R-:W-:Y:S01]  /*4610*/  FFMA.FTZ R6, R84, UR20, -R3 ;  /* 0x0000001454067c23 */ /* 0x002fe20008010803 */
[----:B------:R-:W-:Y:S01]  /*4620*/  IMAD.WIDE.U32 R18, R18, -0x326172a9, RZ ;  /* 0xcd9e8d5712127825 */ /* 0x000fe200078e00ff */
[----:B------:R-:W-:Y:S02]  /*4630*/  LOP3.LUT R20, R13, UR5, R20, 0x96, !PT ;  /* 0x000000050d147c12 */ /* 0x000fe4000f8e9614 */
[----:B------:R1:W-:Y:S01]  /*4640*/  MUFU.EX2 R212, R6 ;  /* 0x0000000600d47308 */ /* 0x0003e20000000800 */
[----:B------:R-:W-:Y:S01]  /*4650*/  FSEL R21, R8, RZ, P0 ;  /* 0x000000ff08157208 */ /* 0x000fe20000000000 */
[----:B------:R-:W-:Y:S01]  /*4660*/  IMAD.WIDE.U32 R8, R17, -0x2daee0ad, RZ ;  /* 0xd2511f5311087825 */ /* 0x000fe200078e00ff */
[----:B------:R-:W-:-:S03]  /*4670*/  LOP3.LUT R15, R19, UR6, R10, 0x96, !PT ;  /* 0x00000006130f7c12 */ /* 0x000fc6000f8e960a */
[--C-:B------:R-:W-:Y:S01]  /*4680*/  FFMA.FTZ R10, R180, UR20, -R21.reuse ;  /* 0x00000014b40a7c23 */ /* 0x100fe20008010815 */
[C---:B------:R-:W-:Y:S02]  /*4690*/  LOP3.LUT R22, R8.reuse, 0xffff, RZ, 0xc0, !PT ;  /* 0x0000ffff08167812 */ /* 0x040fe400078ec0ff */
[----:B------:R-:W-:Y:S01]  /*46a0*/  LOP3.LUT R26, R8, 0xff, RZ, 0xc0, !PT ;  /* 0x000000ff081a7812 */ /* 0x000fe200078ec0ff */
[----:B------:R2:W-:Y:S01]  /*46b0*/  MUFU.EX2 R244, R10 ;  /* 0x0000000a00f47308 */ /* 0x0005e20000000800 */
[--C-:B------:R-:W-:Y:S02]  /*46c0*/  SHF.R.U32.HI R23, RZ, 0x10, R8.reuse ;  /* 0x00000010ff177819 */ /* 0x100fe40000011608 */
[----:B------:R-:W-:Y:S02]  /*46d0*/  SHF.R.U32.HI R24, RZ, 0x18, R8 ;  /* 0x00000018ff187819 */ /* 0x000fe40000011608 */
[----:B------:R-:W-:Y:S01]  /*46e0*/  LOP3.LUT R40, R9, UR16, R14, 0x96, !PT ;  /* 0x0000001009287c12 */ /* 0x000fe2000f8e960e */
[----:B------:R-:W-:Y:S01]  /*46f0*/  FFMA.FTZ R9, R89, UR20, -R21 ;  /* 0x0000001459097c23 */ /* 0x000fe20008010815 */
[----:B-1----:R-:W-:-:S03]  /*4700*/  FFMA.FTZ R6, R83, UR20, -R3 ;  /* 0x0000001453067c23 */ /* 0x002fc60008010803 */
[----:B------:R-:W-:Y:S01]  /*4710*/  MUFU.EX2 R31, R9 ;  /* 0x00000009001f7308 */ /* 0x000fe20000000800 */
[----:B--2---:R-:W-:-:S07]  /*4720*/  FFMA.FTZ R10, R88, UR20, -R21 ;  /* 0x00000014580a7c23 */ /* 0x004fce0008010815 */
[----:B------:R1:W-:Y:S08]  /*4730*/  MUFU.EX2 R92, R6 ;  /* 0x00000006005c7308 */ /* 0x0003f00000000800 */
[----:B------:R-:W-:Y:S01]  /*4740*/  MUFU.EX2 R30, R10 ;  /* 0x0000000a001e7308 */ /* 0x000fe20000000800 */
[----:B-1----:R-:W-:Y:S02]  /*4750*/  FMNMX.FTZ R6, R144, R5, !PT ;  /* 0x0000000590067209 */ /* 0x002fe40007810000 */
[----:B------:R-:W-:Y:S01]  /*4760*/  FMNMX.FTZ R5, R233, R4, !PT ;  /* 0x00000004e9057209 */ /* 0x000fe20007810000 */
[----:B------:R-:W-:Y:S01]  /*4770*/  FFMA.FTZ R4, R81, UR20, -R3 ;  /* 0x0000001451047c23 */ /* 0x000fe20008010803 */
[----:B------:R-:W-:-:S02]  /*4780*/  FMNMX.FTZ R6, R223, R6, !PT ;  /* 0x00000006df067209 */ /* 0x000fc40007810000 */
[----:B------:R-:W-:Y:S01]  /*4790*/  FMNMX.FTZ R5, R234, R5, !PT ;  /* 0x00000005ea057209 */ /* 0x000fe20007810000 */
[----:B------:R1:W-:Y:S01]  /*47a0*/  MUFU.EX2 R215, R4 ;  /* 0x0000000400d77308 */ /* 0x0003e20000000800 */
[----:B------:R-:W-:Y:S02]  /*47b0*/  FMNMX.FTZ R7, R222, R6, !PT ;  /* 0x00000006de077209 */ /* 0x000fe40007810000 */
[----:B------:R-:W-:Y:S02]  /*47c0*/  FMNMX.FTZ R6, R238, R5, !PT ;  /* 0x00000005ee067209 */ /* 0x000fe40007810000 */
[----:B------:R-:W-:-:S03]  /*47d0*/  FMNMX.FTZ R5, R174, R7, !PT ;  /* 0x00000007ae057209 */ /* 0x000fc60007810000 */
[----:B------:R-:W2:Y:S01]  /*47e0*/  SHFL.BFLY PT, R132, R6, 0x2, 0x1f ;  /* 0x0c401f0006847f89 */ /* 0x000ea200000e0000 */
[----:B------:R-:W-:-:S04]  /*47f0*/  FMNMX.FTZ R7, R173, R5, !PT ;  /* 0x00000005ad077209 */ /* 0x000fc80007810000 */
[----:B------:R-:W-:Y:S01]  /*4800*/  FMNMX.FTZ R7, R224, R7, !PT ;  /* 0x00000007e0077209 */ /* 0x000fe20007810000 */
[----:B-1----:R-:W-:-:S03]  /*4810*/  FFMA.FTZ R4, R63, UR20, -R3 ;  /* 0x000000143f047c23 */ /* 0x002fc60008010803 */
[----:B------:R-:W-:Y:S01]  /*4820*/  FMNMX.FTZ R7, R186, R7, !PT ;  /* 0x00000007ba077209 */ /* 0x000fe20007810000 */
[----:B------:R1:W-:Y:S03]  /*4830*/  MUFU.EX2 R60, R4 ;  /* 0x00000004003c7308 */ /* 0x0003e60000000800 */
[----:B------:R-:W-:Y:S02]  /*4840*/  FMNMX.FTZ R7, R185, R7, !PT ;  /* 0x00000007b9077209 */ /* 0x000fe40007810000 */
[----:B--2---:R-:W-:-:S05]  /*4850*/  FMNMX.FTZ R132, R6, R132, !PT ;  /* 0x0000008406847209 */ /* 0x004fca0007810000 */
[----:B------:R-:W2:Y:S01]  /*4860*/  SHFL.BFLY PT, R10, R132, 0x1, 0x1f ;  /* 0x0c201f00840a7f89 */ /* 0x000ea200000e0000 */
[----:B-1----:R-:W-:-:S05]  /*4870*/  IMAD.WIDE.U32 R4, R11, -0x326172a9, RZ ;  /* 0xcd9e8d570b047825 */ /* 0x002fca00078e00ff */
[----:B------:R-:W-:Y:S02]  /*4880*/  LOP3.LUT R25, R5, UR17, R16, 0x96, !PT ;  /* 0x0000001105197c12 */ /* 0x000fe4000f8e9610 */
[----:B------:R-:W-:Y:S02]  /*4890*/  LOP3.LUT R13, R4, 0xffff, RZ, 0xc0, !PT ;  /* 0x0000ffff040d7812 */ /* 0x000fe400078ec0ff */
[----:B------:R-:W-:Y:S01]  /*48a0*/  FMNMX.FTZ R5, R168, R7, !PT ;  /* 0x00000007a8057209 */ /* 0x000fe20007810000 */
[----:B------:R-:W-:Y:S01]  /*48b0*/  IMAD.WIDE.U32 R6, R15, -0x2daee0ad, RZ ;  /* 0xd2511f530f067825 */ /* 0x000fe200078e00ff */
[----:B------:R-:W-:Y:S02]  /*48c0*/  LOP3.LUT R27, R4, 0xff, RZ, 0xc0, !PT ;  /* 0x000000ff041b7812 */ /* 0x000fe400078ec0ff */
[--C-:B------:R-:W-:Y:S02]  /*48d0*/  SHF.R.U32.HI R28, RZ, 0x10, R4.reuse ;  /* 0x00000010ff1c7819 */ /* 0x100fe40000011604 */
[----:B------:R-:W-:-:S02]  /*48e0*/  SHF.R.U32.HI R29, RZ, 0x18, R4 ;  /* 0x00000018ff1d7819 */ /* 0x000fc40000011604 */
[----:B------:R-:W-:Y:S01]  /*48f0*/  FMNMX.FTZ R4, R184, R5, !PT ;  /* 0x00000005b8047209 */ /* 0x000fe20007810000 */
[--C-:B------:R-:W-:Y:S01]  /*4900*/  FFMA.FTZ R5, R91, UR20, -R21.reuse ;  /* 0x000000145b057c23 */ /* 0x100fe20008010815 */
[----:B------:R-:W-:Y:S02]  /*4910*/  LOP3.LUT R11, R7, UR16, R12, 0x96, !PT ;  /* 0x00000010070b7c12 */ /* 0x000fe4000f8e960c */
[----:B------:R-:W-:Y:S01]  /*4920*/  FMNMX.FTZ R4, R175, R4, !PT ;  /* 0x00000004af047209 */ /* 0x000fe20007810000 */
[----:B------:R1:W-:Y:S01]  /*4930*/  MUFU.EX2 R33, R5 ;  /* 0x0000000500217308 */ /* 0x0003e20000000800 */
[C---:B------:R-:W-:Y:S01]  /*4940*/  LOP3.LUT R15, R6.reuse, 0xffff, RZ, 0xc0, !PT ;  /* 0x0000ffff060f7812 */ /* 0x040fe200078ec0ff */
[----:B------:R-:W-:Y:S01]  /*4950*/  FFMA.FTZ R7, R87, UR20, -R21 ;  /* 0x0000001457077c23 */ /* 0x000fe20008010815 */
[----:B------:R-:W-:Y:S02]  /*4960*/  FMNMX.FTZ R4, R169, R4, !PT ;  /* 0x00000004a9047209 */ /* 0x000fe40007810000 */
[----:B------:R-:W-:-:S02]  /*4970*/  LOP3.LUT R19, R6, 0xff, RZ, 0xc0, !PT ;  /* 0x000000ff06137812 */ /* 0x000fc400078ec0ff */
[----:B------:R-:W-:Y:S01]  /*4980*/  FMNMX.FTZ R4, R171, R4, !PT ;  /* 0x00000004ab047209 */ /* 0x000fe20007810000 */
[----:B------:R3:W-:Y:S01]  /*4990*/  MUFU.EX2 R245, R7 ;  /* 0x0000000700f57308 */ /* 0x0007e20000000800 */
[--C-:B------:R-:W-:Y:S02]  /*49a0*/  SHF.R.U32.HI R16, RZ, 0x10, R6.reuse ;  /* 0x00000010ff107819 */ /* 0x100fe40000011606 */
[----:B------:R-:W-:Y:S02]  /*49b0*/  FMNMX.FTZ R8, R177, R4, !PT ;  /* 0x00000004b1087209 */ /* 0x000fe40007810000 */
[----:B------:R-:W-:Y:S02]  /*49c0*/  SHF.R.U32.HI R17, RZ, 0x18, R6 ;  /* 0x00000018ff117819 */ /* 0x000fe40000011606 */
[----:B------:R-:W-:Y:S01]  /*49d0*/  FMNMX.FTZ R8, R239, R8, !PT ;  /* 0x00000008ef087209 */ /* 0x000fe20007810000 */
[----:B-1----:R-:W-:Y:S01]  /*49e0*/  FFMA.FTZ R5, R90, UR20, -R21 ;  /* 0x000000145a057c23 */ /* 0x002fe20008010815 */
[----:B--2---:R-:W-:-:S02]  /*49f0*/  FMNMX.FTZ R132, R132, R10, !PT ;  /* 0x0000000a84847209 */ /* 0x004fc40007810000 */
[----:B------:R-:W-:Y:S01]  /*4a00*/  FMNMX.FTZ R8, R237, R8, !PT ;  /* 0x00000008ed087209 */ /* 0x000fe20007810000 */
[----:B------:R1:W2:Y:S01]  /*4a10*/  MUFU.EX2 R164, R5 ;  /* 0x0000000500a47308 */ /* 0x0002a20000000800 */
[----:B------:R-:W-:Y:S02]  /*4a20*/  FSETP.NEU.FTZ.AND P0, PT, R132, -INF , PT ;  /* 0xff8000008400780b */ /* 0x000fe40003f1d000 */
[----:B------:R-:W-:Y:S02]  /*4a30*/  FMNMX.FTZ R137, R236, R8, !PT ;  /* 0x00000008ec897209 */ /* 0x000fe40007810000 */
[----:B---3--:R-:W-:Y:S02]  /*4a40*/  SHF.R.U32.HI R7, RZ, 0x8, R13 ;  /* 0x00000008ff077819 */ /* 0x008fe4000001160d */
[----:B------:R-:W-:Y:S01]  /*4a50*/  SHF.R.U32.HI R8, RZ, 0x8, R22 ;  /* 0x00000008ff087819 */ /* 0x000fe20000011616 */
[----:B------:R-:W3:Y:S01]  /*4a60*/  SHFL.BFLY PT, R9, R137, 0x2, 0x1f ;  /* 0x0c401f0089097f89 */ /* 0x000ee200000e0000 */
[----:B------:R-:W-:-:S02]  /*4a70*/  PRMT R41, R27, 0x5410, R7 ;  /* 0x000054101b297816 */ /* 0x000fc40000000007 */
[----:B------:R-:W-:Y:S02]  /*4a80*/  LOP3.LUT R7, R28, 0xff, RZ, 0xc0, !PT ;  /* 0x000000ff1c077812 */ /* 0x000fe400078ec0ff */
[----:B------:R-:W-:Y:S02]  /*4a90*/  PRMT R22, R26, 0x5410, R8 ;  /* 0x000054101a167816 */ /* 0x000fe40000000008 */
[----:B------:R-:W-:Y:S01]  /*4aa0*/  LOP3.LUT R8, R16, 0xff, RZ, 0xc0, !PT ;  /* 0x000000ff10087812 */ /* 0x000fe200078ec0ff */
[----:B-1----:R-:W-:-:S03]  /*4ab0*/  IMAD.WIDE.U32 R4, R20, -0x326172a9, RZ ;  /* 0xcd9e8d5714047825 */ /* 0x002fc600078e00ff */
[----:B------:R-:W-:Y:S01]  /*4ac0*/  PRMT R17, R8, 0x5410, R17 ;  /* 0x0000541008117816 */ /* 0x000fe20000000011 */
[----:B--2---:R-:W-:Y:S01]  /*4ad0*/  IMAD.MOV.U32 R95, RZ, RZ, R164 ;  /* 0x000000ffff5f7224 */ /* 0x004fe200078e00a4 */
[----:B------:R-:W-:Y:S02]  /*4ae0*/  LOP3.LUT R6, R5, UR17, R18, 0x96, !PT ;  /* 0x0000001105067c12 */ /* 0x000fe4000f8e9612 */
[----:B------:R-:W-:Y:S01]  /*4af0*/  LOP3.LUT R10, R4, 0xffff, RZ, 0xc0, !PT ;  /* 0x0000ffff040a7812 */ /* 0x000fe200078ec0ff */
[----:B------:R-:W-:Y:S01]  /*4b00*/  FFMA.FTZ R5, R86, UR20, -R21 ;  /* 0x0000001456057c23 */ /* 0x000fe20008010815 */
[----:B------:R-:W-:Y:S02]  /*4b10*/  LOP3.LUT R14, R4, 0xff, RZ, 0xc0, !PT ;  /* 0x000000ff040e7812 */ /* 0x000fe400078ec0ff */
[--C-:B------:R-:W-:Y:S01]  /*4b20*/  SHF.R.U32.HI R13, RZ, 0x10, R4.reuse ;  /* 0x00000010ff0d7819 */ /* 0x100fe20000011604 */
[----:B------:R1:W-:Y:S01]  /*4b30*/  MUFU.EX2 R242, R5 ;  /* 0x0000000500f27308 */ /* 0x0003e20000000800 */
[----:B------:R-:W-:Y:S01]  /*4b40*/  SHF.R.U32.HI R12, RZ, 0x18, R4 ;  /* 0x00000018ff0c7819 */ /* 0x000fe20000011604 */
[----:B------:R-:W-:Y:S01]  /*4b50*/  FMUL.FTZ R4, R132, UR20 ;  /* 0x0000001484047c20 */ /* 0x000fe20008410000 */
[----:B------:R-:W-:-:S02]  /*4b60*/  PRMT R18, R7, 0x5410, R29 ;  /* 0x0000541007127816 */ /* 0x000fc4000000001d */
[----:B---3--:R-:W-:Y:S02]  /*4b70*/  FMNMX.FTZ R137, R137, R9, !PT ;  /* 0x0000000989897209 */ /* 0x008fe40007810000 */
[----:B------:R-:W-:Y:S02]  /*4b80*/  FSEL R20, R4, RZ, P0 ;  /* 0x000000ff04147208 */ /* 0x000fe40000000000 */
[----:B------:R-:W-:Y:S02]  /*4b90*/  SHF.R.U32.HI R4, RZ, 0x8, R15 ;  /* 0x00000008ff047819 */ /* 0x000fe4000001160f */
[----:B------:R-:W2:Y:S01]  /*4ba0*/  SHFL.BFLY PT, R15, R137, 0x1, 0x1f ;  /* 0x0c201f00890f7f89 */ /* 0x000ea200000e0000 */
[----:B------:R-:W-:Y:S01]  /*4bb0*/  FFMA.FTZ R7, R182, UR20, -R20 ;  /* 0x00000014b6077c23 */ /* 0x000fe20008010814 */
[----:B------:R-:W-:Y:S01]  /*4bc0*/  PRMT R19, R19, 0x5410, R4 ;  /* 0x0000541013137816 */ /* 0x000fe20000000004 */
[----:B------:R-:W-:Y:S01]  /*4bd0*/  FFMA.FTZ R8, R183, UR20, -R20 ;  /* 0x00000014b7087c23 */ /* 0x000fe20008010814 */
[----:B------:R-:W-:Y:S01]  /*4be0*/  SHF.R.U32.HI R4, RZ, 0x8, R10 ;  /* 0x00000008ff047819 */ /* 0x000fe2000001160a */
[----:B------:R3:W-:Y:S01]  /*4bf0*/  MUFU.EX2 R213, R7 ;  /* 0x0000000700d57308 */ /* 0x0007e20000000800 */
[----:B-1----:R-:W-:Y:S01]  /*4c00*/  FFMA.FTZ R5, R85, UR20, -R21 ;  /* 0x0000001455057c23 */ /* 0x002fe20008010815 */
[----:B------:R-:W-:Y:S01]  /*4c10*/  LOP3.LUT R9, R6, 0xff, RZ, 0xc0, !PT ;  /* 0x000000ff06097812 */ /* 0x000fe200078ec0ff */
[----:B------:R-:W-:Y:S01]  /*4c20*/  IMAD.MOV.U32 R182, RZ, RZ, R31 ;  /* 0x000000ffffb67224 */ /* 0x000fe200078e001f */
[----:B------:R-:W-:-:S02]  /*4c30*/  PRMT R14, R14, 0x5410, R4 ;  /* 0x000054100e0e7816 */ /* 0x000fc40000000004 */
[----:B------:R-:W-:Y:S02]  /*4c40*/  LOP3.LUT R4, R11, 0xffff, RZ, 0xc0, !PT ;  /* 0x0000ffff0b047812 */ /* 0x000fe400078ec0ff */
[----:B------:R1:W-:Y:S02]  /*4c50*/  MUFU.EX2 R167, R5 ;  /* 0x0000000500a77308 */ /* 0x0003e40000000800 */
[----:B------:R-:W-:Y:S02]  /*4c60*/  SHF.R.U32.HI R10, RZ, 0x8, R4 ;  /* 0x00000008ff0a7819 */ /* 0x000fe40000011604 */
[----:B------:R-:W-:-:S04]  /*4c70*/  LOP3.LUT R4, R6, 0xffff, RZ, 0xc0, !PT ;  /* 0x0000ffff06047812 */ /* 0x000fc800078ec0ff */
[----:B------:R-:W-:Y:S01]  /*4c80*/  MUFU.EX2 R214, R8 ;  /* 0x0000000800d67308 */ /* 0x000fe20000000800 */
[----:B---3--:R-:W-:Y:S02]  /*4c90*/  LOP3.LUT R7, R13, 0xff, RZ, 0xc0, !PT ;  /* 0x000000ff0d077812 */ /* 0x008fe400078ec0ff */
[----:B--2---:R-:W-:Y:S02]  /*4ca0*/  FMNMX.FTZ R137, R137, R15, !PT ;  /* 0x0000000f89897209 */ /* 0x004fe40007810000 */
[----:B------:R-:W-:Y:S02]  /*4cb0*/  PRMT R13, R7, 0x5410, R12 ;  /* 0x00005410070d7816 */ /* 0x000fe4000000000c */
[----:B------:R-:W-:Y:S02]  /*4cc0*/  SHF.R.U32.HI R7, RZ, 0x8, R4 ;  /* 0x00000008ff077819 */ /* 0x000fe40000011604 */
[----:B-1----:R-:W-:Y:S02]  /*4cd0*/  LOP3.LUT R5, R23, 0xff, RZ, 0xc0, !PT ;  /* 0x000000ff17057812 */ /* 0x002fe400078ec0ff */
[----:B------:R-:W-:-:S02]  /*4ce0*/  PRMT R9, R9, 0x5410, R7 ;  /* 0x0000541009097816 */ /* 0x000fc40000000007 */
[----:B------:R-:W-:Y:S01]  /*4cf0*/  PRMT R23, R5, 0x5410, R24 ;  /* 0x0000541005177816 */ /* 0x000fe20000000018 */
[----:B------:R-:W-:Y:S01]  /*4d00*/  FFMA.FTZ R5, R104, UR20, -R20 ;  /* 0x0000001468057c23 */ /* 0x000fe20008010814 */
[----:B------:R-:W-:Y:S01]  /*4d10*/  IMAD.MOV.U32 R104, RZ, RZ, R33 ;  /* 0x000000ffff687224 */ /* 0x000fe200078e0021 */
[----:B------:R-:W-:Y:S02]  /*4d20*/  LOP3.LUT R12, R11, 0xff, RZ, 0xc0, !PT ;  /* 0x000000ff0b0c7812 */ /* 0x000fe400078ec0ff */
[----:B------:R1:W-:Y:S01]  /*4d30*/  MUFU.EX2 R93, R5 ;  /* 0x00000005005d7308 */ /* 0x0003e20000000800 */
[C---:B------:R-:W-:Y:S02]  /*4d40*/  FSETP.NEU.FTZ.AND P0, PT, R137.reuse, -INF , PT ;  /* 0xff8000008900780b */ /* 0x040fe40003f1d000 */
[----:B------:R-:W-:Y:S01]  /*4d50*/  PRMT R16, R12, 0x5410, R10 ;  /* 0x000054100c107816 */ /* 0x000fe2000000000a */
[----:B------:R-:W-:Y:S01]  /*4d60*/  FMUL.FTZ R10, R137, UR20 ;  /* 0x00000014890a7c20 */ /* 0x000fe20008410000 */
[----:B------:R-:W-:Y:S01]  /*4d70*/  LOP3.LUT R15, R25, 0xff, RZ, 0xc0, !PT ;  /* 0x000000ff190f7812 */ /* 0x000fe200078ec0ff */
[----:B-1----:R-:W-:-:S04]  /*4d80*/  FFMA.FTZ R5, R102, UR20, -R20 ;  /* 0x0000001466057c23 */ /* 0x002fc80008010814 */
[----:B------:R1:W2:Y:S02]  /*4d90*/  MUFU.EX2 R216, R5 ;  /* 0x0000000500d87308 */ /* 0x0002a40000000800 */
[--C-:B-1----:R-:W-:Y:S02]  /*4da0*/  SHF.R.U32.HI R5, RZ, 0x10, R6.reuse ;  /* 0x00000010ff057819 */ /* 0x102fe40000011606 */
[----:B------:R-:W-:Y:S02]  /*4db0*/  SHF.R.U32.HI R6, RZ, 0x18, R6 ;  /* 0x00000018ff067819 */ /* 0x000fe40000011606 */
[----:B------:R-:W-:Y:S01]  /*4dc0*/  LOP3.LUT R4, R5, 0xff, RZ, 0xc0, !PT ;  /* 0x000000ff05047812 */ /* 0x000fe200078ec0ff */
[----:B------:R-:W-:-:S03]  /*4dd0*/  IMAD.U32 R5, RZ, RZ, UR15 ;  /* 0x0000000fff057e24 */ /* 0x000fc6000f8e00ff */
[----:B------:R-:W-:Y:S01]  /*4de0*/  PRMT R8, R4, 0x5410, R6 ;  /* 0x0000541004087816 */ /* 0x000fe20000000006 */
[--C-:B------:R-:W-:Y:S01]  /*4df0*/  FFMA.FTZ R4, R103, UR20, -R20.reuse ;  /* 0x0000001467047c23 */ /* 0x100fe20008010814 */
[----:B------:R-:W-:Y:S01]  /*4e00*/  LEA R2, R5, UR15, 0x10 ;  /* 0x0000000f05027c11 */ /* 0x000fe2000f8e80ff */
[----:B------:R-:W-:Y:S01]  /*4e10*/  FFMA.FTZ R5, R101, UR20, -R20 ;  /* 0x0000001465057c23 */ /* 0x000fe20008010814 */
[----:B------:R-:W-:Y:S01]  /*4e20*/  F2FP.F16.F32.PACK_AB R6, R164, R104 ;  /* 0x00000068a406723e */ /* 0x000fe200000000ff */
[----:B------:R2:W-:Y:S02]  /*4e30*/  MUFU.EX2 R183, R4 ;  /* 0x0000000400b77308 */ /* 0x0005e40000000800 */
[--C-:B------:R-:W-:Y:S02]  /*4e40*/  HSET2.LE.AND R7, R13, R2.reuse, PT ;  /* 0x000000020d077233 */ /* 0x100fe40003803000 */
[----:B------:R-:W-:Y:S02]  /*4e50*/  HSET2.LE.AND R0, R14, R2, PT ;  /* 0x000000020e007233 */ /* 0x000fe40003803000 */
[----:B------:R-:W-:-:S02]  /*4e60*/  SHF.R.U32.HI R13, RZ, 0x18, R11 ;  /* 0x00000018ff0d7819 */ /* 0x000fc4000001160b */
[----:B------:R1:W-:Y:S01]  /*4e70*/  MUFU.EX2 R243, R5 ;  /* 0x0000000500f37308 */ /* 0x0003e20000000800 */
[----:B------:R-:W-:Y:S02]  /*4e80*/  LOP3.LUT R6, R0, R6, RZ, 0xc0, !PT ;  /* 0x0000000600067212 */ /* 0x000fe400078ec0ff */
[----:B------:R-:W-:Y:S01]  /*4e90*/  HSET2.LE.AND R0, R9, R2, PT ;  /* 0x0000000209007233 */ /* 0x000fe20003803000 */
[----:B------:R-:W-:Y:S01]  /*4ea0*/  FFMA.FTZ R9, R105, UR20, -R20 ;  /* 0x0000001469097c23 */ /* 0x000fe20008010814 */
[----:B------:R-:W-:-:S03]  /*4eb0*/  IMAD.MOV.U32 R105, RZ, RZ, R30 ;  /* 0x000000ffff697224 */ /* 0x000fc600078e001e */
[----:B------:R-:W3:Y:S01]  /*4ec0*/  MUFU.EX2 R88, R9 ;  /* 0x0000000900587308 */ /* 0x000ee20000000800 */
[----:B--2---:R-:W-:-:S04]  /*4ed0*/  F2FP.F16.F32.PACK_AB R4, R216, R93 ;  /* 0x0000005dd804723e */ /* 0x004fc800000000ff */
[----:B------:R-:W-:Y:S01]  /*4ee0*/  LOP3.LUT R7, R7, R4, RZ, 0xc0, !PT ;  /* 0x0000000407077212 */ /* 0x000fe200078ec0ff */
[----:B------:R-:W-:Y:S01]  /*4ef0*/  FFMA.FTZ R4, R100, UR20, -R20 ;  /* 0x0000001464047c23 */ /* 0x000fe20008010814 */
[----:B------:R-:W-:Y:S01]  /*4f00*/  IMAD.MOV.U32 R100, RZ, RZ, R32 ;  /* 0x000000ffff647224 */ /* 0x000fe200078e0020 */
[----:B-1----:R-:W-:Y:S02]  /*4f10*/  HSET2.LE.AND R5, R8, R2, PT ;  /* 0x0000000208057233 */ /* 0x002fe40003803000 */
[----:B------:R1:W2:Y:S01]  /*4f20*/  MUFU.EX2 R166, R4 ;  /* 0x0000000400a67308 */ /* 0x0002a20000000800 */
[----:B------:R-:W-:-:S04]  /*4f30*/  F2FP.F16.F32.PACK_AB R8, R214, R213 ;  /* 0x000000d5d608723e */ /* 0x000fc800000000ff */
[----:B------:R-:W-:Y:S02]  /*4f40*/  LOP3.LUT R5, R5, R8, RZ, 0xc0, !PT ;  /* 0x0000000805057212 */ /* 0x000fe400078ec0ff */
[----:B------:R-:W-:Y:S02]  /*4f50*/  SHF.R.U32.HI R8, RZ, 0x10, R11 ;  /* 0x00000010ff087819 */ /* 0x000fe4000001160b */
[----:B------:R-:W-:Y:S02]  /*4f60*/  HSET2.LE.AND R11, R17, R2, PT ;  /* 0x00000002110b7233 */ /* 0x000fe40003803000 */
[----:B------:R-:W-:Y:S02]  /*4f70*/  LOP3.LUT R12, R8, 0xff, RZ, 0xc0, !PT ;  /* 0x000000ff080c7812 */ /* 0x000fe400078ec0ff */
[----:B------:R-:W-:Y:S02]  /*4f80*/  F2FP.F16.F32.PACK_AB R8, R167, R242 ;  /* 0x000000f2a708723e */ /* 0x000fe400000000ff */
[----:B------:R-:W-:-:S02]  /*4f90*/  PRMT R12, R12, 0x5410, R13 ;  /* 0x000054100c0c7816 */ /* 0x000fc4000000000d */
[----:B-1----:R-:W-:Y:S02]  /*4fa0*/  F2FP.F16.F32.PACK_AB R4, R30, R244 ;  /* 0x000000f41e04723e */ /* 0x002fe400000000ff */
[----:B---3--:R-:W-:Y:S02]  /*4fb0*/  F2FP.F16.F32.PACK_AB R13, R88, R183 ;  /* 0x000000b7580d723e */ /* 0x008fe400000000ff */
[----:B------:R-:W-:Y:S02]  /*4fc0*/  LOP3.LUT R4, R0, R4, RZ, 0xc0, !PT ;  /* 0x0000000400047212 */ /* 0x000fe400078ec0ff */
[----:B------:R-:W-:Y:S02]  /*4fd0*/  FSEL R0, R10, RZ, P0 ;  /* 0x000000ff0a007208 */ /* 0x000fe40000000000 */
[--C-:B------:R-:W-:Y:S02]  /*4fe0*/  HSET2.LE.AND R10, R19, R2.reuse, PT ;  /* 0x00000002130a7233 */ /* 0x100fe40003803000 */
[--C-:B------:R-:W-:Y:S01]  /*4ff0*/  HSET2.LE.AND R12, R12, R2.reuse, PT ;  /* 0x000000020c0c7233 */ /* 0x100fe20003803000 */
[--C-:B------:R-:W-:Y:S01]  /*5000*/  FFMA.FTZ R9, R197, UR20, -R0.reuse ;  /* 0x00000014c5097c23 */ /* 0x100fe20008010800 */
[----:B------:R-:W-:Y:S01]  /*5010*/  FFMA.FTZ R14, R196, UR20, -R0 ;  /* 0x00000014c40e7c23 */ /* 0x000fe20008010800 */
[----:B------:R-:W-:Y:S01]  /*5020*/  LOP3.LUT R10, R10, R8, RZ, 0xc0, !PT ;  /* 0x000000080a0a7212 */ /* 0x000fe200078ec0ff */
[----:B------:R-:W-:Y:S01]  /*5030*/  HMMA.16816.F32 R32, R4, R44, RZ ;  /* 0x0000002c0420723c */ /* 0x000fe200000018ff */
[----:B------:R2:W-:Y:S01]  /*5040*/  MUFU.EX2 R217, R9 ;  /* 0x0000000900d97308 */ /* 0x0005e20000000800 */
[----:B------:R-:W-:Y:S01]  /*5050*/  HSET2.LE.AND R8, R16, R2, PT ;  /* 0x0000000210087233 */ /* 0x000fe20003803000 */
[----:B------:R-:W-:Y:S01]  /*5060*/  IMAD.MOV.U32 R197, RZ, RZ, R244 ;  /* 0x000000ffffc57224 */ /* 0x000fe200078e00f4 */
[----:B------:R-:W-:-:S02]  /*5070*/  SHF.R.U32.HI R16, RZ, 0x18, R25 ;  /* 0x00000018ff107819 */ /* 0x000fc40000011619 */
[C---:B------:R-:W-:Y:S03]  /*5080*/  HMMA.16816.F32 R28, R4.reuse, R48, RZ ;  /* 0x00000030041c723c */ /* 0x040fe600000018ff */
[----:B------:R1:W-:Y:S03]  /*5090*/  MUFU.EX2 R218, R14 ;  /* 0x0000000e00da7308 */ /* 0x0003e60000000800 */
[----:B------:R-:W-:Y:S01]  /*50a0*/  HMMA.16816.F32 R36, R4, R46, RZ ;  /* 0x0000002e0424723c */ /* 0x000fe200000018ff */
[----:B--2---:R-:W-:-:S04]  /*50b0*/  F2FP.F16.F32.PACK_AB R9, R166, R243 ;  /* 0x000000f3a609723e */ /* 0x004fc800000000ff */
[----:B------:R-:W-:Y:S02]  /*50c0*/  LOP3.LUT R11, R11, R9, RZ, 0xc0, !PT ;  /* 0x000000090b0b7212 */ /* 0x000fe400078ec0ff */
[----:B------:R-:W-:Y:S01]  /*50d0*/  F2FP.F16.F32.PACK_AB R9, R245, R182 ;  /* 0x000000b6f509723e */ /* 0x000fe200000000ff */
[--C-:B-1----:R-:W-:Y:S01]  /*50e0*/  FFMA.FTZ R14, R199, UR20, -R0.reuse ;  /* 0x00000014c70e7c23 */ /* 0x102fe20008010800 */
[----:B------:R-:W-:Y:S02]  /*50f0*/  IMAD.MOV.U32 R199, RZ, RZ, R243 ;  /* 0x000000ffffc77224 */ /* 0x000fe400078e00f3 */
[----:B------:R-:W-:Y:S01]  /*5100*/  LOP3.LUT R8, R8, R9, RZ, 0xc0, !PT ;  /* 0x0000000908087212 */ /* 0x000fe200078ec0ff */
[----:B------:R1:W-:Y:S01]  /*5110*/  MUFU.EX2 R103, R14 ;  /* 0x0000000e00677308 */ /* 0x0003e20000000800 */
[----:B------:R-:W-:Y:S01]  /*5120*/  LOP3.LUT R9, R12, R13, RZ, 0xc0, !PT ;  /* 0x0000000d0c097212 */ /* 0x000fe200078ec0ff */
[----:B------:R-:W-:Y:S01]  /*5130*/  FFMA.FTZ R13, R198, UR20, -R0 ;  /* 0x00000014c60d7c23 */ /* 0x000fe20008010800 */
[----:B------:R-:W-:Y:S01]  /*5140*/  LOP3.LUT R12, R25, 0xffff, RZ, 0xc0, !PT ;  /* 0x0000ffff190c7812 */ /* 0x000fe200078ec0ff */
[----:B------:R-:W-:-:S03]  /*5150*/  IMAD.MOV.U32 R198, RZ, RZ, R242 ;  /* 0x000000ffffc67224 */ /* 0x000fc600078e00f2 */
[----:B------:R-:W-:Y:S01]  /*5160*/  SHF.R.U32.HI R12, RZ, 0x8, R12 ;  /* 0x00000008ff0c7819 */ /* 0x000fe2000001160c */
[----:B------:R2:W3:Y:S01]  /*5170*/  MUFU.EX2 R165, R13 ;  /* 0x0000000d00a57308 */ /* 0x0004e20000000800 */
[C---:B------:R-:W-:Y:S06]  /*5180*/  HMMA.16816.F32 R80, R8.reuse, R52, R32 ;  /* 0x000000340850723c */ /* 0x040fec0000001820 */
[----:B------:R-:W-:Y:S01]  /*5190*/  HMMA.16816.F32 R72, R8, R56, R28 ;  /* 0x000000380848723c */ /* 0x000fe2000000181c */
[----:B-1----:R-:W-:-:S05]  /*51a0*/  SHF.R.U32.HI R14, RZ, 0x10, R25 ;  /* 0x00000010ff0e7819 */ /* 0x002fca0000011619 */
[----:B------:R-:W-:Y:S01]  /*51b0*/  HMMA.16816.F32 R24, R4, R50, RZ ;  /* 0x000000320418723c */ /* 0x000fe200000018ff */
[----:B------:R-:W-:Y:S01]  /*51c0*/  LOP3.LUT R14, R14, 0xff, RZ, 0xc0, !PT ;  /* 0x000000ff0e0e7812 */ /* 0x000fe200078ec0ff */
[----:B--2---:R-:W-:Y:S01]  /*51d0*/  FFMA.FTZ R13, R106, UR20, -R3 ;  /* 0x000000146a0d7c23 */ /* 0x004fe20008010803 */
[----:B------:R-:W-:-:S03]  /*51e0*/  IMAD.MOV.U32 R106, RZ, RZ, R61 ;  /* 0x000000ffff6a7224 */ /* 0x000fc600078e003d */
[----:B------:R-:W-:Y:S01]  /*51f0*/  HMMA.16816.F32 R68, R8, R54, R36 ;  /* 0x000000360844723c */ /* 0x000fe20000001824 */
[----:B------:R-:W-:Y:S01]  /*5200*/  PRMT R5, R15, 0x5410, R12 ;  /* 0x000054100f057816 */ /* 0x000fe2000000000c */
[----:B------:R1:W2:Y:S01]  /*5210*/  MUFU.EX2 R196, R13 ;  /* 0x0000000d00c47308 */ /* 0x0002a20000000800 */
[--C-:B------:R-:W-:Y:S01]  /*5220*/  HSET2.LE.AND R6, R41, R2.reuse, PT ;  /* 0x0000000229067233 */ /* 0x100fe20003803000 */
[----:B------:R-:W-:Y:S01]  /*5230*/  FFMA.FTZ R12, R108, UR20, -R0 ;  /* 0x000000146c0c7c23 */ /* 0x000fe20008010800 */
[----:B------:R-:W-:Y:S01]  /*5240*/  F2FP.F16.F32.PACK_AB R4, R92, R212 ;  /* 0x000000d45c04723e */ /* 0x000fe200000000ff */
[----:B------:R-:W-:Y:S02]  /*5250*/  IMAD.MOV.U32 R108, RZ, RZ, R60 ;  /* 0x000000ffff6c7224 */ /* 0x000fe400078e003c */
[----:B------:R-:W-:Y:S01]  /*5260*/  FFMA.FTZ R15, R107, UR20, -R0 ;  /* 0x000000146b0f7c23 */ /* 0x000fe20008010800 */
[--C-:B------:R-:W-:Y:S02]  /*5270*/  HSET2.LE.AND R7, R18, R2.reuse, PT ;  /* 0x0000000212077233 */ /* 0x100fe40003803000 */
[----:B------:R-:W-:Y:S01]  /*5280*/  LOP3.LUT R6, R6, R4, RZ, 0xc0, !PT ;  /* 0x0000000406067212 */ /* 0x000fe200078ec0ff */
[----:B------:R4:W-:Y:S01]  /*5290*/  MUFU.EX2 R102, R12 ;  /* 0x0000000c00667308 */ /* 0x0009e20000000800 */
[----:B------:R-:W-:-:S02]  /*52a0*/  HSET2.LE.AND R5, R5, R2, PT ;  /* 0x0000000205057233 */ /* 0x000fc40003803000 */
[----:B---3--:R-:W-:-:S03]  /*52b0*/  F2FP.F16.F32.PACK_AB R4, R165, R103 ;  /* 0x00000067a504723e */ /* 0x008fc600000000ff */
[----:B------:R-:W-:Y:S01]  /*52c0*/  HMMA.16816.F32 R60, R8, R58, R24 ;  /* 0x0000003a083c723c */ /* 0x000fe20000001818 */
[----:B-1----:R-:W-:Y:S01]  /*52d0*/  PRMT R13, R14, 0x5410, R16 ;  /* 0x000054100e0d7816 */ /* 0x002fe20000000010 */
[----:B------:R-:W1:Y:S01]  /*52e0*/  MUFU.EX2 R41, R15 ;  /* 0x0000000f00297308 */ /* 0x000e620000000800 */
[----:B------:R-:W-:Y:S02]  /*52f0*/  F2FP.F16.F32.PACK_AB R14, R218, R217 ;  /* 0x000000d9da0e723e */ /* 0x000fe400000000ff */
[----:B------:R-:W-:Y:S02]  /*5300*/  LOP3.LUT R7, R7, R4, RZ, 0xc0, !PT ;  /* 0x0000000407077212 */ /* 0x000fe400078ec0ff */
[----:B------:R-:W-:Y:S02]  /*5310*/  LOP3.LUT R8, R40, 0xffff, RZ, 0xc0, !PT ;  /* 0x0000ffff28087812 */ /* 0x000fe400078ec0ff */
[----:B------:R-:W-:Y:S02]  /*5320*/  HSET2.LE.AND R13, R13, R2, PT ;  /* 0x000000020d0d7233 */ /* 0x000fe40003803000 */
[----:B----4-:R-:W-:-:S02]  /*5330*/  F2FP.F16.F32.PACK_AB R12, R106, R100 ;  /* 0x000000646a0c723e */ /* 0x010fc400000000ff */
[----:B------:R-:W-:Y:S01]  /*5340*/  SHF.R.U32.HI R11, RZ, 0x8, R8 ;  /* 0x00000008ff0b7819 */ /* 0x000fe20000011608 */
[--C-:B------:R-:W-:Y:S01]  /*5350*/  FFMA.FTZ R8, R111, UR20, -R0.reuse ;  /* 0x000000146f087c23 */ /* 0x100fe20008010800 */
[----:B------:R-:W-:Y:S01]  /*5360*/  LOP3.LUT R4, R5, R12, RZ, 0xc0, !PT ;  /* 0x0000000c05047212 */ /* 0x000fe200078ec0ff */
[----:B------:R-:W-:Y:S01]  /*5370*/  FFMA.FTZ R12, R200, UR20, -R0 ;  /* 0x00000014c80c7c23 */ /* 0x000fe20008010800 */
[----:B------:R-:W-:Y:S01]  /*5380*/  LOP3.LUT R5, R13, R14, RZ, 0xc0, !PT ;  /* 0x0000000e0d057212 */ /* 0x000fe200078ec0ff */
[----:B------:R2:W-:Y:S01]  /*5390*/  MUFU.EX2 R84, R8 ;  /* 0x0000000800547308 */ /* 0x0005e20000000800 */
[----:B------:R-:W-:Y:S02]  /*53a0*/  LOP3.LUT R14, R40, 0xff, RZ, 0xc0, !PT ;  /* 0x000000ff280e7812 */ /* 0x000fe400078ec0ff */
[--C-:B------:R-:W-:Y:S02]  /*53b0*/  SHF.R.U32.HI R9, RZ, 0x10, R40.reuse ;  /* 0x00000010ff097819 */ /* 0x100fe40000011628 */
[----:B------:R-:W-:Y:S01]  /*53c0*/  HSET2.LE.AND R10, R22, R2, PT ;  /* 0x00000002160a7233 */ /* 0x000fe20003803000 */
[----:B------:R-:W-:Y:S01]  /*53d0*/  HMMA.16816.F32 R28, R4, R44, RZ ;  /* 0x0000002c041c723c */ /* 0x000fe200000018ff */
[----:B------:R-:W-:Y:S01]  /*53e0*/  SHF.R.U32.HI R13, RZ, 0x18, R40 ;  /* 0x00000018ff0d7819 */ /* 0x000fe20000011628 */
[----:B------:R3:W4:Y:S01]  /*53f0*/  MUFU.EX2 R180, R12 ;  /* 0x0000000c00b47308 */ /* 0x0007220000000800 */
[----:B------:R-:W-:-:S03]  /*5400*/  LOP3.LUT R9, R9, 0xff, RZ, 0xc0, !PT ;  /* 0x000000ff09097812 */ /* 0x000fc600078ec0ff */
[----:B------:R-:W-:Y:S01]  /*5410*/  HMMA.16816.F32 R32, R4, R46, RZ ;  /* 0x0000002e0420723c */ /* 0x000fe200000018ff */
[----:B------:R-:W-:Y:S02]  /*5420*/  PRMT R13, R9, 0x5410, R13 ;  /* 0x00005410090d7816 */ /* 0x000fe4000000000d */
[----:B--2---:R-:W-:-:S03]  /*5430*/  F2FP.F16.F32.PACK_AB R8, R196, R211 ;  /* 0x000000d3c408723e */ /* 0x004fc600000000ff */
[----:B------:R-:W-:Y:S01]  /*5440*/  HMMA.16816.F32 R16, R4, R48, RZ ;  /* 0x000000300410723c */ /* 0x000fe200000018ff */
[----:B------:R-:W-:Y:S02]  /*5450*/  LOP3.LUT R10, R10, R8, RZ, 0xc0, !PT ;  /* 0x000000080a0a7212 */ /* 0x000fe400078ec0ff */
[----:B-1----:R-:W-:-:S03]  /*5460*/  F2FP.F16.F32.PACK_AB R8, R41, R102 ;  /* 0x000000662908723e */ /* 0x002fc600000000ff */
[----:B------:R-:W-:Y:S01]  /*5470*/  HMMA.16816.F32 R24, R4, R50, RZ ;  /* 0x000000320418723c */ /* 0x000fe200000018ff */
[----:B---3--:R-:W-:Y:S01]  /*5480*/  PRMT R12, R14, 0x5410, R11 ;  /* 0x000054100e0c7816 */ /* 0x008fe2000000000b */
[----:B----4-:R-:W-:Y:S01]  /*5490*/  IMAD.MOV.U32 R79, RZ, RZ, R180 ;  /* 0x000000ffff4f7224 */ /* 0x010fe200078e00b4 */
[--C-:B------:R-:W-:Y:S01]  /*54a0*/  HSET2.LE.AND R11, R23, R2.reuse, PT ;  /* 0x00000002170b7233 */ /* 0x100fe20003803000 */
[----:B------:R-:W-:Y:S02]  /*54b0*/  IMAD.WIDE.U32 R22, R67, -0x326172a9, RZ ;  /* 0xcd9e8d5743167825 */ /* 0x000fe400078e00ff */
[----:B------:R-:W-:Y:S02]  /*54c0*/  HSET2.LE.AND R9, R12, R2, PT ;  /* 0x000000020c097233 */ /* 0x000fe40003803000 */
[----:B------:R-:W-:Y:S01]  /*54d0*/  F2FP.F16.F32.PACK_AB R12, R108, R215 ;  /* 0x000000d76c0c723e */ /* 0x000fe200000000ff */
[----:B------:R-:W-:Y:S01]  /*54e0*/  IMAD.WIDE.U32 R4, R77, -0x326172a9, RZ ;  /* 0xcd9e8d574d047825 */ /* 0x000fe200078e00ff */
[----:B------:R-:W-:-:S02]  /*54f0*/  LOP3.LUT R11, R11, R8, RZ, 0xc0, !PT ;  /* 0x000000080b0b7212 */ /* 0x000fc400078ec0ff */
[----:B------:R-:W-:Y:S01]  /*5500*/  LOP3.LUT R8, R9, R12, RZ, 0xc0, !PT ;  /* 0x0000000c09087212 */ /* 0x000fe200078ec0ff */
[----:B------:R-:W-:Y:S01]  /*5510*/  FFMA.FTZ R9, R113, UR20, -R21 ;  /* 0x0000001471097c23 */ /* 0x000fe20008010815 */
[----:B------:R-:W-:Y:S01]  /*5520*/  IMAD.MOV.U32 R113, RZ, RZ, R84 ;  /* 0x000000ffff717224 */ /* 0x000fe200078e0054 */
[----:B------:R-:W-:Y:S01]  /*5530*/  HSET2.LE.AND R6, R13, R2, PT ;  /* 0x000000020d067233 */ /* 0x000fe20003803000 */
[----:B------:R-:W-:Y:S01]  /*5540*/  FFMA.FTZ R12, R116, UR20, -R20 ;  /* 0x00000014740c7c23 */ /* 0x000fe20008010814 */
[----:B------:R1:W-:Y:S01]  /*5550*/  MUFU.EX2 R208, R9 ;  /* 0x0000000900d07308 */ /* 0x0003e20000000800 */
[----:B------:R-:W-:Y:S01]  /*5560*/  LOP3.LUT R4, R23, UR8, R4, 0x96, !PT ;  /* 0x0000000817047c12 */ /* 0x000fe2000f8e9604 */
[----:B------:R-:W-:Y:S01]  /*5570*/  IMAD.MOV.U32 R116, RZ, RZ, R183 ;  /* 0x000000ffff747224 */ /* 0x000fe200078e00b7 */
[----:B------:R-:W-:-:S03]  /*5580*/  F2FP.F16.F32.PACK_AB R7, R113, R180 ;  /* 0x000000b47107723e */ /* 0x000fc600000000ff */
[----:B------:R-:W-:-:S04]  /*5590*/  IMAD.WIDE.U32 R36, R4, -0x2daee0ad, RZ ;  /* 0xd2511f5304247825 */ /* 0x000fc800078e00ff */
[----:B------:R-:W-:Y:S01]  /*55a0*/  FFMA.FTZ R4, R112, UR20, -R21 ;  /* 0x0000001470047c23 */ /* 0x000fe20008010815 */
[----:B------:R-:W-:-:S03]  /*55b0*/  IMAD.MOV.U32 R112, RZ, RZ, R88 ;  /* 0x000000ffff707224 */ /* 0x000fc600078e0058 */
[----:B------:R-:W-:Y:S01]  /*55c0*/  MUFU.EX2 R15, R4 ;  /* 0x00000004000f7308 */ /* 0x000fe20000000800 */
[----:B-1----:R-:W-:Y:S01]  /*55d0*/  LOP3.LUT R9, R6, R7, RZ, 0xc0, !PT ;  /* 0x0000000706097212 */ /* 0x002fe200078ec0ff */
[----:B------:R-:W-:Y:S01]  /*55e0*/  FFMA.FTZ R7, R110, UR20, -R21 ;  /* 0x000000146e077c23 */ /* 0x000fe20008010815 */
[----:B------:R-:W-:Y:S01]  /*55f0*/  LOP3.LUT R6, R5, UR10, R64, 0x96, !PT ;  /* 0x0000000a05067c12 */ /* 0x000fe2000f8e9640 */
[----:B------:R-:W-:-:S04]  /*5600*/  IMAD.MOV.U32 R110, RZ, RZ, R245 ;  /* 0x000000ffff6e7224 */ /* 0x000fc800078e00f5 */
[----:B------:R1:W-:Y:S01]  /*5610*/  MUFU.EX2 R101, R7 ;  /* 0x0000000700657308 */ /* 0x0003e20000000800 */
[C---:B------:R-:W-:Y:S06]  /*5620*/  HMMA.16816.F32 R88, R8.reuse, R56, R16 ;  /* 0x000000380858723c */ /* 0x040fec0000001810 */
[C---:B------:R-:W-:Y:S01]  /*5630*/  HMMA.16816.F32 R84, R8.reuse, R52, R28 ;  /* 0x000000340854723c */ /* 0x040fe2000000181c */
[----:B------:R-:W-:Y:S01]  /*5640*/  LDSM.16.MT88.4 R28, [R210+0x4800] ;  /* 0x00480000d21c783b */ /* 0x000fe20000004200 */
[----:B------:R-:W-:Y:S04]  /*5650*/  MUFU.EX2 R19, R12 ;  /* 0x0000000c00137308 */ /* 0x000fe80000000800 */
[----:B------:R-:W-:Y:S01]  /*5660*/  HMMA.16816.F32 R56, R8, R58, R24 ;  /* 0x0000003a0838723c */ /* 0x000fe20000001818 */
[----:B------:R-:W2:Y:S01]  /*5670*/  LDSM.16.MT88.4 R24, [R209+0x4800] ;  /* 0x00480000d118783b */ /* 0x000ea20000004200 */
[----:B-1----:R-:W-:-:S04]  /*5680*/  IMAD.WIDE.U32 R6, R6, -0x2daee0ad, RZ ;  /* 0xd2511f5306067825 */ /* 0x002fc800078e00ff */
[----:B------:R-:W-:Y:S01]  /*5690*/  HMMA.16816.F32 R44, R8, R54, R32 ;  /* 0x00000036082c723c */ /* 0x000fe20000001820 */
[----:B------:R-:W-:Y:S01]  /*56a0*/  LOP3.LUT R4, R37, UR5, R6, 0x96, !PT ;  /* 0x0000000525047c12 */ /* 0x000fe2000f8e9606 */
[----:B------:R-:W-:Y:S01]  /*56b0*/  FFMA.FTZ R6, R109, UR20, -R21 ;  /* 0x000000146d067c23 */ /* 0x000fe20008010815 */
[----:B------:R-:W-:-:S03]  /*56c0*/  IMAD.MOV.U32 R109, RZ, RZ, R211 ;  /* 0x000000ffff6d7224 */ /* 0x000fc600078e00d3 */
[----:B------:R-:W-:Y:S01]  /*56d0*/  IMAD.WIDE.U32 R4, R4, -0x326172a9, RZ ;  /* 0xcd9e8d5704047825 */ /* 0x000fe200078e00ff */
[----:B------:R1:W3:Y:S02]  /*56e0*/  MUFU.EX2 R107, R6 ;  /* 0x00000006006b7308 */ /* 0x0002e40000000800 */
[C---:B------:R-:W-:Y:S02]  /*56f0*/  LOP3.LUT R14, R4.reuse, 0xff, RZ, 0xc0, !PT ;  /* 0x000000ff040e7812 */ /* 0x040fe400078ec0ff */
[----:B------:R-:W-:Y:S02]  /*5700*/  SHF.R.U32.HI R11, RZ, 0x18, R4 ;  /* 0x00000018ff0b7819 */ /* 0x000fe40000011604 */
[----:B-1----:R-:W-:-:S04]  /*5710*/  LOP3.LUT R6, R4, 0xffff, RZ, 0xc0, !PT ;  /* 0x0000ffff04067812 */ /* 0x002fc800078ec0ff */
[----:B------:R-:W-:Y:S02]  /*5720*/  SHF.R.U32.HI R13, RZ, 0x8, R6 ;  /* 0x00000008ff0d7819 */ /* 0x000fe40000011606 */
[----:B------:R-:W-:Y:S01]  /*5730*/  LOP3.LUT R6, R7, UR7, R78, 0x96, !PT ;  /* 0x0000000707067c12 */ /* 0x000fe2000f8e964e */
[----:B------:R-:W-:Y:S01]  /*5740*/  FFMA.FTZ R7, R114, UR20, -R20 ;  /* 0x0000001472077c23 */ /* 0x000fe20008010814 */
[----:B------:R-:W-:Y:S01]  /*5750*/  PRMT R14, R14, 0x5410, R13 ;  /* 0x000054100e0e7816 */ /* 0x000fe2000000000d */
[----:B------:R-:W-:Y:S02]  /*5760*/  IMAD.MOV.U32 R114, RZ, RZ, R182 ;  /* 0x000000ffff727224 */ /* 0x000fe400078e00b6 */
[----:B------:R1:W-:Y:S01]  /*5770*/  MUFU.EX2 R211, R7 ;  /* 0x0000000700d37308 */ /* 0x0003e20000000800 */
[----:B------:R-:W-:Y:S01]  /*5780*/  IMAD.WIDE.U32 R12, R6, -0x326172a9, RZ ;  /* 0xcd9e8d57060c7825 */ /* 0x000fe200078e00ff */
[----:B------:R-:W-:Y:S02]  /*5790*/  SHF.R.U32.HI R6, RZ, 0x10, R4 ;  /* 0x00000010ff067819 */ /* 0x000fe40000011604 */
[----:B------:R-:W-:-:S02]  /*57a0*/  LOP3.LUT R4, R5, UR17, R12, 0x96, !PT ;  /* 0x0000001105047c12 */ /* 0x000fc4000f8e960c */
[----:B------:R-:W-:Y:S02]  /*57b0*/  LOP3.LUT R9, R6, 0xff, RZ, 0xc0, !PT ;  /* 0x000000ff06097812 */ /* 0x000fe400078ec0ff */
[--C-:B------:R-:W-:Y:S02]  /*57c0*/  SHF.R.U32.HI R6, RZ, 0x10, R4.reuse ;  /* 0x00000010ff067819 */ /* 0x100fe40000011604 */
[C---:B------:R-:W-:Y:S02]  /*57d0*/  LOP3.LUT R5, R4.reuse, 0xffff, RZ, 0xc0, !PT ;  /* 0x0000ffff04057812 */ /* 0x040fe400078ec0ff */
[----:B------:R-:W-:Y:S02]  /*57e0*/  LOP3.LUT R10, R4, 0xff, RZ, 0xc0, !PT ;  /* 0x000000ff040a7812 */ /* 0x000fe400078ec0ff */
[----:B------:R-:W-:Y:S01]  /*57f0*/  SHF.R.U32.HI R8, RZ, 0x18, R4 ;  /* 0x00000018ff087819 */ /* 0x000fe20000011604 */
[----:B-1----:R-:W-:Y:S01]  /*5800*/  FFMA.FTZ R7, R115, UR20, -R20 ;  /* 0x0000001473077c23 */ /* 0x002fe20008010814 */
[----:B------:R-:W-:-:S02]  /*5810*/  LOP3.LUT R4, R6, 0xff, RZ, 0xc0, !PT ;  /* 0x000000ff06047812 */ /* 0x000fc400078ec0ff */
[----:B------:R-:W-:Y:S01]  /*5820*/  SHF.R.U32.HI R5, RZ, 0x8, R5 ;  /* 0x00000008ff057819 */ /* 0x000fe20000011605 */
[----:B------:R1:W4:Y:S01]  /*5830*/  MUFU.EX2 R111, R7 ;  /* 0x00000007006f7308 */ /* 0x0003220000000800 */
[----:B------:R-:W-:Y:S02]  /*5840*/  PRMT R8, R4, 0x5410, R8 ;  /* 0x0000541004087816 */ /* 0x000fe40000000008 */
[--C-:B------:R-:W-:Y:S02]  /*5850*/  HSET2.LE.AND R6, R14, R2.reuse, PT ;  /* 0x000000020e067233 */ /* 0x100fe40003803000 */
[----:B------:R-:W-:Y:S02]  /*5860*/  PRMT R10, R10, 0x5410, R5 ;  /* 0x000054100a0a7816 */ /* 0x000fe40000000005 */
[----:B---3--:R-:W-:Y:S02]  /*5870*/  F2FP.F16.F32.PACK_AB R4, R107, R15 ;  /* 0x0000000f6b04723e */ /* 0x008fe400000000ff */
[----:B------:R-:W-:-:S02]  /*5880*/  HSET2.LE.AND R8, R8, R2, PT ;  /* 0x0000000208087233 */ /* 0x000fc40003803000 */
[----:B------:R-:W-:Y:S02]  /*5890*/  LOP3.LUT R6, R6, R4, RZ, 0xc0, !PT ;  /* 0x0000000406067212 */ /* 0x000fe400078ec0ff */
[----:B------:R-:W-:Y:S02]  /*58a0*/  HSET2.LE.AND R4, R10, R2, PT ;  /* 0x000000020a047233 */ /* 0x000fe40003803000 */
[----:B------:R-:W-:Y:S01]  /*58b0*/  LOP3.LUT R13, R13, UR6, R22, 0x96, !PT ;  /* 0x000000060d0d7c12 */ /* 0x000fe2000f8e9616 */
[----:B-1----:R-:W-:Y:S01]  /*58c0*/  FFMA.FTZ R7, R117, UR20, -R20 ;  /* 0x0000001475077c23 */ /* 0x002fe20008010814 */
[----:B----4-:R-:W-:-:S03]  /*58d0*/  F2FP.F16.F32.PACK_AB R5, R111, R211 ;  /* 0x000000d36f05723e */ /* 0x010fc600000000ff */
[----:B------:R1:W3:Y:S02]  /*58e0*/  MUFU.EX2 R40, R7 ;  /* 0x0000000700287308 */ /* 0x0002e40000000800 */
[----:B-1----:R-:W-:Y:S01]  /*58f0*/  PRMT R7, R9, 0x5410, R11 ;  /* 0x0000541009077816 */ /* 0x002fe2000000000b */
[----:B---3--:R-:W-:Y:S01]  /*5900*/  IMAD.MOV.U32 R67, RZ, RZ, R40 ;  /* 0x000000ffff437224 */ /* 0x008fe200078e0028 */
[----:B------:R-:W-:-:S03]  /*5910*/  F2FP.F16.F32.PACK_AB R9, R40, R19 ;  /* 0x000000132809723e */ /* 0x000fc600000000ff */
[----:B------:R-:W-:-:S05]  /*5920*/  HSET2.LE.AND R7, R7, R2, PT ;  /* 0x0000000207077233 */ /* 0x000fca0003803000 */
[----:B------:R-:W-:Y:S02]  /*5930*/  LOP3.LUT R7, R7, R5, RZ, 0xc0, !PT ;  /* 0x0000000507077212 */ /* 0x000fe400078ec0ff */
[----:B------:R-:W-:-:S04]  /*5940*/  F2FP.F16.F32.PACK_AB R5, R101, R208 ;  /* 0x000000d06505723e */ /* 0x000fc800000000ff */
[----:B------:R-:W-:Y:S02]  /*5950*/  LOP3.LUT R4, R4, R5, RZ, 0xc0, !PT ;  /* 0x0000000504047212 */ /* 0x000fe400078ec0ff */
[----:B------:R-:W-:Y:S02]  /*5960*/  LOP3.LUT R5, R8, R9, RZ, 0xc0, !PT ;  /* 0x0000000908057212 */ /* 0x000fe400078ec0ff */
[----:B------:R-:W-:Y:S01]  /*5970*/  LOP3.LUT R8, R99, UR14, R76, 0x96, !PT ;  /* 0x0000000e63087c12 */ /* 0x000fe2000f8e964c */
[----:B------:R-:W-:Y:S01]  /*5980*/  IMAD.MOV.U32 R99, RZ, RZ, R15 ;  /* 0x000000ffff637224 */ /* 0x000fe200078e000f */
[----:B------:R-:W-:Y:S01]  /*5990*/  LOP3.LUT R9, R43, UR12, R98, 0x96, !PT ;  /* 0x0000000c2b097c12 */ /* 0x000fe2000f8e9662 */
[----:B------:R-:W-:Y:S02]  /*59a0*/  IMAD.MOV.U32 R98, RZ, RZ, R102 ;  /* 0x000000ffff627224 */ /* 0x000fe400078e0066 */
[C---:B--2---:R-:W-:Y:S06]  /*59b0*/  HMMA.16816.F32 R48, R4.reuse, R24, R80 ;  /* 0x000000180430723c */ /* 0x044fec0000001850 */
[C---:B------:R-:W-:Y:S06]  /*59c0*/  HMMA.16816.F32 R72, R4.reuse, R28, R72 ;  /* 0x0000001c0448723c */ /* 0x040fec0000001848 */
[C---:B------:R-:W-:Y:S06]  /*59d0*/  HMMA.16816.F32 R68, R4.reuse, R26, R68 ;  /* 0x0000001a0444723c */ /* 0x040fec0000001844 */
[----:B------:R-:W-:Y:S07]  /*59e0*/  HMMA.16816.F32 R60, R4, R30, R60 ;  /* 0x0000001e043c723c */ /* 0x000fee000000183c */
[----:B------:R-:W-:-:S04]  /*59f0*/  IMAD.WIDE.U32 R6, R8, -0x2daee0ad, RZ ;  /* 0xd2511f5308067825 */ /* 0x000fc800078e00ff */
[----:B------:R-:W-:Y:S01]  /*5a00*/  FFMA.FTZ R8, R134, UR20, -R3 ;  /* 0x0000001486087c23 */ /* 0x000fe20008010803 */
[----:B------:R-:W-:Y:S01]  /*5a10*/  IMAD.WIDE.U32 R4, R9, -0x2daee0ad, RZ ;  /* 0xd2511f5309047825 */ /* 0x000fe200078e00ff */
[----:B------:R-:W-:Y:S02]  /*5a20*/  LOP3.LUT R7, R7, UR11, R94, 0x96, !PT ;  /* 0x0000000b07077c12 */ /* 0x000fe4000f8e965e */
[----:B------:R1:W-:Y:S02]  /*5a30*/  MUFU.EX2 R102, R8 ;  /* 0x0000000800667308 */ /* 0x0003e40000000800 */
[----:B------:R-:W-:Y:S01]  /*5a40*/  LOP3.LUT R5, R5, UR9, R6, 0x96, !PT ;  /* 0x0000000905057c12 */ /* 0x000fe2000f8e9606 */
[----:B------:R-:W-:-:S04]  /*5a50*/  IMAD.WIDE.U32 R6, R7, -0x326172a9, RZ ;  /* 0xcd9e8d5707067825 */ /* 0x000fc800078e00ff */
[----:B------:R-:W-:Y:S01]  /*5a60*/  IMAD.WIDE.U32 R16, R5, -0x326172a9, RZ ;  /* 0xcd9e8d5705107825 */ /* 0x000fe200078e00ff */
[----:B------:R-:W-:-:S04]  /*5a70*/  LOP3.LUT R7, R7, UR10, R42, 0x96, !PT ;  /* 0x0000000a07077c12 */ /* 0x000fc8000f8e962a */
[----:B------:R-:W-:Y:S01]  /*5a80*/  LOP3.LUT R5, R17, UR8, R6, 0x96, !PT ;  /* 0x0000000811057c12 */ /* 0x000fe2000f8e9606 */
[----:B------:R-:W-:-:S04]  /*5a90*/  IMAD.WIDE.U32 R6, R7, -0x2daee0ad, RZ ;  /* 0xd2511f5307067825 */ /* 0x000fc800078e00ff */
[----:B-1----:R-:W-:Y:S01]  /*5aa0*/  FFMA.FTZ R8, R133, UR20, -R3 ;  /* 0x0000001485087c23 */ /* 0x002fe20008010803 */
[----:B------:R-:W-:Y:S01]  /*5ab0*/  IMAD.WIDE.U32 R32, R5, -0x2daee0ad, RZ ;  /* 0xd2511f5305207825 */ /* 0x000fe200078e00ff */
[----:B------:R-:W-:-:S03]  /*5ac0*/  LOP3.LUT R10, R7, UR7, R4, 0x96, !PT ;  /* 0x00000007070a7c12 */ /* 0x000fc6000f8e9604 */
[----:B------:R-:W-:Y:S01]  /*5ad0*/  FFMA.FTZ R7, R201, UR20, -R3 ;  /* 0x00000014c9077c23 */ /* 0x000fe20008010803 */
[----:B------:R-:W-:Y:S01]  /*5ae0*/  MUFU.EX2 R34, R8 ;  /* 0x0000000800227308 */ /* 0x000fe20000000800 */
[----:B------:R-:W-:Y:S01]  /*5af0*/  LOP3.LUT R4, R33, UR5, R6, 0x96, !PT ;  /* 0x0000000521047c12 */ /* 0x000fe2000f8e9606 */
[----:B------:R-:W-:-:S04]  /*5b00*/  IMAD.WIDE.U32 R14, R10, -0x326172a9, RZ ;  /* 0xcd9e8d570a0e7825 */ /* 0x000fc800078e00ff */
[----:B------:R-:W-:Y:S02]  /*5b10*/  IMAD.WIDE.U32 R4, R4, -0x326172a9, RZ ;  /* 0xcd9e8d5704047825 */ /* 0x000fe400078e00ff */
[----:B------:R1:W2:Y:S01]  /*5b20*/  MUFU.EX2 R252, R7 ;  /* 0x0000000700fc7308 */ /* 0x0002a20000000800 */
[----:B------:R-:W-:Y:S02]  /*5b30*/  LOP3.LUT R15, R15, UR6, R16, 0x96, !PT ;  /* 0x000000060f0f7c12 */ /* 0x000fe4000f8e9610 */
[C---:B------:R-:W-:Y:S02]  /*5b40*/  LOP3.LUT R6, R4.reuse, 0xffff, RZ, 0xc0, !PT ;  /* 0x0000ffff04067812 */ /* 0x040fe400078ec0ff */
[----:B------:R-:W-:Y:S02]  /*5b50*/  LOP3.LUT R9, R4, 0xff, RZ, 0xc0, !PT ;  /* 0x000000ff04097812 */ /* 0x000fe400078ec0ff */
[----:B-1----:R-:W-:Y:S02]  /*5b60*/  SHF.R.U32.HI R7, RZ, 0x8, R6 ;  /* 0x00000008ff077819 */ /* 0x002fe40000011606 */
[----:B------:R-:W-:-:S02]  /*5b70*/  SHF.R.U32.HI R6, RZ, 0x10, R4 ;  /* 0x00000010ff067819 */ /* 0x000fc40000011604 */
[----:B------:R-:W-:Y:S02]  /*5b80*/  PRMT R12, R9, 0x5410, R7 ;  /* 0x00005410090c7816 */ /* 0x000fe40000000007 */
[----:B------:R-:W-:Y:S02]  /*5b90*/  LOP3.LUT R6, R6, 0xff, RZ, 0xc0, !PT ;  /* 0x000000ff06067812 */ /* 0x000fe400078ec0ff */
[----:B------:R-:W-:Y:S02]  /*5ba0*/  SHF.R.U32.HI R7, RZ, 0x18, R4 ;  /* 0x00000018ff077819 */ /* 0x000fe40000011604 */
[----:B------:R-:W-:Y:S02]  /*5bb0*/  LOP3.LUT R4, R5, UR17, R14, 0x96, !PT ;  /* 0x0000001105047c12 */ /* 0x000fe4000f8e960e */
[----:B------:R-:W-:Y:S01]  /*5bc0*/  PRMT R11, R6, 0x5410, R7 ;  /* 0x00005410060b7816 */ /* 0x000fe20000000007 */
[----:B------:R-:W-:Y:S01]  /*5bd0*/  FFMA.FTZ R6, R122, UR20, -R3 ;  /* 0x000000147a067c23 */ /* 0x000fe20008010803 */
[----:B------:R-:W-:Y:S01]  /*5be0*/  LOP3.LUT R5, R4, 0xffff, RZ, 0xc0, !PT ;  /* 0x0000ffff04057812 */ /* 0x000fe200078ec0ff */
[----:B------:R-:W-:-:S02]  /*5bf0*/  FFMA.FTZ R7, R203, UR20, -R0 ;  /* 0x00000014cb077c23 */ /* 0x000fc40008010800 */
[----:B------:R1:W-:Y:S08]  /*5c00*/  MUFU.EX2 R35, R6 ;  /* 0x0000000600237308 */ /* 0x0003f00000000800 */
[----:B------:R-:W-:Y:S01]  /*5c10*/  MUFU.EX2 R245, R7 ;  /* 0x0000000700f57308 */ /* 0x000fe20000000800 */
[----:B-1----:R-:W-:Y:S02]  /*5c20*/  SHF.R.U32.HI R6, RZ, 0x8, R5 ;  /* 0x00000008ff067819 */ /* 0x002fe40000011605 */
[----:B------:R-:W-:-:S04]  /*5c30*/  LOP3.LUT R5, R4, 0xff, RZ, 0xc0, !PT ;  /* 0x000000ff04057812 */ /* 0x000fc800078ec0ff */
[----:B------:R-:W-:Y:S01]  /*5c40*/  PRMT R8, R5, 0x5410, R6 ;  /* 0x0000541005087816 */ /* 0x000fe20000000006 */
[----:B------:R-:W-:Y:S01]  /*5c50*/  FFMA.FTZ R5, R202, UR20, -R0 ;  /* 0x00000014ca057c23 */ /* 0x000fe20008010800 */
[----:B------:R-:W-:-:S03]  /*5c60*/  SHF.R.U32.HI R6, RZ, 0x10, R4 ;  /* 0x00000010ff067819 */ /* 0x000fc60000011604 */
[----:B------:R1:W3:Y:S02]  /*5c70*/  MUFU.EX2 R248, R5 ;  /* 0x0000000500f87308 */ /* 0x0002e40000000800 */
[----:B-1----:R-:W-:Y:S02]  /*5c80*/  SHF.R.U32.HI R5, RZ, 0x18, R4 ;  /* 0x00000018ff057819 */ /* 0x002fe40000011604 */
[----:B------:R-:W-:Y:S01]  /*5c90*/  LOP3.LUT R4, R6, 0xff, RZ, 0xc0, !PT ;  /* 0x000000ff06047812 */ /* 0x000fe200078ec0ff */
[----:B------:R-:W-:-:S03]  /*5ca0*/  FFMA.FTZ R6, R135, UR20, -R0 ;  /* 0x0000001487067c23 */ /* 0x000fc60008010800 */
[----:B------:R-:W-:Y:S01]  /*5cb0*/  PRMT R7, R4, 0x5410, R5 ;  /* 0x0000541004077816 */ /* 0x000fe20000000005 */
[----:B------:R1:W-:Y:S01]  /*5cc0*/  MUFU.EX2 R251, R6 ;  /* 0x0000000600fb7308 */ /* 0x0003e20000000800 */
[----:B------:R-:W-:Y:S02]  /*5cd0*/  HSET2.LE.AND R4, R8, R2, PT ;  /* 0x0000000208047233 */ /* 0x000fe40003803000 */
[----:B--2---:R-:W-:-:S04]  /*5ce0*/  F2FP.F16.F32.PACK_AB R5, R102, R252 ;  /* 0x000000fc6605723e */ /* 0x004fc800000000ff */
[----:B------:R-:W-:Y:S02]  /*5cf0*/  LOP3.LUT R8, R4, R5, RZ, 0xc0, !PT ;  /* 0x0000000504087212 */ /* 0x000fe400078ec0ff */
[----:B------:R-:W-:Y:S01]  /*5d00*/  HSET2.LE.AND R4, R7, R2, PT ;  /* 0x0000000207047233 */ /* 0x000fe20003803000 */
[----:B------:R-:W-:Y:S01]  /*5d10*/  FFMA.FTZ R7, R127, UR20, -R20 ;  /* 0x000000147f077c23 */ /* 0x000fe20008010814 */
[----:B---3--:R-:W-:-:S03]  /*5d20*/  F2FP.F16.F32.PACK_AB R5, R248, R245 ;  /* 0x000000f5f805723e */ /* 0x008fc600000000ff */
[----:B------:R2:W-:Y:S01]  /*5d30*/  MUFU.EX2 R243, R7 ;  /* 0x0000000700f37308 */ /* 0x0005e20000000800 */
[----:B------:R-:W-:Y:S01]  /*5d40*/  LOP3.LUT R9, R4, R5, RZ, 0xc0, !PT ;  /* 0x0000000504097212 */ /* 0x000fe200078ec0ff */
[----:B-1----:R-:W-:Y:S01]  /*5d50*/  FFMA.FTZ R6, R128, UR20, -R0 ;  /* 0x0000001480067c23 */ /* 0x002fe20008010800 */
[----:B------:R-:W-:Y:S02]  /*5d60*/  HSET2.LE.AND R4, R12, R2, PT ;  /* 0x000000020c047233 */ /* 0x000fe40003803000 */
[----:B------:R-:W-:-:S03]  /*5d70*/  F2FP.F16.F32.PACK_AB R5, R35, R34 ;  /* 0x000000222305723e */ /* 0x000fc600000000ff */
[----:B------:R-:W1:Y:S01]  /*5d80*/  MUFU.EX2 R250, R6 ;  /* 0x0000000600fa7308 */ /* 0x000e620000000800 */
[----:B------:R-:W-:Y:S02]  /*5d90*/  LOP3.LUT R10, R4, R5, RZ, 0xc0, !PT ;  /* 0x00000005040a7212 */ /* 0x000fe400078ec0ff */
[----:B------:R-:W-:Y:S01]  /*5da0*/  HSET2.LE.AND R4, R11, R2, PT ;  /* 0x000000020b047233 */ /* 0x000fe20003803000 */
[----:B--2---:R-:W-:-:S04]  /*5db0*/  FFMA.FTZ R7, R125, UR20, -R20 ;  /* 0x000000147d077c23 */ /* 0x004fc80008010814 */
[----:B------:R2:W-:Y:S01]  /*5dc0*/  MUFU.EX2 R242, R7 ;  /* 0x0000000700f27308 */ /* 0x0005e20000000800 */
[----:B-1----:R-:W-:Y:S01]  /*5dd0*/  F2FP.F16.F32.PACK_AB R5, R250, R251 ;  /* 0x000000fbfa05723e */ /* 0x002fe200000000ff */
[----:B------:R-:W-:-:S03]  /*5de0*/  FFMA.FTZ R6, R124, UR20, -R21 ;  /* 0x000000147c067c23 */ /* 0x000fc60008010815 */
[----:B------:R-:W-:Y:S01]  /*5df0*/  LOP3.LUT R11, R4, R5, RZ, 0xc0, !PT ;  /* 0x00000005040b7212 */ /* 0x000fe200078ec0ff */
[----:B------:R-:W-:Y:S02]  /*5e00*/  FFMA.FTZ R4, R121, UR20, -R21 ;  /* 0x0000001479047c23 */ /* 0x000fe40008010815 */
[----:B------:R1:W-:Y:S04]  /*5e10*/  MUFU.EX2 R249, R6 ;  /* 0x0000000600f97308 */ /* 0x0003e80000000800 */
[----:B------:R-:W-:Y:S01]  /*5e20*/  HMMA.16816.F32 R52, R8, R24, R84 ;  /* 0x000000180834723c */ /* 0x000fe20000001854 */
[----:B--2---:R-:W-:-:S03]  /*5e30*/  FFMA.FTZ R7, R126, UR20, -R20 ;  /* 0x000000147e077c23 */ /* 0x004fc60008010814 */
[----:B------:R2:W-:Y:S02]  /*5e40*/  MUFU.EX2 R246, R4 ;  /* 0x0000000400f67308 */ /* 0x0005e40000000800 */
[C---:B------:R-:W-:Y:S01]  /*5e50*/  HMMA.16816.F32 R44, R8.reuse, R26, R44 ;  /* 0x0000001a082c723c */ /* 0x040fe2000000182c */
[----:B------:R-:W3:Y:S05]  /*5e60*/  LDSM.16.MT88.4 R24, [R209+0x4c00] ;  /* 0x004c0000d118783b */ /* 0x000eea0000004200 */
[----:B------:R4:W-:Y:S01]  /*5e70*/  MUFU.EX2 R203, R7 ;  /* 0x0000000700cb7308 */ /* 0x0009e20000000800 */
[--C-:B-1----:R-:W-:Y:S01]  /*5e80*/  FFMA.FTZ R6, R123, UR20, -R21.reuse ;  /* 0x000000147b067c23 */ /* 0x102fe20008010815 */
[C---:B------:R-:W-:Y:S06]  /*5e90*/  HMMA.16816.F32 R84, R8.reuse, R28, R88 ;  /* 0x0000001c0854723c */ /* 0x040fec0000001858 */
[----:B------:R-:W-:Y:S01]  /*5ea0*/  MUFU.EX2 R247, R6 ;  /* 0x0000000600f77308 */ /* 0x000fe20000000800 */
[----:B--2---:R-:W-:Y:S01]  /*5eb0*/  FFMA.FTZ R4, R120, UR20, -R21 ;  /* 0x0000001478047c23 */ /* 0x004fe20008010815 */
[----:B------:R-:W-:Y:S01]  /*5ec0*/  HMMA.16816.F32 R80, R8, R30, R56 ;  /* 0x0000001e0850723c */ /* 0x000fe20000001838 */
[----:B------:R-:W1:Y:S05]  /*5ed0*/  LDSM.16.MT88.4 R28, [R210+0x4c00] ;  /* 0x004c0000d21c783b */ /* 0x000e6a0000004200 */
[----:B------:R2:W3:Y:S01]  /*5ee0*/  MUFU.EX2 R244, R4 ;  /* 0x0000000400f47308 */ /* 0x0004e20000000800 */
[----:B----4-:R-:W-:Y:S01]  /*5ef0*/  FFMA.FTZ R7, R129, UR20, -R20 ;  /* 0x0000001481077c23 */ /* 0x010fe20008010814 */
[----:B------:R-:W-:-:S02]  /*5f00*/  IMAD.MOV.U32 R58, RZ, RZ, R199 ;  /* 0x000000ffff3a7224 */ /* 0x000fc400078e00c7 */
[----:B------:R-:W-:-:S04]  /*5f10*/  IMAD.MOV.U32 R59, RZ, RZ, R198 ;  /* 0x000000ffff3b7224 */ /* 0x000fc800078e00c6 */
[----:B------:R4:W1:Y:S01]  /*5f20*/  MUFU.EX2 R202, R7 ;  /* 0x0000000700ca7308 */ /* 0x0008620000000800 */
[----:B--2---:R-:W-:-:S03]  /*5f30*/  IMAD.WIDE.U32 R4, R13, -0x2daee0ad, RZ ;  /* 0xd2511f530d047825 */ /* 0x004fc600078e00ff */
[----:B------:R-:W-:Y:S02]  /*5f40*/  SHF.R.U32.HI R13, RZ, 0x10, R4 ;  /* 0x00000010ff0d7819 */ /* 0x000fe40000011604 */
[----:B------:R-:W-:Y:S02]  /*5f50*/  LOP3.LUT R6, R5, UR16, R36, 0x96, !PT ;  /* 0x0000001005067c12 */ /* 0x000fe4000f8e9624 */
[C---:B------:R-:W-:Y:S02]  /*5f60*/  LOP3.LUT R5, R4.reuse, 0xffff, RZ, 0xc0, !PT ;  /* 0x0000ffff04057812 */ /* 0x040fe400078ec0ff */
[----:B------:R-:W-:Y:S02]  /*5f70*/  LOP3.LUT R14, R4, 0xff, RZ, 0xc0, !PT ;  /* 0x000000ff040e7812 */ /* 0x000fe400078ec0ff */
[----:B------:R-:W-:Y:S02]  /*5f80*/  SHF.R.U32.HI R12, RZ, 0x18, R4 ;  /* 0x00000018ff0c7819 */ /* 0x000fe40000011604 */
[----:B------:R-:W-:-:S02]  /*5f90*/  LOP3.LUT R4, R13, 0xff, RZ, 0xc0, !PT ;  /* 0x000000ff0d047812 */ /* 0x000fc400078ec0ff */
[----:B------:R-:W-:Y:S02]  /*5fa0*/  SHF.R.U32.HI R5, RZ, 0x8, R5 ;  /* 0x00000008ff057819 */ /* 0x000fe40000011605 */
[----:B------:R-:W-:Y:S02]  /*5fb0*/  PRMT R12, R4, 0x5410, R12 ;  /* 0x00005410040c7816 */ /* 0x000fe4000000000c */
[----:B------:R-:W-:Y:S02]  /*5fc0*/  LOP3.LUT R4, R6, 0xffff, RZ, 0xc0, !PT ;  /* 0x0000ffff06047812 */ /* 0x000fe400078ec0ff */
[----:B------:R-:W-:Y:S02]  /*5fd0*/  PRMT R14, R14, 0x5410, R5 ;  /* 0x000054100e0e7816 */ /* 0x000fe40000000005 */
[----:B------:R-:W-:Y:S02]  /*5fe0*/  SHF.R.U32.HI R5, RZ, 0x10, R6 ;  /* 0x00000010ff057819 */ /* 0x000fe40000011606 */
[----:B------:R-:W-:-:S02]  /*5ff0*/  LOP3.LUT R8, R6, 0xff, RZ, 0xc0, !PT ;  /* 0x000000ff06087812 */ /* 0x000fc400078ec0ff */
[----:B----4-:R-:W-:Y:S02]  /*6000*/  SHF.R.U32.HI R7, RZ, 0x8, R4 ;  /* 0x00000008ff077819 */ /* 0x010fe40000011604 */
[----:B------:R-:W-:Y:S02]  /*6010*/  SHF.R.U32.HI R9, RZ, 0x18, R6 ;  /* 0x00000018ff097819 */ /* 0x000fe40000011606 */
[----:B------:R-:W-:Y:S01]  /*6020*/  HSET2.LE.AND R6, R14, R2, PT ;  /* 0x000000020e067233 */ /* 0x000fe20003803000 */
[----:B------:R-:W-:Y:S01]  /*6030*/  IMAD.U32 R14, RZ, RZ, UR21 ;  /* 0x00000015ff0e7e24 */ /* 0x000fe2000f8e00ff */
[----:B------:R-:W-:Y:S02]  /*6040*/  LOP3.LUT R5, R5, 0xff, RZ, 0xc0, !PT ;  /* 0x000000ff05057812 */ /* 0x000fe400078ec0ff */
[----:B---3--:R-:W-:Y:S02]  /*6050*/  F2FP.F16.F32.PACK_AB R4, R244, R246 ;  /* 0x000000f6f404723e */ /* 0x008fe400000000ff */
[----:B------:R-:W-:-:S02]  /*6060*/  PRMT R8, R8, 0x5410, R7 ;  /* 0x0000541008087816 */ /* 0x000fc40000000007 */
[----:B------:R-:W-:Y:S02]  /*6070*/  PRMT R9, R5, 0x5410, R9 ;  /* 0x0000541005097816 */ /* 0x000fe40000000009 */
[----:B------:R-:W-:Y:S02]  /*6080*/  LOP3.LUT R6, R6, R4, RZ, 0xc0, !PT ;  /* 0x0000000406067212 */ /* 0x000fe400078ec0ff */
[--C-:B------:R-:W-:Y:S02]  /*6090*/  HSET2.LE.AND R7, R12, R2.reuse, PT ;  /* 0x000000020c077233 */ /* 0x100fe40003803000 */
[----:B------:R-:W-:Y:S02]  /*60a0*/  HSET2.LE.AND R5, R8, R2, PT ;  /* 0x0000000208057233 */ /* 0x000fe40003803000 */
[----:B------:R-:W-:Y:S02]  /*60b0*/  F2FP.F16.F32.PACK_AB R4, R203, R242 ;  /* 0x000000f2cb04723e */ /* 0x000fe400000000ff */
[----:B------:R-:W-:-:S02]  /*60c0*/  F2FP.F16.F32.PACK_AB R8, R247, R249 ;  /* 0x000000f9f708723e */ /* 0x000fc400000000ff */
[----:B------:R-:W-:Y:S02]  /*60d0*/  LOP3.LUT R7, R7, R4, RZ, 0xc0, !PT ;  /* 0x0000000407077212 */ /* 0x000fe400078ec0ff */
[----:B------:R-:W-:Y:S02]  /*60e0*/  HSET2.LE.AND R9, R9, R2, PT ;  /* 0x0000000209097233 */ /* 0x000fe40003803000 */
[----:B------:R-:W-:Y:S01]  /*60f0*/  LOP3.LUT R4, R5, R8, RZ, 0xc0, !PT ;  /* 0x0000000805047212 */ /* 0x000fe200078ec0ff */
[----:B------:R-:W-:Y:S01]  /*6100*/  IMAD.U32 R8, RZ, RZ, UR4 ;  /* 0x00000004ff087e24 */ /* 0x000fe2000f8e00ff */
[----:B-1----:R-:W-:-:S04]  /*6110*/  F2FP.F16.F32.PACK_AB R10, R202, R243 ;  /* 0x000000f3ca0a723e */ /* 0x002fc800000000ff */
[----:B------:R-:W-:Y:S01]  /*6120*/  LOP3.LUT R5, R9, R10, RZ, 0xc0, !PT ;  /* 0x0000000a09057212 */ /* 0x000fe200078ec0ff */
[--C-:B------:R-:W-:Y:S01]  /*6130*/  FFMA.FTZ R9, R130, UR20, -R3.reuse ;  /* 0x0000001482097c23 */ /* 0x100fe20008010803 */
[----:B------:R-:W-:Y:S01]  /*6140*/  LOP3.LUT R10, R119, UR25, R8, 0x96, !PT ;  /* 0x00000019770a7c12 */ /* 0x000fe2000f8e9608 */
[----:B------:R-:W-:Y:S01]  /*6150*/  FFMA.FTZ R8, R204, UR20, -R3 ;  /* 0x00000014cc087c23 */ /* 0x000fe20008010803 */
[----:B------:R-:W-:Y:S01]  /*6160*/  IMAD.MOV.U32 R204, RZ, RZ, R196 ;  /* 0x000000ffffcc7224 */ /* 0x000fe200078e00c4 */
[----:B------:R1:W-:Y:S02]  /*6170*/  MUFU.EX2 R200, R9 ;  /* 0x0000000900c87308 */ /* 0x0003e40000000800 */
[----:B------:R-:W-:Y:S01]  /*6180*/  IMAD.WIDE.U32 R10, R10, -0x326172a9, RZ ;  /* 0xcd9e8d570a0a7825 */ /* 0x000fe200078e00ff */
[C---:B------:R-:W-:Y:S01]  /*6190*/  HMMA.16816.F32 R88, R4.reuse, R24, R48 ;  /* 0x000000180458723c */ /* 0x040fe20000001830 */
[----:B------:R-:W-:Y:S03]  /*61a0*/  LDSM.16.MT88.4 R48, [R210+0x5000] ;  /* 0x00500000d230783b */ /* 0x000fe60000004200 */
[----:B------:R-:W-:Y:S01]  /*61b0*/  LOP3.LUT R18, R11, UR14, R76, 0x96, !PT ;  /* 0x0000000e0b127c12 */ /* 0x000fe2000f8e964c */
[----:B------:R2:W-:Y:S01]  /*61c0*/  MUFU.EX2 R201, R8 ;  /* 0x0000000800c97308 */ /* 0x0005e20000000800 */
[----:B------:R-:W-:Y:S01]  /*61d0*/  HMMA.16816.F32 R68, R4, R26, R68 ;  /* 0x0000001a0444723c */ /* 0x000fe20000001844 */
[----:B------:R-:W-:-:S05]  /*61e0*/  LOP3.LUT R33, R43, UR12, R10, 0x96, !PT ;  /* 0x0000000c2b217c12 */ /* 0x000fca000f8e960a */
[----:B------:R-:W-:Y:S01]  /*61f0*/  HMMA.16816.F32 R72, R4, R28, R72 ;  /* 0x0000001c0448723c */ /* 0x000fe20000001848 */
[----:B-1----:R-:W-:-:S04]  /*6200*/  FFMA.FTZ R9, R139, UR20, -R3 ;  /* 0x000000148b097c23 */ /* 0x002fc80008010803 */
[----:B------:R1:W-:Y:S01]  /*6210*/  MUFU.EX2 R199, R9 ;  /* 0x0000000900c77308 */ /* 0x0003e20000000800 */
[----:B------:R-:W-:Y:S01]  /*6220*/  HMMA.16816.F32 R60, R4, R30, R60 ;  /* 0x0000001e043c723c */ /* 0x000fe2000000183c */
[----:B--2---:R-:W-:-:S06]  /*6230*/  LOP3.LUT R8, R11, UR14, R66, 0x96, !PT ;  /* 0x0000000e0b087c12 */ /* 0x004fcc000f8e9642 */
[----:B------:R-:W-:Y:S01]  /*6240*/  LOP3.LUT R6, R65, UR12, R10, 0x96, !PT ;  /* 0x0000000c41067c12 */ /* 0x000fe2000f8e960a */
[----:B------:R-:W-:Y:S01]  /*6250*/  IMAD.WIDE.U32 R12, R8, -0x2daee0ad, RZ ;  /* 0xd2511f53080c7825 */ /* 0x000fe200078e00ff */
[----:B------:R-:W-:-:S03]  /*6260*/  LOP3.LUT R8, R119, UR25, R14, 0x96, !PT ;  /* 0x0000001977087c12 */ /* 0x000fc6000f8e960e */
[----:B------:R-:W-:Y:S01]  /*6270*/  FFMA.FTZ R4, R131, UR20, -R3 ;  /* 0x0000001483047c23 */ /* 0x000fe20008010803 */
[----:B------:R-:W-:Y:S01]  /*6280*/  IMAD.WIDE.U32 R6, R6, -0x2daee0ad, RZ ;  /* 0xd2511f5306067825 */ /* 0x000fe200078e00ff */
[----:B------:R-:W-:Y:S02]  /*6290*/  LOP3.LUT R13, R13, UR11, R96, 0x96, !PT ;  /* 0x0000000b0d0d7c12 */ /* 0x000fe4000f8e9660 */
[----:B------:R2:W3:Y:S01]  /*62a0*/  MUFU.EX2 R198, R4 ;  /* 0x0000000400c67308 */ /* 0x0004e20000000800 */
[----:B------:R-:W-:Y:S01]  /*62b0*/  IMAD.WIDE.U32 R16, R8, -0x326172a9, RZ ;  /* 0xcd9e8d5708107825 */ /* 0x000fe200078e00ff */
[----:B------:R-:W-:-:S03]  /*62c0*/  LOP3.LUT R14, R7, UR9, R12, 0x96, !PT ;  /* 0x00000009070e7c12 */ /* 0x000fc6000f8e960c */
[----:B------:R-:W-:Y:S01]  /*62d0*/  FFMA.FTZ R12, R148, UR20, -R0 ;  /* 0x00000014940c7c23 */ /* 0x000fe20008010800 */
[----:B-1----:R-:W-:Y:S01]  /*62e0*/  IMAD.WIDE.U32 R8, R13, -0x326172a9, RZ ;  /* 0xcd9e8d570d087825 */ /* 0x002fe200078e00ff */
[C---:B------:R-:W-:Y:S02]  /*62f0*/  LOP3.LUT R23, R17.reuse, UR14, R76, 0x96, !PT ;  /* 0x0000000e11177c12 */ /* 0x040fe4000f8e964c */
[----:B------:R-:W-:Y:S01]  /*6300*/  LOP3.LUT R66, R17, UR14, R66, 0x96, !PT ;  /* 0x0000000e11427c12 */ /* 0x000fe2000f8e9642 */
[----:B------:R-:W-:Y:S01]  /*6310*/  IMAD.MOV.U32 R148, RZ, RZ, R166 ;  /* 0x000000ffff947224 */ /* 0x000fe200078e00a6 */
[----:B------:R-:W-:Y:S01]  /*6320*/  LOP3.LUT R11, R9, UR10, R64, 0x96, !PT ;  /* 0x0000000a090b7c12 */ /* 0x000fe2000f8e9640 */
[----:B------:R-:W-:Y:S01]  /*6330*/  FFMA.FTZ R9, R205, UR20, -R0 ;  /* 0x00000014cd097c23 */ /* 0x000fe20008010800 */
[----:B------:R-:W-:Y:S01]  /*6340*/  IMAD.MOV.U32 R205, RZ, RZ, R197 ;  /* 0x000000ffffcd7224 */ /* 0x000fe200078e00c5 */
[--C-:B------:R-:W-:Y:S01]  /*6350*/  LOP3.LUT R22, R43, UR12, R16.reuse, 0x96, !PT ;  /* 0x0000000c2b167c12 */ /* 0x100fe2000f8e9610 */
[----:B------:R1:W-:Y:S01]  /*6360*/  MUFU.EX2 R197, R12 ;  /* 0x0000000c00c57308 */ /* 0x0003e20000000800 */
[----:B------:R-:W-:Y:S01]  /*6370*/  IMAD.WIDE.U32 R10, R11, -0x2daee0ad, RZ ;  /* 0xd2511f530b0a7825 */ /* 0x000fe200078e00ff */
[----:B------:R-:W-:-:S03]  /*6380*/  LOP3.LUT R57, R65, UR12, R16, 0x96, !PT ;  /* 0x0000000c41397c12 */ /* 0x000fc6000f8e9610 */
[----:B--2---:R-:W-:Y:S01]  /*6390*/  IMAD.WIDE.U32 R4, R15, -0x2daee0ad, RZ ;  /* 0xd2511f530f047825 */ /* 0x004fe200078e00ff */
[----:B------:R-:W-:-:S03]  /*63a0*/  LOP3.LUT R17, R11, UR7, R6, 0x96, !PT ;  /* 0x000000070b117c12 */ /* 0x000fc6000f8e9606 */
[----:B------:R-:W-:Y:S01]  /*63b0*/  FFMA.FTZ R6, R144, UR20, -R0 ;  /* 0x0000001490067c23 */ /* 0x000fe20008010800 */
[----:B------:R2:W-:Y:S01]  /*63c0*/  MUFU.EX2 R196, R9 ;  /* 0x0000000900c47308 */ /* 0x0005e20000000800 */
[----:B------:R-:W-:Y:S01]  /*63d0*/  IMAD.WIDE.U32 R14, R14, -0x326172a9, RZ ;  /* 0xcd9e8d570e0e7825 */ /* 0x000fe200078e00ff */
[----:B------:R-:W-:Y:S02]  /*63e0*/  LOP3.LUT R7, R4, 0xffff, RZ, 0xc0, !PT ;  /* 0x0000ffff04077812 */ /* 0x000fe400078ec0ff */
[----:B------:R-:W-:Y:S01]  /*63f0*/  LOP3.LUT R5, R5, UR16, R32, 0x96, !PT ;  /* 0x0000001005057c12 */ /* 0x000fe2000f8e9620 */
[----:B------:R-:W-:Y:S01]  /*6400*/  IMAD.MOV.U32 R144, RZ, RZ, R167 ;  /* 0x000000ffff907224 */ /* 0x000fe200078e00a7 */
[--C-:B------:R-:W-:Y:S02]  /*6410*/  SHF.R.U32.HI R11, RZ, 0x10, R4.reuse ;  /* 0x00000010ff0b7819 */ /* 0x100fe40000011604 */
[----:B------:R-:W-:Y:S01]  /*6420*/  SHF.R.U32.HI R7, RZ, 0x8, R7 ;  /* 0x00000008ff077819 */ /* 0x000fe20000011607 */
[----:B------:R4:W3:Y:S01]  /*6430*/  MUFU.EX2 R183, R6 ;  /* 0x0000000600b77308 */ /* 0x0008e20000000800 */
[----:B-1----:R-:W-:-:S02]  /*6440*/  SHF.R.U32.HI R12, RZ, 0x18, R4 ;  /* 0x00000018ff0c7819 */ /* 0x002fc40000011604 */
[----:B--2---:R-:W-:Y:S02]  /*6450*/  LOP3.LUT R9, R4, 0xff, RZ, 0xc0, !PT ;  /* 0x000000ff04097812 */ /* 0x004fe400078ec0ff */
[----:B------:R-:W-:Y:S02]  /*6460*/  LOP3.LUT R4, R5, 0xffff, RZ, 0xc0, !PT ;  /* 0x0000ffff05047812 */ /* 0x000fe400078ec0ff */
[----:B------:R-:W-:Y:S02]  /*6470*/  PRMT R13, R9, 0x5410, R7 ;  /* 0x00005410090d7816 */ /* 0x000fe40000000007 */
[----:B------:R-:W-:Y:S02]  /*6480*/  SHF.R.U32.HI R9, RZ, 0x8, R4 ;  /* 0x00000008ff097819 */ /* 0x000fe40000011604 */
[----:B------:R-:W-:Y:S02]  /*6490*/  LOP3.LUT R4, R15, UR8, R8, 0x96, !PT ;  /* 0x000000080f047c12 */ /* 0x000fe4000f8e9608 */
[----:B----4-:R-:W-:Y:S01]  /*64a0*/  LOP3.LUT R6, R11, 0xff, RZ, 0xc0, !PT ;  /* 0x000000ff0b067812 */ /* 0x010fe200078ec0ff */
[----:B------:R-:W-:Y:S01]  /*64b0*/  FFMA.FTZ R11, R149, UR20, -R0 ;  /* 0x00000014950b7c23 */ /* 0x000fe20008010800 */
[----:B------:R-:W-:Y:S01]  /*64c0*/  LOP3.LUT R7, R5, 0xff, RZ, 0xc0, !PT ;  /* 0x000000ff05077812 */ /* 0x000fe200078ec0ff */
[----:B------:R-:W-:Y:S01]  /*64d0*/  IMAD.WIDE.U32 R38, R4, -0x2daee0ad, RZ ;  /* 0xd2511f5304267825 */ /* 0x000fe200078e00ff */
[----:B------:R-:W-:Y:S01]  /*64e0*/  PRMT R8, R6, 0x5410, R12 ;  /* 0x0000541006087816 */ /* 0x000fe2000000000c */
[----:B------:R-:W1:Y:S01]  /*64f0*/  MUFU.EX2 R182, R11 ;  /* 0x0000000b00b67308 */ /* 0x000e620000000800 */
[----:B------:R-:W-:Y:S01]  /*6500*/  SHF.R.U32.HI R6, RZ, 0x10, R5 ;  /* 0x00000010ff067819 */ /* 0x000fe20000011605 */
[----:B------:R-:W-:Y:S01]  /*6510*/  IMAD.MOV.U32 R149, RZ, RZ, R34 ;  /* 0x000000ffff957224 */ /* 0x000fe200078e0022 */
[----:B------:R-:W-:-:S02]  /*6520*/  PRMT R9, R7, 0x5410, R9 ;  /* 0x0000541007097816 */ /* 0x000fc40000000009 */
[----:B------:R-:W-:Y:S02]  /*6530*/  SHF.R.U32.HI R7, RZ, 0x18, R5 ;  /* 0x00000018ff077819 */ /* 0x000fe40000011605 */
[----:B------:R-:W-:Y:S02]  /*6540*/  LOP3.LUT R6, R6, 0xff, RZ, 0xc0, !PT ;  /* 0x000000ff06067812 */ /* 0x000fe400078ec0ff */
[----:B------:R-:W-:Y:S02]  /*6550*/  HSET2.LE.AND R4, R13, R2, PT ;  /* 0x000000020d047233 */ /* 0x000fe40003803000 */
[----:B---3--:R-:W-:Y:S02]  /*6560*/  F2FP.F16.F32.PACK_AB R5, R198, R199 ;  /* 0x000000c7c605723e */ /* 0x008fe400000000ff */
[----:B------:R-:W-:Y:S02]  /*6570*/  PRMT R7, R6, 0x5410, R7 ;  /* 0x0000541006077816 */ /* 0x000fe40000000007 */
[----:B------:R-:W-:-:S02]  /*6580*/  LOP3.LUT R13, R39, UR5, R10, 0x96, !PT ;  /* 0x00000005270d7c12 */ /* 0x000fc4000f8e960a */
[----:B------:R-:W-:Y:S02]  /*6590*/  LOP3.LUT R10, R4, R5, RZ, 0xc0, !PT ;  /* 0x00000005040a7212 */ /* 0x000fe400078ec0ff */
[--C-:B------:R-:W-:Y:S01]  /*65a0*/  HSET2.LE.AND R4, R8, R2.reuse, PT ;  /* 0x0000000208047233 */ /* 0x100fe20003803000 */
[----:B------:R-:W-:Y:S01]  /*65b0*/  FFMA.FTZ R8, R143, UR20, -R21 ;  /* 0x000000148f087c23 */ /* 0x000fe20008010815 */
[--C-:B------:R-:W-:Y:S01]  /*65c0*/  HSET2.LE.AND R6, R9, R2.reuse, PT ;  /* 0x0000000209067233 */ /* 0x100fe20003803000 */
[----:B------:R-:W-:Y:S01]  /*65d0*/  IMAD.MOV.U32 R143, RZ, RZ, R19 ;  /* 0x000000ffff8f7224 */ /* 0x000fe200078e0013 */
[----:B------:R-:W-:Y:S01]  /*65e0*/  HSET2.LE.AND R9, R7, R2, PT ;  /* 0x0000000207097233 */ /* 0x000fe20003803000 */
[----:B------:R2:W-:Y:S01]  /*65f0*/  MUFU.EX2 R180, R8 ;  /* 0x0000000800b47308 */ /* 0x0005e20000000800 */
[----:B------:R-:W-:Y:S01]  /*6600*/  F2FP.F16.F32.PACK_AB R7, R200, R201 ;  /* 0x000000c9c807723e */ /* 0x000fe200000000ff */
[----:B------:R-:W-:Y:S01]  /*6610*/  IMAD.WIDE.U32 R18, R18, -0x2daee0ad, RZ ;  /* 0xd2511f5312127825 */ /* 0x000fe200078e00ff */
[----:B------:R-:W-:-:S02]  /*6620*/  F2FP.F16.F32.PACK_AB R5, R183, R197 ;  /* 0x000000c5b705723e */ /* 0x000fc400000000ff */
[----:B-1----:R-:W-:Y:S02]  /*6630*/  F2FP.F16.F32.PACK_AB R12, R182, R196 ;  /* 0x000000c4b60c723e */ /* 0x002fe400000000ff */
[----:B------:R-:W-:Y:S01]  /*6640*/  LOP3.LUT R11, R4, R5, RZ, 0xc0, !PT ;  /* 0x00000005040b7212 */ /* 0x000fe200078ec0ff */
[----:B------:R-:W-:Y:S01]  /*6650*/  IMAD.WIDE.U32 R4, R13, -0x326172a9, RZ ;  /* 0xcd9e8d570d047825 */ /* 0x000fe200078e00ff */
[----:B------:R-:W-:-:S03]  /*6660*/  LOP3.LUT R9, R9, R12, RZ, 0xc0, !PT ;  /* 0x0000000c09097212 */ /* 0x000fc600078ec0ff */
[----:B------:R-:W-:Y:S01]  /*6670*/  FFMA.FTZ R12, R140, UR20, -R21 ;  /* 0x000000148c0c7c23 */ /* 0x000fe20008010815 */
[----:B------:R-:W-:Y:S01]  /*6680*/  IMAD.MOV.U32 R140, RZ, RZ, R79 ;  /* 0x000000ffff8c7224 */ /* 0x000fe200078e004f */
[----:B------:R-:W-:Y:S02]  /*6690*/  LOP3.LUT R15, R4, 0xff, RZ, 0xc0, !PT ;  /* 0x000000ff040f7812 */ /* 0x000fe400078ec0ff */
[----:B------:R1:W3:Y:S01]  /*66a0*/  MUFU.EX2 R139, R12 ;  /* 0x0000000c008b7308 */ /* 0x0002e20000000800 */
[----:B--2---:R-:W-:Y:S01]  /*66b0*/  LOP3.LUT R8, R6, R7, RZ, 0xc0, !PT ;  /* 0x0000000706087212 */ /* 0x004fe200078ec0ff */
[----:B------:R-:W-:-:S04]  /*66c0*/  IMAD.WIDE.U32 R6, R17, -0x326172a9, RZ ;  /* 0xcd9e8d5711067825 */ /* 0x000fc800078e00ff */
[----:B------:R-:W-:Y:S01]  /*66d0*/  IMAD.WIDE.U32 R16, R23, -0x2daee0ad, RZ ;  /* 0xd2511f5317107825 */ /* 0x000fe200078e00ff */
[----:B------:R-:W-:-:S03]  /*66e0*/  LOP3.LUT R56, R7, UR6, R14, 0x96, !PT ;  /* 0x0000000607387c12 */ /* 0x000fc6000f8e960e */
[----:B------:R-:W-:Y:S01]  /*66f0*/  FFMA.FTZ R7, R142, UR20, -R21 ;  /* 0x000000148e077c23 */ /* 0x000fe20008010815 */
[----:B------:R-:W-:Y:S01]  /*6700*/  LOP3.LUT R6, R5, UR17, R6, 0x96, !PT ;  /* 0x0000001105067c12 */ /* 0x000fe2000f8e9606 */
[----:B------:R-:W-:Y:S01]  /*6710*/  HMMA.16816.F32 R76, R8, R26, R44 ;  /* 0x0000001a084c723c */ /* 0x000fe2000000182c */
[----:B------:R-:W-:Y:S01]  /*6720*/  SHF.R.U32.HI R14, RZ, 0x18, R4 ;  /* 0x00000018ff0e7819 */ /* 0x000fe20000011604 */
[----:B------:R2:W-:Y:S01]  /*6730*/  MUFU.EX2 R135, R7 ;  /* 0x0000000700877308 */ /* 0x0005e20000000800 */
[----:B------:R-:W-:Y:S01]  /*6740*/  IMAD.WIDE.U32 R22, R22, -0x2daee0ad, RZ ;  /* 0xd2511f5316167825 */ /* 0x000fe200078e00ff */
[----:B-1----:R-:W-:-:S03]  /*6750*/  LOP3.LUT R12, R4, 0xffff, RZ, 0xc0, !PT ;  /* 0x0000ffff040c7812 */ /* 0x002fc600078ec0ff */
[----:B------:R-:W-:Y:S01]  /*6760*/  FFMA.FTZ R5, R141, UR20, -R21 ;  /* 0x000000148d057c23 */ /* 0x000fe20008010815 */
[C---:B------:R-:W-:Y:S01]  /*6770*/  HMMA.16816.F32 R52, R8.reuse, R24, R52 ;  /* 0x000000180834723c */ /* 0x040fe20000001834 */
[----:B------:R-:W-:Y:S01]  /*6780*/  IMAD.MOV.U32 R47, RZ, RZ, R35 ;  /* 0x000000ffff2f7224 */ /* 0x000fe200078e0023 */
[----:B------:R-:W-:Y:S01]  /*6790*/  SHF.R.U32.HI R13, RZ, 0x8, R12 ;  /* 0x00000008ff0d7819 */ /* 0x000fe2000001160c */
[----:B------:R1:W-:Y:S01]  /*67a0*/  MUFU.EX2 R134, R5 ;  /* 0x0000000500867308 */ /* 0x0003e20000000800 */
[----:B------:R-:W-:Y:S02]  /*67b0*/  IMAD.MOV.U32 R142, RZ, RZ, R41 ;  /* 0x000000ffff8e7224 */ /* 0x000fe400078e0029 */
[----:B------:R-:W-:Y:S01]  /*67c0*/  PRMT R26, R15, 0x5410, R13 ;  /* 0x000054100f1a7816 */ /* 0x000fe2000000000d */
[C---:B------:R-:W-:Y:S01]  /*67d0*/  HMMA.16816.F32 R84, R8.reuse, R28, R84 ;  /* 0x0000001c0854723c */ /* 0x040fe20000001854 */
[----:B------:R-:W-:Y:S01]  /*67e0*/  LOP3.LUT R24, R19, UR11, R94, 0x96, !PT ;  /* 0x0000000b13187c12 */ /* 0x000fe2000f8e965e */
[----:B------:R-:W-:Y:S01]  /*67f0*/  IMAD.MOV.U32 R46, RZ, RZ, R116 ;  /* 0x000000ffff2e7224 */ /* 0x000fe200078e0074 */
[----:B------:R-:W-:Y:S01]  /*6800*/  LOP3.LUT R19, R17, UR11, R94, 0x96, !PT ;  /* 0x0000000b11137c12 */ /* 0x000fe2000f8e965e */
[----:B------:R-:W-:Y:S01]  /*6810*/  IMAD.MOV.U32 R141, RZ, RZ, R114 ;  /* 0x000000ffff8d7224 */ /* 0x000fe200078e0072 */
[----:B--2---:R-:W-:Y:S01]  /*6820*/  SHF.R.U32.HI R7, RZ, 0x10, R4 ;  /* 0x00000010ff077819 */ /* 0x004fe20000011604 */
[----:B------:R-:W-:Y:S01]  /*6830*/  HMMA.16816.F32 R80, R8, R30, R80 ;  /* 0x0000001e0850723c */ /* 0x000fe20000001850 */
[----:B------:R-:W-:Y:S01]  /*6840*/  LOP3.LUT R4, R6, 0xffff, RZ, 0xc0, !PT ;  /* 0x0000ffff06047812 */ /* 0x000fe200078ec0ff */
[----:B------:R-:W-:Y:S01]  /*6850*/  IMAD.MOV.U32 R94, RZ, RZ, R204 ;  /* 0x000000ffff5e7224 */ /* 0x000fe200078e00cc */
[----:B------:R-:W-:Y:S01]  /*6860*/  LOP3.LUT R12, R7, 0xff, RZ, 0xc0, !PT ;  /* 0x000000ff070c7812 */ /* 0x000fe200078ec0ff */
[----:B------:R-:W-:Y:S01]  /*6870*/  FFMA.FTZ R7, R147, UR20, -R20 ;  /* 0x0000001493077c23 */ /* 0x000fe20008010814 */
[----:B------:R-:W-:Y:S01]  /*6880*/  IMAD.MOV.U32 R147, RZ, RZ, R165 ;  /* 0x000000ffff937224 */ /* 0x000fe200078e00a5 */
[----:B-1----:R-:W-:Y:S01]  /*6890*/  SHF.R.U32.HI R5, RZ, 0x8, R4 ;  /* 0x00000008ff057819 */ /* 0x002fe20000011604 */
[----:B------:R-:W-:Y:S01]  /*68a0*/  FFMA.FTZ R8, R150, UR20, -R20 ;  /* 0x0000001496087c23 */ /* 0x000fe20008010814 */
[----:B------:R-:W-:Y:S01]  /*68b0*/  LOP3.LUT R4, R6, 0xff, RZ, 0xc0, !PT ;  /* 0x000000ff06047812 */ /* 0x000fe200078ec0ff */
[----:B------:R-:W-:Y:S01]  /*68c0*/  MUFU.EX2 R133, R7 ;  /* 0x0000000700857308 */ /* 0x000fe20000000800 */
[----:B------:R-:W-:Y:S01]  /*68d0*/  PRMT R25, R12, 0x5410, R14 ;  /* 0x000054100c197816 */ /* 0x000fe2000000000e */
[----:B------:R-:W-:Y:S01]  /*68e0*/  IMAD.WIDE.U32 R14, R33, -0x2daee0ad, RZ ;  /* 0xd2511f53210e7825 */ /* 0x000fe200078e00ff */
[----:B------:R-:W-:-:S03]  /*68f0*/  PRMT R27, R4, 0x5410, R5 ;  /* 0x00005410041b7816 */ /* 0x000fc60000000005 */
[----:B------:R-:W-:Y:S01]  /*6900*/  FFMA.FTZ R4, R146, UR20, -R20 ;  /* 0x0000001492047c23 */ /* 0x000fe20008010814 */
[--C-:B------:R-:W-:Y:S01]  /*6910*/  SHF.R.U32.HI R5, RZ, 0x10, R6.reuse ;  /* 0x00000010ff057819 */ /* 0x100fe20000011606 */
[----:B------:R-:W1:Y:S01]  /*6920*/  LDSM.16.MT88.4 R32, [R209+0x5000] ;  /* 0x00500000d120783b */ /* 0x000e620000004200 */
[----:B------:R-:W-:Y:S01]  /*6930*/  SHF.R.U32.HI R6, RZ, 0x18, R6 ;  /* 0x00000018ff067819 */ /* 0x000fe20000011606 */
[----:B------:R2:W-:Y:S01]  /*6940*/  MUFU.EX2 R131, R4 ;  /* 0x0000000400837308 */ /* 0x0005e20000000800 */
[----:B------:R-:W-:Y:S01]  /*6950*/  LOP3.LUT R12, R15, UR9, R18, 0x96, !PT ;  /* 0x000000090f0c7c12 */ /* 0x000fe2000f8e9612 */
[----:B------:R-:W-:Y:S01]  /*6960*/  IMAD.MOV.U32 R146, RZ, RZ, R58 ;  /* 0x000000ffff927224 */ /* 0x000fe200078e003a */
[----:B------:R-:W-:Y:S01]  /*6970*/  LOP3.LUT R15, R23, UR9, R16, 0x96, !PT ;  /* 0x00000009170f7c12 */ /* 0x000fe2000f8e9610 */
[----:B------:R-:W-:Y:S01]  /*6980*/  IMAD.MOV.U32 R150, RZ, RZ, R98 ;  /* 0x000000ffff967224 */ /* 0x000fe200078e0062 */
[----:B---3--:R-:W-:Y:S01]  /*6990*/  F2FP.F16.F32.PACK_AB R9, R139, R180 ;  /* 0x000000b48b09723e */ /* 0x008fe200000000ff */
[----:B------:R-:W-:-:S02]  /*69a0*/  IMAD.WIDE.U32 R12, R12, -0x326172a9, RZ ;  /* 0xcd9e8d570c0c7825 */ /* 0x000fc400078e00ff */
[----:B------:R3:W-:Y:S02]  /*69b0*/  MUFU.EX2 R129, R8 ;  /* 0x0000000800817308 */ /* 0x0007e40000000800 */
[----:B------:R-:W-:Y:S02]  /*69c0*/  IMAD.MOV.U32 R98, RZ, RZ, R105 ;  /* 0x000000ffff627224 */ /* 0x000fe400078e0069 */
[----:B------:R-:W-:Y:S01]  /*69d0*/  IMAD.MOV.U32 R204, RZ, RZ, R111 ;  /* 0x000000ffffcc7224 */ /* 0x000fe200078e006f */
[----:B--2---:R-:W-:Y:S01]  /*69e0*/  LOP3.LUT R4, R5, 0xff, RZ, 0xc0, !PT ;  /* 0x000000ff05047812 */ /* 0x004fe200078ec0ff */
[----:B------:R-:W-:Y:S01]  /*69f0*/  FFMA.FTZ R5, R145, UR20, -R20 ;  /* 0x0000001491057c23 */ /* 0x000fe20008010814 */
[----:B------:R-:W-:Y:S02]  /*6a00*/  IMAD.MOV.U32 R145, RZ, RZ, R59 ;  /* 0x000000ffff917224 */ /* 0x000fe400078e003b */
[----:B------:R-:W-:Y:S01]  /*6a10*/  PRMT R17, R4, 0x5410, R6 ;  /* 0x0000541004117816 */ /* 0x000fe20000000006 */
[----:B------:R2:W4:Y:S01]  /*6a20*/  MUFU.EX2 R130, R5 ;  /* 0x0000000500827308 */ /* 0x0005220000000800 */
[----:B------:R-:W-:Y:S01]  /*6a30*/  IMAD.WIDE.U32 R6, R19, -0x326172a9, RZ ;  /* 0xcd9e8d5713067825 */ /* 0x000fe200078e00ff */
[----:B---3--:R-:W-:-:S03]  /*6a40*/  HSET2.LE.AND R8, R27, R2, PT ;  /* 0x000000021b087233 */ /* 0x008fc60003803000 */
[----:B------:R-:W-:Y:S01]  /*6a50*/  IMAD.WIDE.U32 R18, R15, -0x326172a9, RZ ;  /* 0xcd9e8d570f127825 */ /* 0x000fe200078e00ff */
[----:B------:R-:W-:Y:S02]  /*6a60*/  LOP3.LUT R23, R7, UR10, R42, 0x96, !PT ;  /* 0x0000000a07177c12 */ /* 0x000fe4000f8e962a */
[----:B------:R-:W-:Y:S02]  /*6a70*/  LOP3.LUT R8, R8, R9, RZ, 0xc0, !PT ;  /* 0x0000000908087212 */ /* 0x000fe400078ec0ff */
[----:B------:R-:W-:Y:S02]  /*6a80*/  LOP3.LUT R15, R19, UR8, R6, 0x96, !PT ;  /* 0x00000008130f7c12 */ /* 0x000fe4000f8e9606 */
[----:B------:R-:W-:Y:S01]  /*6a90*/  HSET2.LE.AND R6, R25, R2, PT ;  /* 0x0000000219067233 */ /* 0x000fe20003803000 */
[----:B--2---:R-:W-:Y:S01]  /*6aa0*/  IMAD.WIDE.U32 R4, R24, -0x326172a9, RZ ;  /* 0xcd9e8d5718047825 */ /* 0x004fe200078e00ff */
[----:B----4-:R-:W-:Y:S02]  /*6ab0*/  F2FP.F16.F32.PACK_AB R7, R130, R131 ;  /* 0x000000838207723e */ /* 0x010fe400000000ff */
[----:B------:R-:W-:-:S02]  /*6ac0*/  LOP3.LUT R13, R13, UR8, R4, 0x96, !PT ;  /* 0x000000080d0d7c12 */ /* 0x000fc4000f8e9604 */
[----:B------:R-:W-:Y:S02]  /*6ad0*/  LOP3.LUT R16, R5, UR10, R42, 0x96, !PT ;  /* 0x0000000a05107c12 */ /* 0x000fe4000f8e962a */
[--C-:B------:R-:W-:Y:S02]  /*6ae0*/  HSET2.LE.AND R4, R26, R2.reuse, PT ;  /* 0x000000021a047233 */ /* 0x100fe40003803000 */
[----:B------:R-:W-:Y:S02]  /*6af0*/  F2FP.F16.F32.PACK_AB R5, R134, R135 ;  /* 0x000000878605723e */ /* 0x000fe400000000ff */
[----:B------:R-:W-:Y:S01]  /*6b00*/  LOP3.LUT R11, R6, R7, RZ, 0xc0, !PT ;  /* 0x00000007060b7212 */ /* 0x000fe200078ec0ff */
[----:B------:R-:W-:Y:S01]  /*6b10*/  IMAD.WIDE.U32 R6, R16, -0x2daee0ad, RZ ;  /* 0xd2511f5310067825 */ /* 0x000fe200078e00ff */
[----:B------:R-:W-:Y:S02]  /*6b20*/  LOP3.LUT R10, R4, R5, RZ, 0xc0, !PT ;  /* 0x00000005040a7212 */ /* 0x000fe400078ec0ff */
[----:B------:R-:W-:Y:S01]  /*6b30*/  HSET2.LE.AND R4, R17, R2, PT ;  /* 0x0000000211047233 */ /* 0x000fe20003803000 */
[----:B------:R-:W-:Y:S01]  /*6b40*/  IMAD.WIDE.U32 R16, R13, -0x2daee0ad, RZ ;  /* 0xd2511f530d107825 */ /* 0x000fe200078e00ff */
[----:B------:R-:W-:-:S02]  /*6b50*/  F2FP.F16.F32.PACK_AB R5, R129, R133 ;  /* 0x000000858105723e */ /* 0x000fc400000000ff */
[----:B------:R-:W-:Y:S02]  /*6b60*/  LOP3.LUT R7, R7, UR7, R14, 0x96, !PT ;  /* 0x0000000707077c12 */ /* 0x000fe4000f8e960e */
[----:B------:R-:W-:Y:S01]  /*6b70*/  LOP3.LUT R9, R4, R5, RZ, 0xc0, !PT ;  /* 0x0000000504097212 */ /* 0x000fe200078ec0ff */
[----:B------:R-:W-:Y:S01]  /*6b80*/  IMAD.WIDE.U32 R4, R23, -0x2daee0ad, RZ ;  /* 0xd2511f5317047825 */ /* 0x000fe200078e00ff */
[----:B------:R-:W-:-:S03]  /*6b90*/  LOP3.LUT R13, R17, UR5, R6, 0x96, !PT ;  /* 0x00000005110d7c12 */ /* 0x000fc6000f8e9606 */
[----:B------:R-:W-:Y:S01]  /*6ba0*/  IMAD.WIDE.U32 R6, R7, -0x326172a9, RZ ;  /* 0xcd9e8d5707067825 */ /* 0x000fe200078e00ff */
[----:B------:R-:W-:Y:S01]  /*6bb0*/  LOP3.LUT R5, R5, UR7, R22, 0x96, !PT ;  /* 0x0000000705057c12 */ /* 0x000fe2000f8e9616 */
[----:B-1----:R-:W-:Y:S02]  /*6bc0*/  HMMA.16816.F32 R164, R8, R34, R68 ;  /* 0x0000002208a4723c */ /* 0x002fe40000001844 */
[----:B------:R-:W-:Y:S01]  /*6bd0*/  IMAD.WIDE.U32 R22, R15, -0x2daee0ad, RZ ;  /* 0xd2511f530f167825 */ /* 0x000fe200078e00ff */
[----:B------:R-:W-:-:S03]  /*6be0*/  LOP3.LUT R19, R7, UR6, R12, 0x96, !PT ;  /* 0x0000000607137c12 */ /* 0x000fc6000f8e960c */
[----:B------:R-:W-:Y:S01]  /*6bf0*/  FFMA.FTZ R7, R207, UR20, -R3 ;  /* 0x00000014cf077c23 */ /* 0x000fe20008010803 */
[----:B------:R-:W-:Y:S01]  /*6c00*/  IMAD.WIDE.U32 R14, R5, -0x326172a9, RZ ;  /* 0xcd9e8d57050e7825 */ /* 0x000fe200078e00ff */
[----:B------:R-:W-:Y:S01]  /*6c10*/  LOP3.LUT R17, R23, UR5, R4, 0x96, !PT ;  /* 0x0000000517117c12 */ /* 0x000fe2000f8e9604 */
[----:B------:R-:W-:Y:S01]  /*6c20*/  HMMA.16816.F32 R88, R8, R32, R88 ;  /* 0x000000200858723c */ /* 0x000fe20000001858 */
[----:B------:R1:W-:Y:S01]  /*6c30*/  MUFU.EX2 R128, R7 ;  /* 0x0000000700807308 */ /* 0x0003e20000000800 */
[----:B------:R-:W-:-:S04]  /*6c40*/  IMAD.WIDE.U32 R4, R13, -0x326172a9, RZ ;  /* 0xcd9e8d570d047825 */ /* 0x000fc800078e00ff */
[----:B------:R-:W-:Y:S01]  /*6c50*/  FFMA.FTZ R13, R206, UR20, -R3 ;  /* 0x00000014ce0d7c23 */ /* 0x000fe20008010803 */
[----:B------:R-:W-:Y:S01]  /*6c60*/  LOP3.LUT R23, R15, UR6, R18, 0x96, !PT ;  /* 0x000000060f177c12 */ /* 0x000fe2000f8e9612 */
[C---:B------:R-:W-:Y:S01]  /*6c70*/  HMMA.16816.F32 R72, R8.reuse, R48, R72 ;  /* 0x000000300848723c */ /* 0x040fe20000001848 */
[----:B------:R-:W-:Y:S01]  /*6c80*/  LOP3.LUT R12, R5, UR17, R6, 0x96, !PT ;  /* 0x00000011050c7c12 */ /* 0x000fe2000f8e9606 */
[----:B------:R-:W-:Y:S01]  /*6c90*/  IMAD.MOV.U32 R207, RZ, RZ, R99 ;  /* 0x000000ffffcf7224 */ /* 0x000fe200078e0063 */
[----:B------:R2:W3:Y:S01]  /*6ca0*/  MUFU.EX2 R127, R13 ;  /* 0x0000000d007f7308 */ /* 0x0004e20000000800 */
[----:B------:R-:W-:Y:S02]  /*6cb0*/  IMAD.MOV.U32 R99, RZ, RZ, R106 ;  /* 0x000000ffff637224 */ /* 0x000fe400078e006a */
[----:B------:R-:W-:Y:S01]  /*6cc0*/  HMMA.16816.F32 R68, R8, R50, R60 ;  /* 0x000000320844723c */ /* 0x000fe2000000183c */
[----:B------:R-:W-:Y:S02]  /*6cd0*/  IMAD.MOV.U32 R206, RZ, RZ, R109 ;  /* 0x000000ffffce7224 */ /* 0x000fe400078e006d */
[----:B-1----:R-:W-:-:S04]  /*6ce0*/  IMAD.WIDE.U32 R6, R17, -0x326172a9, RZ ;  /* 0xcd9e8d5711067825 */ /* 0x002fc800078e00ff */
[----:B------:R-:W-:Y:S01]  /*6cf0*/  LOP3.LUT R9, R4, 0xffff, RZ, 0xc0, !PT ;  /* 0x0000ffff04097812 */ /* 0x000fe200078ec0ff */
[----:B------:R-:W-:Y:S01]  /*6d00*/  FFMA.FTZ R8, R172, UR20, -R3 ;  /* 0x00000014ac087c23 */ /* 0x000fe20008010803 */
[----:B------:R-:W-:Y:S01]  /*6d10*/  SHF.R.U32.HI R11, RZ, 0x10, R4 ;  /* 0x00000010ff0b7819 */ /* 0x000fe20000011604 */
[----:B------:R-:W-:Y:S01]  /*6d20*/  IMAD.MOV.U32 R172, RZ, RZ, R112 ;  /* 0x000000ffffac7224 */ /* 0x000fe200078e0070 */
[----:B------:R-:W-:Y:S01]  /*6d30*/  SHF.R.U32.HI R10, RZ, 0x18, R4 ;  /* 0x00000018ff0a7819 */ /* 0x000fe20000011604 */
[----:B------:R1:W-:Y:S01]  /*6d40*/  MUFU.EX2 R126, R8 ;  /* 0x00000008007e7308 */ /* 0x0003e20000000800 */
[----:B------:R-:W-:Y:S02]  /*6d50*/  LOP3.LUT R39, R6, 0xffff, RZ, 0xc0, !PT ;  /* 0x0000ffff06277812 */ /* 0x000fe400078ec0ff */
[----:B--2---:R-:W-:Y:S01]  /*6d60*/  LOP3.LUT R13, R4, 0xff, RZ, 0xc0, !PT ;  /* 0x000000ff040d7812 */ /* 0x004fe200078ec0ff */
[----:B------:R-:W-:Y:S01]  /*6d70*/  IMAD.WIDE.U32 R4, R19, -0x2daee0ad, RZ ;  /* 0xd2511f5313047825 */ /* 0x000fe200078e00ff */
[----:B------:R-:W-:-:S02]  /*6d80*/  LOP3.LUT R43, R6, 0xff, RZ, 0xc0, !PT ;  /* 0x000000ff062b7812 */ /* 0x000fc400078ec0ff */
[----:B------:R-:W-:Y:S02]  /*6d90*/  SHF.R.U32.HI R42, RZ, 0x10, R6 ;  /* 0x00000010ff2a7819 */ /* 0x000fe40000011606 */
[C---:B------:R-:W-:Y:S02]  /*6da0*/  LOP3.LUT R37, R4.reuse, 0xffff, RZ, 0xc0, !PT ;  /* 0x0000ffff04257812 */ /* 0x040fe400078ec0ff */
[----:B------:R-:W-:Y:S02]  /*6db0*/  LOP3.LUT R40, R4, 0xff, RZ, 0xc0, !PT ;  /* 0x000000ff04287812 */ /* 0x000fe400078ec0ff */
[--C-:B------:R-:W-:Y:S02]  /*6dc0*/  SHF.R.U32.HI R45, RZ, 0x10, R4.reuse ;  /* 0x00000010ff2d7819 */ /* 0x100fe40000011604 */
[----:B------:R-:W-:Y:S01]  /*6dd0*/  SHF.R.U32.HI R44, RZ, 0x18, R4 ;  /* 0x00000018ff2c7819 */ /* 0x000fe20000011604 */
[----:B------:R-:W-:Y:S01]  /*6de0*/  FFMA.FTZ R4, R223, UR20, -R0 ;  /* 0x00000014df047c23 */ /* 0x000fe20008010800 */
[----:B------:R-:W-:Y:S01]  /*6df0*/  LOP3.LUT R15, R5, UR16, R16, 0x96, !PT ;  /* 0x00000010050f7c12 */ /* 0x000fe2000f8e9610 */
[----:B------:R-:W-:Y:S01]  /*6e00*/  IMAD.MOV.U32 R223, RZ, RZ, R110 ;  /* 0x000000ffffdf7224 */ /* 0x000fe200078e006e */
[----:B------:R-:W-:Y:S01]  /*6e10*/  SHF.R.U32.HI R5, RZ, 0x8, R9 ;  /* 0x00000008ff057819 */ /* 0x000fe20000011609 */
[----:B------:R2:W-:Y:S01]  /*6e20*/  MUFU.EX2 R124, R4 ;  /* 0x00000004007c7308 */ /* 0x0005e20000000800 */
[----:B------:R-:W-:Y:S01]  /*6e30*/  SHF.R.U32.HI R41, RZ, 0x18, R6 ;  /* 0x00000018ff297819 */ /* 0x000fe20000011606 */
[----:B------:R-:W-:Y:S01]  /*6e40*/  FFMA.FTZ R6, R160, UR20, -R3 ;  /* 0x00000014a0067c23 */ /* 0x000fe20008010803 */
[----:B------:R-:W-:Y:S01]  /*6e50*/  PRMT R9, R13, 0x5410, R5 ;  /* 0x000054100d097816 */ /* 0x000fe20000000005 */
[----:B------:R-:W-:Y:S01]  /*6e60*/  FFMA.FTZ R5, R222, UR20, -R0 ;  /* 0x00000014de057c23 */ /* 0x000fe20008010800 */
[----:B-1----:R-:W-:Y:S01]  /*6e70*/  LOP3.LUT R8, R12, 0xff, RZ, 0xc0, !PT ;  /* 0x000000ff0c087812 */ /* 0x002fe200078ec0ff */
[----:B------:R-:W-:Y:S01]  /*6e80*/  IMAD.MOV.U32 R222, RZ, RZ, R113 ;  /* 0x000000ffffde7224 */ /* 0x000fe200078e0071 */
[----:B------:R-:W-:Y:S01]  /*6e90*/  LOP3.LUT R14, R7, UR17, R14, 0x96, !PT ;  /* 0x00000011070e7c12 */ /* 0x000fe2000f8e960e */
[----:B------:R1:W4:Y:S01]  /*6ea0*/  MUFU.EX2 R123, R5 ;  /* 0x00000005007b7308 */ /* 0x0003220000000800 */
[----:B------:R-:W-:Y:S01]  /*6eb0*/  SHF.R.U32.HI R7, RZ, 0x18, R12 ;  /* 0x00000018ff077819 */ /* 0x000fe2000001160c */
[----:B------:R-:W-:Y:S01]  /*6ec0*/  FFMA.FTZ R13, R152, UR20, -R3 ;  /* 0x00000014980d7c23 */ /* 0x000fe20008010803 */
[----:B------:R-:W-:-:S02]  /*6ed0*/  IMAD.MOV.U32 R152, RZ, RZ, R147 ;  /* 0x000000ffff987224 */ /* 0x000fc400078e0093 */
[----:B------:R-:W-:Y:S02]  /*6ee0*/  IMAD.MOV.U32 R147, RZ, RZ, R140 ;  /* 0x000000ffff937224 */ /* 0x000fe400078e008c */
[----:B------:R-:W-:Y:S01]  /*6ef0*/  IMAD.MOV.U32 R140, RZ, RZ, R102 ;  /* 0x000000ffff8c7224 */ /* 0x000fe200078e0066 */
[----:B------:R3:W4:Y:S01]  /*6f00*/  MUFU.EX2 R125, R6 ;  /* 0x00000006007d7308 */ /* 0x0007220000000800 */
[----:B--2---:R-:W-:-:S04]  /*6f10*/  LOP3.LUT R4, R11, 0xff, RZ, 0xc0, !PT ;  /* 0x000000ff0b047812 */ /* 0x004fc800078ec0ff */
[----:B------:R-:W-:Y:S02]  /*6f20*/  PRMT R10, R4, 0x5410, R10 ;  /* 0x00005410040a7816 */ /* 0x000fe4000000000a */
[----:B------:R-:W-:Y:S01]  /*6f30*/  LOP3.LUT R4, R12, 0xffff, RZ, 0xc0, !PT ;  /* 0x0000ffff0c047812 */ /* 0x000fe200078ec0ff */
[----:B------:R-:W-:Y:S01]  /*6f40*/  MUFU.EX2 R109, R13 ;  /* 0x0000000d006d7308 */ /* 0x000fe20000000800 */
[----:B-1----:R-:W-:Y:S01]  /*6f50*/  SHF.R.U32.HI R5, RZ, 0x10, R12 ;  /* 0x00000010ff057819 */ /* 0x002fe2000001160c */
[----:B------:R-:W-:Y:S01]  /*6f60*/  FFMA.FTZ R12, R154, UR20, -R3 ;  /* 0x000000149a0c7c23 */ /* 0x000fe20008010803 */
[----:B------:R-:W-:Y:S01]  /*6f70*/  SHF.R.U32.HI R4, RZ, 0x8, R4 ;  /* 0x00000008ff047819 */ /* 0x000fe20000011604 */
[----:B------:R-:W-:Y:S01]  /*6f80*/  IMAD.MOV.U32 R154, RZ, RZ, R95 ;  /* 0x000000ffff9a7224 */ /* 0x000fe200078e005f */
[----:B------:R-:W-:Y:S01]  /*6f90*/  LOP3.LUT R5, R5, 0xff, RZ, 0xc0, !PT ;  /* 0x000000ff05057812 */ /* 0x000fe200078ec0ff */
[----:B------:R-:W-:Y:S01]  /*6fa0*/  IMAD.MOV.U32 R95, RZ, RZ, R205 ;  /* 0x000000ffff5f7224 */ /* 0x000fe200078e00cd */
[----:B------:R-:W-:Y:S01]  /*6fb0*/  PRMT R4, R8, 0x5410, R4 ;  /* 0x0000541008047816 */ /* 0x000fe20000000004 */
[----:B------:R-:W-:Y:S01]  /*6fc0*/  FFMA.FTZ R8, R158, UR20, -R3 ;  /* 0x000000149e087c23 */ /* 0x000fe20008010803 */
[----:B---3--:R-:W-:Y:S01]  /*6fd0*/  FFMA.FTZ R6, R174, UR20, -R0 ;  /* 0x00000014ae067c23 */ /* 0x008fe20008010800 */
[----:B------:R-:W-:Y:S01]  /*6fe0*/  PRMT R7, R5, 0x5410, R7 ;  /* 0x0000541005077816 */ /* 0x000fe20000000007 */
[----:B------:R-:W-:Y:S01]  /*6ff0*/  IMAD.MOV.U32 R174, RZ, RZ, R108 ;  /* 0x000000ffffae7224 */ /* 0x000fe200078e006c */
[----:B------:R-:W-:Y:S01]  /*7000*/  HSET2.LE.AND R4, R4, R2, PT ;  /* 0x0000000204047233 */ /* 0x000fe20003803000 */
[----:B------:R1:W-:Y:S01]  /*7010*/  MUFU.EX2 R122, R6 ;  /* 0x00000006007a7308 */ /* 0x0003e20000000800 */
[----:B------:R-:W-:Y:S01]  /*7020*/  F2FP.F16.F32.PACK_AB R5, R127, R128 ;  /* 0x000000807f05723e */ /* 0x000fe200000000ff */
[----:B------:R-:W-:-:S03]  /*7030*/  IMAD.MOV.U32 R205, RZ, RZ, R107 ;  /* 0x000000ffffcd7224 */ /* 0x000fc600078e006b */
[----:B------:R-:W-:Y:S02]  /*7040*/  LOP3.LUT R16, R4, R5, RZ, 0xc0, !PT ;  /* 0x0000000504107212 */ /* 0x000fe400078ec0ff */
[----:B------:R-:W-:Y:S01]  /*7050*/  HSET2.LE.AND R4, R7, R2, PT ;  /* 0x0000000207047233 */ /* 0x000fe20003803000 */
[----:B------:R-:W-:Y:S01]  /*7060*/  MUFU.EX2 R112, R8 ;  /* 0x0000000800707308 */ /* 0x000fe20000000800 */
[----:B----4-:R-:W-:-:S04]  /*7070*/  F2FP.F16.F32.PACK_AB R5, R123, R124 ;  /* 0x0000007c7b05723e */ /* 0x010fc800000000ff */
[----:B------:R-:W-:Y:S02]  /*7080*/  LOP3.LUT R17, R4, R5, RZ, 0xc0, !PT ;  /* 0x0000000504117212 */ /* 0x000fe400078ec0ff */
[----:B------:R-:W-:Y:S01]  /*7090*/  HSET2.LE.AND R4, R9, R2, PT ;  /* 0x0000000209047233 */ /* 0x000fe20003803000 */
[----:B------:R-:W-:Y:S01]  /*70a0*/  MUFU.EX2 R110, R12 ;  /* 0x0000000c006e7308 */ /* 0x000fe20000000800 */
[----:B-1----:R-:W-:Y:S01]  /*70b0*/  FFMA.FTZ R6, R173, UR20, -R0 ;  /* 0x00000014ad067c23 */ /* 0x002fe20008010800 */
[----:B------:R-:W-:Y:S01]  /*70c0*/  F2FP.F16.F32.PACK_AB R5, R125, R126 ;  /* 0x0000007e7d05723e */ /* 0x000fe200000000ff */
[----:B------:R-:W-:-:S03]  /*70d0*/  IMAD.MOV.U32 R173, RZ, RZ, R103 ;  /* 0x000000ffffad7224 */ /* 0x000fc600078e0067 */
[----:B------:R-:W-:Y:S02]  /*70e0*/  LOP3.LUT R18, R4, R5, RZ, 0xc0, !PT ;  /* 0x0000000504127212 */ /* 0x000fe400078ec0ff */
[----:B------:R-:W1:Y:S01]  /*70f0*/  MUFU.EX2 R121, R6 ;  /* 0x0000000600797308 */ /* 0x000e620000000800 */
[----:B------:R-:W-:Y:S01]  /*7100*/  HSET2.LE.AND R4, R10, R2, PT ;  /* 0x000000020a047233 */ /* 0x000fe20003803000 */
[----:B------:R-:W-:-:S06]  /*7110*/  FFMA.FTZ R10, R156, UR20, -R3 ;  /* 0x000000149c0a7c23 */ /* 0x000fcc0008010803 */
[----:B------:R-:W-:Y:S01]  /*7120*/  MUFU.EX2 R111, R10 ;  /* 0x0000000a006f7308 */ /* 0x000fe20000000800 */
[----:B-1----:R-:W-:Y:S01]  /*7130*/  F2FP.F16.F32.PACK_AB R5, R121, R122 ;  /* 0x0000007a7905723e */ /* 0x002fe200000000ff */
[----:B------:R-:W-:-:S03]  /*7140*/  FFMA.FTZ R6, R163, UR20, -R3 ;  /* 0x00000014a3067c23 */ /* 0x000fc60008010803 */
[----:B------:R-:W-:-:S03]  /*7150*/  LOP3.LUT R19, R4, R5, RZ, 0xc0, !PT ;  /* 0x0000000504137212 */ /* 0x000fc600078ec0ff */
[----:B------:R1:W-:Y:S01]  /*7160*/  MUFU.EX2 R120, R6 ;  /* 0x0000000600787308 */ /* 0x0003e20000000800 */
[----:B------:R-:W-:-:S05]  /*7170*/  IMAD.WIDE.U32 R4, R23, -0x2daee0ad, RZ ;  /* 0xd2511f5317047825 */ /* 0x000fca00078e00ff */
[----:B------:R-:W-:Y:S02]  /*7180*/  LOP3.LUT R36, R5, UR16, R22, 0x96, !PT ;  /* 0x0000001005247c12 */ /* 0x000fe4000f8e9616 */
[C---:B------:R-:W-:Y:S01]  /*7190*/  LOP3.LUT R24, R4.reuse, 0xffff, RZ, 0xc0, !PT ;  /* 0x0000ffff04187812 */ /* 0x040fe200078ec0ff */
[--C-:B------:R-:W-:Y:S01]  /*71a0*/  FFMA.FTZ R5, R159, UR20, -R3.reuse ;  /* 0x000000149f057c23 */ /* 0x100fe20008010803 */
[----:B------:R-:W-:Y:S02]  /*71b0*/  LOP3.LUT R27, R4, 0xff, RZ, 0xc0, !PT ;  /* 0x000000ff041b7812 */ /* 0x000fe400078ec0ff */
[--C-:B------:R-:W-:Y:S01]  /*71c0*/  SHF.R.U32.HI R26, RZ, 0x10, R4.reuse ;  /* 0x00000010ff1a7819 */ /* 0x100fe20000011604 */
[----:B------:R2:W-:Y:S01]  /*71d0*/  MUFU.EX2 R116, R5 ;  /* 0x0000000500747308 */ /* 0x0005e20000000800 */
[----:B------:R-:W-:Y:S01]  /*71e0*/  SHF.R.U32.HI R25, RZ, 0x18, R4 ;  /* 0x00000018ff197819 */ /* 0x000fe20000011604 */
[----:B-1----:R-:W-:-:S06]  /*71f0*/  FFMA.FTZ R6, R162, UR20, -R3 ;  /* 0x00000014a2067c23 */ /* 0x002fcc0008010803 */
[----:B------:R1:W-:Y:S01]  /*7200*/  MUFU.EX2 R119, R6 ;  /* 0x0000000600777308 */ /* 0x0003e20000000800 */
[----:B--2---:R-:W-:-:S03]  /*7210*/  IMAD.WIDE.U32 R4, R56, -0x2daee0ad, RZ ;  /* 0xd2511f5338047825 */ /* 0x004fc600078e00ff */
[C---:B------:R-:W-:Y:S02]  /*7220*/  LOP3.LUT R28, R4.reuse, 0xffff, RZ, 0xc0, !PT ;  /* 0x0000ffff041c7812 */ /* 0x040fe400078ec0ff */
[----:B------:R-:W-:Y:S01]  /*7230*/  LOP3.LUT R31, R4, 0xff, RZ, 0xc0, !PT ;  /* 0x000000ff041f7812 */ /* 0x000fe200078ec0ff */
[--C-:B-1----:R-:W-:Y:S01]  /*7240*/  FFMA.FTZ R6, R161, UR20, -R3.reuse ;  /* 0x00000014a1067c23 */ /* 0x102fe20008010803 */
[--C-:B------:R-:W-:Y:S01]  /*7250*/  SHF.R.U32.HI R29, RZ, 0x10, R4.reuse ;  /* 0x00000010ff1d7819 */ /* 0x100fe20000011604 */
[----:B------:R-:W-:Y:S01]  /*7260*/  HMMA.16816.F32 R160, R16, R32, R52 ;  /* 0x0000002010a0723c */ /* 0x000fe20000001834 */
[----:B------:R-:W-:Y:S01]  /*7270*/  SHF.R.U32.HI R30, RZ, 0x18, R4 ;  /* 0x00000018ff1e7819 */ /* 0x000fe20000011604 */
[----:B------:R1:W-:Y:S01]  /*7280*/  MUFU.EX2 R118, R6 ;  /* 0x0000000600767308 */ /* 0x0003e20000000800 */
[----:B------:R-:W-:Y:S01]  /*7290*/  FFMA.FTZ R4, R155, UR20, -R3 ;  /* 0x000000149b047c23 */ /* 0x000fe20008010803 */
[----:B------:R-:W-:-:S03]  /*72a0*/  LOP3.LUT R11, R5, UR16, R38, 0x96, !PT ;  /* 0x00000010050b7c12 */ /* 0x000fc6000f8e9626 */
[----:B------:R-:W-:Y:S02]  /*72b0*/  IMAD.MOV.U32 R55, RZ, RZ, R173 ;  /* 0x000000ffff377224 */ /* 0x000fe400078e00ad */
[----:B------:R-:W-:Y:S01]  /*72c0*/  IMAD.MOV.U32 R173, RZ, RZ, R222 ;  /* 0x000000ffffad7224 */ /* 0x000fe200078e00de */
[----:B------:R2:W-:Y:S01]  /*72d0*/  MUFU.EX2 R114, R4 ;  /* 0x0000000400727308 */ /* 0x0005e20000000800 */
[----:B------:R-:W-:Y:S02]  /*72e0*/  IMAD.MOV.U32 R222, RZ, RZ, R172 ;  /* 0x000000ffffde7224 */ /* 0x000fe400078e00ac */
[----:B------:R-:W-:Y:S02]  /*72f0*/  IMAD.MOV.U32 R172, RZ, RZ, R207 ;  /* 0x000000ffffac7224 */ /* 0x000fe400078e00cf */
[----:B------:R-:W-:Y:S02]  /*7300*/  IMAD.MOV.U32 R207, RZ, RZ, R145 ;  /* 0x000000ffffcf7224 */ /* 0x000fe400078e0091 */
[----:B------:R-:W-:-:S02]  /*7310*/  IMAD.MOV.U32 R145, RZ, RZ, R94 ;  /* 0x000000ffff917224 */ /* 0x000fc400078e005e */
[----:B-1----:R-:W-:Y:S01]  /*7320*/  FFMA.FTZ R6, R151, UR20, -R3 ;  /* 0x0000001497067c23 */ /* 0x002fe20008010803 */
[----:B------:R-:W-:Y:S02]  /*7330*/  IMAD.MOV.U32 R151, RZ, RZ, R104 ;  /* 0x000000ffff977224 */ /* 0x000fe400078e0068 */
[----:B------:R-:W-:Y:S01]  /*7340*/  IMAD.MOV.U32 R94, RZ, RZ, R147 ;  /* 0x000000ffff5e7224 */ /* 0x000fe200078e0093 */
[----:B------:R1:W-:Y:S01]  /*7350*/  MUFU.EX2 R117, R6 ;  /* 0x0000000600757308 */ /* 0x0003e20000000800 */
[----:B------:R-:W-:Y:S02]  /*7360*/  IMAD.MOV.U32 R147, RZ, RZ, R142 ;  /* 0x000000ffff937224 */ /* 0x000fe400078e008e */
[----:B------:R-:W-:Y:S02]  /*7370*/  IMAD.MOV.U32 R142, RZ, RZ, R144 ;  /* 0x000000ffff8e7224 */ /* 0x000fe400078e0090 */
[----:B--2---:R-:W-:-:S04]  /*7380*/  IMAD.WIDE.U32 R4, R66, -0x2daee0ad, RZ ;  /* 0xd2511f5342047825 */ /* 0x004fc800078e00ff */
[----:B------:R-:W-:Y:S01]  /*7390*/  IMAD.MOV.U32 R144, RZ, RZ, R67 ;  /* 0x000000ffff907224 */ /* 0x000fe200078e0043 */
[----:B------:R-:W-:-:S05]  /*73a0*/  LOP3.LUT R5, R5, UR11, R96, 0x96, !PT ;  /* 0x0000000b05057c12 */ /* 0x000fca000f8e9660 */
[----:B------:R-:W-:-:S04]  /*73b0*/  IMAD.WIDE.U32 R8, R5, -0x326172a9, RZ ;  /* 0xcd9e8d5705087825 */ /* 0x000fc800078e00ff */
[----:B-1----:R-:W-:-:S04]  /*73c0*/  FFMA.FTZ R6, R157, UR20, -R3 ;  /* 0x000000149d067c23 */ /* 0x002fc80008010803 */
[----:B------:R1:W-:Y:S02]  /*73d0*/  MUFU.EX2 R115, R6 ;  /* 0x0000000600737308 */ /* 0x0003e40000000800 */
[----:B-1----:R-:W-:-:S06]  /*73e0*/  FFMA.FTZ R6, R153, UR20, -R3 ;  /* 0x0000001499067c23 */ /* 0x002fcc0008010803 */
[----:B------:R1:W-:Y:S02]  /*73f0*/  MUFU.EX2 R113, R6 ;  /* 0x0000000600717308 */ /* 0x0003e40000000800 */
[----:B-1----:R-:W-:-:S05]  /*7400*/  IMAD.WIDE.U32 R6, R57, -0x2daee0ad, RZ ;  /* 0xd2511f5339067825 */ /* 0x002fca00078e00ff */
[----:B------:R-:W-:Y:S02]  /*7410*/  LOP3.LUT R3, R7, UR9, R4, 0x96, !PT ;  /* 0x0000000907037c12 */ /* 0x000fe4000f8e9604 */
[----:B------:R-:W-:-:S03]  /*7420*/  LOP3.LUT R7, R9, UR10, R64, 0x96, !PT ;  /* 0x0000000a09077c12 */ /* 0x000fc6000f8e9640 */
[----:B------:R-:W-:-:S05]  /*7430*/  IMAD.WIDE.U32 R4, R3, -0x326172a9, RZ ;  /* 0xcd9e8d5703047825 */ /* 0x000fca00078e00ff */
[----:B------:R-:W-:Y:S01]  /*7440*/  LOP3.LUT R3, R5, UR8, R8, 0x96, !PT ;  /* 0x0000000805037c12 */ /* 0x000fe2000f8e9608 */
[----:B------:R-:W-:-:S04]  /*7450*/  IMAD.WIDE.U32 R8, R7, -0x2daee0ad, RZ ;  /* 0xd2511f5307087825 */ /* 0x000fc800078e00ff */
[----:B------:R-:W-:Y:S01]  /*7460*/  FFMA.FTZ R5, R224, UR20, -R0 ;  /* 0x00000014e0057c23 */ /* 0x000fe20008010800 */
[----:B------:R-:W-:Y:S01]  /*7470*/  LOP3.LUT R9, R9, UR7, R6, 0x96, !PT ;  /* 0x0000000709097c12 */ /* 0x000fe2000f8e9606 */
[----:B------:R-:W-:Y:S02]  /*7480*/  IMAD.WIDE.U32 R6, R3, -0x2daee0ad, RZ ;  /* 0xd2511f5303067825 */ /* 0x000fe400078e00ff */
[----:B------:R1:W-:Y:S02]  /*7490*/  MUFU.EX2 R108, R5 ;  /* 0x00000005006c7308 */ /* 0x0003e40000000800 */
[----:B------:R-:W-:Y:S01]  /*74a0*/  FFMA.FTZ R3, R186, UR20, -R0 ;  /* 0x00000014ba037c23 */ /* 0x000fe20008010800 */
[----:B------:R-:W-:-:S05]  /*74b0*/  IMAD.MOV.U32 R186, RZ, RZ, R222 ;  /* 0x000000ffffba7224 */ /* 0x000fca00078e00de */
[----:B------:R2:W-:Y:S01]  /*74c0*/  MUFU.EX2 R107, R3 ;  /* 0x00000003006b7308 */ /* 0x0005e20000000800 */
[----:B-1----:R-:W-:Y:S01]  /*74d0*/  LOP3.LUT R5, R7, UR5, R8, 0x96, !PT ;  /* 0x0000000507057c12 */ /* 0x002fe2000f8e9608 */
[----:B------:R-:W-:-:S05]  /*74e0*/  IMAD.WIDE.U32 R8, R9, -0x326172a9, RZ ;  /* 0xcd9e8d5709087825 */ /* 0x000fca00078e00ff */
[----:B------:R-:W-:Y:S01]  /*74f0*/  LOP3.LUT R7, R9, UR6, R4, 0x96, !PT ;  /* 0x0000000609077c12 */ /* 0x000fe2000f8e9604 */
[----:B------:R-:W-:-:S04]  /*7500*/  IMAD.WIDE.U32 R4, R5, -0x326172a9, RZ ;  /* 0xcd9e8d5705047825 */ /* 0x000fc800078e00ff */
[----:B--2---:R-:W-:Y:S01]  /*7510*/  FFMA.FTZ R3, R185, UR20, -R0 ;  /* 0x00000014b9037c23 */ /* 0x004fe20008010800 */
[----:B------:R-:W-:-:S03]  /*7520*/  LOP3.LUT R9, R14, 0xff, RZ, 0xc0, !PT ;  /* 0x000000ff0e097812 */ /* 0x000fc600078ec0ff */
[----:B------:R1:W-:Y:S01]  /*7530*/  MUFU.EX2 R106, R3 ;  /* 0x00000003006a7308 */ /* 0x0003e20000000800 */
[----:B------:R-:W-:Y:S02]  /*7540*/  LOP3.LUT R22, R5, UR17, R8, 0x96, !PT ;  /* 0x0000001105167c12 */ /* 0x000fe4000f8e9608 */
[C---:B------:R-:W-:Y:S02]  /*7550*/  LOP3.LUT R59, R4.reuse, 0xffff, RZ, 0xc0, !PT ;  /* 0x0000ffff043b7812 */ /* 0x040fe400078ec0ff */
[----:B------:R-:W-:Y:S02]  /*7560*/  LOP3.LUT R63, R4, 0xff, RZ, 0xc0, !PT ;  /* 0x000000ff043f7812 */ /* 0x000fe400078ec0ff */
[--C-:B------:R-:W-:Y:S02]  /*7570*/  SHF.R.U32.HI R61, RZ, 0x10, R4.reuse ;  /* 0x00000010ff3d7819 */ /* 0x100fe40000011604 */
[----:B------:R-:W-:Y:S01]  /*7580*/  SHF.R.U32.HI R62, RZ, 0x18, R4 ;  /* 0x00000018ff3e7819 */ /* 0x000fe20000011604 */
[----:B------:R-:W-:Y:S01]  /*7590*/  IMAD.WIDE.U32 R4, R7, -0x2daee0ad, RZ ;  /* 0xd2511f5307047825 */ /* 0x000fe200078e00ff */
[----:B------:R-:W-:-:S02]  /*75a0*/  SHF.R.U32.HI R8, RZ, 0x18, R14 ;  /* 0x00000018ff087819 */ /* 0x000fc4000001160e */
[----:B------:R-:W-:Y:S01]  /*75b0*/  LOP3.LUT R56, R4, 0xffff, RZ, 0xc0, !PT ;  /* 0x0000ffff04387812 */ /* 0x000fe200078ec0ff */
[----:B-1----:R-:W-:Y:S01]  /*75c0*/  FFMA.FTZ R3, R168, UR20, -R0 ;  /* 0x00000014a8037c23 */ /* 0x002fe20008010800 */
[----:B------:R-:W-:Y:S02]  /*75d0*/  LOP3.LUT R60, R4, 0xff, RZ, 0xc0, !PT ;  /* 0x000000ff043c7812 */ /* 0x000fe400078ec0ff */
[--C-:B------:R-:W-:Y:S01]  /*75e0*/  SHF.R.U32.HI R57, RZ, 0x10, R4.reuse ;  /* 0x00000010ff397819 */ /* 0x100fe20000011604 */
[----:B------:R1:W-:Y:S01]  /*75f0*/  MUFU.EX2 R104, R3 ;  /* 0x0000000300687308 */ /* 0x0003e20000000800 */
[----:B------:R-:W-:Y:S01]  /*7600*/  SHF.R.U32.HI R58, RZ, 0x18, R4 ;  /* 0x00000018ff3a7819 */ /* 0x000fe20000011604 */
[----:B------:R-:W-:Y:S01]  /*7610*/  FFMA.FTZ R4, R169, UR20, -R0 ;  /* 0x00000014a9047c23 */ /* 0x000fe20008010800 */
[----:B------:R-:W-:Y:S01]  /*7620*/  LOP3.LUT R23, R5, UR16, R6, 0x96, !PT ;  /* 0x0000001005177c12 */ /* 0x000fe2000f8e9606 */
[----:B------:R-:W-:Y:S01]  /*7630*/  FFMA.FTZ R5, R170, UR20, -R21 ;  /* 0x00000014aa057c23 */ /* 0x000fe20008010815 */
[----:B------:R-:W-:-:S03]  /*7640*/  FFMA.FTZ R6, R227, UR20, -R20 ;  /* 0x00000014e3067c23 */ /* 0x000fc60008010814 */
[----:B------:R2:W-:Y:S08]  /*7650*/  MUFU.EX2 R102, R4 ;  /* 0x0000000400667308 */ /* 0x0005f00000000800 */
[----:B------:R3:W-:Y:S01]  /*7660*/  MUFU.EX2 R96, R6 ;  /* 0x0000000600607308 */ /* 0x0007e20000000800 */
[----:B-1----:R-:W-:Y:S01]  /*7670*/  FFMA.FTZ R3, R184, UR20, -R0 ;  /* 0x00000014b8037c23 */ /* 0x002fe20008010800 */
[----:B------:R-:W-:-:S06]  /*7680*/  IMAD.MOV.U32 R184, RZ, RZ, R173 ;  /* 0x000000ffffb87224 */ /* 0x000fcc00078e00ad */
[----:B------:R1:W-:Y:S01]  /*7690*/  MUFU.EX2 R105, R3 ;  /* 0x0000000300697308 */ /* 0x0003e20000000800 */
[----:B--2---:R-:W-:Y:S01]  /*76a0*/  FFMA.FTZ R4, R226, UR20, -R21 ;  /* 0x00000014e2047c23 */ /* 0x004fe20008010815 */
[----:B------:R-:W-:Y:S02]  /*76b0*/  IMAD.MOV.U32 R226, RZ, RZ, R151 ;  /* 0x000000ffffe27224 */ /* 0x000fe400078e0097 */
[----:B------:R-:W-:Y:S02]  /*76c0*/  IMAD.MOV.U32 R151, RZ, RZ, R174 ;  /* 0x000000ffff977224 */ /* 0x000fe400078e00ae */
[----:B------:R-:W-:Y:S02]  /*76d0*/  IMAD.MOV.U32 R174, RZ, RZ, R223 ;  /* 0x000000ffffae7224 */ /* 0x000fe400078e00df */
[----:B------:R-:W-:Y:S01]  /*76e0*/  IMAD.MOV.U32 R223, RZ, RZ, R206 ;  /* 0x000000ffffdf7224 */ /* 0x000fe200078e00ce */
[----:B---3--:R-:W-:Y:S01]  /*76f0*/  LOP3.LUT R6, R11, 0xff, RZ, 0xc0, !PT ;  /* 0x000000ff0b067812 */ /* 0x008fe200078ec0ff */
[----:B------:R-:W-:-:S02]  /*7700*/  IMAD.MOV.U32 R206, RZ, RZ, R150 ;  /* 0x000000ffffce7224 */ /* 0x000fc400078e0096 */
[----:B------:R-:W-:Y:S02]  /*7710*/  IMAD.MOV.U32 R150, RZ, RZ, R146 ;  /* 0x000000ffff967224 */ /* 0x000fe400078e0092 */
[----:B------:R-:W-:Y:S02]  /*7720*/  IMAD.MOV.U32 R146, RZ, RZ, R95 ;  /* 0x000000ffff927224 */ /* 0x000fe400078e005f */
[----:B------:R-:W-:Y:S02]  /*7730*/  IMAD.MOV.U32 R95, RZ, RZ, R141 ;  /* 0x000000ffff5f7224 */ /* 0x000fe400078e008d */
[----:B-1----:R-:W-:Y:S01]  /*7740*/  FFMA.FTZ R3, R175, UR20, -R0 ;  /* 0x00000014af037c23 */ /* 0x002fe20008010800 */
[----:B------:R-:W-:Y:S02]  /*7750*/  IMAD.MOV.U32 R141, RZ, RZ, R149 ;  /* 0x000000ffff8d7224 */ /* 0x000fe400078e0095 */
[----:B------:R-:W-:Y:S01]  /*7760*/  IMAD.MOV.U32 R149, RZ, RZ, R148 ;  /* 0x000000ffff957224 */ /* 0x000fe200078e0094 */
[----:B------:R1:W-:Y:S01]  /*7770*/  MUFU.EX2 R103, R3 ;  /* 0x0000000300677308 */ /* 0x0003e20000000800 */
[----:B------:R-:W-:-:S02]  /*7780*/  IMAD.MOV.U32 R148, RZ, RZ, R101 ;  /* 0x000000ffff947224 */ /* 0x000fc400078e0065 */
[----:B------:R-:W-:Y:S02]  /*7790*/  IMAD.MOV.U32 R173, RZ, RZ, R206 ;  /* 0x000000ffffad7224 */ /* 0x000fe400078e00ce */
[----:B------:R-:W-:Y:S02]  /*77a0*/  IMAD.MOV.U32 R206, RZ, RZ, R146 ;  /* 0x000000ffffce7224 */ /* 0x000fe400078e0092 */
[----:B------:R-:W-:Y:S01]  /*77b0*/  IMAD.MOV.U32 R146, RZ, RZ, R141 ;  /* 0x000000ffff927224 */ /* 0x000fe200078e008d */
[----:B------:R2:W-:Y:S01]  /*77c0*/  MUFU.EX2 R101, R4 ;  /* 0x0000000400657308 */ /* 0x0005e20000000800 */
[----:B------:R-:W-:Y:S02]  /*77d0*/  IMAD.MOV.U32 R224, RZ, RZ, R223 ;  /* 0x000000ffffe07224 */ /* 0x000fe400078e00df */
[----:B------:R-:W-:Y:S02]  /*77e0*/  IMAD.MOV.U32 R141, RZ, RZ, R149 ;  /* 0x000000ffff8d7224 */ /* 0x000fe400078e0095 */
[----:B------:R-:W-:-:S02]  /*77f0*/  IMAD.MOV.U32 R223, RZ, RZ, R145 ;  /* 0x000000ffffdf7224 */ /* 0x000fc400078e0091 */
[----:B------:R-:W-:Y:S01]  /*7800*/  IMAD.MOV.U32 R149, RZ, RZ, R100 ;  /* 0x000000ffff957224 */ /* 0x000fe200078e0064 */
[----:B-1----:R-:W-:Y:S01]  /*7810*/  SHF.R.U32.HI R3, RZ, 0x8, R39 ;  /* 0x00000008ff037819 */ /* 0x002fe20000011627 */
[----:B------:R-:W-:Y:S02]  /*7820*/  IMAD.MOV.U32 R145, RZ, RZ, R147 ;  /* 0x000000ffff917224 */ /* 0x000fe400078e0093 */
[----:B------:R-:W-:Y:S01]  /*7830*/  IMAD.MOV.U32 R147, RZ, RZ, R142 ;  /* 0x000000ffff937224 */ /* 0x000fe200078e008e */
[----:B------:R-:W-:Y:S01]  /*7840*/  PRMT R65, R43, 0x5410, R3 ;  /* 0x000054102b417816 */ /* 0x000fe20000000003 */
[----:B------:R-:W-:Y:S01]  /*7850*/  IMAD.MOV.U32 R142, RZ, RZ, R144 ;  /* 0x000000ffff8e7224 */ /* 0x000fe200078e0090 */
[----:B------:R-:W-:Y:S01]  /*7860*/  LOP3.LUT R3, R42, 0xff, RZ, 0xc0, !PT ;  /* 0x000000ff2a037812 */ /* 0x000fe200078ec0ff */
[----:B------:R-:W-:Y:S02]  /*7870*/  IMAD.MOV.U32 R144, RZ, RZ, R148 ;  /* 0x000000ffff907224 */ /* 0x000fe400078e0094 */
[----:B--2---:R-:W-:Y:S01]  /*7880*/  FFMA.FTZ R4, R225, UR20, -R21 ;  /* 0x00000014e1047c23 */ /* 0x004fe20008010815 */
[----:B------:R-:W-:Y:S01]  /*7890*/  IMAD.MOV.U32 R148, RZ, RZ, R99 ;  /* 0x000000ffff947224 */ /* 0x000fe200078e0063 */
[----:B------:R-:W-:Y:S01]  /*78a0*/  PRMT R67, R3, 0x5410, R41 ;  /* 0x0000541003437816 */ /* 0x000fe20000000029 */
[----:B------:R-:W-:Y:S01]  /*78b0*/  IMAD.MOV.U32 R185, RZ, RZ, R174 ;  /* 0x000000ffffb97224 */ /* 0x000fe200078e00ae */
[----:B------:R-:W-:Y:S01]  /*78c0*/  SHF.R.U32.HI R3, RZ, 0x8, R37 ;  /* 0x00000008ff037819 */ /* 0x000fe20000011625 */
[----:B------:R1:W-:Y:S01]  /*78d0*/  MUFU.EX2 R100, R4 ;  /* 0x0000000400647308 */ /* 0x0003e20000000800 */
[----:B------:R-:W-:-:S02]  /*78e0*/  IMAD.MOV.U32 R174, RZ, RZ, R207 ;  /* 0x000000ffffae7224 */ /* 0x000fc400078e00cf */
[----:B------:R-:W-:Y:S01]  /*78f0*/  PRMT R37, R40, 0x5410, R3 ;  /* 0x0000541028257816 */ /* 0x000fe20000000003 */
[----:B------:R-:W-:Y:S01]  /*7900*/  IMAD.MOV.U32 R222, RZ, RZ, R150 ;  /* 0x000000ffffde7224 */ /* 0x000fe200078e0096 */
[----:B------:R-:W-:Y:S01]  /*7910*/  LOP3.LUT R3, R45, 0xff, RZ, 0xc0, !PT ;  /* 0x000000ff2d037812 */ /* 0x000fe200078ec0ff */
[----:B------:R-:W-:Y:S01]  /*7920*/  IMAD.MOV.U32 R207, RZ, RZ, R94 ;  /* 0x000000ffffcf7224 */ /* 0x000fe200078e005e */
[C---:B------:R-:W-:Y:S01]  /*7930*/  HMMA.16816.F32 R40, R16.reuse, R34, R76 ;  /* 0x000000221028723c */ /* 0x040fe2000000184c */
[----:B------:R-:W-:Y:S01]  /*7940*/  IMAD.MOV.U32 R150, RZ, RZ, R95 ;  /* 0x000000ffff967224 */ /* 0x000fe200078e005f */
[----:B------:R-:W-:Y:S01]  /*7950*/  PRMT R38, R3, 0x5410, R44 ;  /* 0x0000541003267816 */ /* 0x000fe2000000002c */
[----:B------:R-:W-:Y:S01]  /*7960*/  IMAD.MOV.U32 R153, RZ, RZ, R207 ;  /* 0x000000ffff997224 */ /* 0x000fe200078e00cf */
[----:B------:R-:W-:Y:S01]  /*7970*/  LOP3.LUT R3, R26, 0xff, RZ, 0xc0, !PT ;  /* 0x000000ff1a037812 */ /* 0x000fe200078ec0ff */
[----:B------:R-:W-:Y:S01]  /*7980*/  IMAD.MOV.U32 R207, RZ, RZ, R47 ;  /* 0x000000ffffcf7224 */ /* 0x000fe200078e002f */
[----:B------:R-:W-:Y:S01]  /*7990*/  LDSM.16.MT88.4 R32, [R210+0x5400] ;  /* 0x00540000d220783b */ /* 0x000fe20000004200 */
[----:B------:R-:W-:Y:S01]  /*79a0*/  IMAD.MOV.U32 R225, RZ, RZ, R55 ;  /* 0x000000ffffe17224 */ /* 0x000fe200078e0037 */
[----:B------:R-:W-:Y:S01]  /*79b0*/  PRMT R94, R3, 0x5410, R25 ;  /* 0x00005410035e7816 */ /* 0x000fe20000000019 */
[----:B------:R-:W-:Y:S01]  /*79c0*/  HMMA.16816.F32 R52, R16, R50, R80 ;  /* 0x000000321034723c */ /* 0x000fe20000001850 */
[----:B-1----:R-:W-:Y:S01]  /*79d0*/  FFMA.FTZ R4, R187, UR20, -R21 ;  /* 0x00000014bb047c23 */ /* 0x002fe20008010815 */
[----:B------:R-:W-:Y:S01]  /*79e0*/  IMAD.MOV.U32 R187, RZ, RZ, R98 ;  /* 0x000000ffffbb7224 */ /* 0x000fe200078e0062 */
[----:B------:R-:W-:Y:S01]  /*79f0*/  LOP3.LUT R3, R14, 0xffff, RZ, 0xc0, !PT ;  /* 0x0000ffff0e037812 */ /* 0x000fe200078ec0ff */
[----:B------:R1:W-:Y:S01]  /*7a00*/  MUFU.EX2 R98, R5 ;  /* 0x0000000500627308 */ /* 0x0003e20000000800 */
[----:B------:R-:W-:-:S02]  /*7a10*/  IMAD.MOV.U32 R227, RZ, RZ, R149 ;  /* 0x000000ffffe37224 */ /* 0x000fc400078e0095 */
[----:B------:R-:W-:Y:S01]  /*7a20*/  SHF.R.U32.HI R7, RZ, 0x8, R3 ;  /* 0x00000008ff077819 */ /* 0x000fe20000011603 */
[----:B------:R-:W-:Y:S01]  /*7a30*/  IMAD.MOV.U32 R155, RZ, RZ, R150 ;  /* 0x000000ffff9b7224 */ /* 0x000fe200078e0096 */
[----:B------:R-:W-:Y:S01]  /*7a40*/  LOP3.LUT R3, R29, 0xff, RZ, 0xc0, !PT ;  /* 0x000000ff1d037812 */ /* 0x000fe200078ec0ff */
[----:B------:R-:W-:Y:S01]  /*7a50*/  IMAD.MOV.U32 R175, RZ, RZ, R151 ;  /* 0x000000ffffaf7224 */ /* 0x000fe200078e0097 */
[----:B------:R-:W-:Y:S01]  /*7a60*/  PRMT R64, R9, 0x5410, R7 ;  /* 0x0000541009407816 */ /* 0x000fe20000000007 */
[----:B------:R2:W-:Y:S01]  /*7a70*/  MUFU.EX2 R99, R4 ;  /* 0x0000000400637308 */ /* 0x0005e20000000800 */
[----:B------:R-:W-:Y:S02]  /*7a80*/  PRMT R13, R3, 0x5410, R30 ;  /* 0x00005410030d7816 */ /* 0x000fe4000000001e */
[----:B------:R-:W-:Y:S02]  /*7a90*/  LOP3.LUT R3, R11, 0xffff, RZ, 0xc0, !PT ;  /* 0x0000ffff0b037812 */ /* 0x000fe400078ec0ff */
[----:B------:R-:W-:-:S02]  /*7aa0*/  SHF.R.U32.HI R7, RZ, 0x18, R11 ;  /* 0x00000018ff077819 */ /* 0x000fc4000001160b */
[----:B------:R-:W-:Y:S01]  /*7ab0*/  LOP3.LUT R9, R15, 0xff, RZ, 0xc0, !PT ;  /* 0x000000ff0f097812 */ /* 0x000fe200078ec0ff */
[----:B-1----:R-:W-:Y:S01]  /*7ac0*/  FFMA.FTZ R5, R229, UR20, -R20 ;  /* 0x00000014e5057c23 */ /* 0x002fe20008010814 */
[----:B------:R-:W-:Y:S02]  /*7ad0*/  IMAD.MOV.U32 R229, RZ, RZ, R206 ;  /* 0x000000ffffe57224 */ /* 0x000fe400078e00ce */
[----:B------:R-:W-:Y:S01]  /*7ae0*/  IMAD.MOV.U32 R206, RZ, RZ, R46 ;  /* 0x000000ffffce7224 */ /* 0x000fe200078e002e */
[----:B------:R1:W3:Y:S01]  /*7af0*/  MUFU.EX2 R97, R5 ;  /* 0x0000000500617308 */ /* 0x0002e20000000800 */
[----:B------:R-:W-:Y:S01]  /*7b00*/  HMMA.16816.F32 R44, R16, R48, R84 ;  /* 0x00000030102c723c */ /* 0x000fe20000001854 */
[----:B--2---:R-:W-:-:S04]  /*7b10*/  SHF.R.U32.HI R4, RZ, 0x8, R24 ;  /* 0x00000008ff047819 */ /* 0x004fc80000011618 */
[----:B------:R-:W-:Y:S02]  /*7b20*/  PRMT R95, R27, 0x5410, R4 ;  /* 0x000054101b5f7816 */ /* 0x000fe40000000004 */
[--C-:B------:R-:W-:Y:S01]  /*7b30*/  FFMA.FTZ R16, R179, UR20, -R21.reuse ;  /* 0x00000014b3107c23 */ /* 0x100fe20008010815 */
[----:B------:R-:W-:Y:S01]  /*7b40*/  SHF.R.U32.HI R4, RZ, 0x10, R14 ;  /* 0x00000010ff047819 */ /* 0x000fe2000001160e */
[----:B------:R-:W-:Y:S01]  /*7b50*/  LDSM.16.MT88.4 R24, [R209+0x5800] ;  /* 0x00580000d118783b */ /* 0x000fe20000004200 */
[----:B------:R-:W-:Y:S01]  /*7b60*/  FFMA.FTZ R18, R195, UR20, -R21 ;  /* 0x00000014c3127c23 */ /* 0x000fe20008010815 */
[----:B------:R-:W-:Y:S02]  /*7b70*/  IMAD.MOV.U32 R87, RZ, RZ, R148 ;  /* 0x000000ffff577224 */ /* 0x000fe400078e0094 */
[----:B------:R-:W-:Y:S01]  /*7b80*/  LDSM.16.MT88.4 R148, [R209+0x5c00] ;  /* 0x005c0000d194783b */ /* 0x000fe20000004200 */
[----:B-1----:R-:W-:Y:S02]  /*7b90*/  LOP3.LUT R5, R4, 0xff, RZ, 0xc0, !PT ;  /* 0x000000ff04057812 */ /* 0x002fe400078ec0ff */
[----:B------:R-:W-:-:S02]  /*7ba0*/  SHF.R.U32.HI R4, RZ, 0x8, R28 ;  /* 0x00000008ff047819 */ /* 0x000fc4000001161c */
[----:B------:R-:W-:Y:S01]  /*7bb0*/  PRMT R66, R5, 0x5410, R8 ;  /* 0x0000541005427816 */ /* 0x000fe20000000008 */
[----:B------:R-:W-:Y:S01]  /*7bc0*/  FFMA.FTZ R5, R192, UR20, -R20 ;  /* 0x00000014c0057c23 */ /* 0x000fe20008010814 */
[----:B------:R-:W-:Y:S02]  /*7bd0*/  PRMT R10, R31, 0x5410, R4 ;  /* 0x000054101f0a7816 */ /* 0x000fe40000000004 */
[----:B------:R-:W-:Y:S01]  /*7be0*/  SHF.R.U32.HI R4, RZ, 0x10, R11 ;  /* 0x00000010ff047819 */ /* 0x000fe2000001160b */
[----:B------:R-:W1:Y:S01]  /*7bf0*/  LDSM.16.MT88.4 R28, [R209+0x5400] ;  /* 0x00540000d11c783b */ /* 0x000e620000004200 */
[----:B------:R2:W-:Y:S01]  /*7c00*/  MUFU.EX2 R85, R5 ;  /* 0x0000000500557308 */ /* 0x0005e20000000800 */
[----:B------:R-:W-:-:S07]  /*7c10*/  FFMA.FTZ R11, R188, UR20, -R21 ;  /* 0x00000014bc0b7c23 */ /* 0x000fce0008010815 */
[----:B------:R-:W-:Y:S01]  /*7c20*/  MUFU.EX2 R77, R11 ;  /* 0x0000000b004d7308 */ /* 0x000fe20000000800 */
[----:B--2---:R-:W-:Y:S02]  /*7c30*/  SHF.R.U32.HI R5, RZ, 0x8, R3 ;  /* 0x00000008ff057819 */ /* 0x004fe40000011603 */
[----:B------:R-:W-:Y:S01]  /*7c40*/  LOP3.LUT R3, R4, 0xff, RZ, 0xc0, !PT ;  /* 0x000000ff04037812 */ /* 0x000fe200078ec0ff */
[----:B------:R-:W-:Y:S01]  /*7c50*/  FFMA.FTZ R4, R176, UR20, -R20 ;  /* 0x00000014b0047c23 */ /* 0x000fe20008010814 */
[----:B------:R-:W-:Y:S02]  /*7c60*/  PRMT R6, R6, 0x5410, R5 ;  /* 0x0000541006067816 */ /* 0x000fe40000000005 */
[----:B------:R-:W-:Y:S01]  /*7c70*/  PRMT R5, R3, 0x5410, R7 ;  /* 0x0000541003057816 */ /* 0x000fe20000000007 */
[----:B------:R2:W4:Y:S01]  /*7c80*/  MUFU.EX2 R84, R4 ;  /* 0x0000000400547308 */ /* 0x0005220000000800 */
[----:B------:R-:W-:Y:S01]  /*7c90*/  LOP3.LUT R3, R15, 0xffff, RZ, 0xc0, !PT ;  /* 0x0000ffff0f037812 */ /* 0x000fe200078ec0ff */
[----:B------:R-:W-:-:S02]  /*7ca0*/  FFMA.FTZ R7, R177, UR20, -R0 ;  /* 0x00000014b1077c23 */ /* 0x000fc40008010800 */
[--C-:B------:R-:W-:Y:S02]  /*7cb0*/  HSET2.LE.AND R5, R5, R2.reuse, PT ;  /* 0x0000000205057233 */ /* 0x100fe40003803000 */
[----:B------:R-:W-:Y:S02]  /*7cc0*/  SHF.R.U32.HI R8, RZ, 0x8, R3 ;  /* 0x00000008ff087819 */ /* 0x000fe40000011603 */
[----:B------:R-:W-:Y:S01]  /*7cd0*/  HSET2.LE.AND R3, R6, R2, PT ;  /* 0x0000000206037233 */ /* 0x000fe20003803000 */
[----:B------:R1:W-:Y:S01]  /*7ce0*/  MUFU.EX2 R79, R7 ;  /* 0x00000007004f7308 */ /* 0x0003e20000000800 */
[----:B---3--:R-:W-:Y:S02]  /*7cf0*/  F2FP.F16.F32.PACK_AB R6, R96, R97 ;  /* 0x000000616006723e */ /* 0x008fe400000000ff */
[----:B------:R-:W-:Y:S01]  /*7d00*/  PRMT R12, R9, 0x5410, R8 ;  /* 0x00005410090c7816 */ /* 0x000fe20000000008 */
[----:B------:R-:W-:Y:S01]  /*7d10*/  FFMA.FTZ R9, R189, UR20, -R21 ;  /* 0x00000014bd097c23 */ /* 0x000fe20008010815 */
[----:B------:R-:W-:-:S02]  /*7d20*/  LOP3.LUT R5, R5, R6, RZ, 0xc0, !PT ;  /* 0x0000000605057212 */ /* 0x000fc400078ec0ff */
[----:B------:R-:W-:Y:S01]  /*7d30*/  F2FP.F16.F32.PACK_AB R6, R98, R99 ;  /* 0x000000636206723e */ /* 0x000fe200000000ff */
[----:B--2---:R-:W-:Y:S01]  /*7d40*/  FFMA.FTZ R4, R171, UR20, -R0 ;  /* 0x00000014ab047c23 */ /* 0x004fe20008010800 */
[----:B----4-:R-:W-:Y:S01]  /*7d50*/  F2FP.F16.F32.PACK_AB R8, R84, R85 ;  /* 0x000000555408723e */ /* 0x010fe200000000ff */
[----:B------:R-:W-:Y:S01]  /*7d60*/  MUFU.EX2 R78, R9 ;  /* 0x00000009004e7308 */ /* 0x000fe20000000800 */
[----:B-1----:R-:W-:-:S07]  /*7d70*/  HSET2.LE.AND R7, R13, R2, PT ;  /* 0x000000020d077233 */ /* 0x002fce0003803000 */
[----:B------:R1:W-:Y:S01]  /*7d80*/  MUFU.EX2 R80, R4 ;  /* 0x0000000400507308 */ /* 0x0003e20000000800 */
[----:B------:R-:W-:Y:S02]  /*7d90*/  F2FP.F16.F32.PACK_AB R13, R107, R108 ;  /* 0x0000006c6b0d723e */ /* 0x000fe400000000ff */
[----:B------:R-:W-:Y:S02]  /*7da0*/  LOP3.LUT R7, R7, R8, RZ, 0xc0, !PT ;  /* 0x0000000807077212 */ /* 0x000fe400078ec0ff */
[----:B------:R-:W-:Y:S02]  /*7db0*/  F2FP.F16.F32.PACK_AB R8, R117, R118 ;  /* 0x000000767508723e */ /* 0x000fe400000000ff */
[----:B-1----:R-:W-:-:S04]  /*7dc0*/  F2FP.F16.F32.PACK_AB R4, R100, R101 ;  /* 0x000000656404723e */ /* 0x002fc800000000ff */
[----:B------:R-:W-:Y:S02]  /*7dd0*/  LOP3.LUT R4, R3, R4, RZ, 0xc0, !PT ;  /* 0x0000000403047212 */ /* 0x000fe400078ec0ff */
[----:B------:R-:W-:Y:S02]  /*7de0*/  HSET2.LE.AND R3, R10, R2, PT ;  /* 0x000000020a037233 */ /* 0x000fe40003803000 */
[----:B------:R-:W-:-:S03]  /*7df0*/  SHF.R.U32.HI R10, RZ, 0x18, R15 ;  /* 0x00000018ff0a7819 */ /* 0x000fc6000001160f */
[----:B------:R-:W-:Y:S02]  /*7e00*/  LOP3.LUT R6, R3, R6, RZ, 0xc0, !PT ;  /* 0x0000000603067212 */ /* 0x000fe400078ec0ff */
[----:B------:R-:W-:-:S04]  /*7e10*/  SHF.R.U32.HI R3, RZ, 0x10, R15 ;  /* 0x00000010ff037819 */ /* 0x000fc8000001160f */
[----:B------:R-:W-:Y:S01]  /*7e20*/  LOP3.LUT R9, R3, 0xff, RZ, 0xc0, !PT ;  /* 0x000000ff03097812 */ /* 0x000fe200078ec0ff */
[C---:B------:R-:W-:Y:S01]  /*7e30*/  HMMA.16816.F32 R168, R4.reuse, R28, R88 ;  /* 0x0000001c04a8723c */ /* 0x040fe20000001858 */
[--C-:B------:R-:W-:Y:S02]  /*7e40*/  HSET2.LE.AND R3, R37, R2.reuse, PT ;  /* 0x0000000225037233 */ /* 0x100fe40003803000 */
[----:B------:R-:W-:Y:S02]  /*7e50*/  PRMT R10, R9, 0x5410, R10 ;  /* 0x00005410090a7816 */ /* 0x000fe4000000000a */
[--C-:B------:R-:W-:Y:S01]  /*7e60*/  HSET2.LE.AND R9, R12, R2.reuse, PT ;  /* 0x000000020c097233 */ /* 0x100fe20003803000 */
[----:B------:R-:W-:Y:S01]  /*7e70*/  HMMA.16816.F32 R164, R4, R30, R164 ;  /* 0x0000001e04a4723c */ /* 0x000fe200000018a4 */
[----:B------:R-:W-:Y:S01]  /*7e80*/  LOP3.LUT R14, R3, R8, RZ, 0xc0, !PT ;  /* 0x00000008030e7212 */ /* 0x000fe200078ec0ff */
[----:B------:R-:W-:Y:S01]  /*7e90*/  FFMA.FTZ R8, R178, UR20, -R21 ;  /* 0x00000014b2087c23 */ /* 0x000fe20008010815 */
[----:B------:R-:W-:-:S02]  /*7ea0*/  HSET2.LE.AND R3, R38, R2, PT ;  /* 0x0000000226037233 */ /* 0x000fc40003803000 */
[----:B------:R-:W-:Y:S01]  /*7eb0*/  HSET2.LE.AND R11, R10, R2, PT ;  /* 0x000000020a0b7233 */ /* 0x000fe20003803000 */
[----:B------:R1:W-:Y:S01]  /*7ec0*/  MUFU.EX2 R76, R8 ;  /* 0x00000008004c7308 */ /* 0x0003e20000000800 */
[C---:B------:R-:W-:Y:S01]  /*7ed0*/  HMMA.16816.F32 R156, R4.reuse, R32, R72 ;  /* 0x00000020049c723c */ /* 0x040fe20000001848 */
[----:B------:R-:W-:Y:S02]  /*7ee0*/  F2FP.F16.F32.PACK_AB R10, R119, R120 ;  /* 0x00000078770a723e */ /* 0x000fe400000000ff */
[----:B------:R-:W-:Y:S01]  /*7ef0*/  LOP3.LUT R13, R11, R13, RZ, 0xc0, !PT ;  /* 0x0000000d0b0d7212 */ /* 0x000fe200078ec0ff */
[----:B------:R-:W-:Y:S01]  /*7f00*/  FFMA.FTZ R11, R231, UR20, -R21 ;  /* 0x00000014e70b7c23 */ /* 0x000fe20008010815 */
[----:B------:R-:W-:Y:S01]  /*7f10*/  LOP3.LUT R12, R9, R10, RZ, 0xc0, !PT ;  /* 0x0000000a090c7212 */ /* 0x000fe200078ec0ff */
[----:B------:R-:W-:Y:S01]  /*7f20*/  HMMA.16816.F32 R48, R4, R34, R68 ;  /* 0x000000220430723c */ /* 0x000fe20000001844 */
[----:B------:R2:W-:Y:S01]  /*7f30*/  MUFU.EX2 R72, R16 ;  /* 0x0000001000487308 */ /* 0x0005e20000000800 */
[----:B------:R-:W-:-:S02]  /*7f40*/  SHF.R.U32.HI R10, RZ, 0x18, R22 ;  /* 0x00000018ff0a7819 */ /* 0x000fc40000011616 */
[----:B------:R-:W-:-:S03]  /*7f50*/  LOP3.LUT R9, R36, 0xff, RZ, 0xc0, !PT ;  /* 0x000000ff24097812 */ /* 0x000fc600078ec0ff */
[----:B------:R-:W-:Y:S01]  /*7f60*/  SHF.R.U32.HI R5, RZ, 0x8, R59 ;  /* 0x00000008ff057819 */ /* 0x000fe2000001163b */
[----:B------:R-:W-:Y:S01]  /*7f70*/  FFMA.FTZ R6, R194, UR20, -R20 ;  /* 0x00000014c2067c23 */ /* 0x000fe20008010814 */
[----:B------:R-:W-:Y:S02]  /*7f80*/  LOP3.LUT R7, R57, 0xff, RZ, 0xc0, !PT ;  /* 0x000000ff39077812 */ /* 0x000fe400078ec0ff */
[----:B-1----:R-:W-:Y:S01]  /*7f90*/  F2FP.F16.F32.PACK_AB R8, R104, R106 ;  /* 0x0000006a6808723e */ /* 0x002fe200000000ff */
[----:B------:R1:W-:Y:S01]  /*7fa0*/  MUFU.EX2 R68, R6 ;  /* 0x0000000600447308 */ /* 0x0003e20000000800 */
[----:B------:R-:W-:Y:S02]  /*7fb0*/  PRMT R19, R63, 0x5410, R5 ;  /* 0x000054103f137816 */ /* 0x000fe40000000005 */
[----:B------:R-:W-:Y:S02]  /*7fc0*/  LOP3.LUT R15, R3, R8, RZ, 0xc0, !PT ;  /* 0x00000008030f7212 */ /* 0x000fe400078ec0ff */
[----:B------:R-:W-:Y:S01]  /*7fd0*/  LOP3.LUT R4, R61, 0xff, RZ, 0xc0, !PT ;  /* 0x000000ff3d047812 */ /* 0x000fe200078ec0ff */
[----:B--2---:R-:W-:Y:S01]  /*7fe0*/  FFMA.FTZ R16, R230, UR20, -R21 ;  /* 0x00000014e6107c23 */ /* 0x004fe20008010815 */
[----:B------:R-:W-:Y:S01]  /*7ff0*/  SHF.R.U32.HI R3, RZ, 0x8, R56 ;  /* 0x00000008ff037819 */ /* 0x000fe20000011638 */
[----:B------:R-:W-:Y:S01]  /*8000*/  MUFU.EX2 R57, R11 ;  /* 0x0000000b00397308 */ /* 0x000fe20000000800 */
[----:B------:R-:W-:Y:S01]  /*8010*/  LOP3.LUT R5, R36, 0xffff, RZ, 0xc0, !PT ;  /* 0x0000ffff24057812 */ /* 0x000fe200078ec0ff */
[----:B------:R-:W-:Y:S01]  /*8020*/  HMMA.16816.F32 R160, R12, R28, R160 ;  /* 0x0000001c0ca0723c */ /* 0x000fe200000018a0 */
[----:B------:R-:W-:-:S02]  /*8030*/  PRMT R39, R7, 0x5410, R58 ;  /* 0x0000541007277816 */ /* 0x000fc4000000003a */
[----:B------:R-:W-:Y:S01]  /*8040*/  PRMT R17, R4, 0x5410, R62 ;  /* 0x0000541004117816 */ /* 0x000fe2000000003e */
[--C-:B------:R-:W-:Y:S01]  /*8050*/  FFMA.FTZ R4, R190, UR20, -R20.reuse ;  /* 0x00000014be047c23 */ /* 0x100fe20008010814 */
[----:B------:R-:W-:Y:S01]  /*8060*/  PRMT R37, R60, 0x5410, R3 ;  /* 0x000054103c257816 */ /* 0x000fe20000000003 */
[--C-:B------:R-:W-:Y:S01]  /*8070*/  FFMA.FTZ R3, R193, UR20, -R20.reuse ;  /* 0x00000014c1037c23 */ /* 0x100fe20008010814 */
[----:B------:R-:W-:Y:S01]  /*8080*/  SHF.R.U32.HI R7, RZ, 0x8, R5 ;  /* 0x00000008ff077819 */ /* 0x000fe20000011605 */
[----:B------:R-:W-:Y:S01]  /*8090*/  FFMA.FTZ R5, R191, UR20, -R20 ;  /* 0x00000014bf057c23 */ /* 0x000fe20008010814 */
[----:B------:R-:W-:Y:S01]  /*80a0*/  MUFU.EX2 R61, R4 ;  /* 0x00000004003d7308 */ /* 0x000fe20000000800 */
[----:B------:R-:W-:Y:S01]  /*80b0*/  HMMA.16816.F32 R40, R12, R30, R40 ;  /* 0x0000001e0c28723c */ /* 0x000fe20000001828 */
[----:B-1----:R-:W-:Y:S01]  /*80c0*/  SHF.R.U32.HI R6, RZ, 0x10, R22 ;  /* 0x00000010ff067819 */ /* 0x002fe20000011616 */
[----:B------:R-:W1:Y:S01]  /*80d0*/  LDSM.16.MT88.4 R28, [R210+0x5800] ;  /* 0x00580000d21c783b */ /* 0x000e620000004200 */
[----:B------:R-:W-:-:S02]  /*80e0*/  LOP3.LUT R8, R22, 0xff, RZ, 0xc0, !PT ;  /* 0x000000ff16087812 */ /* 0x000fc400078ec0ff */
[----:B------:R-:W-:Y:S01]  /*80f0*/  PRMT R38, R9, 0x5410, R7 ;  /* 0x0000541009267816 */ /* 0x000fe20000000007 */
[C---:B------:R-:W-:Y:S01]  /*8100*/  HMMA.16816.F32 R44, R12.reuse, R32, R44 ;  /* 0x000000200c2c723c */ /* 0x040fe2000000182c */
[----:B------:R2:W3:Y:S01]  /*8110*/  MUFU.EX2 R60, R3 ;  /* 0x00000003003c7308 */ /* 0x0004e20000000800 */
[----:B------:R-:W-:Y:S02]  /*8120*/  HSET2.LE.AND R7, R17, R2, PT ;  /* 0x0000000211077233 */ /* 0x000fe40003803000 */
[----:B------:R-:W-:Y:S02]  /*8130*/  SHF.R.U32.HI R17, RZ, 0x18, R36 ;  /* 0x00000018ff117819 */ /* 0x000fe40000011624 */
[----:B------:R-:W-:Y:S03]  /*8140*/  HMMA.16816.F32 R32, R12, R34, R52 ;  /* 0x000000220c20723c */ /* 0x000fe60000001834 */
[----:B------:R4:W1:Y:S04]  /*8150*/  MUFU.EX2 R59, R5 ;  /* 0x00000005003b7308 */ /* 0x0008680000000800 */
[----:B------:R-:W-:Y:S01]  /*8160*/  F2FP.F16.F32.PACK_AB R12, R115, R116 ;  /* 0x00000074730c723e */ /* 0x000fe200000000ff */
[----:B------:R-:W-:Y:S01]  /*8170*/  FFMA.FTZ R15, R233, UR20, -R20 ;  /* 0x00000014e90f7c23 */ /* 0x000fe20008010814 */
[----:B------:R-:W-:-:S02]  /*8180*/  SHF.R.U32.HI R13, RZ, 0x10, R36 ;  /* 0x00000010ff0d7819 */ /* 0x000fc40000011624 */
[----:B------:R-:W-:Y:S01]  /*8190*/  MUFU.EX2 R56, R16 ;  /* 0x0000001000387308 */ /* 0x000fe20000000800 */
[----:B--2---:R-:W-:Y:S02]  /*81a0*/  LOP3.LUT R3, R22, 0xffff, RZ, 0xc0, !PT ;  /* 0x0000ffff16037812 */ /* 0x004fe400078ec0ff */
[----:B---3--:R-:W-:Y:S02]  /*81b0*/  F2FP.F16.F32.PACK_AB R11, R60, R68 ;  /* 0x000000443c0b723e */ /* 0x008fe400000000ff */
[----:B------:R-:W-:Y:S02]  /*81c0*/  SHF.R.U32.HI R4, RZ, 0x8, R3 ;  /* 0x00000008ff047819 */ /* 0x000fe40000011603 */
[----:B------:R-:W-:Y:S01]  /*81d0*/  LOP3.LUT R3, R6, 0xff, RZ, 0xc0, !PT ;  /* 0x000000ff06037812 */ /* 0x000fe200078ec0ff */
[----:B------:R-:W2:Y:S01]  /*81e0*/  MUFU.EX2 R55, R18 ;  /* 0x0000001200377308 */ /* 0x000ea20000000800 */
[----:B------:R-:W-:Y:S01]  /*81f0*/  PRMT R8, R8, 0x5410, R4 ;  /* 0x0000541008087816 */ /* 0x000fe20000000004 */
[----:B----4-:R-:W-:Y:S01]  /*8200*/  FFMA.FTZ R5, R232, UR20, -R21 ;  /* 0x00000014e8057c23 */ /* 0x010fe20008010815 */
[----:B------:R-:W-:-:S02]  /*8210*/  PRMT R6, R3, 0x5410, R10 ;  /* 0x0000541003067816 */ /* 0x000fc4000000000a */
[--C-:B------:R-:W-:Y:S02]  /*8220*/  HSET2.LE.AND R3, R65, R2.reuse, PT ;  /* 0x0000000241037233 */ /* 0x100fe40003803000 */
[----:B------:R-:W-:Y:S01]  /*8230*/  F2FP.F16.F32.PACK_AB R4, R113, R114 ;  /* 0x000000727104723e */ /* 0x000fe200000000ff */
[----:B------:R3:W-:Y:S01]  /*8240*/  MUFU.EX2 R58, R5 ;  /* 0x00000005003a7308 */ /* 0x0007e20000000800 */
[--C-:B------:R-:W-:Y:S02]  /*8250*/  HSET2.LE.AND R9, R6, R2.reuse, PT ;  /* 0x0000000206097233 */ /* 0x100fe40003803000 */
[----:B------:R-:W-:Y:S02]  /*8260*/  LOP3.LUT R10, R3, R4, RZ, 0xc0, !PT ;  /* 0x00000004030a7212 */ /* 0x000fe400078ec0ff */
[----:B------:R-:W-:Y:S02]  /*8270*/  HSET2.LE.AND R3, R19, R2, PT ;  /* 0x0000000213037233 */ /* 0x000fe40003803000 */
[----:B-1----:R-:W-:Y:S01]  /*8280*/  F2FP.F16.F32.PACK_AB R4, R59, R61 ;  /* 0x0000003d3b04723e */ /* 0x002fe200000000ff */
[----:B------:R-:W-:Y:S01]  /*8290*/  MUFU.EX2 R53, R15 ;  /* 0x0000000f00357308 */ /* 0x000fe20000000800 */
[----:B------:R-:W-:-:S02]  /*82a0*/  F2FP.F16.F32.PACK_AB R6, R72, R76 ;  /* 0x0000004c4806723e */ /* 0x000fc400000000ff */
[----:B------:R-:W-:Y:S02]  /*82b0*/  LOP3.LUT R7, R7, R4, RZ, 0xc0, !PT ;  /* 0x0000000407077212 */ /* 0x000fe400078ec0ff */
[----:B------:R-:W-:Y:S02]  /*82c0*/  LOP3.LUT R6, R3, R6, RZ, 0xc0, !PT ;  /* 0x0000000603067212 */ /* 0x000fe400078ec0ff */
[--C-:B------:R-:W-:Y:S02]  /*82d0*/  HSET2.LE.AND R3, R67, R2.reuse, PT ;  /* 0x0000000243037233 */ /* 0x100fe40003803000 */
[----:B---3--:R-:W-:Y:S02]  /*82e0*/  HSET2.LE.AND R5, R8, R2, PT ;  /* 0x0000000208057233 */ /* 0x008fe40003803000 */
[----:B------:R-:W-:Y:S02]  /*82f0*/  F2FP.F16.F32.PACK_AB R8, R77, R78 ;  /* 0x0000004e4d08723e */ /* 0x000fe400000000ff */
[----:B------:R-:W-:-:S02]  /*8300*/  LOP3.LUT R14, R13, 0xff, RZ, 0xc0, !PT ;  /* 0x000000ff0d0e7812 */ /* 0x000fc400078ec0ff */
[----:B------:R-:W-:Y:S02]  /*8310*/  LOP3.LUT R4, R5, R8, RZ, 0xc0, !PT ;  /* 0x0000000805047212 */ /* 0x000fe400078ec0ff */
[----:B------:R-:W-:Y:S02]  /*8320*/  LOP3.LUT R5, R9, R11, RZ, 0xc0, !PT ;  /* 0x0000000b09057212 */ /* 0x000fe400078ec0ff */
[----:B------:R-:W-:Y:S02]  /*8330*/  F2FP.F16.F32.PACK_AB R11, R80, R102 ;  /* 0x00000066500b723e */ /* 0x000fe400000000ff */
[--C-:B------:R-:W-:Y:S02]  /*8340*/  HSET2.LE.AND R8, R64, R2.reuse, PT ;  /* 0x0000000240087233 */ /* 0x100fe40003803000 */
[----:B------:R-:W-:Y:S01]  /*8350*/  LOP3.LUT R11, R3, R11, RZ, 0xc0, !PT ;  /* 0x0000000b030b7212 */ /* 0x000fe200078ec0ff */
[----:B------:R-:W-:Y:S01]  /*8360*/  HMMA.16816.F32 R168, R4, R24, R168 ;  /* 0x0000001804a8723c */ /* 0x000fe200000018a8 */
[----:B------:R-:W-:-:S02]  /*8370*/  HSET2.LE.AND R3, R66, R2, PT ;  /* 0x0000000242037233 */ /* 0x000fc40003803000 */
[----:B------:R-:W-:Y:S02]  /*8380*/  F2FP.F16.F32.PACK_AB R9, R103, R105 ;  /* 0x000000696709723e */ /* 0x000fe400000000ff */
[----:B------:R-:W-:Y:S01]  /*8390*/  LOP3.LUT R8, R8, R12, RZ, 0xc0, !PT ;  /* 0x0000000c08087212 */ /* 0x000fe200078ec0ff */
[C---:B------:R-:W-:Y:S01]  /*83a0*/  HMMA.16816.F32 R164, R4.reuse, R26, R164 ;  /* 0x0000001a04a4723c */ /* 0x040fe200000018a4 */
[----:B------:R-:W-:Y:S01]  /*83b0*/  LOP3.LUT R9, R3, R9, RZ, 0xc0, !PT ;  /* 0x0000000903097212 */ /* 0x000fe200078ec0ff */
[----:B------:R-:W-:Y:S01]  /*83c0*/  FFMA.FTZ R3, R235, UR20, -R20 ;  /* 0x00000014eb037c23 */ /* 0x000fe20008010814 */
[C---:B------:R-:W-:Y:S02]  /*83d0*/  LOP3.LUT R12, R23.reuse, 0xffff, RZ, 0xc0, !PT ;  /* 0x0000ffff170c7812 */ /* 0x040fe400078ec0ff */
[----:B------:R-:W-:Y:S01]  /*83e0*/  LOP3.LUT R16, R23, 0xff, RZ, 0xc0, !PT ;  /* 0x000000ff17107812 */ /* 0x000fe200078ec0ff */
[----:B------:R1:W-:Y:S01]  /*83f0*/  MUFU.EX2 R54, R3 ;  /* 0x0000000300367308 */ /* 0x0003e20000000800 */
[----:B------:R-:W-:Y:S01]  /*8400*/  SHF.R.U32.HI R13, RZ, 0x8, R12 ;  /* 0x00000008ff0d7819 */ /* 0x000fe2000001160c */
[----:B------:R-:W-:Y:S01]  /*8410*/  HMMA.16816.F32 R156, R4, R28, R156 ;  /* 0x0000001c049c723c */ /* 0x000fe2000000189c */
[----:B------:R-:W-:-:S02]  /*8420*/  SHF.R.U32.HI R18, RZ, 0x18, R23 ;  /* 0x00000018ff127819 */ /* 0x000fc40000011617 */
[----:B------:R-:W-:-:S03]  /*8430*/  PRMT R17, R14, 0x5410, R17 ;  /* 0x000054100e117816 */ /* 0x000fc60000000011 */
[----:B------:R-:W-:Y:S06]  /*8440*/  HMMA.16816.F32 R48, R4, R30, R48 ;  /* 0x0000001e0430723c */ /* 0x000fec0000001830 */
[C---:B------:R-:W-:Y:S01]  /*8450*/  HMMA.16816.F32 R160, R8.reuse, R24, R160 ;  /* 0x0000001808a0723c */ /* 0x040fe200000018a0 */
[----:B------:R-:W-:Y:S01]  /*8460*/  PRMT R7, R16, 0x5410, R13 ;  /* 0x0000541010077816 */ /* 0x000fe2000000000d */
[--C-:B------:R-:W-:Y:S01]  /*8470*/  FFMA.FTZ R16, R239, UR20, -R0.reuse ;  /* 0x00000014ef107c23 */ /* 0x100fe20008010800 */
[----:B-1----:R-:W-:Y:S01]  /*8480*/  SHF.R.U32.HI R3, RZ, 0x10, R23 ;  /* 0x00000010ff037819 */ /* 0x002fe20000011617 */
[--C-:B------:R-:W-:Y:S01]  /*8490*/  FFMA.FTZ R4, R237, UR20, -R0.reuse ;  /* 0x00000014ed047c23 */ /* 0x100fe20008010800 */
[----:B------:R-:W-:Y:S01]  /*84a0*/  FFMA.FTZ R5, R236, UR20, -R0 ;  /* 0x00000014ec057c23 */ /* 0x000fe20008010800 */
[--C-:B------:R-:W-:Y:S01]  /*84b0*/  FFMA.FTZ R0, R238, UR20, -R20.reuse ;  /* 0x00000014ee007c23 */ /* 0x100fe20008010814 */
[----:B------:R-:W-:Y:S01]  /*84c0*/  LOP3.LUT R12, R3, 0xff, RZ, 0xc0, !PT ;  /* 0x000000ff030c7812 */ /* 0x000fe200078ec0ff */
[----:B------:R-:W-:Y:S01]  /*84d0*/  FFMA.FTZ R3, R234, UR20, -R20 ;  /* 0x00000014ea037c23 */ /* 0x000fe20008010814 */
[----:B------:R-:W-:Y:S01]  /*84e0*/  FADD.FTZ R25, R217, R218 ;  /* 0x000000dad9197221 */ /* 0x000fe20000010000 */
[----:B------:R1:W-:Y:S01]  /*84f0*/  MUFU.EX2 R36, R0 ;  /* 0x0000000000247308 */ /* 0x0003e20000000800 */
[----:B------:R-:W-:Y:S01]  /*8500*/  PRMT R6, R12, 0x5410, R18 ;  /* 0x000054100c067816 */ /* 0x000fe20000000012 */
[----:B------:R-:W-:Y:S01]  /*8510*/  FADD.FTZ R12, R227, R87 ;  /* 0x00000057e30c7221 */ /* 0x000fe20000010000 */
[C---:B------:R-:W-:Y:S01]  /*8520*/  HMMA.16816.F32 R40, R8.reuse, R26, R40 ;  /* 0x0000001a0828723c */ /* 0x040fe20000001828 */
[----:B------:R-:W-:Y:S01]  /*8530*/  FADD.FTZ R24, R213, R214 ;  /* 0x000000d6d5187221 */ /* 0x000fe20000010000 */
[--C-:B------:R-:W-:Y:S01]  /*8540*/  HSET2.LE.AND R13, R95, R2.reuse, PT ;  /* 0x000000025f0d7233 */ /* 0x100fe20003803000 */
[----:B------:R-:W3:Y:S02]  /*8550*/  LDSM.16.MT88.4 R20, [R210+0x5c00] ;  /* 0x005c0000d214783b */ /* 0x000ee40000004200 */
[----:B------:R2:W4:Y:S01]  /*8560*/  MUFU.EX2 R52, R3 ;  /* 0x0000000300347308 */ /* 0x0005220000000800 */
[----:B------:R-:W-:Y:S01]  /*8570*/  IMAD.MOV.U32 R87, RZ, RZ, R187 ;  /* 0x000000ffff577224 */ /* 0x000fe200078e00bb */
[--C-:B------:R-:W-:Y:S01]  /*8580*/  HSET2.LE.AND R14, R94, R2.reuse, PT ;  /* 0x000000025e0e7233 */ /* 0x100fe20003803000 */
[----:B------:R-:W-:Y:S01]  /*8590*/  IMAD.MOV.U32 R227, RZ, RZ, R229 ;  /* 0x000000ffffe37224 */ /* 0x000fe200078e00e5 */
[--C-:B------:R-:W-:Y:S01]  /*85a0*/  HSET2.LE.AND R15, R38, R2.reuse, PT ;  /* 0x00000002260f7233 */ /* 0x100fe20003803000 */
[----:B------:R-:W-:Y:S01]  /*85b0*/  IMAD.MOV.U32 R187, RZ, RZ, R226 ;  /* 0x000000ffffbb7224 */ /* 0x000fe200078e00e2 */
[C---:B------:R-:W-:Y:S01]  /*85c0*/  HMMA.16816.F32 R44, R8.reuse, R28, R44 ;  /* 0x0000001c082c723c */ /* 0x040fe2000000182c */
[----:B------:R-:W-:Y:S01]  /*85d0*/  IMAD.MOV.U32 R229, RZ, RZ, R225 ;  /* 0x000000ffffe57224 */ /* 0x000fe200078e00e1 */
[----:B------:R-:W-:Y:S01]  /*85e0*/  MUFU.EX2 R16, R16 ;  /* 0x0000001000107308 */ /* 0x000fe20000000800 */
[----:B------:R-:W-:Y:S01]  /*85f0*/  IMAD.MOV.U32 R226, RZ, RZ, R154 ;  /* 0x000000ffffe27224 */ /* 0x000fe200078e009a */
[----:B-1----:R-:W-:Y:S01]  /*8600*/  HSET2.LE.AND R0, R37, R2, PT ;  /* 0x0000000225007233 */ /* 0x002fe20003803000 */
[----:B------:R-:W-:Y:S01]  /*8610*/  IMAD.MOV.U32 R154, RZ, RZ, R215 ;  /* 0x000000ffff9a7224 */ /* 0x000fe200078e00d7 */
[----:B------:R-:W-:Y:S01]  /*8620*/  HMMA.16816.F32 R32, R8, R30, R32 ;  /* 0x0000001e0820723c */ /* 0x000fe20000001820 */
[----:B------:R-:W-:Y:S01]  /*8630*/  IMAD.MOV.U32 R176, RZ, RZ, R229 ;  /* 0x000000ffffb07224 */ /* 0x000fe200078e00e5 */
[----:B------:R1:W5:Y:S01]  /*8640*/  LDL.LU R218, [R1+0x9c] ;  /* 0x00009c0001da7983 */ /* 0x0003620000300800 */
[----:B--2---:R-:W-:Y:S01]  /*8650*/  F2FP.F16.F32.PACK_AB R3, R55, R56 ;  /* 0x000000383703723e */ /* 0x004fe200000000ff */
[----:B------:R-:W-:-:S02]  /*8660*/  IMAD.MOV.U32 R229, RZ, RZ, R154 ;  /* 0x000000ffffe57224 */ /* 0x000fc400078e009a */
[----:B------:R-:W-:Y:S01]  /*8670*/  FADD.FTZ R19, R227, R87 ;  /* 0x00000057e3137221 */ /* 0x000fe20000010000 */
[----:B------:R-:W-:Y:S01]  /*8680*/  IMAD.MOV.U32 R225, RZ, RZ, R152 ;  /* 0x000000ffffe17224 */ /* 0x000fe200078e0098 */
[----:B------:R-:W-:Y:S01]  /*8690*/  LOP3.LUT R154, R0, R3, RZ, 0xc0, !PT ;  /* 0x00000003009a7212 */ /* 0x000fe200078ec0ff */
[----:B------:R-:W-:Y:S01]  /*86a0*/  IMAD.MOV.U32 R192, RZ, RZ, R187 ;  /* 0x000000ffffc07224 */ /* 0x000fe200078e00bb */
[----:B------:R-:W-:Y:S01]  /*86b0*/  HSET2.LE.AND R0, R39, R2, PT ;  /* 0x0000000227007233 */ /* 0x000fe20003803000 */
[----:B------:R-:W-:Y:S01]  /*86c0*/  IMAD.MOV.U32 R152, RZ, RZ, R216 ;  /* 0x000000ffff987224 */ /* 0x000fe200078e00d8 */
[----:B----4-:R-:W-:Y:S01]  /*86d0*/  F2FP.F16.F32.PACK_AB R3, R36, R52 ;  /* 0x000000342403723e */ /* 0x010fe200000000ff */
[----:B------:R-:W-:Y:S01]  /*86e0*/  IMAD.MOV.U32 R86, RZ, RZ, R225 ;  /* 0x000000ffff567224 */ /* 0x000fe200078e00e1 */
[----:B------:R2:W-:Y:S01]  /*86f0*/  MUFU.EX2 R27, R4 ;  /* 0x00000004001b7308 */ /* 0x0005e20000000800 */
[----:B------:R-:W-:Y:S01]  /*8700*/  IMAD.MOV.U32 R225, RZ, RZ, R155 ;  /* 0x000000ffffe17224 */ /* 0x000fe200078e009b */
[----:B------:R-:W-:Y:S01]  /*8710*/  LOP3.LUT R155, R0, R3, RZ, 0xc0, !PT ;  /* 0x00000003009b7212 */ /* 0x000fe200078ec0ff */
[----:B------:R-:W-:-:S02]  /*8720*/  IMAD.MOV.U32 R87, RZ, RZ, R226 ;  /* 0x000000ffff577224 */ /* 0x000fc400078e00e2 */
[----:B------:R-:W-:Y:S01]  /*8730*/  FADD.FTZ R0, R176, R25 ;  /* 0x00000019b0007221 */ /* 0x000fe20000010000 */
[----:B------:R-:W-:Y:S02]  /*8740*/  IMAD.MOV.U32 R227, RZ, RZ, R152 ;  /* 0x000000ffffe37224 */ /* 0x000fe400078e0098 */
[----:B------:R-:W-:Y:S01]  /*8750*/  FADD.FTZ R18, R212, R12 ;  /* 0x0000000cd4127221 */ /* 0x000fe20000010000 */
[----:B------:R-:W-:Y:S01]  /*8760*/  IMAD.MOV.U32 R176, RZ, RZ, R192 ;  /* 0x000000ffffb07224 */ /* 0x000fe200078e00c0 */
[----:B------:R4:W1:Y:S01]  /*8770*/  MUFU.EX2 R26, R5 ;  /* 0x00000005001a7308 */ /* 0x0008620000000800 */
[----:B------:R-:W-:Y:S01]  /*8780*/  IMAD.MOV.U32 R187, RZ, RZ, R153 ;  /* 0x000000ffffbb7224 */ /* 0x000fe200078e0099 */
[----:B------:R-:W-:Y:S01]  /*8790*/  HSET2.LE.AND R6, R6, R2, PT ;  /* 0x0000000206067233 */ /* 0x000fe20003803000 */
[----:B------:R-:W-:Y:S01]  /*87a0*/  IMAD.MOV.U32 R192, RZ, RZ, R86 ;  /* 0x000000ffffc07224 */ /* 0x000fe200078e0056 */
[----:B------:R1:W5:Y:S01]  /*87b0*/  LDL.LU R217, [R1+0x98] ;  /* 0x0000980001d97983 */ /* 0x0003620000300800 */
[----:B------:R-:W-:-:S02]  /*87c0*/  IMAD.MOV.U32 R86, RZ, RZ, R87 ;  /* 0x000000ffff567224 */ /* 0x000fc400078e0057 */
[----:B------:R-:W-:Y:S01]  /*87d0*/  IMAD.MOV.U32 R226, RZ, RZ, R206 ;  /* 0x000000ffffe27224 */ /* 0x000fe200078e00ce */
[--C-:B--2---:R-:W-:Y:S01]  /*87e0*/  HSET2.LE.AND R4, R7, R2.reuse, PT ;  /* 0x0000000207047233 */ /* 0x104fe20003803000 */
[----:B------:R-:W-:Y:S02]  /*87f0*/  IMAD.MOV.U32 R87, RZ, RZ, R227 ;  /* 0x000000ffff577224 */ /* 0x000fe400078e00e3 */
[----:B------:R-:W-:Y:S01]  /*8800*/  FADD.FTZ R3, R176, R19 ;  /* 0x00000013b0037221 */ /* 0x000fe20000010000 */
[----:B------:R-:W-:Y:S01]  /*8810*/  IMAD.MOV.U32 R227, RZ, RZ, R229 ;  /* 0x000000ffffe37224 */ /* 0x000fe200078e00e5 */
[----:B----4-:R-:W-:Y:S01]  /*8820*/  F2FP.F16.F32.PACK_AB R5, R57, R58 ;  /* 0x0000003a3905723e */ /* 0x010fe200000000ff */
[----:B------:R-:W-:Y:S01]  /*8830*/  IMAD.MOV.U32 R229, RZ, RZ, R187 ;  /* 0x000000ffffe57224 */ /* 0x000fe200078e00bb */
[----:B------:R-:W-:Y:S01]  /*8840*/  HSET2.LE.AND R12, R17, R2, PT ;  /* 0x00000002110c7233 */ /* 0x000fe20003803000 */
        /* <DEDUP_REMOVED lines=8> */
[----:B------:R-:W-:Y:S01]  /*88d0*/  F2FP.F16.F32.PACK_AB R7, R53, R54 ;  /* 0x000000363507723e */ /* 0x000fe200000000ff */
[----:B------:R-:W-:Y:S02]  /*88e0*/  IMAD.MOV.U32 R185, RZ, RZ, R186 ;  /* 0x000000ffffb97224 */ /* 0x000fe400078e00ba */
[----:B------:R-:W-:Y:S01]  /*88f0*/  FADD.FTZ R2, R92, R18 ;  /* 0x000000125c027221 */ /* 0x000fe20000010000 */
[----:B------:R-:W-:Y:S02]  /*8900*/  IMAD.MOV.U32 R186, RZ, RZ, R224 ;  /* 0x000000ffffba7224 */ /* 0x000fe400078e00e0 */
[----:B------:R-:W-:Y:S01]  /*8910*/  FADD.FTZ R5, R93, R24 ;  /* 0x000000185d057221 */ /* 0x000fe20000010000 */
[----:B------:R-:W-:Y:S01]  /*8920*/  IMAD.MOV.U32 R224, RZ, RZ, R173 ;  /* 0x000000ffffe07224 */ /* 0x000fe200078e00ad */
[----:B------:R2:W5:Y:S01]  /*8930*/  LDL.LU R215, [R1+0x90] ;  /* 0x0000900001d77983 */ /* 0x0005620000300800 */
[----:B------:R-:W-:-:S02]  /*8940*/  IMAD.MOV.U32 R173, RZ, RZ, R174 ;  /* 0x000000ffffad7224 */ /* 0x000fc400078e00ae */
[----:B------:R-:W-:Y:S02]  /*8950*/  IMAD.MOV.U32 R174, RZ, RZ, R222 ;  /* 0x000000ffffae7224 */ /* 0x000fe400078e00de */
[----:B------:R-:W-:Y:S01]  /*8960*/  FADD.FTZ R4, R86, R3 ;  /* 0x0000000356047221 */ /* 0x000fe20000010000 */
[----:B------:R-:W-:Y:S02]  /*8970*/  IMAD.MOV.U32 R222, RZ, RZ, R223 ;  /* 0x000000ffffde7224 */ /* 0x000fe400078e00df */
[----:B------:R-:W-:Y:S01]  /*8980*/  FADD.FTZ R3, R87, R5 ;  /* 0x0000000557037221 */ /* 0x000fe20000010000 */
[----:B------:R-:W-:Y:S01]  /*8990*/  IMAD.MOV.U32 R223, RZ, RZ, R146 ;  /* 0x000000ffffdf7224 */ /* 0x000fe200078e0092 */
[----:B------:R-:W-:Y:S01]  /*89a0*/  LOP3.LUT R153, R6, R7, RZ, 0xc0, !PT ;  /* 0x0000000706997212 */ /* 0x000fe200078ec0ff */
[----:B------:R-:W-:Y:S02]  /*89b0*/  IMAD.MOV.U32 R146, RZ, RZ, R147 ;  /* 0x000000ffff927224 */ /* 0x000fe400078e0093 */
[----:B------:R-:W-:Y:S01]  /*89c0*/  FADD.FTZ R8, R227, R2 ;  /* 0x00000002e3087221 */ /* 0x000fe20000010000 */
[----:B------:R-:W-:-:S02]  /*89d0*/  IMAD.MOV.U32 R147, RZ, RZ, R141 ;  /* 0x000000ffff937224 */ /* 0x000fc400078e008d */
[----:B------:R-:W-:Y:S01]  /*89e0*/  FADD.FTZ R7, R229, R0 ;  /* 0x00000000e5077221 */ /* 0x000fe20000010000 */
[----:B------:R-:W-:Y:S02]  /*89f0*/  IMAD.MOV.U32 R141, RZ, RZ, R142 ;  /* 0x000000ffff8d7224 */ /* 0x000fe400078e008e */
[----:B------:R-:W-:Y:S01]  /*8a00*/  FADD.FTZ R6, R225, R3 ;  /* 0x00000003e1067221 */ /* 0x000fe20000010000 */
[----:B------:R-:W-:Y:S01]  /*8a10*/  IMAD.MOV.U32 R142, RZ, RZ, R144 ;  /* 0x000000ffff8e7224 */ /* 0x000fe200078e0090 */
[----:B------:R-:W-:Y:S01]  /*8a20*/  F2FP.F16.F32.PACK_AB R0, R109, R110 ;  /* 0x0000006e6d00723e */ /* 0x000fe200000000ff */
[----:B------:R-:W-:Y:S01]  /*8a30*/  IMAD.MOV.U32 R227, RZ, RZ, R226 ;  /* 0x000000ffffe37224 */ /* 0x000fe200078e00e2 */
[----:B-1----:R-:W-:Y:S01]  /*8a40*/  F2FP.F16.F32.PACK_AB R2, R26, R27 ;  /* 0x0000001b1a02723e */ /* 0x002fe200000000ff */
[----:B------:R-:W-:Y:S02]  /*8a50*/  IMAD.MOV.U32 R225, RZ, RZ, R185 ;  /* 0x000000ffffe17224 */ /* 0x000fe400078e00b9 */
[----:B------:R-:W-:Y:S01]  /*8a60*/  FADD.FTZ R5, R187, R4 ;  /* 0x00000004bb057221 */ /* 0x000fe20000010000 */
[----:B------:R-:W-:Y:S01]  /*8a70*/  IMAD.MOV.U32 R229, RZ, RZ, R175 ;  /* 0x000000ffffe57224 */ /* 0x000fe200078e00af */
[----:B------:R-:W-:Y:S01]  /*8a80*/  F2FP.F16.F32.PACK_AB R4, R16, R79 ;  /* 0x0000004f1004723e */ /* 0x000fe200000000ff */
[----:B------:R-:W-:Y:S01]  /*8a90*/  IMAD.MOV.U32 R185, RZ, RZ, R174 ;  /* 0x000000ffffb97224 */ /* 0x000fe200078e00ae */
[----:B------:R-:W-:Y:S01]  /*8aa0*/  F2FP.F16.F32.PACK_AB R3, R111, R112 ;  /* 0x000000706f03723e */ /* 0x000fe200000000ff */
[----:B------:R-:W-:Y:S01]  /*8ab0*/  IMAD.MOV.U32 R187, RZ, RZ, R184 ;  /* 0x000000ffffbb7224 */ /* 0x000fe200078e00b8 */
[----:B------:R2:W5:Y:S01]  /*8ac0*/  LDL.LU R214, [R1+0x8c] ;  /* 0x00008c0001d67983 */ /* 0x0005620000300800 */
[----:B------:R-:W-:-:S02]  /*8ad0*/  IMAD.MOV.U32 R175, RZ, RZ, R224 ;  /* 0x000000ffffaf7224 */ /* 0x000fc400078e00e0 */
[----:B------:R-:W-:Y:S01]  /*8ae0*/  IMAD.MOV.U32 R174, RZ, RZ, R142 ;  /* 0x000000ffffae7224 */ /* 0x000fe200078e008e */
[----:B------:R-:W-:Y:S01]  /*8af0*/  LOP3.LUT R142, R13, R0, RZ, 0xc0, !PT ;  /* 0x000000000d8e7212 */ /* 0x000fe200078ec0ff */
        /* <DEDUP_REMOVED lines=19> */
[----:B------:R-:W-:-:S02]  /*8c30*/  IMAD.MOV.U32 R144, RZ, RZ, R208 ;  /* 0x000000ffff907224 */ /* 0x000fc400078e00d0 */
        /* <DEDUP_REMOVED lines=9> */
[----:B------:R-:W-:Y:S02]  /*8cd0*/  IMAD.MOV.U32 R206, RZ, RZ, R211 ;  /* 0x000000ffffce7224 */ /* 0x000fe400078e00d3 */
        /* <DEDUP_REMOVED lines=83> */
[----:B------:R2:W5:Y:S01]  /*9210*/  LDL.LU R213, [R1+0x88] ;  /* 0x0000880001d57983 */ /* 0x0005620000300800 */
[----:B------:R-:W-:Y:S01]  /*9220*/  FADD.FTZ R0, R52, R0 ;  /* 0x0000000034007221 */ /* 0x000fe20000010000 */
[----:B------:R-:W-:Y:S01]  /*9230*/  FADD.FTZ R2, R56, R2 ;  /* 0x0000000238027221 */ /* 0x000fe20000010000 */
[----:B------:R-:W-:Y:S01]  /*9240*/  FADD.FTZ R4, R109, R4 ;  /* 0x000000046d047221 */ /* 0x000fe20000010000 */
[----:B------:R2:W5:Y:S01]  /*9250*/  LDL.LU R212, [R1+0x84] ;  /* 0x0000840001d47983 */ /* 0x0005620000300800 */
[----:B------:R-:W-:Y:S01]  /*9260*/  FADD.FTZ R3, R26, R3 ;  /* 0x000000031a037221 */ /* 0x000fe20000010000 */
[----:B------:R-:W-:-:S02]  /*9270*/  FADD.FTZ R0, R36, R0 ;  /* 0x0000000024007221 */ /* 0x000fc40000010000 */
[----:B------:R2:W5:Y:S01]  /*9280*/  LDL.LU R211, [R1+0x80] ;  /* 0x0000800001d37983 */ /* 0x0005620000300800 */
[----:B------:R-:W-:-:S03]  /*9290*/  FADD.FTZ R2, R55, R2 ;  /* 0x0000000237027221 */ /* 0x000fc60000010000 */
[----:B------:R2:W5:Y:S04]  /*92a0*/  LDL.LU R208, [R1+0x7c] ;  /* 0x00007c0001d07983 */ /* 0x0005680000300800 */
[----:B------:R2:W5:Y:S04]  /*92b0*/  LDL.LU R93, [R1+0x78] ;  /* 0x00007800015d7983 */ /* 0x0005680000300800 */
[----:B------:R2:W5:Y:S01]  /*92c0*/  LDL.LU R92, [R1+0x74] ;  /* 0x00007400015c7983 */ /* 0x0005620000300800 */
[C---:B------:R-:W-:Y:S03]  /*92d0*/  HMMA.16816.F32 R168, R152.reuse, R148, R168 ;  /* 0x0000009498a8723c */ /* 0x040fe600000018a8 */
[----:B------:R2:W-:Y:S03]  /*92e0*/  STL [R1+0x10], R4 ;  /* 0x0000100401007387 */ /* 0x0005e60000100800 */
[----:B------:R-:W-:Y:S01]  /*92f0*/  HMMA.16816.F32 R164, R152, R150, R164 ;  /* 0x0000009698a4723c */ /* 0x000fe200000018a4 */
[----:B------:R2:W-:Y:S04]  /*9300*/  STL [R1+0x14], R3 ;  /* 0x0000140301007387 */ /* 0x0005e80000100800 */
[----:B------:R2:W-:Y:S01]  /*9310*/  STL [R1+0x1c], R0 ;  /* 0x00001c0001007387 */ /* 0x0005e20000100800 */
[----:B------:R-:W-:Y:S03]  /*9320*/  HMMA.16816.F32 R160, R140, R148, R160 ;  /* 0x000000948ca0723c */ /* 0x000fe600000018a0 */
[----:B------:R2:W-:Y:S03]  /*9330*/  STL [R1+0x18], R2 ;  /* 0x0000180201007387 */ /* 0x0005e60000100800 */
[----:B---3--:R-:W-:Y:S06]  /*9340*/  HMMA.16816.F32 R156, R152, R20, R156 ;  /* 0x00000014989c723c */ /* 0x008fec000000189c */
[C---:B------:R-:W-:Y:S06]  /*9350*/  HMMA.16816.F32 R148, R140.reuse, R150, R40 ;  /* 0x000000968c94723c */ /* 0x040fec0000001828 */
[----:B------:R-:W-:Y:S06]  /*9360*/  HMMA.16816.F32 R144, R140, R20, R44 ;  /* 0x000000148c90723c */ /* 0x000fec000000182c */
[-C--:B------:R-:W-:Y:S06]  /*9370*/  HMMA.16816.F32 R152, R152, R22.reuse, R48 ;  /* 0x000000169898723c */ /* 0x080fec0000001830 */
[----:B------:R-:W-:Y:S01]  /*9380*/  HMMA.16816.F32 R140, R140, R22, R32 ;  /* 0x000000168c8c723c */ /* 0x000fe20000001820 */
[----:B------:R-:W-:-:S08]  /*9390*/  NOP ;  /* 0x0000000000007918 */ /* 0x000fd00000000000 */
[----:B--2---:R-:W-:-:S15]  /*93a0*/  @!P5 BRA `(.L_x_435) ;  /* 0x000000700028d947 */ /* 0x004fde0003800000 */
[----:B------:R-:W-:Y:S01]  /*93b0*/  ULDC UR4, c[0x0][0x2d0] ;  /* 0x0000b40000047ab9 */ /* 0x000fe20000000800 */
[----:B------:R-:W1:Y:S01]  /*93c0*/  LDC.64 R232, c[0x0][0x250] ;  /* 0x00009400ffe87b82 */ /* 0x000e620000000a00 */
[----:B-----5:R-:W-:Y:S01]  /*93d0*/  ISETP.GE.AND P0, PT, R92, UR4, PT ;  /* 0x000000045c007c0c */ /* 0x020fe2000bf06270 */
[----:B------:R-:W-:Y:S01]  /*93e0*/  IMAD.WIDE.U32 R222, R241, -0x2daee0ad, RZ ;  /* 0xd2511f53f1de7825 */ /* 0x000fe200078e00ff */
[----:B------:R-:W-:Y:S01]  /*93f0*/  MOV R133, R137 ;  /* 0x0000008900857202 */ /* 0x000fe20000000f00 */
[----:B------:R-:W-:Y:S01]  /*9400*/  ULEA.HI.SX32 UR22, UR22, 0xfffffffe, 0x19 ;  /* 0xfffffffe16167891 */ /* 0x000fe2000f8fca3f */
[----:B------:R-:W-:Y:S01]  /*9410*/  MOV R135, R132 ;  /* 0x0000008400877202 */ /* 0x000fe20000000f00 */
[----:B------:R-:W-:Y:S01]  /*9420*/  ULDC UR4, c[0x0][0x2ec] ;  /* 0x0000bb0000047ab9 */ /* 0x000fe20000000800 */
[----:B------:R-:W-:-:S07]  /*9430*/  MOV R134, R136 ;  /* 0x0000008800867202 */ /* 0x000fce0000000f00 */
[----:B------:R-:W2:Y:S08]  /*9440*/  @!P0 LDC.64 R2, c[0x0][0x220] ;  /* 0x00008800ff028b82 */ /* 0x000eb00000000a00 */
[----:B------:R-:W3:Y:S01]  /*9450*/  @!P0 LDC.64 R6, c[0x0][0x220] ;  /* 0x00008800ff068b82 */ /* 0x000ee20000000a00 */
[----:B-1----:R-:W-:-:S07]  /*9460*/  @!P0 IMAD R0, R233, 0x60, RZ ;  /* 0x00000060e9008824 */ /* 0x002fce00078e02ff */
[----:B------:R-:W1:Y:S01]  /*9470*/  @!P0 LDC.64 R4, c[0x0][0x220] ;  /* 0x00008800ff048b82 */ /* 0x000e620000000a00 */
[----:B--2---:R2:W-:Y:S04]  /*9480*/  @!P0 STL.64 [R1+0x40], R2 ;  /* 0x0000400201008387 */ /* 0x0045e80000100a00 */
[----:B---3--:R3:W-:Y:S04]  /*9490*/  @!P0 STL.64 [R1+0x38], R6 ;  /* 0x0000380601008387 */ /* 0x0087e80000100a00 */
[----:B-1----:R1:W-:Y:S01]  /*94a0*/  @!P0 STL.64 [R1+0x30], R4 ;  /* 0x0000300401008387 */ /* 0x0023e20000100a00 */
[----:B--2---:R-:W2:Y:S01]  /*94b0*/  @!P0 LDC.64 R2, c[0x0][0x220] ;  /* 0x00008800ff028b82 */ /* 0x004ea20000000a00 */
[----:B---3--:R-:W-:-:S05]  /*94c0*/  IMAD.WIDE.U32 R6, R181, -0x326172a9, RZ ;  /* 0xcd9e8d57b5067825 */ /* 0x008fca00078e00ff */
[----:B------:R-:W-:Y:S01]  /*94d0*/  LOP3.LUT R230, R7, R228, RZ, 0x3c, !PT ;  /* 0x000000e407e67212 */ /* 0x000fe200078e3cff */
[----:B-1----:R-:W-:-:S04]  /*94e0*/  IMAD.WIDE.U32 R4, R240, -0x326172a9, RZ ;  /* 0xcd9e8d57f0047825 */ /* 0x002fc800078e00ff */
[----:B------:R-:W-:Y:S01]  /*94f0*/  IMAD.WIDE.U32 R230, R230, -0x2daee0ad, RZ ;  /* 0xd2511f53e6e67825 */ /* 0x000fe200078e00ff */
[----:B------:R-:W-:Y:S01]  /*9500*/  LOP3.LUT R228, R5, R228, RZ, 0x3c, !PT ;  /* 0x000000e405e47212 */ /* 0x000fe200078e3cff */
[----:B--2---:R1:W-:Y:S04]  /*9510*/  @!P0 STL.64 [R1+0x28], R2 ;  /* 0x0000280201008387 */ /* 0x0043e80000100a00 */
[----:B------:R-:W-:Y:S01]  /*9520*/  IMAD.WIDE.U32 R228, R228, -0x2daee0ad, RZ ;  /* 0xd2511f53e4e47825 */ /* 0x000fe200078e00ff */
[----:B------:R2:W-:Y:S04]  /*9530*/  STL.64 [R1+0x8], R6 ;  /* 0x0000080601007387 */ /* 0x0005e80000100a00 */
[----:B------:R2:W-:Y:S04]  /*9540*/  STL.64 [R1], R4 ;  /* 0x0000000401007387 */ /* 0x0005e80000100a00 */
[----:B------:R2:W-:Y:S01]  /*9550*/  @!P0 STL [R1+0x20], R0 ;  /* 0x0000200001008387 */ /* 0x0005e20000100800 */
[----:B-1----:R-:W-:Y:S01]  /*9560*/  MOV R3, R138 ;  /* 0x0000008a00037202 */ /* 0x002fe20000000f00 */
[----:B------:R-:W-:Y:S06]  /*9570*/  BRA `(.L_x_436) ;  /* 0x0000000000e07947 */ /* 0x000fec0003800000 */
.L_x_438:
[----:B------:R-:W2:Y:S01]  /*9580*/  LDL.64 R236, [R1+0x58] ;  /* 0x0000580001ec7983 */ /* 0x000ea20000100a00 */
[----:B------:R-:W1:Y:S01]  /*9590*/  LDC.64 R138, c[0x0][0x248] ;  /* 0x00009200ff8a7b82 */ /* 0x000e620000000a00 */
[----:B------:R-:W-:Y:S02]  /*95a0*/  UIADD3 UR17, UR22, -0x1, URZ ;  /* 0xffffffff16117890 */ /* 0x000fe4000fffe03f */
[----:B------:R-:W3:Y:S02]  /*95b0*/  LDL.64 R234, [R1+0x48] ;  /* 0x0000480001ea7983 */ /* 0x000ee40000100a00 */
[----:B------:R-:W-:Y:S02]  /*95c0*/  USHF.R.S32.HI UR16, URZ, 0x1f, UR17 ;  /* 0x0000001f3f107899 */ /* 0x000fe40008011411 */
[----:B------:R-:W4:Y:S01]  /*95d0*/  LDL R227, [R1+0x64] ;  /* 0x0000640001e37983 */ /* 0x000f220000100800 */
[----:B------:R-:W5:Y:S03]  /*95e0*/  @!P0 LDC.64 R176, c[0x0][0x218] ;  /* 0x00008600ffb08b82 */ /* 0x000f660000000a00 */
[----:B------:R-:W4:Y:S04]  /*95f0*/  LDL R224, [R1+0x60] ;  /* 0x0000600001e07983 */ /* 0x000f280000100800 */
[----:B------:R1:W-:Y:S01]  /*9600*/  @P0 STS [R221+0x2000], RZ ;  /* 0x002000ffdd000388 */ /* 0x0003e20000000800 */
[----:B------:R-:W4:Y:S03]  /*9610*/  @!P0 LDC.64 R174, c[0x0][0x218] ;  /* 0x00008600ffae8b82 */ /* 0x000f260000000a00 */
[----:B------:R1:W-:Y:S04]  /*9620*/  @P0 STS [R221+0x2004], RZ ;  /* 0x002004ffdd000388 */ /* 0x0003e80000000800 */
[----:B------:R1:W-:Y:S01]  /*9630*/  @P0 STS.64 [R221+0x2008], RZ ;  /* 0x002008ffdd000388 */ /* 0x0003e20000000a00 */
[----:B------:R-:W4:Y:S01]  /*9640*/  @!P0 LDC.64 R196, c[0x0][0x218] ;  /* 0x00008600ffc48b82 */ /* 0x000f220000000a00 */
[C---:B-1----:R-:W-:Y:S02]  /*9650*/  IMAD R0, R138.reuse, UR16, RZ ;  /* 0x000000108a007c24 */ /* 0x042fe4000f8e02ff */
[----:B------:R-:W-:Y:S04]  /*9660*/  IMAD.WIDE.U32 R172, R138, UR17, RZ ;  /* 0x000000118aac7c25 */ /* 0x000fe8000f8e00ff */
[----:B------:R-:W-:Y:S04]  /*9670*/  IMAD R0, R139, UR17, R0 ;  /* 0x000000118b007c24 */ /* 0x000fe8000f8e0200 */
[----:B------:R-:W-:Y:S01]  /*9680*/  IMAD.IADD R2, R173, 0x1, R0 ;  /* 0x00000001ad027824 */ /* 0x000fe200078e0200 */
[C---:B--2---:R-:W-:Y:S04]  /*9690*/  LEA R136, P1, R172.reuse, R236, 0x7 ;  /* 0x000000ecac887211 */ /* 0x044fe800078238ff */
[----:B---3--:R-:W-:Y:S02]  /*96a0*/  LEA.HI.X R137, R172, R235, R2, 0x7, P1 ;  /* 0x000000ebac897211 */ /* 0x008fe400008f3c02 */
[----:B------:R-:W1:Y:S01]  /*96b0*/  @!P0 LDC.64 R172, c[0x0][0x218] ;  /* 0x00008600ffac8b82 */ /* 0x000e620000000a00 */
[C---:B-----5:R-:W-:Y:S02]  /*96c0*/  @!P0 LEA R176, P4, R136.reuse, R176, 0x1 ;  /* 0x000000b088b08211 */ /* 0x060fe400078808ff */
        /* <DEDUP_REMOVED lines=11> */
[C---:B------:R-:W-:Y:S01]  /*9780*/  @!P0 LEA.HI.X R0, R138.reuse, R137, R139, 0x6, P1 ;  /* 0x000000898a008211 */ /* 0x040fe200008f348b */
[----:B------:R-:W-:Y:S02]  /*9790*/  @!P0 IMAD.WIDE.U32 R136, R138, 0x60, R136 ;  /* 0x000000608a888825 */ /* 0x000fe400078e0088 */
[----:B------:R-:W-:Y:S01]  /*97a0*/  @!PT LDS RZ, [RZ] ;  /* 0x00000000fffff984 */ /* 0x000fe20000000800 */
[----:B------:R-:W-:Y:S01]  /*97b0*/  @!PT LDS RZ, [RZ] ;  /* 0x00000000fffff984 */ /* 0x000fe20000000800 */
[----:B------:R-:W-:Y:S01]  /*97c0*/  @!PT LDS RZ, [RZ] ;  /* 0x00000000fffff984 */ /* 0x000fe20000000800 */
[----:B------:R2:W-:Y:S02]  /*97d0*/  @!P0 LDGSTS.E.BYPASS.LTC128B.128 [R221+0x2800], desc[UR18][R174.64] ;  /* 0x02800000aedd8fae */ /* 0x0005e4000b901d52 */
[----:B------:R-:W-:Y:S02]  /*97e0*/  @!P0 IMAD R139, R139, 0x60, RZ ;  /* 0x000000608b8b8824 */ /* 0x000fe400078e02ff */
[----:B------:R2:W-:Y:S01]  /*97f0*/  @P0 STS.128 [R221+0x3000], RZ ;  /* 0x003000ffdd000388 */ /* 0x0005e20000000c00 */
[C---:B-1----:R-:W-:Y:S01]  /*9800*/  @!P0 LEA R172, P1, R2.reuse, R172, 0x1 ;  /* 0x000000ac02ac8211 */ /* 0x042fe200078208ff */
[----:B------:R-:W-:Y:S03]  /*9810*/  @!P0 IMAD.IADD R139, R139, 0x1, R137 ;  /* 0x000000018b8b8824 */ /* 0x000fe600078e0289 */
[----:B------:R-:W-:Y:S02]  /*9820*/  @!P0 LEA.HI.X R173, R2, R173, R0, 0x1, P1 ;  /* 0x000000ad02ad8211 */ /* 0x000fe400008f0c00 */
        /* <DEDUP_REMOVED lines=13> */
.L_x_436:
[----:B---3--:R-:W3:Y:S01]  /*9900*/  LDL.64 R12, [R1+0x50] ;  /* 0x00005000010c7983 */ /* 0x008ee20000100a00 */
[----:B------:R-:W-:Y:S04]  /*9910*/  DEPBAR.LE SB0, 0x0 ;  /* 0x000080000000791a */ /* 0x000fe80000000000 */
[----:B------:R-:W4:Y:S01]  /*9920*/  LDL R11, [R1+0x68] ;  /* 0x00006800010b7983 */ /* 0x000f220000100800 */
[----:B------:R-:W-:Y:S01]  /*9930*/  USHF.R.S32.HI UR16, URZ, 0x1f, UR22 ;  /* 0x0000001f3f107899 */ /* 0x000fe20008011416 */
[C---:B--2---:R-:W-:Y:S01]  /*9940*/  IMAD.WIDE.U32 R6, R232.reuse, UR22, RZ ;  /* 0x00000016e8067c25 */ /* 0x044fe2000f8e00ff */
[----:B------:R-:W-:Y:S01]  /*9950*/  USHF.L.U32 UR21, UR22, 0x2, URZ ;  /* 0x0000000216157899 */ /* 0x000fe2000800063f */
[----:B------:R-:W2:Y:S03]  /*9960*/  LDL R10, [R1+0x40] ;  /* 0x00004000010a7983 */ /* 0x000ea60000100800 */
[----:B------:R-:W-:Y:S01]  /*9970*/  IMAD R0, R232, UR16, RZ ;  /* 0x00000010e8007c24 */ /* 0x000fe2000f8e02ff */
[----:B-----5:R-:W5:Y:S01]  /*9980*/  LDL R18, [R1+0x44] ;  /* 0x0000440001127983 */ /* 0x020f620000100800 */
[----:B------:R-:W-:Y:S02]  /*9990*/  UIADD3 UR16, UR21, 0x1, URZ ;  /* 0x0000000115107890 */ /* 0x000fe4000fffe03f */
[----:B------:R-:W-:Y:S01]  /*99a0*/  IMAD R0, R233, UR22, R0 ;  /* 0x00000016e9007c24 */ /* 0x000fe2000f8e0200 */
[----:B------:R-:W5:Y:S03]  /*99b0*/  LDL R9, [R1+0x38] ;  /* 0x0000380001097983 */ /* 0x000f660000100800 */
[----:B------:R-:W-:Y:S01]  /*99c0*/  IMAD.IADD R0, R7, 0x1, R0 ;  /* 0x0000000107007824 */ /* 0x000fe200078e0200 */
[----:B------:R-:W5:Y:S04]  /*99d0*/  LDL R19, [R1+0x3c] ;  /* 0x00003c0001137983 */ /* 0x000f680000100800 */
[----:B------:R-:W5:Y:S04]  /*99e0*/  LDL R8, [R1+0x30] ;  /* 0x0000300001087983 */ /* 0x000f680000100800 */
[----:B------:R-:W5:Y:S04]  /*99f0*/  LDL R17, [R1+0x34] ;  /* 0x0000340001117983 */ /* 0x000f680000100800 */
[----:B------:R-:W5:Y:S04]  /*9a00*/  LDL R16, [R1+0x20] ;  /* 0x0000200001107983 */ /* 0x000f680000100800 */
[----:B------:R-:W5:Y:S04]  /*9a10*/  LDL R15, [R1+0x28] ;  /* 0x00002800010f7983 */ /* 0x000f680000100800 */
[----:B------:R-:W5:Y:S01]  /*9a20*/  LDL R14, [R1+0x2c] ;  /* 0x00002c00010e7983 */ /* 0x000f620000100800 */
[----:B------:R-:W-:Y:S06]  /*9a30*/  BAR.SYNC.DEFER_BLOCKING 0x0 ;  /* 0x0000000000007b1d */ /* 0x000fec0000010000 */
[----:B------:R-:W-:Y:S04]  /*9a40*/  @P0 STS [R221+0x4000], RZ ;  /* 0x004000ffdd000388 */ /* 0x000fe80000000800 */
[----:B------:R-:W-:Y:S04]  /*9a50*/  @P0 STS [R221+0x4004], RZ ;  /* 0x004004ffdd000388 */ /* 0x000fe80000000800 */
[----:B------:R-:W-:Y:S04]  /*9a60*/  @P0 STS.64 [R221+0x4008], RZ ;  /* 0x004008ffdd000388 */ /* 0x000fe80000000a00 */
[----:B------:R-:W5:Y:S04]  /*9a70*/  LDL.64 R226, [R1] ;  /* 0x0000000001e27983 */ /* 0x000f680000100a00 */
[----:B------:R-:W5:Y:S01]  /*9a80*/  LDL.64 R224, [R1+0x8] ;  /* 0x0000080001e07983 */ /* 0x000f620000100a00 */
[----:B---3--:R-:W-:Y:S04]  /*9a90*/  LEA R4, P1, R6, R12, 0x7 ;  /* 0x0000000c06047211 */ /* 0x008fe800078238ff */
[-C--:B------:R-:W-:Y:S02]  /*9aa0*/  @!P0 LEA R2, P4, R232, R4.reuse, 0x5 ;  /* 0x00000004e8028211 */ /* 0x080fe400078828ff */
[----:B----4-:R-:W-:Y:S02]  /*9ab0*/  LEA.HI.X R5, R6, R11, R0, 0x7, P1 ;  /* 0x0000000b06057211 */ /* 0x010fe400008f3c00 */
[----:B------:R-:W-:Y:S02]  /*9ac0*/  @!P0 LEA R0, P2, R232, R4, 0x6 ;  /* 0x00000004e8008211 */ /* 0x000fe400078430ff */
[----:B--2---:R-:W-:Y:S02]  /*9ad0*/  @!P0 LEA R12, P5, R4, R10, 0x1 ;  /* 0x0000000a040c8211 */ /* 0x004fe400078a08ff */
[-C--:B------:R-:W-:Y:S02]  /*9ae0*/  @!P0 LEA.HI.X R6, R232, R5.reuse, R233, 0x5, P4 ;  /* 0x00000005e8068211 */ /* 0x080fe400020f2ce9 */
[----:B-----5:R-:W-:Y:S02]  /*9af0*/  @!P0 LEA.HI.X R13, R4, R18, R5, 0x1, P5 ;  /* 0x00000012040d8211 */ /* 0x020fe400028f0c05 */
[C---:B------:R-:W-:Y:S01]  /*9b00*/  @!P0 LEA.HI.X R7, R232.reuse, R5, R233, 0x6, P2 ;  /* 0x00000005e8078211 */ /* 0x040fe200010f34e9 */
[----:B------:R-:W-:Y:S01]  /*9b10*/  @!P0 IMAD.WIDE.U32 R4, R232, 0x60, R4 ;  /* 0x00000060e8048825 */ /* 0x000fe200078e0004 */
[C---:B------:R-:W-:Y:S01]  /*9b20*/  @!P0 LEA R10, P3, R2.reuse, R9, 0x1 ;  /* 0x00000009020a8211 */ /* 0x040fe200078608ff */
[----:B------:R-:W-:Y:S01]  /*9b30*/  @!PT LDS RZ, [RZ] ;  /* 0x00000000fffff984 */ /* 0x000fe20000000800 */
[----:B------:R-:W-:Y:S01]  /*9b40*/  @!PT LDS RZ, [RZ] ;  /* 0x00000000fffff984 */ /* 0x000fe20000000800 */
[----:B------:R-:W-:Y:S01]  /*9b50*/  @!PT LDS RZ, [RZ] ;  /* 0x00000000fffff984 */ /* 0x000fe20000000800 */
[----:B------:R-:W-:Y:S01]  /*9b60*/  @!P0 LDGSTS.E.BYPASS.LTC128B.128 [R221+0x4000], desc[UR18][R12.64] ;  /* 0x040000000cdd8fae */ /* 0x000fe2000b901d52 */
[----:B------:R-:W-:Y:S02]  /*9b70*/  ISETP.LT.AND P5, PT, RZ, UR22, PT ;  /* 0x00000016ff007c0c */ /* 0x000fe4000bfa1270 */
[----:B------:R-:W-:Y:S01]  /*9b80*/  @!P0 LEA.HI.X R11, R2, R19, R6, 0x1, P3 ;  /* 0x00000013020b8211 */ /* 0x000fe200018f0c06 */
[----:B------:R-:W-:Y:S01]  /*9b90*/  @P0 STS.128 [R221+0x4800], RZ ;  /* 0x004800ffdd000388 */ /* 0x000fe20000000c00 */
[C---:B------:R-:W-:Y:S03]  /*9ba0*/  @!P0 LEA R8, P1, R0.reuse, R8, 0x1 ;  /* 0x0000000800088211 */ /* 0x040fe600078208ff */
[----:B------:R-:W-:Y:S01]  /*9bb0*/  @!PT LDS RZ, [RZ] ;  /* 0x00000000fffff984 */ /* 0x000fe20000000800 */
[----:B------:R-:W-:Y:S01]  /*9bc0*/  @!PT LDS RZ, [RZ] ;  /* 0x00000000fffff984 */ /* 0x000fe20000000800 */
[----:B------:R-:W-:Y:S01]  /*9bd0*/  @!PT LDS RZ, [RZ] ;  /* 0x00000000fffff984 */ /* 0x000fe20000000800 */
[----:B------:R-:W-:Y:S01]  /*9be0*/  @!P0 LDGSTS.E.BYPASS.LTC128B.128 [R221+0x4800], desc[UR18][R10.64] ;  /* 0x048000000add8fae */ /* 0x000fe2000b901d52 */
[----:B------:R-:W-:Y:S03]  /*9bf0*/  @!P0 LEA.HI.X R9, R0, R17, R7, 0x1, P1 ;  /* 0x0000001100098211 */ /* 0x000fe600008f0c07 */
[----:B------:R-:W-:Y:S01]  /*9c00*/  @P0 STS.128 [R221+0x5000], RZ ;  /* 0x005000ffdd000388 */ /* 0x000fe20000000c00 */
[----:B------:R-:W-:Y:S03]  /*9c10*/  @!P0 IMAD.IADD R0, R16, 0x1, R5 ;  /* 0x0000000110008824 */ /* 0x000fe600078e0205 */
[----:B------:R-:W-:Y:S01]  /*9c20*/  @!PT LDS RZ, [RZ] ;  /* 0x00000000fffff984 */ /* 0x000fe20000000800 */
[----:B------:R-:W-:Y:S01]  /*9c30*/  @!PT LDS RZ, [RZ] ;  /* 0x00000000fffff984 */ /* 0x000fe20000000800 */
[----:B------:R-:W-:Y:S01]  /*9c40*/  @!PT LDS RZ, [RZ] ;  /* 0x00000000fffff984 */ /* 0x000fe20000000800 */
[----:B------:R-:W-:Y:S01]  /*9c50*/  @!P0 LDGSTS.E.BYPASS.LTC128B.128 [R221+0x5000], desc[UR18][R8.64] ;  /* 0x0500000008dd8fae */ /* 0x000fe2000b901d52 */
[C---:B------:R-:W-:Y:S03]  /*9c60*/  @!P0 LEA R6, P1, R4.reuse, R15, 0x1 ;  /* 0x0000000f04068211 */ /* 0x040fe600078208ff */
[----:B------:R-:W-:Y:S01]  /*9c70*/  @P0 STS.128 [R221+0x5800], RZ ;  /* 0x005800ffdd000388 */ /* 0x000fe20000000c00 */
[----:B------:R-:W-:Y:S01]  /*9c80*/  @!P0 LEA.HI.X R7, R4, R14, R0, 0x1, P1 ;  /* 0x0000000e04078211 */ /* 0x000fe200008f0c00 */
[----:B------:R-:W-:Y:S04]  /*9c90*/  IMAD.U32 R0, RZ, RZ, UR25 ;  /* 0x00000019ff007e24 */ /* 0x000fe8000f8e00ff */
[----:B------:R-:W-:Y:S01]  /*9ca0*/  @!PT LDS RZ, [RZ] ;  /* 0x00000000fffff984 */ /* 0x000fe20000000800 */
[----:B------:R-:W-:Y:S01]  /*9cb0*/  @!PT LDS RZ, [RZ] ;  /* 0x00000000fffff984 */ /* 0x000fe20000000800 */
[----:B------:R-:W-:Y:S01]  /*9cc0*/  @!PT LDS RZ, [RZ] ;  /* 0x00000000fffff984 */ /* 0x000fe20000000800 */
[----:B------:R1:W-:Y:S01]  /*9cd0*/  @!P0 LDGSTS.E.BYPASS.LTC128B.128 [R221+0x5800], desc[UR18][R6.64] ;  /* 0x0580000006dd8fae */ /* 0x0003e2000b901d52 */
[----:B------:R-:W-:Y:S03]  /*9ce0*/  LOP3.LUT R0, R223, UR21, R0, 0x96, !PT ;  /* 0x00000015df007c12 */ /* 0x000fe6000f8e9600 */
[----:B------:R-:W-:Y:S04]  /*9cf0*/  LDSM.16.M88.4 R128, [R211] ;  /* 0x00000000d380783b */ /* 0x000fe80000000200 */
[----:B------:R-:W1:Y:S04]  /*9d00*/  LDSM.16.M88.4 R16, [R208+0x2000] ;  /* 0x00200000d010783b */ /* 0x000e680000000200 */
[----:B------:R-:W2:Y:S04]  /*9d10*/  LDSM.16.M88.4 R124, [R211+0x1000] ;  /* 0x00100000d37c783b */ /* 0x000ea80000000200 */
[----:B------:R-:W3:Y:S04]  /*9d20*/  LDSM.16.M88.4 R32, [R208+0x2400] ;  /* 0x00240000d020783b */ /* 0x000ee80000000200 */
[----:B------:R-:W0:Y:S04]  /*9d30*/  LDGDEPBAR ;  /* 0x00000000000079af */ /* 0x000e280000000000 */
[----:B------:R-:W4:Y:S04]  /*9d40*/  LDSM.16.M88.4 R48, [R208+0x2800] ;  /* 0x00280000d030783b */ /* 0x000f280000000200 */
[----:B------:R-:W5:Y:S04]  /*9d50*/  LDSM.16.M88.4 R64, [R208+0x2c00] ;  /* 0x002c0000d040783b */ /* 0x000f680000000200 */
[----:B------:R-:W5:Y:S04]  /*9d60*/  LDSM.16.M88.4 R80, [R208+0x3000] ;  /* 0x00300000d050783b */ /* 0x000f680000000200 */
[----:B------:R-:W5:Y:S04]  /*9d70*/  LDSM.16.M88.4 R96, [R208+0x3400] ;  /* 0x00340000d060783b */ /* 0x000f680000000200 */
[----:B------:R-:W5:Y:S04]  /*9d80*/  LDSM.16.M88.4 R112, [R208+0x3800] ;  /* 0x00380000d070783b */ /* 0x000f680000000200 */
[----:B------:R-:W5:Y:S01]  /*9d90*/  LDSM.16.M88.4 R136, [R208+0x3c00] ;  /* 0x003c0000d088783b */ /* 0x000f620000000200 */
[-C--:B-1----:R-:W-:Y:S03]  /*9da0*/  HMMA.16816.F32 R4, R128, R16.reuse, RZ ;  /* 0x000000108004723c */ /* 0x082fe600000018ff */
[----:B------:R-:W-:Y:S04]  /*9db0*/  LDSM.16.M88.4 R172, [R212] ;  /* 0x00000000d4ac783b */ /* 0x000fe80000000200 */
[----:B------:R-:W1:Y:S01]  /*9dc0*/  LDSM.16.M88.4 R176, [R213] ;  /* 0x00000000d5b0783b */ /* 0x000e620000000200 */
[C---:B--2---:R-:W-:Y:S03]  /*9dd0*/  HMMA.16816.F32 R8, R124.reuse, R16, RZ ;  /* 0x000000107c08723c */ /* 0x044fe600000018ff */
[----:B------:R-:W2:Y:S03]  /*9de0*/  LDSM.16.M88.4 R180, [R212+0x1000] ;  /* 0x00100000d4b4783b */ /* 0x000ea60000000200 */
[-C--:B------:R-:W-:Y:S01]  /*9df0*/  HMMA.16816.F32 R12, R124, R18.reuse, RZ ;  /* 0x000000127c0c723c */ /* 0x080fe200000018ff */
[----:B------:R-:W2:Y:S04]  /*9e00*/  LDSM.16.M88.4 R184, [R220] ;  /* 0x00000000dcb8783b */ /* 0x000ea80000000200 */
[----:B------:R-:W2:Y:S01]  /*9e10*/  LDSM.16.M88.4 R188, [R219] ;  /* 0x00000000dbbc783b */ /* 0x000ea20000000200 */
[C---:B------:R-:W-:Y:S03]  /*9e20*/  HMMA.16816.F32 R16, R128.reuse, R18, RZ ;  /* 0x000000128010723c */ /* 0x040fe600000018ff */
[----:B------:R-:W2:Y:S03]  /*9e30*/  LDSM.16.M88.4 R192, [R218] ;  /* 0x00000000dac0783b */ /* 0x000ea60000000200 */
[-C--:B---3--:R-:W-:Y:S01]  /*9e40*/  HMMA.16816.F32 R20, R128, R32.reuse, RZ ;  /* 0x000000208014723c */ /* 0x088fe200000018ff */
[----:B------:R-:W3:Y:S04]  /*9e50*/  LDSM.16.M88.4 R196, [R217] ;  /* 0x00000000d9c4783b */ /* 0x000ee80000000200 */
[----:B------:R-:W3:Y:S01]  /*9e60*/  LDSM.16.M88.4 R200, [R216] ;  /* 0x00000000d8c8783b */ /* 0x000ee20000000200 */
[C---:B------:R-:W-:Y:S03]  /*9e70*/  HMMA.16816.F32 R24, R124.reuse, R32, RZ ;  /* 0x000000207c18723c */ /* 0x040fe600000018ff */
[----:B------:R-:W3:Y:S03]  /*9e80*/  LDSM.16.M88.4 R204, [R215] ;  /* 0x00000000d7cc783b */ /* 0x000ee60000000200 */
[-C--:B------:R-:W-:Y:S06]  /*9e90*/  HMMA.16816.F32 R28, R124, R34.reuse, RZ ;  /* 0x000000227c1c723c */ /* 0x080fec00000018ff */
[C---:B------:R-:W-:Y:S06]  /*9ea0*/  HMMA.16816.F32 R32, R128.reuse, R34, RZ ;  /* 0x000000228020723c */ /* 0x040fec00000018ff */
        /* <DEDUP_REMOVED lines=23> */
[----:B------:R-:W-:Y:S01]  /*a020*/  HMMA.16816.F32 R128, R128, R138, RZ ;  /* 0x0000008a8080723c */ /* 0x000fe200000018ff */
[----:B------:R-:W4:Y:S01]  /*a030*/  LDSM.16.M88.4 R136, [R214] ;  /* 0x00000000d688783b */ /* 0x000f220000000200 */
[----:B------:R-:W-:Y:S04]  /*a040*/  DEPBAR.LE SB0, 0x0 ;  /* 0x000080000000791a */ /* 0x000fe80000000000 */
[-C--:B-1----:R-:W-:Y:S01]  /*a050*/  HMMA.16816.F32 R4, R172, R176.reuse, R4 ;  /* 0x000000b0ac04723c */ /* 0x082fe20000001804 */
[----:B------:R-:W-:Y:S05]  /*a060*/  BAR.SYNC.DEFER_BLOCKING 0x0 ;  /* 0x0000000000007b1d */ /* 0x000fea0000010000 */
[C---:B--2---:R-:W-:Y:S06]  /*a070*/  HMMA.16816.F32 R8, R180.reuse, R176, R8 ;  /* 0x000000b0b408723c */ /* 0x044fec0000001808 */
        /* <DEDUP_REMOVED lines=9> */
[----:B------:R-:W-:Y:S01]  /*a110*/  IMAD.WIDE.U32 R184, R184, -0x326172a9, RZ ;  /* 0xcd9e8d57b8b87825 */ /* 0x000fe200078e00ff */
[-C--:B------:R-:W-:Y:S06]  /*a120*/  HMMA.16816.F32 R36, R172, R188.reuse, R36 ;  /* 0x000000bcac24723c */ /* 0x080fec0000001824 */
[C---:B------:R-:W-:Y:S06]  /*a130*/  HMMA.16816.F32 R40, R180.reuse, R188, R40 ;  /* 0x000000bcb428723c */ /* 0x040fec0000001828 */
[-C--:B------:R-:W-:Y:S06]  /*a140*/  HMMA.16816.F32 R44, R180, R190.reuse, R44 ;  /* 0x000000beb42c723c */ /* 0x080fec000000182c */
[C---:B------:R-:W-:Y:S06]  /*a150*/  HMMA.16816.F32 R48, R172.reuse, R190, R48 ;  /* 0x000000beac30723c */ /* 0x040fec0000001830 */
[-C--:B------:R-:W-:Y:S06]  /*a160*/  HMMA.16816.F32 R52, R172, R192.reuse, R52 ;  /* 0x000000c0ac34723c */ /* 0x080fec0000001834 */
[C---:B------:R-:W-:Y:S06]  /*a170*/  HMMA.16816.F32 R56, R180.reuse, R192, R56 ;  /* 0x000000c0b438723c */ /* 0x040fec0000001838 */
[-C--:B------:R-:W-:Y:S05]  /*a180*/  HMMA.16816.F32 R60, R180, R194.reuse, R60 ;  /* 0x000000c2b43c723c */ /* 0x080fea000000183c */
[----:B------:R-:W-:Y:S01]  /*a190*/  IMAD.WIDE.U32 R192, R0, -0x326172a9, RZ ;  /* 0xcd9e8d5700c07825 */ /* 0x000fe200078e00ff */
[C---:B------:R-:W-:Y:S05]  /*a1a0*/  HMMA.16816.F32 R64, R172.reuse, R194, R64 ;  /* 0x000000c2ac40723c */ /* 0x040fea0000001840 */
[----:B------:R-:W-:Y:S01]  /*a1b0*/  IMAD.U32 R0, RZ, RZ, UR16 ;  /* 0x00000010ff007e24 */ /* 0x000fe2000f8e00ff */
[-C--:B---3--:R-:W-:Y:S05]  /*a1c0*/  HMMA.16816.F32 R68, R172, R196.reuse, R68 ;  /* 0x000000c4ac44723c */ /* 0x088fea0000001844 */
[----:B------:R-:W-:Y:S01]  /*a1d0*/  LOP3.LUT R194, R179, UR12, R192, 0x96, !PT ;  /* 0x0000000cb3c27c12 */ /* 0x000fe2000f8e96c0 */
[C---:B------:R-:W-:Y:S05]  /*a1e0*/  HMMA.16816.F32 R72, R180.reuse, R196, R72 ;  /* 0x000000c4b448723c */ /* 0x040fea0000001848 */
[C---:B------:R-:W-:Y:S01]  /*a1f0*/  LOP3.LUT R2, R193.reuse, UR14, R224, 0x96, !PT ;  /* 0x0000000ec1027c12 */ /* 0x040fe2000f8e96e0 */
[-C--:B------:R-:W-:Y:S05]  /*a200*/  HMMA.16816.F32 R76, R180, R198.reuse, R76 ;  /* 0x000000c6b44c723c */ /* 0x080fea000000184c */
[----:B------:R-:W-:Y:S01]  /*a210*/  LOP3.LUT R132, R193, UR14, R226, 0x96, !PT ;  /* 0x0000000ec1847c12 */ /* 0x000fe2000f8e96e2 */
[C---:B------:R-:W-:Y:S05]  /*a220*/  HMMA.16816.F32 R80, R172.reuse, R198, R80 ;  /* 0x000000c6ac50723c */ /* 0x040fea0000001850 */
[----:B------:R-:W-:Y:S01]  /*a230*/  LOP3.LUT R192, R185, UR12, R192, 0x96, !PT ;  /* 0x0000000cb9c07c12 */ /* 0x000fe2000f8e96c0 */
[-C--:B------:R-:W-:Y:S05]  /*a240*/  HMMA.16816.F32 R84, R172, R200.reuse, R84 ;  /* 0x000000c8ac54723c */ /* 0x080fea0000001854 */
[----:B------:R-:W-:Y:S01]  /*a250*/  LOP3.LUT R0, R223, UR25, R0, 0x96, !PT ;  /* 0x00000019df007c12 */ /* 0x000fe2000f8e9600 */
[C---:B------:R-:W-:Y:S05]  /*a260*/  HMMA.16816.F32 R88, R180.reuse, R200, R88 ;  /* 0x000000c8b458723c */ /* 0x040fea0000001858 */
[----:B------:R-:W-:Y:S01]  /*a270*/  IMAD.WIDE.U32 R188, R2, -0x2daee0ad, RZ ;  /* 0xd2511f5302bc7825 */ /* 0x000fe200078e00ff */
[-C--:B------:R-:W-:Y:S05]  /*a280*/  HMMA.16816.F32 R92, R180, R202.reuse, R92 ;  /* 0x000000cab45c723c */ /* 0x080fea000000185c */
[----:B------:R-:W-:Y:S01]  /*a290*/  IMAD.WIDE.U32 R194, R194, -0x2daee0ad, RZ ;  /* 0xd2511f53c2c27825 */ /* 0x000fe200078e00ff */
[C---:B------:R-:W-:Y:S05]  /*a2a0*/  HMMA.16816.F32 R96, R172.reuse, R202, R96 ;  /* 0x000000caac60723c */ /* 0x040fea0000001860 */
[----:B------:R-:W-:Y:S01]  /*a2b0*/  IMAD.WIDE.U32 R192, R192, -0x2daee0ad, RZ ;  /* 0xd2511f53c0c07825 */ /* 0x000fe200078e00ff */
[-C--:B------:R-:W-:Y:S05]  /*a2c0*/  HMMA.16816.F32 R100, R172, R204.reuse, R100 ;  /* 0x000000ccac64723c */ /* 0x080fea0000001864 */
[----:B------:R-:W-:Y:S01]  /*a2d0*/  IMAD.WIDE.U32 R176, R0, -0x326172a9, RZ ;  /* 0xcd9e8d5700b07825 */ /* 0x000fe200078e00ff */
[C---:B------:R-:W-:Y:S05]  /*a2e0*/  HMMA.16816.F32 R104, R180.reuse, R204, R104 ;  /* 0x000000ccb468723c */ /* 0x040fea0000001868 */
[----:B------:R-:W-:Y:S01]  /*a2f0*/  LOP3.LUT R190, R189, UR11, R230, 0x96, !PT ;  /* 0x0000000bbdbe7c12 */ /* 0x000fe2000f8e96e6 */
[-C--:B------:R-:W-:Y:S05]  /*a300*/  HMMA.16816.F32 R108, R180, R206.reuse, R108 ;  /* 0x000000ceb46c723c */ /* 0x080fea000000186c */
[----:B------:R-:W-:Y:S01]  /*a310*/  LOP3.LUT R188, R195, UR9, R188, 0x96, !PT ;  /* 0x00000009c3bc7c12 */ /* 0x000fe2000f8e96bc */
[C---:B------:R-:W-:Y:S05]  /*a320*/  HMMA.16816.F32 R112, R172.reuse, R206, R112 ;  /* 0x000000ceac70723c */ /* 0x040fea0000001870 */
[----:B------:R-:W-:Y:S01]  /*a330*/  LOP3.LUT R198, R185, UR12, R176, 0x96, !PT ;  /* 0x0000000cb9c67c12 */ /* 0x000fe2000f8e96b0 */
[-C--:B----4-:R-:W-:Y:S05]  /*a340*/  HMMA.16816.F32 R116, R172, R136.reuse, R116 ;  /* 0x00000088ac74723c */ /* 0x090fea0000001874 */
[----:B------:R-:W-:Y:S01]  /*a350*/  IMAD.WIDE.U32 R190, R190, -0x326172a9, RZ ;  /* 0xcd9e8d57bebe7825 */ /* 0x000fe200078e00ff */
[C---:B------:R-:W-:Y:S05]  /*a360*/  HMMA.16816.F32 R120, R180.reuse, R136, R120 ;  /* 0x00000088b478723c */ /* 0x040fea0000001878 */
[----:B------:R-:W-:Y:S01]  /*a370*/  IMAD.WIDE.U32 R188, R188, -0x326172a9, RZ ;  /* 0xcd9e8d57bcbc7825 */ /* 0x000fe200078e00ff */
[-C--:B------:R-:W-:Y:S05]  /*a380*/  HMMA.16816.F32 R124, R180, R138.reuse, R124 ;  /* 0x0000008ab47c723c */ /* 0x080fea000000187c */
[----:B------:R-:W-:Y:S01]  /*a390*/  IMAD.WIDE.U32 R136, R132, -0x2daee0ad, RZ ;  /* 0xd2511f5384887825 */ /* 0x000fe200078e00ff */
[----:B------:R-:W-:Y:S05]  /*a3a0*/  HMMA.16816.F32 R128, R172, R138, R128 ;  /* 0x0000008aac80723c */ /* 0x000fea0000001880 */
[----:B------:R-:W-:Y:S02]  /*a3b0*/  LOP3.LUT R186, R137, UR11, R228, 0x96, !PT ;  /* 0x0000000b89ba7c12 */ /* 0x000fe4000f8e96e4 */
[----:B------:R-:W-:Y:S04]  /*a3c0*/  LOP3.LUT R182, R193, UR9, R136, 0x96, !PT ;  /* 0x00000009c1b67c12 */ /* 0x000fe8000f8e9688 */
[----:B------:R-:W-:Y:S01]  /*a3d0*/  IMAD.WIDE.U32 R186, R186, -0x326172a9, RZ ;  /* 0xcd9e8d57baba7825 */ /* 0x000fe200078e00ff */
[C---:B------:R-:W-:Y:S02]  /*a3e0*/  LOP3.LUT R180, R177.reuse, UR14, R226, 0x96, !PT ;  /* 0x0000000eb1b47c12 */ /* 0x040fe4000f8e96e2 */
[----:B------:R-:W-:Y:S01]  /*a3f0*/  LOP3.LUT R226, R177, UR14, R224, 0x96, !PT ;  /* 0x0000000eb1e27c12 */ /* 0x000fe2000f8e96e0 */
[----:B------:R-:W-:Y:S01]  /*a400*/  IMAD.WIDE.U32 R182, R182, -0x326172a9, RZ ;  /* 0xcd9e8d57b6b67825 */ /* 0x000fe200078e00ff */
[----:B------:R-:W-:Y:S03]  /*a410*/  LOP3.LUT R225, R179, UR12, R176, 0x96, !PT ;  /* 0x0000000cb3e17c12 */ /* 0x000fe6000f8e96b0 */
[----:B------:R-:W-:Y:S01]  /*a420*/  IMAD.WIDE.U32 R180, R180, -0x2daee0ad, RZ ;  /* 0xd2511f53b4b47825 */ /* 0x000fe200078e00ff */
[----:B------:R-:W-:Y:S06]  /*a430*/  @P5 BRA `(.L_x_438) ;  /* 0xfffffff000505947 */ /* 0x000fec000383ffff */
.L_x_437:
[----:B------:R-:W-:Y:S01]  /*a440*/  LOP3.LUT R132, R191, UR10, R178, 0x96, !PT ;  /* 0x0000000abf847c12 */ /* 0x000fe2000f8e96b2 */
[----:B------:R-:W-:Y:S01]  /*a450*/  STL [R1+0xa0], R221 ;  /* 0x0000a0dd01007387 */ /* 0x000fe20000100800 */
[----:B------:R-:W-:Y:S01]  /*a460*/  LOP3.LUT R0, R181, UR11, R228, 0x96, !PT ;  /* 0x0000000bb5007c12 */ /* 0x000fe2000f8e96e4 */
[----:B------:R-:W-:Y:S01]  /*a470*/  UIADD3 UR17, UR25, 0x646e171e, URZ ;  /* 0x646e171e19117890 */ /* 0x000fe2000fffe03f */
[----:B------:R-:W-:Y:S01]  /*a480*/  LOP3.LUT R2, R187, UR10, R184, 0x96, !PT ;  /* 0x0000000abb027c12 */ /* 0x000fe2000f8e96b8 */
[----:B------:R-:W-:Y:S01]  /*a490*/  STL [R1+0x9c], R220 ;  /* 0x00009cdc01007387 */ /* 0x000fe20000100800 */
[----:B------:R-:W-:Y:S01]  /*a4a0*/  LOP3.LUT R190, R189, UR8, R190, 0x96, !PT ;  /* 0x00000008bdbe7c12 */ /* 0x000fe2000f8e96be */
[----:B--2---:R-:W-:Y:S01]  /*a4b0*/  IMAD.WIDE.U32 R138, R132, -0x2daee0ad, RZ ;  /* 0xd2511f53848a7825 */ /* 0x004fe200078e00ff */
[----:B------:R-:W-:Y:S01]  /*a4c0*/  LOP3.LUT R186, R183, UR8, R186, 0x96, !PT ;  /* 0x00000008b7ba7c12 */ /* 0x000fe2000f8e96ba */
[----:B------:R-:W-:Y:S01]  /*a4d0*/  STL [R1+0x98], R219 ;  /* 0x000098db01007387 */ /* 0x000fe20000100800 */
[----:B------:R-:W-:Y:S01]  /*a4e0*/  UIADD3 UR16, UR24, -0x4ab325aa, URZ ;  /* 0xb54cda5618107890 */ /* 0x000fe2000fffe03f */
[----:B------:R-:W-:Y:S01]  /*a4f0*/  IMAD.WIDE.U32 R174, R0, -0x326172a9, RZ ;  /* 0xcd9e8d5700ae7825 */ /* 0x000fe200078e00ff */
[----:B------:R-:W-:Y:S01]  /*a500*/  LOP3.LUT R194, R139, UR7, R194, 0x96, !PT ;  /* 0x000000078bc27c12 */ /* 0x000fe2000f8e96c2 */
[----:B------:R-:W-:Y:S01]  /*a510*/  STL [R1+0x94], R218 ;  /* 0x000094da01007387 */ /* 0x000fe20000100800 */
[----:B------:R-:W-:Y:S01]  /*a520*/  UIADD3 UR20, UR21, 0x2, URZ ;  /* 0x0000000215147890 */ /* 0x000fe2000fffe03f */
[----:B------:R-:W-:Y:S01]  /*a530*/  IMAD.WIDE.U32 R172, R2, -0x2daee0ad, RZ ;  /* 0xd2511f5302ac7825 */ /* 0x000fe200078e00ff */
[----:B------:R-:W-:Y:S01]  /*a540*/  LOP3.LUT R0, R175, UR10, R184, 0x96, !PT ;  /* 0x0000000aaf007c12 */ /* 0x000fe2000f8e96b8 */
[----:B------:R-:W-:Y:S01]  /*a550*/  STL [R1+0x90], R217 ;  /* 0x000090d901007387 */ /* 0x000fe20000100800 */
[----:B------:R-:W-:Y:S01]  /*a560*/  FMNMX.FTZ R2, R4, R3, !PT ;  /* 0x0000000304027209 */ /* 0x000fe20007810000 */
[----:B------:R-:W-:Y:S01]  /*a570*/  IMAD.WIDE.U32 R190, R190, -0x2daee0ad, RZ ;  /* 0xd2511f53bebe7825 */ /* 0x000fe200078e00ff */
[----:B------:R-:W-:Y:S01]  /*a580*/  LOP3.LUT R192, R173, UR7, R192, 0x96, !PT ;  /* 0x00000007adc07c12 */ /* 0x000fe2000f8e96c0 */
[----:B------:R-:W-:Y:S01]  /*a590*/  STL [R1+0x8c], R216 ;  /* 0x00008cd801007387 */ /* 0x000fe20000100800 */
[----:B------:R-:W-:Y:S01]  /*a5a0*/  UIADD3 UR21, UR21, 0x3, URZ ;  /* 0x0000000315157890 */ /* 0x000fe2000fffe03f */
[----:B------:R-:W-:Y:S01]  /*a5b0*/  IMAD.WIDE.U32 R136, R198, -0x2daee0ad, RZ ;  /* 0xd2511f53c6887825 */ /* 0x000fe200078e00ff */
[----:B------:R-:W-:Y:S01]  /*a5c0*/  LOP3.LUT R138, R191, UR5, R138, 0x96, !PT ;  /* 0x00000005bf8a7c12 */ /* 0x000fe2000f8e968a */
[----:B------:R-:W-:Y:S01]  /*a5d0*/  STL [R1+0x88], R215 ;  /* 0x000088d701007387 */ /* 0x000fe20000100800 */
[----:B------:R-:W-:Y:S01]  /*a5e0*/  UIADD3 UR22, UR22, -0x1, URZ ;  /* 0xffffffff16167890 */ /* 0x000fe2000fffe03f */
[----:B------:R-:W-:Y:S01]  /*a5f0*/  IMAD.WIDE.U32 R194, R194, -0x326172a9, RZ ;  /* 0xcd9e8d57c2c27825 */ /* 0x000fe200078e00ff */
[----:B------:R-:W-:Y:S01]  /*a600*/  LOP3.LUT R180, R137, UR9, R180, 0x96, !PT ;  /* 0x0000000989b47c12 */ /* 0x000fe2000f8e96b4 */
[----:B------:R-:W-:Y:S02]  /*a610*/  STL [R1+0x84], R214 ;  /* 0x000084d601007387 */ /* 0x000fe40000100800 */
[----:B------:R-:W-:Y:S01]  /*a620*/  IMAD.WIDE.U32 R176, R186, -0x2daee0ad, RZ ;  /* 0xd2511f53bab07825 */ /* 0x000fe200078e00ff */
[----:B------:R-:W-:Y:S01]  /*a630*/  LOP3.LUT R188, R195, UR6, R188, 0x96, !PT ;  /* 0x00000006c3bc7c12 */ /* 0x000fe2000f8e96bc */
[----:B------:R-:W-:Y:S02]  /*a640*/  STL [R1+0x80], R213 ;  /* 0x000080d501007387 */ /* 0x000fe40000100800 */
[----:B------:R-:W-:Y:S01]  /*a650*/  IMAD.WIDE.U32 R186, R0, -0x2daee0ad, RZ ;  /* 0xd2511f5300ba7825 */ /* 0x000fe200078e00ff */
[----:B------:R-:W-:Y:S01]  /*a660*/  FMNMX.FTZ R0, R6, R133, !PT ;  /* 0x0000008506007209 */ /* 0x000fe20007810000 */
[----:B------:R-:W-:Y:S01]  /*a670*/  STL [R1+0x7c], R212 ;  /* 0x00007cd401007387 */ /* 0x000fe20000100800 */
[----:B------:R-:W-:Y:S01]  /*a680*/  LOP3.LUT R172, R177, UR5, R172, 0x96, !PT ;  /* 0x00000005b1ac7c12 */ /* 0x000fe2000f8e96ac */
[----:B------:R-:W-:Y:S01]  /*a690*/  IMAD.WIDE.U32 R192, R192, -0x326172a9, RZ ;  /* 0xcd9e8d57c0c07825 */ /* 0x000fe200078e00ff */
[----:B------:R-:W-:Y:S01]  /*a6a0*/  LOP3.LUT R137, R187, UR7, R136, 0x96, !PT ;  /* 0x00000007bb897c12 */ /* 0x000fe2000f8e9688 */
[----:B------:R-:W-:Y:S01]  /*a6b0*/  STL [R1+0x78], R211 ;  /* 0x000078d301007387 */ /* 0x000fe20000100800 */
[----:B------:R-:W-:Y:S01]  /*a6c0*/  FMNMX.FTZ R0, R7, R0, !PT ;  /* 0x0000000007007209 */ /* 0x000fe20007810000 */
[----:B------:R-:W-:Y:S01]  /*a6d0*/  IMAD.WIDE.U32 R138, R138, -0x326172a9, RZ ;  /* 0xcd9e8d578a8a7825 */ /* 0x000fe200078e00ff */
[----:B------:R-:W-:Y:S01]  /*a6e0*/  LOP3.LUT R182, R193, UR6, R182, 0x96, !PT ;  /* 0x00000006c1b67c12 */ /* 0x000fe2000f8e96b6 */
[----:B------:R-:W-:Y:S01]  /*a6f0*/  STL [R1+0x74], R208 ;  /* 0x000074d001007387 */ /* 0x000fe20000100800 */
[----:B------:R-:W-:Y:S01]  /*a700*/  FMNMX.FTZ R0, R18, R0, !PT ;  /* 0x0000000012007209 */ /* 0x000fe20007810000 */
[----:B------:R-:W-:Y:S01]  /*a710*/  IMAD.WIDE.U32 R180, R180, -0x326172a9, RZ ;  /* 0xcd9e8d57b4b47825 */ /* 0x000fe200078e00ff */
[----:B------:R-:W-:Y:S02]  /*a720*/  LOP3.LUT R136, R139, UR16, R194, 0x96, !PT ;  /* 0x000000108b887c12 */ /* 0x000fe4000f8e96c2 */
[----:B------:R-:W-:Y:S01]  /*a730*/  LOP3.LUT R187, R138, 0xffff, RZ, 0xc0, !PT ;  /* 0x0000ffff8abb7812 */ /* 0x000fe200078ec0ff */
[----:B------:R-:W-:Y:S01]  /*a740*/  IMAD.WIDE.U32 R172, R172, -0x326172a9, RZ ;  /* 0xcd9e8d57acac7825 */ /* 0x000fe200078e00ff */
[--C-:B------:R-:W-:Y:S02]  /*a750*/  SHF.R.U32.HI R193, RZ, 0x10, R138.reuse ;  /* 0x00000010ffc17819 */ /* 0x100fe4000001168a */
[----:B------:R-:W-:Y:S02]  /*a760*/  LOP3.LUT R206, R138, 0xff, RZ, 0xc0, !PT ;  /* 0x000000ff8ace7812 */ /* 0x000fe400078ec0ff */
[----:B------:R-:W-:Y:S01]  /*a770*/  SHF.R.U32.HI R205, RZ, 0x18, R138 ;  /* 0x00000018ffcd7819 */ /* 0x000fe2000001168a */
[----:B------:R-:W-:Y:S01]  /*a780*/  IMAD.WIDE.U32 R138, R188, -0x2daee0ad, RZ ;  /* 0xd2511f53bc8a7825 */ /* 0x000fe200078e00ff */
[----:B------:R-:W-:Y:S02]  /*a790*/  LOP3.LUT R189, R181, UR8, R174, 0x96, !PT ;  /* 0x00000008b5bd7c12 */ /* 0x000fe4000f8e96ae */
[----:B------:R-:W-:Y:S01]  /*a7a0*/  LOP3.LUT R132, R173, UR16, R192, 0x96, !PT ;  /* 0x00000010ad847c12 */ /* 0x000fe2000f8e96c0 */
[----:B------:R-:W-:Y:S01]  /*a7b0*/  IMAD.WIDE.U32 R174, R137, -0x326172a9, RZ ;  /* 0xcd9e8d5789ae7825 */ /* 0x000fe200078e00ff */
[----:B------:R-:W-:Y:S02]  /*a7c0*/  FMNMX.FTZ R137, R8, R134, !PT ;  /* 0x0000008608897209 */ /* 0x000fe40007810000 */
[C---:B------:R-:W-:Y:S01]  /*a7d0*/  LOP3.LUT R196, R138.reuse, 0xffff, RZ, 0xc0, !PT ;  /* 0x0000ffff8ac47812 */ /* 0x040fe200078ec0ff */
[----:B------:R-:W-:Y:S01]  /*a7e0*/  IMAD.WIDE.U32 R188, R189, -0x2daee0ad, RZ ;  /* 0xd2511f53bdbc7825 */ /* 0x000fe200078e00ff */
[----:B------:R-:W-:Y:S02]  /*a7f0*/  LOP3.LUT R202, R138, 0xff, RZ, 0xc0, !PT ;  /* 0x000000ff8aca7812 */ /* 0x000fe400078ec0ff */
[--C-:B------:R-:W-:Y:S02]  /*a800*/  SHF.R.U32.HI R203, RZ, 0x10, R138.reuse ;  /* 0x00000010ffcb7819 */ /* 0x100fe4000001168a */
[----:B------:R-:W-:Y:S02]  /*a810*/  SHF.R.U32.HI R204, RZ, 0x18, R138 ;  /* 0x00000018ffcc7819 */ /* 0x000fe4000001168a */
[----:B------:R-:W-:Y:S02]  /*a820*/  FMNMX.FTZ R138, R5, R2, !PT ;  /* 0x00000002058a7209 */ /* 0x000fe40007810000 */
[----:B------:R-:W-:Y:S02]  /*a830*/  FMNMX.FTZ R2, R9, R137, !PT ;  /* 0x0000008909027209 */ /* 0x000fe40007810000 */
[----:B------:R-:W-:Y:S02]  /*a840*/  FMNMX.FTZ R138, R16, R138, !PT ;  /* 0x0000008a108a7209 */ /* 0x000fe40007810000 */
[----:B------:R-:W-:Y:S02]  /*a850*/  FMNMX.FTZ R2, R12, R2, !PT ;  /* 0x000000020c027209 */ /* 0x000fe40007810000 */
[----:B------:R-:W-:Y:S02]  /*a860*/  FMNMX.FTZ R137, R19, R0, !PT ;  /* 0x0000000013897209 */ /* 0x000fe40007810000 */
[----:B------:R-:W-:Y:S02]  /*a870*/  FMNMX.FTZ R138, R17, R138, !PT ;  /* 0x0000008a118a7209 */ /* 0x000fe40007810000 */
[----:B------:R-:W-:Y:S02]  /*a880*/  FMNMX.FTZ R2, R13, R2, !PT ;  /* 0x000000020d027209 */ /* 0x000fe40007810000 */
[C---:B------:R-:W-:Y:S02]  /*a890*/  LOP3.LUT R183, R172.reuse, 0xffff, RZ, 0xc0, !PT ;  /* 0x0000ffffacb77812 */ /* 0x040fe400078ec0ff */
[----:B------:R-:W-:Y:S02]  /*a8a0*/  LOP3.LUT R191, R172, 0xff, RZ, 0xc0, !PT ;  /* 0x000000ffacbf7812 */ /* 0x000fe400078ec0ff */
[--C-:B------:R-:W-:Y:S02]  /*a8b0*/  SHF.R.U32.HI R194, RZ, 0x10, R172.reuse ;  /* 0x00000010ffc27819 */ /* 0x100fe400000116ac */
[----:B------:R-:W-:Y:S01]  /*a8c0*/  SHF.R.U32.HI R195, RZ, 0x18, R172 ;  /* 0x00000018ffc37819 */ /* 0x000fe200000116ac */
        /* <DEDUP_REMOVED lines=109> */
[--C-:B------:R-:W-:Y:S02]  /*afa0*/  SHF.R.U32.HI R200, RZ, 0x10, R172.reuse ;  /* 0x00000010ffc87819 */ /* 0x100fe400000116ac */
[----:B------:R-:W-:Y:S02]  /*afb0*/  LOP3.LUT R201, R172, 0xff, RZ, 0xc0, !PT ;  /* 0x000000ffacc97812 */ /* 0x000fe400078ec0ff */
[----:B------:R-:W-:Y:S02]  /*afc0*/  SHF.R.U32.HI R198, RZ, 0x18, R172 ;  /* 0x00000018ffc67819 */ /* 0x000fe400000116ac */
[----:B------:R-:W-:Y:S02]  /*afd0*/  FMNMX.FTZ R0, R107, R0, !PT ;  /* 0x000000006b007209 */ /* 0x000fe40007810000 */
[----:B------:R-:W-:Y:S02]  /*afe0*/  FMNMX.FTZ R172, R131, R137, !PT ;  /* 0x0000008983ac7209 */ /* 0x000fe40007810000 */
[----:B------:R-:W-:Y:S02]  /*aff0*/  FMNMX.FTZ R173, R129, R173, !PT ;  /* 0x000000ad81ad7209 */ /* 0x000fe40007810000 */
[----:B------:R-:W-:Y:S01]  /*b000*/  FMNMX.FTZ R137, R125, R2, !PT ;  /* 0x000000027d897209 */ /* 0x000fe20007810000 */
[----:B------:R-:W-:Y:S01]  /*b010*/  SHFL.BFLY PT, R177, R172, 0x2, 0x1f ;  /* 0x0c401f00acb17f89 */ /* 0x000fe200000e0000 */
[----:B------:R-:W-:Y:S02]  /*b020*/  LOP3.LUT R192, R175, UR6, R180, 0x96, !PT ;  /* 0x00000006afc07c12 */ /* 0x000fe4000f8e96b4 */
[----:B------:R-:W-:Y:S05]  /*b030*/  FMNMX.FTZ R0, R110, R0, !PT ;  /* 0x000000006e007209 */ /* 0x000fea0007810000 */
[----:B------:R-:W1:Y:S01]  /*b040*/  SHFL.BFLY PT, R180, R173, 0x2, 0x1f ;  /* 0x0c401f00adb47f89 */ /* 0x000e6200000e0000 */
[----:B------:R-:W-:Y:S02]  /*b050*/  LOP3.LUT R182, R193, 0xff, RZ, 0xc0, !PT ;  /* 0x000000ffc1b67812 */ /* 0x000fe400078ec0ff */
[----:B------:R-:W-:Y:S05]  /*b060*/  FMNMX.FTZ R0, R111, R0, !PT ;  /* 0x000000006f007209 */ /* 0x000fea0007810000 */
[----:B------:R-:W2:Y:S01]  /*b070*/  SHFL.BFLY PT, R181, R137, 0x2, 0x1f ;  /* 0x0c401f0089b57f89 */ /* 0x000ea200000e0000 */
[----:B------:R-:W-:Y:S02]  /*b080*/  PRMT R205, R182, 0x5410, R205 ;  /* 0x00005410b6cd7816 */ /* 0x000fe400000000cd */
[----:B------:R-:W-:Y:S02]  /*b090*/  FMNMX.FTZ R0, R122, R0, !PT ;  /* 0x000000007a007209 */ /* 0x000fe40007810000 */
[----:B------:R-:W-:Y:S02]  /*b0a0*/  SHF.R.U32.HI R2, RZ, 0x8, R183 ;  /* 0x00000008ff027819 */ /* 0x000fe400000116b7 */
[----:B------:R-:W-:Y:S02]  /*b0b0*/  FMNMX.FTZ R0, R123, R0, !PT ;  /* 0x000000007b007209 */ /* 0x000fe40007810000 */
[----:B------:R-:W-:Y:S02]  /*b0c0*/  LOP3.LUT R182, R136, 0xffff, RZ, 0xc0, !PT ;  /* 0x0000ffff88b67812 */ /* 0x000fe400078ec0ff */
[----:B------:R-:W-:Y:S02]  /*b0d0*/  FMNMX.FTZ R0, R126, R0, !PT ;  /* 0x000000007e007209 */ /* 0x000fe40007810000 */
[----:B------:R-:W-:Y:S02]  /*b0e0*/  PRMT R224, R191, 0x5410, R2 ;  /* 0x00005410bfe07816 */ /* 0x000fe40000000002 */
[----:B------:R-:W-:Y:S02]  /*b0f0*/  FMNMX.FTZ R0, R127, R0, !PT ;  /* 0x000000007f007209 */ /* 0x000fe40007810000 */
[----:B------:R-:W-:Y:S02]  /*b100*/  LOP3.LUT R183, R136, 0xff, RZ, 0xc0, !PT ;  /* 0x000000ff88b77812 */ /* 0x000fe400078ec0ff */
[----:B------:R-:W-:Y:S01]  /*b110*/  SHF.R.U32.HI R182, RZ, 0x8, R182 ;  /* 0x00000008ffb67819 */ /* 0x000fe200000116b6 */
[----:B------:R-:W3:Y:S01]  /*b120*/  SHFL.BFLY PT, R2, R0, 0x2, 0x1f ;  /* 0x0c401f0000027f89 */ /* 0x000ee200000e0000 */
[----:B------:R-:W-:Y:S02]  /*b130*/  LOP3.LUT R175, R139, UR17, R190, 0x96, !PT ;  /* 0x000000118baf7c12 */ /* 0x000fe4000f8e96be */
[----:B------:R-:W-:Y:S02]  /*b140*/  PRMT R197, R183, 0x5410, R182 ;  /* 0x00005410b7c57816 */ /* 0x000fe400000000b6 */
[----:B------:R-:W-:Y:S02]  /*b150*/  SHF.R.U32.HI R183, RZ, 0x18, R136 ;  /* 0x00000018ffb77819 */ /* 0x000fe40000011688 */
[----:B------:R-:W-:Y:S02]  /*b160*/  SHF.R.U32.HI R139, RZ, 0x8, R187 ;  /* 0x00000008ff8b7819 */ /* 0x000fe400000116bb */
[----:B------:R-:W-:Y:S02]  /*b170*/  LOP3.LUT R138, R189, UR5, R186, 0x96, !PT ;  /* 0x00000005bd8a7c12 */ /* 0x000fe4000f8e96ba */
[----:B------:R-:W-:Y:S02]  /*b180*/  PRMT R206, R206, 0x5410, R139 ;  /* 0x00005410cece7816 */ /* 0x000fe4000000008b */
[----:B------:R-:W-:Y:S01]  /*b190*/  LOP3.LUT R186, R194, 0xff, RZ, 0xc0, !PT ;  /* 0x000000ffc2ba7812 */ /* 0x000fe200078ec0ff */
[----:B------:R-:W-:Y:S01]  /*b1a0*/  IMAD.WIDE.U32 R138, R138, -0x326172a9, RZ ;  /* 0xcd9e8d578a8a7825 */ /* 0x000fe200078e00ff */
[----:B------:R-:W-:Y:S02]  /*b1b0*/  SHF.R.U32.HI R182, RZ, 0x10, R132 ;  /* 0x00000010ffb67819 */ /* 0x000fe40000011684 */
[----:B------:R-:W-:Y:S02]  /*b1c0*/  PRMT R207, R186, 0x5410, R195 ;  /* 0x00005410bacf7816 */ /* 0x000fe400000000c3 */
[----:B------:R-:W-:Y:S02]  /*b1d0*/  LOP3.LUT R186, R132, 0xff, RZ, 0xc0, !PT ;  /* 0x000000ff84ba7812 */ /* 0x000fe400078ec0ff */
[----:B------:R-:W-:Y:S02]  /*b1e0*/  LOP3.LUT R187, R138, 0xffff, RZ, 0xc0, !PT ;  /* 0x0000ffff8abb7812 */ /* 0x000fe400078ec0ff */
[----:B------:R-:W-:Y:S02]  /*b1f0*/  SHF.R.U32.HI R190, RZ, 0x10, R138 ;  /* 0x00000010ffbe7819 */ /* 0x000fe4000001168a */
[----:B-1----:R-:W-:Y:S02]  /*b200*/  FMNMX.FTZ R180, R173, R180, !PT ;  /* 0x000000b4adb47209 */ /* 0x002fe40007810000 */
[----:B--2---:R-:W-:Y:S02]  /*b210*/  FMNMX.FTZ R181, R137, R181, !PT ;  /* 0x000000b589b57209 */ /* 0x004fe40007810000 */
[----:B------:R-:W-:Y:S02]  /*b220*/  SHF.R.U32.HI R137, RZ, 0x10, R136 ;  /* 0x00000010ff897819 */ /* 0x000fe40000011688 */
[----:B------:R-:W1:Y:S01]  /*b230*/  SHFL.BFLY PT, R136, R180, 0x1, 0x1f ;  /* 0x0c201f00b4887f89 */ /* 0x000e6200000e0000 */
[----:B------:R-:W-:Y:S02]  /*b240*/  FMNMX.FTZ R177, R172, R177, !PT ;  /* 0x000000b1acb17209 */ /* 0x000fe40007810000 */
[----:B------:R-:W-:Y:S02]  /*b250*/  LOP3.LUT R137, R137, 0xff, RZ, 0xc0, !PT ;  /* 0x000000ff89897812 */ /* 0x000fe400078ec0ff */
[----:B---3--:R-:W-:Y:S02]  /*b260*/  FMNMX.FTZ R2, R0, R2, !PT ;  /* 0x0000000200027209 */ /* 0x008fe40007810000 */
[----:B------:R-:W-:Y:S02]  /*b270*/  PRMT R193, R137, 0x5410, R183 ;  /* 0x0000541089c17816 */ /* 0x000fe400000000b7 */
[----:B------:R-:W2:Y:S01]  /*b280*/  SHFL.BFLY PT, R137, R177, 0x1, 0x1f ;  /* 0x0c201f00b1897f89 */ /* 0x000ea200000e0000 */
[----:B------:R-:W-:Y:S02]  /*b290*/  SHF.R.U32.HI R0, RZ, 0x8, R196 ;  /* 0x00000008ff007819 */ /* 0x000fe400000116c4 */
[----:B------:R-:W-:Y:S02]  /*b2a0*/  SHF.R.U32.HI R173, RZ, 0x18, R132 ;  /* 0x00000018ffad7819 */ /* 0x000fe40000011684 */
[----:B------:R-:W-:Y:S02]  /*b2b0*/  PRMT R196, R202, 0x5410, R0 ;  /* 0x00005410cac47816 */ /* 0x000fe40000000000 */
[----:B------:R-:W-:Y:S02]  /*b2c0*/  LOP3.LUT R172, R132, 0xffff, RZ, 0xc0, !PT ;  /* 0x0000ffff84ac7812 */ /* 0x000fe400078ec0ff */
[----:B------:R-:W-:Y:S02]  /*b2d0*/  LOP3.LUT R191, R138, 0xff, RZ, 0xc0, !PT ;  /* 0x000000ff8abf7812 */ /* 0x000fe400078ec0ff */
[----:B------:R-:W-:Y:S02]  /*b2e0*/  SHF.R.U32.HI R189, RZ, 0x18, R138 ;  /* 0x00000018ffbd7819 */ /* 0x000fe4000001168a */
[----:B------:R-:W-:Y:S02]  /*b2f0*/  LOP3.LUT R0, R200, 0xff, RZ, 0xc0, !PT ;  /* 0x000000ffc8007812 */ /* 0x000fe400078ec0ff */
[----:B------:R-:W-:Y:S02]  /*b300*/  LOP3.LUT R132, R182, 0xff, RZ, 0xc0, !PT ;  /* 0x000000ffb6847812 */ /* 0x000fe400078ec0ff */
[----:B-1----:R-:W-:Y:S01]  /*b310*/  FMNMX.FTZ R138, R180, R136, !PT ;  /* 0x00000088b48a7209 */ /* 0x002fe20007810000 */
[----:B------:R-:W1:Y:S01]  /*b320*/  SHFL.BFLY PT, R182, R181, 0x1, 0x1f ;  /* 0x0c201f00b5b67f89 */ /* 0x000e6200000e0000 */
[----:B------:R-:W-:Y:S02]  /*b330*/  PRMT R198, R0, 0x5410, R198 ;  /* 0x0000541000c67816 */ /* 0x000fe400000000c6 */
[----:B------:R-:W-:Y:S01]  /*b340*/  PRMT R194, R132, 0x5410, R173 ;  /* 0x0000541084c27816 */ /* 0x000fe200000000ad */
[----:B------:R-:W-:Y:S04]  /*b350*/  FADD.FTZ R0, -R138, R3 ;  /* 0x000000038a007221 */ /* 0x000fe80000010100 */
[----:B------:R-:W3:Y:S01]  /*b360*/  SHFL.BFLY PT, R132, R2, 0x1, 0x1f ;  /* 0x0c201f0002847f89 */ /* 0x000ee200000e0000 */
[----:B--2---:R-:W-:Y:S01]  /*b370*/  FMNMX.FTZ R137, R177, R137, !PT ;  /* 0x00000089b1897209 */ /* 0x004fe20007810000 */
[----:B------:R-:W-:Y:S01]  /*b380*/  FMUL.FTZ R3, R0, UR4 ;  /* 0x0000000400037c20 */ /* 0x000fe20008410000 */
[----:B------:R-:W-:Y:S03]  /*b390*/  SHF.R.U32.HI R172, RZ, 0x8, R172 ;  /* 0x00000008ffac7819 */ /* 0x000fe600000116ac */
[----:B------:R-:W-:Y:S01]  /*b3a0*/  FADD.FTZ R0, -R137, R133 ;  /* 0x0000008589007221 */ /* 0x000fe20000010100 */
[----:B------:R-:W-:Y:S01]  /*b3b0*/  FSETP.NEU.FTZ.AND P1, PT, R138, -INF , PT ;  /* 0xff8000008a00780b */ /* 0x000fe20003f3d000 */
[----:B------:R2:W-:Y:S01]  /*b3c0*/  MUFU.EX2 R133, R3 ;  /* 0x0000000300857308 */ /* 0x0005e20000000800 */
[----:B------:R-:W-:Y:S01]  /*b3d0*/  PRMT R195, R186, 0x5410, R172 ;  /* 0x00005410bac37816 */ /* 0x000fe200000000ac */
[----:B------:R-:W-:Y:S01]  /*b3e0*/  IMAD.WIDE.U32 R172, R192, -0x2daee0ad, RZ ;  /* 0xd2511f53c0ac7825 */ /* 0x000fe200078e00ff */
[----:B------:R-:W-:Y:S02]  /*b3f0*/  LOP3.LUT R186, R203, 0xff, RZ, 0xc0, !PT ;  /* 0x000000ffcbba7812 */ /* 0x000fe400078ec0ff */
[----:B------:R-:W-:Y:S02]  /*b400*/  SHF.R.U32.HI R183, RZ, 0x8, R199 ;  /* 0x00000008ffb77819 */ /* 0x000fe400000116c7 */
[----:B------:R-:W-:Y:S02]  /*b410*/  LOP3.LUT R177, R175, 0xffff, RZ, 0xc0, !PT ;  /* 0x0000ffffafb17812 */ /* 0x000fe400078ec0ff */
[----:B------:R-:W-:Y:S02]  /*b420*/  LOP3.LUT R180, R176, 0xffff, RZ, 0xc0, !PT ;  /* 0x0000ffffb0b47812 */ /* 0x000fe400078ec0ff */
[----:B-1----:R-:W-:Y:S02]  /*b430*/  FMNMX.FTZ R136, R181, R182, !PT ;  /* 0x000000b6b5887209 */ /* 0x002fe40007810000 */
[----:B------:R-:W-:Y:S02]  /*b440*/  SHF.R.U32.HI R181, RZ, 0x10, R175 ;  /* 0x00000010ffb57819 */ /* 0x000fe400000116af */
[----:B------:R-:W-:Y:S01]  /*b450*/  PRMT R192, R186, 0x5410, R204 ;  /* 0x00005410bac07816 */ /* 0x000fe200000000cc */
[----:B--2---:R-:W-:Y:S01]  /*b460*/  FMUL.FTZ R3, R0, UR4 ;  /* 0x0000000400037c20 */ /* 0x004fe20008410000 */
[----:B------:R-:W-:Y:S01]  /*b470*/  FADD.FTZ R0, -R136, R134 ;  /* 0x0000008688007221 */ /* 0x000fe20000010100 */
[----:B---3--:R-:W-:Y:S01]  /*b480*/  FMNMX.FTZ R132, R2, R132, !PT ;  /* 0x0000008402847209 */ /* 0x008fe20007810000 */
[----:B------:R-:W-:Y:S01]  /*b490*/  FMUL.FTZ R134, R137, UR4 ;  /* 0x0000000489867c20 */ /* 0x000fe20008410000 */
[----:B------:R-:W-:Y:S01]  /*b4a0*/  PRMT R199, R201, 0x5410, R183 ;  /* 0x00005410c9c77816 */ /* 0x000fe200000000b7 */
[----:B------:R-:W-:Y:S01]  /*b4b0*/  FMUL.FTZ R2, R0, UR4 ;  /* 0x0000000400027c20 */ /* 0x000fe20008410000 */
[----:B------:R-:W-:Y:S01]  /*b4c0*/  MUFU.EX2 R3, R3 ;  /* 0x0000000300037308 */ /* 0x000fe20000000800 */
[----:B------:R-:W-:Y:S01]  /*b4d0*/  FADD.FTZ R0, -R132, R135 ;  /* 0x0000008784007221 */ /* 0x000fe20000010100 */
[----:B------:R-:W-:Y:S01]  /*b4e0*/  FMUL.FTZ R135, R138, UR4 ;  /* 0x000000048a877c20 */ /* 0x000fe20008410000 */
[----:B------:R-:W-:Y:S02]  /*b4f0*/  LOP3.LUT R186, R175, 0xff, RZ, 0xc0, !PT ;  /* 0x000000ffafba7812 */ /* 0x000fe400078ec0ff */
[----:B------:R-:W-:Y:S01]  /*b500*/  SHF.R.U32.HI R183, RZ, 0x18, R175 ;  /* 0x00000018ffb77819 */ /* 0x000fe200000116af */
[----:B------:R-:W-:Y:S01]  /*b510*/  FMUL.FTZ R0, R0, UR4 ;  /* 0x0000000400007c20 */ /* 0x000fe20008410000 */
[----:B------:R-:W-:Y:S03]  /*b520*/  FSEL R135, R135, RZ, P1 ;  /* 0x000000ff87877208 */ /* 0x000fe60000800000 */
[----:B------:R-:W-:Y:S01]  /*b530*/  MUFU.EX2 R2, R2 ;  /* 0x0000000200027308 */ /* 0x000fe20000000800 */
[----:B------:R-:W-:Y:S02]  /*b540*/  FSETP.NEU.FTZ.AND P1, PT, R137, -INF , PT ;  /* 0xff8000008900780b */ /* 0x000fe40003f3d000 */
[----:B------:R-:W-:Y:S01]  /*b550*/  SHF.R.U32.HI R177, RZ, 0x8, R177 ;  /* 0x00000008ffb17819 */ /* 0x000fe200000116b1 */
[--C-:B------:R-:W-:Y:S01]  /*b560*/  FFMA.FTZ R4, R4, UR4, -R135.reuse ;  /* 0x0000000404047c23 */ /* 0x100fe20008010887 */
[----:B------:R-:W-:Y:S01]  /*b570*/  LOP3.LUT R175, R181, 0xff, RZ, 0xc0, !PT ;  /* 0x000000ffb5af7812 */ /* 0x000fe200078ec0ff */
[--C-:B------:R-:W-:Y:S01]  /*b580*/  FFMA.FTZ R212, R101, UR4, -R135.reuse ;  /* 0x0000000465d47c23 */ /* 0x100fe20008010887 */
[----:B------:R-:W-:Y:S03]  /*b590*/  LOP3.LUT R174, R139, UR16, R174, 0x96, !PT ;  /* 0x000000108bae7c12 */ /* 0x000fe6000f8e96ae */
[----:B------:R1:W-:Y:S01]  /*b5a0*/  MUFU.EX2 R203, R4 ;  /* 0x0000000400cb7308 */ /* 0x0003e20000000800 */
[----:B------:R-:W-:Y:S01]  /*b5b0*/  LOP3.LUT R182, R176, 0xff, RZ, 0xc0, !PT ;  /* 0x000000ffb0b67812 */ /* 0x000fe200078ec0ff */
[--C-:B------:R-:W-:Y:S01]  /*b5c0*/  FFMA.FTZ R5, R5, UR4, -R135.reuse ;  /* 0x0000000405057c23 */ /* 0x100fe20008010887 */
[----:B------:R-:W-:Y:S01]  /*b5d0*/  SHF.R.U32.HI R180, RZ, 0x8, R180 ;  /* 0x00000008ffb47819 */ /* 0x000fe200000116b4 */
[--C-:B------:R-:W-:Y:S01]  /*b5e0*/  FFMA.FTZ R215, R100, UR4, -R135.reuse ;  /* 0x0000000464d77c23 */ /* 0x100fe20008010887 */
[----:B------:R-:W-:Y:S01]  /*b5f0*/  FSEL R134, R134, RZ, P1 ;  /* 0x000000ff86867208 */ /* 0x000fe20000800000 */
[----:B------:R-:W-:Y:S01]  /*b600*/  FFMA.FTZ R218, R128, UR4, -R135 ;  /* 0x0000000480da7c23 */ /* 0x000fe20008010887 */
[----:B------:R-:W-:Y:S03]  /*b610*/  LOP3.LUT R139, R173, UR17, R188, 0x96, !PT ;  /* 0x00000011ad8b7c12 */ /* 0x000fe6000f8e96bc */
[----:B------:R-:W-:Y:S01]  /*b620*/  MUFU.EX2 R240, R5 ;  /* 0x0000000500f07308 */ /* 0x000fe20000000800 */
[----:B------:R-:W-:Y:S01]  /*b630*/  PRMT R188, R186, 0x5410, R177 ;  /* 0x00005410babc7816 */ /* 0x000fe200000000b1 */
[----:B------:R-:W-:Y:S01]  /*b640*/  FFMA.FTZ R16, R16, UR4, -R135 ;  /* 0x0000000410107c23 */ /* 0x000fe20008010887 */
[----:B------:R-:W-:Y:S01]  /*b650*/  PRMT R186, R175, 0x5410, R183 ;  /* 0x00005410afba7816 */ /* 0x000fe200000000b7 */
[--C-:B------:R-:W-:Y:S01]  /*b660*/  FFMA.FTZ R219, R129, UR4, -R135.reuse ;  /* 0x0000000481db7c23 */ /* 0x100fe20008010887 */
[----:B------:R-:W-:Y:S01]  /*b670*/  PRMT R183, R182, 0x5410, R180 ;  /* 0x00005410b6b77816 */ /* 0x000fe200000000b4 */
[--C-:B------:R-:W-:Y:S01]  /*b680*/  FFMA.FTZ R221, R96, UR4, -R135.reuse ;  /* 0x0000000460dd7c23 */ /* 0x100fe20008010887 */
[C---:B------:R-:W-:Y:S03]  /*b690*/  LOP3.LUT R177, R172.reuse, 0xffff, RZ, 0xc0, !PT ;  /* 0x0000ffffacb17812 */ /* 0x040fe600078ec0ff */
[----:B------:R-:W-:Y:S01]  /*b6a0*/  MUFU.EX2 R235, R16 ;  /* 0x0000001000eb7308 */ /* 0x000fe20000000800 */
[----:B------:R-:W-:Y:S01]  /*b6b0*/  LOP3.LUT R180, R172, 0xff, RZ, 0xc0, !PT ;  /* 0x000000ffacb47812 */ /* 0x000fe200078ec0ff */
[----:B-1----:R-:W-:Y:S01]  /*b6c0*/  FMUL.FTZ R4, R136, UR4 ;  /* 0x0000000488047c20 */ /* 0x002fe20008410000 */
[--C-:B------:R-:W-:Y:S01]  /*b6d0*/  SHF.R.U32.HI R181, RZ, 0x10, R172.reuse ;  /* 0x00000010ffb57819 */ /* 0x100fe200000116ac */
[----:B------:R-:W-:Y:S01]  /*b6e0*/  FMUL.FTZ R173, R132, UR4 ;  /* 0x0000000484ad7c20 */ /* 0x000fe20008410000 */
[----:B------:R-:W-:Y:S01]  /*b6f0*/  SHF.R.U32.HI R182, RZ, 0x18, R172 ;  /* 0x00000018ffb67819 */ /* 0x000fe200000116ac */
        /* <DEDUP_REMOVED lines=11> */
[----:B------:R-:W-:Y:S01]  /*b7b0*/  FSETP.NEU.FTZ.AND P2, PT, R136, -INF , PT ;  /* 0xff8000008800780b */ /* 0x000fe20003f5d000 */
[--C-:B------:R-:W-:Y:S01]  /*b7c0*/  FFMA.FTZ R34, R34, UR4, -R134.reuse ;  /* 0x0000000422227c23 */ /* 0x100fe20008010886 */
[----:B------:R-:W-:Y:S01]  /*b7d0*/  FSETP.NEU.FTZ.AND P1, PT, R132, -INF , PT ;  /* 0xff8000008400780b */ /* 0x000fe20003f3d000 */
[----:B------:R-:W-:Y:S01]  /*b7e0*/  FFMA.FTZ R18, R18, UR4, -R134 ;  /* 0x0000000412127c23 */ /* 0x000fe20008010886 */
[----:B------:R-:W-:Y:S01]  /*b7f0*/  SHF.R.U32.HI R175, RZ, 0x10, R176 ;  /* 0x00000010ffaf7819 */ /* 0x000fe200000116b0 */
[----:B------:R-:W-:Y:S01]  /*b800*/  FFMA.FTZ R22, R22, UR4, -R134 ;  /* 0x0000000416167c23 */ /* 0x000fe20008010886 */
[----:B------:R-:W-:Y:S03]  /*b810*/  FSEL R6, R4, RZ, P2 ;  /* 0x000000ff04067208 */ /* 0x000fe60001000000 */
[----:B------:R-:W2:Y:S01]  /*b820*/  MUFU.EX2 R211, R34 ;  /* 0x0000002200d37308 */ /* 0x000ea20000000800 */
[----:B------:R-:W-:Y:S01]  /*b830*/  FSEL R4, R173, RZ, P1 ;  /* 0x000000ffad047208 */ /* 0x000fe20000800000 */
[----:B------:R-:W-:Y:S01]  /*b840*/  FFMA.FTZ R20, R20, UR4, -R135 ;  /* 0x0000000414147c23 */ /* 0x000fe20008010887 */
[----:B------:R-:W-:Y:S01]  /*b850*/  SHF.R.U32.HI R176, RZ, 0x18, R176 ;  /* 0x00000018ffb07819 */ /* 0x000fe200000116b0 */
[----:B------:R-:W-:Y:S01]  /*b860*/  FFMA.FTZ R173, R8, UR4, -R6 ;  /* 0x0000000408ad7c23 */ /* 0x000fe20008010806 */
[----:B------:R-:W-:Y:S01]  /*b870*/  LOP3.LUT R175, R175, 0xff, RZ, 0xc0, !PT ;  /* 0x000000ffafaf7812 */ /* 0x000fe200078ec0ff */
[----:B------:R-:W-:Y:S01]  /*b880*/  FFMA.FTZ R10, R10, UR4, -R4 ;  /* 0x000000040a0a7c23 */ /* 0x000fe20008010804 */
[----:B------:R-:W-:Y:S03]  /*b890*/  FFMA.FTZ R99, R121, UR4, -R6 ;  /* 0x0000000479637c23 */ /* 0x000fe60008010806 */
[----:B------:R-:W-:Y:S01]  /*b8a0*/  MUFU.EX2 R202, R173 ;  /* 0x000000ad00ca7308 */ /* 0x000fe20000000800 */
[----:B-1----:R-:W-:Y:S01]  /*b8b0*/  LOP3.LUT R172, R174, 0xffff, RZ, 0xc0, !PT ;  /* 0x0000ffffaeac7812 */ /* 0x002fe200078ec0ff */
[----:B------:R-:W3:Y:S01]  /*b8c0*/  LDL.LU R121, [R1+0x10] ;  /* 0x0000100001797983 */ /* 0x000ee20000300800 */
[----:B------:R-:W-:Y:S01]  /*b8d0*/  PRMT R176, R175, 0x5410, R176 ;  /* 0x00005410afb07816 */ /* 0x000fe200000000b0 */
[----:B------:R-:W-:Y:S01]  /*b8e0*/  FFMA.FTZ R11, R11, UR4, -R4 ;  /* 0x000000040b0b7c23 */ /* 0x000fe20008010804 */
[----:B------:R-:W-:Y:S01]  /*b8f0*/  SHF.R.U32.HI R8, RZ, 0x8, R172 ;  /* 0x00000008ff087819 */ /* 0x000fe200000116ac */
[--C-:B------:R-:W-:Y:S01]  /*b900*/  FFMA.FTZ R24, R24, UR4, -R6.reuse ;  /* 0x0000000418187c23 */ /* 0x100fe20008010806 */
[----:B------:R-:W-:Y:S03]  /*b910*/  LOP3.LUT R175, R174, 0xff, RZ, 0xc0, !PT ;  /* 0x000000ffaeaf7812 */ /* 0x000fe600078ec0ff */
[----:B------:R1:W-:Y:S01]  /*b920*/  MUFU.EX2 R200, R10 ;  /* 0x0000000a00c87308 */ /* 0x0003e20000000800 */
[--C-:B------:R-:W-:Y:S01]  /*b930*/  FFMA.FTZ R9, R9, UR4, -R6.reuse ;  /* 0x0000000409097c23 */ /* 0x100fe20008010806 */
[----:B------:R-:W-:Y:S01]  /*b940*/  FFMA.FTZ R25, R25, UR4, -R6 ;  /* 0x0000000419197c23 */ /* 0x000fe20008010806 */
[----:B------:R-:W-:Y:S01]  /*b950*/  PRMT R175, R175, 0x5410, R8 ;  /* 0x00005410afaf7816 */ /* 0x000fe20000000008 */
[----:B------:R-:W-:Y:S01]  /*b960*/  FFMA.FTZ R28, R28, UR4, -R6 ;  /* 0x000000041c1c7c23 */ /* 0x000fe20008010806 */
[----:B------:R-:W-:Y:S01]  /*b970*/  SHF.R.U32.HI R8, RZ, 0x10, R174 ;  /* 0x00000010ff087819 */ /* 0x000fe200000116ae */
[----:B------:R-:W-:Y:S01]  /*b980*/  FFMA.FTZ R29, R29, UR4, -R6 ;  /* 0x000000041d1d7c23 */ /* 0x000fe20008010806 */
[----:B------:R-:W-:Y:S03]  /*b990*/  SHF.R.U32.HI R174, RZ, 0x18, R174 ;  /* 0x00000018ffae7819 */ /* 0x000fe600000116ae */
[----:B------:R-:W-:Y:S01]  /*b9a0*/  MUFU.EX2 R204, R9 ;  /* 0x0000000900cc7308 */ /* 0x000fe20000000800 */
[----:B------:R-:W-:Y:S01]  /*b9b0*/  LOP3.LUT R8, R8, 0xff, RZ, 0xc0, !PT ;  /* 0x000000ff08087812 */ /* 0x000fe200078ec0ff */
[--C-:B------:R-:W-:Y:S01]  /*b9c0*/  FFMA.FTZ R27, R27, UR4, -R4.reuse ;  /* 0x000000041b1b7c23 */ /* 0x100fe20008010804 */
[--C-:B------:R-:W-:Y:S01]  /*b9d0*/  FFMA.FTZ R112, R79, UR4, -R4.reuse ;  /* 0x000000044f707c23 */ /* 0x100fe20008010804 */
[----:B------:R-:W-:Y:S01]  /*b9e0*/  FFMA.FTZ R14, R14, UR4, -R4 ;  /* 0x000000040e0e7c23 */ /* 0x000fe20008010804 */
[----:B------:R-:W-:Y:S01]  /*b9f0*/  PRMT R174, R8, 0x5410, R174 ;  /* 0x0000541008ae7816 */ /* 0x000fe200000000ae */
[--C-:B------:R-:W-:Y:S01]  /*ba00*/  FFMA.FTZ R13, R13, UR4, -R6.reuse ;  /* 0x000000040d0d7c23 */ /* 0x100fe20008010806 */
[----:B------:R-:W-:Y:S03]  /*ba10*/  SHF.R.U32.HI R8, RZ, 0x8, R187 ;  /* 0x00000008ff087819 */ /* 0x000fe600000116bb */
[----:B------:R-:W-:Y:S01]  /*ba20*/  MUFU.EX2 R216, R11 ;  /* 0x0000000b00d87308 */ /* 0x000fe20000000800 */
[----:B-1----:R-:W-:Y:S01]  /*ba30*/  LOP3.LUT R10, R139, 0xffff, RZ, 0xc0, !PT ;  /* 0x0000ffff8b0a7812 */ /* 0x002fe200078ec0ff */
[----:B------:R-:W-:Y:S01]  /*ba40*/  FFMA.FTZ R12, R12, UR4, -R6 ;  /* 0x000000040c0c7c23 */ /* 0x000fe20008010806 */
[----:B------:R-:W-:Y:S01]  /*ba50*/  PRMT R191, R191, 0x5410, R8 ;  /* 0x00005410bfbf7816 */ /* 0x000fe20000000008 */
[----:B------:R-:W-:Y:S01]  /*ba60*/  FFMA.FTZ R172, R53, UR4, -R135 ;  /* 0x0000000435ac7c23 */ /* 0x000fe20008010887 */
[----:B------:R-:W-:Y:S01]  /*ba70*/  LOP3.LUT R8, R190, 0xff, RZ, 0xc0, !PT ;  /* 0x000000ffbe087812 */ /* 0x000fe200078ec0ff */
[----:B------:R-:W-:Y:S01]  /*ba80*/  FFMA.FTZ R190, R87, UR4, -R134 ;  /* 0x0000000457be7c23 */ /* 0x000fe20008010886 */
[----:B------:R-:W-:Y:S03]  /*ba90*/  SHF.R.U32.HI R10, RZ, 0x8, R10 ;  /* 0x00000008ff0a7819 */ /* 0x000fe6000001160a */
[----:B------:R-:W-:Y:S01]  /*baa0*/  MUFU.EX2 R16, R12 ;  /* 0x0000000c00107308 */ /* 0x000fe20000000800 */
[----:B------:R-:W-:Y:S01]  /*bab0*/  PRMT R189, R8, 0x5410, R189 ;  /* 0x0000541008bd7816 */ /* 0x000fe200000000bd */
[----:B------:R-:W-:Y:S01]  /*bac0*/  FFMA.FTZ R15, R15, UR4, -R4 ;  /* 0x000000040f0f7c23 */ /* 0x000fe20008010804 */
[----:B------:R-:W-:Y:S01]  /*bad0*/  LOP3.LUT R8, R139, 0xff, RZ, 0xc0, !PT ;  /* 0x000000ff8b087812 */ /* 0x000fe200078ec0ff */
[--C-:B------:R-:W-:Y:S01]  /*bae0*/  FFMA.FTZ R87, R130, UR4, -R134.reuse ;  /* 0x0000000482577c23 */ /* 0x100fe20008010886 */
[----:B------:R-:W-:Y:S01]  /*baf0*/  FFMA.FTZ R244, R80, UR4, -R135 ;  /* 0x0000000450f47c23 */ /* 0x000fe20008010887 */
[----:B------:R-:W-:Y:S01]  /*bb00*/  FFMA.FTZ R80, R54, UR4, -R134 ;  /* 0x0000000436507c23 */ /* 0x000fe20008010886 */
[----:B------:R-:W-:Y:S03]  /*bb10*/  PRMT R187, R8, 0x5410, R10 ;  /* 0x0000541008bb7816 */ /* 0x000fe6000000000a */
[----:B------:R-:W1:Y:S01]  /*bb20*/  MUFU.EX2 R217, R14 ;  /* 0x0000000e00d97308 */ /* 0x000e620000000800 */
[----:B------:R-:W-:Y:S01]  /*bb30*/  SHF.R.U32.HI R8, RZ, 0x8, R177 ;  /* 0x00000008ff087819 */ /* 0x000fe200000116b1 */
[--C-:B------:R-:W-:Y:S01]  /*bb40*/  FFMA.FTZ R19, R19, UR4, -R134.reuse ;  /* 0x0000000413137c23 */ /* 0x100fe20008010886 */
[--C-:B------:R-:W-:Y:S01]  /*bb50*/  FFMA.FTZ R23, R23, UR4, -R134.reuse ;  /* 0x0000000417177c23 */ /* 0x100fe20008010886 */
[----:B------:R-:W-:Y:S01]  /*bb60*/  FFMA.FTZ R53, R67, UR4, -R134 ;  /* 0x0000000443357c23 */ /* 0x000fe20008010886 */
[----:B------:R-:W-:Y:S01]  /*bb70*/  PRMT R180, R180, 0x5410, R8 ;  /* 0x00005410b4b47816 */ /* 0x000fe20000000008 */
[--C-:B------:R-:W-:Y:S01]  /*bb80*/  FFMA.FTZ R8, R7, UR4, -R134.reuse ;  /* 0x0000000407087c23 */ /* 0x100fe20008010886 */
[--C-:B------:R-:W-:Y:S03]  /*bb90*/  FFMA.FTZ R234, R70, UR4, -R134.reuse ;  /* 0x0000000446ea7c23 */ /* 0x100fe60008010886 */
[----:B------:R-:W4:Y:S01]  /*bba0*/  MUFU.EX2 R247, R15 ;  /* 0x0000000f00f77308 */ /* 0x000f220000000800 */
[----:B------:R-:W-:Y:S01]  /*bbb0*/  FFMA.FTZ R250, R102, UR4, -R134 ;  /* 0x0000000466fa7c23 */ /* 0x000fe20008010886 */
[----:B--2---:R-:W-:Y:S02]  /*bbc0*/  IMAD.MOV.U32 R102, RZ, RZ, R211 ;  /* 0x000000ffff667224 */ /* 0x004fe400078e00d3 */
[--C-:B------:R-:W-:Y:S01]  /*bbd0*/  FFMA.FTZ R211, R105, UR4, -R6.reuse ;  /* 0x0000000469d37c23 */ /* 0x100fe20008010806 */
[--C-:B------:R-:W-:Y:S01]  /*bbe0*/  FFMA.FTZ R130, R77, UR4, -R6.reuse ;  /* 0x000000044d827c23 */ /* 0x100fe20008010806 */
[--C-:B------:R-:W-:Y:S01]  /*bbf0*/  FFMA.FTZ R45, R45, UR4, -R6.reuse ;  /* 0x000000042d2d7c23 */ /* 0x100fe20008010806 */
[--C-:B------:R-:W-:Y:S01]  /*bc00*/  FFMA.FTZ R131, R76, UR4, -R6.reuse ;  /* 0x000000044c837c23 */ /* 0x100fe20008010806 */
[----:B------:R-:W-:Y:S02]  /*bc10*/  FFMA.FTZ R129, R92, UR4, -R6 ;  /* 0x000000045c817c23 */ /* 0x000fe40008010806 */
[----:B------:R2:W-:Y:S01]  /*bc20*/  MUFU.EX2 R239, R8 ;  /* 0x0000000800ef7308 */ /* 0x0005e20000000800 */
[----:B-1----:R-:W-:Y:S02]  /*bc30*/  IMAD.MOV.U32 R92, RZ, RZ, R217 ;  /* 0x000000ffff5c7224 */ /* 0x002fe400078e00d9 */
[--C-:B------:R-:W-:Y:S01]  /*bc40*/  FFMA.FTZ R33, R33, UR4, -R135.reuse ;  /* 0x0000000421217c23 */ /* 0x100fe20008010887 */
[--C-:B------:R-:W-:Y:S01]  /*bc50*/  FFMA.FTZ R17, R17, UR4, -R135.reuse ;  /* 0x0000000411117c23 */ /* 0x100fe20008010887 */
[--C-:B------:R-:W-:Y:S01]  /*bc60*/  FFMA.FTZ R32, R32, UR4, -R135.reuse ;  /* 0x0000000420207c23 */ /* 0x100fe20008010887 */
[--C-:B------:R-:W-:Y:S01]  /*bc70*/  FFMA.FTZ R21, R21, UR4, -R135.reuse ;  /* 0x0000000415157c23 */ /* 0x100fe20008010887 */
[----:B------:R-:W-:Y:S01]  /*bc80*/  FFMA.FTZ R242, R68, UR4, -R135 ;  /* 0x0000000444f27c23 */ /* 0x000fe20008010887 */
[----:B------:R-:W-:Y:S02]  /*bc90*/  FFMA.FTZ R30, R30, UR4, -R4 ;  /* 0x000000041e1e7c23 */ /* 0x000fe40008010804 */
[----:B------:R-:W1:Y:S01]  /*bca0*/  MUFU.EX2 R246, R13 ;  /* 0x0000000d00f67308 */ /* 0x000e620000000800 */
[----:B------:R-:W-:Y:S01]  /*bcb0*/  FFMA.FTZ R177, R73, UR4, -R6 ;  /* 0x0000000449b17c23 */ /* 0x000fe20008010806 */
[----:B----4-:R-:W-:Y:S02]  /*bcc0*/  IMAD.MOV.U32 R34, RZ, RZ, R247 ;  /* 0x000000ffff227224 */ /* 0x010fe400078e00f7 */
[--C-:B------:R-:W-:Y:S01]  /*bcd0*/  FFMA.FTZ R47, R47, UR4, -R4.reuse ;  /* 0x000000042f2f7c23 */ /* 0x100fe20008010804 */
[--C-:B------:R-:W-:Y:S01]  /*bce0*/  FFMA.FTZ R116, R74, UR4, -R4.reuse ;  /* 0x000000044a747c23 */ /* 0x100fe20008010804 */
[----:B------:R-:W-:Y:S01]  /*bcf0*/  FFMA.FTZ R107, R107, UR4, -R4 ;  /* 0x000000046b6b7c23 */ /* 0x000fe20008010804 */
[--C-:B------:R-:W-:Y:S01]  /*bd00*/  SHF.R.U32.HI R5, RZ, 0x10, R139.reuse ;  /* 0x00000010ff057819 */ /* 0x100fe2000001168b */
[----:B------:R-:W-:Y:S02]  /*bd10*/  IMAD.WIDE.U32 R10, R225, -0x2daee0ad, RZ ;  /* 0xd2511f53e10a7825 */ /* 0x000fe400078e00ff */
[----:B------:R4:W4:Y:S01]  /*bd20*/  MUFU.EX2 R245, R18 ;  /* 0x0000001200f57308 */ /* 0x0009220000000800 */
[----:B------:R-:W-:Y:S01]  /*bd30*/  SHF.R.U32.HI R139, RZ, 0x18, R139 ;  /* 0x00000018ff8b7819 */ /* 0x000fe2000001168b */
[----:B------:R-:W-:Y:S01]  /*bd40*/  FFMA.FTZ R225, R83, UR4, -R134 ;  /* 0x0000000453e17c23 */ /* 0x000fe20008010886 */
[----:B------:R-:W-:Y:S01]  /*bd50*/  FFMA.FTZ R83, R61, UR4, -R6 ;  /* 0x000000043d537c23 */ /* 0x000fe20008010806 */
[----:B------:R-:W-:Y:S01]  /*bd60*/  FFMA.FTZ R61, R59, UR4, -R4 ;  /* 0x000000043b3d7c23 */ /* 0x000fe20008010804 */
[----:B------:R-:W-:Y:S01]  /*bd70*/  LOP3.LUT R7, R181, 0xff, RZ, 0xc0, !PT ;  /* 0x000000ffb5077812 */ /* 0x000fe200078ec0ff */
[----:B--2---:R-:W-:Y:S04]  /*bd80*/  IMAD.WIDE.U32 R8, R226, -0x2daee0ad, RZ ;  /* 0xd2511f53e2087825 */ /* 0x004fe800078e00ff */
[----:B------:R2:W-:Y:S01]  /*bd90*/  MUFU.EX2 R73, R22 ;  /* 0x0000001600497308 */ /* 0x0005e20000000800 */
[----:B------:R-:W-:Y:S01]  /*bda0*/  LOP3.LUT R5, R5, 0xff, RZ, 0xc0, !PT ;  /* 0x000000ff05057812 */ /* 0x000fe200078ec0ff */
[----:B------:R-:W-:Y:S01]  /*bdb0*/  FFMA.FTZ R35, R35, UR4, -R134 ;  /* 0x0000000423237c23 */ /* 0x000fe20008010886 */
[----:B------:R-:W-:Y:S01]  /*bdc0*/  PRMT R182, R7, 0x5410, R182 ;  /* 0x0000541007b67816 */ /* 0x000fe200000000b6 */
[----:B------:R-:W-:Y:S01]  /*bdd0*/  FFMA.FTZ R243, R81, UR4, -R135 ;  /* 0x0000000451f37c23 */ /* 0x000fe20008010887 */
[----:B------:R-:W-:Y:S01]  /*bde0*/  PRMT R173, R5, 0x5410, R139 ;  /* 0x0000541005ad7816 */ /* 0x000fe2000000008b */
[--C-:B------:R-:W-:Y:S04]  /*bdf0*/  FFMA.FTZ R139, R52, UR4, -R135.reuse ;  /* 0x00000004348b7c23 */ /* 0x100fe80008010887 */
[----:B------:R-:W2:Y:S01]  /*be00*/  MUFU.EX2 R7, R20 ;  /* 0x0000001400077308 */ /* 0x000ea20000000800 */
[----:B------:R-:W-:Y:S01]  /*be10*/  LOP3.LUT R5, R9, UR11, R230, 0x96, !PT ;  /* 0x0000000b09057c12 */ /* 0x000fe2000f8e96e6 */
[----:B-1----:R-:W-:Y:S01]  /*be20*/  IMAD.MOV.U32 R101, RZ, RZ, R246 ;  /* 0x000000ffff657224 */ /* 0x002fe200078e00f6 */
[----:B------:R-:W-:Y:S01]  /*be30*/  LOP3.LUT R12, R11, UR9, R8, 0x96, !PT ;  /* 0x000000090b0c7c12 */ /* 0x000fe2000f8e9608 */
[--C-:B------:R-:W-:Y:S01]  /*be40*/  FFMA.FTZ R81, R55, UR4, -R134.reuse ;  /* 0x0000000437517c23 */ /* 0x100fe20008010886 */
[----:B----4-:R-:W-:Y:S01]  /*be50*/  FFMA.FTZ R18, R64, UR4, -R135 ;  /* 0x0000000440127c23 */ /* 0x010fe20008010887 */
[----:B------:R-:W-:Y:S04]  /*be60*/  IMAD.WIDE.U32 R14, R5, -0x326172a9, RZ ;  /* 0xcd9e8d57050e7825 */ /* 0x000fe800078e00ff */
[--C-:B------:R-:W-:Y:S01]  /*be70*/  FFMA.FTZ R38, R38, UR4, -R134.reuse ;  /* 0x0000000426267c23 */ /* 0x100fe20008010886 */
[----:B------:R-:W1:Y:S01]  /*be80*/  MUFU.EX2 R8, R35 ;  /* 0x0000002300087308 */ /* 0x000e620000000800 */
[--C-:B------:R-:W-:Y:S01]  /*be90*/  FFMA.FTZ R39, R39, UR4, -R134.reuse ;  /* 0x0000000427277c23 */ /* 0x100fe20008010886 */
        /* <DEDUP_REMOVED lines=10> */
[----:B------:R-:W-:Y:S01]  /*bf40*/  FFMA.FTZ R246, R115, UR4, -R134 ;  /* 0x0000000473f67c23 */ /* 0x000fe20008010886 */
[----:B--2---:R-:W-:Y:S02]  /*bf50*/  IMAD.MOV.U32 R22, RZ, RZ, R245 ;  /* 0x000000ffff167224 */ /* 0x004fe400078e00f5 */
[----:B------:R-:W-:Y:S01]  /*bf60*/  FFMA.FTZ R100, R124, UR4, -R6 ;  /* 0x000000047c647c23 */ /* 0x000fe20008010806 */
[----:B------:R-:W-:Y:S02]  /*bf70*/  IMAD.MOV.U32 R89, RZ, RZ, R235 ;  /* 0x000000ffff597224 */ /* 0x000fe400078e00eb */
[----:B------:R-:W2:Y:S01]  /*bf80*/  MUFU.EX2 R214, R33 ;  /* 0x0000002100d67308 */ /* 0x000ea20000000800 */
[----:B------:R-:W-:Y:S01]  /*bf90*/  FFMA.FTZ R134, R119, UR4, -R134 ;  /* 0x0000000477867c23 */ /* 0x000fe20008010886 */
[----:B------:R-:W-:Y:S02]  /*bfa0*/  IMAD.MOV.U32 R77, RZ, RZ, R204 ;  /* 0x000000ffff4d7224 */ /* 0x000fe400078e00cc */
[--C-:B------:R-:W-:Y:S01]  /*bfb0*/  FFMA.FTZ R245, R104, UR4, -R6.reuse ;  /* 0x0000000468f57c23 */ /* 0x100fe20008010806 */
[--C-:B------:R-:W-:Y:S01]  /*bfc0*/  FFMA.FTZ R124, R120, UR4, -R6.reuse ;  /* 0x00000004787c7c23 */ /* 0x100fe20008010806 */
[--C-:B------:R-:W-:Y:S01]  /*bfd0*/  FFMA.FTZ R44, R44, UR4, -R6.reuse ;  /* 0x000000042c2c7c23 */ /* 0x100fe20008010806 */
[--C-:B------:R-:W-:Y:S01]  /*bfe0*/  FFMA.FTZ R54, R56, UR4, -R6.reuse ;  /* 0x0000000438367c23 */ /* 0x100fe20008010806 */
[--C-:B------:R-:W-:Y:S02]  /*bff0*/  FFMA.FTZ R55, R57, UR4, -R6.reuse ;  /* 0x0000000439377c23 */ /* 0x100fe40008010806 */
[----:B------:R-:W2:Y:S01]  /*c000*/  MUFU.EX2 R213, R17 ;  /* 0x0000001100d57308 */ /* 0x000ea20000000800 */
[--C-:B------:R-:W-:Y:S01]  /*c010*/  FFMA.FTZ R128, R93, UR4, -R6.reuse ;  /* 0x000000045d807c23 */ /* 0x100fe20008010806 */
[--C-:B------:R-:W-:Y:S01]  /*c020*/  FFMA.FTZ R119, R88, UR4, -R6.reuse ;  /* 0x0000000458777c23 */ /* 0x100fe20008010806 */
[--C-:B------:R-:W-:Y:S01]  /*c030*/  FFMA.FTZ R98, R125, UR4, -R6.reuse ;  /* 0x000000047d627c23 */ /* 0x100fe20008010806 */
[--C-:B------:R-:W-:Y:S01]  /*c040*/  FFMA.FTZ R40, R40, UR4, -R6.reuse ;  /* 0x0000000428287c23 */ /* 0x100fe20008010806 */
[--C-:B------:R-:W-:Y:S01]  /*c050*/  FFMA.FTZ R41, R41, UR4, -R6.reuse ;  /* 0x0000000429297c23 */ /* 0x100fe20008010806 */
[--C-:B------:R-:W-:Y:S01]  /*c060*/  FFMA.FTZ R82, R60, UR4, -R6.reuse ;  /* 0x000000043c527c23 */ /* 0x100fe20008010806 */
[--C-:B------:R-:W-:Y:S03]  /*c070*/  FFMA.FTZ R181, R72, UR4, -R6.reuse ;  /* 0x0000000448b57c23 */ /* 0x100fe60008010806 */
[----:B------:R-:W2:Y:S01]  /*c080*/  MUFU.EX2 R64, R32 ;  /* 0x0000002000407308 */ /* 0x000ea20000000800 */
[--C-:B------:R-:W-:Y:S01]  /*c090*/  FFMA.FTZ R235, R108, UR4, -R6.reuse ;  /* 0x000000046ceb7c23 */ /* 0x100fe20008010806 */
[----:B------:R-:W-:Y:S01]  /*c0a0*/  FFMA.FTZ R204, R109, UR4, -R6 ;  /* 0x000000046dcc7c23 */ /* 0x000fe20008010806 */
[----:B------:R-:W-:Y:S01]  /*c0b0*/  LOP3.LUT R6, R15, UR10, R178, 0x96, !PT ;  /* 0x0000000a0f067c12 */ /* 0x000fe2000f8e96b2 */
[----:B------:R-:W-:Y:S04]  /*c0c0*/  IMAD.WIDE.U32 R12, R12, -0x326172a9, RZ ;  /* 0xcd9e8d570c0c7825 */ /* 0x000fe800078e00ff */
[----:B----4-:R-:W-:Y:S01]  /*c0d0*/  FFMA.FTZ R19, R65, UR4, -R135 ;  /* 0x0000000441137c23 */ /* 0x010fe20008010887 */
[----:B------:R-:W-:Y:S01]  /*c0e0*/  FFMA.FTZ R120, R106, UR4, -R4 ;  /* 0x000000046a787c23 */ /* 0x000fe20008010804 */
[----:B------:R4:W-:Y:S01]  /*c0f0*/  MUFU.EX2 R65, R23 ;  /* 0x0000001700417308 */ /* 0x0009e20000000800 */
[----:B------:R-:W-:Y:S01]  /*c100*/  IMAD.MOV.U32 R72, RZ, RZ, R7 ;  /* 0x000000ffff487224 */ /* 0x000fe200078e0007 */
[----:B------:R-:W-:Y:S01]  /*c110*/  LOP3.LUT R5, R13, UR8, R14, 0x96, !PT ;  /* 0x000000080d057c12 */ /* 0x000fe2000f8e960e */
[----:B------:R-:W-:Y:S04]  /*c120*/  IMAD.WIDE.U32 R6, R6, -0x2daee0ad, RZ ;  /* 0xd2511f5306067825 */ /* 0x000fe800078e00ff */
[--C-:B------:R-:W-:Y:S01]  /*c130*/  FFMA.FTZ R248, R85, UR4, -R135.reuse ;  /* 0x0000000455f87c23 */ /* 0x100fe20008010887 */
[--C-:B------:R-:W-:Y:S01]  /*c140*/  FFMA.FTZ R48, R48, UR4, -R135.reuse ;  /* 0x0000000430307c23 */ /* 0x100fe20008010887 */
[----:B-1----:R-:W-:Y:S01]  /*c150*/  IMAD.MOV.U32 R93, RZ, RZ, R8 ;  /* 0x000000ffff5d7224 */ /* 0x002fe200078e0008 */
[----:B------:R-:W1:Y:S01]  /*c160*/  MUFU.EX2 R103, R21 ;  /* 0x0000001500677308 */ /* 0x000e620000000800 */
[----:B------:R-:W-:Y:S01]  /*c170*/  LOP3.LUT R8, R7, UR7, R10, 0x96, !PT ;  /* 0x0000000707087c12 */ /* 0x000fe2000f8e960a */
[----:B------:R-:W-:Y:S04]  /*c180*/  IMAD.WIDE.U32 R10, R5, -0x2daee0ad, RZ ;  /* 0xd2511f53050a7825 */ /* 0x000fe800078e00ff */
[--C-:B------:R-:W-:Y:S01]  /*c190*/  FFMA.FTZ R36, R36, UR4, -R135.reuse ;  /* 0x0000000424247c23 */ /* 0x100fe20008010887 */
[--C-:B------:R-:W-:Y:S01]  /*c1a0*/  FFMA.FTZ R37, R37, UR4, -R135.reuse ;  /* 0x0000000425257c23 */ /* 0x100fe20008010887 */
[----:B------:R-:W-:Y:S01]  /*c1b0*/  IMAD.WIDE.U32 R8, R8, -0x326172a9, RZ ;  /* 0xcd9e8d5708087825 */ /* 0x000fe200078e00ff */
[----:B------:R-:W-:Y:S01]  /*c1c0*/  LOP3.LUT R6, R11, UR5, R6, 0x96, !PT ;  /* 0x000000050b067c12 */ /* 0x000fe2000f8e9606 */
[----:B------:R-:W-:Y:S02]  /*c1d0*/  MUFU.EX2 R14, R30 ;  /* 0x0000001e000e7308 */ /* 0x000fe40000000800 */
[--C-:B------:R-:W-:Y:S01]  /*c1e0*/  FFMA.FTZ R241, R69, UR4, -R135.reuse ;  /* 0x0000000445f17c23 */ /* 0x100fe20008010887 */
[--C-:B------:R-:W-:Y:S01]  /*c1f0*/  FFMA.FTZ R85, R113, UR4, -R135.reuse ;  /* 0x0000000471557c23 */ /* 0x100fe20008010887 */
[----:B------:R-:W-:Y:S01]  /*c200*/  LOP3.LUT R9, R9, UR6, R12, 0x96, !PT ;  /* 0x0000000609097c12 */ /* 0x000fe2000f8e960c */
[----:B------:R-:W-:Y:S04]  /*c210*/  IMAD.WIDE.U32 R6, R6, -0x326172a9, RZ ;  /* 0xcd9e8d5706067825 */ /* 0x000fe800078e00ff */
[--C-:B------:R-:W-:Y:S01]  /*c220*/  FFMA.FTZ R49, R49, UR4, -R135.reuse ;  /* 0x0000000431317c23 */ /* 0x100fe20008010887 */
[----:B------:R-:W-:Y:S01]  /*c230*/  FFMA.FTZ R135, R117, UR4, -R135 ;  /* 0x0000000475877c23 */ /* 0x000fe20008010887 */
[----:B------:R1:W-:Y:S01]  /*c240*/  MUFU.EX2 R217, R28 ;  /* 0x0000001c00d97308 */ /* 0x0003e20000000800 */
[----:B------:R-:W-:Y:S01]  /*c250*/  LOP3.LUT R5, R7, UR16, R8, 0x96, !PT ;  /* 0x0000001007057c12 */ /* 0x000fe2000f8e9608 */
[----:B--2---:R-:W-:Y:S01]  /*c260*/  IMAD.MOV.U32 R76, RZ, RZ, R214 ;  /* 0x000000ffff4c7224 */ /* 0x004fe200078e00d6 */
[----:B------:R-:W-:Y:S01]  /*c270*/  LOP3.LUT R7, R6, 0xffff, RZ, 0xc0, !PT ;  /* 0x0000ffff06077812 */ /* 0x000fe200078ec0ff */
[--C-:B------:R-:W-:Y:S01]  /*c280*/  FFMA.FTZ R214, R122, UR4, -R4.reuse ;  /* 0x000000047ad67c23 */ /* 0x100fe20008010804 */
[----:B------:R-:W-:Y:S01]  /*c290*/  LOP3.LUT R8, R6, 0xff, RZ, 0xc0, !PT ;  /* 0x000000ff06087812 */ /* 0x000fe200078ec0ff */
[--C-:B------:R-:W-:Y:S01]  /*c2a0*/  FFMA.FTZ R113, R78, UR4, -R4.reuse ;  /* 0x000000044e717c23 */ /* 0x100fe20008010804 */
[----:B------:R-:W-:Y:S03]  /*c2b0*/  SHF.R.U32.HI R7, RZ, 0x8, R7 ;  /* 0x00000008ff077819 */ /* 0x000fe60000011607 */
[----:B------:R2:W-:Y:S01]  /*c2c0*/  MUFU.EX2 R104, R29 ;  /* 0x0000001d00687308 */ /* 0x0005e20000000800 */
[--C-:B------:R-:W-:Y:S01]  /*c2d0*/  FFMA.FTZ R88, R127, UR4, -R4.reuse ;  /* 0x000000047f587c23 */ /* 0x100fe20008010804 */
[--C-:B------:R-:W-:Y:S01]  /*c2e0*/  FFMA.FTZ R26, R26, UR4, -R4.reuse ;  /* 0x000000041a1a7c23 */ /* 0x100fe20008010804 */
        /* <DEDUP_REMOVED lines=9> */
[--C-:B------:R-:W-:Y:S01]  /*c380*/  FFMA.FTZ R69, R63, UR4, -R4.reuse ;  /* 0x000000043f457c23 */ /* 0x100fe20008010804 */
[----:B------:R-:W-:Y:S01]  /*c390*/  PRMT R67, R6, 0x5410, R7 ;  /* 0x0000541006437816 */ /* 0x000fe20000000007 */
[----:B------:R-:W-:Y:S04]  /*c3a0*/  IMAD.WIDE.U32 R6, R9, -0x2daee0ad, RZ ;  /* 0xd2511f5309067825 */ /* 0x000fe800078e00ff */
[--C-:B------:R-:W-:Y:S01]  /*c3b0*/  FFMA.FTZ R109, R94, UR4, -R4.reuse ;  /* 0x000000045e6d7c23 */ /* 0x100fe20008010804 */
[----:B------:R-:W-:Y:S01]  /*c3c0*/  MUFU.EX2 R49, R49 ;  /* 0x0000003100317308 */ /* 0x000fe20000000800 */
[--C-:B------:R-:W-:Y:S01]  /*c3d0*/  FFMA.FTZ R108, R95, UR4, -R4.reuse ;  /* 0x000000045f6c7c23 */ /* 0x100fe20008010804 */
[----:B------:R-:W-:Y:S01]  /*c3e0*/  FFMA.FTZ R114, R90, UR4, -R4 ;  /* 0x000000045a727c23 */ /* 0x000fe20008010804 */
[----:B------:R-:W-:Y:S01]  /*c3f0*/  LOP3.LUT R8, R7, UR17, R10, 0x96, !PT ;  /* 0x0000001107087c12 */ /* 0x000fe2000f8e960a */
[--C-:B------:R-:W-:Y:S01]  /*c400*/  FFMA.FTZ R117, R91, UR4, -R4.reuse ;  /* 0x000000045b757c23 */ /* 0x100fe20008010804 */
[----:B------:R-:W-:Y:S01]  /*c410*/  LOP3.LUT R7, R6, 0xffff, RZ, 0xc0, !PT ;  /* 0x0000ffff06077812 */ /* 0x000fe200078ec0ff */
[--C-:B------:R-:W-:Y:S01]  /*c420*/  FFMA.FTZ R126, R126, UR4, -R4.reuse ;  /* 0x000000047e7e7c23 */ /* 0x100fe20008010804 */
[----:B------:R-:W-:Y:S03]  /*c430*/  LOP3.LUT R9, R6, 0xff, RZ, 0xc0, !PT ;  /* 0x000000ff06097812 */ /* 0x000fe600078ec0ff */
[----:B------:R-:W-:Y:S01]  /*c440*/  MUFU.EX2 R50, R50 ;  /* 0x0000003200327308 */ /* 0x000fe20000000800 */
[----:B------:R-:W-:Y:S01]  /*c450*/  SHF.R.U32.HI R7, RZ, 0x8, R7 ;  /* 0x00000008ff077819 */ /* 0x000fe20000011607 */
[--C-:B------:R-:W-:Y:S01]  /*c460*/  FFMA.FTZ R123, R123, UR4, -R4.reuse ;  /* 0x000000047b7b7c23 */ /* 0x100fe20008010804 */
[--C-:B------:R-:W-:Y:S01]  /*c470*/  FFMA.FTZ R42, R42, UR4, -R4.reuse ;  /* 0x000000042a2a7c23 */ /* 0x100fe20008010804 */
[--C-:B------:R-:W-:Y:S01]  /*c480*/  FFMA.FTZ R43, R43, UR4, -R4.reuse ;  /* 0x000000042b2b7c23 */ /* 0x100fe20008010804 */
[----:B------:R-:W-:Y:S01]  /*c490*/  PRMT R70, R9, 0x5410, R7 ;  /* 0x0000541009467816 */ /* 0x000fe20000000007 */
[----:B------:R-:W-:Y:S01]  /*c4a0*/  FFMA.FTZ R115, R75, UR4, -R4 ;  /* 0x000000044b737c23 */ /* 0x000fe20008010804 */
[--C-:B------:R-:W-:Y:S03]  /*c4b0*/  SHF.R.U32.HI R9, RZ, 0x10, R6.reuse ;  /* 0x00000010ff097819 */ /* 0x100fe60000011606 */
[----:B------:R-:W3:Y:S01]  /*c4c0*/  MUFU.EX2 R51, R51 ;  /* 0x0000003300337308 */ /* 0x000ee20000000800 */
[----:B------:R-:W-:Y:S01]  /*c4d0*/  SHF.R.U32.HI R7, RZ, 0x18, R6 ;  /* 0x00000018ff077819 */ /* 0x000fe20000011606 */
[--C-:B------:R-:W-:Y:S01]  /*c4e0*/  FFMA.FTZ R110, R110, UR4, -R4.reuse ;  /* 0x000000046e6e7c23 */ /* 0x100fe20008010804 */
[----:B------:R-:W-:Y:S01]  /*c4f0*/  LOP3.LUT R6, R9, 0xff, RZ, 0xc0, !PT ;  /* 0x000000ff09067812 */ /* 0x000fe200078ec0ff */
[----:B------:R-:W-:Y:S01]  /*c500*/  FFMA.FTZ R111, R111, UR4, -R4 ;  /* 0x000000046f6f7c23 */ /* 0x000fe20008010804 */
[----:B------:R-:W3:Y:S01]  /*c510*/  LDL.LU R9, [R1+0x14] ;  /* 0x0000140001097983 */ /* 0x000ee20000300800 */
[C---:B------:R-:W-:Y:S01]  /*c520*/  LOP3.LUT R4, R5.reuse, 0xffff, RZ, 0xc0, !PT ;  /* 0x0000ffff05047812 */ /* 0x040fe200078ec0ff */
[----:B----4-:R-:W-:Y:S03]  /*c530*/  IMAD.MOV.U32 R23, RZ, RZ, R213 ;  /* 0x000000ffff177224 */ /* 0x010fe600078e00d5 */
[----:B------:R-:W-:Y:S01]  /*c540*/  MUFU.EX2 R26, R31 ;  /* 0x0000001f001a7308 */ /* 0x000fe20000000800 */
[----:B------:R-:W4:Y:S01]  /*c550*/  LDL.LU R59, [R1+0x18] ;  /* 0x00001800013b7983 */ /* 0x000f220000300800 */
[----:B------:R-:W-:Y:S01]  /*c560*/  PRMT R71, R6, 0x5410, R7 ;  /* 0x0000541006477816 */ /* 0x000fe20000000007 */
[C---:B------:R-:W-:Y:S01]  /*c570*/  FMUL.FTZ R12, R2.reuse, R164 ;  /* 0x000000a4020c7220 */ /* 0x040fe20000410000 */
[----:B------:R-:W-:Y:S01]  /*c580*/  LOP3.LUT R6, R5, 0xff, RZ, 0xc0, !PT ;  /* 0x000000ff05067812 */ /* 0x000fe200078ec0ff */
[C---:B------:R-:W-:Y:S01]  /*c590*/  FMUL.FTZ R13, R2.reuse, R165 ;  /* 0x000000a5020d7220 */ /* 0x040fe20000410000 */
[----:B------:R-:W-:Y:S01]  /*c5a0*/  SHF.R.U32.HI R4, RZ, 0x8, R4 ;  /* 0x00000008ff047819 */ /* 0x000fe20000011604 */
[----:B-1----:R-:W-:Y:S03]  /*c5b0*/  FMUL.FTZ R28, R2, R152 ;  /* 0x00000098021c7220 */ /* 0x002fe60000410000 */
[----:B------:R-:W-:Y:S01]  /*c5c0*/  MUFU.EX2 R213, R24 ;  /* 0x0000001800d57308 */ /* 0x000fe20000000800 */
[----:B------:R-:W-:Y:S01]  /*c5d0*/  IMAD.MOV.U32 R105, RZ, RZ, R208 ;  /* 0x000000ffff697224 */ /* 0x000fe200078e00d0 */
[----:B------:R-:W-:Y:S01]  /*c5e0*/  PRMT R56, R6, 0x5410, R4 ;  /* 0x0000541006387816 */ /* 0x000fe20000000004 */
[----:B--2---:R-:W-:Y:S01]  /*c5f0*/  FMUL.FTZ R29, R2, R153 ;  /* 0x00000099021d7220 */ /* 0x004fe20000410000 */
[C---:B------:R-:W-:Y:S01]  /*c600*/  LOP3.LUT R6, R8.reuse, 0xffff, RZ, 0xc0, !PT ;  /* 0x0000ffff08067812 */ /* 0x040fe200078ec0ff */
[C---:B------:R-:W-:Y:S01]  /*c610*/  FMUL.FTZ R17, R133.reuse, R149 ;  /* 0x0000009585117220 */ /* 0x040fe20000410000 */
[C---:B------:R-:W-:Y:S01]  /*c620*/  FMUL.FTZ R20, R133.reuse, R144 ;  /* 0x0000009085147220 */ /* 0x040fe20000410000 */
[C---:B------:R-:W-:Y:S03]  /*c630*/  FMUL.FTZ R21, R133.reuse, R145 ;  /* 0x0000009185157220 */ /* 0x040fe60000410000 */
[----:B------:R1:W-:Y:S01]  /*c640*/  MUFU.EX2 R208, R25 ;  /* 0x0000001900d07308 */ /* 0x0003e20000000800 */
[----:B------:R-:W-:Y:S01]  /*c650*/  LOP3.LUT R7, R8, 0xff, RZ, 0xc0, !PT ;  /* 0x000000ff08077812 */ /* 0x000fe200078ec0ff */
[C---:B------:R-:W-:Y:S01]  /*c660*/  FMUL.FTZ R32, R133.reuse, R140 ;  /* 0x0000008c85207220 */ /* 0x040fe20000410000 */
[----:B------:R-:W-:Y:S01]  /*c670*/  SHF.R.U32.HI R6, RZ, 0x8, R6 ;  /* 0x00000008ff067819 */ /* 0x000fe20000011606 */
[----:B------:R-:W-:Y:S01]  /*c680*/  IMAD.MOV.U32 R10, RZ, RZ, R89 ;  /* 0x000000ffff0a7224 */ /* 0x000fe200078e0059 */
[----:B------:R-:W-:Y:S01]  /*c690*/  SHF.R.U32.HI R4, RZ, 0x10, R5 ;  /* 0x00000010ff047819 */ /* 0x000fe20000011605 */
[----:B------:R-:W-:Y:S01]  /*c6a0*/  IMAD.MOV.U32 R89, RZ, RZ, R93 ;  /* 0x000000ffff597224 */ /* 0x000fe200078e005d */
[----:B------:R-:W-:Y:S03]  /*c6b0*/  SHF.R.U32.HI R5, RZ, 0x18, R5 ;  /* 0x00000018ff057819 */ /* 0x000fe60000011605 */
[----:B------:R-:W2:Y:S01]  /*c6c0*/  MUFU.EX2 R48, R48 ;  /* 0x0000003000307308 */ /* 0x000ea20000000800 */
[----:B------:R-:W-:Y:S01]  /*c6d0*/  LOP3.LUT R4, R4, 0xff, RZ, 0xc0, !PT ;  /* 0x000000ff04047812 */ /* 0x000fe200078ec0ff */
[----:B------:R-:W-:Y:S02]  /*c6e0*/  IMAD.MOV.U32 R93, RZ, RZ, R77 ;  /* 0x000000ffff5d7224 */ /* 0x000fe400078e004d */
[----:B------:R-:W-:Y:S01]  /*c6f0*/  FMUL.FTZ R33, R133, R141 ;  /* 0x0000008d85217220 */ /* 0x000fe20000410000 */
[----:B------:R-:W-:Y:S01]  /*c700*/  IMAD.MOV.U32 R77, RZ, RZ, R64 ;  /* 0x000000ffff4d7224 */ /* 0x000fe200078e0040 */
[----:B------:R-:W-:Y:S01]  /*c710*/  PRMT R64, R7, 0x5410, R6 ;  /* 0x0000541007407816 */ /* 0x000fe20000000006 */
[----:B------:R-:W-:Y:S01]  /*c720*/  IMAD.MOV.U32 R35, RZ, RZ, R16 ;  /* 0x000000ffff237224 */ /* 0x000fe200078e0010 */
[--C-:B------:R-:W-:Y:S02]  /*c730*/  SHF.R.U32.HI R6, RZ, 0x10, R8.reuse ;  /* 0x00000010ff067819 */ /* 0x100fe40000011608 */
[----:B------:R-:W2:Y:S01]  /*c740*/  MUFU.EX2 R96, R27 ;  /* 0x0000001b00607308 */ /* 0x000ea20000000800 */
[----:B------:R-:W-:Y:S01]  /*c750*/  PRMT R57, R4, 0x5410, R5 ;  /* 0x0000541004397816 */ /* 0x000fe20000000005 */
[----:B-1----:R-:W-:Y:S01]  /*c760*/  FMUL.FTZ R25, R2, R157 ;  /* 0x0000009d02197220 */ /* 0x002fe20000410000 */
[----:B------:R-:W-:Y:S01]  /*c770*/  SHF.R.U32.HI R8, RZ, 0x18, R8 ;  /* 0x00000018ff087819 */ /* 0x000fe20000011608 */
[----:B------:R-:W-:Y:S01]  /*c780*/  IMAD.MOV.U32 R24, RZ, RZ, R35 ;  /* 0x000000ffff187224 */ /* 0x000fe200078e0023 */
[----:B------:R-:W-:Y:S01]  /*c790*/  LOP3.LUT R6, R6, 0xff, RZ, 0xc0, !PT ;  /* 0x000000ff06067812 */ /* 0x000fe200078ec0ff */
[C---:B------:R-:W-:Y:S01]  /*c7a0*/  FMUL.FTZ R4, R133.reuse, R160 ;  /* 0x000000a085047220 */ /* 0x040fe20000410000 */
[C---:B------:R-:W-:Y:S03]  /*c7b0*/  FMUL.FTZ R5, R133.reuse, R161 ;  /* 0x000000a185057220 */ /* 0x040fe60000410000 */
[----:B------:R-:W1:Y:S01]  /*c7c0*/  MUFU.EX2 R27, R37 ;  /* 0x00000025001b7308 */ /* 0x000e620000000800 */
[----:B------:R-:W-:Y:S01]  /*c7d0*/  FMUL.FTZ R16, R133, R148 ;  /* 0x0000009485107220 */ /* 0x000fe20000410000 */
[----:B------:R-:W-:Y:S02]  /*c7e0*/  IMAD.MOV.U32 R30, RZ, RZ, R24 ;  /* 0x000000ffff1e7224 */ /* 0x000fe400078e0018 */
[----:B------:R-:W-:Y:S01]  /*c7f0*/  FMUL.FTZ R24, R2, R156 ;  /* 0x0000009c02187220 */ /* 0x000fe20000410000 */
[----:B------:R-:W-:Y:S02]  /*c800*/  IMAD.MOV.U32 R11, RZ, RZ, R105 ;  /* 0x000000ffff0b7224 */ /* 0x000fe400078e0069 */
[C---:B------:R-:W-:Y:S01]  /*c810*/  FMUL.FTZ R7, R3.reuse, R163 ;  /* 0x000000a303077220 */ /* 0x040fe20000410000 */
[----:B------:R-:W-:Y:S02]  /*c820*/  IMAD.MOV.U32 R58, RZ, RZ, R22 ;  /* 0x000000ffff3a7224 */ /* 0x000fe400078e0016 */
[C---:B------:R-:W-:Y:S01]  /*c830*/  FMUL.FTZ R22, R3.reuse, R146 ;  /* 0x0000009203167220 */ /* 0x040fe20000410000 */
[----:B------:R1:W-:Y:S01]  /*c840*/  MUFU.EX2 R37, R39 ;  /* 0x0000002700257308 */ /* 0x0003e20000000800 */
[----:B------:R-:W-:Y:S02]  /*c850*/  IMAD.MOV.U32 R105, RZ, RZ, R103 ;  /* 0x000000ffff697224 */ /* 0x000fe400078e0067 */
[C---:B------:R-:W-:Y:S01]  /*c860*/  FMUL.FTZ R35, R3.reuse, R143 ;  /* 0x0000008f03237220 */ /* 0x040fe20000410000 */
[----:B------:R-:W-:Y:S02]  /*c870*/  IMAD.MOV.U32 R15, RZ, RZ, R77 ;  /* 0x000000ffff0f7224 */ /* 0x000fe400078e004d */
[----:B---3--:R-:W-:Y:S02]  /*c880*/  IMAD.MOV.U32 R75, RZ, RZ, R51 ;  /* 0x000000ffff4b7224 */ /* 0x008fe400078e0033 */
[----:B------:R-:W-:Y:S02]  /*c890*/  IMAD.MOV.U32 R63, RZ, RZ, R49 ;  /* 0x000000ffff3f7224 */ /* 0x000fe400078e0031 */
[----:B------:R-:W3:Y:S01]  /*c8a0*/  MUFU.EX2 R36, R36 ;  /* 0x0000002400247308 */ /* 0x000ee20000000800 */
[----:B------:R-:W-:Y:S02]  /*c8b0*/  IMAD.MOV.U32 R95, RZ, RZ, R58 ;  /* 0x000000ffff5f7224 */ /* 0x000fe400078e003a */
[----:B------:R-:W-:Y:S02]  /*c8c0*/  IMAD.MOV.U32 R62, RZ, RZ, R30 ;  /* 0x000000ffff3e7224 */ /* 0x000fe400078e001e */
[C---:B------:R-:W-:Y:S01]  /*c8d0*/  FMUL.FTZ R30, R0.reuse, R154 ;  /* 0x0000009a001e7220 */ /* 0x040fe20000410000 */
[----:B--2---:R-:W-:Y:S02]  /*c8e0*/  IMAD.MOV.U32 R51, RZ, RZ, R48 ;  /* 0x000000ffff337224 */ /* 0x004fe400078e0030 */
[----:B------:R-:W-:Y:S02]  /*c8f0*/  IMAD.MOV.U32 R48, RZ, RZ, R105 ;  /* 0x000000ffff307224 */ /* 0x000fe400078e0069 */
[----:B------:R2:W3:Y:S01]  /*c900*/  MUFU.EX2 R79, R18 ;  /* 0x00000012004f7308 */ /* 0x0004e20000000800 */
[----:B------:R-:W-:Y:S02]  /*c910*/  IMAD.MOV.U32 R58, RZ, RZ, R15 ;  /* 0x000000ffff3a7224 */ /* 0x000fe400078e000f */
[C---:B------:R-:W-:Y:S01]  /*c920*/  FMUL.FTZ R15, R0.reuse, R167 ;  /* 0x000000a7000f7220 */ /* 0x040fe20000410000 */
[----:B------:R-:W-:Y:S02]  /*c930*/  IMAD.MOV.U32 R31, RZ, RZ, R23 ;  /* 0x000000ffff1f7224 */ /* 0x000fe400078e0017 */
[C---:B------:R-:W-:Y:S01]  /*c940*/  FMUL.FTZ R23, R3.reuse, R147 ;  /* 0x0000009303177220 */ /* 0x040fe20000410000 */
[----:B------:R-:W-:Y:S02]  /*c950*/  IMAD.MOV.U32 R167, RZ, RZ, R63 ;  /* 0x000000ffffa77224 */ /* 0x000fe400078e003f */
[----:B------:R-:W-:Y:S01]  /*c960*/  IMAD.MOV.U32 R94, RZ, RZ, R62 ;  /* 0x000000ffff5e7224 */ /* 0x000fe200078e003e */
[----:B------:R2:W-:Y:S01]  /*c970*/  MUFU.EX2 R90, R19 ;  /* 0x00000013005a7308 */ /* 0x0005e20000000800 */
[----:B------:R-:W-:Y:S02]  /*c980*/  IMAD.MOV.U32 R62, RZ, RZ, R48 ;  /* 0x000000ffff3e7224 */ /* 0x000fe400078e0030 */
[----:B------:R-:W-:Y:S02]  /*c990*/  IMAD.MOV.U32 R48, RZ, RZ, R96 ;  /* 0x000000ffff307224 */ /* 0x000fe400078e0060 */
[----:B------:R-:W-:Y:S02]  /*c9a0*/  IMAD.MOV.U32 R144, RZ, RZ, R31 ;  /* 0x000000ffff907224 */ /* 0x000fe400078e001f */
[C---:B------:R-:W-:Y:S01]  /*c9b0*/  FMUL.FTZ R31, R0.reuse, R155 ;  /* 0x0000009b001f7220 */ /* 0x040fe20000410000 */
[----:B------:R-:W-:Y:S02]  /*c9c0*/  IMAD.U32 R77, RZ, RZ, UR15 ;  /* 0x0000000fff4d7e24 */ /* 0x000fe4000f8e00ff */
[----:B------:R-:W3:Y:S01]  /*c9d0*/  MUFU.EX2 R78, R45 ;  /* 0x0000002d004e7308 */ /* 0x000ee20000000800 */
[----:B-1----:R-:W-:Y:S02]  /*c9e0*/  IMAD.MOV.U32 R39, RZ, RZ, 0x7054 ;  /* 0x00007054ff277424 */ /* 0x002fe400078e00ff */
[----:B--2---:R-:W-:Y:S01]  /*c9f0*/  FMUL.FTZ R18, R3, R150 ;  /* 0x0000009603127220 */ /* 0x004fe20000410000 */
[----:B------:R-:W-:Y:S02]  /*ca00*/  IMAD.MOV.U32 R155, RZ, RZ, R51 ;  /* 0x000000ffff9b7224 */ /* 0x000fe400078e0033 */
[----:B------:R-:W-:Y:S01]  /*ca10*/  IMAD.MOV.U32 R51, RZ, RZ, R92 ;  /* 0x000000ffff337224 */ /* 0x000fe200078e005c */
[----:B------:R-:W-:Y:S01]  /*ca20*/  PRMT R77, R77, R39, UR15 ;  /* 0x0000000f4d4d7e16 */ /* 0x000fe20008000027 */
[----:B------:R-:W-:Y:S02]  /*ca30*/  IMAD.MOV.U32 R92, RZ, RZ, R84 ;  /* 0x000000ffff5c7224 */ /* 0x000fe400078e0054 */
[----:B------:R-:W1:Y:S01]  /*ca40*/  MUFU.EX2 R38, R38 ;  /* 0x0000002600267308 */ /* 0x000e620000000800 */
[----:B------:R-:W-:Y:S02]  /*ca50*/  IMAD.MOV.U32 R49, RZ, RZ, R14 ;  /* 0x000000ffff317224 */ /* 0x000fe400078e000e */
[----:B------:R-:W-:Y:S01]  /*ca60*/  FMUL.FTZ R14, R0, R166 ;  /* 0x000000a6000e7220 */ /* 0x000fe20000410000 */
[--C-:B------:R-:W-:Y:S01]  /*ca70*/  HSET2.LE.AND R56, R56, R77.reuse, PT ;  /* 0x0000004d38387233 */ /* 0x100fe20003803000 */
[----:B------:R-:W-:Y:S01]  /*ca80*/  IMAD.MOV.U32 R84, RZ, RZ, R221 ;  /* 0x000000ffff547224 */ /* 0x000fe200078e00dd */
[--C-:B------:R-:W-:Y:S01]  /*ca90*/  HSET2.LE.AND R57, R57, R77.reuse, PT ;  /* 0x0000004d39397233 */ /* 0x100fe20003803000 */
[----:B------:R-:W-:Y:S01]  /*caa0*/  FFMA.FTZ R133, R133, R121, R203 ;  /* 0x0000007985857223 */ /* 0x000fe200000100cb */
[--C-:B------:R-:W-:Y:S01]  /*cab0*/  HSET2.LE.AND R64, R64, R77.reuse, PT ;  /* 0x0000004d40407233 */ /* 0x100fe20003803000 */
[----:B------:R-:W-:Y:S01]  /*cac0*/  IMAD.MOV.U32 R121, RZ, RZ, R65 ;  /* 0x000000ffff797224 */ /* 0x000fe200078e0041 */
[----:B------:R-:W-:Y:S01]  /*cad0*/  PRMT R65, R6, 0x5410, R8 ;  /* 0x0000541006417816 */ /* 0x000fe20000000008 */
[----:B------:R-:W-:Y:S01]  /*cae0*/  FMUL.FTZ R8, R2, R168 ;  /* 0x000000a802087220 */ /* 0x000fe20000410000 */
[----:B------:R-:W2:Y:S01]  /*caf0*/  MUFU.EX2 R44, R44 ;  /* 0x0000002c002c7308 */ /* 0x000ea20000000800 */
[----:B------:R-:W-:Y:S02]  /*cb00*/  IMAD.MOV.U32 R166, RZ, RZ, R75 ;  /* 0x000000ffffa67224 */ /* 0x000fe400078e004b */
[C---:B------:R-:W-:Y:S01]  /*cb10*/  FMUL.FTZ R19, R3.reuse, R151 ;  /* 0x0000009703137220 */ /* 0x040fe20000410000 */
[--C-:B------:R-:W-:Y:S01]  /*cb20*/  HSET2.LE.AND R65, R65, R77.reuse, PT ;  /* 0x0000004d41417233 */ /* 0x100fe20003803000 */
[----:B------:R-:W-:Y:S02]  /*cb30*/  IMAD.MOV.U32 R39, RZ, RZ, R27 ;  /* 0x000000ffff277224 */ /* 0x000fe400078e001b */
[----:B------:R-:W-:Y:S01]  /*cb40*/  FMUL.FTZ R27, R0, R159 ;  /* 0x0000009f001b7220 */ /* 0x000fe20000410000 */
[----:B---3--:R-:W-:Y:S02]  /*cb50*/  IMAD.MOV.U32 R75, RZ, RZ, R36 ;  /* 0x000000ffff4b7224 */ /* 0x008fe400078e0024 */
[C---:B------:R-:W-:Y:S01]  /*cb60*/  FMUL.FTZ R6, R3.reuse, R162 ;  /* 0x000000a203067220 */ /* 0x040fe20000410000 */
[----:B------:R-:W-:Y:S01]  /*cb70*/  MUFU.EX2 R40, R40 ;  /* 0x0000002800287308 */ /* 0x000fe20000000800 */
[----:B------:R-:W-:Y:S02]  /*cb80*/  IMAD.MOV.U32 R36, RZ, RZ, R89 ;  /* 0x000000ffff247224 */ /* 0x000fe400078e0059 */
[----:B------:R-:W-:Y:S01]  /*cb90*/  FADD.FTZ R133, R240, R133 ;  /* 0x00000085f0857221 */ /* 0x000fe20000010000 */
[----:B------:R-:W-:Y:S02]  /*cba0*/  IMAD.MOV.U32 R127, RZ, RZ, R11 ;  /* 0x000000ffff7f7224 */ /* 0x000fe400078e000b */
[C---:B------:R-:W-:Y:S01]  /*cbb0*/  FMUL.FTZ R11, R0.reuse, R171 ;  /* 0x000000ab000b7220 */ /* 0x040fe20000410000 */
[----:B------:R-:W-:Y:S02]  /*cbc0*/  IMAD.MOV.U32 R89, RZ, RZ, R220 ;  /* 0x000000ffff597224 */ /* 0x000fe400078e00dc */
[----:B------:R-:W-:Y:S01]  /*cbd0*/  IMAD.MOV.U32 R171, RZ, RZ, R79 ;  /* 0x000000ffffab7224 */ /* 0x000fe200078e004f */
[----:B------:R-:W3:Y:S01]  /*cbe0*/  MUFU.EX2 R41, R41 ;  /* 0x0000002900297308 */ /* 0x000ee20000000800 */
[----:B------:R-:W-:Y:S02]  /*cbf0*/  IMAD.MOV.U32 R79, RZ, RZ, R39 ;  /* 0x000000ffff4f7224 */ /* 0x000fe400078e0027 */
[----:B------:R-:W-:Y:S02]  /*cc00*/  IMAD.MOV.U32 R151, RZ, RZ, R78 ;  /* 0x000000ffff977224 */ /* 0x000fe400078e004e */
[----:B------:R-:W-:Y:S02]  /*cc10*/  IMAD.MOV.U32 R39, RZ, RZ, R104 ;  /* 0x000000ffff277224 */ /* 0x000fe400078e0068 */
[----:B------:R-:W-:Y:S03]  /*cc20*/  IMAD.MOV.U32 R104, RZ, RZ, R219 ;  /* 0x000000ffff687224 */ /* 0x000fe600078e00db */
[----:B------:R-:W3:Y:S01]  /*cc30*/  MUFU.EX2 R43, R43 ;  /* 0x0000002b002b7308 */ /* 0x000ee20000000800 */
[----:B------:R-:W-:Y:S02]  /*cc40*/  IMAD.MOV.U32 R78, RZ, RZ, R58 ;  /* 0x000000ffff4e7224 */ /* 0x000fe400078e003a */
[----:B-1----:R-:W-:Y:S01]  /*cc50*/  IMAD.MOV.U32 R58, RZ, RZ, R38 ;  /* 0x000000ffff3a7224 */ /* 0x002fe200078e0026 */
[--C-:B------:R-:W-:Y:S01]  /*cc60*/  HSET2.LE.AND R38, R206, R77.reuse, PT ;  /* 0x0000004dce267233 */ /* 0x100fe20003803000 */
[----:B--2---:R-:W-:Y:S02]  /*cc70*/  IMAD.MOV.U32 R153, RZ, RZ, R44 ;  /* 0x000000ffff997224 */ /* 0x004fe400078e002c */
[----:B------:R-:W-:Y:S03]  /*cc80*/  IMAD.MOV.U32 R122, RZ, RZ, R94 ;  /* 0x000000ffff7a7224 */ /* 0x000fe600078e005e */
[----:B------:R-:W1:Y:S01]  /*cc90*/  MUFU.EX2 R42, R42 ;  /* 0x0000002a002a7308 */ /* 0x000e620000000800 */
[----:B---3--:R-:W-:Y:S02]  /*cca0*/  IMAD.MOV.U32 R44, RZ, RZ, R41 ;  /* 0x000000ffff2c7224 */ /* 0x008fe400078e0029 */
[----:B------:R-:W-:Y:S02]  /*ccb0*/  IMAD.MOV.U32 R41, RZ, RZ, R78 ;  /* 0x000000ffff297224 */ /* 0x000fe400078e004e */
[----:B------:R-:W-:Y:S02]  /*ccc0*/  IMAD.MOV.U32 R94, RZ, RZ, R75 ;  /* 0x000000ffff5e7224 */ /* 0x000fe400078e004b */
[----:B------:R-:W-:Y:S01]  /*ccd0*/  IMAD.MOV.U32 R75, RZ, RZ, R39 ;  /* 0x000000ffff4b7224 */ /* 0x000fe200078e0027 */
[--C-:B------:R-:W-:Y:S02]  /*cce0*/  HSET2.LE.AND R39, R205, R77.reuse, PT ;  /* 0x0000004dcd277233 */ /* 0x100fe40003803000 */
[----:B------:R-:W2:Y:S01]  /*ccf0*/  MUFU.EX2 R45, R46 ;  /* 0x0000002e002d7308 */ /* 0x000ea20000000800 */
[----:B------:R-:W-:Y:S02]  /*cd00*/  IMAD.MOV.U32 R206, RZ, RZ, R43 ;  /* 0x000000ffffce7224 */ /* 0x000fe400078e002b */
[----:B------:R-:W-:Y:S02]  /*cd10*/  IMAD.MOV.U32 R43, RZ, RZ, R79 ;  /* 0x000000ffff2b7224 */ /* 0x000fe400078e004f */
[----:B------:R-:W-:Y:S02]  /*cd20*/  IMAD.MOV.U32 R205, RZ, RZ, R44 ;  /* 0x000000ffffcd7224 */ /* 0x000fe400078e002c */
[----:B------:R-:W-:Y:S03]  /*cd30*/  IMAD.MOV.U32 R44, RZ, RZ, R43 ;  /* 0x000000ffff2c7224 */ /* 0x000fe600078e002b */
[----:B------:R3:W3:Y:S01]  /*cd40*/  MUFU.EX2 R46, R52 ;  /* 0x00000034002e7308 */ /* 0x0006e20000000800 */
[----:B-1----:R-:W-:Y:S02]  /*cd50*/  IMAD.MOV.U32 R43, RZ, RZ, R42 ;  /* 0x000000ffff2b7224 */ /* 0x002fe400078e002a */
[----:B------:R-:W-:Y:S02]  /*cd60*/  IMAD.MOV.U32 R79, RZ, RZ, R62 ;  /* 0x000000ffff4f7224 */ /* 0x000fe400078e003e */
[----:B------:R-:W-:Y:S02]  /*cd70*/  IMAD.MOV.U32 R42, RZ, RZ, R41 ;  /* 0x000000ffff2a7224 */ /* 0x000fe400078e0029 */
[----:B------:R-:W-:Y:S03]  /*cd80*/  IMAD.MOV.U32 R62, RZ, RZ, R36 ;  /* 0x000000ffff3e7224 */ /* 0x000fe600078e0024 */
[----:B------:R-:W1:Y:S01]  /*cd90*/  MUFU.EX2 R47, R47 ;  /* 0x0000002f002f7308 */ /* 0x000e620000000800 */
[----:B------:R-:W-:Y:S02]  /*cda0*/  IMAD.MOV.U32 R36, RZ, RZ, R48 ;  /* 0x000000ffff247224 */ /* 0x000fe400078e0030 */
[----:B------:R-:W-:Y:S02]  /*cdb0*/  IMAD.MOV.U32 R91, RZ, RZ, R10 ;  /* 0x000000ffff5b7224 */ /* 0x000fe400078e000a */
[----:B------:R-:W-:Y:S01]  /*cdc0*/  FMUL.FTZ R10, R0, R170 ;  /* 0x000000aa000a7220 */ /* 0x000fe20000410000 */
[----:B--2---:R-:W-:Y:S01]  /*cdd0*/  IMAD.MOV.U32 R152, RZ, RZ, R45 ;  /* 0x000000ffff987224 */ /* 0x004fe200078e002d */
[--C-:B------:R-:W-:Y:S01]  /*cde0*/  HSET2.LE.AND R45, R194, R77.reuse, PT ;  /* 0x0000004dc22d7233 */ /* 0x100fe20003803000 */
[----:B------:R-:W-:Y:S02]  /*cdf0*/  IMAD.MOV.U32 R147, RZ, RZ, R42 ;  /* 0x000000ffff937224 */ /* 0x000fe400078e002a */
[----:B------:R2:W-:Y:S01]  /*ce00*/  MUFU.EX2 R168, R53 ;  /* 0x0000003500a87308 */ /* 0x0005e20000000800 */
[--C-:B---3--:R-:W-:Y:S01]  /*ce10*/  HSET2.LE.AND R52, R183, R77.reuse, PT ;  /* 0x0000004db7347233 */ /* 0x108fe20003803000 */
[----:B------:R-:W-:Y:S01]  /*ce20*/  IMAD.MOV.U32 R170, RZ, RZ, R46 ;  /* 0x000000ffffaa7224 */ /* 0x000fe200078e002e */
[--C-:B------:R-:W-:Y:S01]  /*ce30*/  HSET2.LE.AND R46, R224, R77.reuse, PT ;  /* 0x0000004de02e7233 */ /* 0x100fe20003803000 */
[----:B------:R-:W-:Y:S02]  /*ce40*/  IMAD.MOV.U32 R103, RZ, RZ, R34 ;  /* 0x000000ffff677224 */ /* 0x000fe400078e0022 */
[C---:B------:R-:W-:Y:S01]  /*ce50*/  FMUL.FTZ R34, R3.reuse, R142 ;  /* 0x0000008e03227220 */ /* 0x040fe20000410000 */
[----:B------:R-:W-:Y:S03]  /*ce60*/  IMAD.MOV.U32 R48, RZ, RZ, R217 ;  /* 0x000000ffff307224 */ /* 0x000fe600078e00d9 */
[----:B------:R3:W-:Y:S01]  /*ce70*/  MUFU.EX2 R163, R55 ;  /* 0x0000003700a37308 */ /* 0x0007e20000000800 */
[----:B-1----:R-:W-:Y:S01]  /*ce80*/  IMAD.MOV.U32 R150, RZ, RZ, R47 ;  /* 0x000000ffff967224 */ /* 0x002fe200078e002f */
[--C-:B------:R-:W-:Y:S01]  /*ce90*/  HSET2.LE.AND R47, R207, R77.reuse, PT ;  /* 0x0000004dcf2f7233 */ /* 0x100fe20003803000 */
[----:B------:R-:W-:Y:S01]  /*cea0*/  IMAD.MOV.U32 R207, RZ, RZ, R49 ;  /* 0x000000ffffcf7224 */ /* 0x000fe200078e0031 */
[--C-:B------:R-:W-:Y:S01]  /*ceb0*/  HSET2.LE.AND R49, R186, R77.reuse, PT ;  /* 0x0000004dba317233 */ /* 0x100fe20003803000 */
[----:B------:R-:W-:Y:S02]  /*cec0*/  IMAD.MOV.U32 R146, RZ, RZ, R79 ;  /* 0x000000ffff927224 */ /* 0x000fe400078e004f */
[----:B------:R-:W-:Y:S03]  /*ced0*/  IMAD.MOV.U32 R141, RZ, RZ, R43 ;  /* 0x000000ffff8d7224 */ /* 0x000fe600078e002b */
[----:B------:R1:W-:Y:S01]  /*cee0*/  MUFU.EX2 R164, R54 ;  /* 0x0000003600a47308 */ /* 0x0003e20000000800 */
[--C-:B--2---:R-:W-:Y:S01]  /*cef0*/  HSET2.LE.AND R53, R176, R77.reuse, PT ;  /* 0x0000004db0357233 */ /* 0x104fe20003803000 */
[----:B------:R-:W-:Y:S08]  /*cf00*/  IMAD.MOV.U32 R183, RZ, RZ, R103 ;  /* 0x000000ffffb77224 */ /* 0x000ff000078e0067 */
[----:B------:R2:W-:Y:S01]  /*cf10*/  MUFU.EX2 R161, R61 ;  /* 0x0000003d00a17308 */ /* 0x0005e20000000800 */
[--C-:B---3--:R-:W-:Y:S09]  /*cf20*/  HSET2.LE.AND R55, R198, R77.reuse, PT ;  /* 0x0000004dc6377233 */ /* 0x108ff20003803000 */
[----:B------:R3:W-:Y:S01]  /*cf30*/  MUFU.EX2 R162, R60 ;  /* 0x0000003c00a27308 */ /* 0x0007e20000000800 */
[--C-:B-1----:R-:W-:Y:S09]  /*cf40*/  HSET2.LE.AND R54, R199, R77.reuse, PT ;  /* 0x0000004dc7367233 */ /* 0x102ff20003803000 */
[----:B------:R-:W-:Y:S01]  /*cf50*/  MUFU.EX2 R149, R139 ;  /* 0x0000008b00957308 */ /* 0x000fe20000000800 */
[--C-:B--2---:R-:W-:Y:S09]  /*cf60*/  HSET2.LE.AND R61, R174, R77.reuse, PT ;  /* 0x0000004dae3d7233 */ /* 0x104ff20003803000 */
[----:B------:R-:W1:Y:S01]  /*cf70*/  MUFU.EX2 R172, R172 ;  /* 0x000000ac00ac7308 */ /* 0x000e620000000800 */
[--C-:B---3--:R-:W-:Y:S01]  /*cf80*/  HSET2.LE.AND R60, R175, R77.reuse, PT ;  /* 0x0000004daf3c7233 */ /* 0x108fe20003803000 */
[----:B------:R-:W-:Y:S08]  /*cf90*/  IMAD.MOV.U32 R175, RZ, RZ, R72 ;  /* 0x000000ffffaf7224 */ /* 0x000ff000078e0048 */
[----:B------:R2:W-:Y:S10]  /*cfa0*/  MUFU.EX2 R148, R80 ;  /* 0x0000005000947308 */ /* 0x0005f40000000800 */
[----:B------:R-:W3:Y:S10]  /*cfb0*/  MUFU.EX2 R165, R81 ;  /* 0x0000005100a57308 */ /* 0x000ef40000000800 */
[----:B------:R1:W-:Y:S01]  /*cfc0*/  MUFU.EX2 R160, R82 ;  /* 0x0000005200a07308 */ /* 0x0003e20000000800 */
[----:B--2---:R-:W-:Y:S09]  /*cfd0*/  IMAD.MOV.U32 R80, RZ, RZ, R100 ;  /* 0x000000ffff507224 */ /* 0x004ff200078e0064 */
[----:B------:R-:W2:Y:S10]  /*cfe0*/  MUFU.EX2 R159, R83 ;  /* 0x00000053009f7308 */ /* 0x000eb40000000800 */
[----:B------:R3:W-:Y:S01]  /*cff0*/  MUFU.EX2 R157, R69 ;  /* 0x00000045009d7308 */ /* 0x0007e20000000800 */
[----:B-1----:R-:W-:Y:S09]  /*d000*/  IMAD.MOV.U32 R82, RZ, RZ, R93 ;  /* 0x000000ffff527224 */ /* 0x002ff200078e005d */
[----:B------:R-:W-:Y:S10]  /*d010*/  MUFU.EX2 R131, R131 ;  /* 0x0000008300837308 */ /* 0x000ff40000000800 */
[----:B------:R-:W-:Y:S01]  /*d020*/  MUFU.EX2 R130, R130 ;  /* 0x0000008200827308 */ /* 0x000fe20000000800 */
[--C-:B---3--:R-:W-:Y:S01]  /*d030*/  HSET2.LE.AND R69, R173, R77.reuse, PT ;  /* 0x0000004dad457233 */ /* 0x108fe20003803000 */
[----:B------:R-:W-:Y:S02]  /*d040*/  IMAD.MOV.U32 R173, RZ, RZ, R175 ;  /* 0x000000ffffad7224 */ /* 0x000fe400078e00af */
[----:B------:R-:W-:Y:S06]  /*d050*/  IMAD.MOV.U32 R175, RZ, RZ, R144 ;  /* 0x000000ffffaf7224 */ /* 0x000fec00078e0090 */
[----:B------:R-:W-:Y:S10]  /*d060*/  MUFU.EX2 R113, R113 ;  /* 0x0000007100717308 */ /* 0x000ff40000000800 */
[----:B------:R-:W-:Y:S10]  /*d070*/  MUFU.EX2 R244, R244 ;  /* 0x000000f400f47308 */ /* 0x000ff40000000800 */
[----:B------:R-:W-:Y:S01]  /*d080*/  MUFU.EX2 R243, R243 ;  /* 0x000000f300f37308 */ /* 0x000fe20000000800 */
[----:B------:R-:W-:Y:S01]  /*d090*/  FFMA.FTZ R74, R3, R9, R201 ;  /* 0x00000009034a7223 */ /* 0x000fe200000100c9 */
[----:B------:R-:W-:Y:S01]  /*d0a0*/  F2FP.F16.F32.PACK_AB R3, R240, R203 ;  /* 0x000000cbf003723e */ /* 0x000fe200000000ff */
[C---:B------:R-:W-:Y:S01]  /*d0b0*/  FMUL.FTZ R9, R2.reuse, R169 ;  /* 0x000000a902097220 */ /* 0x040fe20000410000 */
[----:B------:R-:W-:Y:S02]  /*d0c0*/  IMAD.MOV.U32 R169, RZ, RZ, R90 ;  /* 0x000000ffffa97224 */ /* 0x000fe400078e005a */
[----:B----4-:R-:W-:Y:S01]  /*d0d0*/  FFMA.FTZ R106, R2, R59, R202 ;  /* 0x0000003b026a7223 */ /* 0x010fe200000100ca */
[----:B------:R-:W-:Y:S01]  /*d0e0*/  IMAD.MOV.U32 R59, RZ, RZ, R50 ;  /* 0x000000ffff3b7224 */ /* 0x000fe200078e0032 */
[----:B------:R-:W3:Y:S01]  /*d0f0*/  LDL.LU R2, [R1+0x1c] ;  /* 0x00001c0001027983 */ /* 0x000ee20000300800 */
[----:B------:R-:W-:Y:S02]  /*d100*/  IMAD.MOV.U32 R50, RZ, RZ, R26 ;  /* 0x000000ffff327224 */ /* 0x000fe400078e001a */
[----:B------:R-:W-:Y:S01]  /*d110*/  FMUL.FTZ R26, R0, R158 ;  /* 0x0000009e001a7220 */ /* 0x000fe20000410000 */
[----:B------:R-:W-:Y:S01]  /*d120*/  IMAD.MOV.U32 R154, RZ, RZ, R59 ;  /* 0x000000ffff9a7224 */ /* 0x000fe200078e003b */
[----:B------:R1:W4:Y:S01]  /*d130*/  MUFU.EX2 R158, R68 ;  /* 0x00000044009e7308 */ /* 0x0003220000000800 */
[----:B------:R-:W-:Y:S02]  /*d140*/  IMAD.MOV.U32 R63, RZ, RZ, R50 ;  /* 0x000000ffff3f7224 */ /* 0x000fe400078e0032 */
[----:B------:R-:W-:Y:S01]  /*d150*/  FADD.FTZ R82, R82, R106 ;  /* 0x0000006a52527221 */ /* 0x000fe20000010000 */
[----:B------:R-:W-:Y:S02]  /*d160*/  IMAD.MOV.U32 R50, RZ, RZ, R76 ;  /* 0x000000ffff327224 */ /* 0x000fe400078e004c */
[----:B------:R-:W-:Y:S02]  /*d170*/  IMAD.MOV.U32 R76, RZ, RZ, R97 ;  /* 0x000000ffff4c7224 */ /* 0x000fe400078e0061 */
[----:B------:R-:W2:Y:S01]  /*d180*/  LDL.64 R96, [R1] ;  /* 0x0000000001607983 */ /* 0x000ea20000100a00 */
[----:B------:R-:W-:Y:S01]  /*d190*/  IMAD.MOV.U32 R59, RZ, RZ, R121 ;  /* 0x000000ffff3b7224 */ /* 0x000fe200078e0079 */
[----:B------:R-:W-:Y:S01]  /*d1a0*/  MUFU.EX2 R226, R226 ;  /* 0x000000e200e27308 */ /* 0x000fe20000000800 */
[----:B------:R-:W-:Y:S02]  /*d1b0*/  IMAD.MOV.U32 R121, RZ, RZ, R87 ;  /* 0x000000ffff797224 */ /* 0x000fe400078e0057 */
[----:B------:R-:W-:Y:S01]  /*d1c0*/  IMAD.MOV.U32 R90, RZ, RZ, R40 ;  /* 0x000000ffff5a7224 */ /* 0x000fe200078e0028 */
[----:B------:R2:W5:Y:S01]  /*d1d0*/  LDL.LU R221, [R1+0xa0] ;  /* 0x0000a00001dd7983 */ /* 0x0005620000300800 */
[----:B------:R-:W-:Y:S02]  /*d1e0*/  IMAD.MOV.U32 R87, RZ, RZ, R218 ;  /* 0x000000ffff577224 */ /* 0x000fe400078e00da */
[----:B------:R-:W-:Y:S01]  /*d1f0*/  IMAD.MOV.U32 R40, RZ, RZ, R63 ;  /* 0x000000ffff287224 */ /* 0x000fe200078e003f */
[--C-:B-1----:R-:W-:Y:S01]  /*d200*/  HSET2.LE.AND R68, R187, R77.reuse, PT ;  /* 0x0000004dbb447233 */ /* 0x102fe20003803000 */
[----:B------:R1:W5:Y:S01]  /*d210*/  LDL.LU R220, [R1+0x9c] ;  /* 0x00009c0001dc7983 */ /* 0x0003620000300800 */
[----:B------:R-:W-:Y:S01]  /*d220*/  IMAD.MOV.U32 R78, RZ, RZ, R59 ;  /* 0x000000ffff4e7224 */ /* 0x000fe200078e003b */
[----:B------:R-:W1:Y:S01]  /*d230*/  MUFU.EX2 R225, R225 ;  /* 0x000000e100e17308 */ /* 0x000e620000000800 */
[----:B------:R-:W-:Y:S01]  /*d240*/  IMAD.MOV.U32 R63, RZ, RZ, R58 ;  /* 0x000000ffff3f7224 */ /* 0x000fe200078e003a */
[----:B------:R1:W5:Y:S01]  /*d250*/  LDL.LU R219, [R1+0x98] ;  /* 0x0000980001db7983 */ /* 0x0003620000300800 */
[----:B------:R-:W-:Y:S02]  /*d260*/  IMAD.MOV.U32 R58, RZ, RZ, R51 ;  /* 0x000000ffff3a7224 */ /* 0x000fe400078e0033 */
[----:B------:R-:W-:Y:S01]  /*d270*/  IMAD.MOV.U32 R59, RZ, RZ, R50 ;  /* 0x000000ffff3b7224 */ /* 0x000fe200078e0032 */
[----:B------:R1:W5:Y:S01]  /*d280*/  LDL.LU R218, [R1+0x94] ;  /* 0x0000940001da7983 */ /* 0x0003620000300800 */
[----:B------:R-:W-:Y:S03]  /*d290*/  IMAD.MOV.U32 R51, RZ, RZ, R121 ;  /* 0x000000ffff337224 */ /* 0x000fe600078e0079 */
[----:B------:R-:W-:Y:S01]  /*d2a0*/  MUFU.EX2 R227, R227 ;  /* 0x000000e300e37308 */ /* 0x000fe20000000800 */
[----:B------:R-:W-:Y:S02]  /*d2b0*/  IMAD.MOV.U32 R50, RZ, RZ, R104 ;  /* 0x000000ffff327224 */ /* 0x000fe400078e0068 */
[----:B------:R-:W-:Y:S02]  /*d2c0*/  IMAD.MOV.U32 R121, RZ, RZ, R87 ;  /* 0x000000ffff797224 */ /* 0x000fe400078e0057 */
[----:B------:R-:W-:Y:S02]  /*d2d0*/  IMAD.MOV.U32 R104, RZ, RZ, R86 ;  /* 0x000000ffff687224 */ /* 0x000fe400078e0056 */
[----:B------:R-:W4:Y:S01]  /*d2e0*/  LDL.64 R86, [R1+0x8] ;  /* 0x0000080001567983 */ /* 0x000f220000100a00 */
[----:B------:R-:W-:Y:S02]  /*d2f0*/  IMAD.MOV.U32 R41, RZ, RZ, R90 ;  /* 0x000000ffff297224 */ /* 0x000fe400078e005a */
[----:B------:R-:W-:Y:S01]  /*d300*/  MUFU.EX2 R181, R181 ;  /* 0x000000b500b57308 */ /* 0x000fe20000000800 */
[----:B------:R-:W-:Y:S02]  /*d310*/  IMAD.MOV.U32 R90, RZ, RZ, R94 ;  /* 0x000000ffff5a7224 */ /* 0x000fe400078e005e */
[----:B------:R-:W-:Y:S01]  /*d320*/  IMAD.MOV.U32 R94, RZ, RZ, R40 ;  /* 0x000000ffff5e7224 */ /* 0x000fe200078e0028 */
[----:B------:R1:W5:Y:S01]  /*d330*/  LDL.LU R217, [R1+0x90] ;  /* 0x0000900001d97983 */ /* 0x0003620000300800 */
[----:B------:R-:W-:Y:S02]  /*d340*/  IMAD.MOV.U32 R40, RZ, RZ, R63 ;  /* 0x000000ffff287224 */ /* 0x000fe400078e003f */
[----:B------:R-:W-:Y:S03]  /*d350*/  IMAD.MOV.U32 R63, RZ, RZ, R62 ;  /* 0x000000ffff3f7224 */ /* 0x000fe600078e003e */
[----:B------:R-:W-:Y:S01]  /*d360*/  MUFU.EX2 R177, R177 ;  /* 0x000000b100b17308 */ /* 0x000fe20000000800 */
[----:B------:R-:W-:Y:S02]  /*d370*/  IMAD.MOV.U32 R62, RZ, RZ, R59 ;  /* 0x000000ffff3e7224 */ /* 0x000fe400078e003b */
[----:B------:R-:W-:Y:S01]  /*d380*/  IMAD.MOV.U32 R59, RZ, RZ, R36 ;  /* 0x000000ffff3b7224 */ /* 0x000fe200078e0024 */
[--C-:B------:R-:W-:Y:S01]  /*d390*/  HSET2.LE.AND R36, R197, R77.reuse, PT ;  /* 0x0000004dc5247233 */ /* 0x100fe20003803000 */
[----:B------:R-:W-:Y:S02]  /*d3a0*/  IMAD.MOV.U32 R224, RZ, RZ, R62 ;  /* 0x000000ffffe07224 */ /* 0x000fe400078e003e */
[----:B------:R-:W-:Y:S01]  /*d3b0*/  IMAD.MOV.U32 R197, RZ, RZ, R37 ;  /* 0x000000ffffc57224 */ /* 0x000fe200078e0025 */
        /* <DEDUP_REMOVED lines=8> */
[----:B------:R-:W-:Y:S01]  /*d440*/  MUFU.EX2 R252, R252 ;  /* 0x000000fc00fc7308 */ /* 0x000fe20000000800 */
[----:B------:R-:W-:Y:S01]  /*d450*/  IMAD.MOV.U32 R62, RZ, RZ, R51 ;  /* 0x000000ffff3e7224 */ /* 0x000fe200078e0033 */
[----:B------:R-:W-:Y:S01]  /*d460*/  LOP3.LUT R46, R46, R3, RZ, 0xc0, !PT ;  /* 0x000000032e2e7212 */ /* 0x000fe200078ec0ff */
[----:B------:R-:W-:Y:S01]  /*d470*/  IMAD.MOV.U32 R194, RZ, RZ, R90 ;  /* 0x000000ffffc27224 */ /* 0x000fe200078e005a */
[--C-:B------:R-:W-:Y:S01]  /*d480*/  HSET2.LE.AND R51, R192, R77.reuse, PT ;  /* 0x0000004dc0337233 */ /* 0x100fe20003803000 */
[----:B------:R-:W-:Y:S01]  /*d490*/  IMAD.MOV.U32 R41, RZ, RZ, R40 ;  /* 0x000000ffff297224 */ /* 0x000fe200078e0028 */
[----:B------:R-:W-:Y:S01]  /*d4a0*/  F2FP.F16.F32.PACK_AB R40, R239, R201 ;  /* 0x000000c9ef28723e */ /* 0x000fe200000000ff */
[----:B------:R-:W-:Y:S03]  /*d4b0*/  IMAD.MOV.U32 R201, RZ, RZ, R42 ;  /* 0x000000ffffc97224 */ /* 0x000fe600078e002a */
[----:B------:R-:W-:Y:S01]  /*d4c0*/  MUFU.EX2 R116, R116 ;  /* 0x0000007400747308 */ /* 0x000fe20000000800 */
[----:B------:R-:W-:Y:S01]  /*d4d0*/  IMAD.MOV.U32 R195, RZ, RZ, R88 ;  /* 0x000000ffffc37224 */ /* 0x000fe200078e0058 */
[----:B------:R-:W-:Y:S01]  /*d4e0*/  LOP3.LUT R37, R37, R40, RZ, 0xc0, !PT ;  /* 0x0000002825257212 */ /* 0x000fe200078ec0ff */
[----:B------:R-:W-:Y:S02]  /*d4f0*/  IMAD.MOV.U32 R199, RZ, RZ, R58 ;  /* 0x000000ffffc77224 */ /* 0x000fe400078e003a */
[----:B------:R-:W-:Y:S02]  /*d500*/  IMAD.MOV.U32 R140, RZ, RZ, R41 ;  /* 0x000000ffff8c7224 */ /* 0x000fe400078e0029 */
[----:B------:R-:W-:Y:S01]  /*d510*/  IMAD.MOV.U32 R142, RZ, RZ, R62 ;  /* 0x000000ffff8e7224 */ /* 0x000fe200078e003e */
[--C-:B------:R-:W-:Y:S01]  /*d520*/  HSET2.LE.AND R62, R191, R77.reuse, PT ;  /* 0x0000004dbf3e7233 */ /* 0x100fe20003803000 */
[----:B------:R-:W-:Y:S01]  /*d530*/  IMAD.MOV.U32 R191, RZ, RZ, R73 ;  /* 0x000000ffffbf7224 */ /* 0x000fe200078e0049 */
[----:B------:R-:W-:Y:S01]  /*d540*/  MUFU.EX2 R115, R115 ;  /* 0x0000007300737308 */ /* 0x000fe20000000800 */
[----:B------:R-:W-:Y:S02]  /*d550*/  IMAD.MOV.U32 R198, RZ, RZ, R121 ;  /* 0x000000ffffc67224 */ /* 0x000fe400078e0079 */
[----:B------:R-:W-:Y:S01]  /*d560*/  FADD.FTZ R121, R239, R74 ;  /* 0x0000004aef797221 */ /* 0x000fe20000010000 */
[----:B------:R-:W-:Y:S02]  /*d570*/  IMAD.MOV.U32 R139, RZ, RZ, R76 ;  /* 0x000000ffff8b7224 */ /* 0x000fe400078e004c */
[----:B------:R-:W-:Y:S02]  /*d580*/  IMAD.MOV.U32 R186, RZ, RZ, R104 ;  /* 0x000000ffffba7224 */ /* 0x000fe400078e0068 */
[----:B------:R-:W-:Y:S02]  /*d590*/  IMAD.MOV.U32 R203, RZ, RZ, R123 ;  /* 0x000000ffffcb7224 */ /* 0x000fe400078e007b */
[----:B------:R-:W-:Y:S01]  /*d5a0*/  MUFU.EX2 R238, R238 ;  /* 0x000000ee00ee7308 */ /* 0x000fe20000000800 */
[----:B------:R-:W-:Y:S02]  /*d5b0*/  IMAD.MOV.U32 R123, RZ, RZ, R85 ;  /* 0x000000ffff7b7224 */ /* 0x000fe400078e0055 */
[----:B------:R-:W-:Y:S02]  /*d5c0*/  IMAD.MOV.U32 R192, RZ, RZ, R101 ;  /* 0x000000ffffc07224 */ /* 0x000fe400078e0065 */
[----:B------:R-:W-:Y:S02]  /*d5d0*/  IMAD.MOV.U32 R187, RZ, RZ, R191 ;  /* 0x000000ffffbb7224 */ /* 0x000fe400078e00bf */
[----:B------:R-:W-:Y:S03]  /*d5e0*/  IMAD.MOV.U32 R191, RZ, RZ, R127 ;  /* 0x000000ffffbf7224 */ /* 0x000fe600078e007f */
[----:B------:R-:W-:Y:S01]  /*d5f0*/  MUFU.EX2 R237, R237 ;  /* 0x000000ed00ed7308 */ /* 0x000fe20000000800 */
[----:B------:R-:W-:Y:S02]  /*d600*/  IMAD.MOV.U32 R174, RZ, RZ, R142 ;  /* 0x000000ffffae7224 */ /* 0x000fe400078e008e */
[----:B------:R-:W-:Y:S02]  /*d610*/  IMAD.MOV.U32 R142, RZ, RZ, R126 ;  /* 0x000000ffff8e7224 */ /* 0x000fe400078e007e */
[----:B------:R-:W-:Y:S02]  /*d620*/  IMAD.MOV.U32 R126, RZ, RZ, R92 ;  /* 0x000000ffff7e7224 */ /* 0x000fe400078e005c */
[----:B------:R-:W-:Y:S03]  /*d630*/  IMAD.MOV.U32 R240, RZ, RZ, R80 ;  /* 0x000000fffff07224 */ /* 0x000fe600078e0050 */
[----:B------:R-:W-:Y:S01]  /*d640*/  MUFU.EX2 R248, R248 ;  /* 0x000000f800f87308 */ /* 0x000fe20000000800 */
[----:B------:R-:W-:Y:S09]  /*d650*/  IMAD.MOV.U32 R80, RZ, RZ, R124 ;  /* 0x000000ffff507224 */ /* 0x000ff200078e007c */
        /* <DEDUP_REMOVED lines=14> */
[----:B---3--:R-:W-:Y:S01]  /*d740*/  FFMA.FTZ R105, R0, R2, R200 ;  /* 0x0000000200697223 */ /* 0x008fe200000100c8 */
[----:B------:R-:W-:Y:S01]  /*d750*/  F2FP.F16.F32.PACK_AB R2, R127, R95 ;  /* 0x0000005f7f02723e */ /* 0x000fe200000000ff */
[----:B------:R-:W-:Y:S01]  /*d760*/  IMAD.MOV.U32 R127, RZ, RZ, R98 ;  /* 0x000000ffff7f7224 */ /* 0x000fe200078e0062 */
[----:B------:R-:W-:Y:S01]  /*d770*/  F2FP.F16.F32.PACK_AB R0, R144, R91 ;  /* 0x0000005b9000723e */ /* 0x000fe200000000ff */
[----:B------:R-:W-:Y:S01]  /*d780*/  IMAD.MOV.U32 R144, RZ, RZ, R99 ;  /* 0x000000ffff907224 */ /* 0x000fe200078e0063 */
[----:B------:R-:W-:Y:S02]  /*d790*/  LOP3.LUT R39, R39, R2, RZ, 0xc0, !PT ;  /* 0x0000000227277212 */ /* 0x000fe400078ec0ff */
[----:B------:R-:W-:Y:S01]  /*d7a0*/  F2FP.F16.F32.PACK_AB R2, R216, R200 ;  /* 0x000000c8d802723e */ /* 0x000fe200000000ff */
[----:B------:R-:W-:Y:S01]  /*d7b0*/  IMAD.MOV.U32 R200, RZ, RZ, R63 ;  /* 0x000000ffffc87224 */ /* 0x000fe200078e003f */
[----:B------:R-:W-:Y:S01]  /*d7c0*/  LOP3.LUT R38, R38, R0, RZ, 0xc0, !PT ;  /* 0x0000000026267212 */ /* 0x000fe200078ec0ff */
[----:B------:R-:W-:Y:S01]  /*d7d0*/  IMAD.MOV.U32 R63, RZ, RZ, R59 ;  /* 0x000000ffff3f7224 */ /* 0x000fe200078e003b */
[----:B------:R-:W-:Y:S01]  /*d7e0*/  F2FP.F16.F32.PACK_AB R0, R93, R202 ;  /* 0x000000ca5d00723e */ /* 0x000fe200000000ff */
[----:B------:R-:W-:Y:S01]  /*d7f0*/  IMAD.MOV.U32 R59, RZ, RZ, R50 ;  /* 0x000000ffff3b7224 */ /* 0x000fe200078e0032 */
[----:B------:R-:W-:Y:S01]  /*d800*/  LOP3.LUT R45, R45, R2, RZ, 0xc0, !PT ;  /* 0x000000022d2d7212 */ /* 0x000fe200078ec0ff */
[----:B------:R-:W-:Y:S01]  /*d810*/  IMAD.MOV.U32 R202, RZ, RZ, R75 ;  /* 0x000000ffffca7224 */ /* 0x000fe200078e004b */
[--C-:B------:R-:W-:Y:S01]  /*d820*/  HSET2.LE.AND R50, R196, R77.reuse, PT ;  /* 0x0000004dc4327233 */ /* 0x100fe20003803000 */
[----:B------:R-:W-:Y:S01]  /*d830*/  IMAD.MOV.U32 R196, RZ, RZ, R48 ;  /* 0x000000ffffc47224 */ /* 0x000fe200078e0030 */
[----:B------:R-:W-:Y:S01]  /*d840*/  F2FP.F16.F32.PACK_AB R2, R224, R147 ;  /* 0x00000093e002723e */ /* 0x000fe200000000ff */
[----:B------:R-:W-:Y:S01]  /*d850*/  IMAD.MOV.U32 R176, RZ, RZ, R63 ;  /* 0x000000ffffb07224 */ /* 0x000fe200078e003f */
[----:B------:R-:W-:Y:S01]  /*d860*/  LOP3.LUT R44, R44, R0, RZ, 0xc0, !PT ;  /* 0x000000002c2c7212 */ /* 0x000fe200078ec0ff */
[----:B------:R-:W-:Y:S01]  /*d870*/  IMAD.MOV.U32 R156, RZ, RZ, R59 ;  /* 0x000000ffff9c7224 */ /* 0x000fe200078e003b */
[----:B------:R-:W-:Y:S02]  /*d880*/  F2FP.F16.F32.PACK_AB R0, R103, R58 ;  /* 0x0000003a6700723e */ /* 0x000fe400000000ff */
[----:B------:R-:W-:Y:S02]  /*d890*/  LOP3.LUT R50, R50, R2, RZ, 0xc0, !PT ;  /* 0x0000000232327212 */ /* 0x000fe400078ec0ff */
[----:B------:R-:W-:Y:S02]  /*d8a0*/  F2FP.F16.F32.PACK_AB R2, R145, R73 ;  /* 0x000000499102723e */ /* 0x000fe400000000ff */
[----:B------:R-:W-:Y:S02]  /*d8b0*/  LOP3.LUT R47, R47, R0, RZ, 0xc0, !PT ;  /* 0x000000002f2f7212 */ /* 0x000fe400078ec0ff */
[--C-:B------:R-:W-:Y:S01]  /*d8c0*/  HSET2.LE.AND R48, R188, R77.reuse, PT ;  /* 0x0000004dbc307233 */ /* 0x100fe20003803000 */
[----:B------:R-:W-:Y:S01]  /*d8d0*/  IMAD.MOV.U32 R188, RZ, RZ, R102 ;  /* 0x000000ffffbc7224 */ /* 0x000fe200078e0066 */
[----:B------:R-:W-:Y:S02]  /*d8e0*/  F2FP.F16.F32.PACK_AB R0, R146, R72 ;  /* 0x000000489200723e */ /* 0x000fe400000000ff */
[----:B------:R-:W-:Y:S02]  /*d8f0*/  LOP3.LUT R49, R49, R2, RZ, 0xc0, !PT ;  /* 0x0000000231317212 */ /* 0x000fe400078ec0ff */
[----:B------:R-:W-:Y:S02]  /*d900*/  F2FP.F16.F32.PACK_AB R3, R200, R102 ;  /* 0x00000066c803723e */ /* 0x000fe400000000ff */
[----:B------:R-:W-:Y:S02]  /*d910*/  F2FP.F16.F32.PACK_AB R2, R143, R207 ;  /* 0x000000cf8f02723e */ /* 0x000fe400000000ff */
[----:B------:R-:W-:Y:S02]  /*d920*/  LOP3.LUT R48, R48, R0, RZ, 0xc0, !PT ;  /* 0x0000000030307212 */ /* 0x000fe400078ec0ff */
[----:B------:R-:W-:Y:S02]  /*d930*/  LOP3.LUT R51, R51, R3, RZ, 0xc0, !PT ;  /* 0x0000000333337212 */ /* 0x000fe400078ec0ff */
[----:B------:R-:W-:Y:S02]  /*d940*/  F2FP.F16.F32.PACK_AB R0, R202, R196 ;  /* 0x000000c4ca00723e */ /* 0x000fe400000000ff */
[----:B------:R-:W-:Y:S02]  /*d950*/  LOP3.LUT R55, R55, R2, RZ, 0xc0, !PT ;  /* 0x0000000237377212 */ /* 0x000fe400078ec0ff */
[----:B------:R-:W-:Y:S02]  /*d960*/  F2FP.F16.F32.PACK_AB R3, R208, R213 ;  /* 0x000000d5d003723e */ /* 0x000fe400000000ff */
[----:B------:R-:W-:Y:S02]  /*d970*/  F2FP.F16.F32.PACK_AB R40, R176, R125 ;  /* 0x0000007db028723e */ /* 0x000fe400000000ff */
[----:B------:R-:W-:Y:S02]  /*d980*/  F2FP.F16.F32.PACK_AB R2, R193, R194 ;  /* 0x000000c2c102723e */ /* 0x000fe400000000ff */
[----:B------:R-:W-:Y:S02]  /*d990*/  LOP3.LUT R54, R54, R0, RZ, 0xc0, !PT ;  /* 0x0000000036367212 */ /* 0x000fe400078ec0ff */
[--C-:B------:R-:W-:Y:S02]  /*d9a0*/  HSET2.LE.AND R59, R67, R77.reuse, PT ;  /* 0x0000004d433b7233 */ /* 0x100fe40003803000 */
[----:B------:R-:W-:Y:S02]  /*d9b0*/  LOP3.LUT R52, R52, R3, RZ, 0xc0, !PT ;  /* 0x0000000334347212 */ /* 0x000fe400078ec0ff */
[----:B------:R-:W-:Y:S01]  /*d9c0*/  LOP3.LUT R53, R53, R40, RZ, 0xc0, !PT ;  /* 0x0000002835357212 */ /* 0x000fe200078ec0ff */
[----:B------:R-:W-:Y:S01]  /*d9d0*/  IMAD.U32 R40, RZ, RZ, UR20 ;  /* 0x00000014ff287e24 */ /* 0x000fe2000f8e00ff */
[--C-:B------:R-:W-:Y:S02]  /*d9e0*/  HSET2.LE.AND R58, R66, R77.reuse, PT ;  /* 0x0000004d423a7233 */ /* 0x100fe40003803000 */
        /* <DEDUP_REMOVED lines=8> */
[--C-:B------:R-:W-:Y:S02]  /*da70*/  HSET2.LE.AND R66, R70, R77.reuse, PT ;  /* 0x0000004d46427233 */ /* 0x100fe40003803000 */
[----:B------:R-:W-:Y:S02]  /*da80*/  F2FP.F16.F32.PACK_AB R3, R197, R140 ;  /* 0x0000008cc503723e */ /* 0x000fe400000000ff */
[----:B------:R-:W-:Y:S02]  /*da90*/  LOP3.LUT R40, R223, UR25, R40, 0x96, !PT ;  /* 0x00000019df287c12 */ /* 0x000fe4000f8e9628 */
[----:B------:R-:W-:Y:S02]  /*daa0*/  F2FP.F16.F32.PACK_AB R2, R169, R171 ;  /* 0x000000aba902723e */ /* 0x000fe400000000ff */
[----:B------:R-:W-:Y:S01]  /*dab0*/  LOP3.LUT R60, R60, R0, RZ, 0xc0, !PT ;  /* 0x000000003c3c7212 */ /* 0x000fe200078ec0ff */
[----:B------:R-:W-:Y:S01]  /*dac0*/  IMAD.WIDE.U32 R40, R40, -0x326172a9, RZ ;  /* 0xcd9e8d5728287825 */ /* 0x000fe200078e00ff */
[--C-:B------:R-:W-:Y:S02]  /*dad0*/  HSET2.LE.AND R63, R189, R77.reuse, PT ;  /* 0x0000004dbd3f7233 */ /* 0x100fe40003803000 */
[----:B------:R-:W-:Y:S01]  /*dae0*/  LOP3.LUT R57, R57, R3, RZ, 0xc0, !PT ;  /* 0x0000000339397212 */ /* 0x000fe200078ec0ff */
[----:B------:R-:W-:Y:S01]  /*daf0*/  IMAD.MOV.U32 R189, RZ, RZ, R156 ;  /* 0x000000ffffbd7224 */ /* 0x000fe200078e009c */
[----:B------:R-:W-:Y:S01]  /*db00*/  F2FP.F16.F32.PACK_AB R0, R150, R152 ;  /* 0x000000989600723e */ /* 0x000fe200000000ff */
[----:B------:R-:W-:Y:S01]  /*db10*/  IMAD.MOV.U32 R156, RZ, RZ, R89 ;  /* 0x000000ffff9c7224 */ /* 0x000fe200078e0059 */
[----:B------:R-:W-:Y:S02]  /*db20*/  LOP3.LUT R66, R66, R2, RZ, 0xc0, !PT ;  /* 0x0000000242427212 */ /* 0x000fe400078ec0ff */
[----:B------:R-:W-:Y:S02]  /*db30*/  F2FP.F16.F32.PACK_AB R3, R151, R153 ;  /* 0x000000999703723e */ /* 0x000fe400000000ff */
[----:B------:R-:W-:Y:S02]  /*db40*/  F2FP.F16.F32.PACK_AB R2, R172, R149 ;  /* 0x00000095ac02723e */ /* 0x000fe400000000ff */
[----:B------:R-:W-:Y:S02]  /*db50*/  LOP3.LUT R63, R63, R0, RZ, 0xc0, !PT ;  /* 0x000000003f3f7212 */ /* 0x000fe400078ec0ff */
[--C-:B------:R-:W-:Y:S02]  /*db60*/  HSET2.LE.AND R67, R71, R77.reuse, PT ;  /* 0x0000004d47437233 */ /* 0x100fe40003803000 */
[----:B------:R-:W-:Y:S02]  /*db70*/  LOP3.LUT R62, R62, R3, RZ, 0xc0, !PT ;  /* 0x000000033e3e7212 */ /* 0x000fe400078ec0ff */
[----:B------:R-:W-:Y:S02]  /*db80*/  F2FP.F16.F32.PACK_AB R0, R168, R170 ;  /* 0x000000aaa800723e */ /* 0x000fe400000000ff */
[----:B------:R-:W-:Y:S02]  /*db90*/  LOP3.LUT R64, R64, R2, RZ, 0xc0, !PT ;  /* 0x0000000240407212 */ /* 0x000fe400078ec0ff */
[----:B--2---:R-:W-:Y:S02]  /*dba0*/  LOP3.LUT R3, R41, UR14, R96, 0x96, !PT ;  /* 0x0000000e29037c12 */ /* 0x004fe4000f8e9660 */
[----:B------:R-:W-:Y:S02]  /*dbb0*/  F2FP.F16.F32.PACK_AB R2, R163, R164 ;  /* 0x000000a4a302723e */ /* 0x000fe400000000ff */
[----:B------:R-:W-:Y:S01]  /*dbc0*/  LOP3.LUT R67, R67, R0, RZ, 0xc0, !PT ;  /* 0x0000000043437212 */ /* 0x000fe200078ec0ff */
[----:B------:R-:W-:Y:S01]  /*dbd0*/  IMAD.WIDE.U32 R42, R3, -0x2daee0ad, RZ ;  /* 0xd2511f53032a7825 */ /* 0x000fe200078e00ff */
[----:B------:R-:W-:Y:S02]  /*dbe0*/  F2FP.F16.F32.PACK_AB R0, R165, R148 ;  /* 0x00000094a500723e */ /* 0x000fe400000000ff */
[----:B------:R-:W-:Y:S02]  /*dbf0*/  LOP3.LUT R68, R68, R2, RZ, 0xc0, !PT ;  /* 0x0000000244447212 */ /* 0x000fe400078ec0ff */
[--C-:B------:R-:W-:Y:S01]  /*dc00*/  HSET2.LE.AND R70, R180, R77.reuse, PT ;  /* 0x0000004db4467233 */ /* 0x100fe20003803000 */
[----:B------:R-:W-:Y:S01]  /*dc10*/  IMAD.MOV.U32 R180, RZ, RZ, R198 ;  /* 0x000000ffffb47224 */ /* 0x000fe200078e00c6 */
[----:B------:R-:W-:Y:S01]  /*dc20*/  F2FP.F16.F32.PACK_AB R2, R159, R160 ;  /* 0x000000a09f02723e */ /* 0x000fe200000000ff */
[----:B------:R-:W-:Y:S01]  /*dc30*/  IMAD.MOV.U32 R198, RZ, RZ, R91 ;  /* 0x000000ffffc67224 */ /* 0x000fe200078e005b */
[----:B------:R-:W-:Y:S01]  /*dc40*/  LOP3.LUT R79, R179, UR12, R40, 0x96, !PT ;  /* 0x0000000cb34f7c12 */ /* 0x000fe2000f8e9628 */
[----:B------:R-:W-:Y:S01]  /*dc50*/  IMAD.MOV.U32 R239, RZ, RZ, R180 ;  /* 0x000000ffffef7224 */ /* 0x000fe200078e00b4 */
[----:B------:R-:W-:Y:S01]  /*dc60*/  LOP3.LUT R65, R65, R0, RZ, 0xc0, !PT ;  /* 0x0000000041417212 */ /* 0x000fe200078ec0ff */
[----:B------:R-:W-:Y:S01]  /*dc70*/  IMAD.MOV.U32 R180, RZ, RZ, R183 ;  /* 0x000000ffffb47224 */ /* 0x000fe200078e00b7 */
[----:B------:R-:W-:Y:S01]  /*dc80*/  LOP3.LUT R40, R185, UR12, R40, 0x96, !PT ;  /* 0x0000000cb9287c12 */ /* 0x000fe2000f8e9628 */
[----:B------:R-:W-:Y:S01]  /*dc90*/  IMAD.MOV.U32 R183, RZ, RZ, R147 ;  /* 0x000000ffffb77224 */ /* 0x000fe200078e0093 */
[----:B------:R-:W-:Y:S01]  /*dca0*/  F2FP.F16.F32.PACK_AB R0, R161, R162 ;  /* 0x000000a2a100723e */ /* 0x000fe200000000ff */
[----:B------:R-:W-:Y:S01]  /*dcb0*/  IMAD.MOV.U32 R147, RZ, RZ, R84 ;  /* 0x000000ffff937224 */ /* 0x000fe200078e0054 */
[----:B------:R-:W-:Y:S01]  /*dcc0*/  LOP3.LUT R70, R70, R2, RZ, 0xc0, !PT ;  /* 0x0000000246467212 */ /* 0x000fe200078ec0ff */
[----:B------:R-:W-:Y:S01]  /*dcd0*/  IMAD.WIDE.U32 R72, R40, -0x2daee0ad, RZ ;  /* 0xd2511f5328487825 */ /* 0x000fe200078e00ff */
[----:B------:R-:W-:Y:S02]  /*dce0*/  LOP3.LUT R2, R43, UR11, R228, 0x96, !PT ;  /* 0x0000000b2b027c12 */ /* 0x000fe4000f8e96e4 */
[----:B------:R-:W-:Y:S01]  /*dcf0*/  LOP3.LUT R69, R69, R0, RZ, 0xc0, !PT ;  /* 0x0000000045457212 */ /* 0x000fe200078ec0ff */
[----:B------:R-:W-:Y:S01]  /*dd00*/  MUFU.EX2 R147, R147 ;  /* 0x0000009300937308 */ /* 0x000fe20000000800 */
[--C-:B------:R-:W-:Y:S01]  /*dd10*/  HSET2.LE.AND R71, R182, R77.reuse, PT ;  /* 0x0000004db6477233 */ /* 0x100fe20003803000 */
[----:B------:R-:W-:Y:S01]  /*dd20*/  IMAD.MOV.U32 R182, RZ, RZ, R199 ;  /* 0x000000ffffb67224 */ /* 0x000fe200078e00c7 */
[----:B----4-:R-:W-:Y:S01]  /*dd30*/  LOP3.LUT R78, R41, UR14, R86, 0x96, !PT ;  /* 0x0000000e294e7c12 */ /* 0x010fe2000f8e9656 */
[----:B------:R-:W-:Y:S01]  /*dd40*/  IMAD.MOV.U32 R199, RZ, RZ, R95 ;  /* 0x000000ffffc77224 */ /* 0x000fe200078e005f */
[----:B------:R-:W-:Y:S01]  /*dd50*/  F2FP.F16.F32.PACK_AB R0, R157, R158 ;  /* 0x0000009e9d00723e */ /* 0x000fe200000000ff */
[----:B------:R-:W-:Y:S03]  /*dd60*/  IMAD.WIDE.U32 R40, R2, -0x326172a9, RZ ;  /* 0xcd9e8d5702287825 */ /* 0x000fe600078e00ff */
[----:B------:R-:W-:Y:S02]  /*dd70*/  LOP3.LUT R71, R71, R0, RZ, 0xc0, !PT ;  /* 0x0000000047477212 */ /* 0x000fe400078ec0ff */
[----:B------:R-:W-:Y:S02]  /*dd80*/  LOP3.LUT R0, R73, UR9, R42, 0x96, !PT ;  /* 0x0000000949007c12 */ /* 0x000fe4000f8e962a */
[----:B------:R-:W-:Y:S03]  /*dd90*/  LOP3.LUT R2, R41, UR10, R184, 0x96, !PT ;  /* 0x0000000a29027c12 */ /* 0x000fe6000f8e96b8 */
[----:B------:R-:W-:Y:S04]  /*dda0*/  IMAD.WIDE.U32 R42, R0, -0x326172a9, RZ ;  /* 0xcd9e8d57002a7825 */ /* 0x000fe800078e00ff */
[----:B------:R-:W-:Y:S01]  /*ddb0*/  IMAD.WIDE.U32 R2, R2, -0x2daee0ad, RZ ;  /* 0xd2511f5302027825 */ /* 0x000fe200078e00ff */
[----:B------:R-:W-:Y:S04]  /*ddc0*/  LOP3.LUT R0, R43, UR8, R40, 0x96, !PT ;  /* 0x000000082b007c12 */ /* 0x000fe8000f8e9628 */
[----:B------:R-:W-:Y:S05]  /*ddd0*/  LOP3.LUT R40, R3, UR7, R72, 0x96, !PT ;  /* 0x0000000703287c12 */ /* 0x000fea000f8e9648 */
[----:B------:R-:W-:Y:S05]  /*dde0*/  IMAD.WIDE.U32 R40, R40, -0x326172a9, RZ ;  /* 0xcd9e8d5728287825 */ /* 0x000fea00078e00ff */
[----:B------:R-:W-:Y:S01]  /*ddf0*/  LOP3.LUT R41, R41, UR6, R42, 0x96, !PT ;  /* 0x0000000629297c12 */ /* 0x000fe2000f8e962a */
[----:B------:R-:W-:Y:S05]  /*de00*/  IMAD.WIDE.U32 R42, R0, -0x2daee0ad, RZ ;  /* 0xd2511f53002a7825 */ /* 0x000fea00078e00ff */
[----:B------:R-:W-:Y:S05]  /*de10*/  LOP3.LUT R2, R43, UR5, R2, 0x96, !PT ;  /* 0x000000052b027c12 */ /* 0x000fea000f8e9602 */
[----:B------:R-:W-:Y:S05]  /*de20*/  IMAD.WIDE.U32 R2, R2, -0x326172a9, RZ ;  /* 0xcd9e8d5702027825 */ /* 0x000fea00078e00ff */
[----:B------:R-:W-:Y:S02]  /*de30*/  LOP3.LUT R0, R3, UR16, R40, 0x96, !PT ;  /* 0x0000001003007c12 */ /* 0x000fe4000f8e9628 */
[C---:B------:R-:W-:Y:S02]  /*de40*/  LOP3.LUT R73, R2.reuse, 0xffff, RZ, 0xc0, !PT ;  /* 0x0000ffff02497812 */ /* 0x040fe400078ec0ff */
[----:B------:R-:W-:Y:S02]  /*de50*/  LOP3.LUT R76, R2, 0xff, RZ, 0xc0, !PT ;  /* 0x000000ff024c7812 */ /* 0x000fe400078ec0ff */
[--C-:B------:R-:W-:Y:S02]  /*de60*/  SHF.R.U32.HI R75, RZ, 0x10, R2.reuse ;  /* 0x00000010ff4b7819 */ /* 0x100fe40000011602 */
[----:B------:R-:W-:Y:S01]  /*de70*/  SHF.R.U32.HI R74, RZ, 0x18, R2 ;  /* 0x00000018ff4a7819 */ /* 0x000fe20000011602 */
[----:B------:R-:W-:Y:S05]  /*de80*/  IMAD.WIDE.U32 R2, R41, -0x2daee0ad, RZ ;  /* 0xd2511f5329027825 */ /* 0x000fea00078e00ff */
[----:B------:R-:W-:Y:S02]  /*de90*/  LOP3.LUT R41, R3, UR17, R42, 0x96, !PT ;  /* 0x0000001103297c12 */ /* 0x000fe4000f8e962a */
[C---:B------:R-:W-:Y:S02]  /*dea0*/  LOP3.LUT R40, R2.reuse, 0xffff, RZ, 0xc0, !PT ;  /* 0x0000ffff02287812 */ /* 0x040fe400078ec0ff */
[----:B------:R-:W-:Y:S02]  /*deb0*/  LOP3.LUT R72, R2, 0xff, RZ, 0xc0, !PT ;  /* 0x000000ff02487812 */ /* 0x000fe400078ec0ff */
[--C-:B------:R-:W-:Y:S02]  /*dec0*/  SHF.R.U32.HI R43, RZ, 0x10, R2.reuse ;  /* 0x00000010ff2b7819 */ /* 0x100fe40000011602 */
[----:B------:R-:W-:Y:S02]  /*ded0*/  SHF.R.U32.HI R42, RZ, 0x18, R2 ;  /* 0x00000018ff2a7819 */ /* 0x000fe40000011602 */
        /* <DEDUP_REMOVED lines=8> */
[----:B------:R-:W-:Y:S01]  /*df60*/  IMAD.WIDE.U32 R2, R78, -0x2daee0ad, RZ ;  /* 0xd2511f534e027825 */ /* 0x000fe200078e00ff */
[----:B------:R-:W-:Y:S04]  /*df70*/  SHF.R.U32.HI R0, RZ, 0x8, R73 ;  /* 0x00000008ff007819 */ /* 0x000fe80000011649 */
[----:B------:R-:W-:Y:S02]  /*df80*/  PRMT R90, R76, 0x5410, R0 ;  /* 0x000054104c5a7816 */ /* 0x000fe40000000000 */
[----:B------:R-:W-:Y:S04]  /*df90*/  LOP3.LUT R0, R75, 0xff, RZ, 0xc0, !PT ;  /* 0x000000ff4b007812 */ /* 0x000fe800078ec0ff */
[----:B------:R-:W-:Y:S02]  /*dfa0*/  PRMT R100, R0, 0x5410, R74 ;  /* 0x0000541000647816 */ /* 0x000fe4000000004a */
[----:B------:R-:W-:Y:S04]  /*dfb0*/  SHF.R.U32.HI R0, RZ, 0x8, R40 ;  /* 0x00000008ff007819 */ /* 0x000fe80000011628 */
[----:B------:R-:W-:Y:S02]  /*dfc0*/  PRMT R103, R72, 0x5410, R0 ;  /* 0x0000541048677816 */ /* 0x000fe40000000000 */
[----:B------:R-:W-:Y:S04]  /*dfd0*/  LOP3.LUT R0, R43, 0xff, RZ, 0xc0, !PT ;  /* 0x000000ff2b007812 */ /* 0x000fe800078ec0ff */
[----:B------:R-:W-:Y:S01]  /*dfe0*/  PRMT R104, R0, 0x5410, R42 ;  /* 0x0000541000687816 */ /* 0x000fe2000000002a */
[----:B------:R-:W-:Y:S01]  /*dff0*/  IMAD.WIDE.U32 R42, R79, -0x2daee0ad, RZ ;  /* 0xd2511f534f2a7825 */ /* 0x000fe200078e00ff */
[----:B------:R-:W-:Y:S04]  /*e000*/  LOP3.LUT R0, R3, UR11, R230, 0x96, !PT ;  /* 0x0000000b03007c12 */ /* 0x000fe8000f8e96e6 */
[----:B------:R-:W-:Y:S01]  /*e010*/  LOP3.LUT R40, R43, UR9, R2, 0x96, !PT ;  /* 0x000000092b287c12 */ /* 0x000fe2000f8e9602 */
[----:B------:R-:W-:Y:S04]  /*e020*/  IMAD.WIDE.U32 R72, R0, -0x326172a9, RZ ;  /* 0xcd9e8d5700487825 */ /* 0x000fe800078e00ff */
        /* <DEDUP_REMOVED lines=21> */
[----:B------:R-:W-:Y:S01]  /*e180*/  LOP3.LUT R0, R3, UR17, R72, 0x96, !PT ;  /* 0x0000001103007c12 */ /* 0x000fe2000f8e9648 */
[----:B------:R-:W-:Y:S01]  /*e190*/  IMAD.MOV.U32 R72, RZ, RZ, R86 ;  /* 0x000000ffff487224 */ /* 0x000fe200078e0056 */
        /* <DEDUP_REMOVED lines=32> */
[----:B------:R-:W-:Y:S05]  /*e3a0*/  IMAD.U32 R0, RZ, RZ, UR21 ;  /* 0x00000015ff007e24 */ /* 0x000fea000f8e00ff */
[----:B------:R-:W-:Y:S05]  /*e3b0*/  LOP3.LUT R0, R223, UR25, R0, 0x96, !PT ;  /* 0x00000019df007c12 */ /* 0x000fea000f8e9600 */
[----:B------:R-:W-:Y:S05]  /*e3c0*/  IMAD.WIDE.U32 R74, R0, -0x326172a9, RZ ;  /* 0xcd9e8d57004a7825 */ /* 0x000fea00078e00ff */
[----:B------:R-:W-:Y:S02]  /*e3d0*/  LOP3.LUT R2, R75, UR14, R72, 0x96, !PT ;  /* 0x0000000e4b027c12 */ /* 0x000fe4000f8e9648 */
[----:B------:R-:W-:Y:S01]  /*e3e0*/  LOP3.LUT R0, R179, UR12, R74, 0x96, !PT ;  /* 0x0000000cb3007c12 */ /* 0x000fe2000f8e964a */
[----:B------:R-:W-:Y:S02]  /*e3f0*/  IMAD.MOV.U32 R179, RZ, RZ, R97 ;  /* 0x000000ffffb37224 */ /* 0x000fe400078e0061 */
[----:B------:R-:W-:Y:S04]  /*e400*/  IMAD.WIDE.U32 R2, R2, -0x2daee0ad, RZ ;  /* 0xd2511f5302027825 */ /* 0x000fe800078e00ff */
[----:B------:R-:W-:Y:S01]  /*e410*/  IMAD.WIDE.U32 R42, R0, -0x2daee0ad, RZ ;  /* 0xd2511f53002a7825 */ /* 0x000fe200078e00ff */
[----:B------:R-:W-:Y:S03]  /*e420*/  LOP3.LUT R40, R3, UR11, R230, 0x96, !PT ;  /* 0x0000000b03287c12 */ /* 0x000fe6000f8e96e6 */
        /* <DEDUP_REMOVED lines=14> */
[----:B------:R-:W-:Y:S01]  /*e510*/  LOP3.LUT R0, R41, UR6, R72, 0x96, !PT ;  /* 0x0000000629007c12 */ /* 0x000fe2000f8e9648 */
[----:B------:R-:W-:Y:S01]  /*e520*/  IMAD.WIDE.U32 R2, R2, -0x326172a9, RZ ;  /* 0xcd9e8d5702027825 */ /* 0x000fe200078e00ff */
[----:B------:R-:W-:Y:S04]  /*e530*/  MUFU.EX2 R126, R112 ;  /* 0x00000070007e7308 */ /* 0x000fe80000000800 */
[----:B------:R-:W-:Y:S02]  /*e540*/  LOP3.LUT R40, R3, UR16, R40, 0x96, !PT ;  /* 0x0000001003287c12 */ /* 0x000fe4000f8e9628 */
[C---:B------:R-:W-:Y:S02]  /*e550*/  LOP3.LUT R3, R2.reuse, 0xffff, RZ, 0xc0, !PT ;  /* 0x0000ffff02037812 */ /* 0x040fe400078ec0ff */
[----:B------:R-:W-:Y:S02]  /*e560*/  LOP3.LUT R41, R2, 0xff, RZ, 0xc0, !PT ;  /* 0x000000ff02297812 */ /* 0x000fe400078ec0ff */
[----:B------:R-:W-:Y:S01]  /*e570*/  MUFU.EX2 R112, R212 ;  /* 0x000000d400707308 */ /* 0x000fe20000000800 */
        /* <DEDUP_REMOVED lines=33> */
[----:B------:R-:W-:Y:S01]  /*e790*/  PRMT R95, R0, 0x5410, R2 ;  /* 0x00005410005f7816 */ /* 0x000fe20000000002 */
[----:B------:R-:W-:Y:S01]  /*e7a0*/  MUFU.EX2 R122, R242 ;  /* 0x000000f2007a7308 */ /* 0x000fe20000000800 */
[----:B------:R-:W-:Y:S01]  /*e7b0*/  LOP3.LUT R0, R75, UR14, R178, 0x96, !PT ;  /* 0x0000000e4b007c12 */ /* 0x000fe2000f8e96b2 */
[----:B------:R-:W-:Y:S04]  /*e7c0*/  IMAD.WIDE.U32 R72, R3, -0x2daee0ad, RZ ;  /* 0xd2511f5303487825 */ /* 0x000fe800078e00ff */
[----:B------:R-:W-:Y:S04]  /*e7d0*/  IMAD.WIDE.U32 R42, R0, -0x2daee0ad, RZ ;  /* 0xd2511f53002a7825 */ /* 0x000fe800078e00ff */
[----:B------:R-:W-:Y:S01]  /*e7e0*/  IMAD.MOV.U32 R178, RZ, RZ, R123 ;  /* 0x000000ffffb27224 */ /* 0x000fe200078e007b */
[----:B------:R-:W-:Y:S01]  /*e7f0*/  LOP3.LUT R40, R43, UR11, R228, 0x96, !PT ;  /* 0x0000000b2b287c12 */ /* 0x000fe2000f8e96e4 */
[----:B------:R-:W2:Y:S01]  /*e800*/  MUFU.EX2 R123, R234 ;  /* 0x000000ea007b7308 */ /* 0x000ea20000000800 */
[----:B------:R-:W-:Y:S03]  /*e810*/  LOP3.LUT R0, R73, UR9, R42, 0x96, !PT ;  /* 0x0000000949007c12 */ /* 0x000fe6000f8e962a */
[----:B------:R-:W-:Y:S05]  /*e820*/  IMAD.WIDE.U32 R40, R40, -0x326172a9, RZ ;  /* 0xcd9e8d5728287825 */ /* 0x000fea00078e00ff */
[----:B------:R-:W-:Y:S01]  /*e830*/  LOP3.LUT R2, R41, UR10, R184, 0x96, !PT ;  /* 0x0000000a29027c12 */ /* 0x000fe2000f8e96b8 */
[----:B------:R-:W-:Y:S02]  /*e840*/  IMAD.MOV.U32 R184, RZ, RZ, R199 ;  /* 0x000000ffffb87224 */ /* 0x000fe400078e00c7 */
[----:B------:R-:W-:Y:S02]  /*e850*/  IMAD.MOV.U32 R199, RZ, RZ, R125 ;  /* 0x000000ffffc77224 */ /* 0x000fe400078e007d */
[----:B------:R-:W-:Y:S01]  /*e860*/  IMAD.WIDE.U32 R2, R2, -0x2daee0ad, RZ ;  /* 0xd2511f5302027825 */ /* 0x000fe200078e00ff */
[----:B------:R3:W4:Y:S04]  /*e870*/  MUFU.EX2 R125, R251 ;  /* 0x000000fb007d7308 */ /* 0x0007280000000800 */
[----:B------:R-:W-:Y:S01]  /*e880*/  LOP3.LUT R41, R3, UR7, R72, 0x96, !PT ;  /* 0x0000000703297c12 */ /* 0x000fe2000f8e9648 */
[----:B------:R-:W-:Y:S05]  /*e890*/  IMAD.WIDE.U32 R72, R0, -0x326172a9, RZ ;  /* 0xcd9e8d5700487825 */ /* 0x000fea00078e00ff */
[----:B------:R-:W-:Y:S05]  /*e8a0*/  LOP3.LUT R40, R73, UR8, R40, 0x96, !PT ;  /* 0x0000000849287c12 */ /* 0x000fea000f8e9628 */
[----:B------:R-:W-:Y:S04]  /*e8b0*/  IMAD.WIDE.U32 R42, R40, -0x2daee0ad, RZ ;  /* 0xd2511f53282a7825 */ /* 0x000fe800078e00ff */
[----:B------:R-:W-:Y:S01]  /*e8c0*/  IMAD.WIDE.U32 R40, R41, -0x326172a9, RZ ;  /* 0xcd9e8d5729287825 */ /* 0x000fe200078e00ff */
[----:B------:R-:W-:Y:S03]  /*e8d0*/  LOP3.LUT R2, R43, UR5, R2, 0x96, !PT ;  /* 0x000000052b027c12 */ /* 0x000fe6000f8e9602 */
[----:B---3--:R-:W-:Y:S01]  /*e8e0*/  IMAD.MOV.U32 R251, RZ, RZ, R211 ;  /* 0x000000fffffb7224 */ /* 0x008fe200078e00d3 */
[----:B------:R-:W-:Y:S01]  /*e8f0*/  LOP3.LUT R0, R41, UR6, R72, 0x96, !PT ;  /* 0x0000000629007c12 */ /* 0x000fe2000f8e9648 */
[----:B------:R-:W-:Y:S05]  /*e900*/  IMAD.WIDE.U32 R2, R2, -0x326172a9, RZ ;  /* 0xcd9e8d5702027825 */ /* 0x000fea00078e00ff */
        /* <DEDUP_REMOVED lines=11> */
[----:B------:R-:W3:Y:S01]  /*e9c0*/  LDSM.16.MT88.4 R40, [R209+0x4000] ;  /* 0x00400000d128783b */ /* 0x000ee20000004200 */
[C---:B------:R-:W-:Y:S04]  /*e9d0*/  LOP3.LUT R0, R2.reuse, 0xffff, RZ, 0xc0, !PT ;  /* 0x0000ffff02007812 */ /* 0x040fe800078ec0ff */
[----:B------:R-:W-:Y:S02]  /*e9e0*/  SHF.R.U32.HI R3, RZ, 0x8, R0 ;  /* 0x00000008ff037819 */ /* 0x000fe40000011600 */
[----:B------:R-:W-:Y:S04]  /*e9f0*/  LOP3.LUT R0, R2, 0xff, RZ, 0xc0, !PT ;  /* 0x000000ff02007812 */ /* 0x000fe800078ec0ff */
[----:B------:R-:W-:Y:S01]  /*ea00*/  PRMT R75, R0, 0x5410, R3 ;  /* 0x00005410004b7816 */ /* 0x000fe20000000003 */
[----:B------:R-:W-:Y:S01]  /*ea10*/  IMAD.MOV.U32 R3, RZ, RZ, R185 ;  /* 0x000000ffff037224 */ /* 0x000fe200078e00b9 */
[--C-:B------:R-:W-:Y:S01]  /*ea20*/  SHF.R.U32.HI R0, RZ, 0x10, R2.reuse ;  /* 0x00000010ff007819 */ /* 0x100fe20000011602 */
[----:B------:R-:W-:Y:S01]  /*ea30*/  IMAD.MOV.U32 R185, RZ, RZ, R175 ;  /* 0x000000ffffb97224 */ /* 0x000fe200078e00af */
[----:B------:R-:W-:Y:S01]  /*ea40*/  SHF.R.U32.HI R2, RZ, 0x18, R2 ;  /* 0x00000018ff027819 */ /* 0x000fe20000011602 */
[----:B------:R-:W-:Y:S01]  /*ea50*/  IMAD.MOV.U32 R175, RZ, RZ, R142 ;  /* 0x000000ffffaf7224 */ /* 0x000fe200078e008e */
[----:B------:R-:W-:Y:S01]  /*ea60*/  LOP3.LUT R0, R0, 0xff, RZ, 0xc0, !PT ;  /* 0x000000ff00007812 */ /* 0x000fe200078ec0ff */
[----:B------:R-:W-:Y:S02]  /*ea70*/  IMAD.MOV.U32 R142, RZ, RZ, R144 ;  /* 0x000000ffff8e7224 */ /* 0x000fe400078e0090 */
[----:B------:R-:W-:Y:S01]  /*ea80*/  MUFU.EX2 R144, R109 ;  /* 0x0000006d00907308 */ /* 0x000fe20000000800 */
[----:B------:R-:W-:Y:S01]  /*ea90*/  PRMT R79, R0, 0x5410, R2 ;  /* 0x00005410004f7816 */ /* 0x000fe20000000002 */
[----:B------:R-:W-:Y:S02]  /*eaa0*/  IMAD.MOV.U32 R2, RZ, RZ, R178 ;  /* 0x000000ffff027224 */ /* 0x000fe400078e00b2 */
[----:B------:R-:W-:Y:S02]  /*eab0*/  IMAD.MOV.U32 R178, RZ, RZ, R191 ;  /* 0x000000ffffb27224 */ /* 0x000fe400078e00bf */
[----:B------:R-:W-:Y:S01]  /*eac0*/  IMAD.MOV.U32 R191, RZ, RZ, R146 ;  /* 0x000000ffffbf7224 */ /* 0x000fe200078e0092 */
[--C-:B------:R-:W-:Y:S03]  /*ead0*/  HSET2.LE.AND R79, R79, R77.reuse, PT ;  /* 0x0000004d4f4f7233 */ /* 0x100fe60003803000 */
[----:B------:R-:W-:Y:S01]  /*eae0*/  MUFU.EX2 R109, R250 ;  /* 0x000000fa006d7308 */ /* 0x000fe20000000800 */
[----:B------:R-:W-:Y:S02]  /*eaf0*/  IMAD.MOV.U32 R0, RZ, RZ, R198 ;  /* 0x000000ffff007224 */ /* 0x000fe400078e00c6 */
[----:B------:R-:W-:Y:S07]  /*eb00*/  IMAD.MOV.U32 R198, RZ, RZ, R145 ;  /* 0x000000ffffc67224 */ /* 0x000fee00078e0091 */
[----:B------:R-:W-:Y:S01]  /*eb10*/  MUFU.EX2 R145, R129 ;  /* 0x0000008100917308 */ /* 0x000fe20000000800 */
[-C--:B---3--:R-:W-:Y:S09]  /*eb20*/  HMMA.16816.F32 R4, R36, R40.reuse, R4 ;  /* 0x000000282404723c */ /* 0x088ff20000001804 */
[----:B------:R-:W-:Y:S01]  /*eb30*/  MUFU.EX2 R146, R108 ;  /* 0x0000006c00927308 */ /* 0x000fe20000000800 */
[C---:B------:R-:W-:Y:S06]  /*eb40*/  HMMA.16816.F32 R8, R44.reuse, R40, R8 ;  /* 0x000000282c08723c */ /* 0x040fec0000001808 */
[-C--:B------:R-:W-:Y:S06]  /*eb50*/  HMMA.16816.F32 R12, R44, R42.reuse, R12 ;  /* 0x0000002a2c0c723c */ /* 0x080fec000000180c */
[C---:B------:R-:W-:Y:S01]  /*eb60*/  HMMA.16816.F32 R16, R36.reuse, R42, R16 ;  /* 0x0000002a2410723c */ /* 0x040fe20000001810 */
[----:B------:R-:W3:Y:S05]  /*eb70*/  LDSM.16.MT88.4 R40, [R210+0x4000] ;  /* 0x00400000d228783b */ /* 0x000eea0000004200 */
[-C--:B---3--:R-:W-:Y:S06]  /*eb80*/  HMMA.16816.F32 R20, R36, R40.reuse, R20 ;  /* 0x000000282414723c */ /* 0x088fec0000001814 */
[C---:B------:R-:W-:Y:S06]  /*eb90*/  HMMA.16816.F32 R24, R44.reuse, R40, R24 ;  /* 0x000000282c18723c */ /* 0x040fec0000001818 */
[-C--:B------:R-:W-:Y:S05]  /*eba0*/  HMMA.16816.F32 R28, R44, R42.reuse, R28 ;  /* 0x0000002a2c1c723c */ /* 0x080fea000000181c */
[----:B------:R-:W-:Y:S01]  /*ebb0*/  IMAD.MOV.U32 R41, RZ, RZ, R189 ;  /* 0x000000ffff297224 */ /* 0x000fe200078e00bd */
[----:B------:R-:W-:Y:S01]  /*ebc0*/  HMMA.16816.F32 R32, R36, R42, R32 ;  /* 0x0000002a2420723c */ /* 0x000fe20000001820 */
[----:B------:R-:W3:Y:S04]  /*ebd0*/  LDSM.16.MT88.4 R36, [R209+0x4400] ;  /* 0x00440000d124783b */ /* 0x000ee80000004200 */
[----:B------:R-:W-:Y:S01]  /*ebe0*/  IMAD.MOV.U32 R40, RZ, RZ, R174 ;  /* 0x000000ffff287224 */ /* 0x000fe200078e00ae */
[--C-:B------:R-:W-:Y:S01]  /*ebf0*/  HSET2.LE.AND R46, R83, R77.reuse, PT ;  /* 0x0000004d532e7233 */ /* 0x100fe20003803000 */
[----:B------:R-:W-:Y:S01]  /*ec00*/  IMAD.MOV.U32 R42, RZ, RZ, R215 ;  /* 0x000000ffff2a7224 */ /* 0x000fe200078e00d7 */
[--C-:B------:R-:W-:Y:S03]  /*ec10*/  HSET2.LE.AND R45, R78, R77.reuse, PT ;  /* 0x0000004d4e2d7233 */ /* 0x100fe60003803000 */
[----:B------:R-:W-:Y:S01]  /*ec20*/  IMAD.MOV.U32 R47, RZ, RZ, R0 ;  /* 0x000000ffff2f7224 */ /* 0x000fe200078e0000 */
[--C-:B------:R-:W-:Y:S01]  /*ec30*/  HSET2.LE.AND R44, R76, R77.reuse, PT ;  /* 0x0000004d4c2c7233 */ /* 0x100fe20003803000 */
[----:B------:R-:W-:Y:S01]  /*ec40*/  IMAD.MOV.U32 R189, RZ, RZ, R156 ;  /* 0x000000ffffbd7224 */ /* 0x000fe200078e009c */
[--C-:B------:R-:W-:Y:S01]  /*ec50*/  HSET2.LE.AND R78, R75, R77.reuse, PT ;  /* 0x0000004d4b4e7233 */ /* 0x100fe20003803000 */
[----:B------:R-:W-:Y:S01]  /*ec60*/  IMAD.MOV.U32 R43, RZ, RZ, R47 ;  /* 0x000000ffff2b7224 */ /* 0x000fe200078e002f */
[--C-:B------:R-:W-:Y:S01]  /*ec70*/  HSET2.LE.AND R47, R81, R77.reuse, PT ;  /* 0x0000004d512f7233 */ /* 0x100fe20003803000 */
[----:B------:R-:W-:Y:S01]  /*ec80*/  IMAD.MOV.U32 R174, RZ, RZ, R127 ;  /* 0x000000ffffae7224 */ /* 0x000fe200078e007f */
[----:B------:R-:W4:Y:S01]  /*ec90*/  MUFU.EX2 R156, R128 ;  /* 0x00000080009c7308 */ /* 0x000f220000000800 */
[----:B------:R-:W-:Y:S01]  /*eca0*/  IMAD.MOV.U32 R0, RZ, RZ, R2 ;  /* 0x000000ffff007224 */ /* 0x000fe200078e0002 */
[--C-:B------:R-:W-:Y:S01]  /*ecb0*/  HSET2.LE.AND R75, R95, R77.reuse, PT ;  /* 0x0000004d5f4b7233 */ /* 0x100fe20003803000 */
[----:B------:R-:W-:Y:S02]  /*ecc0*/  IMAD.MOV.U32 R2, RZ, RZ, R3 ;  /* 0x000000ffff027224 */ /* 0x000fe400078e0003 */
[----:B------:R-:W-:Y:S02]  /*ecd0*/  IMAD.MOV.U32 R3, RZ, RZ, R192 ;  /* 0x000000ffff037224 */ /* 0x000fe400078e00c0 */
[----:B------:R-:W-:Y:S02]  /*ece0*/  IMAD.MOV.U32 R192, RZ, RZ, R80 ;  /* 0x000000ffffc07224 */ /* 0x000fe400078e0050 */
[----:B------:R-:W-:Y:S01]  /*ecf0*/  FADD.FTZ R80, R216, R105 ;  /* 0x00000069d8507221 */ /* 0x000fe20000010000 */
[----:B------:R-:W-:Y:S01]  /*ed00*/  MUFU.EX2 R127, R118 ;  /* 0x00000076007f7308 */ /* 0x000fe20000000800 */
[----:B------:R1:W5:Y:S04]  /*ed10*/  LDL.LU R216, [R1+0x8c] ;  /* 0x00008c0001d87983 */ /* 0x0003680000300800 */
[----:B------:R1:W5:Y:S05]  /*ed20*/  LDL.LU R215, [R1+0x88] ;  /* 0x0000880001d77983 */ /* 0x00036a0000300800 */
[----:B------:R-:W4:Y:S01]  /*ed30*/  MUFU.EX2 R118, R249 ;  /* 0x000000f900767308 */ /* 0x000f220000000800 */
        /* <DEDUP_REMOVED lines=8> */
[-C--:B------:R-:W-:Y:S06]  /*edc0*/  HMMA.16816.F32 R28, R52, R38.reuse, R28 ;  /* 0x00000026341c723c */ /* 0x080fec000000181c */
[----:B------:R-:W-:Y:S01]  /*edd0*/  HMMA.16816.F32 R32, R48, R38, R32 ;  /* 0x000000263020723c */ /* 0x000fe20000001820 */
[----:B------:R-:W3:Y:S04]  /*ede0*/  LDSM.16.MT88.4 R36, [R209+0x4800] ;  /* 0x00480000d124783b */ /* 0x000ee80000004200 */
[----:B------:R-:W-:Y:S02]  /*edf0*/  IMAD.MOV.U32 R52, RZ, RZ, R42 ;  /* 0x000000ffff347224 */ /* 0x000fe400078e002a */
[----:B------:R-:W-:Y:S01]  /*ee00*/  IMAD.MOV.U32 R42, RZ, RZ, R40 ;  /* 0x000000ffff2a7224 */ /* 0x000fe200078e0028 */
[----:B------:R-:W-:Y:S03]  /*ee10*/  F2FP.F16.F32.PACK_AB R40, R130, R131 ;  /* 0x000000838228723e */ /* 0x000fe600000000ff */
[--C-:B------:R-:W-:Y:S01]  /*ee20*/  HSET2.LE.AND R50, R90, R77.reuse, PT ;  /* 0x0000004d5a327233 */ /* 0x100fe20003803000 */
[----:B------:R-:W-:Y:S01]  /*ee30*/  IMAD.MOV.U32 R53, RZ, RZ, R0 ;  /* 0x000000ffff357224 */ /* 0x000fe200078e0000 */
[----:B------:R-:W-:Y:S01]  /*ee40*/  F2FP.F16.F32.PACK_AB R0, R243, R244 ;  /* 0x000000f4f300723e */ /* 0x000fe200000000ff */
[----:B------:R-:W-:Y:S01]  /*ee50*/  IMAD.MOV.U32 R55, RZ, RZ, R2 ;  /* 0x000000ffff377224 */ /* 0x000fe200078e0002 */
[----:B-1----:R-:W-:Y:S01]  /*ee60*/  F2FP.F16.F32.PACK_AB R2, R225, R226 ;  /* 0x000000e2e102723e */ /* 0x002fe200000000ff */
[----:B------:R-:W-:Y:S01]  /*ee70*/  IMAD.MOV.U32 R51, RZ, RZ, R53 ;  /* 0x000000ffff337224 */ /* 0x000fe200078e0035 */
[----:B------:R-:W-:Y:S01]  /*ee80*/  LOP3.LUT R50, R50, R40, RZ, 0xc0, !PT ;  /* 0x0000002832327212 */ /* 0x000fe200078ec0ff */
[----:B------:R-:W-:Y:S01]  /*ee90*/  IMAD.MOV.U32 R53, RZ, RZ, R43 ;  /* 0x000000ffff357224 */ /* 0x000fe200078e002b */
[----:B------:R-:W-:Y:S01]  /*eea0*/  LOP3.LUT R46, R46, R0, RZ, 0xc0, !PT ;  /* 0x000000002e2e7212 */ /* 0x000fe200078ec0ff */
[----:B------:R-:W-:Y:S01]  /*eeb0*/  IMAD.MOV.U32 R43, RZ, RZ, R41 ;  /* 0x000000ffff2b7224 */ /* 0x000fe200078e0029 */
[----:B------:R1:W4:Y:S01]  /*eec0*/  MUFU.EX2 R129, R51 ;  /* 0x0000003300817308 */ /* 0x0003220000000800 */
[----:B------:R-:W-:Y:S01]  /*eed0*/  IMAD.MOV.U32 R41, RZ, RZ, R179 ;  /* 0x000000ffff297224 */ /* 0x000fe200078e00b3 */
[----:B------:R-:W-:Y:S01]  /*eee0*/  LOP3.LUT R47, R47, R2, RZ, 0xc0, !PT ;  /* 0x000000022f2f7212 */ /* 0x000fe200078ec0ff */
[----:B------:R-:W-:Y:S01]  /*eef0*/  IMAD.MOV.U32 R179, RZ, RZ, R239 ;  /* 0x000000ffffb37224 */ /* 0x000fe200078e00ef */
[----:B--2---:R-:W-:Y:S01]  /*ef00*/  F2FP.F16.F32.PACK_AB R0, R227, R123 ;  /* 0x0000007be300723e */ /* 0x004fe200000000ff */
[----:B------:R-:W-:Y:S01]  /*ef10*/  IMAD.MOV.U32 R239, RZ, RZ, R186 ;  /* 0x000000ffffef7224 */ /* 0x000fe200078e00ba */
[--C-:B------:R-:W-:Y:S01]  /*ef20*/  HSET2.LE.AND R48, R94, R77.reuse, PT ;  /* 0x0000004d5e307233 */ /* 0x100fe20003803000 */
[----:B------:R-:W-:Y:S01]  /*ef30*/  IMAD.MOV.U32 R186, RZ, RZ, R195 ;  /* 0x000000ffffba7224 */ /* 0x000fe200078e00c3 */
[----:B------:R-:W-:Y:S01]  /*ef40*/  LOP3.LUT R45, R45, R0, RZ, 0xc0, !PT ;  /* 0x000000002d2d7212 */ /* 0x000fe200078ec0ff */
[----:B------:R-:W-:Y:S01]  /*ef50*/  IMAD.MOV.U32 R195, RZ, RZ, R214 ;  /* 0x000000ffffc37224 */ /* 0x000fe200078e00d6 */
[----:B------:R-:W-:Y:S01]  /*ef60*/  F2FP.F16.F32.PACK_AB R0, R126, R113 ;  /* 0x000000717e00723e */ /* 0x000fe200000000ff */
[----:B------:R2:W5:Y:S01]  /*ef70*/  LDL.LU R214, [R1+0x84] ;  /* 0x0000840001d67983 */ /* 0x0005620000300800 */
[----:B------:R-:W-:Y:S01]  /*ef80*/  F2FP.F16.F32.PACK_AB R2, R177, R181 ;  /* 0x000000b5b102723e */ /* 0x000fe200000000ff */
[----:B------:R-:W-:Y:S01]  /*ef90*/  IMAD.MOV.U32 R54, RZ, RZ, R3 ;  /* 0x000000ffff367224 */ /* 0x000fe200078e0003 */
[----:B------:R-:W-:Y:S01]  /*efa0*/  F2FP.F16.F32.PACK_AB R3, R124, R122 ;  /* 0x0000007a7c03723e */ /* 0x000fe200000000ff */
[----:B------:R4:W-:Y:S01]  /*efb0*/  MUFU.EX2 R94, R251 ;  /* 0x000000fb005e7308 */ /* 0x0009e20000000800 */
[----:B------:R-:W-:Y:S01]  /*efc0*/  LOP3.LUT R48, R48, R2, RZ, 0xc0, !PT ;  /* 0x0000000230307212 */ /* 0x000fe200078ec0ff */
[----:B-1----:R-:W-:Y:S01]  /*efd0*/  IMAD.MOV.U32 R51, RZ, RZ, R43 ;  /* 0x000000ffff337224 */ /* 0x002fe200078e002b */
[----:B------:R-:W-:Y:S01]  /*efe0*/  LOP3.LUT R44, R44, R3, RZ, 0xc0, !PT ;  /* 0x000000032c2c7212 */ /* 0x000fe200078ec0ff */
[-C--:B---3--:R-:W-:Y:S06]  /*eff0*/  HMMA.16816.F32 R4, R56, R36.reuse, R4 ;  /* 0x000000243804723c */ /* 0x088fec0000001804 */
[----:B------:R-:W-:Y:S01]  /*f000*/  MUFU.EX2 R90, R120 ;  /* 0x00000078005a7308 */ /* 0x000fe20000000800 */
[----:B------:R-:W-:Y:S01]  /*f010*/  IMAD.MOV.U32 R241, RZ, RZ, R51 ;  /* 0x000000fffff17224 */ /* 0x000fe200078e0033 */
[C---:B------:R-:W-:Y:S04]  /*f020*/  HMMA.16816.F32 R8, R60.reuse, R36, R8 ;  /* 0x000000243c08723c */ /* 0x040fe80000001808 */
[--C-:B------:R-:W-:Y:S02]  /*f030*/  HSET2.LE.AND R51, R100, R77.reuse, PT ;  /* 0x0000004d64337233 */ /* 0x100fe40003803000 */
[-C--:B------:R-:W-:Y:S02]  /*f040*/  HMMA.16816.F32 R12, R60, R38.reuse, R12 ;  /* 0x000000263c0c723c */ /* 0x080fe4000000180c */
[----:B------:R-:W-:Y:S03]  /*f050*/  MUFU.EX2 R100, R245 ;  /* 0x000000f500647308 */ /* 0x000fe60000000800 */
[----:B------:R-:W-:Y:S01]  /*f060*/  LOP3.LUT R51, R51, R0, RZ, 0xc0, !PT ;  /* 0x0000000033337212 */ /* 0x000fe200078ec0ff */
[C---:B------:R-:W-:Y:S01]  /*f070*/  HMMA.16816.F32 R16, R56.reuse, R38, R16 ;  /* 0x000000263810723c */ /* 0x040fe20000001810 */
[----:B------:R-:W1:Y:S04]  /*f080*/  LDSM.16.MT88.4 R36, [R210+0x4800] ;  /* 0x00480000d224783b */ /* 0x000e680000004200 */
[----:B------:R-:W-:Y:S01]  /*f090*/  F2FP.F16.F32.PACK_AB R2, R252, R147 ;  /* 0x00000093fc02723e */ /* 0x000fe200000000ff */
[----:B----4-:R-:W-:Y:S01]  /*f0a0*/  IMAD.MOV.U32 R251, RZ, RZ, R241 ;  /* 0x000000fffffb7224 */ /* 0x010fe200078e00f1 */
[C---:B------:R-:W-:Y:S04]  /*f0b0*/  LOP3.LUT R0, R72.reuse, 0xffff, RZ, 0xc0, !PT ;  /* 0x0000ffff48007812 */ /* 0x040fe800078ec0ff */
[--C-:B------:R-:W-:Y:S02]  /*f0c0*/  HSET2.LE.AND R49, R93, R77.reuse, PT ;  /* 0x0000004d5d317233 */ /* 0x100fe40003803000 */
[----:B------:R-:W-:Y:S01]  /*f0d0*/  F2FP.F16.F32.PACK_AB R3, R115, R116 ;  /* 0x000000747303723e */ /* 0x000fe200000000ff */
[----:B------:R-:W-:Y:S03]  /*f0e0*/  MUFU.EX2 R93, R107 ;  /* 0x0000006b005d7308 */ /* 0x000fe60000000800 */
[----:B------:R-:W-:Y:S02]  /*f0f0*/  LOP3.LUT R49, R49, R3, RZ, 0xc0, !PT ;  /* 0x0000000331317212 */ /* 0x000fe400078ec0ff */
[----:B------:R-:W-:Y:S05]  /*f100*/  LOP3.LUT R3, R72, 0xff, RZ, 0xc0, !PT ;  /* 0x000000ff48037812 */ /* 0x000fea00078ec0ff */
[----:B------:R-:W-:Y:S01]  /*f110*/  MUFU.EX2 R107, R251 ;  /* 0x000000fb006b7308 */ /* 0x000fe20000000800 */
[-C--:B-1----:R-:W-:Y:S06]  /*f120*/  HMMA.16816.F32 R20, R56, R36.reuse, R20 ;  /* 0x000000243814723c */ /* 0x082fec0000001814 */
[C---:B------:R-:W-:Y:S06]  /*f130*/  HMMA.16816.F32 R24, R60.reuse, R36, R24 ;  /* 0x000000243c18723c */ /* 0x040fec0000001818 */
[-C--:B------:R-:W-:Y:S06]  /*f140*/  HMMA.16816.F32 R28, R60, R38.reuse, R28 ;  /* 0x000000263c1c723c */ /* 0x080fec000000181c */
[----:B------:R-:W-:Y:S01]  /*f150*/  HMMA.16816.F32 R32, R56, R38, R32 ;  /* 0x000000263820723c */ /* 0x000fe20000001820 */
[----:B------:R-:W1:Y:S04]  /*f160*/  LDSM.16.MT88.4 R36, [R209+0x4c00] ;  /* 0x004c0000d124783b */ /* 0x000e680000004200 */
[----:B------:R-:W-:Y:S02]  /*f170*/  IMAD.MOV.U32 R62, RZ, RZ, R53 ;  /* 0x000000ffff3e7224 */ /* 0x000fe400078e0035 */
[----:B------:R-:W-:Y:S04]  /*f180*/  IMAD.MOV.U32 R53, RZ, RZ, R179 ;  /* 0x000000ffff357224 */ /* 0x000fe800078e00b3 */
[----:B------:R-:W-:Y:S02]  /*f190*/  IMAD.MOV.U32 R179, RZ, RZ, R239 ;  /* 0x000000ffffb37224 */ /* 0x000fe400078e00ef */
[----:B------:R-:W-:Y:S02]  /*f1a0*/  IMAD.MOV.U32 R239, RZ, RZ, R240 ;  /* 0x000000ffffef7224 */ /* 0x000fe400078e00f0 */
[----:B------:R-:W-:Y:S02]  /*f1b0*/  IMAD.MOV.U32 R240, RZ, RZ, R182 ;  /* 0x000000fffff07224 */ /* 0x000fe400078e00b6 */
[----:B------:R-:W-:Y:S02]  /*f1c0*/  IMAD.MOV.U32 R182, RZ, RZ, R180 ;  /* 0x000000ffffb67224 */ /* 0x000fe400078e00b4 */
[----:B------:R-:W-:Y:S02]  /*f1d0*/  IMAD.MOV.U32 R180, RZ, RZ, R173 ;  /* 0x000000ffffb47224 */ /* 0x000fe400078e00ad */
[----:B------:R-:W-:Y:S02]  /*f1e0*/  IMAD.MOV.U32 R173, RZ, RZ, R187 ;  /* 0x000000ffffad7224 */ /* 0x000fe400078e00bb */
[----:B------:R-:W-:Y:S02]  /*f1f0*/  IMAD.MOV.U32 R63, RZ, RZ, R42 ;  /* 0x000000ffff3f7224 */ /* 0x000fe400078e002a */
[----:B------:R-:W-:Y:S02]  /*f200*/  IMAD.MOV.U32 R187, RZ, RZ, R213 ;  /* 0x000000ffffbb7224 */ /* 0x000fe400078e00d5 */
[----:B------:R2:W5:Y:S01]  /*f210*/  LDL.LU R213, [R1+0x80] ;  /* 0x0000800001d57983 */ /* 0x0005620000300800 */
[----:B------:R-:W-:Y:S01]  /*f220*/  IMAD.MOV.U32 R234, RZ, RZ, R53 ;  /* 0x000000ffffea7224 */ /* 0x000fe200078e0035 */
[----:B------:R-:W-:Y:S01]  /*f230*/  F2FP.F16.F32.PACK_AB R53, R190, R236 ;  /* 0x000000ecbe35723e */ /* 0x000fe200000000ff */
[----:B------:R-:W-:Y:S01]  /*f240*/  IMAD.MOV.U32 R242, RZ, RZ, R63 ;  /* 0x000000fffff27224 */ /* 0x000fe200078e003f */
[----:B------:R2:W5:Y:S01]  /*f250*/  LDL.LU R212, [R1+0x7c] ;  /* 0x00007c0001d47983 */ /* 0x0005620000300800 */
[----:B------:R-:W-:Y:S02]  /*f260*/  IMAD.MOV.U32 R61, RZ, RZ, R52 ;  /* 0x000000ffff3d7224 */ /* 0x000fe400078e0034 */
[----:B------:R-:W-:Y:S01]  /*f270*/  IMAD.MOV.U32 R52, RZ, RZ, R41 ;  /* 0x000000ffff347224 */ /* 0x000fe200078e0029 */
[----:B------:R2:W5:Y:S01]  /*f280*/  LDL.LU R211, [R1+0x78] ;  /* 0x0000780001d37983 */ /* 0x0005620000300800 */
[----:B------:R-:W-:Y:S01]  /*f290*/  IMAD.MOV.U32 R106, RZ, RZ, R234 ;  /* 0x000000ffff6a7224 */ /* 0x000fe200078e00ea */
[----:B------:R3:W4:Y:S01]  /*f2a0*/  MUFU.EX2 R108, R61 ;  /* 0x0000003d006c7308 */ /* 0x0007220000000800 */
[----:B------:R-:W-:Y:S01]  /*f2b0*/  IMAD.MOV.U32 R234, RZ, RZ, R242 ;  /* 0x000000ffffea7224 */ /* 0x000fe200078e00f2 */
[----:B------:R-:W4:Y:S01]  /*f2c0*/  LDSM.16.MT88.4 R40, [R210+0x4c00] ;  /* 0x004c0000d228783b */ /* 0x000f220000004200 */
[----:B------:R-:W-:Y:S01]  /*f2d0*/  IMAD.MOV.U32 R242, RZ, RZ, R184 ;  /* 0x000000fffff27224 */ /* 0x000fe200078e00b8 */
[-C--:B-1----:R-:W-:Y:S06]  /*f2e0*/  HMMA.16816.F32 R4, R64, R36.reuse, R4 ;  /* 0x000000244004723c */ /* 0x082fec0000001804 */
[----:B------:R-:W-:Y:S01]  /*f2f0*/  MUFU.EX2 R106, R106 ;  /* 0x0000006a006a7308 */ /* 0x000fe20000000800 */
[----:B------:R-:W-:Y:S01]  /*f300*/  IMAD.MOV.U32 R184, RZ, RZ, R189 ;  /* 0x000000ffffb87224 */ /* 0x000fe200078e00bd */
[C---:B------:R-:W-:Y:S04]  /*f310*/  HMMA.16816.F32 R8, R68.reuse, R36, R8 ;  /* 0x000000244408723c */ /* 0x040fe80000001808 */
[----:B------:R-:W-:Y:S02]  /*f320*/  IMAD.MOV.U32 R189, RZ, RZ, R199 ;  /* 0x000000ffffbd7224 */ /* 0x000fe400078e00c7 */
[-C--:B------:R-:W-:Y:S02]  /*f330*/  HMMA.16816.F32 R12, R68, R38.reuse, R12 ;  /* 0x00000026440c723c */ /* 0x080fe4000000180c */
[----:B------:R-:W-:Y:S03]  /*f340*/  MUFU.EX2 R105, R234 ;  /* 0x000000ea00697308 */ /* 0x000fe60000000800 */
[----:B------:R-:W-:Y:S01]  /*f350*/  IMAD.MOV.U32 R199, RZ, RZ, R208 ;  /* 0x000000ffffc77224 */ /* 0x000fe200078e00d0 */
[C---:B------:R-:W-:Y:S01]  /*f360*/  HMMA.16816.F32 R16, R64.reuse, R38, R16 ;  /* 0x000000264010723c */ /* 0x040fe20000001810 */
[----:B------:R2:W5:Y:S04]  /*f370*/  LDL.LU R208, [R1+0x74] ;  /* 0x0000740001d07983 */ /* 0x0005680000300800 */
[----:B------:R-:W1:Y:S01]  /*f380*/  LDSM.16.MT88.4 R36, [R209+0x5000] ;  /* 0x00500000d124783b */ /* 0x000e620000004200 */
[----:B------:R-:W-:Y:S01]  /*f390*/  FADD.FTZ R56, R242, R121 ;  /* 0x00000079f2387221 */ /* 0x000fe20000010000 */
[----:B------:R-:W-:Y:S01]  /*f3a0*/  IMAD.MOV.U32 R241, RZ, RZ, R62 ;  /* 0x000000fffff17224 */ /* 0x000fe200078e003e */
[--C-:B------:R-:W-:Y:S03]  /*f3b0*/  HSET2.LE.AND R62, R103, R77.reuse, PT ;  /* 0x0000004d673e7233 */ /* 0x100fe60003803000 */
[----:B------:R-:W-:Y:S01]  /*f3c0*/  FADD.FTZ R57, R241, R133 ;  /* 0x00000085f1397221 */ /* 0x000fe20000010000 */
[----:B------:R-:W-:Y:S01]  /*f3d0*/  IMAD.MOV.U32 R60, RZ, RZ, R54 ;  /* 0x000000ffff3c7224 */ /* 0x000fe200078e0036 */
[--C-:B------:R-:W-:Y:S01]  /*f3e0*/  HSET2.LE.AND R54, R85, R77.reuse, PT ;  /* 0x0000004d55367233 */ /* 0x100fe20003803000 */
[----:B------:R-:W-:Y:S01]  /*f3f0*/  IMAD.MOV.U32 R63, RZ, RZ, R52 ;  /* 0x000000ffff3f7224 */ /* 0x000fe200078e0034 */
[----:B------:R-:W-:Y:S01]  /*f400*/  MUFU.EX2 R85, R174 ;  /* 0x000000ae00557308 */ /* 0x000fe20000000800 */
[--C-:B------:R-:W-:Y:S01]  /*f410*/  HSET2.LE.AND R52, R87, R77.reuse, PT ;  /* 0x0000004d57347233 */ /* 0x100fe20003803000 */
[----:B---3--:R-:W-:Y:S01]  /*f420*/  IMAD.MOV.U32 R61, RZ, RZ, R55 ;  /* 0x000000ffff3d7224 */ /* 0x008fe200078e0037 */
[----:B------:R-:W-:Y:S01]  /*f430*/  LOP3.LUT R54, R54, R2, RZ, 0xc0, !PT ;  /* 0x0000000236367212 */ /* 0x000fe200078ec0ff */
[----:B------:R-:W-:Y:S01]  /*f440*/  FADD.FTZ R80, R63, R80 ;  /* 0x000000503f507221 */ /* 0x000fe20000010000 */
[-C--:B----4-:R-:W-:Y:S05]  /*f450*/  HMMA.16816.F32 R20, R64, R40.reuse, R20 ;  /* 0x000000284014723c */ /* 0x090fea0000001814 */
[----:B------:R3:W4:Y:S01]  /*f460*/  MUFU.EX2 R103, R60 ;  /* 0x0000003c00677308 */ /* 0x0007220000000800 */
[----:B------:R-:W-:Y:S01]  /*f470*/  SHF.R.U32.HI R2, RZ, 0x8, R0 ;  /* 0x00000008ff027819 */ /* 0x000fe20000011600 */
[----:B------:R-:W-:Y:S01]  /*f480*/  FADD.FTZ R82, R61, R82 ;  /* 0x000000523d527221 */ /* 0x000fe20000010000 */
[C---:B------:R-:W-:Y:S04]  /*f490*/  HMMA.16816.F32 R24, R68.reuse, R40, R24 ;  /* 0x000000284418723c */ /* 0x040fe80000001818 */
[----:B------:R-:W-:Y:S02]  /*f4a0*/  PRMT R59, R3, 0x5410, R2 ;  /* 0x00005410033b7816 */ /* 0x000fe40000000002 */
[-C--:B------:R-:W-:Y:S01]  /*f4b0*/  HMMA.16816.F32 R28, R68, R42.reuse, R28 ;  /* 0x0000002a441c723c */ /* 0x080fe2000000181c */
[----:B------:R-:W-:Y:S04]  /*f4c0*/  MUFU.EX2 R87, R179 ;  /* 0x000000b300577308 */ /* 0x000fe80000000800 */
[--C-:B------:R-:W-:Y:S01]  /*f4d0*/  HSET2.LE.AND R55, R88, R77.reuse, PT ;  /* 0x0000004d58377233 */ /* 0x100fe20003803000 */
[----:B------:R-:W-:Y:S01]  /*f4e0*/  HMMA.16816.F32 R32, R64, R42, R32 ;  /* 0x0000002a4020723c */ /* 0x000fe20000001820 */
[----:B------:R-:W2:Y:S04]  /*f4f0*/  LDSM.16.MT88.4 R40, [R210+0x5000] ;  /* 0x00500000d228783b */ /* 0x000ea80000004200 */
[----:B------:R-:W4:Y:S01]  /*f500*/  MUFU.EX2 R88, R184 ;  /* 0x000000b800587308 */ /* 0x000f220000000800 */
[----:B------:R-:W-:Y:S01]  /*f510*/  F2FP.F16.F32.PACK_AB R0, R237, R238 ;  /* 0x000000eeed00723e */ /* 0x000fe200000000ff */
[----:B------:R-:W-:Y:S01]  /*f520*/  IMAD.MOV.U32 R133, RZ, RZ, R137 ;  /* 0x000000ffff857224 */ /* 0x000fe200078e0089 */
[-C--:B-1----:R-:W-:Y:S05]  /*f530*/  HMMA.16816.F32 R4, R44, R36.reuse, R4 ;  /* 0x000000242c04723c */ /* 0x082fea0000001804 */
[----:B------:R-:W-:Y:S01]  /*f540*/  LOP3.LUT R55, R55, R0, RZ, 0xc0, !PT ;  /* 0x0000000037377212 */ /* 0x000fe200078ec0ff */
[C---:B------:R-:W-:Y:S05]  /*f550*/  HMMA.16816.F32 R8, R48.reuse, R36, R8 ;  /* 0x000000243008723c */ /* 0x040fea0000001808 */
[----:B------:R-:W-:Y:S01]  /*f560*/  F2FP.F16.F32.PACK_AB R0, R248, R125 ;  /* 0x0000007df800723e */ /* 0x000fe200000000ff */
[-C--:B------:R-:W-:Y:S05]  /*f570*/  HMMA.16816.F32 R12, R48, R38.reuse, R12 ;  /* 0x00000026300c723c */ /* 0x080fea000000180c */
[--C-:B------:R-:W-:Y:S01]  /*f580*/  HSET2.LE.AND R2, R86, R77.reuse, PT ;  /* 0x0000004d56027233 */ /* 0x100fe20003803000 */
[C---:B------:R-:W-:Y:S01]  /*f590*/  HMMA.16816.F32 R16, R44.reuse, R38, R16 ;  /* 0x000000262c10723c */ /* 0x040fe20000001810 */
[----:B------:R-:W1:Y:S04]  /*f5a0*/  MUFU.EX2 R86, R239 ;  /* 0x000000ef00567308 */ /* 0x000e680000000800 */
[----:B------:R-:W-:Y:S01]  /*f5b0*/  LOP3.LUT R52, R52, R0, RZ, 0xc0, !PT ;  /* 0x0000000034347212 */ /* 0x000fe200078ec0ff */
[----:B------:R-:W-:Y:S01]  /*f5c0*/  FADD.FTZ R65, R185, R57 ;  /* 0x00000039b9417221 */ /* 0x000fe20000010000 */
[----:B------:R-:W-:Y:S01]  /*f5d0*/  SHF.R.U32.HI R0, RZ, 0x10, R72 ;  /* 0x00000010ff007819 */ /* 0x000fe20000011648 */
[----:B------:R-:W-:Y:S03]  /*f5e0*/  FADD.FTZ R64, R178, R56 ;  /* 0x00000038b2407221 */ /* 0x000fe60000010000 */
[----:B------:R-:W-:Y:S01]  /*f5f0*/  LOP3.LUT R53, R2, R53, RZ, 0xc0, !PT ;  /* 0x0000003502357212 */ /* 0x000fe200078ec0ff */
[----:B------:R-:W-:Y:S01]  /*f600*/  FADD.FTZ R37, R182, R80 ;  /* 0x00000050b6257221 */ /* 0x000fe20000010000 */
[----:B------:R-:W-:Y:S01]  /*f610*/  SHF.R.U32.HI R3, RZ, 0x18, R72 ;  /* 0x00000018ff037819 */ /* 0x000fe20000011648 */
[----:B------:R-:W-:Y:S01]  /*f620*/  FADD.FTZ R83, R180, R65 ;  /* 0x00000041b4537221 */ /* 0x000fe20000010000 */
[----:B------:R-:W-:Y:S01]  /*f630*/  LOP3.LUT R2, R0, 0xff, RZ, 0xc0, !PT ;  /* 0x000000ff00027812 */ /* 0x000fe200078ec0ff */
[-C--:B--2---:R-:W-:Y:S03]  /*f640*/  HMMA.16816.F32 R20, R44, R40.reuse, R20 ;  /* 0x000000282c14723c */ /* 0x084fe60000001814 */
[----:B------:R-:W-:Y:S01]  /*f650*/  PRMT R58, R2, 0x5410, R3 ;  /* 0x00005410023a7816 */ /* 0x000fe20000000003 */
[----:B------:R-:W-:Y:S01]  /*f660*/  FADD.FTZ R80, R189, R37 ;  /* 0x00000025bd507221 */ /* 0x000fe20000010000 */
[--C-:B------:R-:W-:Y:S01]  /*f670*/  HSET2.LE.AND R70, R59, R77.reuse, PT ;  /* 0x0000004d3b467233 */ /* 0x100fe20003803000 */
[C---:B------:R-:W-:Y:S05]  /*f680*/  HMMA.16816.F32 R24, R48.reuse, R40, R24 ;  /* 0x000000283018723c */ /* 0x040fea0000001818 */
[--C-:B------:R-:W-:Y:S01]  /*f690*/  HSET2.LE.AND R71, R58, R77.reuse, PT ;  /* 0x0000004d3a477233 */ /* 0x100fe20003803000 */
[-C--:B------:R-:W-:Y:S01]  /*f6a0*/  HMMA.16816.F32 R28, R48, R42.reuse, R28 ;  /* 0x0000002a301c723c */ /* 0x080fe2000000181c */
[----:B------:R-:W2:Y:S04]  /*f6b0*/  LDSM.16.MT88.4 R56, [R209+0x5400] ;  /* 0x00540000d138783b */ /* 0x000ea80000004200 */
[----:B------:R-:W-:Y:S01]  /*f6c0*/  F2FP.F16.F32.PACK_AB R0, R156, R145 ;  /* 0x000000919c00723e */ /* 0x000fe200000000ff */
[----:B------:R-:W-:Y:S05]  /*f6d0*/  HMMA.16816.F32 R32, R44, R42, R32 ;  /* 0x0000002a2c20723c */ /* 0x000fea0000001820 */
[----:B------:R-:W-:Y:S01]  /*f6e0*/  LOP3.LUT R62, R62, R0, RZ, 0xc0, !PT ;  /* 0x000000003e3e7212 */ /* 0x000fe200078ec0ff */
[----:B------:R-:W-:Y:S01]  /*f6f0*/  FADD.FTZ R41, R176, R80 ;  /* 0x00000050b0297221 */ /* 0x000fe20000010000 */
[C---:B------:R-:W-:Y:S01]  /*f700*/  LOP3.LUT R0, R73.reuse, 0xffff, RZ, 0xc0, !PT ;  /* 0x0000ffff49007812 */ /* 0x040fe200078ec0ff */
[----:B------:R-:W-:Y:S03]  /*f710*/  MUFU.EX2 R80, R186 ;  /* 0x000000ba00507308 */ /* 0x000fe60000000800 */
[----:B------:R-:W-:Y:S02]  /*f720*/  LOP3.LUT R2, R73, 0xff, RZ, 0xc0, !PT ;  /* 0x000000ff49027812 */ /* 0x000fe400078ec0ff */
[----:B------:R-:W-:Y:S02]  /*f730*/  SHF.R.U32.HI R0, RZ, 0x8, R0 ;  /* 0x00000008ff007819 */ /* 0x000fe40000011600 */
[--C-:B------:R-:W-:Y:S02]  /*f740*/  HSET2.LE.AND R36, R89, R77.reuse, PT ;  /* 0x0000004d59247233 */ /* 0x100fe40003803000 */
[----:B------:R-:W-:Y:S02]  /*f750*/  PRMT R76, R2, 0x5410, R0 ;  /* 0x00005410024c7816 */ /* 0x000fe40000000000 */
[--C-:B------:R-:W-:Y:S02]  /*f760*/  SHF.R.U32.HI R0, RZ, 0x10, R73.reuse ;  /* 0x00000010ff007819 */ /* 0x100fe40000011649 */
[----:B------:R-:W-:Y:S02]  /*f770*/  F2FP.F16.F32.PACK_AB R65, R118, R109 ;  /* 0x0000006d7641723e */ /* 0x000fe400000000ff */
[----:B------:R-:W-:Y:S02]  /*f780*/  SHF.R.U32.HI R2, RZ, 0x18, R73 ;  /* 0x00000018ff027819 */ /* 0x000fe40000011649 */
[----:B------:R-:W-:Y:S02]  /*f790*/  LOP3.LUT R0, R0, 0xff, RZ, 0xc0, !PT ;  /* 0x000000ff00007812 */ /* 0x000fe400078ec0ff */
[----:B------:R-:W-:Y:S02]  /*f7a0*/  LOP3.LUT R65, R36, R65, RZ, 0xc0, !PT ;  /* 0x0000004124417212 */ /* 0x000fe400078ec0ff */
[----:B------:R-:W-:Y:S01]  /*f7b0*/  PRMT R81, R0, 0x5410, R2 ;  /* 0x0000541000517816 */ /* 0x000fe20000000002 */
[----:B------:R-:W4:Y:S01]  /*f7c0*/  LDSM.16.MT88.4 R36, [R210+0x5400] ;  /* 0x00540000d224783b */ /* 0x000f220000004200 */
[--C-:B------:R-:W-:Y:S02]  /*f7d0*/  HSET2.LE.AND R63, R104, R77.reuse, PT ;  /* 0x0000004d683f7233 */ /* 0x100fe40003803000 */
[----:B------:R-:W-:Y:S01]  /*f7e0*/  F2FP.F16.F32.PACK_AB R0, R146, R144 ;  /* 0x000000909200723e */ /* 0x000fe200000000ff */
[-C--:B--2---:R-:W-:Y:S05]  /*f7f0*/  HMMA.16816.F32 R4, R52, R56.reuse, R4 ;  /* 0x000000383404723c */ /* 0x084fea0000001804 */
[----:B------:R-:W-:Y:S02]  /*f800*/  LOP3.LUT R63, R63, R0, RZ, 0xc0, !PT ;  /* 0x000000003f3f7212 */ /* 0x000fe400078ec0ff */
[--C-:B------:R-:W-:Y:S04]  /*f810*/  HSET2.LE.AND R0, R99, R77.reuse, PT ;  /* 0x0000004d63007233 */ /* 0x100fe80003803000 */
[--C-:B---3--:R-:W-:Y:S02]  /*f820*/  HSET2.LE.AND R60, R102, R77.reuse, PT ;  /* 0x0000004d663c7233 */ /* 0x108fe40003803000 */
[----:B------:R-:W-:Y:S02]  /*f830*/  F2FP.F16.F32.PACK_AB R66, R129, R139 ;  /* 0x0000008b8142723e */ /* 0x000fe400000000ff */
[--C-:B------:R-:W-:Y:S02]  /*f840*/  HSET2.LE.AND R61, R101, R77.reuse, PT ;  /* 0x0000004d653d7233 */ /* 0x100fe40003803000 */
[----:B------:R-:W-:Y:S02]  /*f850*/  F2FP.F16.F32.PACK_AB R2, R127, R119 ;  /* 0x000000777f02723e */ /* 0x000fe400000000ff */
[----:B------:R-:W-:Y:S02]  /*f860*/  F2FP.F16.F32.PACK_AB R3, R117, R114 ;  /* 0x000000727503723e */ /* 0x000fe400000000ff */
[----:B------:R-:W-:Y:S01]  /*f870*/  LOP3.LUT R66, R0, R66, RZ, 0xc0, !PT ;  /* 0x0000004200427212 */ /* 0x000fe200078ec0ff */
[----:B------:R-:W-:Y:S01]  /*f880*/  FADD.FTZ R0, R240, R82 ;  /* 0x00000052f0007221 */ /* 0x000fe20000010000 */
[----:B------:R-:W-:Y:S01]  /*f890*/  LOP3.LUT R60, R60, R2, RZ, 0xc0, !PT ;  /* 0x000000023c3c7212 */ /* 0x000fe200078ec0ff */
[----:B------:R-:W-:Y:S01]  /*f8a0*/  FADD.FTZ R82, R173, R64 ;  /* 0x00000040ad527221 */ /* 0x000fe20000010000 */
[----:B------:R-:W-:Y:S02]  /*f8b0*/  LOP3.LUT R61, R61, R3, RZ, 0xc0, !PT ;  /* 0x000000033d3d7212 */ /* 0x000fe400078ec0ff */
[--C-:B------:R-:W-:Y:S02]  /*f8c0*/  HSET2.LE.AND R2, R97, R77.reuse, PT ;  /* 0x0000004d61027233 */ /* 0x100fe40003803000 */
[--C-:B------:R-:W-:Y:S02]  /*f8d0*/  HSET2.LE.AND R69, R74, R77.reuse, PT ;  /* 0x0000004d4a457233 */ /* 0x100fe40003803000 */
[--C-:B------:R-:W-:Y:S01]  /*f8e0*/  HSET2.LE.AND R3, R91, R77.reuse, PT ;  /* 0x0000004d5b037233 */ /* 0x100fe20003803000 */
[C---:B------:R-:W-:Y:S01]  /*f8f0*/  HMMA.16816.F32 R8, R60.reuse, R56, R8 ;  /* 0x000000383c08723c */ /* 0x040fe20000001808 */
[----:B------:R-:W-:Y:S03]  /*f900*/  MUFU.EX2 R57, R203 ;  /* 0x000000cb00397308 */ /* 0x000fe60000000800 */
[--C-:B------:R-:W-:Y:S02]  /*f910*/  HSET2.LE.AND R68, R84, R77.reuse, PT ;  /* 0x0000004d54447233 */ /* 0x100fe40003803000 */
[-C--:B------:R-:W-:Y:S05]  /*f920*/  HMMA.16816.F32 R12, R60, R58.reuse, R12 ;  /* 0x0000003a3c0c723c */ /* 0x080fea000000180c */
[----:B------:R-:W2:Y:S01]  /*f930*/  MUFU.EX2 R84, R175 ;  /* 0x000000af00547308 */ /* 0x000ea20000000800 */
[--C-:B------:R-:W-:Y:S01]  /*f940*/  HSET2.LE.AND R72, R98, R77.reuse, PT ;  /* 0x0000004d62487233 */ /* 0x100fe20003803000 */
[C---:B------:R-:W-:Y:S04]  /*f950*/  HMMA.16816.F32 R16, R52.reuse, R58, R16 ;  /* 0x0000003a3410723c */ /* 0x040fe80000001810 */
[--C-:B------:R-:W-:Y:S02]  /*f960*/  HSET2.LE.AND R73, R96, R77.reuse, PT ;  /* 0x0000004d60497233 */ /* 0x100fe40003803000 */
[-C--:B----4-:R-:W-:Y:S02]  /*f970*/  HMMA.16816.F32 R20, R52, R36.reuse, R20 ;  /* 0x000000243414723c */ /* 0x090fe40000001814 */
[----:B------:R-:W-:Y:S03]  /*f980*/  MUFU.EX2 R58, R195 ;  /* 0x000000c3003a7308 */ /* 0x000fe60000000800 */
[--C-:B------:R-:W-:Y:S01]  /*f990*/  HSET2.LE.AND R74, R92, R77.reuse, PT ;  /* 0x0000004d5c4a7233 */ /* 0x100fe20003803000 */
[C---:B------:R-:W-:Y:S05]  /*f9a0*/  HMMA.16816.F32 R24, R60.reuse, R36, R24 ;  /* 0x000000243c18723c */ /* 0x040fea0000001818 */
[--C-:B------:R-:W-:Y:S01]  /*f9b0*/  HSET2.LE.AND R76, R76, R77.reuse, PT ;  /* 0x0000004d4c4c7233 */ /* 0x100fe20003803000 */
[-C--:B------:R-:W-:Y:S05]  /*f9c0*/  HMMA.16816.F32 R28, R60, R38.reuse, R28 ;  /* 0x000000263c1c723c */ /* 0x080fea000000181c */
[----:B------:R-:W-:Y:S01]  /*f9d0*/  F2FP.F16.F32.PACK_AB R67, R246, R128 ;  /* 0x00000080f643723e */ /* 0x000fe200000000ff */
[----:B------:R-:W-:Y:S05]  /*f9e0*/  HMMA.16816.F32 R32, R52, R38, R32 ;  /* 0x000000263420723c */ /* 0x000fea0000001820 */
[----:B------:R-:W-:Y:S01]  /*f9f0*/  HSET2.LE.AND R77, R81, R77, PT ;  /* 0x0000004d514d7233 */ /* 0x000fe20003803000 */
[----:B------:R-:W-:Y:S01]  /*fa00*/  FADD.FTZ R81, R187, R0 ;  /* 0x00000000bb517221 */ /* 0x000fe20000010000 */
[----:B------:R-:W-:Y:S01]  /*fa10*/  LOP3.LUT R67, R2, R67, RZ, 0xc0, !PT ;  /* 0x0000004302437212 */ /* 0x000fe200078ec0ff */
[----:B------:R-:W-:Y:S03]  /*fa20*/  FADD.FTZ R0, R191, R83 ;  /* 0x00000053bf007221 */ /* 0x000fe60000010000 */
[----:B------:R-:W-:Y:S01]  /*fa30*/  F2FP.F16.F32.PACK_AB R64, R112, R108 ;  /* 0x0000006c7040723e */ /* 0x000fe200000000ff */
        /* <DEDUP_REMOVED lines=8> */
[----:B------:R-:W3:Y:S01]  /*fac0*/  LDSM.16.MT88.4 R40, [R209+0x5800] ;  /* 0x00580000d128783b */ /* 0x000ee20000004200 */
[----:B------:R-:W-:Y:S01]  /*fad0*/  FADD.FTZ R49, R202, R0 ;  /* 0x00000000ca317221 */ /* 0x000fe20000010000 */
[----:B------:R-:W-:Y:S01]  /*fae0*/  FADD.FTZ R48, R143, R2 ;  /* 0x000000028f307221 */ /* 0x000fe20000010000 */
[----:B------:R-:W-:Y:S01]  /*faf0*/  FADD.FTZ R0, R194, R50 ;  /* 0x00000032c2007221 */ /* 0x000fe20000010000 */
[----:B------:R-:W-:Y:S01]  /*fb00*/  F2FP.F16.F32.PACK_AB R46, R204, R235 ;  /* 0x000000ebcc2e723e */ /* 0x000fe200000000ff */
[----:B------:R-:W-:Y:S01]  /*fb10*/  FADD.FTZ R2, R201, R49 ;  /* 0x00000031c9027221 */ /* 0x000fe20000010000 */
[----:B------:R-:W-:Y:S01]  /*fb20*/  FADD.FTZ R56, R141, R48 ;  /* 0x000000308d387221 */ /* 0x000fe20000010000 */
[----:B------:R-:W-:Y:S01]  /*fb30*/  FADD.FTZ R3, R200, R3 ;  /* 0x00000003c8037221 */ /* 0x000fe20000010000 */
[----:B------:R-:W4:Y:S01]  /*fb40*/  LDSM.16.MT88.4 R48, [R210+0x5800] ;  /* 0x00580000d230783b */ /* 0x000f220000004200 */
        /* <DEDUP_REMOVED lines=20> */
[----:B------:R1:W-:Y:S01]  /*fc90*/  MUFU.EX2 R68, R142 ;  /* 0x0000008e00447308 */ /* 0x0003e20000000800 */
[----:B------:R-:W-:Y:S01]  /*fca0*/  FADD.FTZ R37, R149, R0 ;  /* 0x0000000095257221 */ /* 0x000fe20000010000 */
[----:B------:R-:W-:Y:S01]  /*fcb0*/  F2FP.F16.F32.PACK_AB R143, R103, R105 ;  /* 0x00000069678f723e */ /* 0x000fe200000000ff */
[----:B------:R-:W-:Y:S01]  /*fcc0*/  FADD.FTZ R0, R148, R2 ;  /* 0x0000000294007221 */ /* 0x000fe20000010000 */
[----:B------:R-:W-:Y:S01]  /*fcd0*/  FADD.FTZ R2, R164, R3 ;  /* 0x00000003a4027221 */ /* 0x000fe20000010000 */
[----:B------:R-:W2:Y:S01]  /*fce0*/  LDSM.16.MT88.4 R148, [R209+0x5c00] ;  /* 0x005c0000d194783b */ /* 0x000ea20000004200 */
[----:B------:R-:W-:Y:S01]  /*fcf0*/  FADD.FTZ R3, R162, R36 ;  /* 0x00000024a2037221 */ /* 0x000fe20000010000 */
[----:B------:R-:W-:Y:S01]  /*fd00*/  FADD.FTZ R36, R172, R37 ;  /* 0x00000025ac247221 */ /* 0x000fe20000010000 */
[----:B------:R-:W-:Y:S01]  /*fd10*/  FADD.FTZ R0, R165, R0 ;  /* 0x00000000a5007221 */ /* 0x000fe20000010000 */
[----:B------:R-:W-:Y:S01]  /*fd20*/  FADD.FTZ R2, R163, R2 ;  /* 0x00000002a3027221 */ /* 0x000fe20000010000 */
[----:B------:R-:W-:Y:S01]  /*fd30*/  FADD.FTZ R3, R161, R3 ;  /* 0x00000003a1037221 */ /* 0x000fe20000010000 */
[-C--:B---3--:R-:W-:Y:S01]  /*fd40*/  HMMA.16816.F32 R4, R64, R40.reuse, R4 ;  /* 0x000000284004723c */ /* 0x088fe20000001804 */
[----:B------:R-:W3:Y:S04]  /*fd50*/  MUFU.EX2 R69, R192 ;  /* 0x000000c000457308 */ /* 0x000ee80000000800 */
[----:B------:R-:W-:Y:S01]  /*fd60*/  FADD.FTZ R36, R171, R36 ;  /* 0x00000024ab247221 */ /* 0x000fe20000010000 */
[C---:B------:R-:W-:Y:S05]  /*fd70*/  HMMA.16816.F32 R8, R44.reuse, R40, R8 ;  /* 0x000000282c08723c */ /* 0x040fea0000001808 */
[----:B------:R-:W-:Y:S01]  /*fd80*/  FADD.FTZ R36, R169, R36 ;  /* 0x00000024a9247221 */ /* 0x000fe20000010000 */
[-C--:B------:R-:W-:Y:S05]  /*fd90*/  HMMA.16816.F32 R12, R44, R42.reuse, R12 ;  /* 0x0000002a2c0c723c */ /* 0x080fea000000180c */
[----:B------:R-:W-:Y:S01]  /*fda0*/  FADD.FTZ R37, R170, R0 ;  /* 0x00000000aa257221 */ /* 0x000fe20000010000 */
[C---:B------:R-:W-:Y:S05]  /*fdb0*/  HMMA.16816.F32 R16, R64.reuse, R42, R16 ;  /* 0x0000002a4010723c */ /* 0x040fea0000001810 */
[----:B------:R-:W-:Y:S01]  /*fdc0*/  FADD.FTZ R37, R168, R37 ;  /* 0x00000025a8257221 */ /* 0x000fe20000010000 */
[-C--:B----4-:R-:W-:Y:S05]  /*fdd0*/  HMMA.16816.F32 R20, R64, R48.reuse, R20 ;  /* 0x000000304014723c */ /* 0x090fea0000001814 */
[----:B------:R-:W-:Y:S01]  /*fde0*/  FADD.FTZ R41, R123, R37 ;  /* 0x000000257b297221 */ /* 0x000fe20000010000 */
[----:B------:R-:W-:Y:S01]  /*fdf0*/  FADD.FTZ R0, R160, R2 ;  /* 0x00000002a0007221 */ /* 0x000fe20000010000 */
[----:B------:R-:W-:Y:S01]  /*fe00*/  FADD.FTZ R2, R158, R3 ;  /* 0x000000039e027221 */ /* 0x000fe20000010000 */
[C---:B------:R-:W-:Y:S04]  /*fe10*/  HMMA.16816.F32 R24, R44.reuse, R48, R24 ;  /* 0x000000302c18723c */ /* 0x040fe80000001818 */
[----:B------:R-:W-:Y:S01]  /*fe20*/  FADD.FTZ R3, R159, R0 ;  /* 0x000000009f037221 */ /* 0x000fe20000010000 */
[----:B------:R-:W-:Y:S01]  /*fe30*/  FADD.FTZ R0, R157, R2 ;  /* 0x000000029d007221 */ /* 0x000fe20000010000 */
[----:B------:R-:W-:Y:S01]  /*fe40*/  FADD.FTZ R2, R122, R36 ;  /* 0x000000247a027221 */ /* 0x000fe20000010000 */
[----:B------:R-:W-:Y:S01]  /*fe50*/  LOP3.LUT R143, R73, R143, RZ, 0xc0, !PT ;  /* 0x0000008f498f7212 */ /* 0x000fe200078ec0ff */
[----:B------:R-:W4:Y:S01]  /*fe60*/  LDSM.16.MT88.4 R36, [R210+0x5c00] ;  /* 0x005c0000d224783b */ /* 0x000f220000004200 */
[-C--:B------:R-:W-:Y:S03]  /*fe70*/  HMMA.16816.F32 R28, R44, R50.reuse, R28 ;  /* 0x000000322c1c723c */ /* 0x080fe6000000181c */
[----:B-1----:R-:W-:Y:S01]  /*fe80*/  F2FP.F16.F32.PACK_AB R142, R107, R106 ;  /* 0x0000006a6b8e723e */ /* 0x002fe200000000ff */
[----:B------:R-:W-:Y:S01]  /*fe90*/  FADD.FTZ R3, R181, R3 ;  /* 0x00000003b5037221 */ /* 0x000fe20000010000 */
[----:B------:R-:W-:Y:S01]  /*fea0*/  F2FP.F16.F32.PACK_AB R140, R135, R88 ;  /* 0x00000058878c723e */ /* 0x000fe200000000ff */
[----:B------:R-:W-:Y:S05]  /*feb0*/  HMMA.16816.F32 R32, R64, R50, R32 ;  /* 0x000000324020723c */ /* 0x000fea0000001820 */
[----:B------:R-:W-:Y:S01]  /*fec0*/  LOP3.LUT R142, R72, R142, RZ, 0xc0, !PT ;  /* 0x0000008e488e7212 */ /* 0x000fe200078ec0ff */
        /* <DEDUP_REMOVED lines=11> */
[----:B------:R-:W-:Y:S01]  /*ff80*/  F2FP.F16.F32.PACK_AB R154, R85, R86 ;  /* 0x00000056559a723e */ /* 0x000fe200000000ff */
[----:B------:R-:W-:Y:S01]  /*ff90*/  FADD.FTZ R2, R226, R2 ;  /* 0x00000002e2027221 */ /* 0x000fe20000010000 */
[----:B--2---:R-:W-:Y:S01]  /*ffa0*/  F2FP.F16.F32.PACK_AB R155, R80, R84 ;  /* 0x00000054509b723e */ /* 0x004fe200000000ff */
[-C--:B------:R-:W-:Y:S05]  /*ffb0*/  HMMA.16816.F32 R160, R140, R148.reuse, R4 ;  /* 0x000000948ca0723c */ /* 0x080fea0000001804 */
        /* <DEDUP_REMOVED lines=21> */
[----:B---3--:R-:W-:Y:S01]  /*10110*/  F2FP.F16.F32.PACK_AB R152, R68, R69 ;  /* 0x000000454498723e */ /* 0x008fe200000000ff */
        /* <DEDUP_REMOVED lines=25> */
[-C--:B----4-:R-:W-:Y:S05]  /*102b0*/  HMMA.16816.F32 R144, R140, R36.reuse, R20 ;  /* 0x000000248c90723c */ /* 0x090fea0000001814 */
        /* <DEDUP_REMOVED lines=13> */
[----:B------:R-:W-:Y:S01]  /*10390*/  HMMA.16816.F32 R140, R140, R38, R32 ;  /* 0x000000268c8c723c */ /* 0x000fe20000001820 */
[----:B------:R-:W-:Y:S03]  /*103a0*/  STL [R1+0x10], R5 ;  /* 0x0000100501007387 */ /* 0x000fe60000100800 */
[----:B------:R-:W-:Y:S01]  /*103b0*/  FADD.FTZ R3, R103, R4 ;  /* 0x0000000467037221 */ /* 0x000fe20000010000 */
[----:B------:R-:W-:Y:S01]  /*103c0*/  FADD.FTZ R2, R85, R2 ;  /* 0x0000000255027221 */ /* 0x000fe20000010000 */
[----:B------:R-:W-:Y:S01]  /*103d0*/  FADD.FTZ R0, R80, R0 ;  /* 0x0000000050007221 */ /* 0x000fe20000010000 */
[----:B------:R-:W-:Y:S02]  /*103e0*/  IMAD.MOV.U32 R135, RZ, RZ, R132 ;  /* 0x000000ffff877224 */ /* 0x000fe400078e0084 */
[----:B------:R1:W-:Y:S02]  /*103f0*/  STL [R1+0x14], R3 ;  /* 0x0000140301007387 */ /* 0x0003e40000100800 */
[----:B------:R-:W-:Y:S02]  /*10400*/  IMAD.MOV.U32 R134, RZ, RZ, R136 ;  /* 0x000000ffff867224 */ /* 0x000fe400078e0088 */
[----:B------:R3:W-:Y:S04]  /*10410*/  STL [R1+0x18], R2 ;  /* 0x0000180201007387 */ /* 0x0007e80000100800 */
[----:B------:R3:W-:Y:S01]  /*10420*/  STL [R1+0x1c], R0 ;  /* 0x00001c0001007387 */ /* 0x0007e20000100800 */
[----:B-1----:R-:W-:Y:S01]  /*10430*/  IMAD.MOV.U32 R3, RZ, RZ, R138 ;  /* 0x000000ffff037224 */ /* 0x002fe200078e008a */
[----:B------:R-:W-:Y:S06]  /*10440*/  @P5 BRA `(.L_x_436) ;  /* 0xffffff94002c5947 */ /* 0x000fec000383ffff */
.L_x_435:
[----:B------:R-:W3:Y:S01]  /*10450*/  LDL.LU R8, [R1+0x10] ;  /* 0x0000100001087983 */ /* 0x000ee20000300800 */
[----:B------:R-:W-:-:S03]  /*10460*/  ULDC UR4, c[0x0][0x38c] ;  /* 0x0000e30000047ab9 */ /* 0x000fc60000000800 */
[----:B------:R-:W2:Y:S04]  /*10470*/  LDL.LU R7, [R1+0x14] ;  /* 0x0000140001077983 */ /* 0x000ea80000300800 */
[----:B------:R-:W4:Y:S04]  /*10480*/  LDL.LU R6, [R1+0x18] ;  /* 0x0000180001067983 */ /* 0x000f280000300800 */
[----:B------:R-:W4:Y:S04]  /*10490*/  LDL.LU R5, [R1+0x1c] ;  /* 0x00001c0001057983 */ /* 0x000f280000300800 */
[----:B------:R-:W4:Y:S01]  /*104a0*/  LDL R24, [R1+0x6c] ;  /* 0x00006c0001187983 */ /* 0x000f220000100800 */
[----:B------:R-:W1:Y:S02]  /*104b0*/  S2R R9, SR_TID.X ;  /* 0x0000000000097919 */ /* 0x000e640000002100 */
[----:B-1----:R-:W-:Y:S01]  /*104c0*/  SHF.R.S32.HI R17, RZ, 0x1f, R9 ;  /* 0x0000001fff117819 */ /* 0x002fe20000011409 */
[----:B------:R-:W-:Y:S01]  /*104d0*/  UMOV UR5, 0x400 ;  /* 0x0000040000057882 */ /* 0x000fe20000000000 */
[----:B------:R-:W-:Y:S01]  /*104e0*/  MOV R10, 0x10 ;  /* 0x00000010000a7802 */ /* 0x000fe20000000f00 */
[----:B---3--:R-:W1:Y:S04]  /*104f0*/  SHFL.BFLY PT, R2, R8, 0x2, 0x1f ;  /* 0x0c401f0008027f89 */ /* 0x008e6800000e0000 */
[----:B--2---:R-:W2:Y:S04]  /*10500*/  SHFL.BFLY PT, R0, R7, 0x2, 0x1f ;  /* 0x0c401f0007007f89 */ /* 0x004ea800000e0000 */
[----:B----4-:R-:W3:Y:S04]  /*10510*/  SHFL.BFLY PT, R3, R6, 0x2, 0x1f ;  /* 0x0c401f0006037f89 */ /* 0x010ee800000e0000 */
[----:B------:R-:W4:Y:S01]  /*10520*/  SHFL.BFLY PT, R4, R5, 0x2, 0x1f ;  /* 0x0c401f0005047f89 */ /* 0x000f2200000e0000 */
[----:B-1----:R-:W-:Y:S01]  /*10530*/  FADD.FTZ R2, R2, R8 ;  /* 0x0000000802027221 */ /* 0x002fe20000010000 */
[----:B--2---:R-:W-:-:S04]  /*10540*/  FADD.FTZ R0, R0, R7 ;  /* 0x0000000700007221 */ /* 0x004fc80000010000 */
[----:B------:R-:W-:Y:S01]  /*10550*/  SHFL.BFLY PT, R8, R2, 0x1, 0x1f ;  /* 0x0c201f0002087f89 */ /* 0x000fe200000e0000 */
[----:B---3--:R-:W-:-:S03]  /*10560*/  FADD.FTZ R3, R3, R6 ;  /* 0x0000000603037221 */ /* 0x008fc60000010000 */
[----:B------:R-:W1:Y:S01]  /*10570*/  SHFL.BFLY PT, R7, R0, 0x1, 0x1f ;  /* 0x0c201f0000077f89 */ /* 0x000e6200000e0000 */
[----:B----4-:R-:W-:-:S03]  /*10580*/  FADD.FTZ R4, R4, R5 ;  /* 0x0000000504047221 */ /* 0x010fc60000010000 */
[----:B------:R-:W2:Y:S04]  /*10590*/  SHFL.BFLY PT, R6, R3, 0x1, 0x1f ;  /* 0x0c201f0003067f89 */ /* 0x000ea800000e0000 */
[----:B------:R-:W3:Y:S01]  /*105a0*/  SHFL.BFLY PT, R5, R4, 0x1, 0x1f ;  /* 0x0c201f0004057f89 */ /* 0x000ee200000e0000 */
[----:B-1----:R-:W-:Y:S01]  /*105b0*/  FADD.FTZ R19, R0, R7 ;  /* 0x0000000700137221 */ /* 0x002fe20000010000 */
[----:B------:R-:W-:Y:S01]  /*105c0*/  FADD.FTZ R18, R2, R8 ;  /* 0x0000000802127221 */ /* 0x000fe20000010000 */
[----:B--2---:R-:W-:-:S03]  /*105d0*/  FADD.FTZ R20, R3, R6 ;  /* 0x0000000603147221 */ /* 0x004fc60000010000 */
[----:B------:R-:W-:Y:S01]  /*105e0*/  FSETP.NE.FTZ.AND P4, PT, R19, RZ, PT ;  /* 0x000000ff1300720b */ /* 0x000fe20003f95000 */
[----:B---3--:R-:W-:Y:S01]  /*105f0*/  FADD.FTZ R21, R4, R5 ;  /* 0x0000000504157221 */ /* 0x008fe20000010000 */
[----:B------:R-:W-:Y:S02]  /*10600*/  FSETP.NE.FTZ.AND P5, PT, R18, RZ, PT ;  /* 0x000000ff1200720b */ /* 0x000fe40003fb5000 */
[----:B------:R-:W-:Y:S02]  /*10610*/  FSETP.NE.FTZ.AND P3, PT, R20, RZ, PT ;  /* 0x000000ff1400720b */ /* 0x000fe40003f75000 */
[----:B------:R-:W-:Y:S02]  /*10620*/  FSETP.NE.FTZ.AND P2, PT, R21, RZ, PT ;  /* 0x000000ff1500720b */ /* 0x000fe40003f55000 */
[----:B------:R-:W-:Y:S01]  /*10630*/  MOV R2, 0x3f800000 ;  /* 0x3f80000000027802 */ /* 0x000fe20000000f00 */
[----:B------:R-:W-:Y:S01]  /*10640*/  IMAD.MOV.U32 R3, RZ, RZ, 0x3f800000 ;  /* 0x3f800000ff037424 */ /* 0x000fe200078e00ff */
[----:B------:R-:W-:-:S02]  /*10650*/  MOV R0, 0x3f800000 ;  /* 0x3f80000000007802 */ /* 0x000fc40000000f00 */
[----:B------:R-:W-:Y:S02]  /*10660*/  MOV R4, 0x3f800000 ;  /* 0x3f80000000047802 */ /* 0x000fe40000000f00 */
[----:B------:R-:W1:Y:S01]  /*10670*/  @P4 MUFU.RCP R2, R19 ;  /* 0x0000001300024308 */ /* 0x000e620000001000 */
[----:B------:R-:W-:-:S04]  /*10680*/  LEA.HI R5, R17, R9, RZ, 0x2 ;  /* 0x0000000911057211 */ /* 0x000fc800078f10ff */
[----:B------:R-:W-:-:S03]  /*10690*/  SHF.R.S32.HI R28, RZ, 0x2, R5 ;  /* 0x00000002ff1c7819 */ /* 0x000fc60000011405 */
[----:B------:R-:W2:Y:S01]  /*106a0*/  @P5 MUFU.RCP R0, R18 ;  /* 0x0000001200005308 */ /* 0x000ea20000001000 */
[----:B------:R-:W-:Y:S02]  /*106b0*/  LOP3.LUT R7, R5, 0xfffffffc, RZ, 0xc0, !PT ;  /* 0xfffffffc05077812 */ /* 0x000fe400078ec0ff */
[----:B------:R-:W-:-:S05]  /*106c0*/  SHF.R.S32.HI R5, RZ, 0x1f, R28 ;  /* 0x0000001fff057819 */ /* 0x000fca000001141c */
[----:B------:R-:W3:Y:S08]  /*106d0*/  @P3 MUFU.RCP R3, R20 ;  /* 0x0000001400033308 */ /* 0x000ef00000001000 */
[----:B------:R-:W4:Y:S01]  /*106e0*/  @P2 MUFU.RCP R4, R21 ;  /* 0x0000001500042308 */ /* 0x000f220000001000 */
[----:B------:R-:W-:Y:S01]  /*106f0*/  LEA.HI R5, R5, R28, RZ, 0x3 ;  /* 0x0000001c05057211 */ /* 0x000fe200078f18ff */
[----:B-1----:R-:W-:-:S03]  /*10700*/  FMUL.FTZ R2, R2, UR4 ;  /* 0x0000000402027c20 */ /* 0x002fc60008410000 */
[----:B------:R-:W-:Y:S01]  /*10710*/  LOP3.LUT R5, R5, 0xfffffff8, RZ, 0xc0, !PT ;  /* 0xfffffff805057812 */ /* 0x000fe200078ec0ff */
        /* <DEDUP_REMOVED lines=8> */
[----:B--2---:R-:W-:Y:S01]  /*107a0*/  FMUL.FTZ R0, R0, UR4 ;  /* 0x0000000400007c20 */ /* 0x004fe20008410000 */
[----:B---3--:R-:W-:Y:S01]  /*107b0*/  FMUL.FTZ R3, R3, UR4 ;  /* 0x0000000403037c20 */ /* 0x008fe20008410000 */
[----:B------:R-:W-:-:S02]  /*107c0*/  IMAD.IADD R5, R28, 0x1, -R5 ;  /* 0x000000011c057824 */ /* 0x000fc400078e0a05 */
[----:B----4-:R-:W-:Y:S01]  /*107d0*/  FMUL.FTZ R2, R4, UR4 ;  /* 0x0000000404027c20 */ /* 0x010fe20008410000 */
[----:B------:R-:W1:Y:S01]  /*107e0*/  S2UR UR4, SR_CgaCtaId ;  /* 0x00000000000479c3 */ /* 0x000e620000008800 */
[----:B------:R-:W-:Y:S02]  /*107f0*/  LEA.HI R17, R17, R9, RZ, 0x5 ;  /* 0x0000000911117211 */ /* 0x000fe400078f28ff */
[----:B------:R-:W-:Y:S01]  /*10800*/  LEA.HI R4, R5, R5, RZ, 0x1 ;  /* 0x0000000505047211 */ /* 0x000fe200078f08ff */
[C---:B------:R-:W-:Y:S01]  /*10810*/  FMUL.FTZ R160, R0.reuse, R160 ;  /* 0x000000a000a07220 */ /* 0x040fe20000410000 */
[----:B------:R-:W-:Y:S01]  /*10820*/  IADD3 R7, -R7, R9, RZ ;  /* 0x0000000907077210 */ /* 0x000fe20007ffe1ff */
[C---:B------:R-:W-:Y:S01]  /*10830*/  FMUL.FTZ R15, R0.reuse, R161 ;  /* 0x000000a1000f7220 */ /* 0x040fe20000410000 */
[C---:B------:R-:W-:Y:S01]  /*10840*/  FMUL.FTZ R148, R0.reuse, R148 ;  /* 0x0000009400947220 */ /* 0x040fe20000410000 */
[C---:B------:R-:W-:Y:S01]  /*10850*/  FMUL.FTZ R14, R0.reuse, R149 ;  /* 0x00000095000e7220 */ /* 0x040fe20000410000 */
[C---:B------:R-:W-:Y:S01]  /*10860*/  FMUL.FTZ R144, R0.reuse, R144 ;  /* 0x0000009000907220 */ /* 0x040fe20000410000 */
[C---:B------:R-:W-:Y:S01]  /*10870*/  FMUL.FTZ R9, R0.reuse, R145 ;  /* 0x0000009100097220 */ /* 0x040fe20000410000 */
[C---:B------:R-:W-:Y:S01]  /*10880*/  FMUL.FTZ R140, R0.reuse, R140 ;  /* 0x0000008c008c7220 */ /* 0x040fe20000410000 */
[----:B------:R-:W-:Y:S01]  /*10890*/  FMUL.FTZ R141, R0, R141 ;  /* 0x0000008d008d7220 */ /* 0x000fe20000410000 */
[----:B------:R-:W-:-:S02]  /*108a0*/  SHF.R.S32.HI R0, RZ, 0x1, R4 ;  /* 0x00000001ff007819 */ /* 0x000fc40000011404 */
[----:B------:R-:W-:Y:S02]  /*108b0*/  LOP3.LUT R4, R4, 0x3fffffe, RZ, 0xc0, !PT ;  /* 0x03fffffe04047812 */ /* 0x000fe400078ec0ff */
[----:B------:R-:W-:Y:S02]  /*108c0*/  SHF.R.S32.HI R17, RZ, 0x5, R17 ;  /* 0x00000005ff117819 */ /* 0x000fe40000011411 */
[----:B------:R-:W-:Y:S02]  /*108d0*/  SHF.L.U32 R6, R0, 0x6, RZ ;  /* 0x0000000600067819 */ /* 0x000fe400000006ff */
[----:B------:R-:W-:Y:S01]  /*108e0*/  IADD3 R5, R5, -R4, RZ ;  /* 0x8000000405057210 */ /* 0x000fe20007ffe0ff */
[----:B------:R-:W-:Y:S01]  /*108f0*/  IMAD R4, R17, 0x100, R7 ;  /* 0x0000010011047824 */ /* 0x000fe200078e0207 */
[----:B------:R-:W-:-:S04]  /*10900*/  LOP3.LUT R6, R6, 0xc0, RZ, 0xc0, !PT ;  /* 0x000000c006067812 */ /* 0x000fc800078ec0ff */
[----:B------:R-:W-:Y:S02]  /*10910*/  LEA R4, R5, R4, 0x4 ;  /* 0x0000000405047211 */ /* 0x000fe400078e20ff */
[----:B------:R-:W-:Y:S02]  /*10920*/  LEA.HI R5, R6, R6, RZ, 0x1d ;  /* 0x0000000606057211 */ /* 0x000fe400078fe8ff */
[C---:B------:R-:W-:Y:S01]  /*10930*/  LOP3.LUT R7, R0.reuse, 0x1, RZ, 0xc0, !PT ;  /* 0x0000000100077812 */ /* 0x040fe200078ec0ff */
[----:B-1----:R-:W-:Y:S01]  /*10940*/  ULEA UR4, UR4, UR5, 0x18 ;  /* 0x0000000504047291 */ /* 0x002fe2000f8ec03f */
[----:B------:R-:W-:Y:S01]  /*10950*/  LOP3.LUT P0, RZ, R0, 0x2, RZ, 0xc0, !PT ;  /* 0x0000000200ff7812 */ /* 0x000fe2000780c0ff */
[----:B------:R-:W-:Y:S01]  /*10960*/  IMAD.U32 R4, R4, 0x2, R5 ;  /* 0x0000000204047824 */ /* 0x000fe200078e0005 */
[----:B------:R-:W-:Y:S02]  /*10970*/  ISETP.NE.U32.AND P6, PT, R7, 0x1, PT ;  /* 0x000000010700780c */ /* 0x000fe40003fc5070 */
[----:B------:R-:W-:-:S02]  /*10980*/  ISETP.NE.AND P1, PT, R24, -0x1, PT ;  /* 0xffffffff1800780c */ /* 0x000fc40003f25270 */
[----:B------:R-:W-:Y:S02]  /*10990*/  SEL R10, R10, 0xfffffff0, P6 ;  /* 0xfffffff00a0a7807 */ /* 0x000fe40003000000 */
[----:B------:R-:W-:Y:S02]  /*109a0*/  LEA R0, R4, UR4, 0x1 ;  /* 0x0000000404007c11 */ /* 0x000fe4000f8e08ff */
[----:B------:R-:W-:Y:S02]  /*109b0*/  F2FP.F16.F32.PACK_AB R15, R15, R160 ;  /* 0x000000a00f0f723e */ /* 0x000fe400000000ff */
[----:B------:R-:W-:Y:S02]  /*109c0*/  F2FP.F16.F32.PACK_AB R16, R16, R162 ;  /* 0x000000a21010723e */ /* 0x000fe400000000ff */
[----:B------:R-:W-:Y:S02]  /*109d0*/  F2FP.F16.F32.PACK_AB R14, R14, R148 ;  /* 0x000000940e0e723e */ /* 0x000fe400000000ff */
[----:B------:R-:W-:Y:S01]  /*109e0*/  IADD3 R4, R0, R10, RZ ;  /* 0x0000000a00047210 */ /* 0x000fe20007ffe0ff */
[C---:B------:R-:W-:Y:S01]  /*109f0*/  FMUL.FTZ R168, R3.reuse, R168 ;  /* 0x000000a803a87220 */ /* 0x040fe20000410000 */
[C---:B------:R-:W-:Y:S01]  /*10a00*/  FMUL.FTZ R169, R3.reuse, R169 ;  /* 0x000000a903a97220 */ /* 0x040fe20000410000 */
[C---:B------:R-:W-:Y:S01]  /*10a10*/  FMUL.FTZ R170, R2.reuse, R170 ;  /* 0x000000aa02aa7220 */ /* 0x040fe20000410000 */
[C---:B------:R-:W-:Y:S01]  /*10a20*/  FMUL.FTZ R171, R2.reuse, R171 ;  /* 0x000000ab02ab7220 */ /* 0x040fe20000410000 */
[C---:B------:R-:W-:Y:S01]  /*10a30*/  FMUL.FTZ R164, R3.reuse, R164 ;  /* 0x000000a403a47220 */ /* 0x040fe20000410000 */
[----:B------:R-:W-:Y:S01]  /*10a40*/  FMUL.FTZ R12, R3, R165 ;  /* 0x000000a5030c7220 */ /* 0x000fe20000410000 */
[C---:B------:R-:W-:Y:S01]  /*10a50*/  FMUL.FTZ R166, R2.reuse, R166 ;  /* 0x000000a602a67220 */ /* 0x040fe20000410000 */
[----:B------:R-:W-:Y:S01]  /*10a60*/  FMUL.FTZ R11, R2, R167 ;  /* 0x000000a7020b7220 */ /* 0x000fe20000410000 */
[----:B------:R-:W-:Y:S01]  /*10a70*/  STS [R0], R15 ;  /* 0x0000000f00007388 */ /* 0x000fe20000000800 */
[C---:B------:R-:W-:Y:S01]  /*10a80*/  IADD3 R6, R0.reuse, 0x20, RZ ;  /* 0x0000002000067810 */ /* 0x040fe20007ffe0ff */
[----:B------:R-:W-:-:S02]  /*10a90*/  @P0 VIADD R6, R0, 0xffffffe0 ;  /* 0xffffffe000060836 */ /* 0x000fc40000000000 */
[----:B------:R-:W-:Y:S01]  /*10aa0*/  STS [R0+0x200], R16 ;  /* 0x0002001000007388 */ /* 0x000fe20000000800 */
[----:B------:R-:W-:-:S03]  /*10ab0*/  F2FP.F16.F32.PACK_AB R13, R13, R150 ;  /* 0x000000960d0d723e */ /* 0x000fc600000000ff */
[----:B------:R1:W-:Y:S01]  /*10ac0*/  STS [R4], R14 ;  /* 0x0000000e04007388 */ /* 0x0003e20000000800 */
[----:B------:R-:W-:Y:S02]  /*10ad0*/  F2FP.F16.F32.PACK_AB R168, R169, R168 ;  /* 0x000000a8a9a8723e */ /* 0x000fe400000000ff */
[----:B------:R-:W-:Y:S02]  /*10ae0*/  F2FP.F16.F32.PACK_AB R171, R171, R170 ;  /* 0x000000aaabab723e */ /* 0x000fe400000000ff */
[----:B------:R-:W-:Y:S02]  /*10af0*/  F2FP.F16.F32.PACK_AB R12, R12, R164 ;  /* 0x000000a40c0c723e */ /* 0x000fe400000000ff */
[----:B------:R-:W-:Y:S02]  /*10b00*/  F2FP.F16.F32.PACK_AB R11, R11, R166 ;  /* 0x000000a60b0b723e */ /* 0x000fe400000000ff */
[----:B------:R-:W-:Y:S02]  /*10b10*/  F2FP.F16.F32.PACK_AB R9, R9, R144 ;  /* 0x000000900909723e */ /* 0x000fe400000000ff */
[----:B------:R-:W-:Y:S01]  /*10b20*/  F2FP.F16.F32.PACK_AB R8, R8, R146 ;  /* 0x000000920808723e */ /* 0x000fe200000000ff */
[----:B------:R-:W-:Y:S01]  /*10b30*/  STS [R4+0x200], R13 ;  /* 0x0002000d04007388 */ /* 0x000fe20000000800 */
[----:B------:R-:W-:-:S02]  /*10b40*/  F2FP.F16.F32.PACK_AB R5, R143, R142 ;  /* 0x0000008e8f05723e */ /* 0x000fc400000000ff */
[----:B------:R-:W-:Y:S01]  /*10b50*/  IADD3 R10, R10, R6, RZ ;  /* 0x000000060a0a7210 */ /* 0x000fe20007ffe0ff */
[----:B------:R-:W-:Y:S01]  /*10b60*/  STS [R0+0x1000], R168 ;  /* 0x001000a800007388 */ /* 0x000fe20000000800 */
[----:B-1----:R-:W1:Y:S03]  /*10b70*/  @P1 LDC.64 R14, c[0x0][0x298] ;  /* 0x0000a600ff0e1b82 */ /* 0x002e660000000a00 */
[----:B------:R2:W-:Y:S04]  /*10b80*/  STS [R0+0x1200], R171 ;  /* 0x001200ab00007388 */ /* 0x0005e80000000800 */
[----:B------:R-:W-:Y:S04]  /*10b90*/  STS [R4+0x1000], R12 ;  /* 0x0010000c04007388 */ /* 0x000fe80000000800 */
[----:B------:R-:W-:Y:S04]  /*10ba0*/  STS [R4+0x1200], R11 ;  /* 0x0012000b04007388 */ /* 0x000fe80000000800 */
[----:B------:R3:W-:Y:S04]  /*10bb0*/  STS [R6], R9 ;  /* 0x0000000906007388 */ /* 0x0007e80000000800 */
[----:B------:R4:W-:Y:S04]  /*10bc0*/  STS [R6+0x200], R8 ;  /* 0x0002000806007388 */ /* 0x0009e80000000800 */
[----:B------:R-:W-:Y:S01]  /*10bd0*/  STS [R10+0x200], R5 ;  /* 0x000200050a007388 */ /* 0x000fe20000000800 */
[----:B------:R-:W-:Y:S01]  /*10be0*/  F2FP.F16.F32.PACK_AB R7, R141, R140 ;  /* 0x0000008c8d07723e */ /* 0x000fe200000000ff */
[C---:B------:R-:W-:Y:S01]  /*10bf0*/  FMUL.FTZ R156, R3.reuse, R156 ;  /* 0x0000009c039c7220 */ /* 0x040fe20000410000 */
[C---:B------:R-:W-:Y:S01]  /*10c00*/  FMUL.FTZ R152, R3.reuse, R152 ;  /* 0x0000009803987220 */ /* 0x040fe20000410000 */
[C---:B------:R-:W-:Y:S01]  /*10c10*/  FMUL.FTZ R158, R2.reuse, R158 ;  /* 0x0000009e029e7220 */ /* 0x040fe20000410000 */
[C---:B------:R-:W-:Y:S01]  /*10c20*/  FMUL.FTZ R154, R2.reuse, R154 ;  /* 0x0000009a029a7220 */ /* 0x040fe20000410000 */
[----:B------:R1:W-:Y:S01]  /*10c30*/  STS [R10], R7 ;  /* 0x000000070a007388 */ /* 0x0003e20000000800 */
[C---:B--2---:R-:W-:Y:S01]  /*10c40*/  FMUL.FTZ R0, R2.reuse, R155 ;  /* 0x0000009b02007220 */ /* 0x044fe20000410000 */
[----:B---3--:R-:W-:Y:S01]  /*10c50*/  FMUL.FTZ R9, R3, R157 ;  /* 0x0000009d03097220 */ /* 0x008fe20000410000 */
[----:B----4-:R-:W-:-:S04]  /*10c60*/  FMUL.FTZ R8, R2, R159 ;  /* 0x0000009f02087220 */ /* 0x010fc80000410000 */
[----:B------:R-:W-:Y:S02]  /*10c70*/  F2FP.F16.F32.PACK_AB R9, R9, R156 ;  /* 0x0000009c0909723e */ /* 0x000fe400000000ff */
[----:B------:R-:W-:Y:S01]  /*10c80*/  F2FP.F16.F32.PACK_AB R0, R0, R154 ;  /* 0x0000009a0000723e */ /* 0x000fe200000000ff */
[----:B-1----:R-:W-:Y:S01]  /*10c90*/  FMUL.FTZ R7, R3, R153 ;  /* 0x0000009903077220 */ /* 0x002fe20000410000 */
[----:B------:R-:W-:Y:S01]  /*10ca0*/  @P1 IMAD.WIDE.U32 R2, R24, R14, RZ ;  /* 0x0000000e18021225 */ /* 0x000fe200078e00ff */
[----:B------:R-:W-:-:S03]  /*10cb0*/  F2FP.F16.F32.PACK_AB R8, R8, R158 ;  /* 0x0000009e0808723e */ /* 0x000fc600000000ff */
        /* <DEDUP_REMOVED lines=12> */
.L_x_439:
[----:B------:R1:W-:Y:S01]  /*10d80*/  STS [R6+0x1200], R8 ;  /* 0x0012000806007388 */ /* 0x0003e20000000800 */
[----:B------:R-:W-:Y:S01]  /*10d90*/  ULDC.U8 UR5, c[0x0][0x3d8] ;  /* 0x0000f60000057ab9 */ /* 0x000fe20000000000 */
[----:B------:R-:W2:Y:S01]  /*10da0*/  @P5 LDC R14, c[0x0][0x2e8] ;  /* 0x0000ba00ff0e5b82 */ /* 0x000ea20000000800 */
[----:B------:R-:W-:Y:S01]  /*10db0*/  ISETP.NE.AND P0, PT, RZ, UR5, PT ;  /* 0x00000005ff007c0c */ /* 0x000fe2000bf05270 */
[----:B------:R-:W3:Y:S01]  /*10dc0*/  S2R R31, SR_CTAID.Z ;  /* 0x00000000001f7919 */ /* 0x000ee20000002700 */
[----:B------:R-:W-:Y:S02]  /*10dd0*/  ULDC.U8 UR4, c[0x0][0x3d9] ;  /* 0x0000f64000047ab9 */ /* 0x000fe40000000000 */
[----:B------:R-:W-:Y:S01]  /*10de0*/  ISETP.EQ.AND P0, PT, RZ, UR4, P0 ;  /* 0x00000004ff007c0c */ /* 0x000fe20008702270 */
[----:B------:R-:W4:Y:S01]  /*10df0*/  S2R R23, SR_CTAID.X ;  /* 0x0000000000177919 */ /* 0x000f220000002500 */
[----:B------:R-:W-:Y:S01]  /*10e00*/  ISETP.NE.AND P6, PT, RZ, UR4, PT ;  /* 0x00000004ff007c0c */ /* 0x000fe2000bfc5270 */
[----:B------:R-:W2:Y:S01]  /*10e10*/  @P4 LDC R12, c[0x0][0x2e8] ;  /* 0x0000ba00ff0c4b82 */ /* 0x000ea20000000800 */
[----:B------:R-:W2:Y:S01]  /*10e20*/  S2R R22, SR_TID.X ;  /* 0x0000000000167919 */ /* 0x000ea20000002100 */
[----:B------:R3:W-:Y:S04]  /*10e30*/  STS [R6+0x1000], R9 ;  /* 0x0010000906007388 */ /* 0x0007e80000000800 */
[----:B------:R-:W-:Y:S04]  /*10e40*/  STS [R10+0x1000], R7 ;  /* 0x001000070a007388 */ /* 0x000fe80000000800 */
[----:B------:R-:W-:-:S02]  /*10e50*/  @!P0 CS2R R2, SRZ ;  /* 0x0000000000028805 */ /* 0x000fc4000001ff00 */
[----:B------:R-:W2:Y:S01]  /*10e60*/  @P6 LDC.64 R4, c[0x0][0x2c0] ;  /* 0x0000b000ff046b82 */ /* 0x000ea20000000a00 */
[----:B------:R4:W-:Y:S01]  /*10e70*/  STS [R10+0x1200], R0 ;  /* 0x001200000a007388 */ /* 0x0009e20000000800 */
[----:B-1----:R-:W1:Y:S01]  /*10e80*/  S2R R8, SR_CTAID.Y ;  /* 0x0000000000087919 */ /* 0x002e620000002600 */
[----:B---3--:R3:W1:Y:S01]  /*10e90*/  @P4 MUFU.LG2 R9, R19 ;  /* 0x0000001300094308 */ /* 0x0086620000000c00 */
[----:B------:R-:W-:Y:S02]  /*10ea0*/  P2R R6, PR, RZ, 0x40 ;  /* 0x00000040ff067803 */ /* 0x000fe40000000000 */
[----:B------:R-:W-:-:S05]  /*10eb0*/  @!P0 PLOP3.LUT P6, PT, PT, PT, PT, 0x8, 0x0 ;  /* 0x000000000000881c */ /* 0x000fca0003fce170 */
[----:B----4-:R3:W4:Y:S01]  /*10ec0*/  @P5 MUFU.LG2 R10, R18 ;  /* 0x00000012000a5308 */ /* 0x0107220000000c00 */
[----:B------:R-:W-:Y:S07]  /*10ed0*/  @!P0 BRA `(.L_x_440) ;  /* 0x0000000000188947 */ /* 0x000fee0003800000 */
[----:B------:R-:W1:Y:S01]  /*10ee0*/  S2R R2, SR_CTAID.Y ;  /* 0x0000000000027919 */ /* 0x000e620000002600 */
[----:B------:R-:W1:Y:S01]  /*10ef0*/  LDC R0, c[0x0][0x2c4] ;  /* 0x0000b100ff007b82 */ /* 0x000e620000000800 */
[----:B------:R-:W-:Y:S01]  /*10f00*/  PLOP3.LUT P6, PT, PT, PT, PT, 0x80, 0x0 ;  /* 0x000000000000781c */ /* 0x000fe20003fcf070 */
[----:B-1----:R-:W-:-:S05]  /*10f10*/  IMAD R2, R2, R0, RZ ;  /* 0x0000000002027224 */ /* 0x002fca00078e02ff */
[----:B------:R-:W-:-:S04]  /*10f20*/  SEL R2, R2, R24, !P1 ;  /* 0x0000001802027207 */ /* 0x000fc80004800000 */
[----:B------:R-:W-:-:S07]  /*10f30*/  SHF.R.S32.HI R3, RZ, 0x1f, R2 ;  /* 0x0000001fff037819 */ /* 0x000fce0000011402 */
.L_x_440:
[----:B------:R-:W-:Y:S02]  /*10f40*/  ISETP.NE.AND P0, PT, R6, RZ, PT ;  /* 0x000000ff0600720c */ /* 0x000fe40003f05270 */
[----:B--2---:R-:W-:-:S11]  /*10f50*/  SHF.R.S32.HI R29, RZ, 0x1f, R22 ;  /* 0x0000001fff1d7819 */ /* 0x004fd60000011416 */
[----:B------:R-:W2:Y:S01]  /*10f60*/  @P0 LDC R6, c[0x0][0x2c0] ;  /* 0x0000b000ff060b82 */ /* 0x000ea20000000800 */
[----:B------:R-:W-:Y:S01]  /*10f70*/  @P0 IMAD R0, R5, R4, RZ ;  /* 0x0000000405000224 */ /* 0x000fe200078e02ff */
[----:B------:R-:W-:Y:S01]  /*10f80*/  @P0 MOV R4, 0x1 ;  /* 0x0000000100040802 */ /* 0x000fe20000000f00 */
[----:B------:R-:W-:Y:S06]  /*10f90*/  @P0 BRA `(.L_x_441) ;  /* 0x0000000000180947 */ /* 0x000fec0003800000 */
[----:B------:R-:W1:Y:S01]  /*10fa0*/  LDC R0, c[0x0][0x2c4] ;  /* 0x0000b100ff007b82 */ /* 0x000e620000000800 */
[----:B------:R-:W-:Y:S02]  /*10fb0*/  ISETP.NE.AND P0, PT, RZ, UR5, PT ;  /* 0x00000005ff007c0c */ /* 0x000fe4000bf05270 */
[----:B--2---:R-:W-:-:S05]  /*10fc0*/  MOV R6, 0x1 ;  /* 0x0000000100067802 */ /* 0x004fca0000000f00 */
[----:B------:R-:W2:Y:S08]  /*10fd0*/  LDC R4, c[0x0][0x270] ;  /* 0x00009c00ff047b82 */ /* 0x000eb00000000800 */
[----:B-1----:R-:W2:Y:S02]  /*10fe0*/  @P0 LDC R0, c[0x0][0x2e4] ;  /* 0x0000b900ff000b82 */ /* 0x002ea40000000800 */
[----:B--2---:R-:W-:-:S07]  /*10ff0*/  IMAD R4, R0, R4, RZ ;  /* 0x0000000400047224 */ /* 0x004fce00078e02ff */
.L_x_441:
[----:B------:R2:W5:Y:S01]  /*11000*/  LDL R36, [R1+0x70] ;  /* 0x0000700001247983 */ /* 0x0005620000100800 */
[CC--:B------:R-:W-:Y:S01]  /*11010*/  LEA.HI R5, R29.reuse, R22.reuse, RZ, 0x5 ;  /* 0x000000161d057211 */ /* 0x0c0fe200078f28ff */
[----:B------:R-:W3:Y:S01]  /*11020*/  @P3 LDC R16, c[0x0][0x2e8] ;  /* 0x0000ba00ff103b82 */ /* 0x000ee20000000800 */
[----:B------:R-:W-:-:S07]  /*11030*/  LEA.HI R29, R29, R22, RZ, 0x2 ;  /* 0x000000161d1d7211 */ /* 0x000fce00078f10ff */
[----:B------:R-:W-:Y:S01]  /*11040*/  BAR.SYNC.DEFER_BLOCKING 0x0 ;  /* 0x0000000000007b1d */ /* 0x000fe20000010000 */
[----:B-1----:R-:W-:Y:S01]  /*11050*/  IMAD R7, R8, R4, RZ ;  /* 0x0000000408077224 */ /* 0x002fe200078e02ff */
[----:B------:R-:W-:Y:S01]  /*11060*/  LOP3.LUT R4, R5, 0xffffffe0, RZ, 0xc0, !PT ;  /* 0xffffffe005047812 */ /* 0x000fe200078ec0ff */
[----:B------:R-:W-:Y:S01]  /*11070*/  @P4 FMUL.FTZ R9, R9, 0.69314718246459960938 ;  /* 0x3f31721809094820 */ /* 0x000fe20000410000 */
[----:B------:R-:W-:Y:S01]  /*11080*/  LOP3.LUT R5, R29, 0xfffffffc, RZ, 0xc0, !PT ;  /* 0xfffffffc1d057812 */ /* 0x000fe200078ec0ff */
[----:B------:R-:W-:-:S03]  /*11090*/  IMAD.MOV.U32 R24, RZ, RZ, 0x7f800000 ;  /* 0x7f800000ff187424 */ /* 0x000fc600078e00ff */
[----:B------:R-:W1:Y:S01]  /*110a0*/  @P2 LDC R15, c[0x0][0x2e8] ;  /* 0x0000ba00ff0f2b82 */ /* 0x000e620000000800 */
[----:B------:R-:W4:Y:S01]  /*110b0*/  @P3 MUFU.LG2 R13, R20 ;  /* 0x00000014000d3308 */ /* 0x000f220000000c00 */
[----:B------:R-:W-:Y:S01]  /*110c0*/  IADD3 R4, -R4, R22, RZ ;  /* 0x0000001604047210 */ /* 0x000fe20007ffe1ff */
[----:B------:R-:W-:Y:S01]  /*110d0*/  @P4 FFMA.FTZ R24, R137, R12, R9 ;  /* 0x0000000c89184223 */ /* 0x000fe20000010009 */
[----:B------:R-:W-:Y:S01]  /*110e0*/  SEL R8, R7, RZ, !P6 ;  /* 0x000000ff07087207 */ /* 0x000fe20007000000 */
[----:B------:R-:W-:Y:S01]  /*110f0*/  IMAD.IADD R7, R22, 0x1, -R5 ;  /* 0x0000000116077824 */ /* 0x000fe200078e0a05 */
[----:B------:R-:W-:Y:S01]  /*11100*/  LOP3.LUT P4, RZ, R4, 0x3, RZ, 0xc0, !PT ;  /* 0x0000000304ff7812 */ /* 0x000fe2000788c0ff */
[----:B--2---:R-:W-:Y:S02]  /*11110*/  IMAD R5, R23, R6, RZ ;  /* 0x0000000617057224 */ /* 0x004fe400078e02ff */
[----:B----4-:R-:W-:Y:S01]  /*11120*/  @P5 FMUL.FTZ R10, R10, 0.69314718246459960938 ;  /* 0x3f3172180a0a5820 */ /* 0x010fe20000410000 */
[----:B------:R-:W2:Y:S01]  /*11130*/  @P2 MUFU.LG2 R11, R21 ;  /* 0x00000015000b2308 */ /* 0x000ea20000000c00 */
[----:B------:R-:W-:Y:S01]  /*11140*/  IMAD R0, R31, R0, R8 ;  /* 0x000000001f007224 */ /* 0x000fe200078e0208 */
[----:B------:R-:W-:Y:S01]  /*11150*/  SHF.L.U32 R12, R7, 0x3, RZ ;  /* 0x00000003070c7819 */ /* 0x000fe200000006ff */
[----:B------:R-:W-:Y:S01]  /*11160*/  BSSY B0, `(.L_x_442) ;  /* 0x000003c000007945 */ /* 0x000fe20003800000 */
[----:B------:R-:W-:Y:S01]  /*11170*/  SHF.L.U32 R8, R5, 0x7, RZ ;  /* 0x0000000705087819 */ /* 0x000fe200000006ff */
[----:B------:R-:W-:Y:S01]  /*11180*/  IMAD.MOV.U32 R25, RZ, RZ, 0x7f800000 ;  /* 0x7f800000ff197424 */ /* 0x000fe200078e00ff */
[----:B------:R-:W-:Y:S01]  /*11190*/  MOV R22, 0x7f800000 ;  /* 0x7f80000000167802 */ /* 0x000fe20000000f00 */
[----:B------:R-:W-:Y:S01]  /*111a0*/  IMAD.MOV.U32 R23, RZ, RZ, 0x7f800000 ;  /* 0x7f800000ff177424 */ /* 0x000fe200078e00ff */
[----:B------:R-:W-:Y:S01]  /*111b0*/  SHF.R.S32.HI R9, RZ, 0x1f, R8 ;  /* 0x0000001fff097819 */ /* 0x000fe20000011408 */
[----:B-----5:R4:W4:Y:S01]  /*111c0*/  LDS.128 R32, [R221+0x1800] ;  /* 0x00180000dd207984 */ /* 0x0209220000000c00 */
[----:B------:R-:W-:Y:S01]  /*111d0*/  @P3 FMUL.FTZ R7, R13, 0.69314718246459960938 ;  /* 0x3f3172180d073820 */ /* 0x000fe20000410000 */
[----:B------:R-:W-:Y:S01]  /*111e0*/  IADD3 R8, P1, P0, R8, R2, R0 ;  /* 0x0000000208087210 */ /* 0x000fe2000783e000 */
[----:B------:R-:W-:Y:S01]  /*111f0*/  @P5 FFMA.FTZ R25, R138, R14, R10 ;  /* 0x0000000e8a195223 */ /* 0x000fe2000001000a */
[----:B------:R-:W-:Y:S01]  /*11200*/  SHF.R.S32.HI R0, RZ, 0x1f, R0 ;  /* 0x0000001fff007819 */ /* 0x000fe20000011400 */
[----:B---3--:R-:W-:Y:S01]  /*11210*/  @P3 FFMA.FTZ R22, R136, R16, R7 ;  /* 0x0000001088163223 */ /* 0x008fe20000010007 */
[----:B------:R-:W-:Y:S01]  /*11220*/  SHF.R.S32.HI R30, RZ, 0x1f, R12 ;  /* 0x0000001fff1e7819 */ /* 0x000fe2000001140c */
[----:B--2---:R-:W-:Y:S01]  /*11230*/  @P2 FMUL.FTZ R5, R11, 0.69314718246459960938 ;  /* 0x3f3172180b052820 */ /* 0x004fe20000410000 */
[----:B------:R-:W-:-:S03]  /*11240*/  IADD3.X R7, R9, R3, R0, P1, P0 ;  /* 0x0000000309077210 */ /* 0x000fc60000fe0400 */
[----:B-1----:R-:W-:Y:S01]  /*11250*/  @P2 FFMA.FTZ R23, R132, R15, R5 ;  /* 0x0000000f84172223 */ /* 0x002fe20000010005 */
        /* <DEDUP_REMOVED lines=27> */
[C---:B------:R-:W-:Y:S02]  /*11410*/  @!P0 IADD3 R10, P6, R5.reuse, R8, RZ ;  /* 0x00000008050a8210 */ /* 0x040fe40007fde0ff */
[-C--:B------:R-:W-:Y:S02]  /*11420*/  @!P2 LEA.HI.X.SX32 R2, R2, R7.reuse, 0x1, P5 ;  /* 0x000000070202a211 */ /* 0x080fe400028f0eff */
[-C--:B------:R-:W-:Y:S02]  /*11430*/  @!P1 LEA.HI.X.SX32 R13, R0, R7.reuse, 0x1, P4 ;  /* 0x00000007000d9211 */ /* 0x080fe400020f0eff */
[----:B------:R-:W-:Y:S01]  /*11440*/  @!P0 LEA.HI.X.SX32 R0, R5, R7, 0x1, P6 ;  /* 0x0000000705008211 */ /* 0x000fe200030f0eff */
[----:B------:R-:W5:Y:S01]  /*11450*/  @!P0 LDC.64 R20, c[0x0][0x2b0] ;  /* 0x0000ac00ff148b82 */ /* 0x000f620000000a00 */
        /* <DEDUP_REMOVED lines=8> */
[----:B-----5:R-:W-:-:S03]  /*114e0*/  @!P0 LEA R2, P4, R10, R20, 0x2 ;  /* 0x000000140a028211 */ /* 0x020fc600078810ff */
[----:B------:R1:W-:Y:S01]  /*114f0*/  @!P1 STG.E desc[UR18][R4.64], R22 ;  /* 0x0000001604009986 */ /* 0x0003e2000c101912 */
[----:B------:R-:W-:-:S05]  /*11500*/  @!P0 LEA.HI.X R3, R10, R21, R0, 0x2, P4 ;  /* 0x000000150a038211 */ /* 0x000fca00020f1400 */
[----:B------:R1:W-:Y:S04]  /*11510*/  @!P0 STG.E desc[UR18][R2.64], R23 ;  /* 0x0000001702008986 */ /* 0x0003e8000c101912 */
.L_x_443:
[----:B------:R-:W-:Y:S05]  /*11520*/  BSYNC B0 ;  /* 0x0000000000007941 */ /* 0x000fea0003800000 */
.L_x_442:
[----:B------:R-:W-:Y:S01]  /*11530*/  ULDC UR4, c[0x0][0x2d0] ;  /* 0x0000b40000047ab9 */ /* 0x000fe20000000800 */
[C---:B-1----:R-:W-:Y:S01]  /*11540*/  IADD3 R4, P1, R12.reuse, R26, RZ ;  /* 0x0000001a0c047210 */ /* 0x042fe20007f3e0ff */
[----:B------:R-:W1:Y:S01]  /*11550*/  S2R R7, SR_CTAID.X ;  /* 0x0000000000077919 */ /* 0x000e620000002500 */
[----:B------:R-:W-:Y:S01]  /*11560*/  ISETP.GE.AND P0, PT, R12, UR4, PT ;  /* 0x000000040c007c0c */ /* 0x000fe2000bf06270 */
[----:B------:R-:W-:Y:S01]  /*11570*/  ULDC.64 UR4, c[0x0][0x2a0] ;  /* 0x0000a80000047ab9 */ /* 0x000fe20000000a00 */
[----:B------:R-:W-:Y:S01]  /*11580*/  SHF.R.S32.HI R2, RZ, 0x2, R29 ;  /* 0x00000002ff027819 */ /* 0x000fe2000001141d */
[----:B------:R2:W3:Y:S01]  /*11590*/  LDS.128 R12, [R221] ;  /* 0x00000000dd0c7984 */ /* 0x0004e20000000c00 */
[----:B------:R-:W-:Y:S01]  /*115a0*/  IMAD.X R5, R30, 0x1, R27, P1 ;  /* 0x000000011e057824 */ /* 0x000fe200008e061b */
[----:B------:R-:W-:Y:S01]  /*115b0*/  ISETP.GE.OR P1, PT, R28, R36, P0 ;  /* 0x000000241c00720c */ /* 0x000fe20000726670 */
[----:B------:R-:W-:Y:S01]  /*115c0*/  BSSY B0, `(.L_x_444) ;  /* 0x0000019000007945 */ /* 0x000fe20003800000 */
[C---:B------:R-:W-:Y:S01]  /*115d0*/  VIADD R0, R2.reuse, 0x20 ;  /* 0x0000002002007836 */ /* 0x040fe20000000000 */
[----:B------:R-:W-:Y:S01]  /*115e0*/  SHF.R.S32.HI R6, RZ, 0x1f, R31 ;  /* 0x0000001fff067819 */ /* 0x000fe2000001141f */
[----:B------:R-:W-:-:S02]  /*115f0*/  VIADD R3, R2, 0x40 ;  /* 0x0000004002037836 */ /* 0x000fc40000000000 */
[----:B------:R-:W-:Y:S01]  /*11600*/  IMAD.WIDE.U32 R8, R31, UR4, R4 ;  /* 0x000000041f087c25 */ /* 0x000fe2000f8e0004 */
[-C--:B------:R-:W-:Y:S02]  /*11610*/  ISETP.GE.OR P2, PT, R0, R36.reuse, P0 ;  /* 0x000000240000720c */ /* 0x080fe40000746670 */
[----:B------:R-:W-:Y:S01]  /*11620*/  ISETP.GE.OR P3, PT, R3, R36, P0 ;  /* 0x000000240300720c */ /* 0x000fe20000766670 */
[----:B------:R-:W-:Y:S01]  /*11630*/  VIADD R0, R2, 0x60 ;  /* 0x0000006002007836 */ /* 0x000fe20000000000 */
[----:B------:R-:W-:Y:S01]  /*11640*/  SHF.R.S32.HI R3, RZ, 0x1f, R2 ;  /* 0x0000001fff037819 */ /* 0x000fe20000011402 */
[----:B------:R-:W-:-:S03]  /*11650*/  IMAD R6, R6, UR4, RZ ;  /* 0x0000000406067c24 */ /* 0x000fc6000f8e02ff */
[----:B------:R-:W-:Y:S01]  /*11660*/  ISETP.GE.OR P4, PT, R0, R36, P0 ;  /* 0x000000240000720c */ /* 0x000fe20000786670 */
[----:B------:R-:W-:-:S04]  /*11670*/  IMAD R0, R31, UR5, R6 ;  /* 0x000000051f007c24 */ /* 0x000fc8000f8e0206 */
[----:B------:R-:W-:Y:S02]  /*11680*/  IMAD.IADD R5, R9, 0x1, R0 ;  /* 0x0000000109057824 */ /* 0x000fe400078e0200 */
        /* <DEDUP_REMOVED lines=12> */
.L_x_445:
[----:B------:R-:W-:Y:S05]  /*11750*/  BSYNC B0 ;  /* 0x0000000000007941 */ /* 0x000fea0003800000 */
.L_x_444:
        /* <DEDUP_REMOVED lines=16> */
.L_x_447:
[----:B------:R-:W-:Y:S05]  /*11860*/  BSYNC B0 ;  /* 0x0000000000007941 */ /* 0x000fea0003800000 */
.L_x_446:
        /* <DEDUP_REMOVED lines=16> */
.L_x_449:
[----:B------:R-:W-:Y:S05]  /*11970*/  BSYNC B0 ;  /* 0x0000000000007941 */ /* 0x000fea0003800000 */
.L_x_448:
        /* <DEDUP_REMOVED lines=13> */
[----:B----4-:R-:W-:Y:S01]  /*11a50*/  STG.E.128 desc[UR18][R2.64], R32 ;  /* 0x0000002002007986 */ /* 0x010fe2000c101d12 */
[----:B------:R-:W-:Y:S05]  /*11a60*/  EXIT ;  /* 0x000000000000794d */ /* 0x000fea0003800000 */
.L_x_405:
[----:B------:R-:W2:Y:S01]  /*11a70*/  LDL.LU R19, [R1+0x6c] ;  /* 0x00006c0001137983 */ /* 0x000ea20000300800 */
[----:B------:R-:W1:Y:S01]  /*11a80*/  LDC.U8 R2, c[0x0][0x3d9] ;  /* 0x0000f640ff027b82 */ /* 0x000e620000000000 */
[----:B------:R-:W-:Y:S01]  /*11a90*/  LEA.HI R14, R13, R180, RZ, 0x2 ;  /* 0x000000b40d0e7211 */ /* 0x000fe200078f10ff */
[----:B------:R-:W-:Y:S01]  /*11aa0*/  IMAD.IADD R12, R12, 0x1, -R26 ;  /* 0x000000010c0c7824 */ /* 0x000fe200078e0a1a */
[----:B------:R-:W3:Y:S01]  /*11ab0*/  S2R R27, SR_CTAID.X ;  /* 0x00000000001b7919 */ /* 0x000ee20000002500 */
[----:B------:R-:W-:Y:S01]  /*11ac0*/  ULDC UR6, c[0x0][0x2d0] ;  /* 0x0000b40000067ab9 */ /* 0x000fe20000000800 */
[----:B------:R-:W-:Y:S01]  /*11ad0*/  ULDC.64 UR4, c[0x0][0x2a0] ;  /* 0x0000a80000047ab9 */ /* 0x000fe20000000a00 */
[----:B------:R-:W-:Y:S02]  /*11ae0*/  BSSY B0, `(.L_x_450) ;  /* 0x000004d000007945 */ /* 0x000fe40003800000 */
[----:B------:R-:W4:Y:S01]  /*11af0*/  LDC.U8 R0, c[0x0][0x3d8] ;  /* 0x0000f600ff007b82 */ /* 0x000f220000000000 */
[----:B-1----:R-:W-:-:S02]  /*11b00*/  ISETP.NE.AND P5, PT, R2, RZ, PT ;  /* 0x000000ff0200720c */ /* 0x002fc40003fa5270 */
[C---:B----4-:R-:W-:Y:S02]  /*11b10*/  ISETP.NE.AND P1, PT, R0.reuse, RZ, PT ;  /* 0x000000ff0000720c */ /* 0x050fe40003f25270 */
[----:B------:R-:W-:Y:S02]  /*11b20*/  ISETP.NE.AND P2, PT, R0, RZ, !P5 ;  /* 0x000000ff0000720c */ /* 0x000fe40006f45270 */
[----:B------:R-:W-:-:S07]  /*11b30*/  ISETP.EQ.AND P1, PT, R2, RZ, P1 ;  /* 0x000000ff0200720c */ /* 0x000fce0000f22270 */
[----:B------:R-:W1:Y:S08]  /*11b40*/  @!P5 LDC R6, c[0x0][0x2c4] ;  /* 0x0000b100ff06db82 */ /* 0x000e700000000800 */
[----:B------:R-:W4:Y:S08]  /*11b50*/  @P5 LDC.64 R10, c[0x0][0x2c0] ;  /* 0x0000b000ff0a5b82 */ /* 0x000f300000000a00 */
[----:B------:R-:W5:Y:S08]  /*11b60*/  @P1 LDC R15, c[0x0][0x2c4] ;  /* 0x0000b100ff0f1b82 */ /* 0x000f700000000800 */
[----:B-1----:R-:W1:Y:S08]  /*11b70*/  @P2 LDC R6, c[0x0][0x2e4] ;  /* 0x0000b900ff062b82 */ /* 0x002e700000000800 */
[----:B------:R-:W2:Y:S01]  /*11b80*/  @P5 LDC R18, c[0x0][0x2c0] ;  /* 0x0000b000ff125b82 */ /* 0x000ea20000000800 */
[----:B----4-:R-:W-:-:S02]  /*11b90*/  @P5 IMAD R13, R11, R10, RZ ;  /* 0x0000000a0b0d5224 */ /* 0x010fc400078e02ff */
[----:B-1----:R-:W-:Y:S02]  /*11ba0*/  @!P5 IMAD.MOV.U32 R13, RZ, RZ, R6 ;  /* 0x000000ffff0dd224 */ /* 0x002fe400078e0006 */
[----:B------:R-:W-:Y:S01]  /*11bb0*/  @!P5 IMAD.MOV.U32 R18, RZ, RZ, 0x1 ;  /* 0x00000001ff12d424 */ /* 0x000fe200078e00ff */
[C---:B--2---:R-:W-:Y:S02]  /*11bc0*/  ISETP.NE.AND P0, PT, R19.reuse, -0x1, PT ;  /* 0xffffffff1300780c */ /* 0x044fe40003f05270 */
[----:B------:R-:W-:-:S11]  /*11bd0*/  ISETP.NE.OR P2, PT, R19, -0x1, !P1 ;  /* 0xffffffff1300780c */ /* 0x000fd60004f45670 */
[----:B------:R-:W1:Y:S01]  /*11be0*/  @!P0 LDC.64 R4, c[0x0][0x290] ;  /* 0x0000a400ff048b82 */ /* 0x000e620000000a00 */
[----:B------:R-:W-:-:S07]  /*11bf0*/  @!P0 SHF.R.S32.HI R0, RZ, 0x1f, R31 ;  /* 0x0000001fff008819 */ /* 0x000fce000001141f */
[----:B------:R-:W2:Y:S01]  /*11c00*/  @P0 LDC.64 R8, c[0x0][0x298] ;  /* 0x0000a600ff080b82 */ /* 0x000ea20000000a00 */
[----:B-1----:R-:W-:-:S04]  /*11c10*/  @!P0 IMAD R0, R0, R4, RZ ;  /* 0x0000000400008224 */ /* 0x002fc800078e02ff */
[C---:B------:R-:W-:Y:S01]  /*11c20*/  @!P0 IMAD R7, R31.reuse, R5, R0 ;  /* 0x000000051f078224 */ /* 0x040fe200078e0200 */
[----:B------:R-:W-:Y:S01]  /*11c30*/  LOP3.LUT R0, R14, 0xfffffffc, RZ, 0xc0, !PT ;  /* 0xfffffffc0e007812 */ /* 0x000fe200078ec0ff */
[----:B------:R-:W-:-:S04]  /*11c40*/  @!P0 IMAD.WIDE.U32 R4, R31, R4, RZ ;  /* 0x000000041f048225 */ /* 0x000fc800078e00ff */
[----:B--2---:R-:W-:Y:S01]  /*11c50*/  @P0 IMAD.WIDE.U32 R2, R19, R8, RZ ;  /* 0x0000000813020225 */ /* 0x004fe200078e00ff */
[----:B------:R-:W-:-:S03]  /*11c60*/  SHF.R.S32.HI R8, RZ, 0x2, R14 ;  /* 0x00000002ff087819 */ /* 0x000fc6000001140e */
[----:B------:R-:W-:Y:S01]  /*11c70*/  @P0 IMAD R9, R19, R9, R3 ;  /* 0x0000000913090224 */ /* 0x000fe200078e0203 */
[CC--:B------:R-:W-:Y:S01]  /*11c80*/  ISETP.GE.AND P4, PT, R8.reuse, R12.reuse, PT ;  /* 0x0000000c0800720c */ /* 0x0c0fe20003f86270 */
[----:B-----5:R-:W-:Y:S02]  /*11c90*/  @!P2 IMAD R19, R31, R15, RZ ;  /* 0x0000000f1f13a224 */ /* 0x020fe400078e02ff */
[C---:B------:R-:W-:Y:S02]  /*11ca0*/  VIADD R20, R8.reuse, 0x20 ;  /* 0x0000002008147836 */ /* 0x040fe40000000000 */
[C---:B------:R-:W-:Y:S01]  /*11cb0*/  VIADD R21, R8.reuse, 0x40 ;  /* 0x0000004008157836 */ /* 0x040fe20000000000 */
[----:B------:R1:W-:Y:S01]  /*11cc0*/  @!P2 STL [R1+0x6c], R19 ;  /* 0x00006c130100a387 */ /* 0x0003e20000100800 */
[----:B------:R-:W-:Y:S01]  /*11cd0*/  VIADD R22, R8, 0x60 ;  /* 0x0000006008167836 */ /* 0x000fe20000000000 */
[-C--:B------:R-:W-:Y:S01]  /*11ce0*/  ISETP.GE.AND P3, PT, R20, R12.reuse, PT ;  /* 0x0000000c1400720c */ /* 0x080fe20003f66270 */
[----:B------:R-:W-:Y:S01]  /*11cf0*/  @P0 IMAD.MOV.U32 R3, RZ, RZ, R2 ;  /* 0x000000ffff030224 */ /* 0x000fe200078e0002 */
[----:B------:R-:W-:Y:S01]  /*11d00*/  ISETP.GE.AND P2, PT, R21, R12, PT ;  /* 0x0000000c1500720c */ /* 0x000fe20003f46270 */
[----:B------:R-:W-:-:S02]  /*11d10*/  IMAD.IADD R0, R180, 0x1, -R0 ;  /* 0x00000001b4007824 */ /* 0x000fc400078e0a00 */
[----:B------:R-:W-:Y:S02]  /*11d20*/  @!P0 IMAD.IADD R9, R5, 0x1, R7 ;  /* 0x0000000105098824 */ /* 0x000fe400078e0207 */
[----:B------:R-:W-:Y:S01]  /*11d30*/  @!P0 IMAD.MOV.U32 R3, RZ, RZ, R4 ;  /* 0x000000ffff038224 */ /* 0x000fe200078e0004 */
[----:B------:R-:W-:Y:S01]  /*11d40*/  ISETP.GE.AND P0, PT, R22, R12, PT ;  /* 0x0000000c1600720c */ /* 0x000fe20003f06270 */
[----:B------:R-:W-:Y:S01]  /*11d50*/  @P5 IMAD.MOV.U32 R2, RZ, RZ, 0x1 ;  /* 0x00000001ff025424 */ /* 0x000fe200078e00ff */
[----:B------:R-:W-:Y:S01]  /*11d60*/  ISETP.NE.OR P6, PT, R0, RZ, P4 ;  /* 0x000000ff0000720c */ /* 0x000fe200027c5670 */
[----:B------:R-:W-:Y:S01]  /*11d70*/  @!P5 IMAD R2, R6, R16, RZ ;  /* 0x000000100602d224 */ /* 0x000fe200078e02ff */
[C---:B------:R-:W-:Y:S02]  /*11d80*/  ISETP.NE.OR P3, PT, R0.reuse, RZ, P3 ;  /* 0x000000ff0000720c */ /* 0x040fe40001f65670 */
[----:B------:R-:W-:Y:S02]  /*11d90*/  @!P1 CS2R R16, SRZ ;  /* 0x0000000000109805 */ /* 0x000fe4000001ff00 */
[C---:B------:R-:W-:Y:S01]  /*11da0*/  ISETP.NE.OR P2, PT, R0.reuse, RZ, P2 ;  /* 0x000000ff0000720c */ /* 0x040fe20001745670 */
[----:B------:R-:W-:Y:S01]  /*11db0*/  IMAD R5, R31, R2, RZ ;  /* 0x000000021f057224 */ /* 0x000fe200078e02ff */
[C---:B------:R-:W-:Y:S01]  /*11dc0*/  ISETP.NE.OR P0, PT, R0.reuse, RZ, P0 ;  /* 0x000000ff0000720c */ /* 0x040fe20000705670 */
[----:B------:R-:W-:Y:S01]  /*11dd0*/  IMAD.SHL.U32 R0, R0, 0x8, RZ ;  /* 0x0000000800007824 */ /* 0x000fe200078e00ff */
[----:B------:R-:W-:Y:S01]  /*11de0*/  P2R R24, PR, RZ, 0x4 ;  /* 0x00000004ff187803 */ /* 0x000fe20000000000 */
[----:B------:R-:W-:Y:S01]  /*11df0*/  @P1 IMAD.MOV.U32 R16, RZ, RZ, R19 ;  /* 0x000000ffff101224 */ /* 0x000fe200078e0013 */
[----:B------:R-:W-:-:S02]  /*11e00*/  P2R R25, PR, RZ, 0x1 ;  /* 0x00000001ff197803 */ /* 0x000fc40000000000 */
[C---:B------:R-:W-:Y:S02]  /*11e10*/  IADD3 R2, P0, R0.reuse, R3, RZ ;  /* 0x0000000300027210 */ /* 0x040fe40007f1e0ff */
[C---:B------:R-:W-:Y:S02]  /*11e20*/  ISETP.GE.AND P2, PT, R0.reuse, UR6, PT ;  /* 0x0000000600007c0c */ /* 0x040fe4000bf46270 */
[----:B------:R-:W-:Y:S02]  /*11e30*/  LEA.HI.X.SX32 R3, R0, R9, 0x1, P0 ;  /* 0x0000000900037211 */ /* 0x000fe400000f0eff */
[----:B------:R-:W-:Y:S02]  /*11e40*/  ISETP.GE.OR P0, PT, R8, R12, P2 ;  /* 0x0000000c0800720c */ /* 0x000fe40001706670 */
[----:B------:R-:W-:Y:S01]  /*11e50*/  SHF.R.S32.HI R4, RZ, 0x1f, R32 ;  /* 0x0000001fff047819 */ /* 0x000fe20000011420 */
[----:B------:R-:W-:Y:S01]  /*11e60*/  IMAD.WIDE.U32 R6, R32, UR4, R2 ;  /* 0x0000000420067c25 */ /* 0x000fe2000f8e0002 */
[----:B------:R-:W-:-:S02]  /*11e70*/  SHF.R.S32.HI R9, RZ, 0x1f, R8 ;  /* 0x0000001fff097819 */ /* 0x000fc40000011408 */
[----:B------:R-:W-:Y:S01]  /*11e80*/  @P1 SHF.R.S32.HI R17, RZ, 0x1f, R19 ;  /* 0x0000001fff111819 */ /* 0x000fe20000011413 */
[----:B------:R-:W-:Y:S01]  /*11e90*/  IMAD R4, R4, UR4, RZ ;  /* 0x0000000404047c24 */ /* 0x000fe2000f8e02ff */
[----:B------:R-:W-:Y:S01]  /*11ea0*/  P2R R23, PR, RZ, 0x8 ;  /* 0x00000008ff177803 */ /* 0x000fe20000000000 */
[----:B---3--:R-:W-:Y:S01]  /*11eb0*/  IMAD.WIDE R2, R27, 0x80, R8 ;  /* 0x000000801b027825 */ /* 0x008fe200078e0208 */
[----:B-1----:R-:W-:Y:S02]  /*11ec0*/  SEL R19, R5, RZ, !P1 ;  /* 0x000000ff05137207 */ /* 0x002fe40004800000 */
[----:B------:R-:W-:Y:S01]  /*11ed0*/  ISETP.GE.OR P3, PT, R20, R12, P2 ;  /* 0x0000000c1400720c */ /* 0x000fe20001766670 */
[----:B------:R-:W-:-:S04]  /*11ee0*/  IMAD R4, R32, UR5, R4 ;  /* 0x0000000520047c24 */ /* 0x000fc8000f8e0204 */
[----:B------:R-:W-:Y:S01]  /*11ef0*/  IMAD.IADD R5, R4, 0x1, R7 ;  /* 0x0000000104057824 */ /* 0x000fe200078e0207 */
[----:B------:R-:W-:Y:S07]  /*11f00*/  @P0 BRA `(.L_x_451) ;  /* 0x0000000000280947 */ /* 0x000fee0003800000 */
        /* <DEDUP_REMOVED lines=10> */
.L_x_451:
[----:B------:R-:W-:Y:S05]  /*11fb0*/  BSYNC B0 ;  /* 0x0000000000007941 */ /* 0x000fea0003800000 */
.L_x_450:
        /* <DEDUP_REMOVED lines=19> */
.L_x_453:
[----:B------:R-:W-:Y:S05]  /*120f0*/  BSYNC B0 ;  /* 0x0000000000007941 */ /* 0x000fea0003800000 */
.L_x_452:
        /* <DEDUP_REMOVED lines=15> */
.L_x_455:
[----:B------:R-:W-:Y:S05]  /*121f0*/  BSYNC B0 ;  /* 0x0000000000007941 */ /* 0x000fea0003800000 */
.L_x_454:
        /* <DEDUP_REMOVED lines=17> */
.L_x_457:
[----:B------:R-:W-:Y:S05]  /*12310*/  BSYNC B0 ;  /* 0x0000000000007941 */ /* 0x000fea0003800000 */
.L_x_456:
        /* <DEDUP_REMOVED lines=11> */
.L_x_459:
[----:B------:R-:W-:Y:S05]  /*123d0*/  BSYNC B0 ;  /* 0x0000000000007941 */ /* 0x000fea0003800000 */
.L_x_458:
[----:B------:R-:W-:Y:S01]  /*123e0*/  ISETP.NE.AND P0, PT, R23, RZ, PT ;  /* 0x000000ff1700720c */ /* 0x000fe20003f05270 */
[----:B------:R-:W-:-:S12]  /*123f0*/  BSSY B0, `(.L_x_460) ;  /* 0x000000a000007945 */ /* 0x000fd80003800000 */
        /* <DEDUP_REMOVED lines=9> */
.L_x_461:
[----:B------:R-:W-:Y:S05]  /*12490*/  BSYNC B0 ;  /* 0x0000000000007941 */ /* 0x000fea0003800000 */
.L_x_460:
        /* <DEDUP_REMOVED lines=11> */
.L_x_463:
[----:B------:R-:W-:Y:S05]  /*12550*/  BSYNC B0 ;  /* 0x0000000000007941 */ /* 0x000fea0003800000 */
.L_x_462:
        /* <DEDUP_REMOVED lines=11> */
.L_x_464:
        /* <DEDUP_REMOVED lines=15> */
.L_x_1313:


//--------------------- .text._ZN5flash16flash_fwd_kernelI23Flash_fwd_kernel_traitsILi32ELi128ELi128ELi4ELb0ELb0EN7cutlass6half_tE19Flash_kernel_traitsILi32ELi128ELi128ELi4ES3_EELb1ELb0ELb1ELb0ELb0ELb0ELb0ELb0EEEvNS_16Flash_fwd_paramsE --------------------------
	.section	.text._ZN5flash16flash_fwd_kernelI23Flash_fwd_kernel_traitsILi32ELi128ELi128ELi4ELb0ELb0EN7cutlass6half_tE19Flash_kernel_traitsILi32ELi128ELi128ELi4ES3_EELb1ELb0ELb1ELb0ELb0ELb0ELb0ELb0EEEvNS_16Flash_fwd_paramsE,"ax",@progbits
	.align	128
        .global         _ZN5flash16flash_fwd_kernelI23Flash_fwd_kernel_traitsILi32ELi128ELi128ELi4ELb0ELb0EN7cutlass6half_tE19Flash_kernel_traitsILi32ELi128ELi128ELi4ES3_EELb1ELb0ELb1ELb0ELb0ELb0ELb0ELb0EEEvNS_16Flash_fwd_paramsE
        .type           _ZN5flash16flash_fwd_kernelI23Flash_fwd_kernel_traitsILi32ELi128ELi128ELi4ELb0ELb0EN7cutlass6half_tE19Flash_kernel_traitsILi32ELi128ELi128ELi4ES3_EELb1ELb0ELb1ELb0ELb0ELb0ELb0ELb0EEEvNS_16Flash_fwd_paramsE,@function
        .size           _ZN5flash16flash_fwd_kernelI23Flash_fwd_kernel_traitsILi32ELi128ELi128ELi4ELb0ELb0EN7cutlass6half_tE19Flash_kernel_traitsILi32ELi128ELi128ELi4ES3_EELb1ELb0ELb1ELb0ELb0ELb0ELb0ELb0EEEvNS_16Flash_fwd_paramsE,(.L_x_1314 - _ZN5flash16flash_fwd_kernelI23Flash_fwd_kernel_traitsILi32ELi128ELi128ELi4ELb0ELb0EN7cutlass6half_tE19Flash_kernel_traitsILi32ELi128ELi128ELi4ES3_EELb1ELb0ELb1ELb0ELb0ELb0ELb0ELb0EEEvNS_16Flash_fwd_paramsE)
        .other          _ZN5flash16flash_fwd_kernelI23Flash_fwd_kernel_traitsILi32ELi128ELi128ELi4ELb0ELb0EN7cutlass6half_tE19Flash_kernel_traitsILi32ELi128ELi128ELi4ES3_EELb1ELb0ELb1ELb0ELb0ELb0ELb0ELb0EEEvNS_16Flash_fwd_paramsE,@"STO_CUDA_ENTRY STV_DEFAULT"
_ZN5flash16flash_fwd_kernelI23Flash_fwd_kernel_traitsILi32ELi128ELi128ELi4ELb0ELb0EN7cutlass6half_tE19Flash_kernel_traitsILi32ELi128ELi128ELi4ES3_EELb1ELb0ELb1ELb0ELb0ELb0ELb0ELb0EEEvNS_16Flash_fwd_paramsE:
.text._ZN5flash16flash_fwd_kernelI23Flash_fwd_kernel_traitsILi32ELi128ELi128ELi4ELb0ELb0EN7cutlass6half_tE19Flash_kernel_traitsILi32ELi128ELi128ELi4ES3_EELb1ELb0ELb1ELb0ELb0ELb0ELb0ELb0EEEvNS_16Flash_fwd_paramsE:
        /* <DEDUP_REMOVED lines=9> */
[----:B------:R-:W4:Y:S01]  /*0090*/  S2R R178, SR_TID.X ;  /* 0x0000000000b27919 */ /* 0x000f220000002100 */
[----:B------:R-:W-:Y:S01]  /*00a0*/  ULDC.64 UR6, c[0x0][0x2f0] ;  /* 0x0000bc0000067ab9 */ /* 0x000fe20000000a00 */
[----:B------:R-:W-:Y:S01]  /*00b0*/  ULDC.64 UR8, c[0x0][0x2f0] ;  /* 0x0000bc0000087ab9 */ /* 0x000fe20000000a00 */
[----:B-1----:R-:W-:-:S04]  /*00c0*/  VIADD R1, R1, 0xffffff28 ;  /* 0xffffff2801017836 */ /* 0x002fc80000000000 */
[----:B------:R2:W5:Y:S01]  /*00d0*/  @P2 LDG.E.64 R4, desc[UR20][R2.64] ;  /* 0x0000001402042981 */ /* 0x000562000c1e1b00 */
[----:B------:R-:W-:Y:S08]  /*00e0*/  S2UR UR14, SR_CTAID.X ;  /* 0x00000000000e79c3 */ /* 0x000ff00000002500 */
[----:B------:R-:W1:Y:S08]  /*00f0*/  S2UR UR33, SR_CTAID.Y ;  /* 0x00000000002179c3 */ /* 0x000e700000002600 */
[----:B------:R-:W4:Y:S01]  /*0100*/  S2UR UR31, SR_CTAID.Z ;  /* 0x00000000001f79c3 */ /* 0x000f220000002700 */
[----:B--2---:R-:W-:-:S07]  /*0110*/  @P2 IMAD.MOV.U32 R2, RZ, RZ, R6 ;  /* 0x000000ffff022224 */ /* 0x004fce00078e0006 */
[----:B------:R-:W2:Y:S01]  /*0120*/  @P2 LDC R0, c[0x0][0x3b0] ;  /* 0x0000ec00ff002b82 */ /* 0x000ea20000000800 */
[----:B---3--:R-:W-:-:S06]  /*0130*/  @P2 IMAD.MOV.U32 R3, RZ, RZ, R7 ;  /* 0x000000ffff032224 */ /* 0x008fcc00078e0007 */
[----:B------:R-:W2:Y:S01]  /*0140*/  @P2 LDG.E.64 R2, desc[UR20][R2.64] ;  /* 0x0000001402022981 */ /* 0x000ea2000c1e1b00 */
[----:B------:R-:W-:Y:S02]  /*0150*/  UISETP.NE.U32.AND UP2, UPT, UR6, URZ, UPT ;  /* 0x0000003f0600728c */ /* 0x000fe4000bf45070 */
[----:B-1----:R-:W-:Y:S02]  /*0160*/  UIMAD.WIDE UR8, UR33, 0x4, UR8 ;  /* 0x00000004210878a5 */ /* 0x002fe4000f8e0208 */
[----:B------:R-:W-:Y:S01]  /*0170*/  UISETP.NE.AND.EX UP2, UPT, UR7, URZ, UPT, UP2 ;  /* 0x0000003f0700728c */ /* 0x000fe2000bf45320 */
[----:B------:R-:W-:Y:S01]  /*0180*/  ULDC.U8 UR6, c[0x0][0x3c2] ;  /* 0x0000f08000067ab9 */ /* 0x000fe20000000000 */
[----:B----4-:R-:W-:Y:S02]  /*0190*/  ULOP3.LUT UR4, UR31, UR14, UR33, 0xfe, !UPT ;  /* 0x0000000e1f047292 */ /* 0x010fe4000f8efe21 */
[----:B------:R-:W-:Y:S02]  /*01a0*/  UISETP.NE.AND UP3, UPT, UR6, URZ, UPT ;  /* 0x0000003f0600728c */ /* 0x000fe4000bf65270 */
[----:B------:R-:W-:Y:S01]  /*01b0*/  PLOP3.LUT P0, PT, PT, PT, UP2, 0x80, 0x0 ;  /* 0x000000000000781c */ /* 0x000fe20003f0f028 */
[----:B------:R-:W-:Y:S01]  /*01c0*/  ULDC.64 UR6, c[0x0][0x2f8] ;  /* 0x0000be0000067ab9 */ /* 0x000fe20000000a00 */
[----:B------:R-:W-:Y:S01]  /*01d0*/  LOP3.LUT P3, RZ, R178, UR4, RZ, 0xfc, !PT ;  /* 0x00000004b2ff7c12 */ /* 0x000fe2000f86fcff */
[----:B------:R-:W-:-:S02]  /*01e0*/  ULDC.64 UR4, c[0x0][0x300] ;  /* 0x0000c00000047ab9 */ /* 0x000fc40000000a00 */
[----:B------:R-:W-:-:S04]  /*01f0*/  UISETP.NE.U32.AND UP1, UPT, UR4, URZ, UPT ;  /* 0x0000003f0400728c */ /* 0x000fc8000bf25070 */
[----:B------:R-:W-:-:S03]  /*0200*/  UISETP.NE.AND.EX UP1, UPT, UR5, URZ, UPT, UP1 ;  /* 0x0000003f0500728c */ /* 0x000fc6000bf25310 */
[----:B------:R-:W-:Y:S02]  /*0210*/  ULDC.64 UR4, c[0x0][0x2f8] ;  /* 0x0000be0000047ab9 */ /* 0x000fe40000000a00 */
[----:B------:R-:W-:Y:S01]  /*0220*/  UISETP.EQ.U32.AND UP0, UPT, UR4, URZ, UPT ;  /* 0x0000003f0400728c */ /* 0x000fe2000bf02070 */
[----:B------:R-:W1:Y:S03]  /*0230*/  @!P3 LDC.64 R8, c[0x0][0x3b8] ;  /* 0x0000ee00ff08bb82 */ /* 0x000e660000000a00 */
[----:B------:R-:W-:Y:S02]  /*0240*/  UISETP.EQ.OR.EX UP0, UPT, UR5, URZ, !UP3, UP0 ;  /* 0x0000003f0500728c */ /* 0x000fe4000df02700 */
[----:B------:R-:W-:Y:S01]  /*0250*/  UIMAD.WIDE UR6, UR33, 0x4, UR6 ;  /* 0x00000004210678a5 */ /* 0x000fe2000f8e0206 */
[----:B-----5:R-:W-:Y:S02]  /*0260*/  @P2 R2UR UR26, R4 ;  /* 0x00000000041a22ca */ /* 0x020fe400000e0000 */
[----:B------:R-:W-:-:S11]  /*0270*/  @P2 R2UR UR27, R5 ;  /* 0x00000000051b22ca */ /* 0x000fd600000e0000 */
[----:B------:R-:W-:Y:S02]  /*0280*/  IMAD.U32 R4, RZ, RZ, UR26 ;  /* 0x0000001aff047e24 */ /* 0x000fe4000f8e00ff */
[----:B------:R-:W-:-:S05]  /*0290*/  IMAD.U32 R5, RZ, RZ, UR27 ;  /* 0x0000001bff057e24 */ /* 0x000fca000f8e00ff */
[----:B-1----:R1:W-:Y:S01]  /*02a0*/  @!P3 STG.E.64 desc[UR20][R8.64], R4 ;  /* 0x000000040800b986 */ /* 0x0023e2000c101b14 */
[----:B--2---:R-:W-:Y:S01]  /*02b0*/  @P2 IADD3 R6, P1, R2, R0, RZ ;  /* 0x0000000002062210 */ /* 0x004fe20007f3e0ff */
[----:B------:R-:W-:-:S04]  /*02c0*/  IMAD.U32 R2, RZ, RZ, UR8 ;  /* 0x00000008ff027e24 */ /* 0x000fc8000f8e00ff */
[----:B------:R-:W-:Y:S01]  /*02d0*/  @P2 IMAD.X R7, RZ, RZ, R3, P1 ;  /* 0x000000ffff072224 */ /* 0x000fe200008e0603 */
[----:B------:R-:W-:Y:S01]  /*02e0*/  PLOP3.LUT P1, PT, PT, PT, UP1, 0x80, 0x0 ;  /* 0x000000000000781c */ /* 0x000fe20003f2f018 */
[----:B------:R-:W-:Y:S01]  /*02f0*/  IMAD.U32 R3, RZ, RZ, UR9 ;  /* 0x00000009ff037e24 */ /* 0x000fe2000f8e00ff */
[----:B------:R-:W-:Y:S02]  /*0300*/  @UP1 ULDC.64 UR8, c[0x0][0x300] ;  /* 0x0000c00000081ab9 */ /* 0x000fe40000000a00 */
[----:B------:R-:W-:Y:S01]  /*0310*/  @UP1 UIMAD.WIDE UR8, UR33, 0x4, UR8 ;  /* 0x00000004210818a5 */ /* 0x000fe2000f8e0208 */
[----:B-1----:R-:W-:Y:S02]  /*0320*/  @!P3 IMAD.MOV.U32 R4, RZ, RZ, R6 ;  /* 0x000000ffff04b224 */ /* 0x002fe400078e0006 */
[----:B------:R-:W-:Y:S01]  /*0330*/  @!P3 IMAD.MOV.U32 R5, RZ, RZ, R7 ;  /* 0x000000ffff05b224 */ /* 0x000fe200078e0007 */
[----:B------:R-:W-:-:S04]  /*0340*/  PLOP3.LUT P2, PT, PT, PT, UP0, 0x80, 0x0 ;  /* 0x000000000000781c */ /* 0x000fc80003f4f008 */
[----:B------:R1:W-:Y:S04]  /*0350*/  @!P3 STG.E.64 desc[UR20][R8.64+0x8], R4 ;  /* 0x000008040800b986 */ /* 0x0003e8000c101b14 */
[----:B-1----:R-:W2:Y:S04]  /*0360*/  @P0 LDG.E R8, desc[UR20][R2.64] ;  /* 0x0000001402080981 */ /* 0x002ea8000c1e1900 */
[----:B------:R1:W3:Y:S02]  /*0370*/  @P0 LDG.E R5, desc[UR20][R2.64+0x4] ;  /* 0x0000041402050981 */ /* 0x0002e4000c1e1900 */
[----:B-1----:R-:W-:-:S02]  /*0380*/  IMAD.U32 R2, RZ, RZ, UR8 ;  /* 0x00000008ff027e24 */ /* 0x002fc4000f8e00ff */
[----:B------:R-:W-:-:S05]  /*0390*/  IMAD.U32 R3, RZ, RZ, UR9 ;  /* 0x00000009ff037e24 */ /* 0x000fca000f8e00ff */
[----:B------:R1:W4:Y:S02]  /*03a0*/  @P1 LDG.E R0, desc[UR20][R2.64] ;  /* 0x0000001402001981 */ /* 0x000324000c1e1900 */
[----:B-1----:R-:W-:Y:S01]  /*03b0*/  IMAD.U32 R2, RZ, RZ, UR6 ;  /* 0x00000006ff027e24 */ /* 0x002fe2000f8e00ff */
[----:B------:R-:W-:Y:S01]  /*03c0*/  SHF.R.S32.HI R17, RZ, 0x1f, R178 ;  /* 0x0000001fff117819 */ /* 0x000fe200000114b2 */
[----:B------:R-:W-:Y:S01]  /*03d0*/  IMAD.U32 R3, RZ, RZ, UR7 ;  /* 0x00000007ff037e24 */ /* 0x000fe2000f8e00ff */
[----:B------:R-:W-:-:S04]  /*03e0*/  ULDC UR6, c[0x0][0x270] ;  /* 0x00009c0000067ab9 */ /* 0x000fc80000000800 */
[----:B------:R-:W5:Y:S01]  /*03f0*/  @!P2 LDG.E R4, desc[UR20][R2.64] ;  /* 0x000000140204a981 */ /* 0x000f62000c1e1900 */
[----:B------:R-:W-:Y:S01]  /*0400*/  UMOV UR34, URZ ;  /* 0x0000003f00227c82 */ /* 0x000fe20008000000 */
[----:B------:R-:W-:Y:S01]  /*0410*/  UIMAD UR7, UR33, UR6, UR31 ;  /* 0x00000006210772a4 */ /* 0x000fe2000f8e021f */
[----:B------:R-:W-:Y:S01]  /*0420*/  UMOV UR13, 0xffffffff ;  /* 0xffffffff000d7882 */ /* 0x000fe20000000000 */
[----:B------:R-:W-:Y:S01]  /*0430*/  UMOV UR8, 0xffffffff ;  /* 0xffffffff00087882 */ /* 0x000fe20000000000 */
[----:B--2---:R-:W-:Y:S02]  /*0440*/  @P0 R2UR UR13, R8 ;  /* 0x00000000080d02ca */ /* 0x004fe400000e0000 */
[----:B---3--:R-:W-:Y:S02]  /*0450*/  @P0 R2UR UR24, R5 ;  /* 0x00000000051802ca */ /* 0x008fe400000e0000 */
[----:B------:R-:W-:Y:S02]  /*0460*/  LEA.HI R5, R17, R178, RZ, 0x5 ;  /* 0x000000b211057211 */ /* 0x000fe400078f28ff */
[----:B------:R-:W-:Y:S01]  /*0470*/  ISETP.NE.U32.AND P0, PT, RZ, UR4, PT ;  /* 0x00000004ff007c0c */ /* 0x000fe2000bf05070 */
[----:B------:R-:W-:-:S08]  /*0480*/  USHF.L.U32 UR4, UR7, 0x5, URZ ;  /* 0x0000000507047899 */ /* 0x000fd0000800063f */
[----:B------:R-:W-:-:S07]  /*0490*/  @UP2 UIADD3 UR24, UR24, -UR13, URZ ;  /* 0x8000000d18182290 */ /* 0x000fce000fffe03f */
[----:B------:R-:W-:Y:S01]  /*04a0*/  @!UP2 ULDC UR24, c[0x0][0x2c4] ;  /* 0x0000b1000018aab9 */ /* 0x000fe20000000800 */
[----:B----4-:R-:W-:Y:S02]  /*04b0*/  @P1 R2UR UR34, R0 ;  /* 0x00000000002212ca */ /* 0x010fe400000e0000 */
[----:B------:R-:W-:-:S05]  /*04c0*/  LOP3.LUT R0, R5, 0xffffffe0, RZ, 0xc0, !PT ;  /* 0xffffffe005007812 */ /* 0x000fca00078ec0ff */
[----:B------:R-:W-:-:S05]  /*04d0*/  IMAD.IADD R133, R178, 0x1, -R0 ;  /* 0x00000001b2857824 */ /* 0x000fca00078e0a00 */
[--C-:B------:R-:W-:Y:S02]  /*04e0*/  SHF.R.S32.HI R0, RZ, 0x1f, R133.reuse ;  /* 0x0000001fff007819 */ /* 0x100fe40000011485 */
[----:B-----5:R-:W-:Y:S02]  /*04f0*/  @!P2 R2UR UR8, R4 ;  /* 0x000000000408a2ca */ /* 0x020fe400000e0000 */
[----:B------:R-:W-:Y:S01]  /*0500*/  ISETP.NE.AND.EX P2, PT, RZ, UR5, PT, P0 ;  /* 0x00000005ff007c0c */ /* 0x000fe2000bf45300 */
[----:B------:R-:W-:Y:S01]  /*0510*/  USHF.R.S32.HI UR5, URZ, 0x1f, UR4 ;  /* 0x0000001f3f057899 */ /* 0x000fe20008011404 */
[----:B------:R-:W-:-:S05]  /*0520*/  IADD3 R185, P1, P0, R6, UR4, R133 ;  /* 0x0000000406b97c10 */ /* 0x000fca000f83e085 */
[----:B------:R1:W-:Y:S01]  /*0530*/  STL [R1+0x98], R185 ;  /* 0x000098b901007387 */ /* 0x0003e20000100800 */
[----:B------:R-:W-:-:S05]  /*0540*/  IADD3.X R184, R7, UR5, R0, P1, P0 ;  /* 0x0000000507b87c10 */ /* 0x000fca0008fe0400 */
[----:B------:R-:W-:Y:S05]  /*0550*/  @!P2 BRA `(.L_x_465) ;  /* 0x00000000001ca947 */ /* 0x000fea0003800000 */
[----:B------:R-:W-:-:S13]  /*0560*/  PLOP3.LUT P0, PT, PT, PT, UP3, 0x80, 0x0 ;  /* 0x000000000000781c */ /* 0x000fda0003f0f038 */
[----:B------:R-:W2:Y:S04]  /*0570*/  @P0 LDG.E R0, desc[UR20][R2.64+0x4] ;  /* 0x0000041402000981 */ /* 0x000ea8000c1e1900 */
[----:B------:R-:W3:Y:S01]  /*0580*/  @!P0 LDG.E R2, desc[UR20][R2.64] ;  /* 0x0000001402028981 */ /* 0x000ee2000c1e1900 */
[----:B--2---:R-:W-:-:S13]  /*0590*/  @P0 R2UR UR7, R0 ;  /* 0x00000000000702ca */ /* 0x004fda00000e0000 */
[----:B------:R-:W-:-:S07]  /*05a0*/  @UP3 UIADD3 UR7, UR7, -UR8, URZ ;  /* 0x8000000807073290 */ /* 0x000fce000fffe03f */
[----:B---3--:R-:W-:Y:S01]  /*05b0*/  @!P0 R2UR UR7, R2 ;  /* 0x00000000020782ca */ /* 0x008fe200000e0000 */
[----:B------:R-:W-:-:S14]  /*05c0*/  BRA `(.L_x_466) ;  /* 0x0000000000047947 */ /* 0x000fdc0003800000 */
.L_x_465:
[----:B------:R-:W-:Y:S01]  /*05d0*/  ULDC UR7, c[0x0][0x2c8] ;  /* 0x0000b20000077ab9 */ /* 0x000fe20000000800 */
.L_x_466:
        /* <DEDUP_REMOVED lines=45> */
[----:B------:R-:W-:Y:S01]  /*08b0*/  LEA.HI R2, R17, R178, RZ, 0x2 ;  /* 0x000000b211027211 */ /* 0x000fe200078f10ff */
[----:B------:R-:W-:Y:S01]  /*08c0*/  ULDC.U8 UR7, c[0x0][0x3d9] ;  /* 0x0000f64000077ab9 */ /* 0x000fe20000000000 */
[----:B------:R-:W-:Y:S01]  /*08d0*/  USHF.R.S32.HI UR15, URZ, 0x1f, UR31 ;  /* 0x0000001f3f0f7899 */ /* 0x000fe2000801141f */
[----:B------:R-:W-:Y:S01]  /*08e0*/  BSSY B0, `(.L_x_468) ;  /* 0x0000053000007945 */ /* 0x000fe20003800000 */
[----:B------:R-:W-:Y:S01]  /*08f0*/  UISETP.NE.AND UP2, UPT, UR7, URZ, UPT ;  /* 0x0000003f0700728c */ /* 0x000fe2000bf45270 */
[----:B------:R-:W-:Y:S01]  /*0900*/  LOP3.LUT R0, R2, 0xfffffffc, RZ, 0xc0, !PT ;  /* 0xfffffffc02007812 */ /* 0x000fe200078ec0ff */
[----:B------:R-:W-:Y:S01]  /*0910*/  UIADD3 UR24, -UR22, UR24, URZ ;  /* 0x0000001816187290 */ /* 0x000fe2000fffe13f */
[----:B------:R-:W-:-:S03]  /*0920*/  SHF.R.S32.HI R2, RZ, 0x2, R2 ;  /* 0x00000002ff027819 */ /* 0x000fc60000011402 */
[----:B------:R-:W-:Y:S01]  /*0930*/  @!UP1 USHF.R.S32.HI UR12, URZ, 0x1f, UR33 ;  /* 0x0000001f3f0c9899 */ /* 0x000fe20008011421 */
[----:B------:R-:W-:Y:S01]  /*0940*/  IMAD.IADD R0, R178, 0x1, -R0 ;  /* 0x00000001b2007824 */ /* 0x000fe200078e0a00 */
[----:B------:R-:W-:Y:S01]  /*0950*/  @UP1 ULDC.64 UR8, c[0x0][0x298] ;  /* 0x0000a60000081ab9 */ /* 0x000fe20000000a00 */
[----:B------:R-:W-:Y:S01]  /*0960*/  @!UP1 ULDC.64 UR4, c[0x0][0x290] ;  /* 0x0000a40000049ab9 */ /* 0x000fe20000000a00 */
[----:B------:R-:W-:Y:S01]  /*0970*/  @UP1 UIMAD.WIDE.U32 UR10, UR13, UR8, URZ ;  /* 0x000000080d0a12a5 */ /* 0x000fe2000f8e003f */
[----:B------:R-:W-:Y:S01]  /*0980*/  IMAD.SHL.U32 R4, R0, 0x8, RZ ;  /* 0x0000000800047824 */ /* 0x000fe200078e00ff */
[----:B------:R-:W-:Y:S01]  /*0990*/  @!UP1 UIMAD UR8, UR12, UR4, URZ ;  /* 0x000000040c0892a4 */ /* 0x000fe2000f8e023f */
[C---:B------:R-:W-:Y:S01]  /*09a0*/  VIADD R14, R2.reuse, 0x20 ;  /* 0x00000020020e7836 */ /* 0x040fe20000000000 */
[----:B------:R-:W-:Y:S01]  /*09b0*/  @!UP1 UIMAD.WIDE.U32 UR16, UR33, UR4, URZ ;  /* 0x00000004211092a5 */ /* 0x000fe2000f8e003f */
[C---:B------:R-:W-:Y:S01]  /*09c0*/  VIADD R15, R2.reuse, 0x40 ;  /* 0x00000040020f7836 */ /* 0x040fe20000000000 */
[----:B------:R-:W-:Y:S01]  /*09d0*/  ULDC.U8 UR12, c[0x0][0x3d8] ;  /* 0x0000f600000c7ab9 */ /* 0x000fe20000000000 */
[----:B------:R-:W-:Y:S01]  /*09e0*/  @!UP1 UIMAD UR8, UR33, UR5, UR8 ;  /* 0x00000005210892a4 */ /* 0x000fe2000f8e0208 */
[C---:B------:R-:W-:Y:S01]  /*09f0*/  VIADD R16, R2.reuse, 0x60 ;  /* 0x0000006002107836 */ /* 0x040fe20000000000 */
[----:B------:R-:W-:Y:S01]  /*0a00*/  UISETP.NE.AND UP3, UPT, UR12, URZ, UPT ;  /* 0x0000003f0c00728c */ /* 0x000fe2000bf65270 */
[----:B------:R-:W-:Y:S01]  /*0a10*/  ISETP.GE.AND P4, PT, R2, UR24, PT ;  /* 0x0000001802007c0c */ /* 0x000fe2000bf86270 */
[----:B------:R-:W-:Y:S01]  /*0a20*/  UISETP.NE.AND UP0, UPT, UR12, URZ, !UP2 ;  /* 0x0000003f0c00728c */ /* 0x000fe2000d705270 */
[----:B------:R-:W-:Y:S01]  /*0a30*/  ISETP.GE.AND P3, PT, R14, UR24, PT ;  /* 0x000000180e007c0c */ /* 0x000fe2000bf66270 */
[----:B------:R-:W-:Y:S01]  /*0a40*/  @UP2 ULDC.64 UR4, c[0x0][0x2c0] ;  /* 0x0000b00000042ab9 */ /* 0x000fe20000000a00 */
[----:B------:R-:W-:Y:S01]  /*0a50*/  UISETP.EQ.AND UP3, UPT, UR7, URZ, UP3 ;  /* 0x0000003f0700728c */ /* 0x000fe20009f62270 */
[----:B------:R-:W-:Y:S01]  /*0a60*/  ISETP.GE.AND P2, PT, R15, UR24, PT ;  /* 0x000000180f007c0c */ /* 0x000fe2000bf46270 */
[----:B------:R-:W-:Y:S01]  /*0a70*/  @UP2 UIMAD UR18, UR5, UR4, URZ ;  /* 0x00000004051222a4 */ /* 0x000fe2000f8e023f */
[----:B------:R-:W-:Y:S01]  /*0a80*/  ISETP.GE.AND P1, PT, R16, UR24, PT ;  /* 0x0000001810007c0c */ /* 0x000fe2000bf26270 */
[----:B------:R-:W-:Y:S01]  /*0a90*/  @UP2 UMOV UR7, 0x1 ;  /* 0x0000000100072882 */ /* 0x000fe20000000000 */
[----:B------:R-:W-:Y:S01]  /*0aa0*/  ULDC.64 UR4, c[0x0][0x2a0] ;  /* 0x0000a80000047ab9 */ /* 0x000fe20000000a00 */
[----:B------:R-:W-:Y:S01]  /*0ab0*/  @UP1 UIMAD UR9, UR13, UR9, UR11 ;  /* 0x000000090d0912a4 */ /* 0x000fe2000f8e020b */
[----:B------:R-:W-:Y:S01]  /*0ac0*/  IMAD.U32 R3, RZ, RZ, UR4 ;  /* 0x00000004ff037e24 */ /* 0x000fe2000f8e00ff */
[----:B------:R-:W-:Y:S01]  /*0ad0*/  UIMAD UR15, UR15, UR4, URZ ;  /* 0x000000040f0f72a4 */ /* 0x000fe2000f8e023f */
[----:B------:R-:W-:Y:S01]  /*0ae0*/  ISETP.NE.OR P4, PT, R0, RZ, P4 ;  /* 0x000000ff0000720c */ /* 0x000fe20002785670 */
[----:B------:R-:W-:Y:S01]  /*0af0*/  ULDC UR11, c[0x0][0x2d0] ;  /* 0x0000b400000b7ab9 */ /* 0x000fe20000000800 */
[----:B------:R-:W-:Y:S01]  /*0b00*/  @!UP2 ULDC UR4, c[0x0][0x2c4] ;  /* 0x0000b1000004aab9 */ /* 0x000fe20000000800 */
[----:B------:R-:W-:Y:S01]  /*0b10*/  @UP0 ULDC UR4, c[0x0][0x2e4] ;  /* 0x0000b90000040ab9 */ /* 0x000fe20000000800 */
[----:B------:R-:W-:Y:S01]  /*0b20*/  UIMAD UR5, UR31, UR5, UR15 ;  /* 0x000000051f0572a4 */ /* 0x000fe2000f8e020f */
[----:B------:R-:W-:Y:S01]  /*0b30*/  ISETP.GE.AND P5, PT, R4, UR11, PT ;  /* 0x0000000b04007c0c */ /* 0x000fe2000bfa6270 */
[----:B------:R-:W-:Y:S01]  /*0b40*/  @!UP2 UIMAD UR7, UR4, UR6, URZ ;  /* 0x000000060407a2a4 */ /* 0x000fe2000f8e023f */
[----:B------:R-:W-:Y:S01]  /*0b50*/  ISETP.NE.OR P3, PT, R0, RZ, P3 ;  /* 0x000000ff0000720c */ /* 0x000fe20001f65670 */
[----:B------:R-:W-:Y:S01]  /*0b60*/  @UP1 UMOV UR15, UR10 ;  /* 0x0000000a000f1c82 */ /* 0x000fe20008000000 */
[----:B------:R-:W-:Y:S01]  /*0b70*/  @UP3 ULDC UR10, c[0x0][0x2c4] ;  /* 0x0000b100000a3ab9 */ /* 0x000fe20000000800 */
[----:B------:R-:W-:Y:S01]  /*0b80*/  UIMAD UR7, UR33, UR7, URZ ;  /* 0x00000007210772a4 */ /* 0x000fe2000f8e023f */
[----:B------:R-:W-:Y:S01]  /*0b90*/  ISETP.GE.OR P6, PT, R2, UR24, P5 ;  /* 0x0000001802007c0c */ /* 0x000fe2000afc6670 */
[----:B------:R-:W-:Y:S01]  /*0ba0*/  @UP3 UIMAD UR10, UR33, UR10, URZ ;  /* 0x0000000a210a32a4 */ /* 0x000fe2000f8e023f */
[C---:B------:R-:W-:Y:S01]  /*0bb0*/  ISETP.NE.OR P2, PT, R0.reuse, RZ, P2 ;  /* 0x000000ff0000720c */ /* 0x040fe20001745670 */
[----:B------:R-:W-:Y:S01]  /*0bc0*/  @!UP1 UIADD3 UR9, UR17, UR8, URZ ;  /* 0x0000000811099290 */ /* 0x000fe2000fffe03f */
[----:B------:R-:W-:Y:S01]  /*0bd0*/  ISETP.NE.OR P1, PT, R0, RZ, P1 ;  /* 0x000000ff0000720c */ /* 0x000fe20000f25670 */
[----:B------:R-:W-:Y:S01]  /*0be0*/  @!UP1 UMOV UR15, UR16 ;  /* 0x00000010000f9c82 */ /* 0x000fe20008000000 */
[----:B------:R-:W-:Y:S01]  /*0bf0*/  @UP3 USEL UR10, UR10, UR13, !UP1 ;  /* 0x0000000d0a0a3287 */ /* 0x000fe2000c800000 */
[C---:B------:R-:W-:Y:S01]  /*0c00*/  IADD3 R8, P0, R4.reuse, UR15, RZ ;  /* 0x0000000f04087c10 */ /* 0x040fe2000ff1e0ff */
[----:B------:R-:W-:Y:S01]  /*0c10*/  @UP2 ULDC UR12, c[0x0][0x2c0] ;  /* 0x0000b000000c2ab9 */ /* 0x000fe20000000800 */
[----:B------:R-:W-:Y:S01]  /*0c20*/  USEL UR7, UR7, URZ, !UP3 ;  /* 0x0000003f07077287 */ /* 0x000fe2000d800000 */
[----:B------:R-:W-:Y:S01]  /*0c30*/  @!UP2 UMOV UR12, 0x1 ;  /* 0x00000001000ca882 */ /* 0x000fe20000000000 */
[----:B------:R-:W-:Y:S01]  /*0c40*/  @!UP2 UMOV UR18, UR4 ;  /* 0x000000040012ac82 */ /* 0x000fe20008000000 */
[----:B------:R-:W-:Y:S01]  /*0c50*/  UIMAD UR22, UR22, UR12, URZ ;  /* 0x0000000c161672a4 */ /* 0x000fe2000f8e023f */
[----:B------:R-:W-:Y:S01]  /*0c60*/  LEA.HI.X.SX32 R9, R4, UR9, 0x1, P0 ;  /* 0x0000000904097c11 */ /* 0x000fe200080f0eff */
[----:B------:R-:W-:Y:S01]  /*0c70*/  UIMAD UR7, UR31, UR18, UR7 ;  /* 0x000000121f0772a4 */ /* 0x000fe2000f8e0207 */
[----:B------:R-:W-:Y:S01]  /*0c80*/  IMAD.U32 R4, RZ, RZ, UR14 ;  /* 0x0000000eff047e24 */ /* 0x000fe2000f8e00ff */
[----:B------:R-:W-:Y:S01]  /*0c90*/  @!UP3 UMOV UR26, URZ ;  /* 0x0000003f001abc82 */ /* 0x000fe20008000000 */
[----:B------:R-:W-:Y:S01]  /*0ca0*/  @UP3 UMOV UR26, UR10 ;  /* 0x0000000a001a3c82 */ /* 0x000fe20008000000 */
[----:B------:R-:W-:Y:S01]  /*0cb0*/  @!UP3 UMOV UR27, URZ ;  /* 0x0000003f001bbc82 */ /* 0x000fe20008000000 */
[----:B------:R-:W-:Y:S01]  /*0cc0*/  USHF.R.S32.HI UR4, URZ, 0x1f, UR22 ;  /* 0x0000001f3f047899 */ /* 0x000fe20008011416 */
[----:B------:R-:W-:Y:S01]  /*0cd0*/  IMAD.WIDE.U32 R8, R3, UR31, R8 ;  /* 0x0000001f03087c25 */ /* 0x000fe2000f8e0008 */
[----:B------:R-:W-:Y:S01]  /*0ce0*/  @UP3 USHF.R.S32.HI UR27, URZ, 0x1f, UR10 ;  /* 0x0000001f3f1b3899 */ /* 0x000fe2000801140a */
[--C-:B------:R-:W-:Y:S01]  /*0cf0*/  SHF.R.S32.HI R3, RZ, 0x1f, R2.reuse ;  /* 0x0000001fff037819 */ /* 0x100fe20000011402 */
[----:B------:R-:W-:Y:S01]  /*0d00*/  USHF.R.S32.HI UR6, URZ, 0x1f, UR7 ;  /* 0x0000001f3f067899 */ /* 0x000fe20008011407 */
[----:B------:R-:W-:Y:S01]  /*0d10*/  VIADD R7, R9, UR5 ;  /* 0x0000000509077c36 */ /* 0x000fe20008000000 */
        /* <DEDUP_REMOVED lines=15> */
.L_x_469:
[----:B------:R-:W-:Y:S05]  /*0e10*/  BSYNC B0 ;  /* 0x0000000000007941 */ /* 0x000fea0003800000 */
.L_x_468:
        /* <DEDUP_REMOVED lines=17> */
.L_x_471:
[----:B------:R-:W-:Y:S05]  /*0f30*/  BSYNC B0 ;  /* 0x0000000000007941 */ /* 0x000fea0003800000 */
.L_x_470:
        /* <DEDUP_REMOVED lines=15> */
.L_x_473:
[----:B------:R-:W-:Y:S05]  /*1030*/  BSYNC B0 ;  /* 0x0000000000007941 */ /* 0x000fea0003800000 */
.L_x_472:
        /* <DEDUP_REMOVED lines=14> */
.L_x_475:
[----:B------:R-:W-:Y:S05]  /*1120*/  BSYNC B0 ;  /* 0x0000000000007941 */ /* 0x000fea0003800000 */
.L_x_474:
        /* <DEDUP_REMOVED lines=10> */
.L_x_477:
[----:B------:R-:W-:Y:S05]  /*11d0*/  BSYNC B0 ;  /* 0x0000000000007941 */ /* 0x000fea0003800000 */
.L_x_476:
        /* <DEDUP_REMOVED lines=10> */
.L_x_479:
[----:B------:R-:W-:Y:S05]  /*1280*/  BSYNC B0 ;  /* 0x0000000000007941 */ /* 0x000fea0003800000 */
.L_x_478:
        /* <DEDUP_REMOVED lines=10> */
.L_x_481:
[----:B------:R-:W-:Y:S05]  /*1330*/  BSYNC B0 ;  /* 0x0000000000007941 */ /* 0x000fea0003800000 */
.L_x_480:
        /* <DEDUP_REMOVED lines=10> */
.L_x_467:
[----:B------:R-:W2:Y:S01]  /*13e0*/  LDC R23, c[0x0][0x278] ;  /* 0x00009e00ff177b82 */ /* 0x000ea20000000800 */
[CC--:B------:R-:W-:Y:S01]  /*13f0*/  LEA.HI R6, R17.reuse, R178.reuse, RZ, 0x2 ;  /* 0x000000b211067211 */ /* 0x0c0fe200078f10ff */
[----:B------:R-:W-:Y:S01]  /*1400*/  UISETP.NE.AND UP0, UPT, UR13, -0x1, UPT ;  /* 0xffffffff0d00788c */ /* 0x000fe2000bf05270 */
[----:B------:R-:W3:Y:S01]  /*1410*/  S2R R15, SR_CTAID.Z ;  /* 0x00000000000f7919 */ /* 0x000ee20000002700 */
[----:B------:R-:W-:Y:S01]  /*1420*/  UISETP.NE.AND UP1, UPT, UR8, -0x1, UPT ;  /* 0xffffffff0800788c */ /* 0x000fe2000bf25270 */
[----:B------:R-:W-:Y:S01]  /*1430*/  LOP3.LUT R4, R6, 0xfffffffc, RZ, 0xc0, !PT ;  /* 0xfffffffc06047812 */ /* 0x000fe200078ec0ff */
[----:B------:R-:W-:Y:S01]  /*1440*/  UIADD3 UR16, UR17, -0x1, URZ ;  /* 0xffffffff11107890 */ /* 0x000fe2000fffe03f */
[----:B------:R-:W-:Y:S02]  /*1450*/  LEA.HI R20, R17, R178, RZ, 0x3 ;  /* 0x000000b211147211 */ /* 0x000fe400078f18ff */
[----:B------:R-:W-:Y:S01]  /*1460*/  SHF.R.S32.HI R132, RZ, 0x5, R5 ;  /* 0x00000005ff847819 */ /* 0x000fe20000011405 */
[----:B------:R-:W-:Y:S01]  /*1470*/  IMAD.IADD R4, R178, 0x1, -R4 ;  /* 0x00000001b2047824 */ /* 0x000fe200078e0a04 */
[----:B------:R-:W-:Y:S01]  /*1480*/  PLOP3.LUT P0, PT, PT, PT, UP1, 0x80, 0x0 ;  /* 0x000000000000781c */ /* 0x000fe20003f0f018 */
[----:B------:R-:W-:Y:S01]  /*1490*/  UIMAD UR15, UR16, -0x80, UR23 ;  /* 0xffffff80100f78a4 */ /* 0x000fe2000f8e0217 */
[----:B------:R-:W-:Y:S01]  /*14a0*/  SHF.R.S32.HI R19, RZ, 0x3, R20 ;  /* 0x00000003ff137819 */ /* 0x000fe20000011414 */
[----:B------:R-:W-:Y:S01]  /*14b0*/  IMAD.SHL.U32 R8, R4, 0x8, RZ ;  /* 0x0000000804087824 */ /* 0x000fe200078e00ff */
[----:B------:R-:W-:Y:S01]  /*14c0*/  @UP0 ULDC.64 UR4, c[0x0][0x240] ;  /* 0x0000900000040ab9 */ /* 0x000fe20000000a00 */
[----:B------:R-:W-:-:S02]  /*14d0*/  @UP1 UIADD3 UR25, UR34, UR8, URZ ;  /* 0x0000000822191290 */ /* 0x000fc4000fffe03f */
[----:B------:R-:W-:Y:S01]  /*14e0*/  @UP0 UIMAD.WIDE.U32 UR28, UR13, UR4, URZ ;  /* 0x000000040d1c02a5 */ /* 0x000fe2000f8e003f */
[----:B------:R4:W-:Y:S01]  /*14f0*/  STL [R1+0x80], R8 ;  /* 0x0000800801007387 */ /* 0x0009e20000100800 */
[----:B------:R-:W-:Y:S01]  /*1500*/  @!UP0 ULDC.64 UR6, c[0x0][0x228] ;  /* 0x00008a0000068ab9 */ /* 0x000fe20000000a00 */
[----:B------:R-:W-:Y:S01]  /*1510*/  @UP1 ULDC.64 UR10, c[0x0][0x248] ;  /* 0x00009200000a1ab9 */ /* 0x000fe20000000a00 */
[----:B------:R-:W-:Y:S01]  /*1520*/  @UP0 UIMAD UR4, UR13, UR5, UR29 ;  /* 0x000000050d0402a4 */ /* 0x000fe2000f8e021d */
[----:B------:R-:W-:Y:S01]  /*1530*/  IMAD.SHL.U32 R5, R19, 0x40, RZ ;  /* 0x0000004013057824 */ /* 0x000fe200078e00ff */
[----:B--2---:R-:W-:Y:S01]  /*1540*/  IABS R0, R23 ;  /* 0x0000001700007213 */ /* 0x004fe20000000000 */
[----:B------:R-:W-:Y:S02]  /*1550*/  @!UP0 USHF.R.S32.HI UR5, URZ, 0x1f, UR33 ;  /* 0x0000001f3f058899 */ /* 0x000fe40008011421 */
[----:B------:R-:W-:Y:S01]  /*1560*/  @!UP0 UIMAD.WIDE.U32 UR36, UR33, UR6, URZ ;  /* 0x00000006212482a5 */ /* 0x000fe2000f8e003f */
[----:B------:R-:W-:Y:S01]  /*1570*/  LOP3.LUT R4, R5, 0xc0, RZ, 0xc0, !PT ;  /* 0x000000c005047812 */ /* 0x000fe200078ec0ff */
[----:B------:R-:W-:Y:S01]  /*1580*/  IMAD.MOV.U32 R22, RZ, RZ, R0 ;  /* 0x000000ffff167224 */ /* 0x000fe200078e0000 */
[----:B------:R-:W-:-:S02]  /*1590*/  @!UP0 UIMAD UR5, UR5, UR6, URZ ;  /* 0x00000006050582a4 */ /* 0x000fc4000f8e023f */
[----:B------:R-:W-:Y:S01]  /*15a0*/  @UP1 UIMAD.WIDE.U32 UR38, UR25, UR10, URZ ;  /* 0x0000000a192612a5 */ /* 0x000fe2000f8e003f */
[----:B------:R-:W2:Y:S01]  /*15b0*/  I2F.RP R2, R22 ;  /* 0x0000001600027306 */ /* 0x000ea20000209400 */
[----:B------:R-:W-:Y:S01]  /*15c0*/  @!UP0 UIMAD UR7, UR33, UR7, UR5 ;  /* 0x00000007210782a4 */ /* 0x000fe2000f8e0205 */
[----:B---3--:R-:W-:Y:S01]  /*15d0*/  IABS R15, R15 ;  /* 0x0000000f000f7213 */ /* 0x008fe20000000000 */
[----:B------:R-:W-:Y:S01]  /*15e0*/  @UP1 UIMAD UR25, UR25, UR11, URZ ;  /* 0x0000000b191912a4 */ /* 0x000fe2000f8e023f */
[----:B------:R-:W-:Y:S01]  /*15f0*/  @UP0 UMOV UR32, UR28 ;  /* 0x0000001c00200c82 */ /* 0x000fe20008000000 */
[----:B------:R-:W-:Y:S02]  /*1600*/  UIADD3 UR5, -UR22, UR24, URZ ;  /* 0x0000001816057290 */ /* 0x000fe4000fffe13f */
[----:B------:R-:W-:Y:S01]  /*1610*/  @UP1 UIADD3 UR25, UR39, UR25, URZ ;  /* 0x0000001927191290 */ /* 0x000fe2000fffe03f */
[----:B------:R-:W-:Y:S01]  /*1620*/  @UP1 UMOV UR28, UR38 ;  /* 0x00000026001c1c82 */ /* 0x000fe20008000000 */
[----:B------:R-:W-:Y:S01]  /*1630*/  @!UP0 UIADD3 UR4, UR37, UR7, URZ ;  /* 0x0000000725048290 */ /* 0x000fe2000fffe03f */
[----:B------:R-:W-:Y:S01]  /*1640*/  @!UP0 UMOV UR32, UR36 ;  /* 0x0000002400208c82 */ /* 0x000fe20008000000 */
[----:B--2---:R-:W2:Y:S02]  /*1650*/  MUFU.RCP R2, R2 ;  /* 0x0000000200027308 */ /* 0x004ea40000001000 */
[----:B--2---:R-:W-:-:S06]  /*1660*/  VIADD R2, R2, 0xffffffe ;  /* 0x0ffffffe02027836 */ /* 0x004fcc0000000000 */
[----:B------:R-:W2:Y:S02]  /*1670*/  F2I.FTZ.U32.TRUNC.NTZ R3, R2 ;  /* 0x0000000200037305 */ /* 0x000ea4000021f000 */
[----:B--2---:R-:W-:Y:S02]  /*1680*/  IMAD.MOV R0, RZ, RZ, -R3 ;  /* 0x000000ffff007224 */ /* 0x004fe400078e0a03 */
[----:B------:R-:W-:Y:S02]  /*1690*/  IMAD.MOV.U32 R2, RZ, RZ, RZ ;  /* 0x000000ffff027224 */ /* 0x000fe400078e00ff */
[----:B------:R-:W-:-:S04]  /*16a0*/  IMAD R0, R0, R22, RZ ;  /* 0x0000001600007224 */ /* 0x000fc800078e02ff */
[----:B------:R-:W-:Y:S01]  /*16b0*/  IMAD.HI.U32 R3, R3, R0, R2 ;  /* 0x0000000003037227 */ /* 0x000fe200078e0002 */
[----:B------:R-:W-:-:S04]  /*16c0*/  SHF.R.S32.HI R2, RZ, 0x2, R6 ;  /* 0x00000002ff027819 */ /* 0x000fc80000011406 */
[----:B------:R-:W-:Y:S01]  /*16d0*/  LEA.HI R6, R6, R2, RZ, 0x1 ;  /* 0x0000000206067211 */ /* 0x000fe200078f08ff */
[----:B------:R-:W-:Y:S01]  /*16e0*/  VIADD R0, R2, 0x20 ;  /* 0x0000002002007836 */ /* 0x000fe20000000000 */
[----:B----4-:R-:W-:Y:S06]  /*16f0*/  @P0 BRA `(.L_x_482) ;  /* 0x0000000000300947 */ /* 0x010fec0003800000 */
        /* <DEDUP_REMOVED lines=12> */
.L_x_482:
[----:B------:R-:W-:Y:S01]  /*17c0*/  @UP1 UIADD3 UR29, UR34, UR8, URZ ;  /* 0x00000008221d1290 */ /* 0x000fe2000fffe03f */
[----:B------:R-:W-:Y:S01]  /*17d0*/  IMAD.MOV.U32 R234, RZ, RZ, R8 ;  /* 0x000000ffffea7224 */ /* 0x000fe200078e0008 */
[----:B------:R-:W-:Y:S01]  /*17e0*/  LOP3.LUT R5, R6, 0x7fffffe, RZ, 0xc0, !PT ;  /* 0x07fffffe06057812 */ /* 0x000fe200078ec0ff */
[----:B------:R-:W-:Y:S01]  /*17f0*/  @UP1 ULDC.64 UR8, c[0x0][0x250] ;  /* 0x0000940000081ab9 */ /* 0x000fe20000000a00 */
[----:B------:R-:W-:Y:S01]  /*1800*/  MOV R234, R8 ;  /* 0x0000000800ea7202 */ /* 0x000fe20000000f00 */
[----:B------:R-:W-:Y:S01]  /*1810*/  @UP1 UIMAD.WIDE.U32 UR6, UR29, UR8, URZ ;  /* 0x000000081d0612a5 */ /* 0x000fe2000f8e003f */
[----:B------:R-:W-:Y:S01]  /*1820*/  LOP3.LUT R21, R23, UR31, RZ, 0x3c, !PT ;  /* 0x0000001f17157c12 */ /* 0x000fe2000f8e3cff */
[----:B------:R-:W-:Y:S01]  /*1830*/  @UP1 UIMAD UR29, UR29, UR9, URZ ;  /* 0x000000091d1d12a4 */ /* 0x000fe2000f8e023f */
[----:B------:R-:W-:Y:S01]  /*1840*/  LOP3.LUT R6, R4, 0x18, R234, 0xf8, !PT ;  /* 0x0000001804067812 */ /* 0x000fe200078ef8ea */
[----:B------:R-:W-:Y:S01]  /*1850*/  USHF.R.S32.HI UR35, URZ, 0x1f, UR31 ;  /* 0x0000001f3f237899 */ /* 0x000fe2000801141f */
[----:B------:R-:W-:Y:S01]  /*1860*/  IMAD.MOV.U32 R235, RZ, RZ, R9 ;  /* 0x000000ffffeb7224 */ /* 0x000fe200078e0009 */
[----:B------:R-:W-:Y:S01]  /*1870*/  @UP1 UIADD3 UR29, UR7, UR29, URZ ;  /* 0x0000001d071d1290 */ /* 0x000fe2000fffe03f */
[----:B------:R-:W-:Y:S01]  /*1880*/  SHF.R.U32.HI R4, RZ, 0x3, R4 ;  /* 0x00000003ff047819 */ /* 0x000fe20000011604 */
[----:B------:R-:W-:Y:S01]  /*1890*/  @UP1 UMOV UR30, UR6 ;  /* 0x00000006001e1c82 */ /* 0x000fe20008000000 */
[----:B------:R-:W-:-:S02]  /*18a0*/  IMAD.IADD R5, R2, 0x1, -R5 ;  /* 0x0000000102057824 */ /* 0x000fc400078e0a05 */
[----:B------:R-:W-:Y:S01]  /*18b0*/  IMAD.HI.U32 R16, R3, R15, RZ ;  /* 0x0000000f03107227 */ /* 0x000fe200078e00ff */
[----:B------:R-:W-:Y:S06]  /*18c0*/  @P0 BRA `(.L_x_483) ;  /* 0x0000000000340947 */ /* 0x000fec0003800000 */
        /* <DEDUP_REMOVED lines=13> */
.L_x_483:
[----:B------:R-:W2:Y:S01]  /*19a0*/  S2UR UR33, SR_CgaCtaId ;  /* 0x00000000002179c3 */ /* 0x000ea20000008800 */
[----:B------:R-:W-:Y:S01]  /*19b0*/  SHF.R.S32.HI R235, RZ, 0x1f, R234 ;  /* 0x0000001fffeb7819 */ /* 0x000fe200000114ea */
[----:B------:R-:W-:Y:S01]  /*19c0*/  ULDC.64 UR6, c[0x0][0x258] ;  /* 0x0000960000067ab9 */ /* 0x000fe20000000a00 */
[----:B------:R-:W-:Y:S01]  /*19d0*/  IADD3 R8, P3, R234, UR32, RZ ;  /* 0x00000020ea087c10 */ /* 0x000fe2000ff7e0ff */
[----:B------:R-:W-:Y:S01]  /*19e0*/  UIMAD UR35, UR35, UR6, URZ ;  /* 0x00000006232372a4 */ /* 0x000fe2000f8e023f */
[----:B------:R-:W-:Y:S01]  /*19f0*/  ISETP.GE.AND P1, PT, R2, UR5, PT ;  /* 0x0000000502007c0c */ /* 0x000fe2000bf26270 */
[----:B------:R3:W-:Y:S01]  /*1a00*/  STL [R1+0x84], R235 ;  /* 0x000084eb01007387 */ /* 0x0007e20000100800 */
[C---:B------:R-:W-:Y:S01]  /*1a10*/  ISETP.GE.AND P6, PT, R0.reuse, UR5, PT ;  /* 0x0000000500007c0c */ /* 0x040fe2000bfc6270 */
[----:B------:R-:W-:Y:S01]  /*1a20*/  IMAD.MOV R3, RZ, RZ, -R16 ;  /* 0x000000ffff037224 */ /* 0x000fe200078e0a10 */
[C---:B------:R-:W-:Y:S01]  /*1a30*/  ISETP.GE.AND P4, PT, R0.reuse, UR15, PT ;  /* 0x0000000f00007c0c */ /* 0x040fe2000bf86270 */
[----:B------:R-:W-:Y:S01]  /*1a40*/  UIMAD UR7, UR31, UR7, UR35 ;  /* 0x000000071f0772a4 */ /* 0x000fe2000f8e0223 */
[----:B------:R-:W-:Y:S01]  /*1a50*/  ISETP.GE.AND P2, PT, R0, UR15, PT ;  /* 0x0000000f00007c0c */ /* 0x000fe2000bf46270 */
[----:B------:R-:W-:Y:S01]  /*1a60*/  IMAD.U32 R0, RZ, RZ, UR6 ;  /* 0x00000006ff007e24 */ /* 0x000fe2000f8e00ff */
[----:B------:R-:W-:Y:S01]  /*1a70*/  IADD3.X R9, R235, UR4, RZ, P3, !PT ;  /* 0x00000004eb097c10 */ /* 0x000fe20009ffe4ff */
[----:B------:R-:W-:Y:S01]  /*1a80*/  UMOV UR4, 0x400 ;  /* 0x0000040000047882 */ /* 0x000fe20000000000 */
[----:B------:R-:W-:Y:S01]  /*1a90*/  LOP3.LUT R6, R6, R4, RZ, 0x3c, !PT ;  /* 0x0000000406067212 */ /* 0x000fe200078e3cff */
[----:B------:R-:W-:Y:S01]  /*1aa0*/  IMAD R4, R132, 0x8, R5 ;  /* 0x0000000884047824 */ /* 0x000fe200078e0205 */
[----:B------:R-:W-:Y:S01]  /*1ab0*/  BSSY B0, `(.L_x_484) ;  /* 0x0000022000007945 */ /* 0x000fe20003800000 */
[----:B------:R-:W-:-:S04]  /*1ac0*/  IMAD.WIDE.U32 R8, R0, UR31, R8 ;  /* 0x0000001f00087c25 */ /* 0x000fc8000f8e0008 */
[----:B------:R-:W-:Y:S01]  /*1ad0*/  IMAD R15, R22, R3, R15 ;  /* 0x00000003160f7224 */ /* 0x000fe200078e020f */
[----:B------:R-:W-:Y:S01]  /*1ae0*/  SHF.R.S32.HI R3, RZ, 0x1f, R2 ;  /* 0x0000001fff037819 */ /* 0x000fe20000011402 */
[----:B--2---:R-:W-:Y:S01]  /*1af0*/  ULEA UR4, UR33, UR4, 0x18 ;  /* 0x0000000421047291 */ /* 0x004fe2000f8ec03f */
[----:B------:R-:W-:Y:S02]  /*1b00*/  IMAD.U32 R6, R4, 0x20, R6 ;  /* 0x0000002004067824 */ /* 0x000fe400078e0006 */
[----:B------:R-:W-:Y:S01]  /*1b10*/  VIADD R14, R2, 0x40 ;  /* 0x00000040020e7836 */ /* 0x000fe20000000000 */
[----:B------:R-:W-:Y:S01]  /*1b20*/  ISETP.GT.U32.AND P5, PT, R22, R15, PT ;  /* 0x0000000f1600720c */ /* 0x000fe20003fa4070 */
[----:B------:R-:W-:Y:S01]  /*1b30*/  IMAD.U32 R4, RZ, RZ, UR14 ;  /* 0x0000000eff047e24 */ /* 0x000fe2000f8e00ff */
[----:B------:R-:W-:Y:S01]  /*1b40*/  LEA R196, R6, UR4, 0x1 ;  /* 0x0000000406c47c11 */ /* 0x000fe2000f8e08ff */
[----:B------:R-:W-:Y:S01]  /*1b50*/  VIADD R7, R9, UR7 ;  /* 0x0000000709077c36 */ /* 0x000fe20008000000 */
[----:B------:R-:W-:Y:S01]  /*1b60*/  ISETP.GE.AND P0, PT, R14, UR5, PT ;  /* 0x000000050e007c0c */ /* 0x000fe2000bf06270 */
[----:B------:R-:W-:Y:S01]  /*1b70*/  IMAD.WIDE R4, R4, 0x80, R2 ;  /* 0x0000008004047825 */ /* 0x000fe200078e0202 */
[----:B------:R-:W-:Y:S01]  /*1b80*/  ISETP.GE.AND P3, PT, R14, UR15, PT ;  /* 0x0000000f0e007c0c */ /* 0x000fe2000bf66270 */
[----:B---3--:R-:W-:-:S12]  /*1b90*/  @P1 BRA `(.L_x_485) ;  /* 0x00000000004c1947 */ /* 0x008fd80003800000 */
        /* <DEDUP_REMOVED lines=19> */
.L_x_485:
[----:B------:R-:W-:Y:S05]  /*1cd0*/  BSYNC B0 ;  /* 0x0000000000007941 */ /* 0x000fea0003800000 */
.L_x_484:
[----:B------:R-:W-:Y:S01]  /*1ce0*/  ISETP.GE.AND P1, PT, R14, UR15, PT ;  /* 0x0000000f0e007c0c */ /* 0x000fe2000bf26270 */
[----:B------:R-:W-:Y:S01]  /*1cf0*/  BSSY B0, `(.L_x_486) ;  /* 0x0000019000007945 */ /* 0x000fe20003800000 */
[----:B------:R-:W-:Y:S01]  /*1d00*/  LEA.HI R14, R17, R178, RZ, 0x4 ;  /* 0x000000b2110e7211 */ /* 0x000fe200078f20ff */
[----:B------:R-:W-:-:S03]  /*1d10*/  @!P5 IMAD.IADD R15, R15, 0x1, -R22 ;  /* 0x000000010f0fd824 */ /* 0x000fc600078e0a16 */
[----:B------:R-:W-:Y:S01]  /*1d20*/  LOP3.LUT R18, R14, 0xfffffff0, RZ, 0xc0, !PT ;  /* 0xfffffff00e127812 */ /* 0x000fe200078ec0ff */
        /* <DEDUP_REMOVED lines=21> */
.L_x_487:
[----:B------:R-:W-:Y:S05]  /*1e80*/  BSYNC B0 ;  /* 0x0000000000007941 */ /* 0x000fea0003800000 */
.L_x_486:
[----:B------:R-:W-:Y:S01]  /*1e90*/  SHF.R.S32.HI R17, RZ, 0x4, R14 ;  /* 0x00000004ff117819 */ /* 0x000fe2000001140e */
[----:B------:R-:W-:Y:S01]  /*1ea0*/  IMAD.IADD R0, R178, 0x1, -R18 ;  /* 0x00000001b2007824 */ /* 0x000fe200078e0a12 */
[----:B------:R-:W-:Y:S01]  /*1eb0*/  BSSY B0, `(.L_x_488) ;  /* 0x000001a000007945 */ /* 0x000fe20003800000 */
[----:B------:R-:W-:Y:S01]  /*1ec0*/  ISETP.GE.U32.AND P6, PT, R15, R22, PT ;  /* 0x000000160f00720c */ /* 0x000fe20003fc6070 */
[----:B------:R-:W-:Y:S01]  /*1ed0*/  VIADD R18, R2, 0x60 ;  /* 0x0000006002127836 */ /* 0x000fe20000000000 */
[----:B------:R-:W-:Y:S02]  /*1ee0*/  LEA.HI R15, R14, R17, RZ, 0x1 ;  /* 0x000000110e0f7211 */ /* 0x000fe400078f08ff */
[----:B------:R-:W-:Y:S01]  /*1ef0*/  LEA.HI R14, R0, R0, RZ, 0x1 ;  /* 0x00000000000e7211 */ /* 0x000fe200078f08ff */
[----:B------:R-:W-:Y:S05]  /*1f00*/  @P0 BRA `(.L_x_489) ;  /* 0x0000000000500947 */ /* 0x000fea0003800000 */
[----:B------:R-:W-:Y:S02]  /*1f10*/  ULDC UR6, c[0x0][0x2d0] ;  /* 0x0000b40000067ab9 */ /* 0x000fe40000000800 */
[----:B------:R-:W-:-:S13]  /*1f20*/  ISETP.GE.AND P0, PT, R234, UR6, PT ;  /* 0x00000006ea007c0c */ /* 0x000fda000bf06270 */
[----:B------:R1:W-:Y:S01]  /*1f30*/  @P0 STS.128 [R196+0x1000], RZ ;  /* 0x001000ffc4000388 */ /* 0x0003e20000000c00 */
[----:B------:R-:W-:Y:S05]  /*1f40*/  @P0 BRA `(.L_x_489) ;  /* 0x0000000000400947 */ /* 0x000fea0003800000 */
[----:B---3--:R-:W-:Y:S01]  /*1f50*/  IADD3 R12, P0, R4, 0x40, RZ ;  /* 0x00000040040c7810 */ /* 0x008fe20007f1e0ff */
[----:B------:R-:W-:Y:S01]  /*1f60*/  ULDC.64 UR6, c[0x0][0x240] ;  /* 0x0000900000067ab9 */ /* 0x000fe20000000a00 */
[----:B------:R-:W-:-:S03]  /*1f70*/  MOV R11, R7 ;  /* 0x00000007000b7202 */ /* 0x000fc60000000f00 */
[----:B------:R-:W-:-:S04]  /*1f80*/  IMAD.X R10, RZ, RZ, R5, P0 ;  /* 0x000000ffff0a7224 */ /* 0x000fc800000e0605 */
[----:B------:R-:W-:Y:S02]  /*1f90*/  IMAD R13, R10, UR6, RZ ;  /* 0x000000060a0d7c24 */ /* 0x000fe4000f8e02ff */
[----:B------:R-:W-:Y:S02]  /*1fa0*/  IMAD.MOV.U32 R10, RZ, RZ, R8 ;  /* 0x000000ffff0a7224 */ /* 0x000fe400078e0008 */
[C---:B------:R-:W-:Y:S02]  /*1fb0*/  IMAD R13, R12.reuse, UR7, R13 ;  /* 0x000000070c0d7c24 */ /* 0x040fe4000f8e020d */
[----:B------:R-:W-:Y:S01]  /*1fc0*/  IMAD.WIDE.U32 R10, R12, UR6, R10 ;  /* 0x000000060c0a7c25 */ /* 0x000fe2000f8e000a */
        /* <DEDUP_REMOVED lines=8> */
.L_x_489:
[----:B------:R-:W-:Y:S05]  /*2050*/  BSYNC B0 ;  /* 0x0000000000007941 */ /* 0x000fea0003800000 */
.L_x_488:
[----:B------:R-:W-:Y:S01]  /*2060*/  ISETP.GE.AND P0, PT, R18, UR5, PT ;  /* 0x0000000512007c0c */ /* 0x000fe2000bf06270 */
[----:B------:R-:W-:Y:S01]  /*2070*/  BSSY B0, `(.L_x_490) ;  /* 0x000001c000007945 */ /* 0x000fe20003800000 */
[----:B------:R-:W-:Y:S02]  /*2080*/  LOP3.LUT R10, R14, 0x7fffffe, RZ, 0xc0, !PT ;  /* 0x07fffffe0e0a7812 */ /* 0x000fe400078ec0ff */
[----:B------:R-:W-:Y:S02]  /*2090*/  LOP3.LUT R15, R15, 0xfffffffe, RZ, 0xc0, !PT ;  /* 0xfffffffe0f0f7812 */ /* 0x000fe400078ec0ff */
[----:B------:R-:W-:Y:S01]  /*20a0*/  SHF.R.S32.HI R11, RZ, 0x1f, R0 ;  /* 0x0000001fff0b7819 */ /* 0x000fe20000011400 */
[----:B------:R-:W-:Y:S01]  /*20b0*/  IMAD.IADD R177, R0, 0x1, -R10 ;  /* 0x0000000100b17824 */ /* 0x000fe200078e0a0a */
[----:B------:R-:W-:Y:S01]  /*20c0*/  LOP3.LUT R10, R20, 0xfffffff8, RZ, 0xc0, !PT ;  /* 0xfffffff8140a7812 */ /* 0x000fe200078ec0ff */
[----:B------:R-:W-:Y:S01]  /*20d0*/  IMAD.IADD R15, R17, 0x1, -R15 ;  /* 0x00000001110f7824 */ /* 0x000fe200078e0a0f */
[----:B---3--:R-:W-:-:S03]  /*20e0*/  LEA.HI R13, R11, R0, RZ, 0x3 ;  /* 0x000000000b0d7211 */ /* 0x008fc600078f18ff */
        /* <DEDUP_REMOVED lines=20> */
.L_x_491:
[----:B------:R-:W-:Y:S05]  /*2230*/  BSYNC B0 ;  /* 0x0000000000007941 */ /* 0x000fea0003800000 */
.L_x_490:
[----:B------:R-:W-:Y:S01]  /*2240*/  @!P5 VIADD R16, R16, 0x1 ;  /* 0x000000011010d836 */ /* 0x000fe20000000000 */
[----:B------:R-:W-:Y:S01]  /*2250*/  ISETP.GE.AND P0, PT, R21, RZ, PT ;  /* 0x000000ff1500720c */ /* 0x000fe20003f06270 */
[----:B------:R-:W-:Y:S01]  /*2260*/  IMAD R6, R3, UR10, RZ ;  /* 0x0000000a03067c24 */ /* 0x000fe2000f8e02ff */
[----:B------:R-:W-:Y:S01]  /*2270*/  ISETP.NE.AND P5, PT, R23, RZ, PT ;  /* 0x000000ff1700720c */ /* 0x000fe20003fa5270 */
[----:B-1----:R-:W-:Y:S01]  /*2280*/  IMAD.WIDE.U32 R4, R2, UR10, R234 ;  /* 0x0000000a02047c25 */ /* 0x002fe2000f8e00ea */
[--C-:B------:R-:W-:Y:S01]  /*2290*/  SHF.R.S32.HI R7, RZ, 0x1, R14.reuse ;  /* 0x00000001ff077819 */ /* 0x100fe2000001140e */
[----:B------:R-:W-:Y:S01]  /*22a0*/  ULDC.64 UR6, c[0x0][0x260] ;  /* 0x0000980000067ab9 */ /* 0x000fe20000000a00 */
[----:B------:R-:W-:Y:S01]  /*22b0*/  SHF.R.S32.HI R0, RZ, 0x1f, R14 ;  /* 0x0000001fff007819 */ /* 0x000fe2000001140e */
[----:B------:R-:W-:Y:S01]  /*22c0*/  IMAD R3, R3, UR8, RZ ;  /* 0x0000000803037c24 */ /* 0x000fe2000f8e02ff */
[----:B------:R-:W-:Y:S01]  /*22d0*/  @P6 IADD3 R16, R16, 0x1, RZ ;  /* 0x0000000110106810 */ /* 0x000fe20007ffe0ff */
[----:B------:R-:W-:Y:S01]  /*22e0*/  IMAD.IADD R12, R178, 0x1, -R10 ;  /* 0x00000001b20c7824 */ /* 0x000fe200078e0a0a */
[----:B------:R-:W-:Y:S01]  /*22f0*/  LEA.HI R8, R0, R7, RZ, 0x2 ;  /* 0x0000000700087211 */ /* 0x000fe200078f10ff */
[----:B------:R-:W-:Y:S01]  /*2300*/  USHF.R.S32.HI UR31, URZ, 0x1f, UR16 ;  /* 0x0000001f3f1f7899 */ /* 0x000fe20008011410 */
[----:B------:R-:W-:Y:S01]  /*2310*/  BSSY B0, `(.L_x_492) ;  /* 0x0000036000007945 */ /* 0x000fe20003800000 */
[----:B------:R-:W-:Y:S01]  /*2320*/  IMAD.MOV.U32 R0, RZ, RZ, R16 ;  /* 0x000000ffff007224 */ /* 0x000fe200078e0010 */
[----:B------:R-:W-:Y:S01]  /*2330*/  LOP3.LUT R9, R8, 0xfffffffc, RZ, 0xc0, !PT ;  /* 0xfffffffc08097812 */ /* 0x000fe200078ec0ff */
[----:B------:R-:W-:Y:S01]  /*2340*/  IMAD R8, R2, UR11, R6 ;  /* 0x0000000b02087c24 */ /* 0x000fe2000f8e0206 */
[----:B------:R-:W-:Y:S01]  /*2350*/  LEA.HI R11, R12, R12, RZ, 0x1 ;  /* 0x0000000c0c0b7211 */ /* 0x000fe200078f08ff */
[----:B------:R-:W-:Y:S01]  /*2360*/  @!P0 IMAD.MOV R0, RZ, RZ, -R0 ;  /* 0x000000ffff008224 */ /* 0x000fe200078e0a00 */
[----:B------:R-:W-:Y:S01]  /*2370*/  IADD3 R6, P0, R4, UR28, RZ ;  /* 0x0000001c04067c10 */ /* 0x000fe2000ff1e0ff */
[----:B------:R-:W-:Y:S01]  /*2380*/  IMAD.IADD R17, R7, 0x1, -R9 ;  /* 0x0000000107117824 */ /* 0x000fe200078e0a09 */
[----:B------:R-:W-:Y:S01]  /*2390*/  @!P5 LOP3.LUT R0, RZ, R23, RZ, 0x33, !PT ;  /* 0x00000017ff00d212 */ /* 0x000fe200078e33ff */
[----:B------:R-:W-:Y:S01]  /*23a0*/  USHF.L.U32 UR28, UR10, 0x7, URZ ;  /* 0x000000070a1c7899 */ /* 0x000fe2000800063f */
[----:B------:R-:W-:Y:S01]  /*23b0*/  IADD3.X R7, R5, UR25, R8, P0, !PT ;  /* 0x0000001905077c10 */ /* 0x000fe200087fe408 */
[C---:B------:R-:W-:Y:S01]  /*23c0*/  IMAD.WIDE.U32 R4, R2.reuse, UR8, R234 ;  /* 0x0000000802047c25 */ /* 0x040fe2000f8e00ea */
[----:B------:R-:W-:Y:S01]  /*23d0*/  SHF.R.S32.HI R8, RZ, 0x1f, R0 ;  /* 0x0000001fff087819 */ /* 0x000fe20000011400 */
[----:B------:R-:W-:Y:S01]  /*23e0*/  USHF.L.U64.HI UR25, UR10, 0x7, UR11 ;  /* 0x000000070a197899 */ /* 0x000fe2000801020b */
[----:B------:R-:W-:Y:S01]  /*23f0*/  ISETP.GE.AND P0, PT, R2, UR15, PT ;  /* 0x0000000f02007c0c */ /* 0x000fe2000bf06270 */
[----:B------:R-:W-:Y:S01]  /*2400*/  IMAD.WIDE.U32 R24, R0, UR6, R6 ;  /* 0x0000000600187c25 */ /* 0x000fe2000f8e0006 */
[----:B------:R-:W-:-:S02]  /*2410*/  ISETP.GE.AND P5, PT, R2, UR15, PT ;  /* 0x0000000f02007c0c */ /* 0x000fc4000bfa6270 */
[----:B------:R-:W-:Y:S01]  /*2420*/  IADD3 R4, P6, R4, UR30, RZ ;  /* 0x0000001e04047c10 */ /* 0x000fe2000ffde0ff */
[----:B------:R-:W-:Y:S01]  /*2430*/  IMAD R9, R8, UR6, RZ ;  /* 0x0000000608097c24 */ /* 0x000fe2000f8e02ff */
[----:B------:R1:W-:Y:S01]  /*2440*/  STL.64 [R1+0x90], R24 ;  /* 0x0000901801007387 */ /* 0x0003e20000100a00 */
[----:B------:R-:W-:Y:S01]  /*2450*/  IMAD R2, R2, UR9, R3 ;  /* 0x0000000902027c24 */ /* 0x000fe2000f8e0203 */
[----:B------:R-:W-:Y:S01]  /*2460*/  LOP3.LUT R10, R11, 0x3fffffe, RZ, 0xc0, !PT ;  /* 0x03fffffe0b0a7812 */ /* 0x000fe200078ec0ff */
[----:B------:R-:W-:Y:S01]  /*2470*/  IMAD R3, R0, UR7, R9 ;  /* 0x0000000700037c24 */ /* 0x000fe2000f8e0209 */
[----:B------:R-:W-:Y:S01]  /*2480*/  ULDC.64 UR6, c[0x0][0x268] ;  /* 0x00009a0000067ab9 */ /* 0x000fe20000000a00 */
[----:B------:R-:W-:Y:S01]  /*2490*/  IMAD.MOV.U32 R232, RZ, RZ, R24 ;  /* 0x000000ffffe87224 */ /* 0x000fe200078e0018 */
[----:B------:R-:W-:Y:S01]  /*24a0*/  IADD3.X R5, R5, UR29, R2, P6, !PT ;  /* 0x0000001d05057c10 */ /* 0x000fe2000b7fe402 */
[----:B------:R-:W-:Y:S01]  /*24b0*/  UIMAD UR29, UR25, UR16, URZ ;  /* 0x00000010191d72a4 */ /* 0x000fe2000f8e023f */
[----:B------:R-:W-:Y:S01]  /*24c0*/  IADD3 R233, R25, R3, RZ ;  /* 0x0000000319e97210 */ /* 0x000fe20007ffe0ff */
[----:B------:R-:W-:Y:S01]  /*24d0*/  IMAD.U32 R2, RZ, RZ, UR16 ;  /* 0x00000010ff027e24 */ /* 0x000fe2000f8e00ff */
[----:B------:R-:W-:Y:S01]  /*24e0*/  IADD3 R10, R12, -R10, RZ ;  /* 0x8000000a0c0a7210 */ /* 0x000fe20007ffe0ff */
[----:B------:R-:W-:Y:S01]  /*24f0*/  IMAD.WIDE.U32 R22, R0, UR6, R4 ;  /* 0x0000000600167c25 */ /* 0x000fe2000f8e0004 */
[----:B------:R-:W-:Y:S01]  /*2500*/  UIMAD UR29, UR31, UR28, UR29 ;  /* 0x0000001c1f1d72a4 */ /* 0x000fe2000f8e021d */
[----:B------:R1:W-:Y:S01]  /*2510*/  STL.64 [R1+0x88], R232 ;  /* 0x000088e801007387 */ /* 0x0003e20000100a00 */
[----:B------:R-:W-:Y:S01]  /*2520*/  ISETP.GE.AND P6, PT, R18, UR15, PT ;  /* 0x0000000f12007c0c */ /* 0x000fe2000bfc6270 */
[----:B------:R-:W-:Y:S01]  /*2530*/  IMAD.WIDE.U32 R2, R2, UR28, R232 ;  /* 0x0000001c02027c25 */ /* 0x000fe2000f8e00e8 */
[----:B------:R-:W-:Y:S01]  /*2540*/  SHF.R.S32.HI R16, RZ, 0x1, R11 ;  /* 0x00000001ff107819 */ /* 0x000fe2000001140b */
[----:B------:R1:W-:Y:S02]  /*2550*/  STL.64 [R1+0xa0], R22 ;  /* 0x0000a01601007387 */ /* 0x0003e40000100a00 */
[----:B------:R-:W-:Y:S01]  /*2560*/  IMAD R6, R8, UR6, RZ ;  /* 0x0000000608067c24 */ /* 0x000fe2000f8e02ff */
[----:B------:R-:W-:-:S03]  /*2570*/  IADD3 R5, R3, UR29, RZ ;  /* 0x0000001d03057c10 */ /* 0x000fc6000fffe0ff */
[----:B------:R-:W-:Y:S01]  /*2580*/  IMAD R9, R0, UR7, R6 ;  /* 0x0000000700097c24 */ /* 0x000fe2000f8e0206 */
        /* <DEDUP_REMOVED lines=14> */
.L_x_493:
[----:B------:R-:W-:Y:S05]  /*2670*/  BSYNC B0 ;  /* 0x0000000000007941 */ /* 0x000fea0003800000 */
.L_x_492:
[----:B------:R-:W-:Y:S01]  /*2680*/  USHF.L.U64.HI UR29, UR10, 0x5, UR11 ;  /* 0x000000050a1d7899 */ /* 0x000fe2000801020b */
[----:B------:R-:W-:Y:S01]  /*2690*/  BSSY B0, `(.L_x_494) ;  /* 0x0000011000007945 */ /* 0x000fe20003800000 */
[----:B------:R-:W-:Y:S01]  /*26a0*/  USHF.L.U32 UR30, UR10, 0x5, URZ ;  /* 0x000000050a1e7899 */ /* 0x000fe2000800063f */
[----:B------:R-:W-:Y:S02]  /*26b0*/  SHF.L.U32 R8, R16, 0x6, RZ ;  /* 0x0000000610087819 */ /* 0x000fe400000006ff */
[----:B------:R-:W-:Y:S05]  /*26c0*/  @P4 BRA `(.L_x_495) ;  /* 0x0000000000344947 */ /* 0x000fea0003800000 */
[----:B------:R-:W-:Y:S02]  /*26d0*/  ULDC UR6, c[0x0][0x2d0] ;  /* 0x0000b40000067ab9 */ /* 0x000fe40000000800 */
[----:B------:R-:W-:-:S13]  /*26e0*/  ISETP.GE.AND P0, PT, R234, UR6, PT ;  /* 0x00000006ea007c0c */ /* 0x000fda000bf06270 */
[----:B------:R1:W-:Y:S01]  /*26f0*/  @P0 STS.128 [R196+0x2800], RZ ;  /* 0x002800ffc4000388 */ /* 0x0003e20000000c00 */
[----:B------:R-:W-:Y:S05]  /*2700*/  @P0 BRA `(.L_x_495) ;  /* 0x0000000000240947 */ /* 0x000fea0003800000 */
[----:B------:R-:W-:Y:S01]  /*2710*/  IADD3 R0, P0, R2, UR30, RZ ;  /* 0x0000001e02007c10 */ /* 0x000fe2000ff1e0ff */
[----:B------:R-:W-:-:S03]  /*2720*/  ULDC.64 UR6, c[0x0][0x218] ;  /* 0x0000860000067ab9 */ /* 0x000fc60000000a00 */
[----:B-1----:R-:W-:Y:S02]  /*2730*/  IADD3.X R7, R5, UR29, RZ, P0, !PT ;  /* 0x0000001d05077c10 */ /* 0x002fe400087fe4ff */
[----:B------:R-:W-:-:S04]  /*2740*/  LEA R6, P0, R0, UR6, 0x1 ;  /* 0x0000000600067c11 */ /* 0x000fc8000f8008ff */
[----:B------:R-:W-:-:S05]  /*2750*/  LEA.HI.X R7, R0, UR7, R7, 0x1, P0 ;  /* 0x0000000700077c11 */ /* 0x000fca00080f0c07 */
[----:B------:R-:W-:Y:S01]  /*2760*/  @!PT LDS RZ, [RZ] ;  /* 0x00000000fffff984 */ /* 0x000fe20000000800 */
[----:B------:R-:W-:Y:S01]  /*2770*/  @!PT LDS RZ, [RZ] ;  /* 0x00000000fffff984 */ /* 0x000fe20000000800 */
[----:B------:R-:W-:Y:S01]  /*2780*/  @!PT LDS RZ, [RZ] ;  /* 0x00000000fffff984 */ /* 0x000fe20000000800 */
[----:B------:R1:W-:Y:S04]  /*2790*/  LDGSTS.E.BYPASS.LTC128B.128 [R196+0x2800], desc[UR20][R6.64] ;  /* 0x0280000006c47fae */ /* 0x0003e8000b901d54 */
.L_x_495:
[----:B------:R-:W-:Y:S05]  /*27a0*/  BSYNC B0 ;  /* 0x0000000000007941 */ /* 0x000fea0003800000 */
.L_x_494:
        /* <DEDUP_REMOVED lines=18> */
.L_x_497:
[----:B------:R-:W-:Y:S05]  /*28d0*/  BSYNC B0 ;  /* 0x0000000000007941 */ /* 0x000fea0003800000 */
.L_x_496:
        /* <DEDUP_REMOVED lines=18> */
.L_x_499:
[----:B------:R-:W-:Y:S05]  /*2a00*/  BSYNC B0 ;  /* 0x0000000000007941 */ /* 0x000fea0003800000 */
.L_x_498:
[----:B------:R-:W0:Y:S01]  /*2a10*/  LDGDEPBAR ;  /* 0x00000000000079af */ /* 0x000e220000000000 */
[----:B------:R-:W-:Y:S01]  /*2a20*/  IMAD.SHL.U32 R3, R19, 0x8, RZ ;  /* 0x0000000813037824 */ /* 0x000fe200078e00ff */
[----:B------:R-:W-:Y:S01]  /*2a30*/  LOP3.LUT R0, R8, 0xc0, RZ, 0xc0, !PT ;  /* 0x000000c008007812 */ /* 0x000fe200078ec0ff */
[----:B------:R-:W-:Y:S01]  /*2a40*/  IMAD.SHL.U32 R2, R17, 0x40, RZ ;  /* 0x0000004011027824 */ /* 0x000fe200078e00ff */
[----:B------:R-:W-:Y:S01]  /*2a50*/  IADD3 R21, R23, R9, RZ ;  /* 0x0000000917157210 */ /* 0x000fe20007ffe0ff */
[----:B-1----:R-:W-:Y:S01]  /*2a60*/  IMAD.SHL.U32 R4, R13, 0x20, RZ ;  /* 0x000000200d047824 */ /* 0x002fe200078e00ff */
[----:B------:R-:W-:Y:S01]  /*2a70*/  MOV R20, R22 ;  /* 0x0000001600147202 */ /* 0x000fe20000000f00 */
[----:B------:R-:W-:Y:S01]  /*2a80*/  IMAD.SHL.U32 R5, R15, 0x8, RZ ;  /* 0x000000080f057824 */ /* 0x000fe200078e00ff */
[----:B------:R-:W-:Y:S01]  /*2a90*/  LOP3.LUT R3, R0, 0x8, R3, 0xf8, !PT ;  /* 0x0000000800037812 */ /* 0x000fe200078ef803 */
[----:B------:R-:W-:Y:S01]  /*2aa0*/  USHF.L.U64.HI UR32, UR8, 0x7, UR9 ;  /* 0x0000000708207899 */ /* 0x000fe20008010209 */
[----:B------:R-:W-:Y:S01]  /*2ab0*/  SHF.R.U32.HI R0, RZ, 0x3, R0 ;  /* 0x00000003ff007819 */ /* 0x000fe20000011600 */
[----:B------:R1:W-:Y:S01]  /*2ac0*/  STL.64 [R1+0x40], R20 ;  /* 0x0000401401007387 */ /* 0x0003e20000100a00 */
[----:B------:R-:W-:Y:S01]  /*2ad0*/  LOP3.LUT R2, R2, 0xc0, RZ, 0xc0, !PT ;  /* 0x000000c002027812 */ /* 0x000fe200078ec0ff */
[----:B------:R-:W-:Y:S01]  /*2ae0*/  USHF.L.U32 UR33, UR8, 0x7, URZ ;  /* 0x0000000708217899 */ /* 0x000fe2000800063f */
[----:B------:R-:W-:Y:S01]  /*2af0*/  LOP3.LUT R176, R4, 0xffffff00, RZ, 0xc0, !PT ;  /* 0xffffff0004b07812 */ /* 0x000fe200078ec0ff */
[----:B------:R-:W-:Y:S01]  /*2b00*/  UIMAD UR6, UR32, UR16, URZ ;  /* 0x00000010200672a4 */ /* 0x000fe2000f8e023f */
[----:B------:R-:W-:Y:S01]  /*2b10*/  LOP3.LUT R0, R3, R0, RZ, 0x3c, !PT ;  /* 0x0000000003007212 */ /* 0x000fe200078e3cff */
[----:B------:R-:W-:Y:S01]  /*2b20*/  BSSY B0, `(.L_x_500) ;  /* 0x0000022000007945 */ /* 0x000fe20003800000 */
[----:B------:R-:W-:Y:S01]  /*2b30*/  LOP3.LUT R4, R2, 0x8, R5, 0xf8, !PT ;  /* 0x0000000802047812 */ /* 0x000fe200078ef805 */
[----:B------:R-:W-:Y:S01]  /*2b40*/  UIMAD UR6, UR31, UR33, UR6 ;  /* 0x000000211f0672a4 */ /* 0x000fe2000f8e0206 */
[----:B------:R-:W-:Y:S01]  /*2b50*/  SHF.R.U32.HI R3, RZ, 0x3, R2 ;  /* 0x00000003ff037819 */ /* 0x000fe20000011602 */
[----:B------:R-:W-:Y:S01]  /*2b60*/  IMAD R2, R132, 0x200, R176 ;  /* 0x0000020084027824 */ /* 0x000fe200078e02b0 */
[----:B------:R-:W-:Y:S01]  /*2b70*/  LEA R6, R15, R10, 0x3 ;  /* 0x0000000a0f067211 */ /* 0x000fe200078e18ff */
[----:B------:R-:W-:-:S04]  /*2b80*/  DEPBAR.LE SB0, 0x0 ;  /* 0x000080000000791a */ /* 0x000fc80000000000 */
[----:B------:R-:W-:Y:S01]  /*2b90*/  BAR.SYNC.DEFER_BLOCKING 0x0 ;  /* 0x0000000000007b1d */ /* 0x000fe20000010000 */
[----:B------:R-:W-:Y:S01]  /*2ba0*/  LOP3.LUT R134, R4, R3, RZ, 0x3c, !PT ;  /* 0x0000000304867212 */ /* 0x000fe200078e3cff */
[----:B------:R-:W-:Y:S01]  /*2bb0*/  IMAD.U32 R4, RZ, RZ, UR16 ;  /* 0x00000010ff047e24 */ /* 0x000fe2000f8e00ff */
[----:B------:R-:W-:Y:S01]  /*2bc0*/  ISETP.GE.AND P0, PT, R18, UR15, PT ;  /* 0x0000000f12007c0c */ /* 0x000fe2000bf06270 */
[----:B------:R-:W-:Y:S02]  /*2bd0*/  IMAD.U32 R0, R6, 0x20, R0 ;  /* 0x0000002006007824 */ /* 0x000fe400078e0000 */
[----:B------:R-:W-:-:S03]  /*2be0*/  IMAD.WIDE.U32 R4, R4, UR33, R20 ;  /* 0x0000002104047c25 */ /* 0x000fc6000f8e0014 */
[----:B------:R-:W-:Y:S01]  /*2bf0*/  LEA R135, R0, UR4, 0x1 ;  /* 0x0000000400877c11 */ /* 0x000fe2000f8e08ff */
[----:B------:R-:W-:Y:S02]  /*2c00*/  IMAD R2, R177, 0x20, R2 ;  /* 0x00000020b1027824 */ /* 0x000fe400078e0202 */
[----:B------:R-:W-:Y:S02]  /*2c10*/  VIADD R3, R5, UR6 ;  /* 0x0000000605037c36 */ /* 0x000fe40008000000 */
[----:B------:R-:W-:Y:S01]  /*2c20*/  IMAD.IADD R2, R134, 0x1, R2 ;  /* 0x0000000186027824 */ /* 0x000fe200078e0202 */
        /* <DEDUP_REMOVED lines=17> */
.L_x_501:
[----:B------:R-:W-:Y:S05]  /*2d40*/  BSYNC B0 ;  /* 0x0000000000007941 */ /* 0x000fea0003800000 */
.L_x_500:
        /* <DEDUP_REMOVED lines=19> */
.L_x_503:
[----:B------:R-:W-:Y:S05]  /*2e80*/  BSYNC B0 ;  /* 0x0000000000007941 */ /* 0x000fea0003800000 */
.L_x_502:
        /* <DEDUP_REMOVED lines=19> */
.L_x_505:
[----:B------:R-:W-:Y:S05]  /*2fc0*/  BSYNC B0 ;  /* 0x0000000000007941 */ /* 0x000fea0003800000 */
.L_x_504:
        /* <DEDUP_REMOVED lines=19> */
.L_x_507:
[----:B------:R-:W-:Y:S05]  /*3100*/  BSYNC B0 ;  /* 0x0000000000007941 */ /* 0x000fea0003800000 */
.L_x_506:
[----:B------:R-:W-:Y:S01]  /*3110*/  LDSM.16.M88.4 R12, [R186] ;  /* 0x00000000ba0c783b */ /* 0x000fe20000000200 */
[----:B------:R-:W-:Y:S01]  /*3120*/  LOP3.LUT P0, RZ, R16, 0x2, RZ, 0xc0, !PT ;  /* 0x0000000210ff7812 */ /* 0x000fe2000780c0ff */
[----:B------:R-:W-:Y:S01]  /*3130*/  IMAD.MOV.U32 R0, RZ, RZ, 0x10 ;  /* 0x00000010ff007424 */ /* 0x000fe200078e00ff */
[----:B------:R-:W-:Y:S01]  /*3140*/  LOP3.LUT P1, RZ, R17, 0x2, RZ, 0xc0, !PT ;  /* 0x0000000211ff7812 */ /* 0x000fe2000782c0ff */
[----:B-1----:R-:W1:Y:S01]  /*3150*/  LDSM.16.M88.4 R4, [R135+0x2000] ;  /* 0x002000008704783b */ /* 0x002e620000000200 */
[C---:B------:R-:W-:Y:S01]  /*3160*/  VIADD R2, R135.reuse, 0x2000 ;  /* 0x0000200087027836 */ /* 0x040fe20000000000 */
[----:B------:R-:W-:Y:S01]  /*3170*/  UIADD3 UR6, UR23, 0x1, -UR24 ;  /* 0x0000000117067890 */ /* 0x000fe2000fffe818 */
[----:B------:R-:W-:Y:S01]  /*3180*/  SEL R0, R0, 0xfffffff0, !P1 ;  /* 0xfffffff000007807 */ /* 0x000fe20004800000 */
[----:B------:R-:W5:Y:S01]  /*3190*/  LDSM.16.M88.4 R8, [R186+0x1000] ;  /* 0x00100000ba08783b */ /* 0x000f620000000200 */
[----:B------:R-:W-:Y:S01]  /*31a0*/  VIADD R188, R135, 0x2020 ;  /* 0x0000202087bc7836 */ /* 0x000fe20000000000 */
[----:B------:R-:W-:Y:S01]  /*31b0*/  UIADD3 UR6, UR6, UR18, URZ ;  /* 0x0000001206067290 */ /* 0x000fe2000fffe03f */
[----:B------:R-:W-:Y:S01]  /*31c0*/  IMAD.SHL.U32 R178, R178, 0x2, RZ ;  /* 0x00000002b2b27824 */ /* 0x000fe200078e00ff */
[----:B------:R-:W2:Y:S01]  /*31d0*/  LDSM.16.M88.4 R72, [R135+0x2800] ;  /* 0x002800008748783b */ /* 0x000ea20000000200 */
[----:B------:R-:W-:Y:S01]  /*31e0*/  IMAD R187, R0, 0x2, R186 ;  /* 0x0000000200bb7824 */ /* 0x000fe200078e02ba */
[----:B------:R-:W-:Y:S01]  /*31f0*/  UIADD3 UR19, UR23, -UR19, -UR24 ;  /* 0x8000001317137290 */ /* 0x000fe2000fffe818 */
[----:B------:R-:W-:Y:S01]  /*3200*/  @P0 VIADD R188, R2, 0xffffffe0 ;  /* 0xffffffe002bc0836 */ /* 0x000fe20000000000 */
[----:B------:R-:W3:Y:S01]  /*3210*/  LDSM.16.M88.4 R68, [R135+0x2c00] ;  /* 0x002c00008744783b */ /* 0x000ee20000000200 */
[----:B------:R-:W-:Y:S01]  /*3220*/  SHF.R.S32.HI R2, RZ, 0x1f, R133 ;  /* 0x0000001fff027819 */ /* 0x000fe20000011485 */
[----:B------:R-:W-:Y:S01]  /*3230*/  IMAD.U32 R3, RZ, RZ, UR14 ;  /* 0x0000000eff037e24 */ /* 0x000fe2000f8e00ff */
[----:B------:R-:W-:Y:S01]  /*3240*/  LOP3.LUT R179, R178, 0x6, RZ, 0xc0, !PT ;  /* 0x00000006b2b37812 */ /* 0x000fe200078ec0ff */
[----:B------:R-:W4:Y:S01]  /*3250*/  LDSM.16.M88.4 R76, [R135+0x2400] ;  /* 0x00240000874c783b */ /* 0x000f220000000200 */
[----:B------:R-:W-:Y:S01]  /*3260*/  LEA.HI R2, R2, R133, RZ, 0x2 ;  /* 0x0000008502027211 */ /* 0x000fe200078f10ff */
[----:B------:R-:W-:Y:S01]  /*3270*/  UISETP.GT.AND UP0, UPT, UR16, UR12, UPT ;  /* 0x0000000c1000728c */ /* 0x000fe2000bf04270 */
[C---:B------:R-:W-:Y:S01]  /*3280*/  VIADD R191, R188.reuse, 0x1400 ;  /* 0x00001400bcbf7836 */ /* 0x040fe20000000000 */
[----:B------:R-:W4:Y:S01]  /*3290*/  LDSM.16.M88.4 R64, [R135+0x3000] ;  /* 0x003000008740783b */ /* 0x000f220000000200 */
[----:B------:R-:W-:Y:S01]  /*32a0*/  SHF.R.S32.HI R2, RZ, 0x2, R2 ;  /* 0x00000002ff027819 */ /* 0x000fe20000011402 */
[----:B------:R-:W-:Y:S01]  /*32b0*/  UIADD3 UR35, UR27, 0x646e171e, URZ ;  /* 0x646e171e1b237890 */ /* 0x000fe2000fffe03f */
[C---:B------:R-:W-:Y:S01]  /*32c0*/  VIADD R190, R188.reuse, 0x1800 ;  /* 0x00001800bcbe7836 */ /* 0x040fe20000000000 */
[----:B------:R-:W4:Y:S01]  /*32d0*/  LDSM.16.M88.4 R52, [R135+0x3400] ;  /* 0x003400008734783b */ /* 0x000f220000000200 */
[----:B------:R-:W-:Y:S01]  /*32e0*/  UIADD3 UR36, UR26, -0x4ab325aa, URZ ;  /* 0xb54cda561a247890 */ /* 0x000fe2000fffe03f */
[----:B------:R-:W-:-:S02]  /*32f0*/  VIADD R189, R188, 0x1c00 ;  /* 0x00001c00bcbd7836 */ /* 0x000fc40000000000 */
[----:B------:R-:W4:Y:S04]  /*3300*/  LDSM.16.M88.4 R48, [R135+0x3800] ;  /* 0x003800008730783b */ /* 0x000f280000000200 */
[----:B------:R-:W4:Y:S04]  /*3310*/  LDSM.16.M88.4 R44, [R135+0x3c00] ;  /* 0x003c0000872c783b */ /* 0x000f280000000200 */
[----:B------:R-:W-:Y:S01]  /*3320*/  LDSM.16.M88.4 R32, [R188+0x800] ;  /* 0x00080000bc20783b */ /* 0x000fe20000000200 */
[-C--:B-1----:R-:W-:Y:S03]  /*3330*/  HMMA.16816.F32 R156, R12, R4.reuse, RZ ;  /* 0x000000040c9c723c */ /* 0x082fe600000018ff */
[----:B------:R-:W-:Y:S04]  /*3340*/  LDSM.16.M88.4 R28, [R188+0xc00] ;  /* 0x000c0000bc1c783b */ /* 0x000fe80000000200 */
[----:B------:R-:W-:Y:S01]  /*3350*/  LDSM.16.M88.4 R36, [R188+0x400] ;  /* 0x00040000bc24783b */ /* 0x000fe20000000200 */
[----:B-----5:R-:W-:Y:S03]  /*3360*/  HMMA.16816.F32 R148, R8, R4, RZ ;  /* 0x000000040894723c */ /* 0x020fe600000018ff */
[----:B------:R-:W-:Y:S03]  /*3370*/  LDSM.16.M88.4 R24, [R188+0x1000] ;  /* 0x00100000bc18783b */ /* 0x000fe60000000200 */
[-C--:B------:R-:W-:Y:S01]  /*3380*/  HMMA.16816.F32 R164, R12, R6.reuse, RZ ;  /* 0x000000060ca4723c */ /* 0x080fe200000018ff */
[----:B------:R-:W-:Y:S04]  /*3390*/  LDSM.16.M88.4 R20, [R188+0x1400] ;  /* 0x00140000bc14783b */ /* 0x000fe80000000200 */
[----:B------:R-:W-:Y:S01]  /*33a0*/  LDSM.16.M88.4 R56, [R188+0x1800] ;  /* 0x00180000bc38783b */ /* 0x000fe20000000200 */
[C---:B------:R-:W-:Y:S03]  /*33b0*/  HMMA.16816.F32 R140, R8.reuse, R6, RZ ;  /* 0x00000006088c723c */ /* 0x040fe600000018ff */
[----:B------:R-:W1:Y:S03]  /*33c0*/  LDSM.16.M88.4 R4, [R187+0x1000] ;  /* 0x00100000bb04783b */ /* 0x000e660000000200 */
[C---:B--2---:R-:W-:Y:S01]  /*33d0*/  HMMA.16816.F32 R124, R8.reuse, R72, RZ ;  /* 0x00000048087c723c */ /* 0x044fe200000018ff */
[----:B------:R-:W-:Y:S04]  /*33e0*/  LDSM.16.M88.4 R40, [R188] ;  /* 0x00000000bc28783b */ /* 0x000fe80000000200 */
[----:B------:R-:W2:Y:S01]  /*33f0*/  LDSM.16.M88.4 R60, [R188+0x1c00] ;  /* 0x001c0000bc3c783b */ /* 0x000ea20000000200 */
[C---:B---3--:R-:W-:Y:S03]  /*3400*/  HMMA.16816.F32 R116, R8.reuse, R68, RZ ;  /* 0x000000440874723c */ /* 0x048fe600000018ff */
[----:B------:R-:W3:Y:S03]  /*3410*/  LDSM.16.M88.4 R16, [R187] ;  /* 0x00000000bb10783b */ /* 0x000ee60000000200 */
[C---:B----4-:R-:W-:Y:S01]  /*3420*/  HMMA.16816.F32 R128, R8.reuse, R78, RZ ;  /* 0x0000004e0880723c */ /* 0x050fe200000018ff */
[----:B------:R-:W0:Y:S05]  /*3430*/  LDGDEPBAR ;  /* 0x00000000000079af */ /* 0x000e2a0000000000 */
        /* <DEDUP_REMOVED lines=35> */
[----:B--2---:R-:W-:Y:S06]  /*3670*/  HMMA.16816.F32 R92, R4, R60, R84 ;  /* 0x0000003c045c723c */ /* 0x004fec0000001854 */
[-C--:B---3--:R-:W-:Y:S06]  /*3680*/  HMMA.16816.F32 R76, R16, R40.reuse, R156 ;  /* 0x00000028104c723c */ /* 0x088fec000000189c */
[C---:B------:R-:W-:Y:S06]  /*3690*/  HMMA.16816.F32 R148, R4.reuse, R40, R148 ;  /* 0x000000280494723c */ /* 0x040fec0000001894 */
[C---:B------:R-:W-:Y:S06]  /*36a0*/  HMMA.16816.F32 R140, R4.reuse, R42, R140 ;  /* 0x0000002a048c723c */ /* 0x040fec000000188c */
[C---:B------:R-:W-:Y:S06]  /*36b0*/  HMMA.16816.F32 R136, R4.reuse, R36, R136 ;  /* 0x000000240488723c */ /* 0x040fec0000001888 */
[C---:B------:R-:W-:Y:S06]  /*36c0*/  HMMA.16816.F32 R104, R4.reuse, R22, R96 ;  /* 0x000000160468723c */ /* 0x040fec0000001860 */
[C---:B------:R-:W-:Y:S06]  /*36d0*/  HMMA.16816.F32 R88, R4.reuse, R58, R88 ;  /* 0x0000003a0458723c */ /* 0x040fec0000001858 */
[----:B------:R-:W-:Y:S06]  /*36e0*/  HMMA.16816.F32 R84, R4, R62, R80 ;  /* 0x0000003e0454723c */ /* 0x000fec0000001850 */
[----:B------:R-:W-:Y:S01]  /*36f0*/  HMMA.16816.F32 R44, R16, R36, R8 ;  /* 0x00000024102c723c */ /* 0x000fe20000001808 */
[----:B------:R-:W-:Y:S01]  /*3700*/  LEA R6, R132, UR22, 0x4 ;  /* 0x0000001684067c11 */ /* 0x000fe2000f8e20ff */
[----:B------:R-:W-:-:S02]  /*3710*/  IMAD.U32 R7, RZ, RZ, UR6 ;  /* 0x00000006ff077e24 */ /* 0x000fc4000f8e00ff */
[----:B------:R-:W-:Y:S02]  /*3720*/  IMAD R4, R177, 0x20, R176 ;  /* 0x00000020b1047824 */ /* 0x000fe400078e02b0 */
[C---:B------:R-:W-:Y:S01]  /*3730*/  HMMA.16816.F32 R72, R16.reuse, R38, R144 ;  /* 0x000000261048723c */ /* 0x040fe20000001890 */
[----:B------:R-:W-:Y:S02]  /*3740*/  IMAD.IADD R6, R2, 0x1, R6 ;  /* 0x0000000102067824 */ /* 0x000fe400078e0206 */
[----:B------:R-:W-:Y:S02]  /*3750*/  IMAD.U32 R10, RZ, RZ, UR6 ;  /* 0x00000006ff0a7e24 */ /* 0x000fe4000f8e00ff */
[----:B------:R-:W-:Y:S01]  /*3760*/  IMAD.U32 R9, RZ, RZ, UR6 ;  /* 0x00000006ff097e24 */ /* 0x000fe2000f8e00ff */
[C---:B------:R-:W-:Y:S01]  /*3770*/  HMMA.16816.F32 R36, R16.reuse, R28, R168 ;  /* 0x0000001c1024723c */ /* 0x040fe200000018a8 */
[----:B------:R-:W-:Y:S01]  /*3780*/  IMAD.U32 R8, RZ, RZ, UR6 ;  /* 0x00000006ff087e24 */ /* 0x000fe2000f8e00ff */
[C---:B------:R-:W-:Y:S01]  /*3790*/  VIADDMNMX R199, R6.reuse, UR19, RZ, !PT ;  /* 0x0000001306c77c46 */ /* 0x040fe2000f8001ff */
[----:B------:R-:W-:Y:S01]  /*37a0*/  VIADD R11, R6, 0x8 ;  /* 0x00000008060b7836 */ /* 0x000fe20000000000 */
[----:B------:R-:W-:Y:S01]  /*37b0*/  IADD3 R10, R10, 0x8, R6 ;  /* 0x000000080a0a7810 */ /* 0x000fe20007ffe006 */
[----:B------:R-:W-:Y:S01]  /*37c0*/  IMAD.IADD R2, R134, 0x1, R4 ;  /* 0x0000000186027824 */ /* 0x000fe200078e0204 */
[----:B------:R-:W-:Y:S01]  /*37d0*/  HMMA.16816.F32 R64, R16, R30, R172 ;  /* 0x0000001e1040723c */ /* 0x000fe200000018ac */
[----:B------:R-:W-:-:S02]  /*37e0*/  IADD3 R9, R9, 0x40, R6 ;  /* 0x0000004009097810 */ /* 0x000fc40007ffe006 */
[----:B------:R-:W-:-:S03]  /*37f0*/  VIADDMNMX R197, R11, UR19, RZ, !PT ;  /* 0x000000130bc57c46 */ /* 0x000fc6000f8001ff */
[C---:B------:R-:W-:Y:S06]  /*3800*/  HMMA.16816.F32 R28, R16.reuse, R20, R200 ;  /* 0x00000014101c723c */ /* 0x040fec00000018c8 */
[C---:B------:R-:W-:Y:S06]  /*3810*/  HMMA.16816.F32 R48, R16.reuse, R22, R204 ;  /* 0x000000161030723c */ /* 0x040fec00000018cc */
[----:B------:R-:W-:Y:S01]  /*3820*/  HMMA.16816.F32 R20, R16, R60, R212 ;  /* 0x0000003c1014723c */ /* 0x000fe200000018d4 */
[----:B------:R-:W-:-:S05]  /*3830*/  VIMNMX R207, R9, UR23, PT ;  /* 0x0000001709cf7c48 */ /* 0x000fca000bfe0100 */
[----:B------:R-:W-:Y:S01]  /*3840*/  HMMA.16816.F32 R80, R16, R42, R164 ;  /* 0x0000002a1050723c */ /* 0x000fe200000018a4 */
[----:B------:R-:W-:Y:S02]  /*3850*/  IMAD R215, R3, 0x8, R132 ;  /* 0x0000000803d77824 */ /* 0x000fe400078e0284 */
[----:B------:R-:W-:-:S03]  /*3860*/  IMAD.U32 R3, RZ, RZ, UR16 ;  /* 0x00000010ff037e24 */ /* 0x000fc6000f8e00ff */
[----:B------:R-:W-:Y:S01]  /*3870*/  HMMA.16816.F32 R40, R16, R32, R152 ;  /* 0x000000201028723c */ /* 0x000fe20000001898 */
[----:B------:R-:W-:-:S04]  /*3880*/  IMAD R3, R3, 0x80, R179 ;  /* 0x0000008003037824 */ /* 0x000fc800078e02b3 */
[C---:B------:R-:W-:Y:S01]  /*3890*/  VIADD R5, R3.reuse, 0x1 ;  /* 0x0000000103057836 */ /* 0x040fe20000000000 */
[C---:B------:R-:W-:Y:S01]  /*38a0*/  HMMA.16816.F32 R68, R16.reuse, R34, R160 ;  /* 0x000000221044723c */ /* 0x040fe200000018a0 */
[----:B------:R-:W-:Y:S01]  /*38b0*/  VIADD R4, R3, 0x8 ;  /* 0x0000000803047836 */ /* 0x000fe20000000000 */
[----:B------:R-:W-:Y:S02]  /*38c0*/  BAR.SYNC.DEFER_BLOCKING 0x0 ;  /* 0x0000000000007b1d */ /* 0x000fe40000010000 */
[----:B------:R-:W-:Y:S02]  /*38d0*/  ISETP.GE.AND P6, PT, R5, R207, PT ;  /* 0x000000cf0500720c */ /* 0x000fe40003fc6270 */
[C---:B------:R-:W-:Y:S06]  /*38e0*/  HMMA.16816.F32 R32, R16.reuse, R24, R180 ;  /* 0x000000181020723c */ /* 0x040fec00000018b4 */
[C---:B------:R-:W-:Y:S06]  /*38f0*/  HMMA.16816.F32 R52, R16.reuse, R26, R192 ;  /* 0x0000001a1034723c */ /* 0x040fec00000018c0 */
[----:B------:R-:W-:Y:S01]  /*3900*/  HMMA.16816.F32 R24, R16, R56, R208 ;  /* 0x000000381018723c */ /* 0x000fe200000018d0 */
[----:B------:R-:W-:-:S02]  /*3910*/  VIADD R195, R188, 0x400 ;  /* 0x00000400bcc37836 */ /* 0x000fc40000000000 */
[C---:B------:R-:W-:Y:S02]  /*3920*/  VIADD R194, R188.reuse, 0x800 ;  /* 0x00000800bcc27836 */ /* 0x040fe40000000000 */
[----:B------:R-:W-:Y:S01]  /*3930*/  VIADD R193, R188, 0xc00 ;  /* 0x00000c00bcc17836 */ /* 0x000fe20000000000 */
[C---:B------:R-:W-:Y:S01]  /*3940*/  HMMA.16816.F32 R56, R16.reuse, R58, R216 ;  /* 0x0000003a1038723c */ /* 0x040fe200000018d8 */
[----:B------:R-:W-:Y:S01]  /*3950*/  VIADDMNMX R211, R6, R7, UR23, PT ;  /* 0x0000001706d37e46 */ /* 0x000fe2000b800107 */
[----:B------:R-:W-:Y:S01]  /*3960*/  VIADD R192, R188, 0x1000 ;  /* 0x00001000bcc07836 */ /* 0x000fe20000000000 */
[----:B------:R-:W-:Y:S02]  /*3970*/  IADD3 R7, R8, 0x48, R6 ;  /* 0x0000004808077810 */ /* 0x000fe40007ffe006 */
[----:B------:R-:W-:Y:S01]  /*3980*/  ISETP.GE.AND P0, PT, R3, R211, PT ;  /* 0x000000d30300720c */ /* 0x000fe20003f06270 */
[----:B------:R-:W-:Y:S01]  /*3990*/  HMMA.16816.F32 R16, R16, R62, R12 ;  /* 0x0000003e1010723c */ /* 0x000fe2000000180c */
[----:B------:R-:W-:-:S02]  /*39a0*/  VIMNMX R209, R10, UR23, PT ;  /* 0x000000170ad17c48 */ /* 0x000fc4000bfe0100 */
[----:B------:R-:W-:Y:S02]  /*39b0*/  ISETP.LT.OR P0, PT, R3, R199, P0 ;  /* 0x000000c70300720c */ /* 0x000fe40000701670 */
[----:B------:R-:W-:Y:S02]  /*39c0*/  VIMNMX R205, R7, UR23, PT ;  /* 0x0000001707cd7c48 */ /* 0x000fe4000bfe0100 */
[----:B------:R-:W-:Y:S01]  /*39d0*/  VIADD R12, R6, 0x40 ;  /* 0x00000040060c7836 */ /* 0x000fe20000000000 */
[----:B------:R-:W-:Y:S01]  /*39e0*/  FSEL R60, R76, -INF , !P0 ;  /* 0xff8000004c3c7808 */ /* 0x000fe20004000000 */
[----:B------:R-:W-:Y:S01]  /*39f0*/  VIADD R13, R6, 0x48 ;  /* 0x00000048060d7836 */ /* 0x000fe20000000000 */
[----:B------:R-:W-:Y:S01]  /*3a00*/  ISETP.GE.AND P5, PT, R5, R211, PT ;  /* 0x000000d30500720c */ /* 0x000fe20003fa6270 */
[----:B------:R-:W-:Y:S01]  /*3a10*/  VIADD R6, R3, 0x71 ;  /* 0x0000007103067836 */ /* 0x000fe20000000000 */
[----:B------:R-:W-:Y:S02]  /*3a20*/  VIADDMNMX R203, R12, UR19, RZ, !PT ;  /* 0x000000130ccb7c46 */ /* 0x000fe4000f8001ff */
[----:B------:R-:W-:-:S02]  /*3a30*/  VIADDMNMX R201, R13, UR19, RZ, !PT ;  /* 0x000000130dc97c46 */ /* 0x000fc4000f8001ff */
[C---:B------:R-:W-:Y:S02]  /*3a40*/  ISETP.GE.AND P1, PT, R5.reuse, R209, PT ;  /* 0x000000d10500720c */ /* 0x040fe40003f26270 */
[----:B------:R-:W-:Y:S02]  /*3a50*/  ISETP.GE.AND P3, PT, R5, R205, PT ;  /* 0x000000cd0500720c */ /* 0x000fe40003f66270 */
[C---:B------:R-:W-:Y:S02]  /*3a60*/  ISETP.GE.AND P0, PT, R3.reuse, R207, PT ;  /* 0x000000cf0300720c */ /* 0x040fe40003f06270 */
[----:B------:R-:W-:Y:S02]  /*3a70*/  ISETP.GE.AND P4, PT, R3, R209, PT ;  /* 0x000000d10300720c */ /* 0x000fe40003f86270 */
[C---:B------:R-:W-:Y:S02]  /*3a80*/  ISETP.LT.OR P5, PT, R5.reuse, R199, P5 ;  /* 0x000000c70500720c */ /* 0x040fe40002fa1670 */
[----:B------:R-:W-:-:S02]  /*3a90*/  ISETP.LT.OR P1, PT, R5, R197, P1 ;  /* 0x000000c50500720c */ /* 0x000fc40000f21670 */
[C---:B------:R-:W-:Y:S02]  /*3aa0*/  ISETP.LT.OR P6, PT, R5.reuse, R203, P6 ;  /* 0x000000cb0500720c */ /* 0x040fe400037c1670 */
[----:B------:R-:W-:Y:S01]  /*3ab0*/  ISETP.LT.OR P3, PT, R5, R201, P3 ;  /* 0x000000c90500720c */ /* 0x000fe20001f61670 */
[C---:B------:R-:W-:Y:S01]  /*3ac0*/  VIADD R5, R3.reuse, 0x9 ;  /* 0x0000000903057836 */ /* 0x040fe20000000000 */
[C---:B------:R-:W-:Y:S02]  /*3ad0*/  ISETP.LT.OR P0, PT, R3.reuse, R203, P0 ;  /* 0x000000cb0300720c */ /* 0x040fe40000701670 */
[----:B------:R-:W-:Y:S02]  /*3ae0*/  ISETP.LT.OR P4, PT, R3, R197, P4 ;  /* 0x000000c50300720c */ /* 0x000fe40002781670 */
[----:B------:R-:W-:Y:S02]  /*3af0*/  FSEL R132, R77, -INF , !P5 ;  /* 0xff8000004d847808 */ /* 0x000fe40006800000 */
[----:B------:R-:W-:-:S02]  /*3b00*/  FSEL R146, R79, -INF , !P1 ;  /* 0xff8000004f927808 */ /* 0x000fc40004800000 */
[----:B------:R-:W-:Y:S02]  /*3b10*/  FSEL R61, R148, -INF , !P0 ;  /* 0xff800000943d7808 */ /* 0x000fe40004000000 */
[----:B------:R-:W-:Y:S02]  /*3b20*/  ISETP.GE.AND P2, PT, R4, R211, PT ;  /* 0x000000d30400720c */ /* 0x000fe40003f46270 */
[----:B------:R-:W-:Y:S02]  /*3b30*/  FSEL R144, R78, -INF , !P4 ;  /* 0xff8000004e907808 */ /* 0x000fe40006000000 */
[C---:B------:R-:W-:Y:S02]  /*3b40*/  ISETP.GE.AND P1, PT, R4.reuse, R209, PT ;  /* 0x000000d10400720c */ /* 0x040fe40003f26270 */
[C---:B------:R-:W-:Y:S02]  /*3b50*/  ISETP.GE.AND P5, PT, R4.reuse, R207, PT ;  /* 0x000000cf0400720c */ /* 0x040fe40003fa6270 */
[----:B------:R-:W-:-:S02]  /*3b60*/  ISETP.GE.AND P0, PT, R4, R205, PT ;  /* 0x000000cd0400720c */ /* 0x000fc40003f06270 */
[----:B------:R-:W-:Y:S02]  /*3b70*/  FSEL R96, R151, -INF , !P3 ;  /* 0xff80000097607808 */ /* 0x000fe40005800000 */
[----:B------:R-:W-:Y:S02]  /*3b80*/  ISETP.GE.AND P4, PT, R3, R205, PT ;  /* 0x000000cd0300720c */ /* 0x000fe40003f86270 */
[----:B------:R-:W-:Y:S02]  /*3b90*/  ISETP.GE.AND P3, PT, R5, R211, PT ;  /* 0x000000d30500720c */ /* 0x000fe40003f66270 */
[C---:B------:R-:W-:Y:S02]  /*3ba0*/  ISETP.LT.OR P2, PT, R4.reuse, R199, P2 ;  /* 0x000000c70400720c */ /* 0x040fe40001741670 */
[C---:B------:R-:W-:Y:S02]  /*3bb0*/  ISETP.LT.OR P1, PT, R4.reuse, R197, P1 ;  /* 0x000000c50400720c */ /* 0x040fe40000f21670 */
[----:B------:R-:W-:-:S02]  /*3bc0*/  ISETP.LT.OR P5, PT, R4, R203, P5 ;  /* 0x000000cb0400720c */ /* 0x000fc40002fa1670 */
[-C--:B------:R-:W-:Y:S01]  /*3bd0*/  ISETP.LT.OR P0, PT, R4, R201.reuse, P0 ;  /* 0x000000c90400720c */ /* 0x080fe20000701670 */
[C---:B------:R-:W-:Y:S01]  /*3be0*/  VIADD R4, R3.reuse, 0x10 ;  /* 0x0000001003047836 */ /* 0x040fe20000000000 */
[----:B------:R-:W-:Y:S02]  /*3bf0*/  ISETP.LT.OR P4, PT, R3, R201, P4 ;  /* 0x000000c90300720c */ /* 0x000fe40002781670 */
[----:B------:R-:W-:Y:S02]  /*3c00*/  ISETP.LT.OR P3, PT, R5, R199, P3 ;  /* 0x000000c70500720c */ /* 0x000fe40001f61670 */
[----:B------:R-:W-:Y:S02]  /*3c10*/  FSEL R77, R150, -INF , !P4 ;  /* 0xff800000964d7808 */ /* 0x000fe40006000000 */
[----:B------:R-:W-:Y:S02]  /*3c20*/  FSEL R145, R82, -INF , !P1 ;  /* 0xff80000052917808 */ /* 0x000fe40004800000 */
[----:B------:R-:W-:-:S02]  /*3c30*/  FSEL R63, R140, -INF , !P5 ;  /* 0xff8000008c3f7808 */ /* 0x000fc40006800000 */
[----:B------:R-:W-:Y:S02]  /*3c40*/  FSEL R78, R142, -INF , !P0 ;  /* 0xff8000008e4e7808 */ /* 0x000fe40004000000 */
[----:B------:R-:W-:Y:S02]  /*3c50*/  FSEL R134, R81, -INF , !P3 ;  /* 0xff80000051867808 */ /* 0x000fe40005800000 */
[----:B------:R-:W-:Y:S02]  /*3c60*/  FSEL R62, R149, -INF , !P6 ;  /* 0xff800000953e7808 */ /* 0x000fe40007000000 */
[----:B------:R-:W-:Y:S02]  /*3c70*/  ISETP.GE.AND P4, PT, R5, R207, PT ;  /* 0x000000cf0500720c */ /* 0x000fe40003f86270 */
[----:B------:R-:W-:Y:S02]  /*3c80*/  FSEL R133, R80, -INF , !P2 ;  /* 0xff80000050857808 */ /* 0x000fe40005000000 */
[----:B------:R-:W-:-:S02]  /*3c90*/  ISETP.GE.AND P1, PT, R4, R211, PT ;  /* 0x000000d30400720c */ /* 0x000fc40003f26270 */
[C---:B------:R-:W-:Y:S02]  /*3ca0*/  ISETP.GE.AND P5, PT, R4.reuse, R209, PT ;  /* 0x000000d10400720c */ /* 0x040fe40003fa6270 */
[C---:B------:R-:W-:Y:S02]  /*3cb0*/  ISETP.GE.AND P0, PT, R4.reuse, R207, PT ;  /* 0x000000cf0400720c */ /* 0x040fe40003f06270 */
[----:B------:R-:W-:Y:S02]  /*3cc0*/  ISETP.GE.AND P3, PT, R4, R205, PT ;  /* 0x000000cd0400720c */ /* 0x000fe40003f66270 */
[C---:B------:R-:W-:Y:S02]  /*3cd0*/  ISETP.GE.AND P6, PT, R5.reuse, R209, PT ;  /* 0x000000d10500720c */ /* 0x040fe40003fc6270 */
[C---:B------:R-:W-:Y:S02]  /*3ce0*/  ISETP.GE.AND P2, PT, R5.reuse, R205, PT ;  /* 0x000000cd0500720c */ /* 0x040fe40003f46270 */
[----:B------:R-:W-:-:S02]  /*3cf0*/  ISETP.LT.OR P4, PT, R5, R203, P4 ;  /* 0x000000cb0500720c */ /* 0x000fc40002781670 */
[C---:B------:R-:W-:Y:S02]  /*3d00*/  ISETP.LT.OR P1, PT, R4.reuse, R199, P1 ;  /* 0x000000c70400720c */ /* 0x040fe40000f21670 */
[C---:B------:R-:W-:Y:S02]  /*3d10*/  ISETP.LT.OR P5, PT, R4.reuse, R197, P5 ;  /* 0x000000c50400720c */ /* 0x040fe40002fa1670 */
[C---:B------:R-:W-:Y:S02]  /*3d20*/  ISETP.LT.OR P0, PT, R4.reuse, R203, P0 ;  /* 0x000000cb0400720c */ /* 0x040fe40000701670 */
[----:B------:R-:W-:Y:S01]  /*3d30*/  ISETP.LT.OR P3, PT, R4, R201, P3 ;  /* 0x000000c90400720c */ /* 0x000fe20001f61670 */
[----:B------:R-:W-:Y:S01]  /*3d40*/  VIADD R4, R3, 0x11 ;  /* 0x0000001103047836 */ /* 0x000fe20000000000 */
        /* <DEDUP_REMOVED lines=23> */
[----:B------:R-:W-:Y:S02]  /*3ec0*/  ISETP.GE.AND P0, PT, R4, R205, PT ;  /* 0x000000cd0400720c */ /* 0x000fe40003f06270 */
[----:B------:R-:W-:Y:S02]  /*3ed0*/  FSEL R98, R138, -INF , !P3 ;  /* 0xff8000008a627808 */ /* 0x000fe40005800000 */
[----:B------:R-:W-:Y:S02]  /*3ee0*/  FSEL R99, R139, -INF , !P1 ;  /* 0xff8000008b637808 */ /* 0x000fe40004800000 */
[C---:B------:R-:W-:Y:S02]  /*3ef0*/  ISETP.GE.AND P1, PT, R5.reuse, R211, PT ;  /* 0x000000d30500720c */ /* 0x040fe40003f26270 */
[----:B------:R-:W-:Y:S02]  /*3f00*/  ISETP.GE.AND P3, PT, R5, R207, PT ;  /* 0x000000cf0500720c */ /* 0x000fe40003f66270 */
[----:B------:R-:W-:-:S02]  /*3f10*/  ISETP.LT.OR P5, PT, R4, R199, P5 ;  /* 0x000000c70400720c */ /* 0x000fc40002fa1670 */
[C---:B------:R-:W-:Y:S02]  /*3f20*/  ISETP.LT.OR P6, PT, R4.reuse, R197, P6 ;  /* 0x000000c50400720c */ /* 0x040fe400037c1670 */
[C---:B------:R-:W-:Y:S02]  /*3f30*/  ISETP.LT.OR P2, PT, R4.reuse, R203, P2 ;  /* 0x000000cb0400720c */ /* 0x040fe40001741670 */
[----:B------:R-:W-:Y:S01]  /*3f40*/  ISETP.LT.OR P0, PT, R4, R201, P0 ;  /* 0x000000c90400720c */ /* 0x000fe20000701670 */
[----:B------:R-:W-:Y:S01]  /*3f50*/  VIADD R4, R3, 0x20 ;  /* 0x0000002003047836 */ /* 0x000fe20000000000 */
[C---:B------:R-:W-:Y:S02]  /*3f60*/  ISETP.LT.OR P1, PT, R5.reuse, R199, P1 ;  /* 0x000000c70500720c */ /* 0x040fe40000f21670 */
[----:B------:R-:W-:Y:S02]  /*3f70*/  ISETP.LT.OR P3, PT, R5, R203, P3 ;  /* 0x000000cb0500720c */ /* 0x000fe40001f61670 */
[----:B------:R-:W-:-:S02]  /*3f80*/  FSEL R45, R137, -INF , !P4 ;  /* 0xff800000892d7808 */ /* 0x000fc40006000000 */
[----:B------:R-:W-:Y:S02]  /*3f90*/  FSEL R97, R222, -INF , !P0 ;  /* 0xff800000de617808 */ /* 0x000fe40004000000 */
[----:B------:R-:W-:Y:S02]  /*3fa0*/  FSEL R136, R72, -INF , !P5 ;  /* 0xff80000048887808 */ /* 0x000fe40006800000 */
[----:B------:R-:W-:Y:S02]  /*3fb0*/  FSEL R137, R73, -INF , !P1 ;  /* 0xff80000049897808 */ /* 0x000fe40004800000 */
[----:B------:R-:W-:Y:S02]  /*3fc0*/  FSEL R47, R221, -INF , !P3 ;  /* 0xff800000dd2f7808 */ /* 0x000fe40005800000 */
[----:B------:R-:W-:Y:S02]  /*3fd0*/  FSEL R46, R220, -INF , !P2 ;  /* 0xff800000dc2e7808 */ /* 0x000fe40005000000 */
[----:B------:R-:W-:-:S02]  /*3fe0*/  ISETP.GE.AND P0, PT, R4, R211, PT ;  /* 0x000000d30400720c */ /* 0x000fc40003f06270 */
        /* <DEDUP_REMOVED lines=241> */
[----:B------:R-:W-:Y:S02]  /*4f00*/  FSEL R102, R20, -INF , !P6 ;  /* 0xff80000014667808 */ /* 0x000fe40007000000 */
[----:B------:R-:W-:Y:S02]  /*4f10*/  FSEL R179, R22, -INF , !P3 ;  /* 0xff80000016b37808 */ /* 0x000fe40005800000 */
[C---:B------:R-:W-:Y:S02]  /*4f20*/  ISETP.GE.AND P6, PT, R4.reuse, R207, PT ;  /* 0x000000cf0400720c */ /* 0x040fe40003fc6270 */
[C---:B------:R-:W-:Y:S02]  /*4f30*/  ISETP.GE.AND P3, PT, R4.reuse, R205, PT ;  /* 0x000000cd0400720c */ /* 0x040fe40003f66270 */
[C---:B------:R-:W-:Y:S02]  /*4f40*/  ISETP.LT.OR P6, PT, R4.reuse, R203, P6 ;  /* 0x000000cb0400720c */ /* 0x040fe400037c1670 */
[----:B------:R-:W-:Y:S01]  /*4f50*/  ISETP.LT.OR P3, PT, R4, R201, P3 ;  /* 0x000000c90400720c */ /* 0x000fe20001f61670 */
[----:B------:R-:W-:Y:S01]  /*4f60*/  VIADD R4, R3, 0x69 ;  /* 0x0000006903047836 */ /* 0x000fe20000000000 */
[----:B------:R-:W-:-:S02]  /*4f70*/  FSEL R174, R26, -INF , !P5 ;  /* 0xff8000001aae7808 */ /* 0x000fc40006800000 */
[----:B------:R-:W-:Y:S02]  /*4f80*/  FSEL R216, R92, -INF , !P6 ;  /* 0xff8000005cd87808 */ /* 0x000fe40007000000 */
[----:B------:R-:W-:Y:S02]  /*4f90*/  FSEL R231, R94, -INF , !P3 ;  /* 0xff8000005ee77808 */ /* 0x000fe40005800000 */
[C---:B------:R-:W-:Y:S02]  /*4fa0*/  ISETP.GE.AND P1, PT, R5.reuse, R207, PT ;  /* 0x000000cf0500720c */ /* 0x040fe40003f26270 */
[----:B------:R-:W-:Y:S02]  /*4fb0*/  ISETP.GE.AND P5, PT, R5, R205, PT ;  /* 0x000000cd0500720c */ /* 0x000fe40003fa6270 */
[C---:B------:R-:W-:Y:S02]  /*4fc0*/  ISETP.GE.AND P6, PT, R6.reuse, R209, PT ;  /* 0x000000d10600720c */ /* 0x040fe40003fc6270 */
[----:B------:R-:W-:-:S02]  /*4fd0*/  ISETP.GE.AND P3, PT, R6, R207, PT ;  /* 0x000000cf0600720c */ /* 0x000fc40003f66270 */
[C---:B------:R-:W-:Y:S02]  /*4fe0*/  ISETP.LT.OR P1, PT, R5.reuse, R203, P1 ;  /* 0x000000cb0500720c */ /* 0x040fe40000f21670 */
[----:B------:R-:W-:Y:S02]  /*4ff0*/  ISETP.LT.OR P5, PT, R5, R201, P5 ;  /* 0x000000c90500720c */ /* 0x000fe40002fa1670 */
[C---:B------:R-:W-:Y:S02]  /*5000*/  ISETP.LT.OR P6, PT, R6.reuse, R197, P6 ;  /* 0x000000c50600720c */ /* 0x040fe400037c1670 */
[----:B------:R-:W-:Y:S02]  /*5010*/  ISETP.LT.OR P3, PT, R6, R203, P3 ;  /* 0x000000cb0600720c */ /* 0x000fe40001f61670 */
[----:B------:R-:W-:Y:S02]  /*5020*/  FSEL R177, R23, -INF , !P6 ;  /* 0xff80000017b17808 */ /* 0x000fe40007000000 */
[----:B------:R-:W-:-:S02]  /*5030*/  FSEL R212, R88, -INF , !P1 ;  /* 0xff80000058d47808 */ /* 0x000fc40004800000 */
[----:B------:R-:W-:Y:S01]  /*5040*/  FSEL R223, R90, -INF , !P5 ;  /* 0xff8000005adf7808 */ /* 0x000fe20006800000 */
[----:B------:R-:W1:Y:S01]  /*5050*/  LDC.U8 R88, c[0x0][0x388] ;  /* 0x0000e200ff587b82 */ /* 0x000e620000000000 */
        /* <DEDUP_REMOVED lines=8> */
[C---:B------:R-:W-:Y:S02]  /*50e0*/  ISETP.LT.OR P1, PT, R4.reuse, R199, P1 ;  /* 0x000000c70400720c */ /* 0x040fe40000f21670 */
[C---:B------:R-:W-:Y:S02]  /*50f0*/  ISETP.LT.OR P6, PT, R4.reuse, R203, P6 ;  /* 0x000000cb0400720c */ /* 0x040fe400037c1670 */
[----:B------:R-:W-:-:S02]  /*5100*/  ISETP.LT.OR P5, PT, R4, R201, P5 ;  /* 0x000000c90400720c */ /* 0x000fc40002fa1670 */
[----:B------:R-:W-:Y:S01]  /*5110*/  ISETP.LT.OR P3, PT, R4, R197, P3 ;  /* 0x000000c50400720c */ /* 0x000fe20001f61670 */
[----:B------:R-:W-:Y:S01]  /*5120*/  VIADD R4, R3, 0x78 ;  /* 0x0000007803047836 */ /* 0x000fe20000000000 */
[----:B------:R-:W-:Y:S01]  /*5130*/  ISETP.LT.OR P0, PT, R5, R199, P4 ;  /* 0x000000c70500720c */ /* 0x000fe20002701670 */
[----:B------:R-:W-:Y:S01]  /*5140*/  VIADD R3, R3, 0x79 ;  /* 0x0000007903037836 */ /* 0x000fe20000000000 */
[----:B------:R-:W-:Y:S01]  /*5150*/  FSEL R213, R101, -INF , !P2 ;  /* 0xff80000065d57808 */ /* 0x000fe20005000000 */
[----:B-1----:R-:W-:Y:S01]  /*5160*/  IMAD R183, R88, 0x10000, R88 ;  /* 0x0001000058b77824 */ /* 0x002fe200078e0258 */
[----:B------:R-:W-:Y:S02]  /*5170*/  ISETP.GE.AND P2, PT, R6, R211, PT ;  /* 0x000000d30600720c */ /* 0x000fe40003f46270 */
[----:B------:R-:W-:Y:S02]  /*5180*/  FSEL R214, R89, -INF , !P6 ;  /* 0xff80000059d67808 */ /* 0x000fe40007000000 */
[----:B------:R-:W-:-:S02]  /*5190*/  FSEL R89, R56, -INF , !P0 ;  /* 0xff80000038597808 */ /* 0x000fc40004000000 */
[----:B------:R-:W-:Y:S02]  /*51a0*/  ISETP.GE.AND P0, PT, R4, R207, PT ;  /* 0x000000cf0400720c */ /* 0x000fe40003f06270 */
[----:B------:R-:W-:Y:S02]  /*51b0*/  ISETP.LT.OR P2, PT, R6, R199, P2 ;  /* 0x000000c70600720c */ /* 0x000fe40001741670 */
[----:B------:R-:W-:Y:S02]  /*51c0*/  ISETP.LT.OR P0, PT, R4, R203, P0 ;  /* 0x000000cb0400720c */ /* 0x000fe40000701670 */
[----:B------:R-:W-:Y:S02]  /*51d0*/  FSEL R101, R21, -INF , !P2 ;  /* 0xff80000015657808 */ /* 0x000fe40005000000 */
[----:B------:R-:W-:Y:S02]  /*51e0*/  ISETP.GE.AND P2, PT, R6, R205, PT ;  /* 0x000000cd0600720c */ /* 0x000fe40003f46270 */
[----:B------:R-:W-:-:S02]  /*51f0*/  FSEL R217, R84, -INF , !P0 ;  /* 0xff80000054d97808 */ /* 0x000fc40004000000 */
[C---:B------:R-:W-:Y:S02]  /*5200*/  ISETP.GE.AND P0, PT, R3.reuse, R205, PT ;  /* 0x000000cd0300720c */ /* 0x040fe40003f06270 */
[-C--:B------:R-:W-:Y:S02]  /*5210*/  ISETP.LT.OR P2, PT, R6, R201.reuse, P2 ;  /* 0x000000c90600720c */ /* 0x080fe40001741670 */
[----:B------:R-:W-:Y:S02]  /*5220*/  ISETP.LT.OR P0, PT, R3, R201, P0 ;  /* 0x000000c90300720c */ /* 0x000fe40000701670 */
[----:B------:R-:W-:Y:S02]  /*5230*/  FSEL R221, R91, -INF , !P5 ;  /* 0xff8000005bdd7808 */ /* 0x000fe40006800000 */
[----:B------:R-:W-:Y:S02]  /*5240*/  FSEL R228, R95, -INF , !P2 ;  /* 0xff8000005fe47808 */ /* 0x000fe40005000000 */
[----:B------:R-:W-:-:S02]  /*5250*/  FSEL R91, R57, -INF , !P1 ;  /* 0xff800000395b7808 */ /* 0x000fc40004800000 */
[C---:B------:R-:W-:Y:S02]  /*5260*/  ISETP.GE.AND P2, PT, R4.reuse, R205, PT ;  /* 0x000000cd0400720c */ /* 0x040fe40003f46270 */
[----:B------:R-:W-:Y:S02]  /*5270*/  ISETP.GE.AND P1, PT, R3, R207, PT ;  /* 0x000000cf0300720c */ /* 0x000fe40003f26270 */
[----:B------:R-:W-:Y:S02]  /*5280*/  FSEL R220, R87, -INF , !P0 ;  /* 0xff80000057dc7808 */ /* 0x000fe40004000000 */
[----:B------:R-:W-:Y:S02]  /*5290*/  PLOP3.LUT P0, PT, PT, PT, UP0, 0x80, 0x0 ;  /* 0x000000000000781c */ /* 0x000fe40003f0f008 */
[----:B------:R-:W-:Y:S02]  /*52a0*/  ISETP.LT.OR P2, PT, R4, R201, P2 ;  /* 0x000000c90400720c */ /* 0x000fe40001741670 */
[----:B------:R-:W-:-:S02]  /*52b0*/  ISETP.LT.OR P1, PT, R3, R203, P1 ;  /* 0x000000cb0300720c */ /* 0x000fc40000f21670 */
[----:B------:R-:W-:Y:S02]  /*52c0*/  FSEL R222, R86, -INF , !P2 ;  /* 0xff80000056de7808 */ /* 0x000fe40005000000 */
[----:B------:R-:W-:Y:S02]  /*52d0*/  FSEL R219, R85, -INF , !P1 ;  /* 0xff80000055db7808 */ /* 0x000fe40004800000 */
[----:B------:R-:W-:Y:S02]  /*52e0*/  ISETP.GE.AND P4, PT, R5, R209, PT ;  /* 0x000000d10500720c */ /* 0x000fe40003f86270 */
[CC--:B------:R-:W-:Y:S02]  /*52f0*/  ISETP.GE.AND P6, PT, R4.reuse, R211.reuse, PT ;  /* 0x000000d30400720c */ /* 0x0c0fe40003fc6270 */
[----:B------:R-:W-:Y:S02]  /*5300*/  ISETP.GE.AND P5, PT, R3, R211, PT ;  /* 0x000000d30300720c */ /* 0x000fe40003fa6270 */
[----:B------:R-:W-:-:S02]  /*5310*/  ISETP.GE.AND P2, PT, R4, R209, PT ;  /* 0x000000d10400720c */ /* 0x000fc40003f46270 */
[----:B------:R-:W-:Y:S02]  /*5320*/  ISETP.GE.AND P1, PT, R3, R209, PT ;  /* 0x000000d10300720c */ /* 0x000fe40003f26270 */
[----:B------:R-:W-:Y:S02]  /*5330*/  ISETP.LT.OR P4, PT, R5, R197, P4 ;  /* 0x000000c50500720c */ /* 0x000fe40002781670 */
[C---:B------:R-:W-:Y:S02]  /*5340*/  ISETP.LT.OR P6, PT, R4.reuse, R199, P6 ;  /* 0x000000c70400720c */ /* 0x040fe400037c1670 */
[----:B------:R-:W-:Y:S02]  /*5350*/  ISETP.LT.OR P2, PT, R4, R197, P2 ;  /* 0x000000c50400720c */ /* 0x000fe40001741670 */
[C---:B------:R-:W-:Y:S02]  /*5360*/  ISETP.LT.OR P5, PT, R3.reuse, R199, P5 ;  /* 0x000000c70300720c */ /* 0x040fe40002fa1670 */
[----:B------:R-:W-:-:S02]  /*5370*/  ISETP.LT.OR P1, PT, R3, R197, P1 ;  /* 0x000000c50300720c */ /* 0x000fc40000f21670 */
[----:B------:R-:W-:Y:S02]  /*5380*/  FSEL R103, R58, -INF , !P4 ;  /* 0xff8000003a677808 */ /* 0x000fe40006000000 */
[----:B------:R-:W-:Y:S02]  /*5390*/  FSEL R108, R59, -INF , !P3 ;  /* 0xff8000003b6c7808 */ /* 0x000fe40005800000 */
[----:B------:R-:W-:Y:S02]  /*53a0*/  FSEL R90, R16, -INF , !P6 ;  /* 0xff800000105a7808 */ /* 0x000fe40007000000 */
        /* <DEDUP_REMOVED lines=61> */
.L_x_510:
[----:B------:R-:W-:Y:S05]  /*5780*/  BSYNC B0 ;  /* 0x0000000000007941 */ /* 0x000fea0003800000 */
.L_x_509:
[----:B------:R-:W0:Y:S02]  /*5790*/  LDGDEPBAR ;  /* 0x00000000000079af */ /* 0x000e240000000000 */
.L_x_508:
[----:B-1----:R-:W-:Y:S01]  /*57a0*/  FMNMX.FTZ R4, R60, R132, !PT ;  /* 0x000000843c047209 */ /* 0x002fe20007810000 */
[----:B--2---:R-:W-:Y:S01]  /*57b0*/  VIADD R9, R215, 0x4 ;  /* 0x00000004d7097836 */ /* 0x004fe20000000000 */
[----:B------:R-:W-:Y:S01]  /*57c0*/  FMNMX.FTZ R3, R61, R62, !PT ;  /* 0x0000003e3d037209 */ /* 0x000fe20007810000 */
[----:B------:R-:W-:Y:S01]  /*57d0*/  USHF.L.U32 UR37, UR16, 0x2, URZ ;  /* 0x0000000210257899 */ /* 0x000fe2000800063f */
[----:B------:R-:W-:Y:S01]  /*57e0*/  FMNMX.FTZ R4, R133, R4, !PT ;  /* 0x0000000485047209 */ /* 0x000fe20007810000 */
[----:B------:R-:W-:Y:S01]  /*57f0*/  IMAD.WIDE.U32 R82, R9, -0x326172a9, RZ ;  /* 0xcd9e8d5709527825 */ /* 0x000fe200078e00ff */
[----:B------:R-:W-:Y:S01]  /*5800*/  FMNMX.FTZ R3, R63, R3, !PT ;  /* 0x000000033f037209 */ /* 0x000fe20007810000 */
[----:B------:R-:W-:Y:S01]  /*5810*/  STL [R1+0xd0], R195 ;  /* 0x0000d0c301007387 */ /* 0x000fe20000100800 */
        /* <DEDUP_REMOVED lines=9> */
[----:B------:R-:W-:Y:S01]  /*58b0*/  UIADD3 UR15, UR27, -0x4498517b, URZ ;  /* 0xbb67ae851b0f7890 */ /* 0x000fe2000fffe03f */
[----:B------:R-:W-:Y:S01]  /*58c0*/  FMNMX.FTZ R3, R45, R3, !PT ;  /* 0x000000032d037209 */ /* 0x000fe20007810000 */
[----:B------:R-:W-:Y:S01]  /*58d0*/  STL [R1+0xc4], R192 ;  /* 0x0000c4c001007387 */ /* 0x000fe20000100800 */
[----:B------:R-:W-:Y:S01]  /*58e0*/  FMNMX.FTZ R5, R136, R5, !PT ;  /* 0x0000000588057209 */ /* 0x000fe20007810000 */
[----:B------:R-:W-:Y:S01]  /*58f0*/  UIADD3 UR28, UR26, -0x61c88647, URZ ;  /* 0x9e3779b91a1c7890 */ /* 0x000fe2000fffe03f */
[----:B------:R-:W-:Y:S01]  /*5900*/  FMNMX.FTZ R3, R46, R3, !PT ;  /* 0x000000032e037209 */ /* 0x000fe20007810000 */
[----:B------:R-:W-:Y:S01]  /*5910*/  STL [R1+0xc0], R191 ;  /* 0x0000c0bf01007387 */ /* 0x000fe20000100800 */
[----:B------:R-:W-:Y:S01]  /*5920*/  FMNMX.FTZ R5, R137, R5, !PT ;  /* 0x0000000589057209 */ /* 0x000fe20007810000 */
[----:B------:R-:W-:Y:S01]  /*5930*/  UIADD3 UR7, UR26, 0x3c6ef372, URZ ;  /* 0x3c6ef3721a077890 */ /* 0x000fe2000fffe03f */
        /* <DEDUP_REMOVED lines=11> */
[----:B------:R-:W-:Y:S01]  /*59f0*/  ULDC UR25, c[0x0][0x2ec] ;  /* 0x0000bb0000197ab9 */ /* 0x000fe20000000800 */
        /* <DEDUP_REMOVED lines=11> */
[----:B------:R-:W-:Y:S01]  /*5ab0*/  UIADD3 UR19, UR27, -0x126145ec, URZ ;  /* 0xed9eba141b137890 */ /* 0x000fe2000fffe03f */
[----:B------:R-:W-:Y:S01]  /*5ac0*/  FMNMX.FTZ R3, R125, R3, !PT ;  /* 0x000000037d037209 */ /* 0x000fe20007810000 */
[----:B------:R-:W-:Y:S01]  /*5ad0*/  UIADD3 UR18, UR26, 0x1715609d, URZ ;  /* 0x1715609d1a127890 */ /* 0x000fe2000fffe03f */
        /* <DEDUP_REMOVED lines=42> */
[----:B------:R-:W1:Y:S01]  /*5d80*/  SHFL.BFLY PT, R6, R4, 0x2, 0x1f ;  /* 0x0c401f0004067f89 */ /* 0x000e6200000e0000 */
[----:B------:R-:W-:-:S02]  /*5d90*/  FMNMX.FTZ R5, R72, R5, !PT ;  /* 0x0000000548057209 */ /* 0x000fc40007810000 */
[----:B------:R-:W-:Y:S01]  /*5da0*/  LOP3.LUT R8, R184, UR26, RZ, 0x3c, !PT ;  /* 0x0000001ab8087c12 */ /* 0x000fe2000f8e3cff */
[----:B------:R-:W2:Y:S01]  /*5db0*/  SHFL.BFLY PT, R7, R3, 0x2, 0x1f ;  /* 0x0c401f0003077f89 */ /* 0x000ea200000e0000 */
[----:B------:R-:W-:Y:S02]  /*5dc0*/  FMNMX.FTZ R5, R226, R5, !PT ;  /* 0x00000005e2057209 */ /* 0x000fe40007810000 */
[----:B------:R-:W-:Y:S01]  /*5dd0*/  LEA R184, R2, UR4, 0x1 ;  /* 0x0000000402b87c11 */ /* 0x000fe2000f8e08ff */
[----:B------:R3:W-:Y:S01]  /*5de0*/  STL [R1+0x1c], R8 ;  /* 0x00001c0801007387 */ /* 0x0007e20000100800 */
[----:B------:R-:W-:Y:S01]  /*5df0*/  FMNMX.FTZ R5, R227, R5, !PT ;  /* 0x00000005e3057209 */ /* 0x000fe20007810000 */
[----:B------:R-:W-:Y:S02]  /*5e00*/  UIADD3 UR4, UR37, 0x1, URZ ;  /* 0x0000000125047890 */ /* 0x000fe4000fffe03f */
[----:B------:R-:W-:Y:S01]  /*5e10*/  IMAD R185, R0, 0x2, R184 ;  /* 0x0000000200b97824 */ /* 0x000fe200078e02b8 */
[----:B------:R-:W-:Y:S01]  /*5e20*/  FMNMX.FTZ R5, R130, R5, !PT ;  /* 0x0000000582057209 */ /* 0x000fe20007810000 */
[----:B------:R-:W-:Y:S03]  /*5e30*/  LDSM.16.MT88.4 R56, [R184+0x4400] ;  /* 0x00440000b838783b */ /* 0x000fe60000004200 */
[----:B------:R-:W-:Y:S01]  /*5e40*/  FMNMX.FTZ R5, R131, R5, !PT ;  /* 0x0000000583057209 */ /* 0x000fe20007810000 */
[----:B------:R-:W-:Y:S03]  /*5e50*/  LDSM.16.MT88.4 R48, [R185+0x4000] ;  /* 0x00400000b930783b */ /* 0x000fe60000004200 */
[----:B------:R-:W-:-:S02]  /*5e60*/  FMNMX.FTZ R5, R126, R5, !PT ;  /* 0x000000057e057209 */ /* 0x000fc40007810000 */
[----:B-1----:R-:W-:Y:S02]  /*5e70*/  FMNMX.FTZ R13, R4, R6, !PT ;  /* 0x00000006040d7209 */ /* 0x002fe40007810000 */
[----:B------:R-:W-:Y:S02]  /*5e80*/  FMNMX.FTZ R4, R127, R5, !PT ;  /* 0x000000057f047209 */ /* 0x000fe40007810000 */
[----:B------:R-:W-:Y:S01]  /*5e90*/  FMNMX.FTZ R5, R144, R146, !PT ;  /* 0x0000009290057209 */ /* 0x000fe20007810000 */
[----:B------:R-:W1:Y:S01]  /*5ea0*/  SHFL.BFLY PT, R39, R13, 0x1, 0x1f ;  /* 0x0c201f000d277f89 */ /* 0x000e6200000e0000 */
[----:B--2---:R-:W-:Y:S01]  /*5eb0*/  FMNMX.FTZ R12, R3, R7, !PT ;  /* 0x00000007030c7209 */ /* 0x004fe20007810000 */
[----:B------:R-:W-:Y:S01]  /*5ec0*/  IMAD.U32 R7, RZ, RZ, UR37 ;  /* 0x00000025ff077e24 */ /* 0x000fe2000f8e00ff */
[----:B------:R-:W-:Y:S02]  /*5ed0*/  FMNMX.FTZ R3, R122, R4, !PT ;  /* 0x000000047a037209 */ /* 0x000fe40007810000 */
[----:B------:R-:W-:Y:S01]  /*5ee0*/  FMNMX.FTZ R4, R145, R5, !PT ;  /* 0x0000000591047209 */ /* 0x000fe20007810000 */
[----:B------:R-:W2:Y:S01]  /*5ef0*/  SHFL.BFLY PT, R37, R12, 0x1, 0x1f ;  /* 0x0c201f000c257f89 */ /* 0x000ea200000e0000 */
        /* <DEDUP_REMOVED lines=12> */
[----:B------:R-:W-:-:S02]  /*5fc0*/  LOP3.LUT R5, R83, R8, RZ, 0x3c, !PT ;  /* 0x0000000853057212 */ /* 0x000fc400078e3cff */
[----:B------:R-:W-:Y:S02]  /*5fd0*/  FMNMX.FTZ R3, R204, R3, !PT ;  /* 0x00000003cc037209 */ /* 0x000fe40007810000 */
[----:B------:R-:W-:Y:S01]  /*5fe0*/  LOP3.LUT R6, R251, R8, RZ, 0x3c, !PT ;  /* 0x00000008fb067212 */ /* 0x000fe200078e3cff */
[----:B------:R-:W-:Y:S01]  /*5ff0*/  IMAD.WIDE.U32 R84, R5, -0x2daee0ad, RZ ;  /* 0xd2511f5305547825 */ /* 0x000fe200078e00ff */
[----:B------:R-:W-:Y:S02]  /*6000*/  FMNMX.FTZ R4, R155, R4, !PT ;  /* 0x000000049b047209 */ /* 0x000fe40007810000 */
[----:B------:R-:W-:Y:S01]  /*6010*/  LOP3.LUT R7, R87, UR27, R7, 0x96, !PT ;  /* 0x0000001b57077c12 */ /* 0x000fe2000f8e9607 */
[----:B------:R-:W-:Y:S01]  /*6020*/  IMAD.WIDE.U32 R80, R6, -0x2daee0ad, RZ ;  /* 0xd2511f5306507825 */ /* 0x000fe200078e00ff */
[----:B------:R-:W-:Y:S02]  /*6030*/  FMNMX.FTZ R3, R206, R3, !PT ;  /* 0x00000003ce037209 */ /* 0x000fe40007810000 */
[----:B------:R-:W-:Y:S01]  /*6040*/  FMNMX.FTZ R4, R152, R4, !PT ;  /* 0x0000000498047209 */ /* 0x000fe20007810000 */
[----:B---3--:R-:W-:Y:S01]  /*6050*/  IMAD.WIDE.U32 R8, R7, -0x326172a9, RZ ;  /* 0xcd9e8d5707087825 */ /* 0x008fe200078e00ff */
[----:B------:R-:W-:-:S02]  /*6060*/  LOP3.LUT R5, R85, UR15, R86, 0x96, !PT ;  /* 0x0000000f55057c12 */ /* 0x000fc4000f8e9656 */
[----:B------:R-:W-:Y:S02]  /*6070*/  FMNMX.FTZ R3, R208, R3, !PT ;  /* 0x00000003d0037209 */ /* 0x000fe40007810000 */
[----:B------:R-:W-:Y:S01]  /*6080*/  FMNMX.FTZ R4, R153, R4, !PT ;  /* 0x0000000499047209 */ /* 0x000fe20007810000 */
[----:B------:R-:W-:Y:S01]  /*6090*/  IMAD.WIDE.U32 R66, R5, -0x326172a9, RZ ;  /* 0xcd9e8d5705427825 */ /* 0x000fe200078e00ff */
[----:B------:R-:W-:Y:S01]  /*60a0*/  LOP3.LUT R6, R81, UR15, R86, 0x96, !PT ;  /* 0x0000000f51067c12 */ /* 0x000fe2000f8e9656 */
[----:B------:R-:W-:Y:S01]  /*60b0*/  UIADD3 UR15, UR27, -0x56f99767, URZ ;  /* 0xa90668991b0f7890 */ /* 0x000fe2000fffe03f */
[----:B------:R-:W-:Y:S02]  /*60c0*/  FMNMX.FTZ R3, R229, R3, !PT ;  /* 0x00000003e5037209 */ /* 0x000fe40007810000 */
[----:B------:R-:W-:Y:S01]  /*60d0*/  FMNMX.FTZ R4, R162, R4, !PT ;  /* 0x00000004a2047209 */ /* 0x000fe20007810000 */
[----:B------:R-:W-:Y:S01]  /*60e0*/  IMAD.WIDE.U32 R64, R6, -0x326172a9, RZ ;  /* 0xcd9e8d5706407825 */ /* 0x000fe200078e00ff */
[----:B------:R-:W-:-:S02]  /*60f0*/  LOP3.LUT R5, R9, UR28, R82, 0x96, !PT ;  /* 0x0000001c09057c12 */ /* 0x000fc4000f8e9652 */
[----:B------:R-:W-:Y:S02]  /*6100*/  FMNMX.FTZ R3, R230, R3, !PT ;  /* 0x00000003e6037209 */ /* 0x000fe40007810000 */
[----:B------:R-:W-:Y:S01]  /*6110*/  FMNMX.FTZ R6, R163, R4, !PT ;  /* 0x00000004a3067209 */ /* 0x000fe20007810000 */
[----:B------:R-:W-:Y:S01]  /*6120*/  IMAD.WIDE.U32 R4, R5, -0x2daee0ad, RZ ;  /* 0xd2511f5305047825 */ /* 0x000fe200078e00ff */
[----:B------:R-:W-:Y:S02]  /*6130*/  LOP3.LUT R10, R67, UR7, R8, 0x96, !PT ;  /* 0x00000007430a7c12 */ /* 0x000fe4000f8e9608 */
        /* <DEDUP_REMOVED lines=9> */
[----:B------:R-:W-:Y:S02]  /*61d0*/  FMNMX.FTZ R4, R170, R5, !PT ;  /* 0x00000005aa047209 */ /* 0x000fe40007810000 */
[----:B-1----:R-:W-:-:S02]  /*61e0*/  FMNMX.FTZ R39, R13, R39, !PT ;  /* 0x000000270d277209 */ /* 0x002fc40007810000 */
[----:B------:R-:W-:Y:S02]  /*61f0*/  FMNMX.FTZ R3, R228, R3, !PT ;  /* 0x00000003e4037209 */ /* 0x000fe40007810000 */
[----:B------:R-:W-:Y:S01]  /*6200*/  FMNMX.FTZ R4, R171, R4, !PT ;  /* 0x00000004ab047209 */ /* 0x000fe20007810000 */
[C---:B------:R-:W-:Y:S01]  /*6210*/  FMUL.FTZ R5, R39.reuse, UR25 ;  /* 0x0000001927057c20 */ /* 0x040fe20008410000 */
[----:B------:R-:W-:Y:S02]  /*6220*/  FMNMX.FTZ R3, R222, R3, !PT ;  /* 0x00000003de037209 */ /* 0x000fe40007810000 */
[----:B--2---:R-:W-:Y:S02]  /*6230*/  FMNMX.FTZ R37, R12, R37, !PT ;  /* 0x000000250c257209 */ /* 0x004fe40007810000 */
[----:B------:R-:W-:Y:S02]  /*6240*/  FMNMX.FTZ R4, R168, R4, !PT ;  /* 0x00000004a8047209 */ /* 0x000fe40007810000 */
[----:B------:R-:W-:-:S02]  /*6250*/  FSETP.NEU.FTZ.AND P1, PT, R39, -INF , PT ;  /* 0xff8000002700780b */ /* 0x000fc40003f3d000 */
[----:B------:R-:W-:Y:S02]  /*6260*/  FMNMX.FTZ R3, R220, R3, !PT ;  /* 0x00000003dc037209 */ /* 0x000fe40007810000 */
[----:B------:R-:W-:Y:S01]  /*6270*/  FMNMX.FTZ R11, R169, R4, !PT ;  /* 0x00000004a90b7209 */ /* 0x000fe20007810000 */
[----:B------:R-:W-:Y:S01]  /*6280*/  FMUL.FTZ R4, R37, UR25 ;  /* 0x0000001925047c20 */ /* 0x000fe20008410000 */
[----:B------:R-:W-:Y:S01]  /*6290*/  FSEL R5, R5, RZ, P1 ;  /* 0x000000ff05057208 */ /* 0x000fe20000800000 */
[----:B------:R-:W1:Y:S01]  /*62a0*/  SHFL.BFLY PT, R17, R3, 0x2, 0x1f ;  /* 0x0c401f0003117f89 */ /* 0x000e6200000e0000 */
[----:B------:R-:W-:Y:S02]  /*62b0*/  FSETP.NEU.FTZ.AND P1, PT, R37, -INF , PT ;  /* 0xff8000002500780b */ /* 0x000fe40003f3d000 */
[----:B------:R-:W-:Y:S01]  /*62c0*/  FMNMX.FTZ R11, R176, R11, !PT ;  /* 0x0000000bb00b7209 */ /* 0x000fe20007810000 */
[----:B------:R-:W-:Y:S01]  /*62d0*/  FFMA.FTZ R12, R60, UR25, -R5 ;  /* 0x000000193c0c7c23 */ /* 0x000fe20008010805 */
[----:B------:R-:W-:-:S02]  /*62e0*/  FSEL R4, R4, RZ, P1 ;  /* 0x000000ff04047208 */ /* 0x000fc40000800000 */
[----:B------:R-:W-:Y:S01]  /*62f0*/  FMNMX.FTZ R11, R180, R11, !PT ;  /* 0x0000000bb40b7209 */ /* 0x000fe20007810000 */
[----:B------:R2:W3:Y:S01]  /*6300*/  MUFU.EX2 R22, R12 ;  /* 0x0000000c00167308 */ /* 0x0004e20000000800 */
[----:B------:R-:W-:Y:S01]  /*6310*/  LOP3.LUT R14, R7, UR24, R66, 0x96, !PT ;  /* 0x00000018070e7c12 */ /* 0x000fe2000f8e9642 */
[----:B------:R-:W-:Y:S01]  /*6320*/  FFMA.FTZ R7, R61, UR25, -R4 ;  /* 0x000000193d077c23 */ /* 0x000fe20008010804 */
[----:B------:R-:W-:Y:S02]  /*6330*/  FMNMX.FTZ R11, R111, R11, !PT ;  /* 0x0000000b6f0b7209 */ /* 0x000fe40007810000 */
[----:B------:R-:W-:Y:S02]  /*6340*/  LOP3.LUT R15, R65, UR7, R8, 0x96, !PT ;  /* 0x00000007410f7c12 */ /* 0x000fe4000f8e9608 */
[----:B------:R-:W-:Y:S01]  /*6350*/  LOP3.LUT R9, R9, UR28, R250, 0x96, !PT ;  /* 0x0000001c09097c12 */ /* 0x000fe2000f8e96fa */
[----:B------:R4:W-:Y:S02]  /*6360*/  MUFU.EX2 R192, R7 ;  /* 0x0000000700c07308 */ /* 0x0009e40000000800 */
[----:B------:R-:W-:-:S04]  /*6370*/  IMAD.WIDE.U32 R52, R15, -0x2daee0ad, RZ ;  /* 0xd2511f530f347825 */ /* 0x000fc800078e00ff */
[----:B------:R-:W-:Y:S01]  /*6380*/  IMAD.WIDE.U32 R14, R14, -0x2daee0ad, RZ ;  /* 0xd2511f530e0e7825 */ /* 0x000fe200078e00ff */
[----:B-1----:R-:W-:-:S03]  /*6390*/  FMNMX.FTZ R3, R3, R17, !PT ;  /* 0x0000001103037209 */ /* 0x002fc60007810000 */
[----:B--2---:R-:W-:Y:S01]  /*63a0*/  IMAD.WIDE.U32 R12, R16, -0x326172a9, RZ ;  /* 0xcd9e8d57100c7825 */ /* 0x004fe200078e00ff */
[----:B------:R-:W-:Y:S01]  /*63b0*/  LOP3.LUT R10, R15, UR19, R10, 0x96, !PT ;  /* 0x000000130f0a7c12 */ /* 0x000fe2000f8e960a */
[----:B------:R-:W1:Y:S02]  /*63c0*/  SHFL.BFLY PT, R36, R3, 0x1, 0x1f ;  /* 0x0c201f0003247f89 */ /* 0x000e6400000e0000 */
[----:B------:R-:W-:Y:S01]  /*63d0*/  IMAD.WIDE.U32 R8, R9, -0x2daee0ad, RZ ;  /* 0xd2511f5309087825 */ /* 0x000fe200078e00ff */
[----:B------:R-:W-:Y:S02]  /*63e0*/  LOP3.LUT R16, R13, UR22, R6, 0x96, !PT ;  /* 0x000000160d107c12 */ /* 0x000fe4000f8e9606 */
[----:B----4-:R-:W-:Y:S01]  /*63f0*/  FMNMX.FTZ R7, R175, R11, !PT ;  /* 0x0000000baf077209 */ /* 0x010fe20007810000 */
[----:B------:R-:W-:Y:S01]  /*6400*/  IMAD.WIDE.U32 R10, R10, -0x326172a9, RZ ;  /* 0xcd9e8d570a0a7825 */ /* 0x000fe200078e00ff */
[----:B------:R-:W-:-:S03]  /*6410*/  LOP3.LUT R18, R53, UR23, R8, 0x96, !PT ;  /* 0x0000001735127c12 */ /* 0x000fc6000f8e9608 */
[----:B------:R-:W-:Y:S01]  /*6420*/  FFMA.FTZ R8, R62, UR25, -R4 ;  /* 0x000000193e087c23 */ /* 0x000fe20008010804 */
[----:B------:R-:W-:Y:S01]  /*6430*/  FMNMX.FTZ R6, R174, R7, !PT ;  /* 0x00000007ae067209 */ /* 0x000fe20007810000 */
[----:B------:R-:W-:Y:S01]  /*6440*/  IMAD.WIDE.U32 R16, R16, -0x2daee0ad, RZ ;  /* 0xd2511f5310107825 */ /* 0x000fe200078e00ff */
[----:B------:R-:W-:-:S03]  /*6450*/  LOP3.LUT R13, R11, UR18, R12, 0x96, !PT ;  /* 0x000000120b0d7c12 */ /* 0x000fc6000f8e960c */
[--C-:B------:R-:W-:Y:S01]  /*6460*/  FFMA.FTZ R11, R44, UR25, -R4.reuse ;  /* 0x000000192c0b7c23 */ /* 0x100fe20008010804 */
[----:B------:R-:W-:Y:S01]  /*6470*/  FMNMX.FTZ R7, R178, R6, !PT ;  /* 0x00000006b2077209 */ /* 0x000fe20007810000 */
[----:B------:R-:W-:Y:S01]  /*6480*/  FFMA.FTZ R6, R63, UR25, -R4 ;  /* 0x000000193f067c23 */ /* 0x000fe20008010804 */
[----:B------:R-:W-:Y:S01]  /*6490*/  LOP3.LUT R14, R17, UR15, R14, 0x96, !PT ;  /* 0x0000000f110e7c12 */ /* 0x000fe2000f8e960e */
[----:B------:R-:W-:Y:S01]  /*64a0*/  MUFU.EX2 R239, R11 ;  /* 0x0000000b00ef7308 */ /* 0x000fe20000000800 */
[----:B------:R-:W-:Y:S01]  /*64b0*/  FMNMX.FTZ R7, R103, R7, !PT ;  /* 0x0000000767077209 */ /* 0x000fe20007810000 */
[----:B------:R-:W-:Y:S01]  /*64c0*/  IMAD.WIDE.U32 R54, R18, -0x326172a9, RZ ;  /* 0xcd9e8d5712367825 */ /* 0x000fe200078e00ff */
[----:B------:R-:W-:Y:S01]  /*64d0*/  LOP3.LUT R9, R9, UR6, R80, 0x96, !PT ;  /* 0x0000000609097c12 */ /* 0x000fe2000f8e9650 */
[----:B------:R-:W-:Y:S04]  /*64e0*/  LDSM.16.MT88.4 R60, [R185+0x4400] ;  /* 0x00440000b93c783b */ /* 0x000fe80000004200 */
[----:B------:R2:W-:Y:S01]  /*64f0*/  MUFU.EX2 R187, R6 ;  /* 0x0000000600bb7308 */ /* 0x0005e20000000800 */
[----:B-1----:R-:W-:-:S04]  /*6500*/  FMNMX.FTZ R36, R3, R36, !PT ;  /* 0x0000002403247209 */ /* 0x002fc80007810000 */
[C---:B------:R-:W-:Y:S01]  /*6510*/  FSETP.NEU.FTZ.AND P1, PT, R36.reuse, -INF , PT ;  /* 0xff8000002400780b */ /* 0x040fe20003f3d000 */
[----:B------:R-:W-:Y:S02]  /*6520*/  FMUL.FTZ R3, R36, UR25 ;  /* 0x0000001924037c20 */ /* 0x000fe40008410000 */
[----:B------:R1:W-:Y:S03]  /*6530*/  MUFU.EX2 R193, R8 ;  /* 0x0000000800c17308 */ /* 0x0003e60000000800 */
[----:B------:R-:W-:-:S05]  /*6540*/  FSEL R3, R3, RZ, P1 ;  /* 0x000000ff03037208 */ /* 0x000fca0000800000 */
[----:B------:R-:W-:Y:S01]  /*6550*/  FFMA.FTZ R2, R79, UR25, -R3 ;  /* 0x000000194f027c23 */ /* 0x000fe20008010803 */
[----:B--2---:R-:W-:Y:S01]  /*6560*/  FMNMX.FTZ R6, R108, R7, !PT ;  /* 0x000000076c067209 */ /* 0x004fe20007810000 */
[----:B------:R-:W-:Y:S02]  /*6570*/  FFMA.FTZ R7, R76, UR25, -R4 ;  /* 0x000000194c077c23 */ /* 0x000fe40008010804 */
[----:B------:R2:W-:Y:S01]  /*6580*/  MUFU.EX2 R244, R2 ;  /* 0x0000000200f47308 */ /* 0x0005e20000000800 */
[----:B------:R-:W-:-:S04]  /*6590*/  FMNMX.FTZ R6, R179, R6, !PT ;  /* 0x00000006b3067209 */ /* 0x000fc80007810000 */
[----:B------:R-:W-:Y:S01]  /*65a0*/  FMNMX.FTZ R12, R177, R6, !PT ;  /* 0x00000006b10c7209 */ /* 0x000fe20007810000 */
[----:B-1----:R-:W-:Y:S02]  /*65b0*/  IMAD.WIDE.U32 R8, R9, -0x326172a9, RZ ;  /* 0xcd9e8d5709087825 */ /* 0x002fe400078e00ff */
[----:B------:R1:W4:Y:S01]  /*65c0*/  MUFU.EX2 R232, R7 ;  /* 0x0000000700e87308 */ /* 0x0003220000000800 */
[----:B------:R-:W-:Y:S02]  /*65d0*/  FMNMX.FTZ R12, R110, R12, !PT ;  /* 0x0000000c6e0c7209 */ /* 0x000fe40007810000 */
[----:B------:R-:W-:Y:S02]  /*65e0*/  LOP3.LUT R21, R9, UR24, R64, 0x96, !PT ;  /* 0x0000001809157c12 */ /* 0x000fe4000f8e9640 */
[----:B------:R-:W-:Y:S01]  /*65f0*/  FMNMX.FTZ R11, R109, R12, !PT ;  /* 0x0000000c6d0b7209 */ /* 0x000fe20007810000 */
[----:B------:R-:W-:Y:S01]  /*6600*/  FFMA.FTZ R12, R45, UR25, -R4 ;  /* 0x000000192d0c7c23 */ /* 0x000fe20008010804 */
[----:B------:R-:W-:Y:S01]  /*6610*/  LOP3.LUT R28, R55, UR22, R8, 0x96, !PT ;  /* 0x00000016371c7c12 */ /* 0x000fe2000f8e9608 */
[----:B------:R-:W-:-:S04]  /*6620*/  IMAD.WIDE.U32 R8, R13, -0x2daee0ad, RZ ;  /* 0xd2511f530d087825 */ /* 0x000fc800078e00ff */
[----:B--2---:R-:W-:Y:S01]  /*6630*/  FFMA.FTZ R2, R96, UR25, -R3 ;  /* 0x0000001960027c23 */ /* 0x004fe20008010803 */
[----:B------:R-:W2:Y:S01]  /*6640*/  SHFL.BFLY PT, R18, R11, 0x2, 0x1f ;  /* 0x0c401f000b127f89 */ /* 0x000ea200000e0000 */
[----:B------:R3:W-:Y:S01]  /*6650*/  MUFU.EX2 R233, R12 ;  /* 0x0000000c00e97308 */ /* 0x0007e20000000800 */
[----:B------:R-:W-:Y:S01]  /*6660*/  IMAD.WIDE.U32 R28, R28, -0x2daee0ad, RZ ;  /* 0xd2511f531c1c7825 */ /* 0x000fe200078e00ff */
[----:B------:R-:W-:Y:S02]  /*6670*/  LOP3.LUT R13, R8, 0xff, RZ, 0xc0, !PT ;  /* 0x000000ff080d7812 */ /* 0x000fe400078ec0ff */
[----:B------:R-:W-:Y:S01]  /*6680*/  SHF.R.U32.HI R15, RZ, 0x18, R8 ;  /* 0x00000018ff0f7819 */ /* 0x000fe20000011608 */
[----:B-1----:R-:W-:-:S03]  /*6690*/  IMAD.WIDE.U32 R6, R14, -0x326172a9, RZ ;  /* 0xcd9e8d570e067825 */ /* 0x002fc600078e00ff */
[----:B------:R-:W-:Y:S02]  /*66a0*/  MUFU.EX2 R247, R2 ;  /* 0x0000000200f77308 */ /* 0x000fe40000000800 */
[----:B------:R-:W-:Y:S02]  /*66b0*/  LOP3.LUT R10, R7, UR36, R10, 0x96, !PT ;  /* 0x00000024070a7c12 */ /* 0x000fe4000f8e960a */
[----:B------:R-:W-:Y:S01]  /*66c0*/  LOP3.LUT R14, R6, 0xffff, RZ, 0xc0, !PT ;  /* 0x0000ffff060e7812 */ /* 0x000fe200078ec0ff */
[----:B------:R-:W-:Y:S01]  /*66d0*/  FFMA.FTZ R7, R46, UR25, -R4 ;  /* 0x000000192e077c23 */ /* 0x000fe20008010804 */
[----:B------:R-:W-:Y:S02]  /*66e0*/  LOP3.LUT R19, R6, 0xff, RZ, 0xc0, !PT ;  /* 0x000000ff06137812 */ /* 0x000fe400078ec0ff */
[--C-:B---3--:R-:W-:Y:S01]  /*66f0*/  SHF.R.U32.HI R12, RZ, 0x10, R6.reuse ;  /* 0x00000010ff0c7819 */ /* 0x108fe20000011606 */
[----:B------:R1:W-:Y:S01]  /*6700*/  MUFU.EX2 R237, R7 ;  /* 0x0000000700ed7308 */ /* 0x0003e20000000800 */
[----:B------:R-:W-:-:S02]  /*6710*/  SHF.R.U32.HI R17, RZ, 0x18, R6 ;  /* 0x00000018ff117819 */ /* 0x000fc40000011606 */
[----:B------:R-:W-:Y:S02]  /*6720*/  LOP3.LUT R6, R9, UR35, R16, 0x96, !PT ;  /* 0x0000002309067c12 */ /* 0x000fe4000f8e9610 */
[----:B------:R-:W-:Y:S02]  /*6730*/  LOP3.LUT R9, R8, 0xffff, RZ, 0xc0, !PT ;  /* 0x0000ffff08097812 */ /* 0x000fe400078ec0ff */
[----:B------:R-:W-:Y:S02]  /*6740*/  SHF.R.U32.HI R14, RZ, 0x8, R14 ;  /* 0x00000008ff0e7819 */ /* 0x000fe4000001160e */
[----:B------:R-:W-:Y:S02]  /*6750*/  LOP3.LUT R12, R12, 0xff, RZ, 0xc0, !PT ;  /* 0x000000ff0c0c7812 */ /* 0x000fe400078ec0ff */
[----:B------:R-:W-:Y:S02]  /*6760*/  SHF.R.U32.HI R9, RZ, 0x8, R9 ;  /* 0x00000008ff097819 */ /* 0x000fe40000011609 */
[----:B------:R-:W-:-:S02]  /*6770*/  SHF.R.U32.HI R16, RZ, 0x10, R8 ;  /* 0x00000010ff107819 */ /* 0x000fc40000011608 */
[----:B------:R-:W-:Y:S01]  /*6780*/  PRMT R20, R19, 0x5410, R14 ;  /* 0x0000541013147816 */ /* 0x000fe2000000000e */
[----:B-1----:R-:W-:Y:S01]  /*6790*/  FFMA.FTZ R7, R47, UR25, -R4 ;  /* 0x000000192f077c23 */ /* 0x002fe20008010804 */
[----:B------:R-:W-:Y:S01]  /*67a0*/  LOP3.LUT R8, R10, 0xffff, RZ, 0xc0, !PT ;  /* 0x0000ffff0a087812 */ /* 0x000fe200078ec0ff */
[----:B------:R-:W-:Y:S01]  /*67b0*/  LDSM.16.MT88.4 R44, [R184+0x4000] ;  /* 0x00400000b82c783b */ /* 0x000fe20000004200 */
[----:B------:R-:W-:Y:S01]  /*67c0*/  PRMT R19, R12, 0x5410, R17 ;  /* 0x000054100c137816 */ /* 0x000fe20000000011 */
[----:B------:R1:W-:Y:S01]  /*67d0*/  MUFU.EX2 R240, R7 ;  /* 0x0000000700f07308 */ /* 0x0003e20000000800 */
[----:B------:R-:W-:Y:S01]  /*67e0*/  PRMT R17, R13, 0x5410, R9 ;  /* 0x000054100d117816 */ /* 0x000fe20000000009 */
[----:B------:R-:W-:Y:S01]  /*67f0*/  FFMA.FTZ R12, R78, UR25, -R3 ;  /* 0x000000194e0c7c23 */ /* 0x000fe20008010803 */
[----:B------:R-:W-:Y:S02]  /*6800*/  LOP3.LUT R9, R16, 0xff, RZ, 0xc0, !PT ;  /* 0x000000ff10097812 */ /* 0x000fe400078ec0ff */
[----:B------:R-:W-:-:S02]  /*6810*/  SHF.R.U32.HI R8, RZ, 0x8, R8 ;  /* 0x00000008ff087819 */ /* 0x000fc40000011608 */
[----:B------:R-:W-:Y:S01]  /*6820*/  LOP3.LUT R0, R6, 0xffff, RZ, 0xc0, !PT ;  /* 0x0000ffff06007812 */ /* 0x000fe200078ec0ff */
[----:B------:R3:W4:Y:S03]  /*6830*/  MUFU.EX2 R186, R12 ;  /* 0x0000000c00ba7308 */ /* 0x0007260000000800 */
[----:B------:R-:W-:Y:S01]  /*6840*/  SHF.R.U32.HI R2, RZ, 0x8, R0 ;  /* 0x00000008ff027819 */ /* 0x000fe20000011600 */
[----:B-1----:R-:W-:-:S04]  /*6850*/  FFMA.FTZ R7, R77, UR25, -R3 ;  /* 0x000000194d077c23 */ /* 0x002fc80008010803 */
[----:B------:R2:W1:Y:S01]  /*6860*/  MUFU.EX2 R246, R7 ;  /* 0x0000000700f67308 */ /* 0x0004620000000800 */
[----:B---3--:R-:W-:Y:S02]  /*6870*/  LOP3.LUT R12, R6, 0xff, RZ, 0xc0, !PT ;  /* 0x000000ff060c7812 */ /* 0x008fe400078ec0ff */
[----:B--2---:R-:W-:Y:S02]  /*6880*/  FMNMX.FTZ R7, R11, R18, !PT ;  /* 0x000000120b077209 */ /* 0x004fe40007810000 */
[----:B------:R-:W-:Y:S02]  /*6890*/  LOP3.LUT R11, R10, 0xff, RZ, 0xc0, !PT ;  /* 0x000000ff0a0b7812 */ /* 0x000fe400078ec0ff */
[----:B------:R-:W-:Y:S01]  /*68a0*/  PRMT R18, R9, 0x5410, R15 ;  /* 0x0000541009127816 */ /* 0x000fe2000000000f */
[----:B------:R-:W2:Y:S01]  /*68b0*/  SHFL.BFLY PT, R14, R7, 0x1, 0x1f ;  /* 0x0c201f00070e7f89 */ /* 0x000ea200000e0000 */
[----:B------:R-:W-:Y:S02]  /*68c0*/  PRMT R16, R11, 0x5410, R8 ;  /* 0x000054100b107816 */ /* 0x000fe40000000008 */
[----:B------:R-:W-:-:S02]  /*68d0*/  SHF.R.U32.HI R9, RZ, 0x10, R10 ;  /* 0x00000010ff097819 */ /* 0x000fc4000001160a */
[----:B------:R-:W-:Y:S02]  /*68e0*/  SHF.R.U32.HI R8, RZ, 0x10, R6 ;  /* 0x00000010ff087819 */ /* 0x000fe40000011606 */
[----:B------:R-:W-:Y:S02]  /*68f0*/  SHF.R.U32.HI R11, RZ, 0x18, R10 ;  /* 0x00000018ff0b7819 */ /* 0x000fe4000001160a */
[----:B------:R-:W-:Y:S02]  /*6900*/  LOP3.LUT R10, R9, 0xff, RZ, 0xc0, !PT ;  /* 0x000000ff090a7812 */ /* 0x000fe400078ec0ff */
[----:B------:R-:W-:Y:S01]  /*6910*/  SHF.R.U32.HI R9, RZ, 0x18, R6 ;  /* 0x00000018ff097819 */ /* 0x000fe20000011606 */
[----:B------:R-:W-:Y:S01]  /*6920*/  FFMA.FTZ R6, R97, UR25, -R3 ;  /* 0x0000001961067c23 */ /* 0x000fe20008010803 */
[----:B------:R-:W-:Y:S01]  /*6930*/  LOP3.LUT R0, R8, 0xff, RZ, 0xc0, !PT ;  /* 0x000000ff08007812 */ /* 0x000fe200078ec0ff */
[----:B------:R-:W-:Y:S01]  /*6940*/  IMAD.MOV.U32 R97, RZ, RZ, R22 ;  /* 0x000000ffff617224 */ /* 0x000fe200078e0016 */
[----:B------:R-:W-:Y:S01]  /*6950*/  PRMT R15, R12, 0x5410, R2 ;  /* 0x000054100c0f7816 */ /* 0x000fe20000000002 */
[----:B------:R3:W-:Y:S01]  /*6960*/  MUFU.EX2 R241, R6 ;  /* 0x0000000600f17308 */ /* 0x0007e20000000800 */
[----:B------:R-:W-:Y:S01]  /*6970*/  PRMT R30, R0, 0x5410, R9 ;  /* 0x00005410001e7816 */ /* 0x000fe20000000009 */
[--C-:B------:R-:W-:Y:S01]  /*6980*/  FFMA.FTZ R9, R72, UR25, -R3.reuse ;  /* 0x0000001948097c23 */ /* 0x100fe20008010803 */
[----:B------:R-:W-:Y:S01]  /*6990*/  HSET2.LE.AND R0, R20, R183, PT ;  /* 0x000000b714007233 */ /* 0x000fe20003803000 */
[----:B------:R-:W-:Y:S01]  /*69a0*/  FFMA.FTZ R12, R99, UR25, -R3 ;  /* 0x00000019630c7c23 */ /* 0x000fe20008010803 */
[----:B----4-:R-:W-:-:S02]  /*69b0*/  F2FP.F16.F32.PACK_AB R2, R232, R187 ;  /* 0x000000bbe802723e */ /* 0x010fc400000000ff */
[----:B------:R-:W-:Y:S01]  /*69c0*/  PRMT R13, R10, 0x5410, R11 ;  /* 0x000054100a0d7816 */ /* 0x000fe2000000000b */
[----:B------:R4:W1:Y:S01]  /*69d0*/  MUFU.EX2 R245, R9 ;  /* 0x0000000900f57308 */ /* 0x0008620000000800 */
[----:B------:R-:W-:Y:S01]  /*69e0*/  LOP3.LUT R10, R0, R2, RZ, 0xc0, !PT ;  /* 0x00000002000a7212 */ /* 0x000fe200078ec0ff */
[----:B------:R-:W-:Y:S01]  /*69f0*/  FFMA.FTZ R2, R98, UR25, -R3 ;  /* 0x0000001962027c23 */ /* 0x000fe20008010803 */
[----:B--2---:R-:W-:Y:S02]  /*6a00*/  FMNMX.FTZ R38, R7, R14, !PT ;  /* 0x0000000e07267209 */ /* 0x004fe40007810000 */
[--C-:B------:R-:W-:Y:S02]  /*6a10*/  HSET2.LE.AND R8, R17, R183.reuse, PT ;  /* 0x000000b711087233 */ /* 0x100fe40003803000 */
[----:B------:R-:W-:Y:S01]  /*6a20*/  F2FP.F16.F32.PACK_AB R7, R244, R186 ;  /* 0x000000baf407723e */ /* 0x000fe200000000ff */
[----:B------:R2:W-:Y:S01]  /*6a30*/  MUFU.EX2 R238, R2 ;  /* 0x0000000200ee7308 */ /* 0x0005e20000000800 */
[----:B---3--:R-:W-:-:S02]  /*6a40*/  HSET2.LE.AND R6, R19, R183, PT ;  /* 0x000000b713067233 */ /* 0x008fc40003803000 */
[--C-:B------:R-:W-:Y:S01]  /*6a50*/  HSET2.LE.AND R0, R16, R183.reuse, PT ;  /* 0x000000b710007233 */ /* 0x100fe20003803000 */
[----:B------:R-:W-:Y:S01]  /*6a60*/  IMAD.WIDE.U32 R16, R21, -0x2daee0ad, RZ ;  /* 0xd2511f5315107825 */ /* 0x000fe200078e00ff */
[----:B------:R-:W-:Y:S02]  /*6a70*/  FSETP.NEU.FTZ.AND P1, PT, R38, -INF , PT ;  /* 0xff8000002600780b */ /* 0x000fe40003f3d000 */
[----:B------:R-:W-:Y:S01]  /*6a80*/  LOP3.LUT R11, R6, R7, RZ, 0xc0, !PT ;  /* 0x00000007060b7212 */ /* 0x000fe200078ec0ff */
[----:B------:R3:W3:Y:S01]  /*6a90*/  MUFU.EX2 R234, R12 ;  /* 0x0000000c00ea7308 */ /* 0x0006e20000000800 */
[----:B----4-:R-:W-:Y:S02]  /*6aa0*/  F2FP.F16.F32.PACK_AB R9, R240, R237 ;  /* 0x000000edf009723e */ /* 0x010fe400000000ff */
[----:B------:R-:W-:Y:S02]  /*6ab0*/  HSET2.LE.AND R6, R13, R183, PT ;  /* 0x000000b70d067233 */ /* 0x000fe40003803000 */
[----:B------:R-:W-:-:S02]  /*6ac0*/  LOP3.LUT R14, R8, R9, RZ, 0xc0, !PT ;  /* 0x00000009080e7212 */ /* 0x000fc400078ec0ff */
[----:B-1----:R-:W-:Y:S02]  /*6ad0*/  F2FP.F16.F32.PACK_AB R7, R247, R246 ;  /* 0x000000f6f707723e */ /* 0x002fe400000000ff */
[----:B--2---:R-:W-:Y:S02]  /*6ae0*/  F2FP.F16.F32.PACK_AB R2, R193, R192 ;  /* 0x000000c0c102723e */ /* 0x004fe400000000ff */
[----:B------:R-:W-:Y:S02]  /*6af0*/  LOP3.LUT R9, R6, R7, RZ, 0xc0, !PT ;  /* 0x0000000706097212 */ /* 0x000fe400078ec0ff */
[----:B------:R-:W-:Y:S02]  /*6b00*/  LOP3.LUT R8, R0, R2, RZ, 0xc0, !PT ;  /* 0x0000000200087212 */ /* 0x000fe400078ec0ff */
[--C-:B------:R-:W-:Y:S01]  /*6b10*/  HSET2.LE.AND R0, R18, R183.reuse, PT ;  /* 0x000000b712007233 */ /* 0x100fe20003803000 */
[--C-:B------:R-:W-:Y:S01]  /*6b20*/  FFMA.FTZ R18, R134, UR25, -R5.reuse ;  /* 0x0000001986127c23 */ /* 0x100fe20008010805 */
[----:B------:R-:W-:Y:S01]  /*6b30*/  F2FP.F16.F32.PACK_AB R2, R245, R241 ;  /* 0x000000f1f502723e */ /* 0x000fe200000000ff */
[--C-:B---3--:R-:W-:Y:S01]  /*6b40*/  FFMA.FTZ R12, R132, UR25, -R5.reuse ;  /* 0x00000019840c7c23 */ /* 0x108fe20008010805 */
[--C-:B------:R-:W-:Y:S01]  /*6b50*/  HSET2.LE.AND R6, R15, R183.reuse, PT ;  /* 0x000000b70f067233 */ /* 0x100fe20003803000 */
[C---:B------:R-:W-:Y:S01]  /*6b60*/  HMMA.16816.F32 R24, R8.reuse, R44, RZ ;  /* 0x0000002c0818723c */ /* 0x040fe200000018ff */
[----:B------:R-:W-:Y:S01]  /*6b70*/  LOP3.LUT R15, R0, R2, RZ, 0xc0, !PT ;  /* 0x00000002000f7212 */ /* 0x000fe200078ec0ff */
[----:B------:R-:W-:Y:S01]  /*6b80*/  FFMA.FTZ R2, R133, UR25, -R5 ;  /* 0x0000001985027c23 */ /* 0x000fe20008010805 */
[----:B------:R-:W-:Y:S01]  /*6b90*/  F2FP.F16.F32.PACK_AB R7, R233, R239 ;  /* 0x000000efe907723e */ /* 0x000fe200000000ff */
[----:B------:R1:W-:Y:S01]  /*6ba0*/  MUFU.EX2 R96, R12 ;  /* 0x0000000c00607308 */ /* 0x0003e20000000800 */
[----:B------:R-:W-:Y:S01]  /*6bb0*/  HSET2.LE.AND R0, R30, R183, PT ;  /* 0x000000b71e007233 */ /* 0x000fe20003803000 */
[----:B------:R-:W-:Y:S01]  /*6bc0*/  HMMA.16816.F32 R20, R8, R48, RZ ;  /* 0x000000300814723c */ /* 0x000fe200000018ff */
[----:B------:R-:W-:-:S05]  /*6bd0*/  IMAD.MOV.U32 R132, RZ, RZ, R247 ;  /* 0x000000ffff847224 */ /* 0x000fca00078e00f7 */
[----:B------:R2:W-:Y:S01]  /*6be0*/  MUFU.EX2 R189, R2 ;  /* 0x0000000200bd7308 */ /* 0x0005e20000000800 */
[C---:B------:R-:W-:Y:S06]  /*6bf0*/  HMMA.16816.F32 R40, R8.reuse, R46, RZ ;  /* 0x0000002e0828723c */ /* 0x040fec00000018ff */
[----:B------:R-:W-:Y:S01]  /*6c00*/  HMMA.16816.F32 R32, R8, R50, RZ ;  /* 0x000000320820723c */ /* 0x000fe200000018ff */
[----:B------:R-:W3:Y:S01]  /*6c10*/  MUFU.EX2 R243, R18 ;  /* 0x0000001200f37308 */ /* 0x000ee20000000800 */
[----:B-1----:R-:W-:Y:S01]  /*6c20*/  LOP3.LUT R12, R6, R7, RZ, 0xc0, !PT ;  /* 0x00000007060c7212 */ /* 0x002fe200078ec0ff */
[----:B------:R-:W-:Y:S01]  /*6c30*/  FMUL.FTZ R6, R38, UR25 ;  /* 0x0000001926067c20 */ /* 0x000fe20008410000 */
[----:B------:R-:W-:-:S03]  /*6c40*/  LOP3.LUT R7, R29, UR15, R16, 0x96, !PT ;  /* 0x0000000f1d077c12 */ /* 0x000fc6000f8e9610 */
[----:B------:R-:W-:Y:S02]  /*6c50*/  LOP3.LUT R11, R17, UR19, R52, 0x96, !PT ;  /* 0x00000013110b7c12 */ /* 0x000fe4000f8e9634 */
[----:B--2---:R-:W-:-:S03]  /*6c60*/  F2FP.F16.F32.PACK_AB R2, R234, R238 ;  /* 0x000000eeea02723e */ /* 0x004fc600000000ff */
[----:B------:R-:W-:Y:S01]  /*6c70*/  IMAD.WIDE.U32 R16, R11, -0x326172a9, RZ ;  /* 0xcd9e8d570b107825 */ /* 0x000fe200078e00ff */
[----:B------:R-:W-:Y:S02]  /*6c80*/  LOP3.LUT R13, R0, R2, RZ, 0xc0, !PT ;  /* 0x00000002000d7212 */ /* 0x000fe400078ec0ff */
[----:B------:R-:W-:Y:S01]  /*6c90*/  FSEL R0, R6, RZ, P1 ;  /* 0x000000ff06007208 */ /* 0x000fe20000800000 */
[----:B------:R-:W-:-:S04]  /*6ca0*/  IMAD.WIDE.U32 R6, R7, -0x326172a9, RZ ;  /* 0xcd9e8d5707067825 */ /* 0x000fc800078e00ff */
[--C-:B------:R-:W-:Y:S01]  /*6cb0*/  FFMA.FTZ R8, R144, UR25, -R0.reuse ;  /* 0x0000001990087c23 */ /* 0x100fe20008010800 */
[C---:B------:R-:W-:Y:S01]  /*6cc0*/  LOP3.LUT R2, R6.reuse, 0xffff, RZ, 0xc0, !PT ;  /* 0x0000ffff06027812 */ /* 0x040fe200078ec0ff */
[----:B------:R-:W-:Y:S01]  /*6cd0*/  FFMA.FTZ R9, R145, UR25, -R0 ;  /* 0x0000001991097c23 */ /* 0x000fe20008010800 */
[----:B------:R-:W-:Y:S01]  /*6ce0*/  LOP3.LUT R10, R6, 0xff, RZ, 0xc0, !PT ;  /* 0x000000ff060a7812 */ /* 0x000fe200078ec0ff */
[----:B------:R1:W-:Y:S01]  /*6cf0*/  MUFU.EX2 R194, R8 ;  /* 0x0000000800c27308 */ /* 0x0003e20000000800 */
[----:B------:R-:W-:Y:S01]  /*6d00*/  HMMA.16816.F32 R92, R12, R56, R24 ;  /* 0x000000380c5c723c */ /* 0x000fe20000001818 */
[----:B------:R-:W-:-:S05]  /*6d10*/  IMAD.MOV.U32 R145, RZ, RZ, R240 ;  /* 0x000000ffff917224 */ /* 0x000fca00078e00f0 */
[C---:B------:R-:W-:Y:S01]  /*6d20*/  HMMA.16816.F32 R76, R12.reuse, R60, R20 ;  /* 0x0000003c0c4c723c */ /* 0x040fe20000001814 */
[----:B------:R-:W-:Y:S05]  /*6d30*/  MUFU.EX2 R242, R9 ;  /* 0x0000000900f27308 */ /* 0x000fea0000000800 */
[----:B------:R-:W-:Y:S01]  /*6d40*/  HMMA.16816.F32 R68, R12, R58, R40 ;  /* 0x0000003a0c44723c */ /* 0x000fe20000001828 */
[----:B-1----:R-:W-:Y:S02]  /*6d50*/  SHF.R.U32.HI R8, RZ, 0x8, R2 ;  /* 0x00000008ff087819 */ /* 0x002fe40000011602 */
[----:B------:R-:W-:-:S03]  /*6d60*/  SHF.R.U32.HI R2, RZ, 0x10, R6 ;  /* 0x00000010ff027819 */ /* 0x000fc60000011606 */
[----:B------:R-:W-:Y:S01]  /*6d70*/  HMMA.16816.F32 R72, R12, R62, R32 ;  /* 0x0000003e0c48723c */ /* 0x000fe20000001820 */
[----:B------:R-:W-:Y:S02]  /*6d80*/  PRMT R18, R10, 0x5410, R8 ;  /* 0x000054100a127816 */ /* 0x000fe40000000008 */
[----:B------:R-:W-:Y:S01]  /*6d90*/  LOP3.LUT R8, R2, 0xff, RZ, 0xc0, !PT ;  /* 0x000000ff02087812 */ /* 0x000fe200078ec0ff */
[----:B------:R-:W-:Y:S01]  /*6da0*/  FFMA.FTZ R2, R140, UR25, -R0 ;  /* 0x000000198c027c23 */ /* 0x000fe20008010800 */
[----:B------:R-:W-:Y:S01]  /*6db0*/  SHF.R.U32.HI R6, RZ, 0x18, R6 ;  /* 0x00000018ff067819 */ /* 0x000fe20000011606 */
[----:B------:R-:W-:Y:S02]  /*6dc0*/  IMAD.MOV.U32 R140, RZ, RZ, R239 ;  /* 0x000000ffff8c7224 */ /* 0x000fe400078e00ef */
[----:B------:R-:W-:Y:S01]  /*6dd0*/  FFMA.FTZ R13, R141, UR25, -R5 ;  /* 0x000000198d0d7c23 */ /* 0x000fe20008010805 */
[----:B------:R1:W2:Y:S01]  /*6de0*/  MUFU.EX2 R88, R2 ;  /* 0x0000000200587308 */ /* 0x0002a20000000800 */
[----:B------:R-:W-:Y:S01]  /*6df0*/  PRMT R11, R8, 0x5410, R6 ;  /* 0x00005410080b7816 */ /* 0x000fe20000000006 */
[----:B------:R-:W-:Y:S01]  /*6e00*/  FFMA.FTZ R8, R146, UR25, -R0 ;  /* 0x0000001992087c23 */ /* 0x000fe20008010800 */
[----:B------:R-:W-:-:S05]  /*6e10*/  IMAD.MOV.U32 R141, RZ, RZ, R238 ;  /* 0x000000ffff8d7224 */ /* 0x000fca00078e00ee */
[----:B------:R4:W2:Y:S08]  /*6e20*/  MUFU.EX2 R195, R8 ;  /* 0x0000000800c37308 */ /* 0x0008b00000000800 */
[----:B------:R-:W-:Y:S01]  /*6e30*/  MUFU.EX2 R146, R13 ;  /* 0x0000000d00927308 */ /* 0x000fe20000000800 */
[----:B-1----:R-:W-:-:S04]  /*6e40*/  LOP3.LUT R2, R7, UR36, R16, 0x96, !PT ;  /* 0x0000002407027c12 */ /* 0x002fc8000f8e9610 */
[C---:B------:R-:W-:Y:S02]  /*6e50*/  LOP3.LUT R6, R2.reuse, 0xffff, RZ, 0xc0, !PT ;  /* 0x0000ffff02067812 */ /* 0x040fe400078ec0ff */
[--C-:B------:R-:W-:Y:S02]  /*6e60*/  SHF.R.U32.HI R7, RZ, 0x10, R2.reuse ;  /* 0x00000010ff077819 */ /* 0x100fe40000011602 */
[----:B------:R-:W-:Y:S02]  /*6e70*/  LOP3.LUT R10, R2, 0xff, RZ, 0xc0, !PT ;  /* 0x000000ff020a7812 */ /* 0x000fe400078ec0ff */
[----:B------:R-:W-:Y:S02]  /*6e80*/  SHF.R.U32.HI R9, RZ, 0x18, R2 ;  /* 0x00000018ff097819 */ /* 0x000fe40000011602 */
[----:B----4-:R-:W-:Y:S02]  /*6e90*/  SHF.R.U32.HI R8, RZ, 0x8, R6 ;  /* 0x00000008ff087819 */ /* 0x010fe40000011606 */
[----:B------:R-:W-:-:S02]  /*6ea0*/  HSET2.LE.AND R2, R18, R183, PT ;  /* 0x000000b712027233 */ /* 0x000fc40003803000 */
[----:B---3--:R-:W-:Y:S02]  /*6eb0*/  F2FP.F16.F32.PACK_AB R6, R243, R189 ;  /* 0x000000bdf306723e */ /* 0x008fe400000000ff */
[----:B------:R-:W-:Y:S02]  /*6ec0*/  PRMT R8, R10, 0x5410, R8 ;  /* 0x000054100a087816 */ /* 0x000fe40000000008 */
[----:B------:R-:W-:Y:S02]  /*6ed0*/  LOP3.LUT R10, R2, R6, RZ, 0xc0, !PT ;  /* 0x00000006020a7212 */ /* 0x000fe400078ec0ff */
[----:B------:R-:W-:Y:S02]  /*6ee0*/  HSET2.LE.AND R2, R11, R183, PT ;  /* 0x000000b70b027233 */ /* 0x000fe40003803000 */
[----:B--2---:R-:W-:Y:S02]  /*6ef0*/  F2FP.F16.F32.PACK_AB R6, R88, R242 ;  /* 0x000000f25806723e */ /* 0x004fe400000000ff */
[----:B------:R-:W-:-:S02]  /*6f00*/  LOP3.LUT R7, R7, 0xff, RZ, 0xc0, !PT ;  /* 0x000000ff07077812 */ /* 0x000fc400078ec0ff */
[----:B------:R-:W-:Y:S01]  /*6f10*/  LOP3.LUT R11, R2, R6, RZ, 0xc0, !PT ;  /* 0x00000006020b7212 */ /* 0x000fe200078ec0ff */
[----:B------:R-:W-:Y:S01]  /*6f20*/  FFMA.FTZ R2, R142, UR25, -R5 ;  /* 0x000000198e027c23 */ /* 0x000fe20008010805 */
[----:B------:R-:W-:Y:S01]  /*6f30*/  PRMT R9, R7, 0x5410, R9 ;  /* 0x0000541007097816 */ /* 0x000fe20000000009 */
[----:B------:R-:W-:Y:S01]  /*6f40*/  FFMA.FTZ R6, R136, UR25, -R5 ;  /* 0x0000001988067c23 */ /* 0x000fe20008010805 */
[--C-:B------:R-:W-:Y:S01]  /*6f50*/  HSET2.LE.AND R7, R8, R183.reuse, PT ;  /* 0x000000b708077233 */ /* 0x100fe20003803000 */
[----:B------:R1:W2:Y:S01]  /*6f60*/  MUFU.EX2 R31, R2 ;  /* 0x00000002001f7308 */ /* 0x0002a20000000800 */
[----:B------:R-:W-:Y:S02]  /*6f70*/  F2FP.F16.F32.PACK_AB R8, R96, R97 ;  /* 0x000000616008723e */ /* 0x000fe400000000ff */
[----:B------:R-:W-:Y:S02]  /*6f80*/  HSET2.LE.AND R9, R9, R183, PT ;  /* 0x000000b709097233 */ /* 0x000fe40003803000 */
[----:B------:R-:W-:-:S02]  /*6f90*/  F2FP.F16.F32.PACK_AB R12, R195, R194 ;  /* 0x000000c2c30c723e */ /* 0x000fc400000000ff */
[----:B------:R-:W-:Y:S01]  /*6fa0*/  LOP3.LUT R8, R7, R8, RZ, 0xc0, !PT ;  /* 0x0000000807087212 */ /* 0x000fe200078ec0ff */
[----:B------:R3:W-:Y:S01]  /*6fb0*/  MUFU.EX2 R235, R6 ;  /* 0x0000000600eb7308 */ /* 0x0007e20000000800 */
[----:B------:R-:W-:Y:S01]  /*6fc0*/  LOP3.LUT R9, R9, R12, RZ, 0xc0, !PT ;  /* 0x0000000c09097212 */ /* 0x000fe200078ec0ff */
[----:B------:R-:W-:-:S06]  /*6fd0*/  FFMA.FTZ R12, R143, UR25, -R0 ;  /* 0x000000198f0c7c23 */ /* 0x000fcc0008010800 */
[----:B------:R-:W-:Y:S01]  /*6fe0*/  HMMA.16816.F32 R20, R8, R44, RZ ;  /* 0x0000002c0814723c */ /* 0x000fe200000018ff */
[----:B-1----:R-:W-:Y:S01]  /*6ff0*/  LOP3.LUT R2, R17, UR18, R54, 0x96, !PT ;  /* 0x0000001211027c12 */ /* 0x002fe2000f8e9636 */
[----:B------:R-:W-:Y:S01]  /*7000*/  MUFU.EX2 R136, R12 ;  /* 0x0000000c00887308 */ /* 0x000fe20000000800 */
[----:B--2---:R-:W-:-:S03]  /*7010*/  IMAD.MOV.U32 R143, RZ, RZ, R31 ;  /* 0x000000ffff8f7224 */ /* 0x004fc600078e001f */
[----:B------:R-:W-:Y:S01]  /*7020*/  HMMA.16816.F32 R32, R8, R46, RZ ;  /* 0x0000002e0820723c */ /* 0x000fe200000018ff */
[----:B---3--:R-:W-:-:S04]  /*7030*/  IMAD.WIDE.U32 R6, R2, -0x2daee0ad, RZ ;  /* 0xd2511f5302067825 */ /* 0x008fc800078e00ff */
[----:B------:R-:W-:Y:S01]  /*7040*/  FFMA.FTZ R2, R137, UR25, -R5 ;  /* 0x0000001989027c23 */ /* 0x000fe20008010805 */
[C---:B------:R-:W-:Y:S03]  /*7050*/  HMMA.16816.F32 R16, R8.reuse, R48, RZ ;  /* 0x000000300810723c */ /* 0x040fe600000018ff */
[----:B------:R1:W2:Y:S03]  /*7060*/  MUFU.EX2 R134, R2 ;  /* 0x0000000200867308 */ /* 0x0002a60000000800 */
[----:B------:R-:W-:Y:S07]  /*7070*/  HMMA.16816.F32 R24, R8, R50, RZ ;  /* 0x000000320818723c */ /* 0x000fee00000018ff */
[----:B------:R-:W-:-:S02]  /*7080*/  LOP3.LUT R10, R6, 0xff, RZ, 0xc0, !PT ;  /* 0x000000ff060a7812 */ /* 0x000fc400078ec0ff */
[--C-:B------:R-:W-:Y:S02]  /*7090*/  SHF.R.U32.HI R8, RZ, 0x10, R6.reuse ;  /* 0x00000010ff087819 */ /* 0x100fe40000011606 */
[----:B------:R-:W-:Y:S02]  /*70a0*/  SHF.R.U32.HI R9, RZ, 0x18, R6 ;  /* 0x00000018ff097819 */ /* 0x000fe40000011606 */
[----:B-1----:R-:W-:Y:S02]  /*70b0*/  LOP3.LUT R2, R7, UR35, R28, 0x96, !PT ;  /* 0x0000002307027c12 */ /* 0x002fe4000f8e961c */
[----:B------:R-:W-:Y:S02]  /*70c0*/  LOP3.LUT R7, R6, 0xffff, RZ, 0xc0, !PT ;  /* 0x0000ffff06077812 */ /* 0x000fe400078ec0ff */
[----:B------:R-:W-:Y:S02]  /*70d0*/  LOP3.LUT R8, R8, 0xff, RZ, 0xc0, !PT ;  /* 0x000000ff08087812 */ /* 0x000fe400078ec0ff */
[----:B------:R-:W-:Y:S01]  /*70e0*/  SHF.R.U32.HI R6, RZ, 0x8, R7 ;  /* 0x00000008ff067819 */ /* 0x000fe20000011607 */
[--C-:B------:R-:W-:Y:S01]  /*70f0*/  FFMA.FTZ R7, R138, UR25, -R0.reuse ;  /* 0x000000198a077c23 */ /* 0x100fe20008010800 */
[----:B------:R-:W-:Y:S01]  /*7100*/  PRMT R12, R8, 0x5410, R9 ;  /* 0x00005410080c7816 */ /* 0x000fe20000000009 */
[----:B------:R-:W-:Y:S01]  /*7110*/  FFMA.FTZ R8, R139, UR25, -R0 ;  /* 0x000000198b087c23 */ /* 0x000fe20008010800 */
[----:B------:R-:W-:Y:S01]  /*7120*/  PRMT R10, R10, 0x5410, R6 ;  /* 0x000054100a0a7816 */ /* 0x000fe20000000006 */
[----:B------:R1:W-:Y:S01]  /*7130*/  MUFU.EX2 R236, R7 ;  /* 0x0000000700ec7308 */ /* 0x0003e20000000800 */
[----:B------:R-:W-:-:S02]  /*7140*/  LOP3.LUT R6, R2, 0xffff, RZ, 0xc0, !PT ;  /* 0x0000ffff02067812 */ /* 0x000fc400078ec0ff */
[----:B------:R-:W-:-:S05]  /*7150*/  LOP3.LUT R9, R2, 0xff, RZ, 0xc0, !PT ;  /* 0x000000ff02097812 */ /* 0x000fca00078ec0ff */
[----:B------:R3:W4:Y:S01]  /*7160*/  MUFU.EX2 R144, R8 ;  /* 0x0000000800907308 */ /* 0x0007220000000800 */
[----:B-1----:R-:W-:Y:S02]  /*7170*/  SHF.R.U32.HI R7, RZ, 0x8, R6 ;  /* 0x00000008ff077819 */ /* 0x002fe40000011606 */
[----:B------:R-:W-:Y:S02]  /*7180*/  SHF.R.U32.HI R6, RZ, 0x10, R2 ;  /* 0x00000010ff067819 */ /* 0x000fe40000011602 */
[----:B------:R-:W-:Y:S01]  /*7190*/  PRMT R11, R9, 0x5410, R7 ;  /* 0x00005410090b7816 */ /* 0x000fe20000000007 */
[----:B------:R-:W-:Y:S01]  /*71a0*/  FFMA.FTZ R9, R147, UR25, -R0 ;  /* 0x0000001993097c23 */ /* 0x000fe20008010800 */
[----:B------:R-:W-:Y:S02]  /*71b0*/  LOP3.LUT R7, R6, 0xff, RZ, 0xc0, !PT ;  /* 0x000000ff06077812 */ /* 0x000fe400078ec0ff */
[----:B---3--:R-:W-:Y:S01]  /*71c0*/  SHF.R.U32.HI R8, RZ, 0x18, R2 ;  /* 0x00000018ff087819 */ /* 0x008fe20000011602 */
[----:B------:R1:W3:Y:S01]  /*71d0*/  MUFU.EX2 R137, R9 ;  /* 0x0000000900897308 */ /* 0x0002e20000000800 */
[----:B------:R-:W-:-:S02]  /*71e0*/  HSET2.LE.AND R2, R10, R183, PT ;  /* 0x000000b70a027233 */ /* 0x000fc40003803000 */
[----:B--2---:R-:W-:-:S04]  /*71f0*/  F2FP.F16.F32.PACK_AB R6, R134, R235 ;  /* 0x000000eb8606723e */ /* 0x004fc800000000ff */
[----:B------:R-:W-:Y:S02]  /*7200*/  LOP3.LUT R10, R2, R6, RZ, 0xc0, !PT ;  /* 0x00000006020a7212 */ /* 0x000fe400078ec0ff */
[--C-:B------:R-:W-:Y:S02]  /*7210*/  HSET2.LE.AND R2, R12, R183.reuse, PT ;  /* 0x000000b70c027233 */ /* 0x100fe40003803000 */
[----:B----4-:R-:W-:Y:S02]  /*7220*/  F2FP.F16.F32.PACK_AB R6, R144, R236 ;  /* 0x000000ec9006723e */ /* 0x010fe400000000ff */
[----:B-1----:R-:W-:Y:S02]  /*7230*/  PRMT R9, R7, 0x5410, R8 ;  /* 0x0000541007097816 */ /* 0x002fe40000000008 */
[----:B------:R-:W-:Y:S02]  /*7240*/  HSET2.LE.AND R7, R11, R183, PT ;  /* 0x000000b70b077233 */ /* 0x000fe40003803000 */
[----:B------:R-:W-:-:S02]  /*7250*/  F2FP.F16.F32.PACK_AB R8, R143, R146 ;  /* 0x000000928f08723e */ /* 0x000fc400000000ff */
[----:B------:R-:W-:Y:S02]  /*7260*/  LOP3.LUT R11, R2, R6, RZ, 0xc0, !PT ;  /* 0x00000006020b7212 */ /* 0x000fe400078ec0ff */
[----:B------:R-:W-:Y:S01]  /*7270*/  LOP3.LUT R8, R7, R8, RZ, 0xc0, !PT ;  /* 0x0000000807087212 */ /* 0x000fe200078ec0ff */
[----:B------:R-:W-:Y:S01]  /*7280*/  IMAD.U32 R7, RZ, RZ, UR4 ;  /* 0x00000004ff077e24 */ /* 0x000fe2000f8e00ff */
[----:B------:R-:W-:Y:S01]  /*7290*/  HSET2.LE.AND R2, R9, R183, PT ;  /* 0x000000b709027233 */ /* 0x000fe20003803000 */
[----:B------:R-:W-:Y:S01]  /*72a0*/  UIADD3 UR4, UR37, 0x2, URZ ;  /* 0x0000000225047890 */ /* 0x000fe2000fffe03f */
[----:B---3--:R-:W-:Y:S01]  /*72b0*/  F2FP.F16.F32.PACK_AB R6, R137, R136 ;  /* 0x000000888906723e */ /* 0x008fe200000000ff */
[----:B------:R-:W-:Y:S01]  /*72c0*/  UIADD3 UR37, UR37, 0x3, URZ ;  /* 0x0000000325257890 */ /* 0x000fe2000fffe03f */
[----:B------:R-:W-:Y:S02]  /*72d0*/  LOP3.LUT R7, R87, UR27, R7, 0x96, !PT ;  /* 0x0000001b57077c12 */ /* 0x000fe4000f8e9607 */
[----:B------:R-:W-:-:S03]  /*72e0*/  LOP3.LUT R9, R2, R6, RZ, 0xc0, !PT ;  /* 0x0000000602097212 */ /* 0x000fc600078ec0ff */
[----:B------:R-:W-:-:S04]  /*72f0*/  IMAD.WIDE.U32 R14, R7, -0x326172a9, RZ ;  /* 0xcd9e8d57070e7825 */ /* 0x000fc800078e00ff */
[----:B------:R-:W-:Y:S01]  /*7300*/  HMMA.16816.F32 R40, R8, R56, R20 ;  /* 0x000000380828723c */ /* 0x000fe20000001814 */
[----:B------:R-:W-:Y:S01]  /*7310*/  LOP3.LUT R2, R15, UR28, R82, 0x96, !PT ;  /* 0x0000001c0f027c12 */ /* 0x000fe2000f8e9652 */
[----:B------:R-:W1:Y:S01]  /*7320*/  LDSM.16.MT88.4 R20, [R184+0x4800] ;  /* 0x00480000b814783b */ /* 0x000e620000004200 */
[----:B------:R-:W-:-:S03]  /*7330*/  LOP3.LUT R12, R67, UR7, R14, 0x96, !PT ;  /* 0x00000007430c7c12 */ /* 0x000fc6000f8e960e */
[----:B------:R-:W-:Y:S01]  /*7340*/  IMAD.WIDE.U32 R6, R2, -0x2daee0ad, RZ ;  /* 0xd2511f5302067825 */ /* 0x000fe200078e00ff */
[C---:B------:R-:W-:Y:S01]  /*7350*/  HMMA.16816.F32 R44, R8.reuse, R60, R16 ;  /* 0x0000003c082c723c */ /* 0x040fe20000001810 */
[----:B------:R-:W2:Y:S02]  /*7360*/  LDSM.16.MT88.4 R16, [R185+0x4800] ;  /* 0x00480000b910783b */ /* 0x000ea40000004200 */
[----:B------:R-:W-:Y:S01]  /*7370*/  IMAD.WIDE.U32 R12, R12, -0x2daee0ad, RZ ;  /* 0xd2511f530c0c7825 */ /* 0x000fe200078e00ff */
[----:B------:R-:W-:Y:S02]  /*7380*/  LOP3.LUT R7, R7, UR6, R84, 0x96, !PT ;  /* 0x0000000607077c12 */ /* 0x000fe4000f8e9654 */
[----:B------:R-:W-:Y:S02]  /*7390*/  HMMA.16816.F32 R32, R8, R58, R32 ;  /* 0x0000003a0820723c */ /* 0x000fe40000001820 */
[----:B------:R-:W-:Y:S01]  /*73a0*/  LOP3.LUT R2, R13, UR23, R6, 0x96, !PT ;  /* 0x000000170d027c12 */ /* 0x000fe2000f8e9606 */
[----:B------:R-:W-:-:S03]  /*73b0*/  IMAD.WIDE.U32 R6, R7, -0x326172a9, RZ ;  /* 0xcd9e8d5707067825 */ /* 0x000fc600078e00ff */
[----:B------:R-:W-:Y:S01]  /*73c0*/  HMMA.16816.F32 R48, R8, R62, R24 ;  /* 0x0000003e0830723c */ /* 0x000fe20000001818 */
[----:B------:R-:W-:Y:S01]  /*73d0*/  IMAD.WIDE.U32 R30, R2, -0x326172a9, RZ ;  /* 0xcd9e8d57021e7825 */ /* 0x000fe200078e00ff */
[----:B------:R-:W-:-:S03]  /*73e0*/  LOP3.LUT R7, R7, UR24, R66, 0x96, !PT ;  /* 0x0000001807077c12 */ /* 0x000fc6000f8e9642 */
[----:B------:R-:W-:Y:S01]  /*73f0*/  FFMA.FTZ R2, R224, UR25, -R4 ;  /* 0x00000019e0027c23 */ /* 0x000fe20008010804 */
[----:B------:R-:W-:Y:S01]  /*7400*/  LOP3.LUT R13, R31, UR22, R6, 0x96, !PT ;  /* 0x000000161f0d7c12 */ /* 0x000fe2000f8e9606 */
[----:B------:R-:W-:Y:S02]  /*7410*/  IMAD.WIDE.U32 R6, R7, -0x2daee0ad, RZ ;  /* 0xd2511f5307067825 */ /* 0x000fe400078e00ff */
[----:B------:R3:W-:Y:S02]  /*7420*/  MUFU.EX2 R135, R2 ;  /* 0x0000000200877308 */ /* 0x0007e40000000800 */
[----:B------:R-:W-:Y:S01]  /*7430*/  FFMA.FTZ R8, R128, UR25, -R4 ;  /* 0x0000001980087c23 */ /* 0x000fe20008010804 */
[----:B------:R-:W-:-:S05]  /*7440*/  IMAD.WIDE.U32 R28, R13, -0x2daee0ad, RZ ;  /* 0xd2511f530d1c7825 */ /* 0x000fca00078e00ff */
[----:B------:R-:W-:Y:S01]  /*7450*/  LOP3.LUT R6, R29, UR15, R6, 0x96, !PT ;  /* 0x0000000f1d067c12 */ /* 0x000fe2000f8e9606 */
[----:B------:R4:W-:Y:S01]  /*7460*/  MUFU.EX2 R133, R8 ;  /* 0x0000000800857308 */ /* 0x0009e20000000800 */
[----:B---3--:R-:W-:-:S07]  /*7470*/  FFMA.FTZ R2, R225, UR25, -R4 ;  /* 0x00000019e1027c23 */ /* 0x008fce0008010804 */
[----:B------:R3:W-:Y:S01]  /*7480*/  MUFU.EX2 R98, R2 ;  /* 0x0000000200627308 */ /* 0x0007e20000000800 */
[----:B----4-:R-:W-:Y:S01]  /*7490*/  FFMA.FTZ R8, R129, UR25, -R4 ;  /* 0x0000001981087c23 */ /* 0x010fe20008010804 */
[----:B------:R-:W-:-:S06]  /*74a0*/  IMAD.MOV.U32 R129, RZ, RZ, R245 ;  /* 0x000000ffff817224 */ /* 0x000fcc00078e00f5 */
[----:B------:R4:W-:Y:S01]  /*74b0*/  MUFU.EX2 R142, R8 ;  /* 0x00000008008e7308 */ /* 0x0009e20000000800 */
[----:B---3--:R-:W-:Y:S01]  /*74c0*/  LOP3.LUT R2, R7, UR19, R12, 0x96, !PT ;  /* 0x0000001307027c12 */ /* 0x008fe2000f8e960c */
[----:B------:R-:W-:-:S04]  /*74d0*/  IMAD.WIDE.U32 R6, R6, -0x326172a9, RZ ;  /* 0xcd9e8d5706067825 */ /* 0x000fc800078e00ff */
[----:B------:R-:W-:Y:S01]  /*74e0*/  IMAD.WIDE.U32 R12, R2, -0x326172a9, RZ ;  /* 0xcd9e8d57020c7825 */ /* 0x000fe200078e00ff */
[C---:B------:R-:W-:Y:S02]  /*74f0*/  LOP3.LUT R2, R6.reuse, 0xffff, RZ, 0xc0, !PT ;  /* 0x0000ffff06027812 */ /* 0x040fe400078ec0ff */
[--C-:B------:R-:W-:Y:S02]  /*7500*/  SHF.R.U32.HI R10, RZ, 0x10, R6.reuse ;  /* 0x00000010ff0a7819 */ /* 0x100fe40000011606 */
[----:B------:R-:W-:Y:S02]  /*7510*/  LOP3.LUT R11, R6, 0xff, RZ, 0xc0, !PT ;  /* 0x000000ff060b7812 */ /* 0x000fe400078ec0ff */
[----:B------:R-:W-:Y:S01]  /*7520*/  SHF.R.U32.HI R9, RZ, 0x18, R6 ;  /* 0x00000018ff097819 */ /* 0x000fe20000011606 */
[--C-:B------:R-:W-:Y:S01]  /*7530*/  FFMA.FTZ R6, R226, UR25, -R3.reuse ;  /* 0x00000019e2067c23 */ /* 0x100fe20008010803 */
[----:B----4-:R-:W-:Y:S02]  /*7540*/  SHF.R.U32.HI R8, RZ, 0x8, R2 ;  /* 0x00000008ff087819 */ /* 0x010fe40000011602 */
[----:B------:R-:W-:Y:S01]  /*7550*/  LOP3.LUT R2, R7, UR36, R12, 0x96, !PT ;  /* 0x0000002407027c12 */ /* 0x000fe2000f8e960c */
[----:B------:R3:W4:Y:S01]  /*7560*/  MUFU.EX2 R52, R6 ;  /* 0x0000000600347308 */ /* 0x0007220000000800 */
[----:B------:R-:W-:Y:S01]  /*7570*/  LOP3.LUT R7, R10, 0xff, RZ, 0xc0, !PT ;  /* 0x000000ff0a077812 */ /* 0x000fe200078ec0ff */
[----:B------:R-:W-:Y:S01]  /*7580*/  FFMA.FTZ R10, R130, UR25, -R3 ;  /* 0x00000019820a7c23 */ /* 0x000fe20008010803 */
[----:B------:R-:W-:-:S02]  /*7590*/  PRMT R12, R11, 0x5410, R8 ;  /* 0x000054100b0c7816 */ /* 0x000fc40000000008 */
[----:B------:R-:W-:Y:S02]  /*75a0*/  PRMT R11, R7, 0x5410, R9 ;  /* 0x00005410070b7816 */ /* 0x000fe40000000009 */
[----:B------:R-:W-:Y:S01]  /*75b0*/  SHF.R.U32.HI R7, RZ, 0x10, R2 ;  /* 0x00000010ff077819 */ /* 0x000fe20000011602 */
[----:B------:R-:W-:Y:S01]  /*75c0*/  MUFU.EX2 R130, R10 ;  /* 0x0000000a00827308 */ /* 0x000fe20000000800 */
[C---:B------:R-:W-:Y:S02]  /*75d0*/  LOP3.LUT R8, R2.reuse, 0xff, RZ, 0xc0, !PT ;  /* 0x000000ff02087812 */ /* 0x040fe400078ec0ff */
[----:B---3--:R-:W-:-:S04]  /*75e0*/  LOP3.LUT R6, R2, 0xffff, RZ, 0xc0, !PT ;  /* 0x0000ffff02067812 */ /* 0x008fc800078ec0ff */
[----:B------:R-:W-:Y:S02]  /*75f0*/  SHF.R.U32.HI R9, RZ, 0x8, R6 ;  /* 0x00000008ff097819 */ /* 0x000fe40000011606 */
[----:B------:R-:W-:Y:S02]  /*7600*/  SHF.R.U32.HI R6, RZ, 0x18, R2 ;  /* 0x00000018ff067819 */ /* 0x000fe40000011602 */
[----:B------:R-:W-:Y:S01]  /*7610*/  LOP3.LUT R2, R7, 0xff, RZ, 0xc0, !PT ;  /* 0x000000ff07027812 */ /* 0x000fe200078ec0ff */
[----:B------:R-:W-:Y:S01]  /*7620*/  FFMA.FTZ R7, R131, UR25, -R3 ;  /* 0x0000001983077c23 */ /* 0x000fe20008010803 */
[----:B------:R-:W-:Y:S01]  /*7630*/  PRMT R8, R8, 0x5410, R9 ;  /* 0x0000541008087816 */ /* 0x000fe20000000009 */
[----:B----4-:R-:W-:Y:S01]  /*7640*/  IMAD.MOV.U32 R131, RZ, RZ, R52 ;  /* 0x000000ffff837224 */ /* 0x010fe200078e0034 */
[----:B------:R-:W-:Y:S01]  /*7650*/  PRMT R9, R2, 0x5410, R6 ;  /* 0x0000541002097816 */ /* 0x000fe20000000006 */
[----:B------:R-:W3:Y:S01]  /*7660*/  MUFU.EX2 R138, R7 ;  /* 0x00000007008a7308 */ /* 0x000ee20000000800 */
[----:B------:R-:W-:Y:S01]  /*7670*/  FFMA.FTZ R6, R227, UR25, -R3 ;  /* 0x00000019e3067c23 */ /* 0x000fe20008010803 */
[----:B------:R-:W-:-:S06]  /*7680*/  HSET2.LE.AND R2, R12, R183, PT ;  /* 0x000000b70c027233 */ /* 0x000fcc0003803000 */
[----:B------:R4:W1:Y:S02]  /*7690*/  MUFU.EX2 R190, R6 ;  /* 0x0000000600be7308 */ /* 0x0008640000000800 */
[----:B----4-:R-:W-:-:S04]  /*76a0*/  F2FP.F16.F32.PACK_AB R6, R142, R133 ;  /* 0x000000858e06723e */ /* 0x010fc800000000ff */
[----:B------:R-:W-:Y:S02]  /*76b0*/  LOP3.LUT R10, R2, R6, RZ, 0xc0, !PT ;  /* 0x00000006020a7212 */ /* 0x000fe400078ec0ff */
[----:B------:R-:W-:Y:S02]  /*76c0*/  HSET2.LE.AND R2, R11, R183, PT ;  /* 0x000000b70b027233 */ /* 0x000fe40003803000 */
[----:B---3--:R-:W-:-:S04]  /*76d0*/  F2FP.F16.F32.PACK_AB R6, R138, R130 ;  /* 0x000000828a06723e */ /* 0x008fc800000000ff */
[----:B------:R-:W-:Y:S02]  /*76e0*/  LOP3.LUT R11, R2, R6, RZ, 0xc0, !PT ;  /* 0x00000006020b7212 */ /* 0x000fe400078ec0ff */
[----:B------:R-:W-:Y:S02]  /*76f0*/  HSET2.LE.AND R2, R8, R183, PT ;  /* 0x000000b708027233 */ /* 0x000fe40003803000 */
[----:B------:R-:W-:-:S04]  /*7700*/  F2FP.F16.F32.PACK_AB R6, R98, R135 ;  /* 0x000000876206723e */ /* 0x000fc800000000ff */
[----:B------:R-:W-:Y:S02]  /*7710*/  LOP3.LUT R8, R2, R6, RZ, 0xc0, !PT ;  /* 0x0000000602087212 */ /* 0x000fe400078ec0ff */
[----:B------:R-:W-:Y:S02]  /*7720*/  HSET2.LE.AND R2, R9, R183, PT ;  /* 0x000000b709027233 */ /* 0x000fe40003803000 */
[----:B-1----:R-:W-:-:S04]  /*7730*/  F2FP.F16.F32.PACK_AB R6, R190, R131 ;  /* 0x00000083be06723e */ /* 0x002fc800000000ff */
[----:B------:R-:W-:Y:S02]  /*7740*/  LOP3.LUT R9, R2, R6, RZ, 0xc0, !PT ;  /* 0x0000000602097212 */ /* 0x000fe400078ec0ff */
[----:B------:R-:W-:-:S05]  /*7750*/  LOP3.LUT R2, R15, UR28, R250, 0x96, !PT ;  /* 0x0000001c0f027c12 */ /* 0x000fca000f8e96fa */
[----:B------:R-:W-:Y:S01]  /*7760*/  HMMA.16816.F32 R52, R8, R20, R92 ;  /* 0x000000140834723c */ /* 0x000fe2000000185c */
[----:B------:R-:W-:-:S05]  /*7770*/  IMAD.WIDE.U32 R6, R2, -0x2daee0ad, RZ ;  /* 0xd2511f5302067825 */ /* 0x000fca00078e00ff */
[----:B--2---:R-:W-:Y:S01]  /*7780*/  HMMA.16816.F32 R56, R8, R16, R76 ;  /* 0x000000100838723c */ /* 0x004fe2000000184c */
[----:B------:R-:W-:-:S05]  /*7790*/  LOP3.LUT R7, R7, UR6, R80, 0x96, !PT ;  /* 0x0000000607077c12 */ /* 0x000fca000f8e9650 */
[C---:B------:R-:W-:Y:S06]  /*77a0*/  HMMA.16816.F32 R60, R8.reuse, R22, R68 ;  /* 0x00000016083c723c */ /* 0x040fec0000001844 */
[----:B------:R-:W-:Y:S07]  /*77b0*/  HMMA.16816.F32 R72, R8, R18, R72 ;  /* 0x000000120848723c */ /* 0x000fee0000001848 */
[----:B------:R-:W-:-:S05]  /*77c0*/  LOP3.LUT R8, R65, UR7, R14, 0x96, !PT ;  /* 0x0000000741087c12 */ /* 0x000fca000f8e960e */
[----:B------:R-:W-:-:S05]  /*77d0*/  IMAD.WIDE.U32 R8, R8, -0x2daee0ad, RZ ;  /* 0xd2511f5308087825 */ /* 0x000fca00078e00ff */
[----:B------:R-:W-:Y:S01]  /*77e0*/  LOP3.LUT R2, R9, UR23, R6, 0x96, !PT ;  /* 0x0000001709027c12 */ /* 0x000fe2000f8e9606 */
[----:B------:R-:W-:-:S04]  /*77f0*/  IMAD.WIDE.U32 R6, R7, -0x326172a9, RZ ;  /* 0xcd9e8d5707067825 */ /* 0x000fc800078e00ff */
[----:B------:R-:W-:Y:S01]  /*7800*/  FFMA.FTZ R9, R150, UR25, -R5 ;  /* 0x0000001996097c23 */ /* 0x000fe20008010805 */
[----:B------:R-:W-:Y:S01]  /*7810*/  IMAD.WIDE.U32 R24, R2, -0x326172a9, RZ ;  /* 0xcd9e8d5702187825 */ /* 0x000fe200078e00ff */
[----:B------:R-:W-:Y:S02]  /*7820*/  LOP3.LUT R7, R7, UR24, R64, 0x96, !PT ;  /* 0x0000001807077c12 */ /* 0x000fe4000f8e9640 */
[----:B------:R1:W2:Y:S01]  /*7830*/  MUFU.EX2 R128, R9 ;  /* 0x0000000900807308 */ /* 0x0002a20000000800 */
[----:B------:R-:W-:Y:S01]  /*7840*/  IMAD.MOV.U32 R150, RZ, RZ, R235 ;  /* 0x000000ffff967224 */ /* 0x000fe200078e00eb */
[----:B------:R-:W-:Y:S01]  /*7850*/  LOP3.LUT R2, R25, UR22, R6, 0x96, !PT ;  /* 0x0000001619027c12 */ /* 0x000fe2000f8e9606 */
[----:B------:R-:W-:-:S04]  /*7860*/  IMAD.WIDE.U32 R6, R7, -0x2daee0ad, RZ ;  /* 0xd2511f5307067825 */ /* 0x000fc800078e00ff */
[----:B------:R-:W-:Y:S01]  /*7870*/  IMAD.WIDE.U32 R26, R2, -0x2daee0ad, RZ ;  /* 0xd2511f53021a7825 */ /* 0x000fe200078e00ff */
[----:B------:R-:W-:-:S03]  /*7880*/  LOP3.LUT R10, R7, UR19, R8, 0x96, !PT ;  /* 0x00000013070a7c12 */ /* 0x000fc6000f8e9608 */
[----:B------:R-:W-:Y:S01]  /*7890*/  FFMA.FTZ R8, R148, UR25, -R5 ;  /* 0x0000001994087c23 */ /* 0x000fe20008010805 */
[----:B------:R-:W-:Y:S01]  /*78a0*/  IMAD.MOV.U32 R148, RZ, RZ, R237 ;  /* 0x000000ffff947224 */ /* 0x000fe200078e00ed */
[----:B------:R-:W-:Y:S01]  /*78b0*/  LOP3.LUT R2, R27, UR15, R6, 0x96, !PT ;  /* 0x0000000f1b027c12 */ /* 0x000fe2000f8e9606 */
[----:B------:R-:W-:Y:S01]  /*78c0*/  FFMA.FTZ R6, R151, UR25, -R5 ;  /* 0x0000001997067c23 */ /* 0x000fe20008010805 */
[----:B------:R-:W-:Y:S01]  /*78d0*/  MUFU.EX2 R191, R8 ;  /* 0x0000000800bf7308 */ /* 0x000fe20000000800 */
[----:B------:R-:W-:-:S04]  /*78e0*/  IMAD.WIDE.U32 R14, R10, -0x326172a9, RZ ;  /* 0xcd9e8d570a0e7825 */ /* 0x000fc800078e00ff */
[----:B-1----:R-:W-:Y:S01]  /*78f0*/  FFMA.FTZ R9, R149, UR25, -R5 ;  /* 0x0000001995097c23 */ /* 0x002fe20008010805 */
[----:B------:R-:W-:Y:S02]  /*7900*/  IMAD.MOV.U32 R151, RZ, RZ, R236 ;  /* 0x000000ffff977224 */ /* 0x000fe400078e00ec */
[----:B------:R1:W-:Y:S08]  /*7910*/  MUFU.EX2 R99, R6 ;  /* 0x0000000600637308 */ /* 0x0003f00000000800 */
[----:B------:R3:W4:Y:S01]  /*7920*/  MUFU.EX2 R139, R9 ;  /* 0x00000009008b7308 */ /* 0x0007220000000800 */
[----:B-1----:R-:W-:-:S03]  /*7930*/  IMAD.WIDE.U32 R6, R2, -0x326172a9, RZ ;  /* 0xcd9e8d5702067825 */ /* 0x002fc600078e00ff */
[----:B------:R-:W-:Y:S02]  /*7940*/  LOP3.LUT R2, R6, 0xffff, RZ, 0xc0, !PT ;  /* 0x0000ffff06027812 */ /* 0x000fe400078ec0ff */
[----:B------:R-:W-:Y:S01]  /*7950*/  SHF.R.U32.HI R10, RZ, 0x18, R6 ;  /* 0x00000018ff0a7819 */ /* 0x000fe20000011606 */
[----:B---3--:R-:W-:Y:S01]  /*7960*/  FFMA.FTZ R9, R154, UR25, -R0 ;  /* 0x000000199a097c23 */ /* 0x008fe20008010800 */
[----:B------:R-:W-:Y:S01]  /*7970*/  SHF.R.U32.HI R8, RZ, 0x8, R2 ;  /* 0x00000008ff087819 */ /* 0x000fe20000011602 */
[----:B--2---:R-:W-:Y:S01]  /*7980*/  IMAD.MOV.U32 R154, RZ, RZ, R128 ;  /* 0x000000ffff9a7224 */ /* 0x004fe200078e0080 */
[----:B------:R-:W-:Y:S01]  /*7990*/  LOP3.LUT R2, R6, 0xff, RZ, 0xc0, !PT ;  /* 0x000000ff06027812 */ /* 0x000fe200078ec0ff */
[----:B------:R1:W-:Y:S01]  /*79a0*/  MUFU.EX2 R251, R9 ;  /* 0x0000000900fb7308 */ /* 0x0003e20000000800 */
[----:B------:R-:W-:Y:S02]  /*79b0*/  IMAD.MOV.U32 R128, RZ, RZ, R244 ;  /* 0x000000ffff807224 */ /* 0x000fe400078e00f4 */
[----:B------:R-:W-:Y:S01]  /*79c0*/  PRMT R12, R2, 0x5410, R8 ;  /* 0x00005410020c7816 */ /* 0x000fe20000000008 */
[----:B----4-:R-:W-:Y:S01]  /*79d0*/  IMAD.MOV.U32 R27, RZ, RZ, R139 ;  /* 0x000000ffff1b7224 */ /* 0x010fe200078e008b */
[----:B------:R-:W-:-:S02]  /*79e0*/  SHF.R.U32.HI R8, RZ, 0x10, R6 ;  /* 0x00000010ff087819 */ /* 0x000fc40000011606 */
[----:B------:R-:W-:Y:S01]  /*79f0*/  LOP3.LUT R2, R7, UR36, R14, 0x96, !PT ;  /* 0x0000002407027c12 */ /* 0x000fe2000f8e960e */
[----:B------:R-:W-:Y:S01]  /*7a00*/  FFMA.FTZ R7, R155, UR25, -R0 ;  /* 0x000000199b077c23 */ /* 0x000fe20008010800 */
[----:B------:R-:W-:Y:S01]  /*7a10*/  LOP3.LUT R6, R8, 0xff, RZ, 0xc0, !PT ;  /* 0x000000ff08067812 */ /* 0x000fe200078ec0ff */
[----:B------:R-:W-:Y:S01]  /*7a20*/  IMAD.MOV.U32 R155, RZ, RZ, R232 ;  /* 0x000000ffff9b7224 */ /* 0x000fe200078e00e8 */
[----:B------:R-:W-:Y:S01]  /*7a30*/  SHF.R.U32.HI R8, RZ, 0x18, R2 ;  /* 0x00000018ff087819 */ /* 0x000fe20000011602 */
[----:B------:R2:W3:Y:S01]  /*7a40*/  MUFU.EX2 R188, R7 ;  /* 0x0000000700bc7308 */ /* 0x0004e20000000800 */
[----:B------:R-:W-:Y:S02]  /*7a50*/  PRMT R11, R6, 0x5410, R10 ;  /* 0x00005410060b7816 */ /* 0x000fe4000000000a */
[C---:B------:R-:W-:Y:S02]  /*7a60*/  LOP3.LUT R6, R2.reuse, 0xffff, RZ, 0xc0, !PT ;  /* 0x0000ffff02067812 */ /* 0x040fe400078ec0ff */
[----:B-1----:R-:W-:-:S02]  /*7a70*/  LOP3.LUT R9, R2, 0xff, RZ, 0xc0, !PT ;  /* 0x000000ff02097812 */ /* 0x002fc400078ec0ff */
[----:B--2---:R-:W-:Y:S02]  /*7a80*/  SHF.R.U32.HI R7, RZ, 0x10, R2 ;  /* 0x00000010ff077819 */ /* 0x004fe40000011602 */
[----:B------:R-:W-:Y:S02]  /*7a90*/  SHF.R.U32.HI R2, RZ, 0x8, R6 ;  /* 0x00000008ff027819 */ /* 0x000fe40000011606 */
[----:B------:R-:W-:Y:S01]  /*7aa0*/  LOP3.LUT R6, R7, 0xff, RZ, 0xc0, !PT ;  /* 0x000000ff07067812 */ /* 0x000fe200078ec0ff */
[----:B------:R-:W-:Y:S01]  /*7ab0*/  FFMA.FTZ R7, R152, UR25, -R0 ;  /* 0x0000001998077c23 */ /* 0x000fe20008010800 */
[----:B------:R-:W-:Y:S01]  /*7ac0*/  PRMT R2, R9, 0x5410, R2 ;  /* 0x0000541009027816 */ /* 0x000fe20000000002 */
[----:B------:R-:W-:Y:S02]  /*7ad0*/  IMAD.MOV.U32 R152, RZ, RZ, R99 ;  /* 0x000000ffff987224 */ /* 0x000fe400078e0063 */
[----:B------:R1:W-:Y:S01]  /*7ae0*/  MUFU.EX2 R76, R7 ;  /* 0x00000007004c7308 */ /* 0x0003e20000000800 */
[----:B------:R-:W-:Y:S01]  /*7af0*/  IMAD.MOV.U32 R99, RZ, RZ, R246 ;  /* 0x000000ffff637224 */ /* 0x000fe200078e00f6 */
[----:B------:R-:W-:-:S02]  /*7b00*/  HSET2.LE.AND R2, R2, R183, PT ;  /* 0x000000b702027233 */ /* 0x000fc40003803000 */
[----:B-1----:R-:W-:Y:S01]  /*7b10*/  PRMT R7, R6, 0x5410, R8 ;  /* 0x0000541006077816 */ /* 0x002fe20000000008 */
[----:B------:R-:W-:Y:S01]  /*7b20*/  FFMA.FTZ R6, R153, UR25, -R0 ;  /* 0x0000001999067c23 */ /* 0x000fe20008010800 */
[----:B------:R-:W-:-:S03]  /*7b30*/  IMAD.MOV.U32 R153, RZ, RZ, R242 ;  /* 0x000000ffff997224 */ /* 0x000fc600078e00f2 */
[----:B------:R1:W2:Y:S02]  /*7b40*/  MUFU.EX2 R252, R6 ;  /* 0x0000000600fc7308 */ /* 0x0002a40000000800 */
[----:B-1----:R-:W-:-:S04]  /*7b50*/  F2FP.F16.F32.PACK_AB R6, R152, R154 ;  /* 0x0000009a9806723e */ /* 0x002fc800000000ff */
[----:B------:R-:W-:Y:S02]  /*7b60*/  LOP3.LUT R8, R2, R6, RZ, 0xc0, !PT ;  /* 0x0000000602087212 */ /* 0x000fe400078ec0ff */
[----:B------:R-:W-:Y:S02]  /*7b70*/  HSET2.LE.AND R2, R7, R183, PT ;  /* 0x000000b707027233 */ /* 0x000fe40003803000 */
[----:B---3--:R-:W-:-:S04]  /*7b80*/  F2FP.F16.F32.PACK_AB R6, R188, R251 ;  /* 0x000000fbbc06723e */ /* 0x008fc800000000ff */
[----:B------:R-:W-:Y:S02]  /*7b90*/  LOP3.LUT R9, R2, R6, RZ, 0xc0, !PT ;  /* 0x0000000602097212 */ /* 0x000fe400078ec0ff */
[----:B------:R-:W-:Y:S02]  /*7ba0*/  HSET2.LE.AND R2, R12, R183, PT ;  /* 0x000000b70c027233 */ /* 0x000fe40003803000 */
[----:B------:R-:W-:Y:S01]  /*7bb0*/  F2FP.F16.F32.PACK_AB R6, R139, R191 ;  /* 0x000000bf8b06723e */ /* 0x000fe200000000ff */
[----:B------:R-:W-:-:S03]  /*7bc0*/  IMAD.MOV.U32 R139, RZ, RZ, R234 ;  /* 0x000000ffff8b7224 */ /* 0x000fc600078e00ea */
[----:B------:R-:W-:Y:S02]  /*7bd0*/  LOP3.LUT R10, R2, R6, RZ, 0xc0, !PT ;  /* 0x00000006020a7212 */ /* 0x000fe400078ec0ff */
[----:B------:R-:W-:Y:S02]  /*7be0*/  HSET2.LE.AND R2, R11, R183, PT ;  /* 0x000000b70b027233 */ /* 0x000fe40003803000 */
[----:B--2---:R-:W-:-:S04]  /*7bf0*/  F2FP.F16.F32.PACK_AB R6, R252, R76 ;  /* 0x0000004cfc06723e */ /* 0x004fc800000000ff */
[----:B------:R-:W-:Y:S01]  /*7c00*/  LOP3.LUT R11, R2, R6, RZ, 0xc0, !PT ;  /* 0x00000006020b7212 */ /* 0x000fe200078ec0ff */
[--C-:B------:R-:W-:Y:S01]  /*7c10*/  FFMA.FTZ R2, R124, UR25, -R4.reuse ;  /* 0x000000197c027c23 */ /* 0x100fe20008010804 */
[----:B------:R-:W-:Y:S01]  /*7c20*/  FFMA.FTZ R6, R125, UR25, -R4 ;  /* 0x000000197d067c23 */ /* 0x000fe20008010804 */
[----:B------:R-:W-:Y:S02]  /*7c30*/  IMAD.MOV.U32 R125, RZ, RZ, R133 ;  /* 0x000000ffff7d7224 */ /* 0x000fe400078e0085 */
[----:B------:R1:W-:Y:S01]  /*7c40*/  MUFU.EX2 R249, R2 ;  /* 0x0000000200f97308 */ /* 0x0003e20000000800 */
[----:B------:R-:W-:Y:S01]  /*7c50*/  IMAD.MOV.U32 R133, RZ, RZ, R241 ;  /* 0x000000ffff857224 */ /* 0x000fe200078e00f1 */
[----:B------:R-:W-:Y:S01]  /*7c60*/  HMMA.16816.F32 R40, R8, R20, R40 ;  /* 0x000000140828723c */ /* 0x000fe20000001828 */
[----:B------:R-:W-:Y:S02]  /*7c70*/  IMAD.MOV.U32 R124, RZ, RZ, R146 ;  /* 0x000000ffff7c7224 */ /* 0x000fe400078e0092 */
[----:B------:R-:W-:-:S03]  /*7c80*/  IMAD.MOV.U32 R149, RZ, RZ, R133 ;  /* 0x000000ffff957224 */ /* 0x000fc600078e0085 */
[----:B------:R2:W-:Y:S01]  /*7c90*/  MUFU.EX2 R246, R6 ;  /* 0x0000000600f67308 */ /* 0x0005e20000000800 */
[C---:B------:R-:W-:Y:S01]  /*7ca0*/  HMMA.16816.F32 R32, R8.reuse, R22, R32 ;  /* 0x000000160820723c */ /* 0x040fe20000001820 */
[----:B------:R-:W-:Y:S05]  /*7cb0*/  LDSM.16.MT88.4 R20, [R185+0x4c00] ;  /* 0x004c0000b914783b */ /* 0x000fea0000004200 */
[----:B------:R-:W-:Y:S01]  /*7cc0*/  HMMA.16816.F32 R44, R8, R16, R44 ;  /* 0x00000010082c723c */ /* 0x000fe2000000182c */
[----:B-1----:R-:W-:-:S05]  /*7cd0*/  LOP3.LUT R2, R13, UR18, R30, 0x96, !PT ;  /* 0x000000120d027c12 */ /* 0x002fca000f8e961e */
[----:B------:R-:W-:Y:S01]  /*7ce0*/  HMMA.16816.F32 R48, R8, R18, R48 ;  /* 0x000000120830723c */ /* 0x000fe20000001830 */
[----:B------:R-:W1:Y:S01]  /*7cf0*/  LDSM.16.MT88.4 R16, [R184+0x4c00] ;  /* 0x004c0000b810783b */ /* 0x000e620000004200 */
[----:B--2---:R-:W-:-:S04]  /*7d00*/  IMAD.WIDE.U32 R6, R2, -0x2daee0ad, RZ ;  /* 0xd2511f5302067825 */ /* 0x004fc800078e00ff */
[--C-:B------:R-:W-:Y:S01]  /*7d10*/  FFMA.FTZ R2, R120, UR25, -R4.reuse ;  /* 0x0000001978027c23 */ /* 0x100fe20008010804 */
[----:B------:R-:W-:Y:S01]  /*7d20*/  FFMA.FTZ R8, R121, UR25, -R4 ;  /* 0x0000001979087c23 */ /* 0x000fe20008010804 */
[----:B------:R-:W-:Y:S02]  /*7d30*/  IMAD.MOV.U32 R121, RZ, RZ, R243 ;  /* 0x000000ffff797224 */ /* 0x000fe400078e00f3 */
[----:B------:R2:W-:Y:S01]  /*7d40*/  MUFU.EX2 R247, R2 ;  /* 0x0000000200f77308 */ /* 0x0005e20000000800 */
[----:B------:R-:W-:Y:S01]  /*7d50*/  LOP3.LUT R10, R6, 0xff, RZ, 0xc0, !PT ;  /* 0x000000ff060a7812 */ /* 0x000fe200078ec0ff */
[----:B------:R-:W-:Y:S01]  /*7d60*/  IMAD.MOV.U32 R120, RZ, RZ, R134 ;  /* 0x000000ffff787224 */ /* 0x000fe200078e0086 */
[----:B------:R-:W-:-:S05]  /*7d70*/  SHF.R.U32.HI R12, RZ, 0x18, R6 ;  /* 0x00000018ff0c7819 */ /* 0x000fca0000011606 */
[----:B------:R3:W4:Y:S01]  /*7d80*/  MUFU.EX2 R248, R8 ;  /* 0x0000000800f87308 */ /* 0x0007220000000800 */
[----:B--2---:R-:W-:-:S04]  /*7d90*/  LOP3.LUT R2, R6, 0xffff, RZ, 0xc0, !PT ;  /* 0x0000ffff06027812 */ /* 0x004fc800078ec0ff */
[----:B------:R-:W-:Y:S02]  /*7da0*/  SHF.R.U32.HI R9, RZ, 0x8, R2 ;  /* 0x00000008ff097819 */ /* 0x000fe40000011602 */
[----:B------:R-:W-:Y:S01]  /*7db0*/  LOP3.LUT R2, R7, UR35, R28, 0x96, !PT ;  /* 0x0000002307027c12 */ /* 0x000fe2000f8e961c */
[----:B------:R-:W-:Y:S01]  /*7dc0*/  FFMA.FTZ R7, R122, UR25, -R3 ;  /* 0x000000197a077c23 */ /* 0x000fe20008010803 */
[----:B---3--:R-:W-:Y:S01]  /*7dd0*/  SHF.R.U32.HI R8, RZ, 0x10, R6 ;  /* 0x00000010ff087819 */ /* 0x008fe20000011606 */
[----:B------:R-:W-:Y:S01]  /*7de0*/  LDSM.16.MT88.4 R28, [R184+0x5000] ;  /* 0x00500000b81c783b */ /* 0x000fe20000004200 */
[----:B------:R-:W-:Y:S01]  /*7df0*/  PRMT R13, R10, 0x5410, R9 ;  /* 0x000054100a0d7816 */ /* 0x000fe20000000009 */
[----:B------:R-:W-:Y:S01]  /*7e00*/  FFMA.FTZ R9, R123, UR25, -R3 ;  /* 0x000000197b097c23 */ /* 0x000fe20008010803 */
[----:B------:R-:W-:Y:S01]  /*7e10*/  LOP3.LUT R6, R2, 0xffff, RZ, 0xc0, !PT ;  /* 0x0000ffff02067812 */ /* 0x000fe200078ec0ff */
[----:B------:R2:W-:Y:S01]  /*7e20*/  MUFU.EX2 R245, R7 ;  /* 0x0000000700f57308 */ /* 0x0005e20000000800 */
[----:B------:R-:W-:Y:S01]  /*7e30*/  LOP3.LUT R10, R8, 0xff, RZ, 0xc0, !PT ;  /* 0x000000ff080a7812 */ /* 0x000fe200078ec0ff */
[----:B------:R-:W-:Y:S01]  /*7e40*/  IMAD.MOV.U32 R123, RZ, RZ, R145 ;  /* 0x000000ffff7b7224 */ /* 0x000fe200078e0091 */
[----:B------:R-:W-:Y:S01]  /*7e50*/  SHF.R.U32.HI R8, RZ, 0x10, R2 ;  /* 0x00000010ff087819 */ /* 0x000fe20000011602 */
[----:B------:R-:W-:Y:S01]  /*7e60*/  IMAD.MOV.U32 R122, RZ, RZ, R144 ;  /* 0x000000ffff7a7224 */ /* 0x000fe200078e0090 */
[----:B------:R-:W-:-:S02]  /*7e70*/  LOP3.LUT R11, R2, 0xff, RZ, 0xc0, !PT ;  /* 0x000000ff020b7812 */ /* 0x000fc400078ec0ff */
[----:B------:R-:W-:Y:S01]  /*7e80*/  SHF.R.U32.HI R6, RZ, 0x8, R6 ;  /* 0x00000008ff067819 */ /* 0x000fe20000011606 */
[----:B------:R3:W1:Y:S01]  /*7e90*/  MUFU.EX2 R244, R9 ;  /* 0x0000000900f47308 */ /* 0x0006620000000800 */
[----:B--2---:R-:W-:Y:S02]  /*7ea0*/  SHF.R.U32.HI R7, RZ, 0x18, R2 ;  /* 0x00000018ff077819 */ /* 0x004fe40000011602 */
[----:B------:R-:W-:Y:S02]  /*7eb0*/  LOP3.LUT R2, R8, 0xff, RZ, 0xc0, !PT ;  /* 0x000000ff08027812 */ /* 0x000fe400078ec0ff */
[----:B------:R-:W-:Y:S02]  /*7ec0*/  PRMT R8, R10, 0x5410, R12 ;  /* 0x000054100a087816 */ /* 0x000fe4000000000c */
[----:B------:R-:W-:Y:S01]  /*7ed0*/  PRMT R12, R2, 0x5410, R7 ;  /* 0x00005410020c7816 */ /* 0x000fe20000000007 */
[--C-:B------:R-:W-:Y:S01]  /*7ee0*/  FFMA.FTZ R7, R126, UR25, -R3.reuse ;  /* 0x000000197e077c23 */ /* 0x100fe20008010803 */
[----:B---3--:R-:W-:Y:S01]  /*7ef0*/  PRMT R9, R11, 0x5410, R6 ;  /* 0x000054100b097816 */ /* 0x008fe20000000006 */
[----:B------:R-:W-:Y:S01]  /*7f00*/  FFMA.FTZ R6, R127, UR25, -R3 ;  /* 0x000000197f067c23 */ /* 0x000fe20008010803 */
[----:B------:R-:W-:Y:S01]  /*7f10*/  HSET2.LE.AND R2, R13, R183, PT ;  /* 0x000000b70d027233 */ /* 0x000fe20003803000 */
[----:B------:R-:W-:Y:S01]  /*7f20*/  MUFU.EX2 R242, R7 ;  /* 0x0000000700f27308 */ /* 0x000fe20000000800 */
[----:B------:R-:W-:-:S02]  /*7f30*/  IMAD.MOV.U32 R126, RZ, RZ, R143 ;  /* 0x000000ffff7e7224 */ /* 0x000fc400078e008f */
[----:B------:R-:W-:-:S05]  /*7f40*/  IMAD.MOV.U32 R127, RZ, RZ, R140 ;  /* 0x000000ffff7f7224 */ /* 0x000fca00078e008c */
[----:B------:R4:W2:Y:S02]  /*7f50*/  MUFU.EX2 R243, R6 ;  /* 0x0000000600f37308 */ /* 0x0008a40000000800 */
[----:B----4-:R-:W-:-:S04]  /*7f60*/  F2FP.F16.F32.PACK_AB R6, R248, R247 ;  /* 0x000000f7f806723e */ /* 0x010fc800000000ff */
[----:B------:R-:W-:Y:S02]  /*7f70*/  LOP3.LUT R10, R2, R6, RZ, 0xc0, !PT ;  /* 0x00000006020a7212 */ /* 0x000fe400078ec0ff */
[----:B------:R-:W-:Y:S02]  /*7f80*/  HSET2.LE.AND R2, R8, R183, PT ;  /* 0x000000b708027233 */ /* 0x000fe40003803000 */
[----:B-1----:R-:W-:-:S04]  /*7f90*/  F2FP.F16.F32.PACK_AB R6, R244, R245 ;  /* 0x000000f5f406723e */ /* 0x002fc800000000ff */
[----:B------:R-:W-:Y:S02]  /*7fa0*/  LOP3.LUT R11, R2, R6, RZ, 0xc0, !PT ;  /* 0x00000006020b7212 */ /* 0x000fe400078ec0ff */
[----:B------:R-:W-:Y:S02]  /*7fb0*/  HSET2.LE.AND R2, R9, R183, PT ;  /* 0x000000b709027233 */ /* 0x000fe40003803000 */
[----:B------:R-:W-:-:S04]  /*7fc0*/  F2FP.F16.F32.PACK_AB R6, R246, R249 ;  /* 0x000000f9f606723e */ /* 0x000fc800000000ff */
[----:B------:R-:W-:Y:S02]  /*7fd0*/  LOP3.LUT R8, R2, R6, RZ, 0xc0, !PT ;  /* 0x0000000602087212 */ /* 0x000fe400078ec0ff */
[----:B------:R-:W-:Y:S02]  /*7fe0*/  HSET2.LE.AND R2, R12, R183, PT ;  /* 0x000000b70c027233 */ /* 0x000fe40003803000 */
[----:B--2---:R-:W-:-:S04]  /*7ff0*/  F2FP.F16.F32.PACK_AB R6, R243, R242 ;  /* 0x000000f2f306723e */ /* 0x004fc800000000ff */
[----:B------:R-:W-:Y:S01]  /*8000*/  LOP3.LUT R9, R2, R6, RZ, 0xc0, !PT ;  /* 0x0000000602097212 */ /* 0x000fe200078ec0ff */
[--C-:B------:R-:W-:Y:S01]  /*8010*/  FFMA.FTZ R2, R161, UR25, -R5.reuse ;  /* 0x00000019a1027c23 */ /* 0x100fe20008010805 */
[----:B------:R-:W-:Y:S01]  /*8020*/  FFMA.FTZ R6, R157, UR25, -R5 ;  /* 0x000000199d067c23 */ /* 0x000fe20008010805 */
[----:B------:R-:W-:Y:S02]  /*8030*/  IMAD.MOV.U32 R161, RZ, RZ, R141 ;  /* 0x000000ffffa17224 */ /* 0x000fe400078e008d */
[----:B------:R1:W-:Y:S02]  /*8040*/  MUFU.EX2 R239, R2 ;  /* 0x0000000200ef7308 */ /* 0x0003e40000000800 */
[C---:B------:R-:W-:Y:S06]  /*8050*/  HMMA.16816.F32 R68, R8.reuse, R16, R52 ;  /* 0x000000100844723c */ /* 0x040fec0000001834 */
[C---:B------:R-:W-:Y:S01]  /*8060*/  HMMA.16816.F32 R60, R8.reuse, R18, R60 ;  /* 0x00000012083c723c */ /* 0x040fe2000000183c */
[----:B------:R-:W-:Y:S05]  /*8070*/  MUFU.EX2 R238, R6 ;  /* 0x0000000600ee7308 */ /* 0x000fea0000000800 */
[----:B------:R-:W-:Y:S01]  /*8080*/  HMMA.16816.F32 R56, R8, R20, R56 ;  /* 0x000000140838723c */ /* 0x000fe20000001838 */
[----:B-1----:R-:W-:-:S05]  /*8090*/  FFMA.FTZ R2, R159, UR25, -R5 ;  /* 0x000000199f027c23 */ /* 0x002fca0008010805 */
[----:B------:R-:W-:Y:S01]  /*80a0*/  HMMA.16816.F32 R52, R8, R22, R72 ;  /* 0x000000160834723c */ /* 0x000fe20000001848 */
[----:B------:R1:W-:Y:S01]  /*80b0*/  MUFU.EX2 R241, R2 ;  /* 0x0000000200f17308 */ /* 0x0003e20000000800 */
[----:B------:R-:W2:Y:S05]  /*80c0*/  LDSM.16.MT88.4 R72, [R185+0x5000] ;  /* 0x00500000b948783b */ /* 0x000eaa0000004200 */
[----:B------:R-:W-:-:S04]  /*80d0*/  FFMA.FTZ R8, R156, UR25, -R5 ;  /* 0x000000199c087c23 */ /* 0x000fc80008010805 */
[----:B------:R3:W4:Y:S01]  /*80e0*/  MUFU.EX2 R240, R8 ;  /* 0x0000000800f07308 */ /* 0x0007220000000800 */
[----:B-1----:R-:W-:Y:S01]  /*80f0*/  LOP3.LUT R2, R15, UR18, R24, 0x96, !PT ;  /* 0x000000120f027c12 */ /* 0x002fe2000f8e9618 */
[----:B------:R-:W-:Y:S02]  /*8100*/  IMAD.MOV.U32 R15, RZ, RZ, R138 ;  /* 0x000000ffff0f7224 */ /* 0x000fe400078e008a */
[----:B------:R-:W-:Y:S02]  /*8110*/  IMAD.MOV.U32 R138, RZ, RZ, R233 ;  /* 0x000000ffff8a7224 */ /* 0x000fe400078e00e9 */
[----:B------:R-:W-:-:S04]  /*8120*/  IMAD.WIDE.U32 R6, R2, -0x2daee0ad, RZ ;  /* 0xd2511f5302067825 */ /* 0x000fc800078e00ff */
[----:B---3--:R-:W-:Y:S01]  /*8130*/  FFMA.FTZ R8, R162, UR25, -R0 ;  /* 0x00000019a2087c23 */ /* 0x008fe20008010800 */
[----:B------:R-:W-:Y:S01]  /*8140*/  LOP3.LUT R2, R7, UR35, R26, 0x96, !PT ;  /* 0x0000002307027c12 */ /* 0x000fe2000f8e961a */
[----:B------:R-:W-:Y:S01]  /*8150*/  IMAD.MOV.U32 R26, RZ, RZ, R76 ;  /* 0x000000ffff1a7224 */ /* 0x000fe200078e004c */
[C---:B------:R-:W-:Y:S01]  /*8160*/  LOP3.LUT R7, R6.reuse, 0xffff, RZ, 0xc0, !PT ;  /* 0x0000ffff06077812 */ /* 0x040fe200078ec0ff */
[----:B------:R1:W-:Y:S01]  /*8170*/  MUFU.EX2 R236, R8 ;  /* 0x0000000800ec7308 */ /* 0x0003e20000000800 */
[----:B------:R-:W-:Y:S01]  /*8180*/  LOP3.LUT R10, R6, 0xff, RZ, 0xc0, !PT ;  /* 0x000000ff060a7812 */ /* 0x000fe200078ec0ff */
[----:B------:R-:W-:Y:S01]  /*8190*/  IMAD.MOV.U32 R162, RZ, RZ, R142 ;  /* 0x000000ffffa27224 */ /* 0x000fe200078e008e */
[--C-:B------:R-:W-:Y:S02]  /*81a0*/  SHF.R.U32.HI R9, RZ, 0x18, R6.reuse ;  /* 0x00000018ff097819 */ /* 0x100fe40000011606 */
[----:B-1----:R-:W-:Y:S02]  /*81b0*/  SHF.R.U32.HI R8, RZ, 0x10, R6 ;  /* 0x00000010ff087819 */ /* 0x002fe40000011606 */
[----:B------:R-:W-:Y:S01]  /*81c0*/  SHF.R.U32.HI R6, RZ, 0x8, R7 ;  /* 0x00000008ff067819 */ /* 0x000fe20000011607 */
[----:B------:R-:W-:Y:S01]  /*81d0*/  FFMA.FTZ R7, R158, UR25, -R0 ;  /* 0x000000199e077c23 */ /* 0x000fe20008010800 */
[----:B------:R-:W-:-:S02]  /*81e0*/  LOP3.LUT R8, R8, 0xff, RZ, 0xc0, !PT ;  /* 0x000000ff08087812 */ /* 0x000fc400078ec0ff */
[----:B------:R-:W-:Y:S01]  /*81f0*/  PRMT R10, R10, 0x5410, R6 ;  /* 0x000054100a0a7816 */ /* 0x000fe20000000006 */
[----:B------:R1:W-:Y:S01]  /*8200*/  MUFU.EX2 R237, R7 ;  /* 0x0000000700ed7308 */ /* 0x0003e20000000800 */
[----:B------:R-:W-:Y:S02]  /*8210*/  LOP3.LUT R6, R2, 0xffff, RZ, 0xc0, !PT ;  /* 0x0000ffff02067812 */ /* 0x000fe400078ec0ff */
[----:B------:R-:W-:Y:S01]  /*8220*/  PRMT R12, R8, 0x5410, R9 ;  /* 0x00005410080c7816 */ /* 0x000fe20000000009 */
[----:B------:R-:W-:Y:S01]  /*8230*/  FFMA.FTZ R8, R160, UR25, -R0 ;  /* 0x00000019a0087c23 */ /* 0x000fe20008010800 */
[----:B------:R-:W-:Y:S01]  /*8240*/  LOP3.LUT R9, R2, 0xff, RZ, 0xc0, !PT ;  /* 0x000000ff02097812 */ /* 0x000fe200078ec0ff */
[----:B------:R-:W-:Y:S02]  /*8250*/  IMAD.MOV.U32 R160, RZ, RZ, R125 ;  /* 0x000000ffffa07224 */ /* 0x000fe400078e007d */
[----:B------:R3:W2:Y:S01]  /*8260*/  MUFU.EX2 R235, R8 ;  /* 0x0000000800eb7308 */ /* 0x0006a20000000800 */
[----:B------:R-:W-:-:S02]  /*8270*/  IMAD.MOV.U32 R125, RZ, RZ, R154 ;  /* 0x000000ffff7d7224 */ /* 0x000fc400078e009a */
[----:B------:R-:W-:Y:S01]  /*8280*/  IMAD.MOV.U32 R154, RZ, RZ, R132 ;  /* 0x000000ffff9a7224 */ /* 0x000fe200078e0084 */
        /* <DEDUP_REMOVED lines=8> */
[----:B----4-:R-:W-:-:S04]  /*8310*/  F2FP.F16.F32.PACK_AB R6, R240, R238 ;  /* 0x000000eef006723e */ /* 0x010fc800000000ff */
[----:B------:R-:W-:Y:S02]  /*8320*/  LOP3.LUT R10, R2, R6, RZ, 0xc0, !PT ;  /* 0x00000006020a7212 */ /* 0x000fe400078ec0ff */
[--C-:B------:R-:W-:Y:S02]  /*8330*/  HSET2.LE.AND R2, R12, R183.reuse, PT ;  /* 0x000000b70c027233 */ /* 0x100fe40003803000 */
[----:B--2---:R-:W-:Y:S02]  /*8340*/  F2FP.F16.F32.PACK_AB R6, R235, R237 ;  /* 0x000000edeb06723e */ /* 0x004fe400000000ff */
[----:B-1----:R-:W-:Y:S02]  /*8350*/  PRMT R9, R7, 0x5410, R8 ;  /* 0x0000541007097816 */ /* 0x002fe40000000008 */
[----:B------:R-:W-:Y:S02]  /*8360*/  HSET2.LE.AND R7, R11, R183, PT ;  /* 0x000000b70b077233 */ /* 0x000fe40003803000 */
[----:B------:R-:W-:-:S02]  /*8370*/  F2FP.F16.F32.PACK_AB R8, R241, R239 ;  /* 0x000000eff108723e */ /* 0x000fc400000000ff */
[----:B------:R-:W-:Y:S02]  /*8380*/  LOP3.LUT R11, R2, R6, RZ, 0xc0, !PT ;  /* 0x00000006020b7212 */ /* 0x000fe400078ec0ff */
[----:B------:R-:W-:Y:S01]  /*8390*/  LOP3.LUT R8, R7, R8, RZ, 0xc0, !PT ;  /* 0x0000000807087212 */ /* 0x000fe200078ec0ff */
[----:B------:R-:W-:Y:S01]  /*83a0*/  IMAD.U32 R7, RZ, RZ, UR4 ;  /* 0x00000004ff077e24 */ /* 0x000fe2000f8e00ff */
[----:B------:R-:W-:Y:S02]  /*83b0*/  HSET2.LE.AND R2, R9, R183, PT ;  /* 0x000000b709027233 */ /* 0x000fe40003803000 */
[----:B---3--:R-:W-:Y:S02]  /*83c0*/  F2FP.F16.F32.PACK_AB R6, R234, R236 ;  /* 0x000000ecea06723e */ /* 0x008fe400000000ff */
[----:B------:R-:W-:Y:S02]  /*83d0*/  LOP3.LUT R7, R87, UR27, R7, 0x96, !PT ;  /* 0x0000001b57077c12 */ /* 0x000fe4000f8e9607 */
[----:B------:R-:W-:-:S03]  /*83e0*/  LOP3.LUT R9, R2, R6, RZ, 0xc0, !PT ;  /* 0x0000000602097212 */ /* 0x000fc600078ec0ff */
[----:B------:R-:W-:-:S04]  /*83f0*/  IMAD.WIDE.U32 R24, R7, -0x326172a9, RZ ;  /* 0xcd9e8d5707187825 */ /* 0x000fc800078e00ff */
[----:B------:R-:W-:Y:S01]  /*8400*/  HMMA.16816.F32 R76, R8, R16, R40 ;  /* 0x00000010084c723c */ /* 0x000fe20000001828 */
[----:B------:R-:W-:Y:S02]  /*8410*/  LOP3.LUT R2, R25, UR28, R82, 0x96, !PT ;  /* 0x0000001c19027c12 */ /* 0x000fe4000f8e9652 */
[----:B------:R-:W-:-:S03]  /*8420*/  LOP3.LUT R12, R67, UR7, R24, 0x96, !PT ;  /* 0x00000007430c7c12 */ /* 0x000fc6000f8e9618 */
[----:B------:R-:W-:Y:S01]  /*8430*/  IMAD.WIDE.U32 R6, R2, -0x2daee0ad, RZ ;  /* 0xd2511f5302067825 */ /* 0x000fe200078e00ff */
[C---:B------:R-:W-:Y:S03]  /*8440*/  HMMA.16816.F32 R32, R8.reuse, R18, R32 ;  /* 0x000000120820723c */ /* 0x040fe60000001820 */
[----:B------:R-:W-:Y:S01]  /*8450*/  IMAD.WIDE.U32 R12, R12, -0x2daee0ad, RZ ;  /* 0xd2511f530c0c7825 */ /* 0x000fe200078e00ff */
[----:B------:R-:W-:Y:S02]  /*8460*/  LOP3.LUT R7, R7, UR6, R84, 0x96, !PT ;  /* 0x0000000607077c12 */ /* 0x000fe4000f8e9654 */
[----:B------:R-:W-:Y:S02]  /*8470*/  HMMA.16816.F32 R156, R8, R20, R44 ;  /* 0x00000014089c723c */ /* 0x000fe4000000182c */
[----:B------:R-:W-:Y:S01]  /*8480*/  LOP3.LUT R2, R13, UR23, R6, 0x96, !PT ;  /* 0x000000170d027c12 */ /* 0x000fe2000f8e9606 */
[----:B------:R-:W-:-:S04]  /*8490*/  IMAD.WIDE.U32 R6, R7, -0x326172a9, RZ ;  /* 0xcd9e8d5707067825 */ /* 0x000fc800078e00ff */
[----:B------:R-:W-:Y:S01]  /*84a0*/  FFMA.FTZ R13, R116, UR25, -R4 ;  /* 0x00000019740d7c23 */ /* 0x000fe20008010804 */
[----:B------:R-:W-:Y:S01]  /*84b0*/  HMMA.16816.F32 R92, R8, R22, R48 ;  /* 0x00000016085c723c */ /* 0x000fe20000001830 */
[----:B------:R-:W-:Y:S01]  /*84c0*/  IMAD.WIDE.U32 R16, R2, -0x326172a9, RZ ;  /* 0xcd9e8d5702107825 */ /* 0x000fe200078e00ff */
[----:B------:R-:W-:Y:S01]  /*84d0*/  LOP3.LUT R7, R7, UR24, R66, 0x96, !PT ;  /* 0x0000001807077c12 */ /* 0x000fe2000f8e9642 */
[----:B------:R-:W-:Y:S02]  /*84e0*/  MUFU.EX2 R232, R13 ;  /* 0x0000000d00e87308 */ /* 0x000fe40000000800 */
[----:B------:R-:W-:Y:S01]  /*84f0*/  IMAD.MOV.U32 R46, RZ, RZ, R121 ;  /* 0x000000ffff2e7224 */ /* 0x000fe200078e0079 */
[----:B------:R-:W-:Y:S01]  /*8500*/  LOP3.LUT R2, R17, UR22, R6, 0x96, !PT ;  /* 0x0000001611027c12 */ /* 0x000fe2000f8e9606 */
[----:B------:R-:W-:-:S04]  /*8510*/  IMAD.WIDE.U32 R6, R7, -0x2daee0ad, RZ ;  /* 0xd2511f5307067825 */ /* 0x000fc800078e00ff */
[----:B------:R-:W-:Y:S01]  /*8520*/  FFMA.FTZ R8, R112, UR25, -R4 ;  /* 0x0000001970087c23 */ /* 0x000fe20008010804 */
[----:B------:R-:W-:-:S04]  /*8530*/  IMAD.WIDE.U32 R42, R2, -0x2daee0ad, RZ ;  /* 0xd2511f53022a7825 */ /* 0x000fc800078e00ff */
[----:B------:R-:W-:Y:S01]  /*8540*/  FFMA.FTZ R2, R117, UR25, -R4 ;  /* 0x0000001975027c23 */ /* 0x000fe20008010804 */
[----:B------:R1:W-:Y:S01]  /*8550*/  MUFU.EX2 R227, R8 ;  /* 0x0000000800e37308 */ /* 0x0003e20000000800 */
[----:B------:R-:W-:-:S07]  /*8560*/  LOP3.LUT R6, R43, UR15, R6, 0x96, !PT ;  /* 0x0000000f2b067c12 */ /* 0x000fce000f8e9606 */
[----:B------:R2:W-:Y:S01]  /*8570*/  MUFU.EX2 R233, R2 ;  /* 0x0000000200e97308 */ /* 0x0005e20000000800 */
[----:B-1----:R-:W-:-:S07]  /*8580*/  FFMA.FTZ R8, R113, UR25, -R4 ;  /* 0x0000001971087c23 */ /* 0x002fce0008010804 */
[----:B------:R1:W3:Y:S01]  /*8590*/  MUFU.EX2 R226, R8 ;  /* 0x0000000800e27308 */ /* 0x0002e20000000800 */
[----:B--2---:R-:W-:Y:S01]  /*85a0*/  LOP3.LUT R2, R7, UR19, R12, 0x96, !PT ;  /* 0x0000001307027c12 */ /* 0x004fe2000f8e960c */
[----:B------:R-:W-:-:S04]  /*85b0*/  IMAD.WIDE.U32 R6, R6, -0x326172a9, RZ ;  /* 0xcd9e8d5706067825 */ /* 0x000fc800078e00ff */
[----:B------:R-:W-:Y:S01]  /*85c0*/  IMAD.WIDE.U32 R12, R2, -0x326172a9, RZ ;  /* 0xcd9e8d57020c7825 */ /* 0x000fe200078e00ff */
[----:B------:R-:W-:Y:S02]  /*85d0*/  LOP3.LUT R2, R6, 0xffff, RZ, 0xc0, !PT ;  /* 0x0000ffff06027812 */ /* 0x000fe400078ec0ff */
[----:B------:R-:W-:Y:S02]  /*85e0*/  SHF.R.U32.HI R9, RZ, 0x10, R6 ;  /* 0x00000010ff097819 */ /* 0x000fe40000011606 */
[----:B------:R-:W-:Y:S02]  /*85f0*/  SHF.R.U32.HI R11, RZ, 0x8, R2 ;  /* 0x00000008ff0b7819 */ /* 0x000fe40000011602 */
[----:B------:R-:W-:Y:S01]  /*8600*/  LOP3.LUT R2, R7, UR36, R12, 0x96, !PT ;  /* 0x0000002407027c12 */ /* 0x000fe2000f8e960c */
[----:B------:R-:W-:Y:S01]  /*8610*/  FFMA.FTZ R7, R118, UR25, -R3 ;  /* 0x0000001976077c23 */ /* 0x000fe20008010803 */
[----:B------:R-:W-:Y:S02]  /*8620*/  LOP3.LUT R14, R6, 0xff, RZ, 0xc0, !PT ;  /* 0x000000ff060e7812 */ /* 0x000fe400078ec0ff */
[----:B------:R-:W-:Y:S01]  /*8630*/  SHF.R.U32.HI R10, RZ, 0x18, R6 ;  /* 0x00000018ff0a7819 */ /* 0x000fe20000011606 */
[----:B------:R2:W-:Y:S01]  /*8640*/  MUFU.EX2 R224, R7 ;  /* 0x0000000700e07308 */ /* 0x0005e20000000800 */
[----:B------:R-:W-:-:S02]  /*8650*/  LOP3.LUT R6, R9, 0xff, RZ, 0xc0, !PT ;  /* 0x000000ff09067812 */ /* 0x000fc400078ec0ff */
[----:B-1----:R-:W-:Y:S02]  /*8660*/  LOP3.LUT R8, R2, 0xffff, RZ, 0xc0, !PT ;  /* 0x0000ffff02087812 */ /* 0x002fe400078ec0ff */
[----:B------:R-:W-:Y:S01]  /*8670*/  PRMT R12, R6, 0x5410, R10 ;  /* 0x00005410060c7816 */ /* 0x000fe2000000000a */
[----:B------:R-:W-:Y:S01]  /*8680*/  FFMA.FTZ R10, R114, UR25, -R3 ;  /* 0x00000019720a7c23 */ /* 0x000fe20008010803 */
[----:B------:R-:W-:Y:S02]  /*8690*/  SHF.R.U32.HI R9, RZ, 0x8, R8 ;  /* 0x00000008ff097819 */ /* 0x000fe40000011608 */
[----:B------:R-:W-:Y:S01]  /*86a0*/  LOP3.LUT R8, R2, 0xff, RZ, 0xc0, !PT ;  /* 0x000000ff02087812 */ /* 0x000fe200078ec0ff */
[----:B------:R-:W-:Y:S01]  /*86b0*/  MUFU.EX2 R225, R10 ;  /* 0x0000000a00e17308 */ /* 0x000fe20000000800 */
[----:B------:R-:W-:Y:S02]  /*86c0*/  SHF.R.U32.HI R6, RZ, 0x18, R2 ;  /* 0x00000018ff067819 */ /* 0x000fe40000011602 */
[----:B------:R-:W-:-:S02]  /*86d0*/  PRMT R8, R8, 0x5410, R9 ;  /* 0x0000541008087816 */ /* 0x000fc40000000009 */
[----:B------:R-:W-:Y:S02]  /*86e0*/  PRMT R11, R14, 0x5410, R11 ;  /* 0x000054100e0b7816 */ /* 0x000fe4000000000b */
[----:B--2---:R-:W-:Y:S02]  /*86f0*/  SHF.R.U32.HI R7, RZ, 0x10, R2 ;  /* 0x00000010ff077819 */ /* 0x004fe40000011602 */
[----:B------:R-:W-:Y:S02]  /*8700*/  LOP3.LUT R43, R13, UR18, R16, 0x96, !PT ;  /* 0x000000120d2b7c12 */ /* 0x000fe4000f8e9610 */
[----:B------:R-:W-:Y:S01]  /*8710*/  LOP3.LUT R2, R7, 0xff, RZ, 0xc0, !PT ;  /* 0x000000ff07027812 */ /* 0x000fe200078ec0ff */
[----:B------:R-:W-:-:S03]  /*8720*/  FFMA.FTZ R7, R115, UR25, -R3 ;  /* 0x0000001973077c23 */ /* 0x000fc60008010803 */
[----:B------:R-:W-:Y:S01]  /*8730*/  PRMT R9, R2, 0x5410, R6 ;  /* 0x0000541002097816 */ /* 0x000fe20000000006 */
[----:B------:R-:W1:Y:S01]  /*8740*/  MUFU.EX2 R134, R7 ;  /* 0x0000000700867308 */ /* 0x000e620000000800 */
[----:B------:R-:W-:Y:S01]  /*8750*/  FFMA.FTZ R6, R119, UR25, -R3 ;  /* 0x0000001977067c23 */ /* 0x000fe20008010803 */
[----:B------:R-:W-:-:S06]  /*8760*/  HSET2.LE.AND R2, R11, R183, PT ;  /* 0x000000b70b027233 */ /* 0x000fcc0003803000 */
[----:B------:R3:W2:Y:S02]  /*8770*/  MUFU.EX2 R133, R6 ;  /* 0x0000000600857308 */ /* 0x0006a40000000800 */
[----:B---3--:R-:W-:-:S04]  /*8780*/  F2FP.F16.F32.PACK_AB R6, R226, R227 ;  /* 0x000000e3e206723e */ /* 0x008fc800000000ff */
        /* <DEDUP_REMOVED lines=10> */
[----:B------:R-:W-:-:S05]  /*8830*/  IMAD.U32 R2, RZ, RZ, UR37 ;  /* 0x00000025ff027e24 */ /* 0x000fca000f8e00ff */
[----:B------:R-:W-:Y:S01]  /*8840*/  LOP3.LUT R12, R87, UR27, R2, 0x96, !PT ;  /* 0x0000001b570c7c12 */ /* 0x000fe2000f8e9602 */
[----:B------:R-:W-:Y:S01]  /*8850*/  HMMA.16816.F32 R140, R8, R72, R56 ;  /* 0x00000048088c723c */ /* 0x000fe20000001838 */
[----:B------:R-:W-:-:S03]  /*8860*/  LOP3.LUT R2, R25, UR28, R250, 0x96, !PT ;  /* 0x0000001c19027c12 */ /* 0x000fc6000f8e96fa */
[----:B------:R-:W-:Y:S02]  /*8870*/  IMAD.WIDE.U32 R12, R12, -0x326172a9, RZ ;  /* 0xcd9e8d570c0c7825 */ /* 0x000fe400078e00ff */
[----:B------:R-:W-:Y:S02]  /*8880*/  HMMA.16816.F32 R68, R8, R28, R68 ;  /* 0x0000001c0844723c */ /* 0x000fe40000001844 */
[----:B------:R-:W-:-:S04]  /*8890*/  IMAD.WIDE.U32 R6, R2, -0x2daee0ad, RZ ;  /* 0xd2511f5302067825 */ /* 0x000fc800078e00ff */
[----:B------:R-:W-:Y:S01]  /*88a0*/  HMMA.16816.F32 R144, R8, R30, R60 ;  /* 0x0000001e0890723c */ /* 0x000fe2000000183c */
[----:B------:R-:W-:-:S05]  /*88b0*/  LOP3.LUT R7, R7, UR6, R80, 0x96, !PT ;  /* 0x0000000607077c12 */ /* 0x000fca000f8e9650 */
[----:B------:R-:W-:Y:S07]  /*88c0*/  HMMA.16816.F32 R56, R8, R74, R52 ;  /* 0x0000004a0838723c */ /* 0x000fee0000001834 */
[----:B------:R-:W-:Y:S01]  /*88d0*/  LOP3.LUT R8, R65, UR7, R24, 0x96, !PT ;  /* 0x0000000741087c12 */ /* 0x000fe2000f8e9618 */
[----:B------:R-:W-:Y:S02]  /*88e0*/  IMAD.MOV.U32 R54, RZ, RZ, R26 ;  /* 0x000000ffff367224 */ /* 0x000fe400078e001a */
[----:B------:R-:W-:Y:S01]  /*88f0*/  FFMA.FTZ R53, R220, UR25, -R3 ;  /* 0x00000019dc357c23 */ /* 0x000fe20008010803 */
[----:B------:R-:W-:-:S02]  /*8900*/  IMAD.MOV.U32 R26, RZ, RZ, R27 ;  /* 0x000000ffff1a7224 */ /* 0x000fc400078e001b */
[----:B------:R-:W-:-:S05]  /*8910*/  IMAD.WIDE.U32 R8, R8, -0x2daee0ad, RZ ;  /* 0xd2511f5308087825 */ /* 0x000fca00078e00ff */
[----:B------:R-:W-:Y:S01]  /*8920*/  LOP3.LUT R2, R9, UR23, R6, 0x96, !PT ;  /* 0x0000001709027c12 */ /* 0x000fe2000f8e9606 */
[----:B------:R-:W-:-:S04]  /*8930*/  IMAD.WIDE.U32 R6, R7, -0x326172a9, RZ ;  /* 0xcd9e8d5707067825 */ /* 0x000fc800078e00ff */
[----:B------:R-:W-:Y:S01]  /*8940*/  IMAD.WIDE.U32 R10, R2, -0x326172a9, RZ ;  /* 0xcd9e8d57020a7825 */ /* 0x000fe200078e00ff */
[----:B------:R-:W-:-:S04]  /*8950*/  LOP3.LUT R2, R7, UR24, R64, 0x96, !PT ;  /* 0x0000001807027c12 */ /* 0x000fc8000f8e9640 */
[----:B------:R-:W-:Y:S01]  /*8960*/  LOP3.LUT R9, R11, UR22, R6, 0x96, !PT ;  /* 0x000000160b097c12 */ /* 0x000fe2000f8e9606 */
[----:B------:R-:W-:-:S04]  /*8970*/  IMAD.WIDE.U32 R6, R2, -0x2daee0ad, RZ ;  /* 0xd2511f5302067825 */ /* 0x000fc800078e00ff */
[----:B------:R-:W-:Y:S01]  /*8980*/  IMAD.WIDE.U32 R18, R9, -0x2daee0ad, RZ ;  /* 0xd2511f5309127825 */ /* 0x000fe200078e00ff */
[----:B------:R-:W-:-:S04]  /*8990*/  LOP3.LUT R2, R7, UR19, R8, 0x96, !PT ;  /* 0x0000001307027c12 */ /* 0x000fc8000f8e9608 */
[----:B------:R-:W-:Y:S01]  /*89a0*/  LOP3.LUT R6, R19, UR15, R6, 0x96, !PT ;  /* 0x0000000f13067c12 */ /* 0x000fe2000f8e9606 */
[----:B------:R-:W-:-:S04]  /*89b0*/  IMAD.WIDE.U32 R8, R2, -0x326172a9, RZ ;  /* 0xcd9e8d5702087825 */ /* 0x000fc800078e00ff */
[----:B------:R-:W-:Y:S01]  /*89c0*/  FFMA.FTZ R2, R166, UR25, -R5 ;  /* 0x00000019a6027c23 */ /* 0x000fe20008010805 */
[----:B------:R-:W-:-:S03]  /*89d0*/  IMAD.WIDE.U32 R6, R6, -0x326172a9, RZ ;  /* 0xcd9e8d5706067825 */ /* 0x000fc600078e00ff */
[----:B------:R1:W-:Y:S01]  /*89e0*/  MUFU.EX2 R132, R2 ;  /* 0x0000000200847308 */ /* 0x0003e20000000800 */
[----:B------:R-:W-:Y:S01]  /*89f0*/  LOP3.LUT R27, R9, UR18, R10, 0x96, !PT ;  /* 0x00000012091b7c12 */ /* 0x000fe2000f8e960a */
[----:B------:R-:W-:Y:S01]  /*8a00*/  IMAD.MOV.U32 R166, RZ, RZ, R98 ;  /* 0x000000ffffa67224 */ /* 0x000fe200078e0062 */
[--C-:B------:R-:W-:Y:S02]  /*8a10*/  SHF.R.U32.HI R10, RZ, 0x10, R6.reuse ;  /* 0x00000010ff0a7819 */ /* 0x100fe40000011606 */
[C---:B------:R-:W-:Y:S02]  /*8a20*/  LOP3.LUT R11, R6.reuse, 0xff, RZ, 0xc0, !PT ;  /* 0x000000ff060b7812 */ /* 0x040fe400078ec0ff */
[----:B------:R-:W-:Y:S02]  /*8a30*/  SHF.R.U32.HI R9, RZ, 0x18, R6 ;  /* 0x00000018ff097819 */ /* 0x000fe40000011606 */
[----:B-1----:R-:W-:Y:S01]  /*8a40*/  LOP3.LUT R2, R7, UR36, R8, 0x96, !PT ;  /* 0x0000002407027c12 */ /* 0x002fe2000f8e9608 */
[----:B------:R-:W-:Y:S01]  /*8a50*/  FFMA.FTZ R8, R167, UR25, -R5 ;  /* 0x00000019a7087c23 */ /* 0x000fe20008010805 */
[----:B------:R-:W-:Y:S01]  /*8a60*/  LOP3.LUT R7, R6, 0xffff, RZ, 0xc0, !PT ;  /* 0x0000ffff06077812 */ /* 0x000fe200078ec0ff */
[----:B------:R-:W-:Y:S01]  /*8a70*/  IMAD.MOV.U32 R167, RZ, RZ, R160 ;  /* 0x000000ffffa77224 */ /* 0x000fe200078e00a0 */
[----:B------:R-:W-:Y:S01]  /*8a80*/  LOP3.LUT R6, R10, 0xff, RZ, 0xc0, !PT ;  /* 0x000000ff0a067812 */ /* 0x000fe200078ec0ff */
[----:B------:R-:W-:Y:S01]  /*8a90*/  IMAD.MOV.U32 R160, RZ, RZ, R26 ;  /* 0x000000ffffa07224 */ /* 0x000fe200078e001a */
[----:B------:R-:W-:Y:S01]  /*8aa0*/  SHF.R.U32.HI R7, RZ, 0x8, R7 ;  /* 0x00000008ff077819 */ /* 0x000fe20000011607 */
[----:B------:R-:W-:Y:S01]  /*8ab0*/  IMAD.MOV.U32 R26, RZ, RZ, R162 ;  /* 0x000000ffff1a7224 */ /* 0x000fe200078e00a2 */
[----:B------:R-:W-:Y:S01]  /*8ac0*/  PRMT R10, R6, 0x5410, R9 ;  /* 0x00005410060a7816 */ /* 0x000fe20000000009 */
[----:B------:R-:W-:Y:S01]  /*8ad0*/  IMAD.MOV.U32 R162, RZ, RZ, R15 ;  /* 0x000000ffffa27224 */ /* 0x000fe200078e000f */
[----:B------:R-:W-:Y:S01]  /*8ae0*/  PRMT R11, R11, 0x5410, R7 ;  /* 0x000054100b0b7816 */ /* 0x000fe20000000007 */
[----:B------:R-:W-:-:S02]  /*8af0*/  IMAD.MOV.U32 R15, RZ, RZ, R161 ;  /* 0x000000ffff0f7224 */ /* 0x000fc400078e00a1 */
[----:B------:R-:W-:Y:S01]  /*8b00*/  FFMA.FTZ R7, R165, UR25, -R5 ;  /* 0x00000019a5077c23 */ /* 0x000fe20008010805 */
[----:B------:R-:W-:Y:S01]  /*8b10*/  IMAD.MOV.U32 R161, RZ, RZ, R127 ;  /* 0x000000ffffa17224 */ /* 0x000fe200078e007f */
[----:B------:R-:W-:Y:S01]  /*8b20*/  LOP3.LUT R6, R2, 0xffff, RZ, 0xc0, !PT ;  /* 0x0000ffff02067812 */ /* 0x000fe200078ec0ff */
[----:B------:R-:W-:Y:S02]  /*8b30*/  IMAD.MOV.U32 R127, RZ, RZ, R123 ;  /* 0x000000ffff7f7224 */ /* 0x000fe400078e007b */
[----:B------:R-:W-:Y:S02]  /*8b40*/  IMAD.MOV.U32 R123, RZ, RZ, R122 ;  /* 0x000000ffff7b7224 */ /* 0x000fe400078e007a */
[----:B------:R-:W-:Y:S02]  /*8b50*/  IMAD.MOV.U32 R122, RZ, RZ, R120 ;  /* 0x000000ffff7a7224 */ /* 0x000fe400078e0078 */
[----:B------:R-:W-:Y:S02]  /*8b60*/  IMAD.MOV.U32 R165, RZ, RZ, R160 ;  /* 0x000000ffffa57224 */ /* 0x000fe400078e00a0 */
[----:B------:R-:W-:-:S02]  /*8b70*/  IMAD.MOV.U32 R120, RZ, RZ, R155 ;  /* 0x000000ffff787224 */ /* 0x000fc400078e009b */
[----:B------:R-:W-:Y:S02]  /*8b80*/  IMAD.MOV.U32 R160, RZ, RZ, R162 ;  /* 0x000000ffffa07224 */ /* 0x000fe400078e00a2 */
[----:B------:R-:W-:Y:S02]  /*8b90*/  IMAD.MOV.U32 R155, RZ, RZ, R131 ;  /* 0x000000ffff9b7224 */ /* 0x000fe400078e0083 */
[----:B------:R-:W-:Y:S01]  /*8ba0*/  IMAD.MOV.U32 R162, RZ, RZ, R161 ;  /* 0x000000ffffa27224 */ /* 0x000fe200078e00a1 */
[----:B------:R1:W2:Y:S01]  /*8bb0*/  MUFU.EX2 R131, R8 ;  /* 0x0000000800837308 */ /* 0x0002a20000000800 */
[----:B------:R-:W-:Y:S02]  /*8bc0*/  IMAD.MOV.U32 R161, RZ, RZ, R123 ;  /* 0x000000ffffa17224 */ /* 0x000fe400078e007b */
[----:B------:R-:W-:Y:S02]  /*8bd0*/  IMAD.MOV.U32 R123, RZ, RZ, R129 ;  /* 0x000000ffff7b7224 */ /* 0x000fe400078e0081 */
[----:B------:R-:W-:-:S02]  /*8be0*/  IMAD.MOV.U32 R163, RZ, RZ, R26 ;  /* 0x000000ffffa37224 */ /* 0x000fc400078e001a */
[----:B------:R-:W-:Y:S01]  /*8bf0*/  IMAD.MOV.U32 R26, RZ, RZ, R15 ;  /* 0x000000ffff1a7224 */ /* 0x000fe200078e000f */
[----:B------:R3:W-:Y:S01]  /*8c00*/  MUFU.EX2 R129, R7 ;  /* 0x0000000700817308 */ /* 0x0007e20000000800 */
[----:B------:R-:W-:Y:S02]  /*8c10*/  IMAD.MOV.U32 R15, RZ, RZ, R127 ;  /* 0x000000ffff0f7224 */ /* 0x000fe400078e007f */
[----:B------:R-:W-:Y:S02]  /*8c20*/  IMAD.MOV.U32 R127, RZ, RZ, R122 ;  /* 0x000000ffff7f7224 */ /* 0x000fe400078e007a */
[----:B------:R-:W-:Y:S02]  /*8c30*/  IMAD.MOV.U32 R122, RZ, RZ, R125 ;  /* 0x000000ffff7a7224 */ /* 0x000fe400078e007d */
[----:B------:R-:W-:Y:S02]  /*8c40*/  IMAD.MOV.U32 R125, RZ, RZ, R128 ;  /* 0x000000ffff7d7224 */ /* 0x000fe400078e0080 */
[----:B-1----:R-:W-:Y:S01]  /*8c50*/  FFMA.FTZ R8, R164, UR25, -R5 ;  /* 0x00000019a4087c23 */ /* 0x002fe20008010805 */
[----:B------:R-:W-:-:S02]  /*8c60*/  IMAD.MOV.U32 R164, RZ, RZ, R130 ;  /* 0x000000ffffa47224 */ /* 0x000fc400078e0082 */
[----:B------:R-:W-:Y:S01]  /*8c70*/  IMAD.MOV.U32 R47, RZ, RZ, R122 ;  /* 0x000000ffff2f7224 */ /* 0x000fe200078e007a */
[----:B------:R1:W-:Y:S01]  /*8c80*/  MUFU.EX2 R130, R8 ;  /* 0x0000000800827308 */ /* 0x0003e20000000800 */
[----:B------:R-:W-:Y:S01]  /*8c90*/  IMAD.MOV.U32 R45, RZ, RZ, R120 ;  /* 0x000000ffff2d7224 */ /* 0x000fe200078e0078 */
[----:B---3--:R-:W-:Y:S02]  /*8ca0*/  SHF.R.U32.HI R7, RZ, 0x8, R6 ;  /* 0x00000008ff077819 */ /* 0x008fe40000011606 */
[----:B------:R-:W-:-:S04]  /*8cb0*/  LOP3.LUT R6, R2, 0xff, RZ, 0xc0, !PT ;  /* 0x000000ff02067812 */ /* 0x000fc800078ec0ff */
[----:B------:R-:W-:Y:S01]  /*8cc0*/  PRMT R9, R6, 0x5410, R7 ;  /* 0x0000541006097816 */ /* 0x000fe20000000007 */
[----:B------:R-:W-:Y:S01]  /*8cd0*/  FFMA.FTZ R6, R171, UR25, -R0 ;  /* 0x00000019ab067c23 */ /* 0x000fe20008010800 */
[----:B------:R-:W-:Y:S01]  /*8ce0*/  SHF.R.U32.HI R7, RZ, 0x10, R2 ;  /* 0x00000010ff077819 */ /* 0x000fe20000011602 */
[----:B------:R-:W-:Y:S02]  /*8cf0*/  IMAD.MOV.U32 R171, RZ, RZ, R163 ;  /* 0x000000ffffab7224 */ /* 0x000fe400078e00a3 */
[----:B------:R-:W-:Y:S02]  /*8d00*/  IMAD.MOV.U32 R163, RZ, RZ, R123 ;  /* 0x000000ffffa37224 */ /* 0x000fe400078e007b */
[----:B-1----:R-:W-:Y:S01]  /*8d10*/  FFMA.FTZ R8, R170, UR25, -R0 ;  /* 0x00000019aa087c23 */ /* 0x002fe20008010800 */
[----:B------:R-:W-:Y:S02]  /*8d20*/  IMAD.MOV.U32 R170, RZ, RZ, R160 ;  /* 0x000000ffffaa7224 */ /* 0x000fe400078e00a0 */
[----:B------:R-:W-:Y:S01]  /*8d30*/  IMAD.MOV.U32 R160, RZ, RZ, R26 ;  /* 0x000000ffffa07224 */ /* 0x000fe200078e001a */
[----:B------:R-:W-:Y:S01]  /*8d40*/  MUFU.EX2 R128, R8 ;  /* 0x0000000800807308 */ /* 0x000fe20000000800 */
[----:B------:R-:W-:-:S02]  /*8d50*/  IMAD.MOV.U32 R26, RZ, RZ, R162 ;  /* 0x000000ffff1a7224 */ /* 0x000fc400078e00a2 */
[----:B------:R-:W-:Y:S02]  /*8d60*/  IMAD.MOV.U32 R162, RZ, RZ, R15 ;  /* 0x000000ffffa27224 */ /* 0x000fe400078e000f */
[----:B------:R-:W-:Y:S02]  /*8d70*/  IMAD.MOV.U32 R15, RZ, RZ, R161 ;  /* 0x000000ffff0f7224 */ /* 0x000fe400078e00a1 */
[----:B------:R-:W-:Y:S02]  /*8d80*/  IMAD.MOV.U32 R161, RZ, RZ, R127 ;  /* 0x000000ffffa17224 */ /* 0x000fe400078e007f */
[----:B------:R1:W3:Y:S02]  /*8d90*/  MUFU.EX2 R127, R6 ;  /* 0x00000006007f7308 */ /* 0x0002e40000000800 */
[----:B-1----:R-:W-:Y:S02]  /*8da0*/  SHF.R.U32.HI R6, RZ, 0x18, R2 ;  /* 0x00000018ff067819 */ /* 0x002fe40000011602 */
[----:B------:R-:W-:Y:S01]  /*8db0*/  LOP3.LUT R2, R7, 0xff, RZ, 0xc0, !PT ;  /* 0x000000ff07027812 */ /* 0x000fe200078ec0ff */
[----:B------:R-:W-:Y:S01]  /*8dc0*/  FFMA.FTZ R7, R168, UR25, -R0 ;  /* 0x00000019a8077c23 */ /* 0x000fe20008010800 */
[----:B------:R-:W-:-:S02]  /*8dd0*/  IMAD.MOV.U32 R168, RZ, RZ, R126 ;  /* 0x000000ffffa87224 */ /* 0x000fc400078e007e */
[----:B------:R-:W-:Y:S01]  /*8de0*/  PRMT R8, R2, 0x5410, R6 ;  /* 0x0000541002087816 */ /* 0x000fe20000000006 */
[----:B------:R-:W-:Y:S01]  /*8df0*/  FFMA.FTZ R6, R169, UR25, -R0 ;  /* 0x00000019a9067c23 */ /* 0x000fe20008010800 */
[----:B------:R-:W-:Y:S01]  /*8e00*/  IMAD.MOV.U32 R169, RZ, RZ, R160 ;  /* 0x000000ffffa97224 */ /* 0x000fe200078e00a0 */
[----:B------:R-:W-:Y:S01]  /*8e10*/  HSET2.LE.AND R2, R9, R183, PT ;  /* 0x000000b709027233 */ /* 0x000fe20003803000 */
[----:B------:R-:W-:Y:S01]  /*8e20*/  IMAD.MOV.U32 R160, RZ, RZ, R162 ;  /* 0x000000ffffa07224 */ /* 0x000fe200078e00a2 */
[----:B------:R1:W-:Y:S01]  /*8e30*/  MUFU.EX2 R126, R7 ;  /* 0x00000007007e7308 */ /* 0x0003e20000000800 */
[----:B------:R-:W-:Y:S02]  /*8e40*/  IMAD.MOV.U32 R162, RZ, RZ, R15 ;  /* 0x000000ffffa27224 */ /* 0x000fe400078e000f */
[----:B------:R-:W-:-:S05]  /*8e50*/  IMAD.MOV.U32 R15, RZ, RZ, R125 ;  /* 0x000000ffff0f7224 */ /* 0x000fca00078e007d */
[----:B------:R2:W4:Y:S01]  /*8e60*/  MUFU.EX2 R125, R6 ;  /* 0x00000006007d7308 */ /* 0x0005220000000800 */
[----:B-1----:R-:W-:Y:S01]  /*8e70*/  LOP3.LUT R7, R13, UR28, R250, 0x96, !PT ;  /* 0x0000001c0d077c12 */ /* 0x002fe2000f8e96fa */
[----:B------:R-:W-:Y:S01]  /*8e80*/  IMAD.MOV.U32 R250, RZ, RZ, R26 ;  /* 0x000000fffffa7224 */ /* 0x000fe200078e001a */
[----:B--2---:R-:W-:-:S04]  /*8e90*/  F2FP.F16.F32.PACK_AB R6, R131, R132 ;  /* 0x000000848306723e */ /* 0x004fc800000000ff */
        /* <DEDUP_REMOVED lines=8> */
[----:B----4-:R-:W-:-:S04]  /*8f20*/  F2FP.F16.F32.PACK_AB R6, R125, R126 ;  /* 0x0000007e7d06723e */ /* 0x010fc800000000ff */
[----:B------:R-:W-:Y:S01]  /*8f30*/  LOP3.LUT R23, R2, R6, RZ, 0xc0, !PT ;  /* 0x0000000602177212 */ /* 0x000fe200078ec0ff */
[----:B------:R-:W-:Y:S01]  /*8f40*/  IMAD.WIDE.U32 R6, R7, -0x2daee0ad, RZ ;  /* 0xd2511f5307067825 */ /* 0x000fe200078e00ff */
[----:B------:R-:W-:-:S04]  /*8f50*/  LOP3.LUT R2, R65, UR7, R12, 0x96, !PT ;  /* 0x0000000741027c12 */ /* 0x000fc8000f8e960c */
[----:B------:R-:W-:Y:S01]  /*8f60*/  LOP3.LUT R7, R7, UR6, R80, 0x96, !PT ;  /* 0x0000000607077c12 */ /* 0x000fe2000f8e9650 */
[----:B------:R-:W-:Y:S01]  /*8f70*/  IMAD.WIDE.U32 R8, R2, -0x2daee0ad, RZ ;  /* 0xd2511f5302087825 */ /* 0x000fe200078e00ff */
[C---:B------:R-:W-:Y:S04]  /*8f80*/  HMMA.16816.F32 R60, R20.reuse, R30, R32 ;  /* 0x0000001e143c723c */ /* 0x040fe80000001820 */
[----:B------:R-:W-:Y:S01]  /*8f90*/  LOP3.LUT R2, R9, UR23, R6, 0x96, !PT ;  /* 0x0000001709027c12 */ /* 0x000fe2000f8e9606 */
[----:B------:R-:W-:Y:S01]  /*8fa0*/  IMAD.WIDE.U32 R6, R7, -0x326172a9, RZ ;  /* 0xcd9e8d5707067825 */ /* 0x000fe200078e00ff */
[----:B------:R-:W-:Y:S03]  /*8fb0*/  HMMA.16816.F32 R76, R20, R28, R76 ;  /* 0x0000001c144c723c */ /* 0x000fe6000000184c */
[----:B------:R-:W-:Y:S01]  /*8fc0*/  IMAD.WIDE.U32 R10, R2, -0x326172a9, RZ ;  /* 0xcd9e8d57020a7825 */ /* 0x000fe200078e00ff */
[----:B------:R-:W-:-:S02]  /*8fd0*/  LOP3.LUT R7, R7, UR24, R64, 0x96, !PT ;  /* 0x0000001807077c12 */ /* 0x000fc4000f8e9640 */
[----:B------:R-:W-:Y:S02]  /*8fe0*/  HMMA.16816.F32 R156, R20, R72, R156 ;  /* 0x00000048149c723c */ /* 0x000fe4000000189c */
[----:B------:R-:W-:Y:S01]  /*8ff0*/  LOP3.LUT R2, R11, UR22, R6, 0x96, !PT ;  /* 0x000000160b027c12 */ /* 0x000fe2000f8e9606 */
[----:B------:R-:W-:Y:S01]  /*9000*/  IMAD.WIDE.U32 R6, R7, -0x2daee0ad, RZ ;  /* 0xd2511f5307067825 */ /* 0x000fe200078e00ff */
[----:B------:R-:W-:Y:S02]  /*9010*/  LOP3.LUT R11, R13, UR28, R82, 0x96, !PT ;  /* 0x0000001c0d0b7c12 */ /* 0x000fe4000f8e9652 */
[----:B------:R-:W-:Y:S01]  /*9020*/  LOP3.LUT R13, R67, UR7, R12, 0x96, !PT ;  /* 0x00000007430d7c12 */ /* 0x000fe2000f8e960c */
[----:B------:R-:W-:Y:S01]  /*9030*/  IMAD.WIDE.U32 R16, R2, -0x2daee0ad, RZ ;  /* 0xd2511f5302107825 */ /* 0x000fe200078e00ff */
[----:B------:R-:W-:-:S04]  /*9040*/  LOP3.LUT R7, R7, UR19, R8, 0x96, !PT ;  /* 0x0000001307077c12 */ /* 0x000fc8000f8e9608 */
[----:B------:R-:W-:Y:S01]  /*9050*/  LOP3.LUT R2, R17, UR15, R6, 0x96, !PT ;  /* 0x0000000f11027c12 */ /* 0x000fe2000f8e9606 */
[----:B------:R-:W-:-:S04]  /*9060*/  IMAD.WIDE.U32 R8, R7, -0x326172a9, RZ ;  /* 0xcd9e8d5707087825 */ /* 0x000fc800078e00ff */
[----:B------:R-:W-:Y:S01]  /*9070*/  IMAD.WIDE.U32 R6, R2, -0x326172a9, RZ ;  /* 0xcd9e8d5702067825 */ /* 0x000fe200078e00ff */
[----:B------:R-:W-:-:S04]  /*9080*/  LOP3.LUT R26, R9, UR18, R10, 0x96, !PT ;  /* 0x00000012091a7c12 */ /* 0x000fc8000f8e960a */
[----:B------:R-:W-:Y:S02]  /*9090*/  LOP3.LUT R12, R7, UR36, R8, 0x96, !PT ;  /* 0x00000024070c7c12 */ /* 0x000fe4000f8e9608 */
[C---:B------:R-:W-:Y:S02]  /*90a0*/  LOP3.LUT R17, R6.reuse, 0xffff, RZ, 0xc0, !PT ;  /* 0x0000ffff06117812 */ /* 0x040fe400078ec0ff */
[----:B------:R-:W-:Y:S02]  /*90b0*/  LOP3.LUT R25, R6, 0xff, RZ, 0xc0, !PT ;  /* 0x000000ff06197812 */ /* 0x000fe400078ec0ff */
[--C-:B------:R-:W-:Y:S02]  /*90c0*/  SHF.R.U32.HI R24, RZ, 0x10, R6.reuse ;  /* 0x00000010ff187819 */ /* 0x100fe40000011606 */
[----:B------:R-:W-:Y:S01]  /*90d0*/  SHF.R.U32.HI R19, RZ, 0x18, R6 ;  /* 0x00000018ff137819 */ /* 0x000fe20000011606 */
[----:B------:R-:W-:-:S04]  /*90e0*/  IMAD.WIDE.U32 R6, R11, -0x2daee0ad, RZ ;  /* 0xd2511f530b067825 */ /* 0x000fc800078e00ff */
[----:B------:R-:W-:Y:S01]  /*90f0*/  IMAD.WIDE.U32 R10, R13, -0x2daee0ad, RZ ;  /* 0xd2511f530d0a7825 */ /* 0x000fe200078e00ff */
[----:B------:R-:W-:-:S04]  /*9100*/  LOP3.LUT R7, R7, UR6, R84, 0x96, !PT ;  /* 0x0000000607077c12 */ /* 0x000fc8000f8e9654 */
[----:B------:R-:W-:Y:S01]  /*9110*/  LOP3.LUT R2, R11, UR23, R6, 0x96, !PT ;  /* 0x000000170b027c12 */ /* 0x000fe2000f8e9606 */
[----:B------:R-:W-:-:S04]  /*9120*/  IMAD.WIDE.U32 R6, R7, -0x326172a9, RZ ;  /* 0xcd9e8d5707067825 */ /* 0x000fc800078e00ff */
[----:B------:R-:W-:-:S04]  /*9130*/  IMAD.WIDE.U32 R8, R2, -0x326172a9, RZ ;  /* 0xcd9e8d5702087825 */ /* 0x000fc800078e00ff */
[----:B------:R-:W-:Y:S01]  /*9140*/  FFMA.FTZ R2, R172, UR25, -R5 ;  /* 0x00000019ac027c23 */ /* 0x000fe20008010805 */
[----:B------:R-:W-:Y:S01]  /*9150*/  LOP3.LUT R7, R7, UR24, R66, 0x96, !PT ;  /* 0x0000001807077c12 */ /* 0x000fe2000f8e9642 */
[----:B------:R-:W-:Y:S01]  /*9160*/  IMAD.MOV.U32 R172, RZ, RZ, R124 ;  /* 0x000000ffffac7224 */ /* 0x000fe200078e007c */
[----:B------:R-:W-:Y:S01]  /*9170*/  LOP3.LUT R9, R9, UR22, R6, 0x96, !PT ;  /* 0x0000001609097c12 */ /* 0x000fe2000f8e9606 */
[----:B------:R1:W-:Y:S02]  /*9180*/  MUFU.EX2 R124, R2 ;  /* 0x00000002007c7308 */ /* 0x0003e40000000800 */
[----:B------:R-:W-:Y:S01]  /*9190*/  IMAD.WIDE.U32 R6, R7, -0x2daee0ad, RZ ;  /* 0xd2511f5307067825 */ /* 0x000fe200078e00ff */
[----:B------:R-:W-:Y:S01]  /*91a0*/  HMMA.16816.F32 R64, R20, R74, R92 ;  /* 0x0000004a1440723c */ /* 0x000fe2000000185c */
[----:B------:R-:W2:Y:S03]  /*91b0*/  LDSM.16.MT88.4 R20, [R184+0x5400] ;  /* 0x00540000b814783b */ /* 0x000ea60000004200 */
[----:B------:R-:W-:-:S05]  /*91c0*/  LOP3.LUT R7, R7, UR19, R10, 0x96, !PT ;  /* 0x0000001307077c12 */ /* 0x000fca000f8e960a */
[----:B------:R-:W-:-:S05]  /*91d0*/  IMAD.WIDE.U32 R10, R7, -0x326172a9, RZ ;  /* 0xcd9e8d57070a7825 */ /* 0x000fca00078e00ff */
[----:B------:R-:W-:Y:S01]  /*91e0*/  LOP3.LUT R11, R11, UR18, R8, 0x96, !PT ;  /* 0x000000120b0b7c12 */ /* 0x000fe2000f8e9608 */
[----:B-1----:R-:W-:Y:S01]  /*91f0*/  FFMA.FTZ R2, R173, UR25, -R5 ;  /* 0x00000019ad027c23 */ /* 0x002fe20008010805 */
[----:B------:R-:W-:Y:S02]  /*9200*/  IMAD.MOV.U32 R173, RZ, RZ, R15 ;  /* 0x000000ffffad7224 */ /* 0x000fe400078e000f */
[----:B------:R-:W-:Y:S01]  /*9210*/  IMAD.WIDE.U32 R14, R9, -0x2daee0ad, RZ ;  /* 0xd2511f53090e7825 */ /* 0x000fe200078e00ff */
[----:B------:R1:W-:Y:S04]  /*9220*/  MUFU.EX2 R123, R2 ;  /* 0x00000002007b7308 */ /* 0x0003e80000000800 */
[----:B------:R-:W-:-:S05]  /*9230*/  LOP3.LUT R6, R15, UR15, R6, 0x96, !PT ;  /* 0x0000000f0f067c12 */ /* 0x000fca000f8e9606 */
[----:B------:R-:W-:-:S05]  /*9240*/  IMAD.WIDE.U32 R6, R6, -0x326172a9, RZ ;  /* 0xcd9e8d5706067825 */ /* 0x000fca00078e00ff */
[----:B------:R-:W-:Y:S02]  /*9250*/  LOP3.LUT R10, R7, UR36, R10, 0x96, !PT ;  /* 0x00000024070a7c12 */ /* 0x000fe4000f8e960a */
[----:B------:R-:W-:Y:S01]  /*9260*/  LOP3.LUT R31, R6, 0xffff, RZ, 0xc0, !PT ;  /* 0x0000ffff061f7812 */ /* 0x000fe200078ec0ff */
[----:B-1----:R-:W-:Y:S01]  /*9270*/  FFMA.FTZ R2, R104, UR25, -R5 ;  /* 0x0000001968027c23 */ /* 0x002fe20008010805 */
[----:B------:R-:W-:Y:S02]  /*9280*/  LOP3.LUT R41, R6, 0xff, RZ, 0xc0, !PT ;  /* 0x000000ff06297812 */ /* 0x000fe400078ec0ff */
[--C-:B------:R-:W-:Y:S01]  /*9290*/  SHF.R.U32.HI R40, RZ, 0x10, R6.reuse ;  /* 0x00000010ff287819 */ /* 0x100fe20000011606 */
[----:B------:R1:W-:Y:S01]  /*92a0*/  MUFU.EX2 R122, R2 ;  /* 0x00000002007a7308 */ /* 0x0003e20000000800 */
[----:B------:R-:W-:Y:S01]  /*92b0*/  SHF.R.U32.HI R35, RZ, 0x18, R6 ;  /* 0x00000018ff237819 */ /* 0x000fe20000011606 */
[----:B------:R-:W-:-:S03]  /*92c0*/  IMAD.WIDE.U32 R6, R27, -0x2daee0ad, RZ ;  /* 0xd2511f531b067825 */ /* 0x000fc600078e00ff */
[C---:B------:R-:W-:Y:S02]  /*92d0*/  LOP3.LUT R30, R6.reuse, 0xffff, RZ, 0xc0, !PT ;  /* 0x0000ffff061e7812 */ /* 0x040fe400078ec0ff */
[----:B------:R-:W-:Y:S02]  /*92e0*/  LOP3.LUT R33, R6, 0xff, RZ, 0xc0, !PT ;  /* 0x000000ff06217812 */ /* 0x000fe400078ec0ff */
[--C-:B------:R-:W-:Y:S02]  /*92f0*/  SHF.R.U32.HI R32, RZ, 0x10, R6.reuse ;  /* 0x00000010ff207819 */ /* 0x100fe40000011606 */
[----:B------:R-:W-:Y:S01]  /*9300*/  SHF.R.U32.HI R34, RZ, 0x18, R6 ;  /* 0x00000018ff227819 */ /* 0x000fe20000011606 */
[--C-:B------:R-:W-:Y:S01]  /*9310*/  FFMA.FTZ R6, R91, UR25, -R5.reuse ;  /* 0x000000195b067c23 */ /* 0x100fe20008010805 */
[----:B------:R-:W-:Y:S01]  /*9320*/  LOP3.LUT R9, R7, UR35, R18, 0x96, !PT ;  /* 0x0000002307097c12 */ /* 0x000fe2000f8e9612 */
[--C-:B-1----:R-:W-:Y:S02]  /*9330*/  FFMA.FTZ R2, R106, UR25, -R5.reuse ;  /* 0x000000196a027c23 */ /* 0x102fe40008010805 */
[----:B------:R1:W-:Y:S08]  /*9340*/  MUFU.EX2 R117, R6 ;  /* 0x0000000600757308 */ /* 0x0003f00000000800 */
[----:B------:R3:W-:Y:S01]  /*9350*/  MUFU.EX2 R121, R2 ;  /* 0x0000000200797308 */ /* 0x0007e20000000800 */
[----:B-1----:R-:W-:-:S07]  /*9360*/  FFMA.FTZ R6, R102, UR25, -R5 ;  /* 0x0000001966067c23 */ /* 0x002fce0008010805 */
[----:B------:R1:W-:Y:S01]  /*9370*/  MUFU.EX2 R115, R6 ;  /* 0x0000000600737308 */ /* 0x0003e20000000800 */
[----:B---3--:R-:W-:-:S07]  /*9380*/  FFMA.FTZ R2, R105, UR25, -R5 ;  /* 0x0000001969027c23 */ /* 0x008fce0008010805 */
[----:B------:R3:W-:Y:S01]  /*9390*/  MUFU.EX2 R119, R2 ;  /* 0x0000000200777308 */ /* 0x0007e20000000800 */
[----:B-1----:R-:W-:-:S05]  /*93a0*/  IMAD.WIDE.U32 R6, R26, -0x2daee0ad, RZ ;  /* 0xd2511f531a067825 */ /* 0x002fca00078e00ff */
[----:B------:R-:W-:Y:S02]  /*93b0*/  LOP3.LUT R8, R7, UR35, R16, 0x96, !PT ;  /* 0x0000002307087c12 */ /* 0x000fe4000f8e9610 */
[----:B------:R-:W-:Y:S01]  /*93c0*/  LOP3.LUT R15, R6, 0xffff, RZ, 0xc0, !PT ;  /* 0x0000ffff060f7812 */ /* 0x000fe200078ec0ff */
[--C-:B---3--:R-:W-:Y:S01]  /*93d0*/  FFMA.FTZ R2, R107, UR25, -R5.reuse ;  /* 0x000000196b027c23 */ /* 0x108fe20008010805 */
[--C-:B------:R-:W-:Y:S02]  /*93e0*/  SHF.R.U32.HI R27, RZ, 0x10, R6.reuse ;  /* 0x00000010ff1b7819 */ /* 0x100fe40000011606 */
[----:B------:R-:W-:Y:S01]  /*93f0*/  SHF.R.U32.HI R29, RZ, 0x18, R6 ;  /* 0x00000018ff1d7819 */ /* 0x000fe20000011606 */
[----:B------:R1:W-:Y:S02]  /*9400*/  MUFU.EX2 R120, R2 ;  /* 0x0000000200787308 */ /* 0x0003e40000000800 */
[----:B-1----:R-:W-:-:S06]  /*9410*/  FFMA.FTZ R2, R89, UR25, -R5 ;  /* 0x0000001959027c23 */ /* 0x002fcc0008010805 */
[----:B------:R1:W-:Y:S02]  /*9420*/  MUFU.EX2 R118, R2 ;  /* 0x0000000200767308 */ /* 0x0003e40000000800 */
[----:B-1----:R-:W-:-:S04]  /*9430*/  SHF.R.U32.HI R2, RZ, 0x8, R17 ;  /* 0x00000008ff027819 */ /* 0x002fc80000011611 */
[----:B------:R-:W-:Y:S02]  /*9440*/  PRMT R52, R25, 0x5410, R2 ;  /* 0x0000541019347816 */ /* 0x000fe40000000002 */
[----:B------:R-:W-:-:S04]  /*9450*/  LOP3.LUT R2, R24, 0xff, RZ, 0xc0, !PT ;  /* 0x000000ff18027812 */ /* 0x000fc800078ec0ff */
[----:B------:R-:W-:Y:S01]  /*9460*/  PRMT R51, R2, 0x5410, R19 ;  /* 0x0000541002337816 */ /* 0x000fe20000000013 */
[----:B------:R-:W-:Y:S01]  /*9470*/  FFMA.FTZ R2, R101, UR25, -R5 ;  /* 0x0000001965027c23 */ /* 0x000fe20008010805 */
[----:B------:R-:W-:Y:S01]  /*9480*/  LOP3.LUT R19, R6, 0xff, RZ, 0xc0, !PT ;  /* 0x000000ff06137812 */ /* 0x000fe200078ec0ff */
[----:B------:R-:W-:Y:S02]  /*9490*/  IMAD.WIDE.U32 R6, R43, -0x2daee0ad, RZ ;  /* 0xd2511f532b067825 */ /* 0x000fe400078e00ff */
[----:B------:R1:W-:Y:S01]  /*94a0*/  MUFU.EX2 R116, R2 ;  /* 0x0000000200747308 */ /* 0x0003e20000000800 */
[C---:B------:R-:W-:Y:S02]  /*94b0*/  LOP3.LUT R13, R6.reuse, 0xffff, RZ, 0xc0, !PT ;  /* 0x0000ffff060d7812 */ /* 0x040fe400078ec0ff */
[----:B------:R-:W-:Y:S02]  /*94c0*/  LOP3.LUT R18, R6, 0xff, RZ, 0xc0, !PT ;  /* 0x000000ff06127812 */ /* 0x000fe400078ec0ff */
[----:B------:R-:W-:-:S02]  /*94d0*/  SHF.R.U32.HI R17, RZ, 0x10, R6 ;  /* 0x00000010ff117819 */ /* 0x000fc40000011606 */
[----:B------:R-:W-:Y:S01]  /*94e0*/  SHF.R.U32.HI R16, RZ, 0x18, R6 ;  /* 0x00000018ff107819 */ /* 0x000fe20000011606 */
[----:B-1----:R-:W-:-:S04]  /*94f0*/  FFMA.FTZ R2, R90, UR25, -R5 ;  /* 0x000000195a027c23 */ /* 0x002fc80008010805 */
[----:B------:R1:W-:Y:S02]  /*9500*/  MUFU.EX2 R114, R2 ;  /* 0x0000000200727308 */ /* 0x0003e40000000800 */
[----:B-1----:R-:W-:Y:S01]  /*9510*/  FFMA.FTZ R2, R100, UR25, -R5 ;  /* 0x0000001964027c23 */ /* 0x002fe20008010805 */
[----:B------:R-:W-:Y:S01]  /*9520*/  FFMA.FTZ R5, R176, UR25, -R0 ;  /* 0x00000019b0057c23 */ /* 0x000fe20008010800 */
[----:B------:R-:W-:-:S04]  /*9530*/  IMAD.MOV.U32 R176, RZ, RZ, R45 ;  /* 0x000000ffffb07224 */ /* 0x000fc800078e002d */
[----:B------:R1:W-:Y:S08]  /*9540*/  MUFU.EX2 R113, R2 ;  /* 0x0000000200717308 */ /* 0x0003f00000000800 */
[----:B------:R3:W-:Y:S01]  /*9550*/  MUFU.EX2 R112, R5 ;  /* 0x0000000500707308 */ /* 0x0007e20000000800 */
[----:B-1----:R-:W-:Y:S01]  /*9560*/  LOP3.LUT R2, R7, UR35, R42, 0x96, !PT ;  /* 0x0000002307027c12 */ /* 0x002fe2000f8e962a */
[----:B------:R-:W-:Y:S01]  /*9570*/  IMAD.WIDE.U32 R6, R11, -0x2daee0ad, RZ ;  /* 0xd2511f530b067825 */ /* 0x000fe200078e00ff */
[----:B------:R-:W-:-:S02]  /*9580*/  LOP3.LUT R11, R10, 0xff, RZ, 0xc0, !PT ;  /* 0x000000ff0a0b7812 */ /* 0x000fc400078ec0ff */
[----:B------:R-:W-:Y:S01]  /*9590*/  LOP3.LUT R24, R6, 0xffff, RZ, 0xc0, !PT ;  /* 0x0000ffff06187812 */ /* 0x000fe200078ec0ff */
[----:B---3--:R-:W-:Y:S01]  /*95a0*/  FFMA.FTZ R5, R180, UR25, -R0 ;  /* 0x00000019b4057c23 */ /* 0x008fe20008010800 */
[----:B------:R-:W-:Y:S01]  /*95b0*/  LOP3.LUT R28, R6, 0xff, RZ, 0xc0, !PT ;  /* 0x000000ff061c7812 */ /* 0x000fe200078ec0ff */
[----:B------:R-:W-:Y:S01]  /*95c0*/  IMAD.MOV.U32 R180, RZ, RZ, R46 ;  /* 0x000000ffffb47224 */ /* 0x000fe200078e002e */
[--C-:B------:R-:W-:Y:S01]  /*95d0*/  SHF.R.U32.HI R26, RZ, 0x10, R6.reuse ;  /* 0x00000010ff1a7819 */ /* 0x100fe20000011606 */
[----:B------:R1:W-:Y:S01]  /*95e0*/  MUFU.EX2 R105, R5 ;  /* 0x0000000500697308 */ /* 0x0003e20000000800 */
[----:B------:R-:W-:Y:S01]  /*95f0*/  SHF.R.U32.HI R25, RZ, 0x18, R6 ;  /* 0x00000018ff197819 */ /* 0x000fe20000011606 */
[----:B------:R-:W-:Y:S01]  /*9600*/  FFMA.FTZ R6, R111, UR25, -R0 ;  /* 0x000000196f067c23 */ /* 0x000fe20008010800 */
[----:B------:R-:W-:Y:S01]  /*9610*/  LOP3.LUT R14, R7, UR35, R14, 0x96, !PT ;  /* 0x00000023070e7c12 */ /* 0x000fe2000f8e960e */
[----:B------:R-:W-:Y:S01]  /*9620*/  FFMA.FTZ R7, R175, UR25, -R0 ;  /* 0x00000019af077c23 */ /* 0x000fe20008010800 */
[----:B------:R-:W-:-:S02]  /*9630*/  IMAD.MOV.U32 R111, RZ, RZ, R47 ;  /* 0x000000ffff6f7224 */ /* 0x000fc400078e002f */
[----:B------:R-:W-:Y:S01]  /*9640*/  IMAD.MOV.U32 R175, RZ, RZ, R152 ;  /* 0x000000ffffaf7224 */ /* 0x000fe200078e0098 */
[----:B------:R3:W-:Y:S08]  /*9650*/  MUFU.EX2 R104, R6 ;  /* 0x0000000600687308 */ /* 0x0007f00000000800 */
[----:B------:R4:W-:Y:S01]  /*9660*/  MUFU.EX2 R107, R7 ;  /* 0x00000007006b7308 */ /* 0x0009e20000000800 */
[----:B-1----:R-:W-:-:S04]  /*9670*/  LOP3.LUT R5, R12, 0xffff, RZ, 0xc0, !PT ;  /* 0x0000ffff0c057812 */ /* 0x002fc800078ec0ff */
[----:B---3--:R-:W-:Y:S02]  /*9680*/  SHF.R.U32.HI R6, RZ, 0x8, R5 ;  /* 0x00000008ff067819 */ /* 0x008fe40000011605 */
[----:B------:R-:W-:-:S04]  /*9690*/  LOP3.LUT R5, R12, 0xff, RZ, 0xc0, !PT ;  /* 0x000000ff0c057812 */ /* 0x000fc800078ec0ff */
[----:B------:R-:W-:Y:S01]  /*96a0*/  PRMT R50, R5, 0x5410, R6 ;  /* 0x0000541005327816 */ /* 0x000fe20000000006 */
[----:B------:R-:W-:Y:S01]  /*96b0*/  FFMA.FTZ R5, R174, UR25, -R0 ;  /* 0x00000019ae057c23 */ /* 0x000fe20008010800 */
[--C-:B----4-:R-:W-:Y:S01]  /*96c0*/  SHF.R.U32.HI R7, RZ, 0x10, R12.reuse ;  /* 0x00000010ff077819 */ /* 0x110fe2000001160c */
[----:B------:R-:W-:Y:S01]  /*96d0*/  IMAD.MOV.U32 R174, RZ, RZ, R155 ;  /* 0x000000ffffae7224 */ /* 0x000fe200078e009b */
[----:B------:R-:W-:Y:S01]  /*96e0*/  SHF.R.U32.HI R6, RZ, 0x18, R12 ;  /* 0x00000018ff067819 */ /* 0x000fe2000001160c */
[----:B------:R1:W-:Y:S02]  /*96f0*/  MUFU.EX2 R106, R5 ;  /* 0x00000005006a7308 */ /* 0x0003e40000000800 */
[----:B-1----:R-:W-:Y:S01]  /*9700*/  LOP3.LUT R5, R7, 0xff, RZ, 0xc0, !PT ;  /* 0x000000ff07057812 */ /* 0x002fe200078ec0ff */
[----:B------:R-:W-:Y:S01]  /*9710*/  FFMA.FTZ R7, R178, UR25, -R0 ;  /* 0x00000019b2077c23 */ /* 0x000fe20008010800 */
[----:B------:R-:W-:Y:S02]  /*9720*/  IMAD.MOV.U32 R178, RZ, RZ, R153 ;  /* 0x000000ffffb27224 */ /* 0x000fe400078e0099 */
[----:B------:R-:W-:Y:S01]  /*9730*/  PRMT R43, R5, 0x5410, R6 ;  /* 0x00005410052b7816 */ /* 0x000fe20000000006 */
[----:B------:R-:W-:Y:S01]  /*9740*/  FFMA.FTZ R6, R103, UR25, -R0 ;  /* 0x0000001967067c23 */ /* 0x000fe20008010800 */
[----:B------:R-:W-:Y:S01]  /*9750*/  SHF.R.U32.HI R5, RZ, 0x8, R31 ;  /* 0x00000008ff057819 */ /* 0x000fe2000001161f */
[----:B------:R1:W-:Y:S01]  /*9760*/  MUFU.EX2 R102, R7 ;  /* 0x0000000700667308 */ /* 0x0003e20000000800 */
[----:B------:R-:W-:Y:S01]  /*9770*/  IMAD.MOV.U32 R103, RZ, RZ, R154 ;  /* 0x000000ffff677224 */ /* 0x000fe200078e009a */
[----:B------:R-:W-:-:S02]  /*9780*/  HSET2.LE.AND R43, R43, R183, PT ;  /* 0x000000b72b2b7233 */ /* 0x000fc40003803000 */
[----:B------:R-:W-:Y:S02]  /*9790*/  PRMT R48, R41, 0x5410, R5 ;  /* 0x0000541029307816 */ /* 0x000fe40000000005 */
[----:B------:R-:W-:Y:S02]  /*97a0*/  LOP3.LUT R5, R40, 0xff, RZ, 0xc0, !PT ;  /* 0x000000ff28057812 */ /* 0x000fe400078ec0ff */
[----:B------:R3:W-:Y:S01]  /*97b0*/  MUFU.EX2 R101, R6 ;  /* 0x0000000600657308 */ /* 0x0007e20000000800 */
[----:B------:R-:W-:Y:S02]  /*97c0*/  HSET2.LE.AND R40, R50, R183, PT ;  /* 0x000000b732287233 */ /* 0x000fe40003803000 */
[----:B------:R-:W-:Y:S02]  /*97d0*/  PRMT R49, R5, 0x5410, R35 ;  /* 0x0000541005317816 */ /* 0x000fe40000000023 */
[----:B------:R-:W-:-:S04]  /*97e0*/  SHF.R.U32.HI R5, RZ, 0x8, R30 ;  /* 0x00000008ff057819 */ /* 0x000fc8000001161e */
[----:B------:R-:W-:Y:S01]  /*97f0*/  PRMT R47, R33, 0x5410, R5 ;  /* 0x00005410212f7816 */ /* 0x000fe20000000005 */
[----:B-1----:R-:W-:Y:S01]  /*9800*/  FFMA.FTZ R7, R177, UR25, -R0 ;  /* 0x00000019b1077c23 */ /* 0x002fe20008010800 */
[----:B------:R-:W-:Y:S01]  /*9810*/  SHF.R.U32.HI R5, RZ, 0x8, R15 ;  /* 0x00000008ff057819 */ /* 0x000fe2000001160f */
[----:B------:R-:W-:Y:S01]  /*9820*/  IMAD.MOV.U32 R177, RZ, RZ, R96 ;  /* 0x000000ffffb17224 */ /* 0x000fe200078e0060 */
[----:B------:R-:W-:Y:S01]  /*9830*/  HSET2.LE.AND R15, R49, R183, PT ;  /* 0x000000b7310f7233 */ /* 0x000fe20003803000 */
[----:B------:R1:W-:Y:S01]  /*9840*/  MUFU.EX2 R98, R7 ;  /* 0x0000000700627308 */ /* 0x0003e20000000800 */
[----:B------:R-:W-:Y:S01]  /*9850*/  PRMT R45, R19, 0x5410, R5 ;  /* 0x00005410132d7816 */ /* 0x000fe20000000005 */
[--C-:B------:R-:W-:Y:S01]  /*9860*/  FFMA.FTZ R5, R110, UR25, -R0.reuse ;  /* 0x000000196e057c23 */ /* 0x100fe20008010800 */
[----:B---3--:R-:W-:Y:S01]  /*9870*/  FFMA.FTZ R6, R108, UR25, -R0 ;  /* 0x000000196c067c23 */ /* 0x008fe20008010800 */
[----:B------:R-:W-:Y:S02]  /*9880*/  IMAD.MOV.U32 R108, RZ, RZ, R99 ;  /* 0x000000ffff6c7224 */ /* 0x000fe400078e0063 */
[----:B------:R-:W-:-:S02]  /*9890*/  FFMA.FTZ R49, R228, UR25, -R3 ;  /* 0x00000019e4317c23 */ /* 0x000fc40008010803 */
[----:B------:R3:W-:Y:S01]  /*98a0*/  MUFU.EX2 R100, R6 ;  /* 0x0000000600647308 */ /* 0x0007e20000000800 */
[----:B-1----:R-:W-:-:S07]  /*98b0*/  FFMA.FTZ R7, R109, UR25, -R0 ;  /* 0x000000196d077c23 */ /* 0x002fce0008010800 */
[----:B------:R1:W-:Y:S01]  /*98c0*/  MUFU.EX2 R96, R7 ;  /* 0x0000000700607308 */ /* 0x0003e20000000800 */
[----:B---3--:R-:W-:Y:S01]  /*98d0*/  FFMA.FTZ R6, R179, UR25, -R0 ;  /* 0x00000019b3067c23 */ /* 0x008fe20008010800 */
[----:B------:R-:W-:Y:S01]  /*98e0*/  IMAD.MOV.U32 R179, RZ, RZ, R97 ;  /* 0x000000ffffb37224 */ /* 0x000fe200078e0061 */
[----:B------:R-:W-:-:S05]  /*98f0*/  LOP3.LUT R0, R17, 0xff, RZ, 0xc0, !PT ;  /* 0x000000ff11007812 */ /* 0x000fca00078ec0ff */
[----:B------:R3:W-:Y:S01]  /*9900*/  MUFU.EX2 R99, R6 ;  /* 0x0000000600637308 */ /* 0x0007e20000000800 */
[----:B------:R-:W-:Y:S02]  /*9910*/  PRMT R12, R0, 0x5410, R16 ;  /* 0x00005410000c7816 */ /* 0x000fe40000000010 */
[----:B------:R-:W-:-:S05]  /*9920*/  LOP3.LUT R0, R10, 0xffff, RZ, 0xc0, !PT ;  /* 0x0000ffff0a007812 */ /* 0x000fca00078ec0ff */
[----:B------:R4:W-:Y:S01]  /*9930*/  MUFU.EX2 R97, R5 ;  /* 0x0000000500617308 */ /* 0x0009e20000000800 */
[----:B-1----:R-:W-:Y:S02]  /*9940*/  SHF.R.U32.HI R7, RZ, 0x18, R10 ;  /* 0x00000018ff077819 */ /* 0x002fe4000001160a */
[----:B---3--:R-:W-:-:S04]  /*9950*/  LOP3.LUT R6, R32, 0xff, RZ, 0xc0, !PT ;  /* 0x000000ff20067812 */ /* 0x008fc800078ec0ff */
[----:B------:R-:W-:Y:S02]  /*9960*/  PRMT R46, R6, 0x5410, R34 ;  /* 0x00005410062e7816 */ /* 0x000fe40000000022 */
[----:B------:R-:W-:Y:S02]  /*9970*/  LOP3.LUT R6, R27, 0xff, RZ, 0xc0, !PT ;  /* 0x000000ff1b067812 */ /* 0x000fe400078ec0ff */
[----:B----4-:R-:W-:Y:S02]  /*9980*/  SHF.R.U32.HI R5, RZ, 0x8, R13 ;  /* 0x00000008ff057819 */ /* 0x010fe4000001160d */
[----:B------:R-:W-:Y:S02]  /*9990*/  PRMT R41, R6, 0x5410, R29 ;  /* 0x0000541006297816 */ /* 0x000fe4000000001d */
[----:B------:R-:W-:Y:S02]  /*99a0*/  PRMT R13, R18, 0x5410, R5 ;  /* 0x00005410120d7816 */ /* 0x000fe40000000005 */
[----:B------:R-:W-:Y:S01]  /*99b0*/  SHF.R.U32.HI R5, RZ, 0x10, R10 ;  /* 0x00000010ff057819 */ /* 0x000fe2000001160a */
[----:B------:R-:W1:Y:S01]  /*99c0*/  LDSM.16.MT88.4 R16, [R185+0x5400] ;  /* 0x00540000b910783b */ /* 0x000e620000004200 */
[----:B------:R-:W-:-:S02]  /*99d0*/  SHF.R.U32.HI R6, RZ, 0x8, R0 ;  /* 0x00000008ff067819 */ /* 0x000fc40000011600 */
[----:B------:R-:W-:Y:S01]  /*99e0*/  LOP3.LUT R0, R5, 0xff, RZ, 0xc0, !PT ;  /* 0x000000ff05007812 */ /* 0x000fe200078ec0ff */
[----:B------:R-:W-:Y:S01]  /*99f0*/  FFMA.FTZ R5, R181, UR25, -R4 ;  /* 0x00000019b5057c23 */ /* 0x000fe20008010804 */
[----:B------:R-:W-:Y:S02]  /*9a00*/  PRMT R44, R11, 0x5410, R6 ;  /* 0x000054100b2c7816 */ /* 0x000fe40000000006 */
[----:B------:R-:W-:Y:S01]  /*9a10*/  PRMT R42, R0, 0x5410, R7 ;  /* 0x00005410002a7816 */ /* 0x000fe20000000007 */
[----:B------:R3:W-:Y:S01]  /*9a20*/  MUFU.EX2 R91, R5 ;  /* 0x00000005005b7308 */ /* 0x0007e20000000800 */
[----:B------:R-:W-:Y:S01]  /*9a30*/  FFMA.FTZ R0, R182, UR25, -R4 ;  /* 0x00000019b6007c23 */ /* 0x000fe20008010804 */
[----:B------:R-:W-:Y:S02]  /*9a40*/  SHF.R.U32.HI R7, RZ, 0x18, R9 ;  /* 0x00000018ff077819 */ /* 0x000fe40000011609 */
[----:B------:R-:W-:Y:S01]  /*9a50*/  LOP3.LUT R10, R9, 0xff, RZ, 0xc0, !PT ;  /* 0x000000ff090a7812 */ /* 0x000fe200078ec0ff */
[----:B------:R-:W-:Y:S01]  /*9a60*/  IMAD.MOV.U32 R110, RZ, RZ, R103 ;  /* 0x000000ffff6e7224 */ /* 0x000fe200078e0067 */
[----:B------:R-:W-:-:S02]  /*9a70*/  HSET2.LE.AND R27, R51, R183, PT ;  /* 0x000000b7331b7233 */ /* 0x000fc40003803000 */
[----:B------:R4:W-:Y:S01]  /*9a80*/  MUFU.EX2 R90, R0 ;  /* 0x00000000005a7308 */ /* 0x0009e20000000800 */
[--C-:B------:R-:W-:Y:S02]  /*9a90*/  HSET2.LE.AND R41, R41, R183.reuse, PT ;  /* 0x000000b729297233 */ /* 0x100fe40003803000 */
[----:B---3--:R-:W-:Y:S01]  /*9aa0*/  SHF.R.U32.HI R5, RZ, 0x8, R24 ;  /* 0x00000008ff057819 */ /* 0x008fe20000011618 */
[----:B------:R-:W-:Y:S01]  /*9ab0*/  IMAD.MOV.U32 R103, RZ, RZ, R111 ;  /* 0x000000ffff677224 */ /* 0x000fe200078e006f */
[----:B------:R-:W-:Y:S02]  /*9ac0*/  HSET2.LE.AND R24, R48, R183, PT ;  /* 0x000000b730187233 */ /* 0x000fe40003803000 */
[----:B------:R-:W-:Y:S01]  /*9ad0*/  PRMT R35, R28, 0x5410, R5 ;  /* 0x000054101c237816 */ /* 0x000fe20000000005 */
[----:B------:R-:W-:Y:S01]  /*9ae0*/  FFMA.FTZ R5, R198, UR25, -R4 ;  /* 0x00000019c6057c23 */ /* 0x000fe20008010804 */
[----:B----4-:R-:W-:-:S03]  /*9af0*/  LOP3.LUT R0, R26, 0xff, RZ, 0xc0, !PT ;  /* 0x000000ff1a007812 */ /* 0x010fc600078ec0ff */
[----:B------:R3:W-:Y:S01]  /*9b00*/  MUFU.EX2 R89, R5 ;  /* 0x0000000500597308 */ /* 0x0007e20000000800 */
[----:B------:R-:W-:Y:S01]  /*9b10*/  IMAD.MOV.U32 R111, RZ, RZ, R173 ;  /* 0x000000ffff6f7224 */ /* 0x000fe200078e00ad */
[--C-:B------:R-:W-:Y:S02]  /*9b20*/  HSET2.LE.AND R50, R35, R183.reuse, PT ;  /* 0x000000b723327233 */ /* 0x100fe40003803000 */
[----:B------:R-:W-:Y:S02]  /*9b30*/  PRMT R34, R0, 0x5410, R25 ;  /* 0x0000541000227816 */ /* 0x000fe40000000019 */
[----:B------:R-:W-:Y:S02]  /*9b40*/  LOP3.LUT R0, R9, 0xffff, RZ, 0xc0, !PT ;  /* 0x0000ffff09007812 */ /* 0x000fe400078ec0ff */
[----:B------:R-:W-:Y:S02]  /*9b50*/  HSET2.LE.AND R26, R52, R183, PT ;  /* 0x000000b7341a7233 */ /* 0x000fe40003803000 */
[----:B---3--:R-:W-:Y:S01]  /*9b60*/  SHF.R.U32.HI R5, RZ, 0x10, R9 ;  /* 0x00000010ff057819 */ /* 0x008fe20000011609 */
[----:B------:R-:W-:Y:S01]  /*9b70*/  IMAD.MOV.U32 R173, RZ, RZ, R169 ;  /* 0x000000ffffad7224 */ /* 0x000fe200078e00a9 */
[----:B------:R-:W-:Y:S01]  /*9b80*/  SHF.R.U32.HI R6, RZ, 0x8, R0 ;  /* 0x00000008ff067819 */ /* 0x000fe20000011600 */
[----:B------:R-:W-:Y:S01]  /*9b90*/  FFMA.FTZ R52, R222, UR25, -R3 ;  /* 0x00000019de347c23 */ /* 0x000fe20008010803 */
[----:B------:R-:W-:Y:S01]  /*9ba0*/  LOP3.LUT R0, R5, 0xff, RZ, 0xc0, !PT ;  /* 0x000000ff05007812 */ /* 0x000fe200078ec0ff */
[----:B------:R-:W-:Y:S01]  /*9bb0*/  FFMA.FTZ R5, R200, UR25, -R4 ;  /* 0x00000019c8057c23 */ /* 0x000fe20008010804 */
[----:B------:R-:W-:-:S02]  /*9bc0*/  PRMT R33, R10, 0x5410, R6 ;  /* 0x000054100a217816 */ /* 0x000fc40000000006 */
[----:B------:R-:W-:Y:S01]  /*9bd0*/  PRMT R32, R0, 0x5410, R7 ;  /* 0x0000541000207816 */ /* 0x000fe20000000007 */
[----:B------:R3:W-:Y:S01]  /*9be0*/  MUFU.EX2 R87, R5 ;  /* 0x0000000500577308 */ /* 0x0007e20000000800 */
[C---:B------:R-:W-:Y:S02]  /*9bf0*/  LOP3.LUT R0, R8.reuse, 0xffff, RZ, 0xc0, !PT ;  /* 0x0000ffff08007812 */ /* 0x040fe400078ec0ff */
[--C-:B------:R-:W-:Y:S02]  /*9c00*/  SHF.R.U32.HI R6, RZ, 0x10, R8.reuse ;  /* 0x00000010ff067819 */ /* 0x100fe40000011608 */
[----:B------:R-:W-:Y:S02]  /*9c10*/  LOP3.LUT R9, R8, 0xff, RZ, 0xc0, !PT ;  /* 0x000000ff08097812 */ /* 0x000fe400078ec0ff */
[----:B------:R-:W-:Y:S02]  /*9c20*/  SHF.R.U32.HI R7, RZ, 0x18, R8 ;  /* 0x00000018ff077819 */ /* 0x000fe40000011608 */
[----:B------:R-:W-:-:S02]  /*9c30*/  LOP3.LUT R10, R2, 0xff, RZ, 0xc0, !PT ;  /* 0x000000ff020a7812 */ /* 0x000fc400078ec0ff */
[----:B------:R-:W-:Y:S02]  /*9c40*/  LOP3.LUT R8, R14, 0xff, RZ, 0xc0, !PT ;  /* 0x000000ff0e087812 */ /* 0x000fe400078ec0ff */
[--C-:B------:R-:W-:Y:S02]  /*9c50*/  HSET2.LE.AND R51, R34, R183.reuse, PT ;  /* 0x000000b722337233 */ /* 0x100fe40003803000 */
[----:B------:R-:W-:Y:S01]  /*9c60*/  HSET2.LE.AND R25, R45, R183, PT ;  /* 0x000000b72d197233 */ /* 0x000fe20003803000 */
[----:B------:R-:W-:Y:S02]  /*9c70*/  IMAD.MOV.U32 R169, RZ, RZ, R164 ;  /* 0x000000ffffa97224 */ /* 0x000fe400078e00a4 */
[--C-:B---3--:R-:W-:Y:S01]  /*9c80*/  FFMA.FTZ R5, R202, UR25, -R3.reuse ;  /* 0x00000019ca057c23 */ /* 0x108fe20008010803 */
[----:B------:R-:W-:-:S03]  /*9c90*/  FFMA.FTZ R45, R231, UR25, -R3 ;  /* 0x00000019e72d7c23 */ /* 0x000fc60008010803 */
[----:B------:R3:W-:Y:S02]  /*9ca0*/  MUFU.EX2 R86, R5 ;  /* 0x0000000500567308 */ /* 0x0007e40000000800 */
[----:B---3--:R-:W-:Y:S02]  /*9cb0*/  SHF.R.U32.HI R5, RZ, 0x8, R0 ;  /* 0x00000008ff057819 */ /* 0x008fe40000011600 */
[----:B------:R-:W-:Y:S01]  /*9cc0*/  LOP3.LUT R0, R6, 0xff, RZ, 0xc0, !PT ;  /* 0x000000ff06007812 */ /* 0x000fe200078ec0ff */
[----:B------:R-:W-:Y:S01]  /*9cd0*/  FFMA.FTZ R6, R204, UR25, -R3 ;  /* 0x00000019cc067c23 */ /* 0x000fe20008010803 */
[----:B------:R-:W-:Y:S01]  /*9ce0*/  PRMT R31, R9, 0x5410, R5 ;  /* 0x00005410091f7816 */ /* 0x000fe20000000005 */
[----:B------:R-:W-:Y:S01]  /*9cf0*/  FFMA.FTZ R5, R206, UR25, -R3 ;  /* 0x00000019ce057c23 */ /* 0x000fe20008010803 */
[----:B------:R-:W-:Y:S01]  /*9d00*/  PRMT R30, R0, 0x5410, R7 ;  /* 0x00005410001e7816 */ /* 0x000fe20000000007 */
[----:B------:R3:W4:Y:S01]  /*9d10*/  MUFU.EX2 R85, R6 ;  /* 0x0000000600557308 */ /* 0x0007220000000800 */
[----:B------:R-:W-:-:S02]  /*9d20*/  LOP3.LUT R0, R2, 0xffff, RZ, 0xc0, !PT ;  /* 0x0000ffff02007812 */ /* 0x000fc400078ec0ff */
[--C-:B------:R-:W-:Y:S02]  /*9d30*/  SHF.R.U32.HI R7, RZ, 0x10, R2.reuse ;  /* 0x00000010ff077819 */ /* 0x100fe40000011602 */
[----:B------:R-:W-:Y:S02]  /*9d40*/  SHF.R.U32.HI R9, RZ, 0x18, R2 ;  /* 0x00000018ff097819 */ /* 0x000fe40000011602 */
[----:B------:R-:W-:Y:S01]  /*9d50*/  SHF.R.U32.HI R2, RZ, 0x8, R0 ;  /* 0x00000008ff027819 */ /* 0x000fe20000011600 */
[----:B------:R2:W-:Y:S01]  /*9d60*/  MUFU.EX2 R84, R5 ;  /* 0x0000000500547308 */ /* 0x0005e20000000800 */
[----:B------:R-:W-:Y:S02]  /*9d70*/  LOP3.LUT R0, R7, 0xff, RZ, 0xc0, !PT ;  /* 0x000000ff07007812 */ /* 0x000fe400078ec0ff */
[----:B------:R-:W-:Y:S02]  /*9d80*/  HSET2.LE.AND R48, R30, R183, PT ;  /* 0x000000b71e307233 */ /* 0x000fe40003803000 */
[----:B---3--:R-:W-:-:S04]  /*9d90*/  LOP3.LUT R6, R14, 0xffff, RZ, 0xc0, !PT ;  /* 0x0000ffff0e067812 */ /* 0x008fc800078ec0ff */
[----:B------:R-:W-:Y:S02]  /*9da0*/  SHF.R.U32.HI R7, RZ, 0x8, R6 ;  /* 0x00000008ff077819 */ /* 0x000fe40000011606 */
[----:B------:R-:W-:Y:S01]  /*9db0*/  PRMT R6, R10, 0x5410, R2 ;  /* 0x000054100a067816 */ /* 0x000fe20000000002 */
[----:B--2---:R-:W-:Y:S01]  /*9dc0*/  FFMA.FTZ R5, R208, UR25, -R3 ;  /* 0x00000019d0057c23 */ /* 0x004fe20008010803 */
[----:B------:R-:W-:Y:S02]  /*9dd0*/  PRMT R2, R0, 0x5410, R9 ;  /* 0x0000541000027816 */ /* 0x000fe40000000009 */
[----:B------:R-:W-:Y:S01]  /*9de0*/  SHF.R.U32.HI R0, RZ, 0x10, R14 ;  /* 0x00000010ff007819 */ /* 0x000fe2000001160e */
[----:B------:R2:W3:Y:S01]  /*9df0*/  MUFU.EX2 R83, R5 ;  /* 0x0000000500537308 */ /* 0x0004e20000000800 */
[----:B------:R-:W-:Y:S01]  /*9e00*/  PRMT R29, R8, 0x5410, R7 ;  /* 0x00005410081d7816 */ /* 0x000fe20000000007 */
[----:B------:R-:W-:Y:S01]  /*9e10*/  FFMA.FTZ R7, R213, UR25, -R4 ;  /* 0x00000019d5077c23 */ /* 0x000fe20008010804 */
[----:B------:R-:W-:-:S02]  /*9e20*/  LOP3.LUT R8, R0, 0xff, RZ, 0xc0, !PT ;  /* 0x000000ff00087812 */ /* 0x000fc400078ec0ff */
[----:B------:R-:W-:Y:S02]  /*9e30*/  SHF.R.U32.HI R9, RZ, 0x18, R14 ;  /* 0x00000018ff097819 */ /* 0x000fe4000001160e */
[--C-:B------:R-:W-:Y:S01]  /*9e40*/  HSET2.LE.AND R0, R6, R183.reuse, PT ;  /* 0x000000b706007233 */ /* 0x100fe20003803000 */
[----:B------:R1:W-:Y:S01]  /*9e50*/  MUFU.EX2 R81, R7 ;  /* 0x0000000700517308 */ /* 0x0003e20000000800 */
[----:B------:R-:W-:Y:S02]  /*9e60*/  PRMT R28, R8, 0x5410, R9 ;  /* 0x00005410081c7816 */ /* 0x000fe40000000009 */
[----:B----4-:R-:W-:Y:S02]  /*9e70*/  F2FP.F16.F32.PACK_AB R6, R85, R86 ;  /* 0x000000565506723e */ /* 0x010fe400000000ff */
[--C-:B------:R-:W-:Y:S02]  /*9e80*/  HSET2.LE.AND R14, R42, R183.reuse, PT ;  /* 0x000000b72a0e7233 */ /* 0x100fe40003803000 */
[----:B------:R-:W-:Y:S01]  /*9e90*/  HSET2.LE.AND R42, R31, R183, PT ;  /* 0x000000b71f2a7233 */ /* 0x000fe20003803000 */
[----:B--2---:R-:W-:-:S04]  /*9ea0*/  FFMA.FTZ R5, R210, UR25, -R4 ;  /* 0x00000019d2057c23 */ /* 0x004fc80008010804 */
[----:B------:R2:W4:Y:S01]  /*9eb0*/  MUFU.EX2 R82, R5 ;  /* 0x0000000500527308 */ /* 0x0005220000000800 */
[----:B-1----:R-:W-:-:S07]  /*9ec0*/  FFMA.FTZ R7, R212, UR25, -R4 ;  /* 0x00000019d4077c23 */ /* 0x002fce0008010804 */
[----:B------:R1:W-:Y:S01]  /*9ed0*/  MUFU.EX2 R80, R7 ;  /* 0x0000000700507308 */ /* 0x0003e20000000800 */
[----:B--2---:R-:W-:Y:S02]  /*9ee0*/  HSET2.LE.AND R5, R2, R183, PT ;  /* 0x000000b702057233 */ /* 0x004fe40003803000 */
[----:B------:R-:W-:-:S03]  /*9ef0*/  F2FP.F16.F32.PACK_AB R2, R90, R91 ;  /* 0x0000005b5a02723e */ /* 0x000fc600000000ff */
[----:B------:R-:W-:Y:S02]  /*9f00*/  LOP3.LUT R9, R5, R6, RZ, 0xc0, !PT ;  /* 0x0000000605097212 */ /* 0x000fe400078ec0ff */
[----:B------:R-:W-:Y:S02]  /*9f10*/  LOP3.LUT R8, R0, R2, RZ, 0xc0, !PT ;  /* 0x0000000200087212 */ /* 0x000fe400078ec0ff */
[--C-:B------:R-:W-:Y:S02]  /*9f20*/  HSET2.LE.AND R0, R13, R183.reuse, PT ;  /* 0x000000b70d007233 */ /* 0x100fe40003803000 */
[----:B------:R-:W-:Y:S02]  /*9f30*/  F2FP.F16.F32.PACK_AB R2, R87, R89 ;  /* 0x000000595702723e */ /* 0x000fe400000000ff */
[--C-:B------:R-:W-:Y:S02]  /*9f40*/  HSET2.LE.AND R5, R12, R183.reuse, PT ;  /* 0x000000b70c057233 */ /* 0x100fe40003803000 */
[----:B------:R-:W-:Y:S01]  /*9f50*/  LOP3.LUT R10, R0, R2, RZ, 0xc0, !PT ;  /* 0x00000002000a7212 */ /* 0x000fe200078ec0ff */
[--C-:B------:R-:W-:Y:S01]  /*9f60*/  FFMA.FTZ R0, R214, UR25, -R4.reuse ;  /* 0x00000019d6007c23 */ /* 0x100fe20008010804 */
[----:B---3--:R-:W-:Y:S01]  /*9f70*/  F2FP.F16.F32.PACK_AB R6, R83, R84 ;  /* 0x000000545306723e */ /* 0x008fe200000000ff */
[----:B------:R-:W-:Y:S01]  /*9f80*/  FFMA.FTZ R2, R229, UR25, -R3 ;  /* 0x00000019e5027c23 */ /* 0x000fe20008010803 */
[--C-:B------:R-:W-:Y:S01]  /*9f90*/  HSET2.LE.AND R13, R44, R183.reuse, PT ;  /* 0x000000b72c0d7233 */ /* 0x100fe20003803000 */
[----:B------:R2:W-:Y:S01]  /*9fa0*/  MUFU.EX2 R75, R0 ;  /* 0x00000000004b7308 */ /* 0x0005e20000000800 */
[----:B------:R-:W-:Y:S01]  /*9fb0*/  LOP3.LUT R11, R5, R6, RZ, 0xc0, !PT ;  /* 0x00000006050b7212 */ /* 0x000fe200078ec0ff */
[----:B------:R-:W-:Y:S01]  /*9fc0*/  FFMA.FTZ R44, R219, UR25, -R4 ;  /* 0x00000019db2c7c23 */ /* 0x000fe20008010804 */
[----:B------:R-:W-:-:S02]  /*9fd0*/  HSET2.LE.AND R6, R47, R183, PT ;  /* 0x000000b72f067233 */ /* 0x000fc40003803000 */
[--C-:B-1----:R-:W-:Y:S02]  /*9fe0*/  HSET2.LE.AND R7, R46, R183.reuse, PT ;  /* 0x000000b72e077233 */ /* 0x102fe40003803000 */
[--C-:B------:R-:W-:Y:S01]  /*9ff0*/  HSET2.LE.AND R5, R33, R183.reuse, PT ;  /* 0x000000b721057233 */ /* 0x100fe20003803000 */
[C---:B------:R-:W-:Y:S01]  /*a000*/  HMMA.16816.F32 R152, R8.reuse, R20, R68 ;  /* 0x000000140898723c */ /* 0x040fe20000001844 */
[----:B------:R1:W-:Y:S01]  /*a010*/  MUFU.EX2 R69, R2 ;  /* 0x0000000200457308 */ /* 0x0003e20000000800 */
[--C-:B------:R-:W-:Y:S02]  /*a020*/  HSET2.LE.AND R12, R32, R183.reuse, PT ;  /* 0x000000b7200c7233 */ /* 0x100fe40003803000 */
[--C-:B------:R-:W-:Y:S01]  /*a030*/  HSET2.LE.AND R46, R28, R183.reuse, PT ;  /* 0x000000b71c2e7233 */ /* 0x100fe20003803000 */
[----:B------:R-:W-:Y:S01]  /*a040*/  FFMA.FTZ R28, R221, UR25, -R3 ;  /* 0x00000019dd1c7c23 */ /* 0x000fe20008010803 */
[----:B------:R-:W-:Y:S01]  /*a050*/  HMMA.16816.F32 R144, R8, R22, R144 ;  /* 0x000000160890723c */ /* 0x000fe20000001890 */
[----:B------:R-:W-:Y:S01]  /*a060*/  HSET2.LE.AND R47, R29, R183, PT ;  /* 0x000000b71d2f7233 */ /* 0x000fe20003803000 */
[----:B------:R-:W3:Y:S01]  /*a070*/  LDSM.16.MT88.4 R32, [R184+0x5800] ;  /* 0x00580000b820783b */ /* 0x000ee20000004200 */
[----:B--2---:R-:W-:-:S03]  /*a080*/  FFMA.FTZ R0, R216, UR25, -R4 ;  /* 0x00000019d8007c23 */ /* 0x004fc60008010804 */
[----:B------:R-:W-:Y:S01]  /*a090*/  HMMA.16816.F32 R140, R8, R16, R140 ;  /* 0x00000010088c723c */ /* 0x000fe2000000188c */
[----:B------:R2:W-:Y:S01]  /*a0a0*/  MUFU.EX2 R74, R0 ;  /* 0x00000000004a7308 */ /* 0x0005e20000000800 */
[----:B-1----:R-:W-:-:S04]  /*a0b0*/  F2FP.F16.F32.PACK_AB R2, R107, R104 ;  /* 0x000000686b02723e */ /* 0x002fc800000000ff */
[----:B------:R-:W-:Y:S01]  /*a0c0*/  HMMA.16816.F32 R56, R8, R18, R56 ;  /* 0x000000120838723c */ /* 0x000fe20000001838 */
[----:B------:R-:W-:Y:S02]  /*a0d0*/  LOP3.LUT R7, R7, R2, RZ, 0xc0, !PT ;  /* 0x0000000207077212 */ /* 0x000fe400078ec0ff */
[----:B------:R-:W-:Y:S01]  /*a0e0*/  F2FP.F16.F32.PACK_AB R2, R105, R112 ;  /* 0x000000706902723e */ /* 0x000fe200000000ff */
[----:B--2---:R-:W-:-:S04]  /*a0f0*/  FFMA.FTZ R0, R218, UR25, -R4 ;  /* 0x00000019da007c23 */ /* 0x004fc80008010804 */
[----:B------:R1:W-:Y:S02]  /*a100*/  MUFU.EX2 R73, R0 ;  /* 0x0000000000497308 */ /* 0x0003e40000000800 */
[----:B-1----:R-:W-:Y:S01]  /*a110*/  FFMA.FTZ R0, R217, UR25, -R4 ;  /* 0x00000019d9007c23 */ /* 0x002fe20008010804 */
[----:B------:R-:W-:-:S05]  /*a120*/  FFMA.FTZ R4, R223, UR25, -R3 ;  /* 0x00000019df047c23 */ /* 0x000fca0008010803 */
[----:B------:R1:W-:Y:S08]  /*a130*/  MUFU.EX2 R72, R0 ;  /* 0x0000000000487308 */ /* 0x0003f00000000800 */
[----:B------:R-:W-:Y:S01]  /*a140*/  MUFU.EX2 R55, R4 ;  /* 0x0000000400377308 */ /* 0x000fe20000000800 */
[----:B-1----:R-:W-:-:S07]  /*a150*/  FFMA.FTZ R0, R230, UR25, -R3 ;  /* 0x00000019e6007c23 */ /* 0x002fce0008010803 */
[----:B------:R1:W2:Y:S02]  /*a160*/  MUFU.EX2 R68, R0 ;  /* 0x0000000000447308 */ /* 0x0002a40000000800 */
[----:B-1----:R-:W-:-:S04]  /*a170*/  F2FP.F16.F32.PACK_AB R0, R121, R122 ;  /* 0x0000007a7900723e */ /* 0x002fc800000000ff */
[----:B------:R-:W-:Y:S02]  /*a180*/  LOP3.LUT R6, R6, R0, RZ, 0xc0, !PT ;  /* 0x0000000006067212 */ /* 0x000fe400078ec0ff */
[----:B------:R-:W-:-:S04]  /*a190*/  F2FP.F16.F32.PACK_AB R0, R123, R124 ;  /* 0x0000007c7b00723e */ /* 0x000fc800000000ff */
[----:B------:R-:W-:Y:S01]  /*a1a0*/  LOP3.LUT R4, R5, R0, RZ, 0xc0, !PT ;  /* 0x0000000005047212 */ /* 0x000fe200078ec0ff */
[----:B------:R-:W-:Y:S01]  /*a1b0*/  FADD.FTZ R0, R179, R177 ;  /* 0x000000b1b3007221 */ /* 0x000fe20000010000 */
[----:B------:R-:W-:Y:S01]  /*a1c0*/  IMAD.MOV.U32 R177, RZ, RZ, R108 ;  /* 0x000000ffffb17224 */ /* 0x000fe200078e006c */
[----:B------:R-:W-:Y:S01]  /*a1d0*/  LOP3.LUT R5, R12, R2, RZ, 0xc0, !PT ;  /* 0x000000020c057212 */ /* 0x000fe200078ec0ff */
[----:B------:R-:W-:Y:S02]  /*a1e0*/  IMAD.MOV.U32 R179, RZ, RZ, R178 ;  /* 0x000000ffffb37224 */ /* 0x000fe400078e00b2 */
[----:B------:R-:W-:Y:S01]  /*a1f0*/  FADD.FTZ R2, R194, R195 ;  /* 0x000000c3c2027221 */ /* 0x000fe20000010000 */
[----:B------:R-:W-:Y:S02]  /*a200*/  IMAD.MOV.U32 R108, RZ, RZ, R180 ;  /* 0x000000ffff6c7224 */ /* 0x000fe400078e00b4 */
[----:B------:R-:W-:Y:S01]  /*a210*/  FADD.FTZ R8, R177, R110 ;  /* 0x0000006eb1087221 */ /* 0x000fe20000010000 */
[----:B------:R-:W-:-:S02]  /*a220*/  IMAD.MOV.U32 R178, RZ, RZ, R176 ;  /* 0x000000ffffb27224 */ /* 0x000fc400078e00b0 */
[----:B------:R-:W-:Y:S01]  /*a230*/  FADD.FTZ R0, R189, R0 ;  /* 0x00000000bd007221 */ /* 0x000fe20000010000 */
[----:B------:R-:W-:Y:S02]  /*a240*/  IMAD.MOV.U32 R180, RZ, RZ, R172 ;  /* 0x000000ffffb47224 */ /* 0x000fe400078e00ac */
[----:B------:R-:W-:Y:S02]  /*a250*/  IMAD.MOV.U32 R164, RZ, RZ, R191 ;  /* 0x000000ffffa47224 */ /* 0x000fe400078e00bf */
[----:B------:R-:W-:Y:S01]  /*a260*/  FADD.FTZ R3, R192, R193 ;  /* 0x000000c1c0037221 */ /* 0x000fe20000010000 */
[----:B------:R-:W-:Y:S01]  /*a270*/  IMAD.MOV.U32 R172, RZ, RZ, R168 ;  /* 0x000000ffffac7224 */ /* 0x000fe200078e00a8 */
[----:B------:R-:W-:Y:S01]  /*a280*/  HMMA.16816.F32 R60, R4, R22, R60 ;  /* 0x00000016043c723c */ /* 0x000fe2000000183c */
[----:B------:R-:W-:Y:S01]  /*a290*/  IMAD.MOV.U32 R182, RZ, RZ, R179 ;  /* 0x000000ffffb67224 */ /* 0x000fe200078e00b3 */
[----:B------:R-:W-:Y:S01]  /*a2a0*/  MUFU.EX2 R44, R44 ;  /* 0x0000002c002c7308 */ /* 0x000fe20000000800 */
[----:B------:R-:W-:Y:S01]  /*a2b0*/  IMAD.MOV.U32 R168, RZ, RZ, R165 ;  /* 0x000000ffffa87224 */ /* 0x000fe200078e00a5 */
[----:B------:R1:W5:Y:S01]  /*a2c0*/  LDL.LU R195, [R1+0xd0] ;  /* 0x0000d00001c37983 */ /* 0x0003620000300800 */
[----:B------:R-:W-:-:S02]  /*a2d0*/  IMAD.MOV.U32 R181, RZ, RZ, R108 ;  /* 0x000000ffffb57224 */ /* 0x000fc400078e006c */
[----:B------:R-:W-:Y:S02]  /*a2e0*/  IMAD.MOV.U32 R165, RZ, RZ, R54 ;  /* 0x000000ffffa57224 */ /* 0x000fe400078e0036 */
[----:B------:R-:W-:Y:S01]  /*a2f0*/  FADD.FTZ R2, R182, R2 ;  /* 0x00000002b6027221 */ /* 0x000fe20000010000 */
[----:B------:R-:W-:Y:S01]  /*a300*/  IMAD.MOV.U32 R109, RZ, RZ, R178 ;  /* 0x000000ffff6d7224 */ /* 0x000fe200078e00b2 */
[----:B------:R4:W3:Y:S01]  /*a310*/  MUFU.EX2 R54, R28 ;  /* 0x0000001c00367308 */ /* 0x0008e20000000800 */
[----:B------:R-:W-:Y:S02]  /*a320*/  IMAD.MOV.U32 R110, RZ, RZ, R111 ;  /* 0x000000ffff6e7224 */ /* 0x000fe400078e006f */
[----:B------:R-:W-:Y:S02]  /*a330*/  IMAD.MOV.U32 R177, RZ, RZ, R180 ;  /* 0x000000ffffb17224 */ /* 0x000fe400078e00b4 */
[----:B------:R-:W-:Y:S02]  /*a340*/  IMAD.MOV.U32 R176, RZ, RZ, R250 ;  /* 0x000000ffffb07224 */ /* 0x000fe400078e00fa */
[----:B------:R-:W-:Y:S01]  /*a350*/  FADD.FTZ R8, R186, R8 ;  /* 0x00000008ba087221 */ /* 0x000fe20000010000 */
[----:B------:R-:W-:-:S02]  /*a360*/  IMAD.MOV.U32 R182, RZ, RZ, R181 ;  /* 0x000000ffffb67224 */ /* 0x000fc400078e00b5 */
[----:B------:R-:W-:Y:S01]  /*a370*/  FADD.FTZ R3, R187, R3 ;  /* 0x00000003bb037221 */ /* 0x000fe20000010000 */
[----:B------:R-:W-:Y:S01]  /*a380*/  IMAD.MOV.U32 R181, RZ, RZ, R109 ;  /* 0x000000ffffb57224 */ /* 0x000fe200078e006d */
[----:B------:R-:W-:Y:S01]  /*a390*/  HMMA.16816.F32 R156, R4, R16, R156 ;  /* 0x00000010049c723c */ /* 0x000fe2000000189c */
[----:B------:R-:W-:Y:S02]  /*a3a0*/  IMAD.MOV.U32 R109, RZ, RZ, R110 ;  /* 0x000000ffff6d7224 */ /* 0x000fe400078e006e */
[----:B------:R-:W-:Y:S01]  /*a3b0*/  FADD.FTZ R0, R182, R0 ;  /* 0x00000000b6007221 */ /* 0x000fe20000010000 */
[----:B------:R-:W-:Y:S08]  /*a3c0*/  MUFU.EX2 R45, R45 ;  /* 0x0000002d002d7308 */ /* 0x000ff00000000800 */
[----:B------:R-:W1:Y:S01]  /*a3d0*/  MUFU.EX2 R49, R49 ;  /* 0x0000003100317308 */ /* 0x000e620000000800 */
[----:B----4-:R-:W4:Y:S01]  /*a3e0*/  LDSM.16.MT88.4 R28, [R185+0x5800] ;  /* 0x00580000b91c783b */ /* 0x010f220000004200 */
[----:B------:R-:W-:-:S02]  /*a3f0*/  IMAD.MOV.U32 R110, RZ, RZ, R177 ;  /* 0x000000ffff6e7224 */ /* 0x000fc400078e00b1 */
[----:B------:R-:W-:Y:S01]  /*a400*/  IMAD.MOV.U32 R250, RZ, RZ, R167 ;  /* 0x000000fffffa7224 */ /* 0x000fe200078e00a7 */
[----:B------:R1:W5:Y:S01]  /*a410*/  LDL.LU R194, [R1+0xcc] ;  /* 0x0000cc0001c27983 */ /* 0x0003620000300800 */
[----:B------:R-:W-:Y:S02]  /*a420*/  IMAD.MOV.U32 R167, RZ, RZ, R190 ;  /* 0x000000ffffa77224 */ /* 0x000fe400078e00be */
[----:B------:R-:W-:Y:S01]  /*a430*/  FADD.FTZ R12, R110, R0 ;  /* 0x000000006e0c7221 */ /* 0x000fe20000010000 */
[----:B------:R-:W-:Y:S01]  /*a440*/  IMAD.MOV.U32 R179, RZ, RZ, R176 ;  /* 0x000000ffffb37224 */ /* 0x000fe200078e00b0 */
[----:B------:R-:W-:Y:S01]  /*a450*/  F2FP.F16.F32.PACK_AB R0, R81, R82 ;  /* 0x000000525100723e */ /* 0x000fe200000000ff */
[----:B------:R-:W-:Y:S02]  /*a460*/  IMAD.MOV.U32 R108, RZ, RZ, R173 ;  /* 0x000000ffff6c7224 */ /* 0x000fe400078e00ad */
[----:B------:R-:W-:Y:S02]  /*a470*/  IMAD.MOV.U32 R178, RZ, RZ, R172 ;  /* 0x000000ffffb27224 */ /* 0x000fe400078e00ac */
[----:B------:R-:W-:-:S02]  /*a480*/  IMAD.MOV.U32 R180, RZ, RZ, R166 ;  /* 0x000000ffffb47224 */ /* 0x000fc400078e00a6 */
[----:B------:R-:W-:Y:S01]  /*a490*/  FADD.FTZ R22, R88, R2 ;  /* 0x0000000258167221 */ /* 0x000fe20000010000 */
[----:B------:R-:W-:Y:S01]  /*a4a0*/  IMAD.MOV.U32 R172, RZ, RZ, R165 ;  /* 0x000000ffffac7224 */ /* 0x000fe200078e00a5 */
[----:B------:R-:W-:Y:S01]  /*a4b0*/  HMMA.16816.F32 R16, R4, R18, R64 ;  /* 0x000000120410723c */ /* 0x000fe20000001840 */
[----:B------:R-:W-:Y:S01]  /*a4c0*/  IMAD.MOV.U32 R173, RZ, RZ, R164 ;  /* 0x000000ffffad7224 */ /* 0x000fe200078e00a4 */
[----:B------:R-:W-:Y:S01]  /*a4d0*/  MUFU.EX2 R52, R52 ;  /* 0x0000003400347308 */ /* 0x000fe20000000800 */
[----:B------:R-:W-:-:S07]  /*a4e0*/  IMAD.MOV.U32 R176, RZ, RZ, R167 ;  /* 0x000000ffffb07224 */ /* 0x000fce00078e00a7 */
[----:B------:R-:W4:Y:S01]  /*a4f0*/  MUFU.EX2 R53, R53 ;  /* 0x0000003500357308 */ /* 0x000f220000000800 */
[----:B------:R-:W-:Y:S01]  /*a500*/  HMMA.16816.F32 R164, R4, R20, R76 ;  /* 0x0000001404a4723c */ /* 0x000fe2000000184c */
[----:B--2---:R-:W-:Y:S01]  /*a510*/  F2FP.F16.F32.PACK_AB R2, R68, R69 ;  /* 0x000000454402723e */ /* 0x004fe200000000ff */
[----:B------:R-:W-:Y:S01]  /*a520*/  IMAD.MOV.U32 R182, RZ, RZ, R151 ;  /* 0x000000ffffb67224 */ /* 0x000fe200078e0097 */
[----:B---3--:R-:W-:Y:S01]  /*a530*/  F2FP.F16.F32.PACK_AB R11, R54, R55 ;  /* 0x00000037360b723e */ /* 0x008fe200000000ff */
[----:B------:R-:W-:Y:S01]  /*a540*/  IMAD.MOV.U32 R198, RZ, RZ, R150 ;  /* 0x000000ffffc67224 */ /* 0x000fe200078e0096 */
[----:B------:R2:W5:Y:S01]  /*a550*/  LDL.LU R193, [R1+0xc8] ;  /* 0x0000c80001c17983 */ /* 0x0005620000300800 */
[----:B------:R-:W-:Y:S02]  /*a560*/  IMAD.MOV.U32 R177, RZ, RZ, R179 ;  /* 0x000000ffffb17224 */ /* 0x000fe400078e00b3 */
[----:B------:R-:W-:Y:S01]  /*a570*/  FADD.FTZ R20, R109, R8 ;  /* 0x000000086d147221 */ /* 0x000fe20000010000 */
[----:B------:R-:W-:Y:S01]  /*a580*/  LOP3.LUT R8, R13, R0, RZ, 0xc0, !PT ;  /* 0x000000000d087212 */ /* 0x000fe200078ec0ff */
[----:B------:R-:W-:Y:S01]  /*a590*/  FADD.FTZ R21, R181, R3 ;  /* 0x00000003b5157221 */ /* 0x000fe20000010000 */
[----:B------:R-:W-:Y:S01]  /*a5a0*/  F2FP.F16.F32.PACK_AB R0, R117, R118 ;  /* 0x000000767500723e */ /* 0x000fe200000000ff */
[----:B------:R-:W-:Y:S01]  /*a5b0*/  FADD.FTZ R23, R136, R22 ;  /* 0x0000001688177221 */ /* 0x000fe20000010000 */
        /* <DEDUP_REMOVED lines=8> */
[----:B------:R-:W-:Y:S01]  /*a640*/  F2FP.F16.F32.PACK_AB R2, R100, R101 ;  /* 0x000000656402723e */ /* 0x000fe200000000ff */
[----:B------:R-:W-:Y:S01]  /*a650*/  IMAD.MOV.U32 R111, RZ, RZ, R188 ;  /* 0x000000ffff6f7224 */ /* 0x000fe200078e00bc */
[----:B------:R-:W-:Y:S01]  /*a660*/  LOP3.LUT R10, R24, R3, RZ, 0xc0, !PT ;  /* 0x00000003180a7212 */ /* 0x000fe200078ec0ff */
[----:B------:R2:W5:Y:S01]  /*a670*/  LDL.LU R192, [R1+0xc4] ;  /* 0x0000c40001c07983 */ /* 0x0005620000300800 */
[----:B------:R-:W-:Y:S01]  /*a680*/  LOP3.LUT R4, R40, R0, RZ, 0xc0, !PT ;  /* 0x0000000028047212 */ /* 0x000fe200078ec0ff */
[----:B------:R-:W3:Y:S01]  /*a690*/  LDC.U8 R88, c[0x0][0x388] ;  /* 0x0000e200ff587b82 */ /* 0x000ee20000000000 */
[----:B------:R-:W-:Y:S01]  /*a6a0*/  F2FP.F16.F32.PACK_AB R3, R113, R114 ;  /* 0x000000727103723e */ /* 0x000fe200000000ff */
[----:B------:R-:W-:Y:S01]  /*a6b0*/  IMAD.MOV.U32 R181, RZ, RZ, R148 ;  /* 0x000000ffffb57224 */ /* 0x000fe200078e0094 */
[----:B------:R-:W-:Y:S01]  /*a6c0*/  F2FP.F16.F32.PACK_AB R0, R96, R97 ;  /* 0x000000616000723e */ /* 0x000fe200000000ff */
[----:B------:R-:W-:Y:S01]  /*a6d0*/  IMAD.MOV.U32 R179, RZ, RZ, R108 ;  /* 0x000000ffffb37224 */ /* 0x000fe200078e006c */
[----:B------:R-:W-:-:S02]  /*a6e0*/  LOP3.LUT R7, R27, R2, RZ, 0xc0, !PT ;  /* 0x000000021b077212 */ /* 0x000fc400078ec0ff */
[----:B------:R-:W-:Y:S01]  /*a6f0*/  LOP3.LUT R11, R15, R11, RZ, 0xc0, !PT ;  /* 0x0000000b0f0b7212 */ /* 0x000fe200078ec0ff */
[----:B------:R-:W-:Y:S01]  /*a700*/  IMAD.MOV.U32 R109, RZ, RZ, R149 ;  /* 0x000000ffff6d7224 */ /* 0x000fe200078e0095 */
[----:B------:R-:W-:Y:S01]  /*a710*/  F2FP.F16.F32.PACK_AB R2, R116, R115 ;  /* 0x000000737402723e */ /* 0x000fe200000000ff */
[----:B------:R-:W-:Y:S01]  /*a720*/  FADD.FTZ R22, R177, R21 ;  /* 0x00000015b1167221 */ /* 0x000fe20000010000 */
[----:B------:R-:W-:Y:S01]  /*a730*/  LOP3.LUT R150, R25, R3, RZ, 0xc0, !PT ;  /* 0x0000000319967212 */ /* 0x000fe200078ec0ff */
[----:B------:R2:W5:Y:S01]  /*a740*/  LDL.LU R191, [R1+0xc0] ;  /* 0x0000c00001bf7983 */ /* 0x0005620000300800 */
[----:B------:R-:W-:Y:S02]  /*a750*/  LOP3.LUT R151, R41, R0, RZ, 0xc0, !PT ;  /* 0x0000000029977212 */ /* 0x000fe400078ec0ff */
[----:B------:R-:W-:Y:S02]  /*a760*/  F2FP.F16.F32.PACK_AB R3, R102, R106 ;  /* 0x0000006a6603723e */ /* 0x000fe400000000ff */
[----:B------:R-:W-:Y:S01]  /*a770*/  LOP3.LUT R148, R42, R2, RZ, 0xc0, !PT ;  /* 0x000000022a947212 */ /* 0x000fe200078ec0ff */
[----:B------:R-:W-:Y:S01]  /*a780*/  IMAD.MOV.U32 R108, RZ, RZ, R178 ;  /* 0x000000ffff6c7224 */ /* 0x000fe200078e00b2 */
[----:B------:R-:W-:Y:S01]  /*a790*/  F2FP.F16.F32.PACK_AB R0, R73, R74 ;  /* 0x0000004a4900723e */ /* 0x000fe200000000ff */
[----:B------:R-:W-:Y:S01]  /*a7a0*/  FADD.FTZ R21, R179, R20 ;  /* 0x00000014b3157221 */ /* 0x000fe20000010000 */
[----:B------:R-:W-:Y:S01]  /*a7b0*/  F2FP.F16.F32.PACK_AB R2, R98, R99 ;  /* 0x000000636202723e */ /* 0x000fe200000000ff */
[----:B------:R-:W-:Y:S01]  /*a7c0*/  HMMA.16816.F32 R152, R8, R32, R152 ;  /* 0x000000200898723c */ /* 0x000fe20000001898 */
[----:B------:R-:W-:Y:S01]  /*a7d0*/  LOP3.LUT R5, R43, R3, RZ, 0xc0, !PT ;  /* 0x000000032b057212 */ /* 0x000fe200078ec0ff */
[----:B------:R-:W-:Y:S01]  /*a7e0*/  IMAD.MOV.U32 R177, RZ, RZ, R162 ;  /* 0x000000ffffb17224 */ /* 0x000fe200078e00a2 */
[----:B------:R-:W-:Y:S01]  /*a7f0*/  LOP3.LUT R136, R47, R0, RZ, 0xc0, !PT ;  /* 0x000000002f887212 */ /* 0x000fe200078ec0ff */
[----:B------:R2:W5:Y:S01]  /*a800*/  LDL.LU R190, [R1+0xbc] ;  /* 0x0000bc0001be7983 */ /* 0x0005620000300800 */
[----:B------:R-:W-:-:S02]  /*a810*/  F2FP.F16.F32.PACK_AB R0, R44, R72 ;  /* 0x000000482c00723e */ /* 0x000fc400000000ff */
[----:B-1----:R-:W-:Y:S02]  /*a820*/  F2FP.F16.F32.PACK_AB R3, R49, R45 ;  /* 0x0000002d3103723e */ /* 0x002fe400000000ff */
[----:B------:R-:W-:Y:S01]  /*a830*/  LOP3.LUT R149, R48, R2, RZ, 0xc0, !PT ;  /* 0x0000000230957212 */ /* 0x000fe200078ec0ff */
[----:B------:R-:W-:Y:S01]  /*a840*/  FADD.FTZ R20, R108, R12 ;  /* 0x0000000c6c147221 */ /* 0x000fe20000010000 */
[----:B----4-:R-:W-:Y:S01]  /*a850*/  F2FP.F16.F32.PACK_AB R2, R53, R52 ;  /* 0x000000343502723e */ /* 0x010fe200000000ff */
[C---:B------:R-:W-:Y:S01]  /*a860*/  HMMA.16816.F32 R144, R8.reuse, R34, R144 ;  /* 0x000000220890723c */ /* 0x040fe20000001890 */
[----:B------:R-:W-:Y:S01]  /*a870*/  LOP3.LUT R138, R50, R0, RZ, 0xc0, !PT ;  /* 0x00000000328a7212 */ /* 0x000fe200078ec0ff */
[----:B------:R-:W-:Y:S01]  /*a880*/  FADD.FTZ R0, R204, R23 ;  /* 0x00000017cc007221 */ /* 0x000fe20000010000 */
[----:B------:R-:W-:Y:S01]  /*a890*/  LOP3.LUT R137, R46, R3, RZ, 0xc0, !PT ;  /* 0x000000032e897212 */ /* 0x000fe200078ec0ff */
[----:B------:R-:W-:Y:S02]  /*a8a0*/  FADD.FTZ R3, R202, R22 ;  /* 0x00000016ca037221 */ /* 0x000fe40000010000 */
[----:B------:R-:W-:Y:S01]  /*a8b0*/  HMMA.16816.F32 R140, R8, R28, R140 ;  /* 0x0000001c088c723c */ /* 0x000fe2000000188c */
[----:B------:R-:W-:Y:S01]  /*a8c0*/  LOP3.LUT R139, R51, R2, RZ, 0xc0, !PT ;  /* 0x00000002338b7212 */ /* 0x000fe200078ec0ff */
[----:B------:R-:W-:Y:S01]  /*a8d0*/  FADD.FTZ R2, R200, R21 ;  /* 0x00000015c8027221 */ /* 0x000fe20000010000 */
[----:B------:R-:W-:-:S03]  /*a8e0*/  FADD.FTZ R0, R182, R0 ;  /* 0x00000000b6007221 */ /* 0x000fc60000010000 */
[----:B------:R-:W-:Y:S01]  /*a8f0*/  HMMA.16816.F32 R164, R4, R32, R164 ;  /* 0x0000002004a4723c */ /* 0x000fe200000018a4 */
[----:B------:R-:W-:Y:S01]  /*a900*/  IMAD.MOV.U32 R179, RZ, RZ, R160 ;  /* 0x000000ffffb37224 */ /* 0x000fe200078e00a0 */
[----:B------:R-:W-:Y:S04]  /*a910*/  LDSM.16.MT88.4 R12, [R185+0x5c00] ;  /* 0x005c0000b90c783b */ /* 0x000fe80000004200 */
[----:B------:R-:W-:Y:S06]  /*a920*/  HMMA.16816.F32 R8, R8, R30, R56 ;  /* 0x0000001e0808723c */ /* 0x000fec0000001838 */
[C---:B------:R-:W-:Y:S01]  /*a930*/  HMMA.16816.F32 R156, R4.reuse, R28, R156 ;  /* 0x0000001c049c723c */ /* 0x040fe2000000189c */
[----:B------:R-:W-:Y:S01]  /*a940*/  IMAD.MOV.U32 R108, RZ, RZ, R163 ;  /* 0x000000ffff6c7224 */ /* 0x000fe200078e00a3 */
[----:B------:R2:W5:Y:S04]  /*a950*/  LDL.LU R189, [R1+0xb8] ;  /* 0x0000b80001bd7983 */ /* 0x0005680000300800 */
[C---:B------:R-:W-:Y:S01]  /*a960*/  HMMA.16816.F32 R32, R4.reuse, R34, R60 ;  /* 0x000000220420723c */ /* 0x040fe2000000183c */
[----:B------:R-:W-:Y:S01]  /*a970*/  IMAD.MOV.U32 R178, RZ, RZ, R135 ;  /* 0x000000ffffb27224 */ /* 0x000fe200078e0087 */
[----:B------:R-:W1:Y:S04]  /*a980*/  LDSM.16.MT88.4 R160, [R184+0x5c00] ;  /* 0x005c0000b8a0783b */ /* 0x000e680000004200 */
[----:B------:R-:W-:Y:S01]  /*a990*/  HMMA.16816.F32 R28, R4, R30, R16 ;  /* 0x0000001e041c723c */ /* 0x000fe20000001810 */
[----:B------:R2:W5:Y:S04]  /*a9a0*/  LDL.LU R188, [R1+0xb4] ;  /* 0x0000b40001bc7983 */ /* 0x0005680000300800 */
[----:B------:R2:W5:Y:S02]  /*a9b0*/  LDL.LU R187, [R1+0xb0] ;  /* 0x0000b00001bb7983 */ /* 0x0005640000300800 */
        /* <DEDUP_REMOVED lines=105> */
[C---:B-1----:R-:W-:Y:S03]  /*b050*/  HMMA.16816.F32 R152, R136.reuse, R160, R152 ;  /* 0x000000a08898723c */ /* 0x042fe60000001898 */
[----:B------:R2:W-:Y:S03]  /*b060*/  STL [R1+0x50], R124 ;  /* 0x0000507c01007387 */ /* 0x0005e60000100800 */
[----:B------:R-:W-:Y:S01]  /*b070*/  HMMA.16816.F32 R144, R136, R162, R144 ;  /* 0x000000a28890723c */ /* 0x000fe20000001890 */
[----:B------:R2:W-:Y:S04]  /*b080*/  STL [R1+0x48], R2 ;  /* 0x0000480201007387 */ /* 0x0005e80000100800 */
[----:B------:R2:W-:Y:S01]  /*b090*/  STL [R1+0x54], R127 ;  /* 0x0000547f01007387 */ /* 0x0005e20000100800 */
[----:B------:R-:W-:Y:S03]  /*b0a0*/  HMMA.16816.F32 R164, R148, R160, R164 ;  /* 0x000000a094a4723c */ /* 0x000fe600000018a4 */
[----:B------:R2:W-:Y:S03]  /*b0b0*/  STL [R1+0x4c], R125 ;  /* 0x00004c7d01007387 */ /* 0x0005e60000100800 */
[----:B------:R-:W-:Y:S06]  /*b0c0*/  HMMA.16816.F32 R140, R136, R12, R140 ;  /* 0x0000000c888c723c */ /* 0x000fec000000188c */
[C---:B------:R-:W-:Y:S06]  /*b0d0*/  HMMA.16816.F32 R160, R148.reuse, R162, R32 ;  /* 0x000000a294a0723c */ /* 0x040fec0000001820 */
[----:B------:R-:W-:Y:S06]  /*b0e0*/  HMMA.16816.F32 R156, R148, R12, R156 ;  /* 0x0000000c949c723c */ /* 0x000fec000000189c */
[-C--:B------:R-:W-:Y:S06]  /*b0f0*/  HMMA.16816.F32 R136, R136, R14.reuse, R8 ;  /* 0x0000000e8888723c */ /* 0x080fec0000001808 */
[----:B------:R-:W-:Y:S01]  /*b100*/  HMMA.16816.F32 R148, R148, R14, R28 ;  /* 0x0000000e9494723c */ /* 0x000fe2000000181c */
[----:B------:R-:W-:-:S08]  /*b110*/  NOP ;  /* 0x0000000000007918 */ /* 0x000fd00000000000 */
[----:B--23--:R-:W-:-:S15]  /*b120*/  @!P0 BRA `(.L_x_511) ;  /* 0x0000008c00648947 */ /* 0x00cfde0003800000 */
[----:B------:R-:W2:Y:S01]  /*b130*/  LDL.64 R168, [R1+0x80] ;  /* 0x0000800001a87983 */ /* 0x000ea20000100a00 */
[----:B------:R-:W-:-:S03]  /*b140*/  ULDC UR4, c[0x0][0x2d0] ;  /* 0x0000b40000047ab9 */ /* 0x000fc60000000800 */
[----:B------:R-:W3:Y:S01]  /*b150*/  LDL.64 R170, [R1+0x40] ;  /* 0x0000400001aa7983 */ /* 0x000ee20000100a00 */
[----:B------:R-:W-:Y:S01]  /*b160*/  UIADD3 UR16, UR17, -0x2, URZ ;  /* 0xfffffffe11107890 */ /* 0x000fe2000fffe03f */
[----:B------:R-:W-:-:S04]  /*b170*/  DEPBAR.LE SB0, 0x0 ;  /* 0x000080000000791a */ /* 0x000fc80000000000 */
[----:B------:R-:W-:Y:S01]  /*b180*/  USHF.R.S32.HI UR6, URZ, 0x1f, UR16 ;  /* 0x0000001f3f067899 */ /* 0x000fe20008011410 */
[----:B------:R-:W-:Y:S02]  /*b190*/  IMAD.U32 R2, RZ, RZ, UR16 ;  /* 0x00000010ff027e24 */ /* 0x000fe4000f8e00ff */
[----:B------:R-:W-:Y:S02]  /*b1a0*/  IMAD.U32 R7, RZ, RZ, UR8 ;  /* 0x00000008ff077e24 */ /* 0x000fe4000f8e00ff */
[----:B------:R-:W-:Y:S02]  /*b1b0*/  IMAD.U32 R4, RZ, RZ, UR8 ;  /* 0x00000008ff047e24 */ /* 0x000fe4000f8e00ff */
[----:B------:R-:W-:Y:S01]  /*b1c0*/  IMAD.U32 R0, RZ, RZ, UR9 ;  /* 0x00000009ff007e24 */ /* 0x000fe2000f8e00ff */
[----:B------:R-:W-:Y:S01]  /*b1d0*/  BAR.SYNC.DEFER_BLOCKING 0x0 ;  /* 0x0000000000007b1d */ /* 0x000fe20000010000 */
[----:B--2---:R-:W-:Y:S01]  /*b1e0*/  ISETP.GE.AND P1, PT, R168, UR4, PT ;  /* 0x00000004a8007c0c */ /* 0x004fe2000bf26270 */
[----:B------:R-:W-:Y:S01]  /*b1f0*/  UIMAD UR4, UR32, UR16, URZ ;  /* 0x00000010200472a4 */ /* 0x000fe2000f8e023f */
[----:B---3--:R-:W-:-:S03]  /*b200*/  IMAD.WIDE.U32 R2, R2, UR33, R170 ;  /* 0x0000002102027c25 */ /* 0x008fc6000f8e00aa */
[----:B------:R-:W-:Y:S01]  /*b210*/  UIMAD UR4, UR6, UR33, UR4 ;  /* 0x00000021060472a4 */ /* 0x000fe2000f8e0204 */
[----:B------:R-:W1:Y:S05]  /*b220*/  S2R R170, SR_TID.X ;  /* 0x0000000000aa7919 */ /* 0x000e6a0000002100 */
[----:B------:R-:W-:Y:S02]  /*b230*/  VIADD R3, R3, UR4 ;  /* 0x0000000403037c36 */ /* 0x000fe40008000000 */
[----:B------:R-:W2:Y:S01]  /*b240*/  @!P1 LDC.64 R10, c[0x0][0x220] ;  /* 0x00008800ff0a9b82 */ /* 0x000ea20000000a00 */
[----:B------:R-:W-:Y:S01]  /*b250*/  @!P1 LEA R7, P0, R7, R2, 0x6 ;  /* 0x0000000207079211 */ /* 0x000fe200078030ff */
[----:B------:R-:W-:Y:S01]  /*b260*/  VOTEU.ALL UP0, P1 ;  /* 0x00000000003f7886 */ /* 0x000fe20000800000 */
[----:B------:R-:W-:Y:S02]  /*b270*/  @P1 STS [R196+0x4000], RZ ;  /* 0x004000ffc4001388 */ /* 0x000fe40000000800 */
[C---:B------:R-:W-:Y:S01]  /*b280*/  @!P1 LEA.HI.X R12, R4.reuse, R3, R0, 0x6, P0 ;  /* 0x00000003040c9211 */ /* 0x040fe200000f3400 */
[----:B------:R-:W-:Y:S01]  /*b290*/  @!P1 IMAD.WIDE.U32 R4, R4, 0x60, R2 ;  /* 0x0000006004049825 */ /* 0x000fe200078e0002 */
[----:B------:R-:W-:Y:S01]  /*b2a0*/  @!P1 IADD3 R0, P0, R2, UR34, RZ ;  /* 0x0000002202009c10 */ /* 0x000fe2000ff1e0ff */
[----:B------:R-:W3:Y:S01]  /*b2b0*/  @!P1 LDC.64 R14, c[0x0][0x220] ;  /* 0x00008800ff0e9b82 */ /* 0x000ee20000000a00 */
[----:B------:R-:W-:Y:S01]  /*b2c0*/  @!UP0 UIMAD UR4, UR9, 0x60, URZ ;  /* 0x00000060090488a4 */ /* 0x000fe2000f8e023f */
[----:B------:R-:W-:Y:S01]  /*b2d0*/  @P1 STS [R196+0x4004], RZ ;  /* 0x004004ffc4001388 */ /* 0x000fe20000000800 */
[----:B------:R-:W-:Y:S01]  /*b2e0*/  @!P1 IADD3.X R9, R3, UR31, RZ, P0, !PT ;  /* 0x0000001f03099c10 */ /* 0x000fe200087fe4ff */
[----:B------:R-:W-:-:S02]  /*b2f0*/  UISETP.GT.AND UP0, UPT, UR16, UR12, UPT ;  /* 0x0000000c1000728c */ /* 0x000fc4000bf04270 */
[----:B------:R-:W-:Y:S02]  /*b300*/  @P1 STS.64 [R196+0x4008], RZ ;  /* 0x004008ffc4001388 */ /* 0x000fe40000000a00 */
[----:B------:R-:W4:Y:S08]  /*b310*/  @!P1 LDC.64 R16, c[0x0][0x220] ;  /* 0x00008800ff109b82 */ /* 0x000f300000000a00 */
[----:B------:R-:W4:Y:S01]  /*b320*/  @!P1 LDC.64 R18, c[0x0][0x220] ;  /* 0x00008800ff129b82 */ /* 0x000f220000000a00 */
[----:B--2---:R-:W-:Y:S01]  /*b330*/  @!P1 LEA R10, P3, R2, R10, 0x1 ;  /* 0x0000000a020a9211 */ /* 0x004fe200078608ff */
[----:B-1----:R-:W-:-:S03]  /*b340*/  IMAD.SHL.U32 R170, R170, 0x2, RZ ;  /* 0x00000002aaaa7824 */ /* 0x002fc600078e00ff */
[----:B------:R-:W-:Y:S02]  /*b350*/  @!P1 LEA.HI.X R11, R2, R11, R3, 0x1, P3 ;  /* 0x0000000b020b9211 */ /* 0x000fe400018f0c03 */
[----:B------:R-:W-:Y:S02]  /*b360*/  LOP3.LUT R170, R170, 0x6, RZ, 0xc0, !PT ;  /* 0x00000006aaaa7812 */ /* 0x000fe400078ec0ff */
[C---:B---3--:R-:W-:Y:S01]  /*b370*/  @!P1 LEA R8, P2, R0.reuse, R14, 0x1 ;  /* 0x0000000e00089211 */ /* 0x048fe200078408ff */
[----:B------:R-:W-:Y:S01]  /*b380*/  @!PT LDS RZ, [RZ] ;  /* 0x00000000fffff984 */ /* 0x000fe20000000800 */
[----:B------:R-:W-:Y:S01]  /*b390*/  @!PT LDS RZ, [RZ] ;  /* 0x00000000fffff984 */ /* 0x000fe20000000800 */
[----:B------:R-:W-:Y:S01]  /*b3a0*/  @!PT LDS RZ, [RZ] ;  /* 0x00000000fffff984 */ /* 0x000fe20000000800 */
[----:B------:R-:W-:Y:S03]  /*b3b0*/  @!P1 LDGSTS.E.BYPASS.LTC128B.128 [R196+0x4000], desc[UR20][R10.64] ;  /* 0x040000000ac49fae */ /* 0x000fe6000b901d54 */
[----:B------:R-:W-:Y:S01]  /*b3c0*/  @!P1 LEA.HI.X R9, R0, R15, R9, 0x1, P2 ;  /* 0x0000000f00099211 */ /* 0x000fe200010f0c09 */
[----:B------:R-:W-:Y:S01]  /*b3d0*/  @!P1 VIADD R0, R5, UR4 ;  /* 0x0000000405009c36 */ /* 0x000fe20008000000 */
[----:B------:R-:W-:Y:S01]  /*b3e0*/  @P1 STS.128 [R196+0x4800], RZ ;  /* 0x004800ffc4001388 */ /* 0x000fe20000000c00 */
[----:B----4-:R-:W-:-:S03]  /*b3f0*/  @!P1 LEA R6, P0, R7, R16, 0x1 ;  /* 0x0000001007069211 */ /* 0x010fc600078008ff */
[----:B------:R-:W-:Y:S01]  /*b400*/  @!PT LDS RZ, [RZ] ;  /* 0x00000000fffff984 */ /* 0x000fe20000000800 */
[----:B------:R-:W-:Y:S01]  /*b410*/  @!PT LDS RZ, [RZ] ;  /* 0x00000000fffff984 */ /* 0x000fe20000000800 */
[----:B------:R-:W-:Y:S01]  /*b420*/  @!PT LDS RZ, [RZ] ;  /* 0x00000000fffff984 */ /* 0x000fe20000000800 */
[----:B------:R1:W-:Y:S01]  /*b430*/  @!P1 LDGSTS.E.BYPASS.LTC128B.128 [R196+0x4800], desc[UR20][R8.64] ;  /* 0x0480000008c49fae */ /* 0x0003e2000b901d54 */
[----:B------:R-:W-:-:S03]  /*b440*/  @!P1 LEA.HI.X R7, R7, R17, R12, 0x1, P0 ;  /* 0x0000001107079211 */ /* 0x000fc600000f0c0c */
        /* <DEDUP_REMOVED lines=15> */
[----:B-----5:R-:W-:Y:S03]  /*b540*/  LDSM.16.M88.4 R16, [R186] ;  /* 0x00000000ba10783b */ /* 0x020fe60000000200 */
[----:B------:R-:W-:Y:S01]  /*b550*/  ISETP.LT.OR P6, PT, R0, R197, P6 ;  /* 0x000000c50000720c */ /* 0x000fe200037c1670 */
[----:B------:R-:W4:Y:S04]  /*b560*/  LDSM.16.M88.4 R24, [R135+0x2000] ;  /* 0x002000008718783b */ /* 0x000f280000000200 */
[----:B------:R-:W4:Y:S04]  /*b570*/  LDSM.16.M88.4 R12, [R186+0x1000] ;  /* 0x00100000ba0c783b */ /* 0x000f280000000200 */
[----:B-1----:R-:W-:Y:S04]  /*b580*/  LDSM.16.M88.4 R8, [R187] ;  /* 0x00000000bb08783b */ /* 0x002fe80000000200 */
[----:B------:R-:W1:Y:S04]  /*b590*/  LDSM.16.M88.4 R20, [R188] ;  /* 0x00000000bc14783b */ /* 0x000e680000000200 */
[----:B--2---:R-:W2:Y:S01]  /*b5a0*/  LDSM.16.M88.4 R4, [R187+0x1000] ;  /* 0x00100000bb04783b */ /* 0x004ea20000000200 */
[----:B---3--:R-:W-:-:S03]  /*b5b0*/  IMAD.U32 R2, RZ, RZ, UR16 ;  /* 0x00000010ff027e24 */ /* 0x008fc6000f8e00ff */
[----:B------:R-:W3:Y:S01]  /*b5c0*/  LDSM.16.M88.4 R28, [R135+0x2400] ;  /* 0x00240000871c783b */ /* 0x000ee20000000200 */
[----:B------:R-:W-:-:S03]  /*b5d0*/  IMAD R3, R2, 0x80, R170 ;  /* 0x0000008002037824 */ /* 0x000fc600078e02aa */
[----:B------:R-:W3:Y:S01]  /*b5e0*/  LDSM.16.M88.4 R32, [R195] ;  /* 0x00000000c320783b */ /* 0x000ee20000000200 */
[C---:B------:R-:W-:Y:S01]  /*b5f0*/  VIADD R2, R0.reuse, 0x1 ;  /* 0x0000000100027836 */ /* 0x040fe20000000000 */
[----:B------:R-:W-:Y:S01]  /*b600*/  ISETP.GE.AND P5, PT, R3, R211, PT ;  /* 0x000000d30300720c */ /* 0x000fe20003fa6270 */
[----:B------:R-:W-:-:S03]  /*b610*/  VIADD R3, R0, 0x8 ;  /* 0x0000000800037836 */ /* 0x000fc60000000000 */
[----:B------:R-:W-:Y:S01]  /*b620*/  ISETP.GE.AND P2, PT, R2, R211, PT ;  /* 0x000000d30200720c */ /* 0x000fe20003f46270 */
[----:B------:R-:W0:Y:S01]  /*b630*/  LDGDEPBAR ;  /* 0x00000000000079af */ /* 0x000e220000000000 */
[----:B------:R-:W-:Y:S02]  /*b640*/  ISETP.LT.OR P5, PT, R0, R199, P5 ;  /* 0x000000c70000720c */ /* 0x000fe40002fa1670 */
[C---:B------:R-:W-:Y:S02]  /*b650*/  ISETP.GE.AND P4, PT, R2.reuse, R209, PT ;  /* 0x000000d10200720c */ /* 0x040fe40003f86270 */
[C---:B------:R-:W-:Y:S02]  /*b660*/  ISETP.GE.AND P0, PT, R2.reuse, R207, PT ;  /* 0x000000cf0200720c */ /* 0x040fe40003f06270 */
[C---:B------:R-:W-:Y:S01]  /*b670*/  ISETP.GE.AND P3, PT, R2.reuse, R205, PT ;  /* 0x000000cd0200720c */ /* 0x040fe20003f66270 */
[----:B----4-:R-:W-:Y:S01]  /*b680*/  HMMA.16816.F32 R56, R16, R24, RZ ;  /* 0x000000181038723c */ /* 0x010fe200000018ff */
[----:B------:R-:W-:-:S02]  /*b690*/  ISETP.LT.OR P2, PT, R2, R199, P2 ;  /* 0x000000c70200720c */ /* 0x000fc40001741670 */
[C---:B------:R-:W-:Y:S02]  /*b6a0*/  ISETP.LT.OR P4, PT, R2.reuse, R197, P4 ;  /* 0x000000c50200720c */ /* 0x040fe40002781670 */
[C---:B------:R-:W-:Y:S01]  /*b6b0*/  ISETP.LT.OR P0, PT, R2.reuse, R203, P0 ;  /* 0x000000cb0200720c */ /* 0x040fe20000701670 */
[----:B------:R-:W-:Y:S01]  /*b6c0*/  HMMA.16816.F32 R44, R12, R24, RZ ;  /* 0x000000180c2c723c */ /* 0x000fe200000018ff */
[----:B------:R-:W-:Y:S01]  /*b6d0*/  ISETP.LT.OR P3, PT, R2, R201, P3 ;  /* 0x000000c90200720c */ /* 0x000fe20001f61670 */
[----:B------:R-:W-:-:S04]  /*b6e0*/  VIADD R2, R0, 0x9 ;  /* 0x0000000900027836 */ /* 0x000fc80000000000 */
[-C--:B------:R-:W-:Y:S06]  /*b6f0*/  HMMA.16816.F32 R40, R16, R26.reuse, RZ ;  /* 0x0000001a1028723c */ /* 0x080fec00000018ff */
[----:B------:R-:W-:Y:S06]  /*b700*/  HMMA.16816.F32 R24, R12, R26, RZ ;  /* 0x0000001a0c18723c */ /* 0x000fec00000018ff */
[-C--:B-1----:R-:W-:Y:S06]  /*b710*/  HMMA.16816.F32 R64, R8, R20.reuse, R56 ;  /* 0x000000140840723c */ /* 0x082fec0000001838 */
[----:B--2---:R-:W-:Y:S06]  /*b720*/  HMMA.16816.F32 R60, R4, R20, R44 ;  /* 0x00000014043c723c */ /* 0x004fec000000182c */
[-C--:B------:R-:W-:Y:S06]  /*b730*/  HMMA.16816.F32 R40, R8, R22.reuse, R40 ;  /* 0x000000160828723c */ /* 0x080fec0000001828 */
[----:B------:R-:W-:Y:S01]  /*b740*/  HMMA.16816.F32 R56, R4, R22, R24 ;  /* 0x000000160438723c */ /* 0x000fe20000001818 */
[----:B------:R-:W1:Y:S05]  /*b750*/  LDSM.16.M88.4 R20, [R135+0x2800] ;  /* 0x002800008714783b */ /* 0x000e6a0000000200 */
[----:B---3--:R-:W-:Y:S01]  /*b760*/  HMMA.16816.F32 R24, R12, R30, RZ ;  /* 0x0000001e0c18723c */ /* 0x008fe200000018ff */
[----:B------:R-:W-:-:S02]  /*b770*/  FSEL R80, R64, -INF , !P5 ;  /* 0xff80000040507808 */ /* 0x000fc40006800000 */
[----:B------:R-:W-:Y:S02]  /*b780*/  ISETP.GE.AND P5, PT, R3, R211, PT ;  /* 0x000000d30300720c */ /* 0x000fe40003fa6270 */
[----:B------:R-:W-:Y:S01]  /*b790*/  FSEL R84, R65, -INF , !P2 ;  /* 0xff80000041547808 */ /* 0x000fe20005000000 */
[-C--:B------:R-:W-:Y:S01]  /*b7a0*/  HMMA.16816.F32 R52, R16, R28.reuse, RZ ;  /* 0x0000001c1034723c */ /* 0x080fe200000018ff */
[----:B------:R-:W-:Y:S02]  /*b7b0*/  ISETP.LT.OR P5, PT, R3, R199, P5 ;  /* 0x000000c70300720c */ /* 0x000fe40002fa1670 */
[----:B------:R-:W-:Y:S02]  /*b7c0*/  FSEL R82, R66, -INF , !P6 ;  /* 0xff80000042527808 */ /* 0x000fe40007000000 */
[----:B------:R-:W-:Y:S01]  /*b7d0*/  FSEL R91, R67, -INF , !P4 ;  /* 0xff800000435b7808 */ /* 0x000fe20006000000 */
[----:B------:R-:W-:Y:S01]  /*b7e0*/  HMMA.16816.F32 R48, R12, R28, RZ ;  /* 0x0000001c0c30723c */ /* 0x000fe200000018ff */
[----:B------:R-:W-:-:S02]  /*b7f0*/  FSEL R83, R40, -INF , !P5 ;  /* 0xff80000028537808 */ /* 0x000fc40006800000 */
[----:B------:R-:W-:Y:S02]  /*b800*/  ISETP.GE.AND P2, PT, R2, R211, PT ;  /* 0x000000d30200720c */ /* 0x000fe40003f46270 */
[C---:B------:R-:W-:Y:S01]  /*b810*/  ISETP.GE.AND P4, PT, R3.reuse, R209, PT ;  /* 0x000000d10300720c */ /* 0x040fe20003f86270 */
[----:B------:R-:W-:Y:S01]  /*b820*/  HMMA.16816.F32 R28, R16, R30, RZ ;  /* 0x0000001e101c723c */ /* 0x000fe200000018ff */
[----:B------:R-:W-:Y:S02]  /*b830*/  ISETP.GE.AND P5, PT, R0, R207, PT ;  /* 0x000000cf0000720c */ /* 0x000fe40003fa6270 */
[----:B------:R-:W-:Y:S02]  /*b840*/  ISETP.LT.OR P2, PT, R2, R199, P2 ;  /* 0x000000c70200720c */ /* 0x000fe40001741670 */
[----:B------:R-:W-:Y:S01]  /*b850*/  ISETP.LT.OR P4, PT, R3, R197, P4 ;  /* 0x000000c50300720c */ /* 0x000fe20002781670 */
[----:B------:R-:W-:Y:S01]  /*b860*/  HMMA.16816.F32 R64, R4, R34, R24 ;  /* 0x000000220440723c */ /* 0x000fe20000001818 */
[----:B------:R-:W2:Y:S01]  /*b870*/  LDSM.16.M88.4 R24, [R194] ;  /* 0x00000000c218783b */ /* 0x000ea20000000200 */
[----:B------:R-:W-:-:S02]  /*b880*/  ISETP.LT.OR P5, PT, R0, R203, P5 ;  /* 0x000000cb0000720c */ /* 0x000fc40002fa1670 */
[----:B------:R-:W-:Y:S02]  /*b890*/  FSEL R85, R41, -INF , !P2 ;  /* 0xff80000029557808 */ /* 0x000fe40005000000 */
[-C--:B------:R-:W-:Y:S01]  /*b8a0*/  HMMA.16816.F32 R72, R8, R32.reuse, R52 ;  /* 0x000000200848723c */ /* 0x080fe20000001834 */
[----:B------:R-:W-:Y:S02]  /*b8b0*/  FSEL R93, R42, -INF , !P4 ;  /* 0xff8000002a5d7808 */ /* 0x000fe40006000000 */
[----:B------:R-:W-:Y:S02]  /*b8c0*/  FSEL R81, R60, -INF , !P5 ;  /* 0xff8000003c517808 */ /* 0x000fe40006800000 */
[----:B------:R-:W-:Y:S01]  /*b8d0*/  FSEL R90, R61, -INF , !P0 ;  /* 0xff8000003d5a7808 */ /* 0x000fe20004000000 */
[----:B------:R-:W-:Y:S01]  /*b8e0*/  HMMA.16816.F32 R76, R4, R32, R48 ;  /* 0x00000020044c723c */ /* 0x000fe20000001830 */
[C---:B------:R-:W-:Y:S02]  /*b8f0*/  ISETP.GE.AND P6, PT, R3.reuse, R207, PT ;  /* 0x000000cf0300720c */ /* 0x040fe40003fc6270 */
[----:B------:R-:W-:-:S02]  /*b900*/  ISETP.GE.AND P2, PT, R3, R205, PT ;  /* 0x000000cd0300720c */ /* 0x000fc40003f46270 */
[C---:B------:R-:W-:Y:S01]  /*b910*/  ISETP.GE.AND P4, PT, R2.reuse, R209, PT ;  /* 0x000000d10200720c */ /* 0x040fe20003f86270 */
[----:B------:R-:W-:Y:S01]  /*b920*/  HMMA.16816.F32 R68, R8, R34, R28 ;  /* 0x000000220844723c */ /* 0x000fe2000000181c */
[----:B------:R-:W3:Y:S01]  /*b930*/  LDSM.16.M88.4 R32, [R135+0x2c00] ;  /* 0x002c00008720783b */ /* 0x000ee20000000200 */
[C---:B------:R-:W-:Y:S02]  /*b940*/  ISETP.GE.AND P5, PT, R2.reuse, R207, PT ;  /* 0x000000cf0200720c */ /* 0x040fe40003fa6270 */
[C---:B------:R-:W-:Y:S02]  /*b950*/  ISETP.GE.AND P0, PT, R2.reuse, R205, PT ;  /* 0x000000cd0200720c */ /* 0x040fe40003f06270 */
[C---:B------:R-:W-:Y:S01]  /*b960*/  ISETP.LT.OR P6, PT, R3.reuse, R203, P6 ;  /* 0x000000cb0300720c */ /* 0x040fe200037c1670 */
[-C--:B-1----:R-:W-:Y:S01]  /*b970*/  HMMA.16816.F32 R44, R16, R20.reuse, RZ ;  /* 0x00000014102c723c */ /* 0x082fe200000018ff */
[----:B------:R-:W-:Y:S02]  /*b980*/  ISETP.LT.OR P4, PT, R2, R197, P4 ;  /* 0x000000c50200720c */ /* 0x000fe40002781670 */
[----:B------:R-:W-:Y:S01]  /*b990*/  ISETP.LT.OR P2, PT, R3, R201, P2 ;  /* 0x000000c90300720c */ /* 0x000fe20001741670 */
[----:B------:R-:W-:Y:S01]  /*b9a0*/  VIADD R3, R0, 0x10 ;  /* 0x0000001000037836 */ /* 0x000fe20000000000 */
[C---:B------:R-:W-:Y:S01]  /*b9b0*/  ISETP.LT.OR P5, PT, R2.reuse, R203, P5 ;  /* 0x000000cb0200720c */ /* 0x040fe20002fa1670 */
[----:B------:R-:W-:Y:S01]  /*b9c0*/  HMMA.16816.F32 R28, R12, R20, RZ ;  /* 0x000000140c1c723c */ /* 0x000fe200000018ff */
[----:B------:R-:W-:Y:S01]  /*b9d0*/  ISETP.LT.OR P0, PT, R2, R201, P0 ;  /* 0x000000c90200720c */ /* 0x000fe20000701670 */
[----:B------:R-:W-:Y:S01]  /*b9e0*/  VIADD R2, R0, 0x11 ;  /* 0x0000001100027836 */ /* 0x000fe20000000000 */
[----:B------:R-:W-:-:S02]  /*b9f0*/  FSEL R86, R43, -INF , !P4 ;  /* 0xff8000002b567808 */ /* 0x000fc40006000000 */
[----:B------:R-:W-:Y:S01]  /*ba00*/  FSEL R96, R63, -INF , !P3 ;  /* 0xff8000003f607808 */ /* 0x000fe20005800000 */
[-C--:B------:R-:W-:Y:S01]  /*ba10*/  HMMA.16816.F32 R40, R12, R22.reuse, RZ ;  /* 0x000000160c28723c */ /* 0x080fe200000018ff */
[----:B------:R-:W-:Y:S02]  /*ba20*/  FSEL R94, R58, -INF , !P2 ;  /* 0xff8000003a5e7808 */ /* 0x000fe40005000000 */
[----:B------:R-:W-:Y:S02]  /*ba30*/  ISETP.GE.AND P4, PT, R0, R205, PT ;  /* 0x000000cd0000720c */ /* 0x000fe40003f86270 */
[-C--:B------:R-:W-:Y:S01]  /*ba40*/  ISETP.GE.AND P2, PT, R3, R211.reuse, PT ;  /* 0x000000d30300720c */ /* 0x080fe20003f46270 */
[----:B------:R-:W-:Y:S01]  /*ba50*/  HMMA.16816.F32 R48, R16, R22, RZ ;  /* 0x000000161030723c */ /* 0x000fe200000018ff */
[----:B------:R-:W-:Y:S01]  /*ba60*/  ISETP.GE.AND P3, PT, R2, R211, PT ;  /* 0x000000d30200720c */ /* 0x000fe20003f66270 */
[----:B------:R-:W1:Y:S01]  /*ba70*/  LDSM.16.M88.4 R20, [R193] ;  /* 0x00000000c114783b */ /* 0x000e620000000200 */
[----:B------:R-:W-:-:S02]  /*ba80*/  ISETP.LT.OR P4, PT, R0, R201, P4 ;  /* 0x000000c90000720c */ /* 0x000fc40002781670 */
[-C--:B------:R-:W-:Y:S02]  /*ba90*/  ISETP.LT.OR P2, PT, R3, R199.reuse, P2 ;  /* 0x000000c70300720c */ /* 0x080fe40001741670 */
[----:B------:R-:W-:Y:S02]  /*baa0*/  ISETP.LT.OR P3, PT, R2, R199, P3 ;  /* 0x000000c70200720c */ /* 0x000fe40001f61670 */
[----:B------:R-:W-:Y:S02]  /*bab0*/  FSEL R92, R62, -INF , !P4 ;  /* 0xff8000003e5c7808 */ /* 0x000fe40006000000 */
[----:B------:R-:W-:Y:S01]  /*bac0*/  FSEL R87, R56, -INF , !P6 ;  /* 0xff80000038577808 */ /* 0x000fe20007000000 */
[----:B--2---:R-:W-:Y:S01]  /*bad0*/  HMMA.16816.F32 R60, R8, R24, R44 ;  /* 0x00000018083c723c */ /* 0x004fe2000000182c */
[----:B------:R-:W-:Y:S02]  /*bae0*/  FSEL R89, R57, -INF , !P5 ;  /* 0xff80000039597808 */ /* 0x000fe40006800000 */
[----:B------:R-:W-:-:S02]  /*baf0*/  FSEL R95, R59, -INF , !P0 ;  /* 0xff8000003b5f7808 */ /* 0x000fc40004000000 */
[----:B------:R-:W-:Y:S01]  /*bb00*/  FSEL R108, R72, -INF , !P2 ;  /* 0xff800000486c7808 */ /* 0x000fe20005000000 */
[C---:B------:R-:W-:Y:S01]  /*bb10*/  HMMA.16816.F32 R52, R4.reuse, R24, R28 ;  /* 0x000000180434723c */ /* 0x040fe2000000181c */
[----:B------:R-:W-:Y:S01]  /*bb20*/  FSEL R107, R73, -INF , !P3 ;  /* 0xff800000496b7808 */ /* 0x000fe20005800000 */
[----:B------:R-:W2:Y:S01]  /*bb30*/  LDSM.16.M88.4 R28, [R135+0x3000] ;  /* 0x00300000871c783b */ /* 0x000ea20000000200 */
[CC--:B------:R-:W-:Y:S02]  /*bb40*/  ISETP.GE.AND P6, PT, R3.reuse, R209.reuse, PT ;  /* 0x000000d10300720c */ /* 0x0c0fe40003fc6270 */
[----:B------:R-:W-:Y:S01]  /*bb50*/  ISETP.GE.AND P4, PT, R2, R209, PT ;  /* 0x000000d10200720c */ /* 0x000fe20003f86270 */
[----:B------:R-:W-:Y:S01]  /*bb60*/  HMMA.16816.F32 R56, R4, R26, R40 ;  /* 0x0000001a0438723c */ /* 0x000fe20000001828 */
[C---:B------:R-:W-:Y:S02]  /*bb70*/  ISETP.GE.AND P0, PT, R3.reuse, R207, PT ;  /* 0x000000cf0300720c */ /* 0x040fe40003f06270 */
[----:B------:R-:W-:-:S02]  /*bb80*/  ISETP.GE.AND P5, PT, R3, R205, PT ;  /* 0x000000cd0300720c */ /* 0x000fc40003fa6270 */
[C---:B------:R-:W-:Y:S01]  /*bb90*/  ISETP.GE.AND P2, PT, R2.reuse, R207, PT ;  /* 0x000000cf0200720c */ /* 0x040fe20003f46270 */
[----:B------:R-:W-:Y:S01]  /*bba0*/  HMMA.16816.F32 R48, R8, R26, R48 ;  /* 0x0000001a0830723c */ /* 0x000fe20000001830 */
[----:B------:R-:W-:Y:S02]  /*bbb0*/  ISETP.GE.AND P3, PT, R2, R205, PT ;  /* 0x000000cd0200720c */ /* 0x000fe40003f66270 */
[C---:B------:R-:W-:Y:S02]  /*bbc0*/  ISETP.LT.OR P6, PT, R3.reuse, R197, P6 ;  /* 0x000000c50300720c */ /* 0x040fe400037c1670 */
[C---:B------:R-:W-:Y:S01]  /*bbd0*/  ISETP.LT.OR P0, PT, R3.reuse, R203, P0 ;  /* 0x000000cb0300720c */ /* 0x040fe20000701670 */
[----:B---3--:R-:W-:Y:S01]  /*bbe0*/  HMMA.16816.F32 R24, R12, R32, RZ ;  /* 0x000000200c18723c */ /* 0x008fe200000018ff */
[----:B------:R-:W-:Y:S01]  /*bbf0*/  ISETP.LT.OR P5, PT, R3, R201, P5 ;  /* 0x000000c90300720c */ /* 0x000fe20002fa1670 */
[----:B------:R-:W-:Y:S01]  /*bc00*/  VIADD R3, R0, 0x18 ;  /* 0x0000001800037836 */ /* 0x000fe20000000000 */
[----:B------:R-:W-:-:S02]  /*bc10*/  ISETP.LT.OR P4, PT, R2, R197, P4 ;  /* 0x000000c50200720c */ /* 0x000fc40002781670 */
[C---:B------:R-:W-:Y:S01]  /*bc20*/  ISETP.LT.OR P2, PT, R2.reuse, R203, P2 ;  /* 0x000000cb0200720c */ /* 0x040fe20001741670 */
[----:B------:R-:W-:Y:S01]  /*bc30*/  HMMA.16816.F32 R44, R16, R32, RZ ;  /* 0x00000020102c723c */ /* 0x000fe200000018ff */
[----:B------:R-:W-:Y:S01]  /*bc40*/  ISETP.LT.OR P3, PT, R2, R201, P3 ;  /* 0x000000c90200720c */ /* 0x000fe20001f61670 */
[----:B------:R-:W-:Y:S01]  /*bc50*/  VIADD R2, R0, 0x19 ;  /* 0x0000001900027836 */ /* 0x000fe20000000000 */
[----:B------:R-:W-:Y:S02]  /*bc60*/  FSEL R98, R76, -INF , !P0 ;  /* 0xff8000004c627808 */ /* 0x000fe40004000000 */
[----:B------:R-:W-:Y:S01]  /*bc70*/  FSEL R101, R78, -INF , !P5 ;  /* 0xff8000004e657808 */ /* 0x000fe20006800000 */
[----:B------:R-:W-:Y:S01]  /*bc80*/  HMMA.16816.F32 R40, R12, R34, RZ ;  /* 0x000000220c28723c */ /* 0x000fe200000018ff */
[-C--:B------:R-:W-:Y:S02]  /*bc90*/  ISETP.GE.AND P0, PT, R3, R207.reuse, PT ;  /* 0x000000cf0300720c */ /* 0x080fe40003f06270 */
[----:B------:R-:W-:-:S02]  /*bca0*/  ISETP.GE.AND P5, PT, R2, R207, PT ;  /* 0x000000cf0200720c */ /* 0x000fc40003fa6270 */
[----:B------:R-:W-:Y:S01]  /*bcb0*/  FSEL R102, R79, -INF , !P3 ;  /* 0xff8000004f667808 */ /* 0x000fe20005800000 */
[----:B------:R-:W-:Y:S01]  /*bcc0*/  HMMA.16816.F32 R32, R16, R34, RZ ;  /* 0x000000221020723c */ /* 0x000fe200000018ff */
[-C--:B------:R-:W-:Y:S02]  /*bcd0*/  ISETP.LT.OR P0, PT, R3, R203.reuse, P0 ;  /* 0x000000cb0300720c */ /* 0x080fe40000701670 */
[----:B------:R-:W-:Y:S02]  /*bce0*/  ISETP.LT.OR P3, PT, R2, R203, P5 ;  /* 0x000000cb0200720c */ /* 0x000fe40002f61670 */
[----:B------:R-:W-:Y:S02]  /*bcf0*/  FSEL R109, R74, -INF , !P6 ;  /* 0xff8000004a6d7808 */ /* 0x000fe40007000000 */
[----:B------:R-:W-:Y:S02]  /*bd00*/  FSEL R110, R75, -INF , !P4 ;  /* 0xff8000004b6e7808 */ /* 0x000fe40006000000 */
[----:B------:R-:W-:-:S02]  /*bd10*/  FSEL R97, R77, -INF , !P2 ;  /* 0xff8000004d617808 */ /* 0x000fc40005000000 */
[----:B------:R-:W-:Y:S02]  /*bd20*/  FSEL R78, R64, -INF , !P0 ;  /* 0xff800000404e7808 */ /* 0x000fe40004000000 */
[----:B------:R-:W-:Y:S02]  /*bd30*/  FSEL R79, R65, -INF , !P3 ;  /* 0xff800000414f7808 */ /* 0x000fe40005800000 */
[C---:B------:R-:W-:Y:S02]  /*bd40*/  ISETP.GE.AND P6, PT, R3.reuse, R211, PT ;  /* 0x000000d30300720c */ /* 0x040fe40003fc6270 */
[C---:B------:R-:W-:Y:S02]  /*bd50*/  ISETP.GE.AND P4, PT, R3.reuse, R209, PT ;  /* 0x000000d10300720c */ /* 0x040fe40003f86270 */
[----:B------:R-:W-:Y:S02]  /*bd60*/  ISETP.GE.AND P2, PT, R3, R205, PT ;  /* 0x000000cd0300720c */ /* 0x000fe40003f46270 */
[----:B------:R-:W-:-:S02]  /*bd70*/  ISETP.GE.AND P5, PT, R2, R211, PT ;  /* 0x000000d30200720c */ /* 0x000fc40003fa6270 */
[C---:B------:R-:W-:Y:S01]  /*bd80*/  ISETP.GE.AND P0, PT, R2.reuse, R205, PT ;  /* 0x000000cd0200720c */ /* 0x040fe20003f06270 */
[----:B-1----:R-:W-:Y:S01]  /*bd90*/  HMMA.16816.F32 R72, R8, R22, R32 ;  /* 0x000000160848723c */ /* 0x002fe20000001820 */
[----:B------:R-:W-:Y:S01]  /*bda0*/  ISETP.GE.AND P3, PT, R2, R209, PT ;  /* 0x000000d10200720c */ /* 0x000fe20003f66270 */
[----:B------:R-:W-:Y:S01]  /*bdb0*/  LDSM.16.M88.4 R32, [R135+0x3400] ;  /* 0x003400008720783b */ /* 0x000fe20000000200 */
[C---:B------:R-:W-:Y:S02]  /*bdc0*/  ISETP.LT.OR P6, PT, R3.reuse, R199, P6 ;  /* 0x000000c70300720c */ /* 0x040fe400037c1670 */
[C---:B------:R-:W-:Y:S02]  /*bdd0*/  ISETP.LT.OR P4, PT, R3.reuse, R197, P4 ;  /* 0x000000c50300720c */ /* 0x040fe40002781670 */
[----:B------:R-:W-:Y:S01]  /*bde0*/  ISETP.LT.OR P2, PT, R3, R201, P2 ;  /* 0x000000c90300720c */ /* 0x000fe20001741670 */
[----:B------:R-:W-:Y:S01]  /*bdf0*/  VIADD R3, R0, 0x20 ;  /* 0x0000002000037836 */ /* 0x000fe20000000000 */
[----:B------:R-:W-:-:S02]  /*be00*/  ISETP.LT.OR P5, PT, R2, R199, P5 ;  /* 0x000000c70200720c */ /* 0x000fc40002fa1670 */
[C---:B------:R-:W-:Y:S02]  /*be10*/  ISETP.LT.OR P0, PT, R2.reuse, R201, P0 ;  /* 0x000000c90200720c */ /* 0x040fe40000701670 */
[----:B------:R-:W-:Y:S01]  /*be20*/  ISETP.LT.OR P3, PT, R2, R197, P3 ;  /* 0x000000c50200720c */ /* 0x000fe20001f61670 */
[----:B------:R-:W-:Y:S01]  /*be30*/  VIADD R2, R0, 0x21 ;  /* 0x0000002100027836 */ /* 0x000fe20000000000 */
[----:B------:R-:W-:Y:S02]  /*be40*/  FSEL R99, R66, -INF , !P2 ;  /* 0xff80000042637808 */ /* 0x000fe40005000000 */
[----:B------:R-:W-:Y:S02]  /*be50*/  FSEL R106, R71, -INF , !P3 ;  /* 0xff800000476a7808 */ /* 0x000fe40005800000 */
[-C--:B------:R-:W-:Y:S02]  /*be60*/  ISETP.GE.AND P2, PT, R3, R211.reuse, PT ;  /* 0x000000d30300720c */ /* 0x080fe40003f46270 */
[----:B------:R-:W-:-:S02]  /*be70*/  ISETP.GE.AND P3, PT, R2, R211, PT ;  /* 0x000000d30200720c */ /* 0x000fc40003f66270 */
[-C--:B------:R-:W-:Y:S02]  /*be80*/  ISETP.LT.OR P2, PT, R3, R199.reuse, P2 ;  /* 0x000000c70300720c */ /* 0x080fe40001741670 */
[----:B------:R-:W-:Y:S02]  /*be90*/  ISETP.LT.OR P3, PT, R2, R199, P3 ;  /* 0x000000c70200720c */ /* 0x000fe40001f61670 */
        /* <DEDUP_REMOVED lines=8> */
[----:B------:R-:W1:Y:S01]  /*bf20*/  LDSM.16.M88.4 R24, [R192] ;  /* 0x00000000c018783b */ /* 0x000e620000000200 */
[CC--:B------:R-:W-:Y:S02]  /*bf30*/  ISETP.GE.AND P6, PT, R3.reuse, R209.reuse, PT ;  /* 0x000000d10300720c */ /* 0x0c0fe40003fc6270 */
[----:B------:R-:W-:Y:S01]  /*bf40*/  ISETP.GE.AND P4, PT, R2, R209, PT ;  /* 0x000000d10200720c */ /* 0x000fe20003f86270 */
[----:B--2---:R-:W-:Y:S01]  /*bf50*/  HMMA.16816.F32 R44, R12, R30, RZ ;  /* 0x0000001e0c2c723c */ /* 0x004fe200000018ff */
[C---:B------:R-:W-:Y:S02]  /*bf60*/  ISETP.GE.AND P0, PT, R3.reuse, R207, PT ;  /* 0x000000cf0300720c */ /* 0x040fe40003f06270 */
[----:B------:R-:W-:-:S02]  /*bf70*/  ISETP.GE.AND P5, PT, R3, R205, PT ;  /* 0x000000cd0300720c */ /* 0x000fc40003fa6270 */
        /* <DEDUP_REMOVED lines=14> */
[----:B------:R-:W-:Y:S02]  /*c060*/  FSEL R129, R55, -INF , !P3 ;  /* 0xff80000037817808 */ /* 0x000fe40005800000 */
[-C--:B------:R-:W-:Y:S02]  /*c070*/  ISETP.LT.OR P0, PT, R3, R203.reuse, P0 ;  /* 0x000000cb0300720c */ /* 0x080fe40000701670 */
[----:B------:R-:W-:Y:S02]  /*c080*/  ISETP.LT.OR P3, PT, R2, R203, P5 ;  /* 0x000000cb0200720c */ /* 0x000fe40002f61670 */
[----:B------:R-:W-:Y:S02]  /*c090*/  FSEL R116, R62, -INF , !P6 ;  /* 0xff8000003e747808 */ /* 0x000fe40007000000 */
[----:B------:R-:W-:Y:S02]  /*c0a0*/  FSEL R118, R63, -INF , !P4 ;  /* 0xff8000003f767808 */ /* 0x000fe40006000000 */
[----:B------:R-:W-:Y:S01]  /*c0b0*/  FSEL R128, R53, -INF , !P2 ;  /* 0xff80000035807808 */ /* 0x000fe20005000000 */
[----:B------:R-:W-:Y:S01]  /*c0c0*/  HMMA.16816.F32 R60, R4, R22, R40 ;  /* 0x00000016043c723c */ /* 0x000fe20000001828 */
[----:B------:R-:W-:-:S02]  /*c0d0*/  FSEL R119, R56, -INF , !P0 ;  /* 0xff80000038777808 */ /* 0x000fc40004000000 */
[----:B------:R-:W-:Y:S02]  /*c0e0*/  FSEL R120, R57, -INF , !P3 ;  /* 0xff80000039787808 */ /* 0x000fe40005800000 */
[C---:B------:R-:W-:Y:S01]  /*c0f0*/  ISETP.GE.AND P6, PT, R3.reuse, R211, PT ;  /* 0x000000d30300720c */ /* 0x040fe20003fc6270 */
[-C--:B------:R-:W-:Y:S01]  /*c100*/  HMMA.16816.F32 R20, R12, R28.reuse, RZ ;  /* 0x0000001c0c14723c */ /* 0x080fe200000018ff */
[C---:B------:R-:W-:Y:S02]  /*c110*/  ISETP.GE.AND P4, PT, R3.reuse, R209, PT ;  /* 0x000000d10300720c */ /* 0x040fe40003f86270 */
[----:B------:R-:W-:Y:S02]  /*c120*/  ISETP.GE.AND P2, PT, R3, R205, PT ;  /* 0x000000cd0300720c */ /* 0x000fe40003f46270 */
[C---:B------:R-:W-:Y:S01]  /*c130*/  ISETP.GE.AND P5, PT, R2.reuse, R211, PT ;  /* 0x000000d30200720c */ /* 0x040fe20003fa6270 */
[----:B------:R-:W-:Y:S01]  /*c140*/  HMMA.16816.F32 R40, R16, R28, RZ ;  /* 0x0000001c1028723c */ /* 0x000fe200000018ff */
[----:B------:R-:W-:-:S02]  /*c150*/  ISETP.GE.AND P0, PT, R2, R205, PT ;  /* 0x000000cd0200720c */ /* 0x000fc40003f06270 */
[----:B------:R-:W-:Y:S02]  /*c160*/  ISETP.GE.AND P3, PT, R2, R209, PT ;  /* 0x000000d10200720c */ /* 0x000fe40003f66270 */
[C---:B------:R-:W-:Y:S01]  /*c170*/  ISETP.LT.OR P6, PT, R3.reuse, R199, P6 ;  /* 0x000000c70300720c */ /* 0x040fe200037c1670 */
[----:B------:R-:W-:Y:S01]  /*c180*/  HMMA.16816.F32 R28, R16, R30, RZ ;  /* 0x0000001e101c723c */ /* 0x000fe200000018ff */
[C---:B------:R-:W-:Y:S02]  /*c190*/  ISETP.LT.OR P4, PT, R3.reuse, R197, P4 ;  /* 0x000000c50300720c */ /* 0x040fe40002781670 */
[----:B------:R-:W-:Y:S01]  /*c1a0*/  ISETP.LT.OR P2, PT, R3, R201, P2 ;  /* 0x000000c90300720c */ /* 0x000fe20001741670 */
[----:B------:R-:W-:Y:S01]  /*c1b0*/  VIADD R3, R0, 0x30 ;  /* 0x0000003000037836 */ /* 0x000fe20000000000 */
[C---:B------:R-:W-:Y:S02]  /*c1c0*/  ISETP.LT.OR P5, PT, R2.reuse, R199, P5 ;  /* 0x000000c70200720c */ /* 0x040fe40002fa1670 */
[----:B------:R-:W-:-:S02]  /*c1d0*/  ISETP.LT.OR P0, PT, R2, R201, P0 ;  /* 0x000000c90200720c */ /* 0x000fc40000701670 */
[----:B------:R-:W-:Y:S01]  /*c1e0*/  ISETP.LT.OR P3, PT, R2, R197, P3 ;  /* 0x000000c50200720c */ /* 0x000fe20001f61670 */
[----:B------:R-:W-:Y:S01]  /*c1f0*/  VIADD R2, R0, 0x31 ;  /* 0x0000003100027836 */ /* 0x000fe20000000000 */
[----:B------:R-:W-:Y:S02]  /*c200*/  FSEL R121, R58, -INF , !P2 ;  /* 0xff8000003a797808 */ /* 0x000fe40005000000 */
[----:B------:R-:W-:Y:S02]  /*c210*/  FSEL R114, R51, -INF , !P3 ;  /* 0xff80000033727808 */ /* 0x000fe40005800000 */
[CC--:B------:R-:W-:Y:S02]  /*c220*/  ISETP.GE.AND P2, PT, R3.reuse, R211.reuse, PT ;  /* 0x000000d30300720c */ /* 0x0c0fe40003f46270 */
[----:B------:R-:W-:Y:S01]  /*c230*/  ISETP.GE.AND P3, PT, R2, R211, PT ;  /* 0x000000d30200720c */ /* 0x000fe20003f66270 */
[----:B-1----:R-:W-:Y:S01]  /*c240*/  HMMA.16816.F32 R52, R8, R24, R40 ;  /* 0x000000180834723c */ /* 0x002fe20000001828 */
        /* <DEDUP_REMOVED lines=10> */
[CC--:B------:R-:W-:Y:S01]  /*c2f0*/  ISETP.GE.AND P6, PT, R3.reuse, R209.reuse, PT ;  /* 0x000000d10300720c */ /* 0x0c0fe20003fc6270 */
[----:B------:R-:W-:Y:S01]  /*c300*/  HMMA.16816.F32 R48, R4, R24, R20 ;  /* 0x000000180430723c */ /* 0x000fe20000001814 */
[C---:B------:R-:W-:Y:S01]  /*c310*/  ISETP.GE.AND P4, PT, R2.reuse, R209, PT ;  /* 0x000000d10200720c */ /* 0x040fe20003f86270 */
[----:B------:R-:W1:Y:S01]  /*c320*/  LDSM.16.M88.4 R20, [R191] ;  /* 0x00000000bf14783b */ /* 0x000e620000000200 */
[C---:B------:R-:W-:Y:S02]  /*c330*/  ISETP.GE.AND P0, PT, R3.reuse, R207, PT ;  /* 0x000000cf0300720c */ /* 0x040fe40003f06270 */
[----:B------:R-:W-:Y:S01]  /*c340*/  ISETP.GE.AND P5, PT, R3, R205, PT ;  /* 0x000000cd0300720c */ /* 0x000fe20003fa6270 */
        /* <DEDUP_REMOVED lines=8> */
[C---:B------:R-:W-:Y:S01]  /*c3d0*/  ISETP.LT.OR P4, PT, R2.reuse, R197, P4 ;  /* 0x000000c50200720c */ /* 0x040fe20002781670 */
[----:B------:R-:W-:Y:S01]  /*c3e0*/  HMMA.16816.F32 R44, R12, R34, RZ ;  /* 0x000000220c2c723c */ /* 0x000fe200000018ff */
[----:B------:R-:W-:-:S02]  /*c3f0*/  ISETP.LT.OR P2, PT, R2, R203, P2 ;  /* 0x000000cb0200720c */ /* 0x000fc40001741670 */
[----:B------:R-:W-:Y:S01]  /*c400*/  ISETP.LT.OR P3, PT, R2, R201, P3 ;  /* 0x000000c90200720c */ /* 0x000fe20001f61670 */
[----:B------:R-:W-:Y:S01]  /*c410*/  VIADD R2, R0, 0x39 ;  /* 0x0000003900027836 */ /* 0x000fe20000000000 */
[----:B------:R-:W-:Y:S02]  /*c420*/  FSEL R134, R68, -INF , !P0 ;  /* 0xff80000044867808 */ /* 0x000fe40004000000 */
[----:B------:R-:W-:Y:S02]  /*c430*/  FSEL R170, R70, -INF , !P5 ;  /* 0xff80000046aa7808 */ /* 0x000fe40006800000 */
[-C--:B------:R-:W-:Y:S02]  /*c440*/  ISETP.GE.AND P0, PT, R3, R207.reuse, PT ;  /* 0x000000cf0300720c */ /* 0x080fe40003f06270 */
[----:B------:R-:W-:Y:S02]  /*c450*/  ISETP.GE.AND P5, PT, R2, R207, PT ;  /* 0x000000cf0200720c */ /* 0x000fe40003fa6270 */
[----:B------:R-:W-:-:S02]  /*c460*/  FSEL R171, R71, -INF , !P3 ;  /* 0xff80000047ab7808 */ /* 0x000fc40005800000 */
[-C--:B------:R-:W-:Y:S02]  /*c470*/  ISETP.LT.OR P0, PT, R3, R203.reuse, P0 ;  /* 0x000000cb0300720c */ /* 0x080fe40000701670 */
[----:B------:R-:W-:Y:S02]  /*c480*/  ISETP.LT.OR P3, PT, R2, R203, P5 ;  /* 0x000000cb0200720c */ /* 0x000fe40002f61670 */
[----:B------:R-:W-:Y:S02]  /*c490*/  FSEL R180, R66, -INF , !P6 ;  /* 0xff80000042b47808 */ /* 0x000fe40007000000 */
[----:B------:R-:W-:Y:S02]  /*c4a0*/  FSEL R181, R67, -INF , !P4 ;  /* 0xff80000043b57808 */ /* 0x000fe40006000000 */
[----:B------:R-:W-:Y:S01]  /*c4b0*/  FSEL R133, R69, -INF , !P2 ;  /* 0xff80000045857808 */ /* 0x000fe20005000000 */
[----:B-1----:R-:W-:Y:S01]  /*c4c0*/  HMMA.16816.F32 R64, R8, R20, R28 ;  /* 0x000000140840723c */ /* 0x002fe2000000181c */
[----:B------:R-:W-:Y:S01]  /*c4d0*/  FSEL R131, R60, -INF , !P0 ;  /* 0xff8000003c837808 */ /* 0x000fe20004000000 */
[----:B------:R-:W-:Y:S01]  /*c4e0*/  LDSM.16.M88.4 R28, [R190] ;  /* 0x00000000be1c783b */ /* 0x000fe20000000200 */
[----:B------:R-:W-:-:S02]  /*c4f0*/  FSEL R132, R61, -INF , !P3 ;  /* 0xff8000003d847808 */ /* 0x000fc40005800000 */
[C---:B------:R-:W-:Y:S01]  /*c500*/  ISETP.GE.AND P6, PT, R3.reuse, R211, PT ;  /* 0x000000d30300720c */ /* 0x040fe20003fc6270 */
[----:B------:R-:W-:Y:S01]  /*c510*/  HMMA.16816.F32 R68, R4, R20, R24 ;  /* 0x000000140444723c */ /* 0x000fe20000001818 */
[C---:B------:R-:W-:Y:S01]  /*c520*/  ISETP.GE.AND P4, PT, R3.reuse, R209, PT ;  /* 0x000000d10300720c */ /* 0x040fe20003f86270 */
[----:B------:R-:W1:Y:S01]  /*c530*/  LDSM.16.M88.4 R24, [R135+0x3800] ;  /* 0x003800008718783b */ /* 0x000e620000000200 */
[----:B------:R-:W-:Y:S02]  /*c540*/  ISETP.GE.AND P2, PT, R3, R205, PT ;  /* 0x000000cd0300720c */ /* 0x000fe40003f46270 */
[C---:B------:R-:W-:Y:S02]  /*c550*/  ISETP.GE.AND P5, PT, R2.reuse, R211, PT ;  /* 0x000000d30200720c */ /* 0x040fe40003fa6270 */
[C---:B------:R-:W-:Y:S02]  /*c560*/  ISETP.GE.AND P0, PT, R2.reuse, R205, PT ;  /* 0x000000cd0200720c */ /* 0x040fe40003f06270 */
[----:B------:R-:W-:-:S02]  /*c570*/  ISETP.GE.AND P3, PT, R2, R209, PT ;  /* 0x000000d10200720c */ /* 0x000fc40003f66270 */
[C---:B------:R-:W-:Y:S02]  /*c580*/  ISETP.LT.OR P6, PT, R3.reuse, R199, P6 ;  /* 0x000000c70300720c */ /* 0x040fe400037c1670 */
[C---:B------:R-:W-:Y:S02]  /*c590*/  ISETP.LT.OR P4, PT, R3.reuse, R197, P4 ;  /* 0x000000c50300720c */ /* 0x040fe40002781670 */
[----:B------:R-:W-:Y:S01]  /*c5a0*/  ISETP.LT.OR P2, PT, R3, R201, P2 ;  /* 0x000000c90300720c */ /* 0x000fe20001741670 */
[----:B------:R-:W-:Y:S01]  /*c5b0*/  VIADD R3, R0, 0x40 ;  /* 0x0000004000037836 */ /* 0x000fe20000000000 */
[C---:B------:R-:W-:Y:S02]  /*c5c0*/  ISETP.LT.OR P5, PT, R2.reuse, R199, P5 ;  /* 0x000000c70200720c */ /* 0x040fe40002fa1670 */
[C---:B------:R-:W-:Y:S02]  /*c5d0*/  ISETP.LT.OR P0, PT, R2.reuse, R201, P0 ;  /* 0x000000c90200720c */ /* 0x040fe40000701670 */
[----:B------:R-:W-:Y:S01]  /*c5e0*/  ISETP.LT.OR P3, PT, R2, R197, P3 ;  /* 0x000000c50200720c */ /* 0x000fe20001f61670 */
[----:B------:R-:W-:Y:S01]  /*c5f0*/  VIADD R2, R0, 0x41 ;  /* 0x0000004100027836 */ /* 0x000fe20000000000 */
[----:B------:R-:W-:-:S02]  /*c600*/  FSEL R169, R63, -INF , !P0 ;  /* 0xff8000003fa97808 */ /* 0x000fc40004000000 */
[----:B------:R-:W-:Y:S02]  /*c610*/  FSEL R175, R75, -INF , !P3 ;  /* 0xff8000004baf7808 */ /* 0x000fe40005800000 */
[CC--:B------:R-:W-:Y:S02]  /*c620*/  ISETP.GE.AND P3, PT, R3.reuse, R211.reuse, PT ;  /* 0x000000d30300720c */ /* 0x0c0fe40003f66270 */
[C---:B------:R-:W-:Y:S02]  /*c630*/  ISETP.GE.AND P0, PT, R2.reuse, R211, PT ;  /* 0x000000d30200720c */ /* 0x040fe40003f06270 */
[-C--:B------:R-:W-:Y:S02]  /*c640*/  ISETP.LT.OR P3, PT, R3, R199.reuse, P3 ;  /* 0x000000c70300720c */ /* 0x080fe40001f61670 */
[----:B------:R-:W-:Y:S02]  /*c650*/  ISETP.LT.OR P0, PT, R2, R199, P0 ;  /* 0x000000c70200720c */ /* 0x000fe40000701670 */
[----:B------:R-:W-:-:S02]  /*c660*/  FSEL R173, R73, -INF , !P5 ;  /* 0xff80000049ad7808 */ /* 0x000fc40006800000 */
[----:B------:R-:W-:Y:S02]  /*c670*/  FSEL R237, R52, -INF , !P3 ;  /* 0xff80000034ed7808 */ /* 0x000fe40005800000 */
[----:B------:R-:W-:Y:S02]  /*c680*/  FSEL R240, R53, -INF , !P0 ;  /* 0xff80000035f07808 */ /* 0x000fe40004000000 */
[C---:B------:R-:W-:Y:S02]  /*c690*/  ISETP.GE.AND P5, PT, R2.reuse, R209, PT ;  /* 0x000000d10200720c */ /* 0x040fe40003fa6270 */
[C---:B------:R-:W-:Y:S02]  /*c6a0*/  ISETP.GE.AND P3, PT, R2.reuse, R207, PT ;  /* 0x000000cf0200720c */ /* 0x040fe40003f66270 */
[C---:B------:R-:W-:Y:S02]  /*c6b0*/  ISETP.GE.AND P0, PT, R2.reuse, R205, PT ;  /* 0x000000cd0200720c */ /* 0x040fe40003f06270 */
[----:B------:R-:W-:-:S02]  /*c6c0*/  ISETP.LT.OR P5, PT, R2, R197, P5 ;  /* 0x000000c50200720c */ /* 0x000fc40002fa1670 */
[C---:B------:R-:W-:Y:S02]  /*c6d0*/  ISETP.LT.OR P3, PT, R2.reuse, R203, P3 ;  /* 0x000000cb0200720c */ /* 0x040fe40001f61670 */
[----:B------:R-:W-:Y:S01]  /*c6e0*/  ISETP.LT.OR P0, PT, R2, R201, P0 ;  /* 0x000000c90200720c */ /* 0x000fe20000701670 */
[----:B------:R-:W-:Y:S01]  /*c6f0*/  VIADD R2, R0, 0x49 ;  /* 0x0000004900027836 */ /* 0x000fe20000000000 */
[----:B------:R-:W-:Y:S02]  /*c700*/  FSEL R168, R62, -INF , !P2 ;  /* 0xff8000003ea87808 */ /* 0x000fe40005000000 */
[----:B------:R-:W-:Y:S01]  /*c710*/  FSEL R172, R72, -INF , !P6 ;  /* 0xff80000048ac7808 */ /* 0x000fe20007000000 */
[----:B-1----:R-:W-:Y:S01]  /*c720*/  HMMA.16816.F32 R60, R12, R24, RZ ;  /* 0x000000180c3c723c */ /* 0x002fe200000018ff */
[----:B------:R-:W-:Y:S02]  /*c730*/  FSEL R174, R74, -INF , !P4 ;  /* 0xff8000004aae7808 */ /* 0x000fe40006000000 */
[----:B------:R-:W-:-:S02]  /*c740*/  ISETP.GE.AND P6, PT, R3, R209, PT ;  /* 0x000000d10300720c */ /* 0x000fc40003fc6270 */
[C---:B------:R-:W-:Y:S02]  /*c750*/  ISETP.GE.AND P4, PT, R3.reuse, R207, PT ;  /* 0x000000cf0300720c */ /* 0x040fe40003f86270 */
[----:B------:R-:W-:Y:S02]  /*c760*/  ISETP.GE.AND P2, PT, R3, R205, PT ;  /* 0x000000cd0300720c */ /* 0x000fe40003f46270 */
[----:B------:R-:W-:Y:S02]  /*c770*/  FSEL R208, R51, -INF , !P0 ;  /* 0xff80000033d07808 */ /* 0x000fe40004000000 */
[----:B------:R-:W-:Y:S02]  /*c780*/  ISETP.GE.AND P0, PT, R2, R207, PT ;  /* 0x000000cf0200720c */ /* 0x000fe40003f06270 */
[C---:B------:R-:W-:Y:S02]  /*c790*/  ISETP.LT.OR P6, PT, R3.reuse, R197, P6 ;  /* 0x000000c50300720c */ /* 0x040fe400037c1670 */
[----:B------:R-:W-:-:S02]  /*c7a0*/  ISETP.LT.OR P4, PT, R3, R203, P4 ;  /* 0x000000cb0300720c */ /* 0x000fc40002781670 */
[----:B------:R-:W-:Y:S01]  /*c7b0*/  ISETP.LT.OR P2, PT, R3, R201, P2 ;  /* 0x000000c90300720c */ /* 0x000fe20001741670 */
[----:B------:R-:W-:Y:S01]  /*c7c0*/  VIADD R3, R0, 0x48 ;  /* 0x0000004800037836 */ /* 0x000fe20000000000 */
[----:B------:R-:W-:Y:S02]  /*c7d0*/  ISETP.LT.OR P0, PT, R2, R203, P0 ;  /* 0x000000cb0200720c */ /* 0x000fe40000701670 */
[----:B------:R-:W-:Y:S02]  /*c7e0*/  FSEL R183, R49, -INF , !P3 ;  /* 0xff80000031b77808 */ /* 0x000fe40005800000 */
[----:B------:R-:W-:Y:S01]  /*c7f0*/  FSEL R202, R50, -INF , !P2 ;  /* 0xff80000032ca7808 */ /* 0x000fe20005000000 */
[----:B------:R-:W-:Y:S01]  /*c800*/  HMMA.16816.F32 R60, R4, R28, R60 ;  /* 0x0000001c043c723c */ /* 0x000fe2000000183c */
[----:B------:R-:W-:Y:S02]  /*c810*/  FSEL R200, R41, -INF , !P0 ;  /* 0xff80000029c87808 */ /* 0x000fe40004000000 */
[----:B------:R-:W-:-:S02]  /*c820*/  FSEL R73, R54, -INF , !P6 ;  /* 0xff80000036497808 */ /* 0x000fc40007000000 */
[----:B------:R-:W-:Y:S02]  /*c830*/  FSEL R182, R48, -INF , !P4 ;  /* 0xff80000030b67808 */ /* 0x000fe40006000000 */
[C---:B------:R-:W-:Y:S02]  /*c840*/  ISETP.GE.AND P3, PT, R3.reuse, R207, PT ;  /* 0x000000cf0300720c */ /* 0x040fe40003f66270 */
[CC--:B------:R-:W-:Y:S02]  /*c850*/  ISETP.GE.AND P2, PT, R3.reuse, R205.reuse, PT ;  /* 0x000000cd0300720c */ /* 0x0c0fe40003f46270 */
[----:B------:R-:W-:Y:S02]  /*c860*/  ISETP.GE.AND P0, PT, R2, R205, PT ;  /* 0x000000cd0200720c */ /* 0x000fe40003f06270 */
[C---:B------:R-:W-:Y:S02]  /*c870*/  ISETP.GE.AND P6, PT, R3.reuse, R211, PT ;  /* 0x000000d30300720c */ /* 0x040fe40003fc6270 */
[----:B------:R-:W-:-:S02]  /*c880*/  ISETP.GE.AND P4, PT, R3, R209, PT ;  /* 0x000000d10300720c */ /* 0x000fc40003f86270 */
[C---:B------:R-:W-:Y:S02]  /*c890*/  ISETP.LT.OR P3, PT, R3.reuse, R203, P3 ;  /* 0x000000cb0300720c */ /* 0x040fe40001f61670 */
[CC--:B------:R-:W-:Y:S02]  /*c8a0*/  ISETP.LT.OR P2, PT, R3.reuse, R201.reuse, P2 ;  /* 0x000000c90300720c */ /* 0x0c0fe40001741670 */
[----:B------:R-:W-:Y:S02]  /*c8b0*/  ISETP.LT.OR P0, PT, R2, R201, P0 ;  /* 0x000000c90200720c */ /* 0x000fe40000701670 */
[C---:B------:R-:W-:Y:S02]  /*c8c0*/  ISETP.LT.OR P6, PT, R3.reuse, R199, P6 ;  /* 0x000000c70300720c */ /* 0x040fe400037c1670 */
[----:B------:R-:W-:Y:S01]  /*c8d0*/  ISETP.LT.OR P4, PT, R3, R197, P4 ;  /* 0x000000c50300720c */ /* 0x000fe20002781670 */
[----:B------:R-:W-:Y:S01]  /*c8e0*/  VIADD R3, R0, 0x50 ;  /* 0x0000005000037836 */ /* 0x000fe20000000000 */
[----:B------:R-:W-:-:S02]  /*c8f0*/  FSEL R198, R40, -INF , !P3 ;  /* 0xff80000028c67808 */ /* 0x000fc40005800000 */
[----:B------:R-:W-:Y:S02]  /*c900*/  FSEL R204, R42, -INF , !P2 ;  /* 0xff8000002acc7808 */ /* 0x000fe40005000000 */
[----:B------:R-:W-:Y:S02]  /*c910*/  FSEL R206, R43, -INF , !P0 ;  /* 0xff8000002bce7808 */ /* 0x000fe40004000000 */
[----:B------:R-:W-:Y:S01]  /*c920*/  FSEL R74, R55, -INF , !P5 ;  /* 0xff800000374a7808 */ /* 0x000fe20006800000 */
[----:B------:R-:W-:Y:S01]  /*c930*/  HMMA.16816.F32 R40, R16, R34, RZ ;  /* 0x000000221028723c */ /* 0x000fe200000018ff */
[C---:B------:R-:W-:Y:S01]  /*c940*/  ISETP.GE.AND P5, PT, R2.reuse, R211, PT ;  /* 0x000000d30200720c */ /* 0x040fe20003fa6270 */
[----:B------:R-:W1:Y:S01]  /*c950*/  LDSM.16.M88.4 R32, [R135+0x3c00] ;  /* 0x003c00008720783b */ /* 0x000e620000000200 */
[C---:B------:R-:W-:Y:S02]  /*c960*/  ISETP.GE.AND P3, PT, R2.reuse, R209, PT ;  /* 0x000000d10200720c */ /* 0x040fe40003f66270 */
[----:B------:R-:W-:Y:S01]  /*c970*/  ISETP.GE.AND P2, PT, R3, R211, PT ;  /* 0x000000d30300720c */ /* 0x000fe20003f46270 */
[----:B------:R-:W-:Y:S01]  /*c980*/  HMMA.16816.F32 R52, R4, R22, R44 ;  /* 0x000000160434723c */ /* 0x000fe2000000182c */
[----:B------:R-:W-:-:S02]  /*c990*/  ISETP.LT.OR P5, PT, R2, R199, P5 ;  /* 0x000000c70200720c */ /* 0x000fc40002fa1670 */
[----:B------:R-:W-:Y:S01]  /*c9a0*/  ISETP.LT.OR P3, PT, R2, R197, P3 ;  /* 0x000000c50200720c */ /* 0x000fe20001f61670 */
[----:B------:R-:W-:Y:S01]  /*c9b0*/  VIADD R2, R0, 0x51 ;  /* 0x0000005100027836 */ /* 0x000fe20000000000 */
[C---:B------:R-:W-:Y:S02]  /*c9c0*/  ISETP.LT.OR P2, PT, R3.reuse, R199, P2 ;  /* 0x000000c70300720c */ /* 0x040fe40001741670 */
[CC--:B------:R-:W-:Y:S02]  /*c9d0*/  ISETP.GE.AND P0, PT, R3.reuse, R207.reuse, PT ;  /* 0x000000cf0300720c */ /* 0x0c0fe40003f06270 */
[----:B------:R-:W-:Y:S02]  /*c9e0*/  FSEL R228, R64, -INF , !P2 ;  /* 0xff80000040e47808 */ /* 0x000fe40005000000 */
[----:B------:R-:W-:Y:S02]  /*c9f0*/  ISETP.GE.AND P2, PT, R2, R207, PT ;  /* 0x000000cf0200720c */ /* 0x000fe40003f46270 */
[----:B------:R-:W-:-:S02]  /*ca00*/  ISETP.LT.OR P0, PT, R3, R203, P0 ;  /* 0x000000cb0300720c */ /* 0x000fc40000701670 */
[----:B------:R-:W-:Y:S02]  /*ca10*/  ISETP.LT.OR P2, PT, R2, R203, P2 ;  /* 0x000000cb0200720c */ /* 0x000fe40001741670 */
[----:B------:R-:W-:Y:S01]  /*ca20*/  FSEL R21, R68, -INF , !P0 ;  /* 0xff80000044157808 */ /* 0x000fe20004000000 */
[----:B------:R-:W-:Y:S01]  /*ca30*/  HMMA.16816.F32 R48, R8, R22, R40 ;  /* 0x000000160830723c */ /* 0x000fe20000001828 */
[----:B------:R-:W-:Y:S02]  /*ca40*/  FSEL R20, R69, -INF , !P2 ;  /* 0xff80000045147808 */ /* 0x000fe40005000000 */
[----:B------:R-:W-:Y:S01]  /*ca50*/  FSEL R229, R56, -INF , !P6 ;  /* 0xff80000038e57808 */ /* 0x000fe20007000000 */
[----:B------:R-:W-:Y:S01]  /*ca60*/  STL [R1+0x10], R21 ;  /* 0x0000101501007387 */ /* 0x000fe20000100800 */
[----:B------:R-:W-:Y:S02]  /*ca70*/  FSEL R230, R57, -INF , !P5 ;  /* 0xff80000039e67808 */ /* 0x000fe40006800000 */
[----:B------:R-:W-:Y:S01]  /*ca80*/  FSEL R77, R58, -INF , !P4 ;  /* 0xff8000003a4d7808 */ /* 0x000fe20006000000 */
[----:B------:R-:W-:Y:S01]  /*ca90*/  STL [R1+0xc], R20 ;  /* 0x00000c1401007387 */ /* 0x000fe20000100800 */
[----:B------:R-:W-:-:S02]  /*caa0*/  FSEL R76, R59, -INF , !P3 ;  /* 0xff8000003b4c7808 */ /* 0x000fc40005800000 */
[----:B------:R-:W-:Y:S01]  /*cab0*/  HMMA.16816.F32 R56, R16, R24, RZ ;  /* 0x000000181038723c */ /* 0x000fe200000018ff */
[C---:B------:R-:W-:Y:S01]  /*cac0*/  ISETP.GE.AND P3, PT, R2.reuse, R211, PT ;  /* 0x000000d30200720c */ /* 0x040fe20003f66270 */
[----:B------:R-:W2:Y:S01]  /*cad0*/  LDSM.16.M88.4 R20, [R189] ;  /* 0x00000000bd14783b */ /* 0x000ea20000000200 */
[----:B------:R-:W-:Y:S01]  /*cae0*/  ISETP.GE.AND P4, PT, R2, R209, PT ;  /* 0x000000d10200720c */ /* 0x000fe20003f86270 */
[----:B------:R-:W-:-:S04]  /*caf0*/  DEPBAR.LE SB0, 0x0 ;  /* 0x000080000000791a */ /* 0x000fc80000000000 */
[----:B------:R-:W-:Y:S01]  /*cb00*/  BAR.SYNC.DEFER_BLOCKING 0x0 ;  /* 0x0000000000007b1d */ /* 0x000fe20000010000 */
[C---:B------:R-:W-:Y:S01]  /*cb10*/  ISETP.LT.OR P3, PT, R2.reuse, R199, P3 ;  /* 0x000000c70200720c */ /* 0x040fe20001f61670 */
[-C--:B-1----:R-:W-:Y:S01]  /*cb20*/  HMMA.16816.F32 R44, R16, R32.reuse, RZ ;  /* 0x00000020102c723c */ /* 0x082fe200000018ff */
[----:B------:R-:W-:Y:S02]  /*cb30*/  ISETP.GE.AND P6, PT, R3, R209, PT ;  /* 0x000000d10300720c */ /* 0x000fe40003fc6270 */
[----:B------:R-:W-:Y:S02]  /*cb40*/  FSEL R233, R65, -INF , !P3 ;  /* 0xff80000041e97808 */ /* 0x000fe40005800000 */
[CC--:B------:R-:W-:Y:S01]  /*cb50*/  ISETP.GE.AND P3, PT, R2.reuse, R205.reuse, PT ;  /* 0x000000cd0200720c */ /* 0x0c0fe20003f66270 */
[----:B------:R-:W-:Y:S01]  /*cb60*/  HMMA.16816.F32 R40, R12, R32, RZ ;  /* 0x000000200c28723c */ /* 0x000fe200000018ff */
[----:B------:R-:W-:Y:S02]  /*cb70*/  ISETP.GE.AND P5, PT, R3, R205, PT ;  /* 0x000000cd0300720c */ /* 0x000fe40003fa6270 */
[----:B------:R-:W-:-:S02]  /*cb80*/  ISETP.LT.OR P4, PT, R2, R197, P4 ;  /* 0x000000c50200720c */ /* 0x000fc40002781670 */
[----:B------:R-:W-:Y:S01]  /*cb90*/  ISETP.LT.OR P3, PT, R2, R201, P3 ;  /* 0x000000c90200720c */ /* 0x000fe20001f61670 */
[C---:B------:R-:W-:Y:S01]  /*cba0*/  VIADD R2, R0.reuse, 0x59 ;  /* 0x0000005900027836 */ /* 0x040fe20000000000 */
[C---:B------:R-:W-:Y:S01]  /*cbb0*/  ISETP.LT.OR P6, PT, R3.reuse, R197, P6 ;  /* 0x000000c50300720c */ /* 0x040fe200037c1670 */
[----:B------:R-:W-:Y:S01]  /*cbc0*/  HMMA.16816.F32 R56, R8, R28, R56 ;  /* 0x0000001c0838723c */ /* 0x000fe20000001838 */
[----:B------:R-:W-:Y:S01]  /*cbd0*/  ISETP.LT.OR P5, PT, R3, R201, P5 ;  /* 0x000000c90300720c */ /* 0x000fe20002fa1670 */
[----:B------:R-:W-:Y:S01]  /*cbe0*/  VIADD R3, R0, 0x58 ;  /* 0x0000005800037836 */ /* 0x000fe20000000000 */
[----:B------:R-:W-:Y:S02]  /*cbf0*/  FSEL R72, R66, -INF , !P6 ;  /* 0xff80000042487808 */ /* 0x000fe40007000000 */
[----:B------:R-:W-:Y:S02]  /*cc00*/  FSEL R68, R70, -INF , !P5 ;  /* 0xff80000046447808 */ /* 0x000fe40006800000 */
[----:B------:R-:W-:-:S02]  /*cc10*/  ISETP.GE.AND P5, PT, R2, R207, PT ;  /* 0x000000cf0200720c */ /* 0x000fc40003fa6270 */
[----:B------:R-:W-:Y:S02]  /*cc20*/  ISETP.GE.AND P0, PT, R3, R207, PT ;  /* 0x000000cf0300720c */ /* 0x000fe40003f06270 */
[----:B------:R-:W-:Y:S02]  /*cc30*/  FSEL R126, R67, -INF , !P4 ;  /* 0xff800000437e7808 */ /* 0x000fe40006000000 */
[----:B------:R-:W-:Y:S02]  /*cc40*/  FSEL R71, R71, -INF , !P3 ;  /* 0xff80000047477808 */ /* 0x000fe40005800000 */
[C---:B------:R-:W-:Y:S02]  /*cc50*/  ISETP.GE.AND P6, PT, R3.reuse, R211, PT ;  /* 0x000000d30300720c */ /* 0x040fe40003fc6270 */
[C---:B------:R-:W-:Y:S01]  /*cc60*/  ISETP.GE.AND P4, PT, R3.reuse, R209, PT ;  /* 0x000000d10300720c */ /* 0x040fe20003f86270 */
[----:B--2---:R-:W-:Y:S01]  /*cc70*/  HMMA.16816.F32 R44, R8, R20, R44 ;  /* 0x00000014082c723c */ /* 0x004fe2000000182c */
[----:B------:R-:W-:-:S02]  /*cc80*/  ISETP.GE.AND P2, PT, R3, R205, PT ;  /* 0x000000cd0300720c */ /* 0x000fc40003f46270 */
[-C--:B------:R-:W-:Y:S02]  /*cc90*/  ISETP.LT.OR P3, PT, R2, R203.reuse, P5 ;  /* 0x000000cb0200720c */ /* 0x080fe40002f61670 */
[C---:B------:R-:W-:Y:S01]  /*cca0*/  ISETP.LT.OR P0, PT, R3.reuse, R203, P0 ;  /* 0x000000cb0300720c */ /* 0x040fe20000701670 */
[----:B------:R-:W-:Y:S01]  /*ccb0*/  HMMA.16816.F32 R40, R4, R20, R40 ;  /* 0x000000140428723c */ /* 0x000fe20000001828 */
[C---:B------:R-:W-:Y:S02]  /*ccc0*/  ISETP.LT.OR P6, PT, R3.reuse, R199, P6 ;  /* 0x000000c70300720c */ /* 0x040fe400037c1670 */
[C---:B------:R-:W-:Y:S02]  /*ccd0*/  ISETP.LT.OR P4, PT, R3.reuse, R197, P4 ;  /* 0x000000c50300720c */ /* 0x040fe40002781670 */
[----:B------:R-:W-:Y:S02]  /*cce0*/  ISETP.LT.OR P2, PT, R3, R201, P2 ;  /* 0x000000c90300720c */ /* 0x000fe40001741670 */
[----:B------:R-:W-:-:S02]  /*ccf0*/  FSEL R70, R53, -INF , !P3 ;  /* 0xff80000035467808 */ /* 0x000fc40005800000 */
[----:B------:R-:W-:Y:S02]  /*cd00*/  ISETP.GE.AND P5, PT, R2, R211, PT ;  /* 0x000000d30200720c */ /* 0x000fe40003fa6270 */
[----:B------:R-:W-:Y:S02]  /*cd10*/  FSEL R3, R52, -INF , !P0 ;  /* 0xff80000034037808 */ /* 0x000fe40004000000 */
[C---:B------:R-:W-:Y:S02]  /*cd20*/  ISETP.GE.AND P3, PT, R2.reuse, R209, PT ;  /* 0x000000d10200720c */ /* 0x040fe40003f66270 */
[C---:B------:R-:W-:Y:S01]  /*cd30*/  ISETP.GE.AND P0, PT, R2.reuse, R205, PT ;  /* 0x000000cd0200720c */ /* 0x040fe20003f06270 */
[----:B------:R1:W-:Y:S01]  /*cd40*/  STL [R1+0x8], R3 ;  /* 0x0000080301007387 */ /* 0x0003e20000100800 */
[C---:B------:R-:W-:Y:S02]  /*cd50*/  ISETP.LT.OR P5, PT, R2.reuse, R199, P5 ;  /* 0x000000c70200720c */ /* 0x040fe40002fa1670 */
[----:B------:R-:W-:-:S02]  /*cd60*/  ISETP.LT.OR P3, PT, R2, R197, P3 ;  /* 0x000000c50200720c */ /* 0x000fc40001f61670 */
[----:B------:R-:W-:Y:S01]  /*cd70*/  ISETP.LT.OR P0, PT, R2, R201, P0 ;  /* 0x000000c90200720c */ /* 0x000fe20000701670 */
[----:B------:R-:W-:Y:S01]  /*cd80*/  VIADD R2, R0, 0x61 ;  /* 0x0000006100027836 */ /* 0x000fe20000000000 */
[----:B------:R-:W-:Y:S02]  /*cd90*/  FSEL R223, R48, -INF , !P6 ;  /* 0xff80000030df7808 */ /* 0x000fe40007000000 */
[----:B------:R-:W-:Y:S02]  /*cda0*/  FSEL R224, R49, -INF , !P5 ;  /* 0xff80000031e07808 */ /* 0x000fe40006800000 */
[----:B------:R-:W-:Y:S02]  /*cdb0*/  FSEL R248, R50, -INF , !P4 ;  /* 0xff80000032f87808 */ /* 0x000fe40006000000 */
[----:B------:R-:W-:Y:S02]  /*cdc0*/  FSEL R249, R51, -INF , !P3 ;  /* 0xff80000033f97808 */ /* 0x000fe40005800000 */
[----:B------:R-:W-:Y:S01]  /*cdd0*/  HMMA.16816.F32 R48, R12, R26, RZ ;  /* 0x0000001a0c30723c */ /* 0x000fe200000018ff */
[----:B------:R-:W-:-:S02]  /*cde0*/  FSEL R55, R55, -INF , !P0 ;  /* 0xff80000037377808 */ /* 0x000fc40004000000 */
[----:B------:R-:W-:Y:S02]  /*cdf0*/  ISETP.GE.AND P0, PT, R2, R211, PT ;  /* 0x000000d30200720c */ /* 0x000fe40003f06270 */
[----:B------:R-:W-:Y:S01]  /*ce00*/  FSEL R54, R54, -INF , !P2 ;  /* 0xff80000036367808 */ /* 0x000fe20005000000 */
[----:B------:R-:W-:Y:S01]  /*ce10*/  HMMA.16816.F32 R24, R16, R26, RZ ;  /* 0x0000001a1018723c */ /* 0x000fe200000018ff */
[C---:B------:R-:W-:Y:S02]  /*ce20*/  ISETP.LT.OR P0, PT, R2.reuse, R199, P0 ;  /* 0x000000c70200720c */ /* 0x040fe40000701670 */
[----:B------:R-:W-:Y:S01]  /*ce30*/  ISETP.GE.AND P2, PT, R2, R209, PT ;  /* 0x000000d10200720c */ /* 0x000fe20003f46270 */
[----:B-1----:R-:W-:Y:S01]  /*ce40*/  VIADD R3, R0, 0x60 ;  /* 0x0000006000037836 */ /* 0x002fe20000000000 */
[----:B------:R-:W-:Y:S01]  /*ce50*/  FSEL R225, R57, -INF , !P0 ;  /* 0xff80000039e17808 */ /* 0x000fe20004000000 */
[----:B------:R-:W-:Y:S01]  /*ce60*/  HMMA.16816.F32 R12, R12, R34, RZ ;  /* 0x000000220c0c723c */ /* 0x000fe200000018ff */
[----:B------:R-:W-:-:S02]  /*ce70*/  ISETP.GE.AND P0, PT, R2, R205, PT ;  /* 0x000000cd0200720c */ /* 0x000fc40003f06270 */
[C---:B------:R-:W-:Y:S02]  /*ce80*/  ISETP.GE.AND P5, PT, R3.reuse, R211, PT ;  /* 0x000000d30300720c */ /* 0x040fe40003fa6270 */
[C---:B------:R-:W-:Y:S01]  /*ce90*/  ISETP.GE.AND P4, PT, R3.reuse, R209, PT ;  /* 0x000000d10300720c */ /* 0x040fe20003f86270 */
[----:B------:R-:W-:Y:S01]  /*cea0*/  HMMA.16816.F32 R16, R16, R34, RZ ;  /* 0x000000221010723c */ /* 0x000fe200000018ff */
[----:B------:R-:W-:Y:S02]  /*ceb0*/  ISETP.LT.OR P5, PT, R3, R199, P5 ;  /* 0x000000c70300720c */ /* 0x000fe40002fa1670 */
[----:B------:R-:W-:Y:S02]  /*cec0*/  ISETP.LT.OR P2, PT, R2, R197, P2 ;  /* 0x000000c50200720c */ /* 0x000fe40001741670 */
[----:B------:R-:W-:Y:S01]  /*ced0*/  FSEL R222, R56, -INF , !P5 ;  /* 0xff80000038de7808 */ /* 0x000fe20006800000 */
[----:B------:R-:W-:Y:S01]  /*cee0*/  HMMA.16816.F32 R48, R4, R30, R48 ;  /* 0x0000001e0430723c */ /* 0x000fe20000001830 */
[----:B------:R-:W-:-:S02]  /*cef0*/  ISETP.GE.AND P5, PT, R2, R207, PT ;  /* 0x000000cf0200720c */ /* 0x000fc40003fa6270 */
[C---:B------:R-:W-:Y:S02]  /*cf00*/  ISETP.LT.OR P0, PT, R2.reuse, R201, P0 ;  /* 0x000000c90200720c */ /* 0x040fe40000701670 */
[----:B------:R-:W-:Y:S01]  /*cf10*/  ISETP.LT.OR P5, PT, R2, R203, P5 ;  /* 0x000000cb0200720c */ /* 0x000fe20002fa1670 */
[----:B------:R-:W-:Y:S01]  /*cf20*/  VIADD R2, R0, 0x70 ;  /* 0x0000007000027836 */ /* 0x000fe20000000000 */
[C---:B------:R-:W-:Y:S01]  /*cf30*/  ISETP.LT.OR P4, PT, R3.reuse, R197, P4 ;  /* 0x000000c50300720c */ /* 0x040fe20002781670 */
[----:B------:R-:W-:Y:S01]  /*cf40*/  HMMA.16816.F32 R24, R8, R30, R24 ;  /* 0x0000001e0818723c */ /* 0x000fe20000001818 */
[C---:B------:R-:W-:Y:S02]  /*cf50*/  ISETP.GE.AND P3, PT, R3.reuse, R207, PT ;  /* 0x000000cf0300720c */ /* 0x040fe40003f66270 */
[----:B------:R-:W-:Y:S02]  /*cf60*/  ISETP.GE.AND P6, PT, R3, R205, PT ;  /* 0x000000cd0300720c */ /* 0x000fe40003fc6270 */
[----:B------:R-:W-:Y:S01]  /*cf70*/  FSEL R242, R58, -INF , !P4 ;  /* 0xff8000003af27808 */ /* 0x000fe20006000000 */
[----:B------:R-:W-:Y:S01]  /*cf80*/  HMMA.16816.F32 R4, R4, R22, R12 ;  /* 0x000000160404723c */ /* 0x000fe2000000180c */
[----:B------:R-:W-:-:S02]  /*cf90*/  ISETP.GE.AND P4, PT, R2, R211, PT ;  /* 0x000000d30200720c */ /* 0x000fc40003f86270 */
[C---:B------:R-:W-:Y:S02]  /*cfa0*/  ISETP.LT.OR P3, PT, R3.reuse, R203, P3 ;  /* 0x000000cb0300720c */ /* 0x040fe40001f61670 */
[----:B------:R-:W-:Y:S01]  /*cfb0*/  ISETP.LT.OR P6, PT, R3, R201, P6 ;  /* 0x000000c90300720c */ /* 0x000fe200037c1670 */
[----:B------:R-:W-:Y:S01]  /*cfc0*/  VIADD R3, R0, 0x71 ;  /* 0x0000007100037836 */ /* 0x000fe20000000000 */
[----:B------:R-:W-:Y:S01]  /*cfd0*/  ISETP.LT.OR P4, PT, R2, R199, P4 ;  /* 0x000000c70200720c */ /* 0x000fe20002781670 */
[----:B------:R-:W-:Y:S01]  /*cfe0*/  HMMA.16816.F32 R8, R8, R22, R16 ;  /* 0x000000160808723c */ /* 0x000fe20000001810 */
[----:B------:R-:W-:Y:S02]  /*cff0*/  FSEL R251, R60, -INF , !P3 ;  /* 0xff8000003cfb7808 */ /* 0x000fe40005800000 */
[----:B------:R-:W-:Y:S02]  /*d000*/  FSEL R250, R61, -INF , !P5 ;  /* 0xff8000003dfa7808 */ /* 0x000fe40006800000 */
[----:B------:R-:W-:-:S02]  /*d010*/  FSEL R62, R62, -INF , !P6 ;  /* 0xff8000003e3e7808 */ /* 0x000fc40007000000 */
[C---:B------:R-:W-:Y:S02]  /*d020*/  ISETP.GE.AND P3, PT, R2.reuse, R209, PT ;  /* 0x000000d10200720c */ /* 0x040fe40003f66270 */
[C---:B------:R-:W-:Y:S02]  /*d030*/  ISETP.GE.AND P5, PT, R2.reuse, R207, PT ;  /* 0x000000cf0200720c */ /* 0x040fe40003fa6270 */
[----:B------:R-:W-:Y:S02]  /*d040*/  ISETP.GE.AND P6, PT, R2, R205, PT ;  /* 0x000000cd0200720c */ /* 0x000fe40003fc6270 */
[----:B------:R-:W-:Y:S02]  /*d050*/  FSEL R252, R63, -INF , !P0 ;  /* 0xff8000003ffc7808 */ /* 0x000fe40004000000 */
[----:B------:R-:W-:Y:S02]  /*d060*/  FSEL R216, R44, -INF , !P4 ;  /* 0xff8000002cd87808 */ /* 0x000fe40006000000 */
[----:B------:R-:W-:-:S02]  /*d070*/  FSEL R245, R59, -INF , !P2 ;  /* 0xff8000003bf57808 */ /* 0x000fc40005000000 */
[C---:B------:R-:W-:Y:S02]  /*d080*/  ISETP.GE.AND P0, PT, R3.reuse, R209, PT ;  /* 0x000000d10300720c */ /* 0x040fe40003f06270 */
        /* <DEDUP_REMOVED lines=17> */
[-C--:B------:R-:W-:Y:S02]  /*d1a0*/  ISETP.GE.AND P4, PT, R2, R205.reuse, PT ;  /* 0x000000cd0200720c */ /* 0x080fe40003f86270 */
[----:B------:R-:W-:-:S02]  /*d1b0*/  ISETP.GE.AND P2, PT, R3, R205, PT ;  /* 0x000000cd0300720c */ /* 0x000fc40003f46270 */
[C---:B------:R-:W-:Y:S02]  /*d1c0*/  ISETP.LT.OR P0, PT, R2.reuse, R203, P0 ;  /* 0x000000cb0200720c */ /* 0x040fe40000701670 */
[C---:B------:R-:W-:Y:S02]  /*d1d0*/  ISETP.LT.OR P3, PT, R2.reuse, R199, P3 ;  /* 0x000000c70200720c */ /* 0x040fe40001f61670 */
[C---:B------:R-:W-:Y:S02]  /*d1e0*/  ISETP.LT.OR P5, PT, R2.reuse, R197, P5 ;  /* 0x000000c50200720c */ /* 0x040fe40002fa1670 */
[-C--:B------:R-:W-:Y:S01]  /*d1f0*/  ISETP.LT.OR P4, PT, R2, R201.reuse, P4 ;  /* 0x000000c90200720c */ /* 0x080fe20002781670 */
[----:B------:R-:W-:Y:S01]  /*d200*/  VIADD R2, R0, 0x69 ;  /* 0x0000006900027836 */ /* 0x000fe20000000000 */
[----:B------:R-:W-:Y:S02]  /*d210*/  ISETP.LT.OR P2, PT, R3, R201, P2 ;  /* 0x000000c90300720c */ /* 0x000fe40001741670 */
        /* <DEDUP_REMOVED lines=12> */
[C---:B------:R-:W-:Y:S01]  /*d2e0*/  VIADD R2, R0.reuse, 0x78 ;  /* 0x0000007800027836 */ /* 0x040fe20000000000 */
[----:B------:R-:W-:Y:S01]  /*d2f0*/  FSEL R221, R27, -INF , !P0 ;  /* 0xff8000001bdd7808 */ /* 0x000fe20004000000 */
[----:B------:R-:W-:Y:S01]  /*d300*/  VIADD R0, R0, 0x79 ;  /* 0x0000007900007836 */ /* 0x000fe20000000000 */
[----:B------:R-:W-:-:S02]  /*d310*/  FSEL R213, R24, -INF , !P3 ;  /* 0xff80000018d57808 */ /* 0x000fc40005800000 */
[----:B------:R-:W-:Y:S02]  /*d320*/  FSEL R214, R25, -INF , !P2 ;  /* 0xff80000019d67808 */ /* 0x000fe40005000000 */
[-C--:B------:R-:W-:Y:S02]  /*d330*/  ISETP.GE.AND P0, PT, R0, R207.reuse, PT ;  /* 0x000000cf0000720c */ /* 0x080fe40003f06270 */
[----:B------:R-:W-:Y:S02]  /*d340*/  ISETP.GE.AND P3, PT, R2, R207, PT ;  /* 0x000000cf0200720c */ /* 0x000fe40003f66270 */
[----:B------:R-:W-:Y:S02]  /*d350*/  ISETP.LT.OR P0, PT, R0, R203, P0 ;  /* 0x000000cb0000720c */ /* 0x000fe40000701670 */
[----:B------:R-:W-:Y:S02]  /*d360*/  ISETP.GE.AND P2, PT, R2, R205, PT ;  /* 0x000000cd0200720c */ /* 0x000fe40003f46270 */
[----:B------:R-:W-:-:S02]  /*d370*/  FSEL R226, R5, -INF , !P0 ;  /* 0xff80000005e27808 */ /* 0x000fc40004000000 */
[----:B------:R-:W-:Y:S02]  /*d380*/  PLOP3.LUT P0, PT, PT, PT, UP0, 0x80, 0x0 ;  /* 0x000000000000781c */ /* 0x000fe40003f0f008 */
[C---:B------:R-:W-:Y:S02]  /*d390*/  ISETP.LT.OR P3, PT, R2.reuse, R203, P3 ;  /* 0x000000cb0200720c */ /* 0x040fe40001f61670 */
[----:B------:R-:W-:Y:S02]  /*d3a0*/  ISETP.LT.OR P2, PT, R2, R201, P2 ;  /* 0x000000c90200720c */ /* 0x000fe40001741670 */
[----:B------:R-:W-:Y:S02]  /*d3b0*/  FSEL R234, R49, -INF , !P6 ;  /* 0xff80000031ea7808 */ /* 0x000fe40007000000 */
[----:B------:R-:W-:Y:S02]  /*d3c0*/  FSEL R236, R51, -INF , !P4 ;  /* 0xff80000033ec7808 */ /* 0x000fe40006000000 */
[----:B------:R-:W-:-:S02]  /*d3d0*/  FSEL R220, R26, -INF , !P5 ;  /* 0xff8000001adc7808 */ /* 0x000fc40006800000 */
[----:B------:R-:W-:Y:S02]  /*d3e0*/  FSEL R227, R4, -INF , !P3 ;  /* 0xff80000004e37808 */ /* 0x000fe40005800000 */
[----:B------:R-:W-:Y:S02]  /*d3f0*/  FSEL R232, R6, -INF , !P2 ;  /* 0xff80000006e87808 */ /* 0x000fe40005000000 */
[C---:B------:R-:W-:Y:S02]  /*d400*/  ISETP.GE.AND P6, PT, R2.reuse, R211, PT ;  /* 0x000000d30200720c */ /* 0x040fe40003fc6270 */
[----:B------:R-:W-:Y:S02]  /*d410*/  ISETP.GE.AND P4, PT, R2, R209, PT ;  /* 0x000000d10200720c */ /* 0x000fe40003f86270 */
[C---:B------:R-:W-:Y:S02]  /*d420*/  ISETP.GE.AND P5, PT, R0.reuse, R211, PT ;  /* 0x000000d30000720c */ /* 0x040fe40003fa6270 */
[----:B------:R-:W-:-:S02]  /*d430*/  ISETP.GE.AND P3, PT, R0, R209, PT ;  /* 0x000000d10000720c */ /* 0x000fc40003f66270 */
[----:B------:R-:W-:Y:S02]  /*d440*/  ISETP.GE.AND P2, PT, R0, R205, PT ;  /* 0x000000cd0000720c */ /* 0x000fe40003f46270 */
[C---:B------:R-:W-:Y:S02]  /*d450*/  ISETP.LT.OR P6, PT, R2.reuse, R199, P6 ;  /* 0x000000c70200720c */ /* 0x040fe400037c1670 */
[----:B------:R-:W-:Y:S02]  /*d460*/  ISETP.LT.OR P4, PT, R2, R197, P4 ;  /* 0x000000c50200720c */ /* 0x000fe40002781670 */
[C---:B------:R-:W-:Y:S02]  /*d470*/  ISETP.LT.OR P5, PT, R0.reuse, R199, P5 ;  /* 0x000000c70000720c */ /* 0x040fe40002fa1670 */
[C---:B------:R-:W-:Y:S02]  /*d480*/  ISETP.LT.OR P3, PT, R0.reuse, R197, P3 ;  /* 0x000000c50000720c */ /* 0x040fe40001f61670 */
[----:B------:R-:W-:-:S02]  /*d490*/  ISETP.LT.OR P2, PT, R0, R201, P2 ;  /* 0x000000c90000720c */ /* 0x000fc40001741670 */
        /* <DEDUP_REMOVED lines=66> */
.L_x_514:
[----:B------:R-:W-:Y:S05]  /*d8c0*/  BSYNC B0 ;  /* 0x0000000000007941 */ /* 0x000fea0003800000 */
.L_x_513:
[----:B------:R-:W0:Y:S02]  /*d8d0*/  LDGDEPBAR ;  /* 0x00000000000079af */ /* 0x000e240000000000 */
.L_x_512:
[----:B------:R-:W3:Y:S04]  /*d8e0*/  LDL R12, [R1+0x1c] ;  /* 0x00001c00010c7983 */ /* 0x000ee80000100800 */
[----:B------:R-:W4:Y:S04]  /*d8f0*/  LDL R3, [R1+0x98] ;  /* 0x0000980001037983 */ /* 0x000f280000100800 */
[----:B------:R-:W-:Y:S04]  /*d900*/  STL [R1+0xc4], R192 ;  /* 0x0000c4c001007387 */ /* 0x000fe80000100800 */
[----:B------:R-:W-:Y:S04]  /*d910*/  STL [R1+0xc0], R191 ;  /* 0x0000c0bf01007387 */ /* 0x000fe80000100800 */
[----:B------:R1:W-:Y:S04]  /*d920*/  STL [R1+0xbc], R190 ;  /* 0x0000bcbe01007387 */ /* 0x0003e80000100800 */
[----:B------:R2:W-:Y:S04]  /*d930*/  STL [R1+0xb8], R189 ;  /* 0x0000b8bd01007387 */ /* 0x0005e80000100800 */
[----:B------:R-:W-:Y:S04]  /*d940*/  STL [R1+0xb4], R188 ;  /* 0x0000b4bc01007387 */ /* 0x000fe80000100800 */
[----:B------:R2:W-:Y:S04]  /*d950*/  STL [R1+0xb0], R187 ;  /* 0x0000b0bb01007387 */ /* 0x0005e80000100800 */
[----:B------:R-:W-:Y:S04]  /*d960*/  STL [R1+0xac], R186 ;  /* 0x0000acba01007387 */ /* 0x000fe80000100800 */
[----:B------:R-:W-:Y:S04]  /*d970*/  STL [R1+0xa8], R135 ;  /* 0x0000a88701007387 */ /* 0x000fe80000100800 */
[----:B-1----:R-:W4:Y:S04]  /*d980*/  LDL.LU R190, [R1+0x10] ;  /* 0x0000100001be7983 */ /* 0x002f280000300800 */
[----:B--2---:R-:W2:Y:S04]  /*d990*/  LDL.LU R189, [R1+0xc] ;  /* 0x00000c0001bd7983 */ /* 0x004ea80000300800 */
[----:B------:R-:W2:Y:S01]  /*d9a0*/  LDL.LU R187, [R1+0x8] ;  /* 0x0000080001bb7983 */ /* 0x000ea20000300800 */
[----:B------:R-:W-:Y:S01]  /*d9b0*/  IMAD.WIDE.U32 R6, R215, -0x326172a9, RZ ;  /* 0xcd9e8d57d7067825 */ /* 0x000fe200078e00ff */
[----:B------:R-:W-:-:S02]  /*d9c0*/  USHF.L.U32 UR36, UR16, 0x2, URZ ;  /* 0x0000000210247899 */ /* 0x000fc4000800063f */
[----:B------:R-:W-:Y:S01]  /*d9d0*/  UIADD3 UR17, UR27, -0x4498517b, URZ ;  /* 0xbb67ae851b117890 */ /* 0x000fe2000fffe03f */
[----:B------:R-:W-:Y:S02]  /*d9e0*/  IMAD.U32 R0, RZ, RZ, UR27 ;  /* 0x0000001bff007e24 */ /* 0x000fe4000f8e00ff */
[----:B------:R-:W-:Y:S01]  /*d9f0*/  IMAD.MOV.U32 R8, RZ, RZ, R74 ;  /* 0x000000ffff087224 */ /* 0x000fe200078e004a */
[----:B------:R-:W-:Y:S02]  /*da00*/  UIADD3 UR7, UR26, -0x61c88647, URZ ;  /* 0x9e3779b91a077890 */ /* 0x000fe4000fffe03f */
[----:B------:R-:W-:Y:S02]  /*da10*/  UIADD3 UR6, UR26, 0x3c6ef372, URZ ;  /* 0x3c6ef3721a067890 */ /* 0x000fe4000fffe03f */
[----:B------:R-:W-:Y:S01]  /*da20*/  UIADD3 UR4, UR27, 0x76cf5d0a, URZ ;  /* 0x76cf5d0a1b047890 */ /* 0x000fe2000fffe03f */
[----:B------:R-:W-:-:S04]  /*da30*/  VIADD R10, R215, 0x4 ;  /* 0x00000004d70a7836 */ /* 0x000fc80000000000 */
[----:B------:R-:W-:-:S04]  /*da40*/  IMAD.WIDE.U32 R10, R10, -0x326172a9, RZ ;  /* 0xcd9e8d570a0a7825 */ /* 0x000fc800078e00ff */
[----:B------:R-:W-:Y:S02]  /*da50*/  IMAD.MOV.U32 R9, RZ, RZ, R73 ;  /* 0x000000ffff097224 */ /* 0x000fe400078e0049 */
        /* <DEDUP_REMOVED lines=8> */
[----:B---3--:R-:W-:Y:S01]  /*dae0*/  LOP3.LUT R2, R7, R12, RZ, 0x3c, !PT ;  /* 0x0000000c07027212 */ /* 0x008fe200078e3cff */
[----:B----4-:R-:W-:-:S04]  /*daf0*/  IMAD.WIDE.U32 R176, R3, -0x2daee0ad, RZ ;  /* 0xd2511f5303b07825 */ /* 0x010fc800078e00ff */
        /* <DEDUP_REMOVED lines=13> */
[----:B------:R-:W-:Y:S02]  /*dbd0*/  LOP3.LUT R0, R11, R12, RZ, 0x3c, !PT ;  /* 0x0000000c0b007212 */ /* 0x000fe400078e3cff */
[----:B------:R-:W-:Y:S02]  /*dbe0*/  LOP3.LUT R3, R3, UR24, R66, 0x96, !PT ;  /* 0x0000001803037c12 */ /* 0x000fe4000f8e9642 */
[----:B------:R-:W-:Y:S01]  /*dbf0*/  LOP3.LUT R7, R49, UR22, R2, 0x96, !PT ;  /* 0x0000001631077c12 */ /* 0x000fe2000f8e9602 */
[----:B------:R-:W-:-:S04]  /*dc00*/  IMAD.WIDE.U32 R72, R0, -0x2daee0ad, RZ ;  /* 0xd2511f5300487825 */ /* 0x000fc800078e00ff */
[----:B------:R-:W-:-:S04]  /*dc10*/  IMAD.WIDE.U32 R2, R3, -0x2daee0ad, RZ ;  /* 0xd2511f5303027825 */ /* 0x000fc800078e00ff */
[----:B------:R-:W-:Y:S01]  /*dc20*/  IMAD.WIDE.U32 R50, R7, -0x2daee0ad, RZ ;  /* 0xd2511f5307327825 */ /* 0x000fe200078e00ff */
[----:B------:R-:W-:-:S04]  /*dc30*/  LOP3.LUT R0, R73, UR17, R176, 0x96, !PT ;  /* 0x0000001149007c12 */ /* 0x000fc8000f8e96b0 */
[----:B------:R-:W-:Y:S01]  /*dc40*/  LOP3.LUT R2, R51, UR15, R2, 0x96, !PT ;  /* 0x0000000f33027c12 */ /* 0x000fe2000f8e9602 */
[----:B------:R-:W-:Y:S01]  /*dc50*/  IMAD.WIDE.U32 R64, R0, -0x326172a9, RZ ;  /* 0xcd9e8d5700407825 */ /* 0x000fe200078e00ff */
[----:B------:R-:W-:-:S03]  /*dc60*/  LOP3.LUT R6, R3, UR19, R6, 0x96, !PT ;  /* 0x0000001303067c12 */ /* 0x000fc6000f8e9606 */
[----:B------:R-:W-:Y:S01]  /*dc70*/  IMAD.WIDE.U32 R2, R2, -0x326172a9, RZ ;  /* 0xcd9e8d5702027825 */ /* 0x000fe200078e00ff */
[----:B------:R-:W-:Y:S01]  /*dc80*/  UIADD3 UR17, UR26, -0x4ab325aa, URZ ;  /* 0xb54cda561a117890 */ /* 0x000fe2000fffe03f */
[----:B------:R-:W-:Y:S02]  /*dc90*/  LOP3.LUT R11, R5, UR7, R10, 0x96, !PT ;  /* 0x00000007050b7c12 */ /* 0x000fe4000f8e960a */
[----:B------:R-:W-:Y:S01]  /*dca0*/  IMAD.WIDE.U32 R30, R6, -0x326172a9, RZ ;  /* 0xcd9e8d57061e7825 */ /* 0x000fe200078e00ff */
[----:B------:R-:W-:Y:S02]  /*dcb0*/  LOP3.LUT R10, R65, UR6, R4, 0x96, !PT ;  /* 0x00000006410a7c12 */ /* 0x000fe4000f8e9604 */
[----:B------:R-:W-:Y:S02]  /*dcc0*/  LOP3.LUT R4, R2, 0xffff, RZ, 0xc0, !PT ;  /* 0x0000ffff02047812 */ /* 0x000fe400078ec0ff */
[----:B------:R-:W-:Y:S02]  /*dcd0*/  FMNMX.FTZ R5, R39, R80, !PT ;  /* 0x0000005027057209 */ /* 0x000fe40007810000 */
[----:B------:R-:W-:-:S02]  /*dce0*/  FMNMX.FTZ R6, R38, R82, !PT ;  /* 0x0000005226067209 */ /* 0x000fc40007810000 */
[----:B------:R-:W-:Y:S02]  /*dcf0*/  LOP3.LUT R0, R3, UR17, R30, 0x96, !PT ;  /* 0x0000001103007c12 */ /* 0x000fe4000f8e961e */
[----:B------:R-:W-:Y:S02]  /*dd00*/  LOP3.LUT R8, R2, 0xff, RZ, 0xc0, !PT ;  /* 0x000000ff02087812 */ /* 0x000fe400078ec0ff */
[----:B------:R-:W-:Y:S02]  /*dd10*/  SHF.R.U32.HI R7, RZ, 0x10, R2 ;  /* 0x00000010ff077819 */ /* 0x000fe40000011602 */
[----:B------:R-:W-:Y:S02]  /*dd20*/  SHF.R.U32.HI R4, RZ, 0x8, R4 ;  /* 0x00000008ff047819 */ /* 0x000fe40000011604 */
[----:B------:R-:W-:Y:S02]  /*dd30*/  SHF.R.U32.HI R9, RZ, 0x18, R2 ;  /* 0x00000018ff097819 */ /* 0x000fe40000011602 */
[----:B------:R-:W-:-:S02]  /*dd40*/  FMNMX.FTZ R3, R84, R5, !PT ;  /* 0x0000000554037209 */ /* 0x000fc40007810000 */
[----:B------:R-:W-:Y:S02]  /*dd50*/  FMNMX.FTZ R2, R91, R6, !PT ;  /* 0x000000065b027209 */ /* 0x000fe40007810000 */
[----:B------:R-:W-:Y:S02]  /*dd60*/  PRMT R14, R8, 0x5410, R4 ;  /* 0x00005410080e7816 */ /* 0x000fe40000000004 */
[----:B------:R-:W-:Y:S02]  /*dd70*/  FMNMX.FTZ R5, R83, R3, !PT ;  /* 0x0000000353057209 */ /* 0x000fe40007810000 */
[----:B------:R-:W-:Y:S01]  /*dd80*/  FMNMX.FTZ R4, R93, R2, !PT ;  /* 0x000000025d047209 */ /* 0x000fe20007810000 */
[----:B------:R-:W-:Y:S01]  /*dd90*/  IMAD.WIDE.U32 R2, R11, -0x2daee0ad, RZ ;  /* 0xd2511f530b027825 */ /* 0x000fe200078e00ff */
[----:B------:R-:W-:Y:S02]  /*dda0*/  LOP3.LUT R6, R7, 0xff, RZ, 0xc0, !PT ;  /* 0x000000ff07067812 */ /* 0x000fe400078ec0ff */
[----:B------:R-:W-:Y:S01]  /*ddb0*/  FMNMX.FTZ R5, R85, R5, !PT ;  /* 0x0000000555057209 */ /* 0x000fe20007810000 */
[----:B------:R-:W-:Y:S01]  /*ddc0*/  IMAD.WIDE.U32 R10, R10, -0x2daee0ad, RZ ;  /* 0xd2511f530a0a7825 */ /* 0x000fe200078e00ff */
[----:B------:R-:W-:-:S02]  /*ddd0*/  FMNMX.FTZ R4, R86, R4, !PT ;  /* 0x0000000456047209 */ /* 0x000fc40007810000 */
[----:B------:R-:W-:Y:S02]  /*dde0*/  LOP3.LUT R7, R3, UR4, R72, 0x96, !PT ;  /* 0x0000000403077c12 */ /* 0x000fe4000f8e9648 */
[----:B------:R-:W-:Y:S02]  /*ddf0*/  LOP3.LUT R3, R0, 0xffff, RZ, 0xc0, !PT ;  /* 0x0000ffff00037812 */ /* 0x000fe400078ec0ff */
[----:B------:R-:W-:Y:S02]  /*de00*/  PRMT R15, R6, 0x5410, R9 ;  /* 0x00005410060f7816 */ /* 0x000fe40000000009 */
[----:B------:R-:W-:Y:S02]  /*de10*/  FMNMX.FTZ R5, R108, R5, !PT ;  /* 0x000000056c057209 */ /* 0x000fe40007810000 */
[----:B------:R-:W-:Y:S02]  /*de20*/  LOP3.LUT R6, R11, UR23, R2, 0x96, !PT ;  /* 0x000000170b067c12 */ /* 0x000fe4000f8e9602 */
[----:B------:R-:W-:-:S02]  /*de30*/  FMNMX.FTZ R4, R109, R4, !PT ;  /* 0x000000046d047209 */ /* 0x000fc40007810000 */
[----:B------:R-:W-:Y:S02]  /*de40*/  SHF.R.U32.HI R3, RZ, 0x8, R3 ;  /* 0x00000008ff037819 */ /* 0x000fe40000011603 */
[----:B------:R-:W-:Y:S02]  /*de50*/  LOP3.LUT R2, R0, 0xff, RZ, 0xc0, !PT ;  /* 0x000000ff00027812 */ /* 0x000fe400078ec0ff */
[----:B------:R-:W-:Y:S02]  /*de60*/  FMNMX.FTZ R5, R107, R5, !PT ;  /* 0x000000056b057209 */ /* 0x000fe40007810000 */
[----:B------:R-:W-:Y:S02]  /*de70*/  FMNMX.FTZ R4, R110, R4, !PT ;  /* 0x000000046e047209 */ /* 0x000fe40007810000 */
[----:B------:R-:W-:Y:S02]  /*de80*/  PRMT R21, R2, 0x5410, R3 ;  /* 0x0000541002157816 */ /* 0x000fe40000000003 */
[----:B------:R-:W-:-:S02]  /*de90*/  SHF.R.U32.HI R2, RZ, 0x10, R0 ;  /* 0x00000010ff027819 */ /* 0x000fc40000011600 */
[----:B------:R-:W-:Y:S02]  /*dea0*/  FMNMX.FTZ R3, R103, R5, !PT ;  /* 0x0000000567037209 */ /* 0x000fe40007810000 */
[----:B------:R-:W-:Y:S02]  /*deb0*/  FMNMX.FTZ R5, R105, R4, !PT ;  /* 0x0000000469057209 */ /* 0x000fe40007810000 */
[----:B------:R-:W-:Y:S02]  /*dec0*/  SHF.R.U32.HI R4, RZ, 0x18, R0 ;  /* 0x00000018ff047819 */ /* 0x000fe40000011600 */
[----:B------:R-:W-:Y:S02]  /*ded0*/  LOP3.LUT R0, R2, 0xff, RZ, 0xc0, !PT ;  /* 0x000000ff02007812 */ /* 0x000fe400078ec0ff */
[----:B------:R-:W-:Y:S02]  /*dee0*/  FMNMX.FTZ R3, R104, R3, !PT ;  /* 0x0000000368037209 */ /* 0x000fe40007810000 */
[----:B------:R-:W-:-:S02]  /*def0*/  FMNMX.FTZ R2, R106, R5, !PT ;  /* 0x000000056a027209 */ /* 0x000fc40007810000 */
[----:B------:R-:W-:Y:S02]  /*df00*/  PRMT R13, R0, 0x5410, R4 ;  /* 0x00005410000d7816 */ /* 0x000fe40000000004 */
[----:B------:R-:W-:Y:S02]  /*df10*/  FMNMX.FTZ R4, R115, R3, !PT ;  /* 0x0000000373047209 */ /* 0x000fe40007810000 */
[----:B------:R-:W-:Y:S01]  /*df20*/  FMNMX.FTZ R0, R116, R2, !PT ;  /* 0x0000000274007209 */ /* 0x000fe20007810000 */
[----:B------:R-:W-:Y:S01]  /*df30*/  IMAD.WIDE.U32 R2, R7, -0x326172a9, RZ ;  /* 0xcd9e8d5707027825 */ /* 0x000fe200078e00ff */
[----:B------:R-:W-:-:S03]  /*df40*/  FMNMX.FTZ R4, R117, R4, !PT ;  /* 0x0000000475047209 */ /* 0x000fc60007810000 */
[----:B------:R-:W-:Y:S01]  /*df50*/  IMAD.WIDE.U32 R28, R6, -0x326172a9, RZ ;  /* 0xcd9e8d57061c7825 */ /* 0x000fe200078e00ff */
[----:B------:R-:W-:Y:S02]  /*df60*/  LOP3.LUT R8, R3, UR24, R64, 0x96, !PT ;  /* 0x0000001803087c12 */ /* 0x000fe4000f8e9640 */
[----:B------:R-:W-:Y:S02]  /*df70*/  FMNMX.FTZ R0, R118, R0, !PT ;  /* 0x0000000076007209 */ /* 0x000fe40007810000 */
[----:B------:R-:W-:Y:S02]  /*df80*/  FMNMX.FTZ R3, R111, R4, !PT ;  /* 0x000000046f037209 */ /* 0x000fe40007810000 */
[----:B------:R-:W-:Y:S02]  /*df90*/  LOP3.LUT R26, R29, UR22, R2, 0x96, !PT ;  /* 0x000000161d1a7c12 */ /* 0x000fe4000f8e9602 */
        /* <DEDUP_REMOVED lines=81> */
[----:B------:R-:W-:Y:S01]  /*e4b0*/  FMNMX.FTZ R4, R218, R4, !PT ;  /* 0x00000004da047209 */ /* 0x000fe20007810000 */
[----:B------:R-:W1:Y:S01]  /*e4c0*/  SHFL.BFLY PT, R7, R0, 0x2, 0x1f ;  /* 0x0c401f0000077f89 */ /* 0x000e6200000e0000 */
[----:B------:R-:W-:Y:S02]  /*e4d0*/  FMNMX.FTZ R2, R190, R2, !PT ;  /* 0x00000002be027209 */ /* 0x000fe40007810000 */
[----:B------:R-:W-:Y:S01]  /*e4e0*/  FMNMX.FTZ R3, R206, R3, !PT ;  /* 0x00000003ce037209 */ /* 0x000fe20007810000 */
[----:B------:R-:W3:Y:S01]  /*e4f0*/  SHFL.BFLY PT, R9, R4, 0x2, 0x1f ;  /* 0x0c401f0004097f89 */ /* 0x000ee200000e0000 */
[----:B--2---:R-:W-:Y:S02]  /*e500*/  FMNMX.FTZ R2, R189, R2, !PT ;  /* 0x00000002bd027209 */ /* 0x004fe40007810000 */
[----:B------:R-:W-:-:S02]  /*e510*/  FMNMX.FTZ R5, R46, R3, !PT ;  /* 0x000000032e057209 */ /* 0x000fc40007810000 */
[----:B------:R-:W-:Y:S01]  /*e520*/  FMNMX.FTZ R6, R187, R2, !PT ;  /* 0x00000002bb067209 */ /* 0x000fe20007810000 */
[----:B------:R-:W-:Y:S01]  /*e530*/  IMAD.WIDE.U32 R2, R8, -0x2daee0ad, RZ ;  /* 0xd2511f5308027825 */ /* 0x000fe200078e00ff */
[----:B------:R-:W-:Y:S02]  /*e540*/  FMNMX.FTZ R5, R41, R5, !PT ;  /* 0x0000000529057209 */ /* 0x000fe40007810000 */
[----:B------:R-:W-:Y:S02]  /*e550*/  FMNMX.FTZ R6, R70, R6, !PT ;  /* 0x0000000646067209 */ /* 0x000fe40007810000 */
[----:B------:R-:W-:Y:S02]  /*e560*/  LOP3.LUT R12, R3, UR19, R10, 0x96, !PT ;  /* 0x00000013030c7c12 */ /* 0x000fe4000f8e960a */
[----:B------:R-:W-:Y:S01]  /*e570*/  FMNMX.FTZ R3, R54, R5, !PT ;  /* 0x0000000536037209 */ /* 0x000fe20007810000 */
[----:B------:R-:W-:Y:S01]  /*e580*/  IMAD.WIDE.U32 R26, R26, -0x2daee0ad, RZ ;  /* 0xd2511f531a1a7825 */ /* 0x000fe200078e00ff */
[----:B------:R-:W-:-:S02]  /*e590*/  FMNMX.FTZ R5, R251, R6, !PT ;  /* 0x00000006fb057209 */ /* 0x000fc40007810000 */
[----:B------:R-:W-:Y:S02]  /*e5a0*/  FMNMX.FTZ R3, R55, R3, !PT ;  /* 0x0000000337037209 */ /* 0x000fe40007810000 */
[----:B------:R-:W-:Y:S02]  /*e5b0*/  FMNMX.FTZ R5, R250, R5, !PT ;  /* 0x00000005fa057209 */ /* 0x000fe40007810000 */
[----:B------:R-:W-:Y:S02]  /*e5c0*/  LOP3.LUT R8, R27, UR15, R2, 0x96, !PT ;  /* 0x0000000f1b087c12 */ /* 0x000fe4000f8e9602 */
[----:B------:R-:W-:Y:S02]  /*e5d0*/  FMNMX.FTZ R2, R62, R3, !PT ;  /* 0x000000033e027209 */ /* 0x000fe40007810000 */
[----:B-1----:R-:W-:Y:S02]  /*e5e0*/  FMNMX.FTZ R0, R0, R7, !PT ;  /* 0x0000000700007209 */ /* 0x002fe40007810000 */
[----:B------:R-:W-:-:S02]  /*e5f0*/  FMNMX.FTZ R3, R235, R5, !PT ;  /* 0x00000005eb037209 */ /* 0x000fc40007810000 */
[----:B---3--:R-:W-:Y:S02]  /*e600*/  FMNMX.FTZ R6, R4, R9, !PT ;  /* 0x0000000904067209 */ /* 0x008fe40007810000 */
[----:B------:R-:W-:Y:S01]  /*e610*/  FMNMX.FTZ R3, R234, R3, !PT ;  /* 0x00000003ea037209 */ /* 0x000fe20007810000 */
[----:B------:R-:W1:Y:S03]  /*e620*/  SHFL.BFLY PT, R9, R0, 0x1, 0x1f ;  /* 0x0c201f0000097f89 */ /* 0x000e6600000e0000 */
[----:B------:R-:W-:Y:S02]  /*e630*/  FMNMX.FTZ R3, R244, R3, !PT ;  /* 0x00000003f4037209 */ /* 0x000fe40007810000 */
[----:B------:R-:W-:Y:S02]  /*e640*/  FMNMX.FTZ R2, R252, R2, !PT ;  /* 0x00000002fc027209 */ /* 0x000fe40007810000 */
[----:B------:R-:W-:-:S02]  /*e650*/  FMNMX.FTZ R4, R243, R3, !PT ;  /* 0x00000003f3047209 */ /* 0x000fc40007810000 */
[----:B------:R-:W-:Y:S02]  /*e660*/  FMNMX.FTZ R2, R241, R2, !PT ;  /* 0x00000002f1027209 */ /* 0x000fe40007810000 */
[----:B------:R-:W-:Y:S02]  /*e670*/  FMNMX.FTZ R5, R227, R4, !PT ;  /* 0x00000004e3057209 */ /* 0x000fe40007810000 */
[----:B------:R-:W-:Y:S02]  /*e680*/  FMNMX.FTZ R7, R236, R2, !PT ;  /* 0x00000002ec077209 */ /* 0x000fe40007810000 */
[----:B------:R-:W-:Y:S01]  /*e690*/  FMNMX.FTZ R5, R226, R5, !PT ;  /* 0x00000005e2057209 */ /* 0x000fe20007810000 */
[----:B------:R-:W-:-:S04]  /*e6a0*/  IMAD.WIDE.U32 R2, R8, -0x326172a9, RZ ;  /* 0xcd9e8d5708027825 */ /* 0x000fc800078e00ff */
[----:B------:R-:W2:Y:S01]  /*e6b0*/  SHFL.BFLY PT, R11, R5, 0x2, 0x1f ;  /* 0x0c401f00050b7f89 */ /* 0x000ea200000e0000 */
[----:B------:R-:W-:Y:S01]  /*e6c0*/  IMAD.MOV.U32 R18, RZ, RZ, R127 ;  /* 0x000000ffff127224 */ /* 0x000fe200078e007f */
[----:B------:R-:W-:Y:S02]  /*e6d0*/  LOP3.LUT R4, R2, 0xffff, RZ, 0xc0, !PT ;  /* 0x0000ffff02047812 */ /* 0x000fe400078ec0ff */
[----:B-1----:R-:W-:Y:S02]  /*e6e0*/  FMNMX.FTZ R127, R0, R9, !PT ;  /* 0x00000009007f7209 */ /* 0x002fe40007810000 */
[----:B------:R-:W-:Y:S01]  /*e6f0*/  FMNMX.FTZ R7, R247, R7, !PT ;  /* 0x00000007f7077209 */ /* 0x000fe20007810000 */
[----:B------:R-:W1:Y:S01]  /*e700*/  SHFL.BFLY PT, R9, R6, 0x1, 0x1f ;  /* 0x0c201f0006097f89 */ /* 0x000e6200000e0000 */
[----:B------:R-:W-:Y:S02]  /*e710*/  SHF.R.U32.HI R8, RZ, 0x8, R4 ;  /* 0x00000008ff087819 */ /* 0x000fe40000011604 */
[----:B------:R-:W-:-:S04]  /*e720*/  FMNMX.FTZ R4, R246, R7, !PT ;  /* 0x00000007f6047209 */ /* 0x000fc80007810000 */
[----:B------:R-:W-:-:S04]  /*e730*/  FMNMX.FTZ R4, R232, R4, !PT ;  /* 0x00000004e8047209 */ /* 0x000fc80007810000 */
[----:B------:R-:W-:-:S05]  /*e740*/  FMNMX.FTZ R0, R231, R4, !PT ;  /* 0x00000004e7007209 */ /* 0x000fca0007810000 */
[----:B------:R-:W3:Y:S01]  /*e750*/  SHFL.BFLY PT, R10, R0, 0x2, 0x1f ;  /* 0x0c401f00000a7f89 */ /* 0x000ee200000e0000 */
[----:B--2---:R-:W-:Y:S02]  /*e760*/  FMNMX.FTZ R5, R5, R11, !PT ;  /* 0x0000000b05057209 */ /* 0x004fe40007810000 */
[----:B------:R-:W-:Y:S01]  /*e770*/  LOP3.LUT R7, R2, 0xff, RZ, 0xc0, !PT ;  /* 0x000000ff02077812 */ /* 0x000fe200078ec0ff */
[C---:B------:R-:W-:Y:S01]  /*e780*/  FMUL.FTZ R4, R127.reuse, UR25 ;  /* 0x000000197f047c20 */ /* 0x040fe20008410000 */
[----:B------:R-:W-:Y:S02]  /*e790*/  FSETP.NEU.FTZ.AND P2, PT, R127, -INF , PT ;  /* 0xff8000007f00780b */ /* 0x000fe40003f5d000 */
[----:B------:R-:W-:Y:S02]  /*e7a0*/  PRMT R20, R7, 0x5410, R8 ;  /* 0x0000541007147816 */ /* 0x000fe40000000008 */
[----:B-1----:R-:W-:Y:S02]  /*e7b0*/  FMNMX.FTZ R126, R6, R9, !PT ;  /* 0x00000009067e7209 */ /* 0x002fe40007810000 */
[----:B------:R-:W1:Y:S01]  /*e7c0*/  SHFL.BFLY PT, R9, R5, 0x1, 0x1f ;  /* 0x0c201f0005097f89 */ /* 0x000e6200000e0000 */
[--C-:B------:R-:W-:Y:S01]  /*e7d0*/  SHF.R.U32.HI R7, RZ, 0x10, R2.reuse ;  /* 0x00000010ff077819 */ /* 0x100fe20000011602 */
[----:B------:R-:W-:Y:S01]  /*e7e0*/  IMAD.WIDE.U32 R24, R12, -0x326172a9, RZ ;  /* 0xcd9e8d570c187825 */ /* 0x000fe200078e00ff */
[----:B------:R-:W-:-:S02]  /*e7f0*/  SHF.R.U32.HI R2, RZ, 0x18, R2 ;  /* 0x00000018ff027819 */ /* 0x000fc40000011602 */
[----:B------:R-:W-:Y:S02]  /*e800*/  LOP3.LUT R7, R7, 0xff, RZ, 0xc0, !PT ;  /* 0x000000ff07077812 */ /* 0x000fe400078ec0ff */
[----:B------:R-:W-:Y:S02]  /*e810*/  FSEL R4, R4, RZ, P2 ;  /* 0x000000ff04047208 */ /* 0x000fe40001000000 */
[----:B------:R-:W-:Y:S01]  /*e820*/  PRMT R19, R7, 0x5410, R2 ;  /* 0x0000541007137816 */ /* 0x000fe20000000002 */
[----:B------:R-:W-:Y:S01]  /*e830*/  FMUL.FTZ R6, R126, UR25 ;  /* 0x000000197e067c20 */ /* 0x000fe20008410000 */
[----:B------:R-:W-:Y:S01]  /*e840*/  LOP3.LUT R2, R3, UR17, R24, 0x96, !PT ;  /* 0x0000001103027c12 */ /* 0x000fe2000f8e9618 */
[--C-:B------:R-:W-:Y:S01]  /*e850*/  FFMA.FTZ R7, R84, UR25, -R4.reuse ;  /* 0x0000001954077c23 */ /* 0x100fe20008010804 */
[--C-:B------:R-:W-:Y:S01]  /*e860*/  FFMA.FTZ R3, R83, UR25, -R4.reuse ;  /* 0x0000001953037c23 */ /* 0x100fe20008010804 */
[----:B------:R-:W-:Y:S01]  /*e870*/  FFMA.FTZ R8, R80, UR25, -R4 ;  /* 0x0000001950087c23 */ /* 0x000fe20008010804 */
[----:B------:R-:W-:Y:S01]  /*e880*/  FSETP.NEU.FTZ.AND P1, PT, R126, -INF , PT ;  /* 0xff8000007e00780b */ /* 0x000fe20003f3d000 */
[----:B------:R2:W-:Y:S01]  /*e890*/  MUFU.EX2 R16, R7 ;  /* 0x0000000700107308 */ /* 0x0005e20000000800 */
[----:B---3--:R-:W-:-:S07]  /*e8a0*/  FMNMX.FTZ R0, R0, R10, !PT ;  /* 0x0000000a00007209 */ /* 0x008fce0007810000 */
[----:B------:R3:W-:Y:S01]  /*e8b0*/  MUFU.EX2 R57, R3 ;  /* 0x0000000300397308 */ /* 0x0007e20000000800 */
[----:B------:R-:W4:Y:S07]  /*e8c0*/  SHFL.BFLY PT, R10, R0, 0x1, 0x1f ;  /* 0x0c201f00000a7f89 */ /* 0x000f2e00000e0000 */
[----:B------:R4:W4:Y:S01]  /*e8d0*/  MUFU.EX2 R22, R8 ;  /* 0x0000000800167308 */ /* 0x0009220000000800 */
[----:B--2---:R-:W-:Y:S01]  /*e8e0*/  FFMA.FTZ R7, R85, UR25, -R4 ;  /* 0x0000001955077c23 */ /* 0x004fe20008010804 */
[----:B------:R-:W-:Y:S01]  /*e8f0*/  IMAD.MOV.U32 R17, RZ, RZ, R125 ;  /* 0x000000ffff117224 */ /* 0x000fe200078e007d */
[----:B---3--:R-:W-:-:S02]  /*e900*/  FSEL R3, R6, RZ, P1 ;  /* 0x000000ff06037208 */ /* 0x008fc40000800000 */
[----:B------:R-:W-:-:S03]  /*e910*/  LOP3.LUT R6, R2, 0xffff, RZ, 0xc0, !PT ;  /* 0x0000ffff02067812 */ /* 0x000fc600078ec0ff */
[----:B------:R2:W3:Y:S01]  /*e920*/  MUFU.EX2 R45, R7 ;  /* 0x00000007002d7308 */ /* 0x0004e20000000800 */
[----:B-1----:R-:W-:Y:S01]  /*e930*/  FMNMX.FTZ R125, R5, R9, !PT ;  /* 0x00000009057d7209 */ /* 0x002fe20007810000 */
[--C-:B----4-:R-:W-:Y:S01]  /*e940*/  FFMA.FTZ R8, R82, UR25, -R3.reuse ;  /* 0x0000001952087c23 */ /* 0x110fe20008010803 */
[----:B------:R-:W-:-:S05]  /*e950*/  FFMA.FTZ R5, R91, UR25, -R3 ;  /* 0x000000195b057c23 */ /* 0x000fca0008010803 */
[----:B------:R1:W-:Y:S01]  /*e960*/  MUFU.EX2 R82, R8 ;  /* 0x0000000800527308 */ /* 0x0003e20000000800 */
[----:B--2---:R-:W-:Y:S02]  /*e970*/  SHF.R.U32.HI R7, RZ, 0x8, R6 ;  /* 0x00000008ff077819 */ /* 0x004fe40000011606 */
[----:B------:R-:W-:-:S05]  /*e980*/  LOP3.LUT R6, R2, 0xff, RZ, 0xc0, !PT ;  /* 0x000000ff02067812 */ /* 0x000fca00078ec0ff */
[----:B------:R2:W-:Y:S01]  /*e990*/  MUFU.EX2 R186, R5 ;  /* 0x0000000500ba7308 */ /* 0x0005e20000000800 */
[----:B-1----:R-:W-:Y:S02]  /*e9a0*/  PRMT R8, R6, 0x5410, R7 ;  /* 0x0000541006087816 */ /* 0x002fe40000000007 */
[--C-:B------:R-:W-:Y:S02]  /*e9b0*/  SHF.R.U32.HI R6, RZ, 0x10, R2.reuse ;  /* 0x00000010ff067819 */ /* 0x100fe40000011602 */
[----:B------:R-:W-:Y:S02]  /*e9c0*/  FSETP.NEU.FTZ.AND P0, PT, R125, -INF , PT ;  /* 0xff8000007d00780b */ /* 0x000fe40003f1d000 */
[----:B--2---:R-:W-:Y:S02]  /*e9d0*/  SHF.R.U32.HI R5, RZ, 0x18, R2 ;  /* 0x00000018ff057819 */ /* 0x004fe40000011602 */
[----:B------:R-:W-:Y:S01]  /*e9e0*/  LOP3.LUT R2, R6, 0xff, RZ, 0xc0, !PT ;  /* 0x000000ff06027812 */ /* 0x000fe200078ec0ff */
[----:B------:R-:W-:Y:S01]  /*e9f0*/  FFMA.FTZ R6, R93, UR25, -R3 ;  /* 0x000000195d067c23 */ /* 0x000fe20008010803 */
[----:B------:R-:W-:-:S02]  /*ea00*/  IMAD.MOV.U32 R93, RZ, RZ, R22 ;  /* 0x000000ffff5d7224 */ /* 0x000fc400078e0016 */
[----:B------:R-:W-:Y:S01]  /*ea10*/  IMAD.MOV.U32 R22, RZ, RZ, R18 ;  /* 0x000000ffff167224 */ /* 0x000fe200078e0012 */
[----:B------:R-:W-:Y:S01]  /*ea20*/  PRMT R18, R2, 0x5410, R5 ;  /* 0x0000541002127816 */ /* 0x000fe20000000005 */
[----:B------:R-:W-:Y:S01]  /*ea30*/  FMUL.FTZ R2, R125, UR25 ;  /* 0x000000197d027c20 */ /* 0x000fe20008410000 */
[----:B------:R-:W-:Y:S01]  /*ea40*/  FFMA.FTZ R5, R86, UR25, -R3 ;  /* 0x0000001956057c23 */ /* 0x000fe20008010803 */
[----:B------:R-:W-:-:S03]  /*ea50*/  IMAD.MOV.U32 R23, RZ, RZ, R124 ;  /* 0x000000ffff177224 */ /* 0x000fc600078e007c */
[----:B------:R-:W-:Y:S01]  /*ea60*/  FSEL R2, R2, RZ, P0 ;  /* 0x000000ff02027208 */ /* 0x000fe20000000000 */
[----:B------:R1:W-:Y:S01]  /*ea70*/  MUFU.EX2 R58, R5 ;  /* 0x00000005003a7308 */ /* 0x0003e20000000800 */
[----:B------:R-:W-:-:S03]  /*ea80*/  FMNMX.FTZ R124, R0, R10, !PT ;  /* 0x0000000a007c7209 */ /* 0x000fc60007810000 */
[----:B------:R-:W-:Y:S01]  /*ea90*/  FFMA.FTZ R0, R81, UR25, -R2 ;  /* 0x0000001951007c23 */ /* 0x000fe20008010802 */
[----:B------:R-:W-:-:S03]  /*eaa0*/  IMAD.MOV.U32 R32, RZ, RZ, R17 ;  /* 0x000000ffff207224 */ /* 0x000fc600078e0011 */
[----:B------:R2:W-:Y:S01]  /*eab0*/  MUFU.EX2 R81, R0 ;  /* 0x0000000000517308 */ /* 0x0005e20000000800 */
[----:B-1----:R-:W-:-:S05]  /*eac0*/  FSEL R5, R126, RZ, P1 ;  /* 0x000000ff7e057208 */ /* 0x002fca0000800000 */
[----:B------:R-:W-:Y:S01]  /*ead0*/  FADD.FTZ R17, R38, -R5 ;  /* 0x8000000526117221 */ /* 0x000fe20000010000 */
[----:B------:R-:W-:Y:S01]  /*eae0*/  FSEL R5, R125, RZ, P0 ;  /* 0x000000ff7d057208 */ /* 0x000fe20000000000 */
[----:B--2---:R-:W-:Y:S01]  /*eaf0*/  FFMA.FTZ R0, R90, UR25, -R2 ;  /* 0x000000195a007c23 */ /* 0x004fe20008010802 */
[----:B------:R-:W-:-:S03]  /*eb00*/  FSETP.NEU.FTZ.AND P0, PT, R124, -INF , PT ;  /* 0xff8000007c00780b */ /* 0x000fc60003f1d000 */
[----:B------:R1:W-:Y:S01]  /*eb10*/  MUFU.EX2 R11, R0 ;  /* 0x00000000000b7308 */ /* 0x0003e20000000800 */
[----:B------:R-:W-:Y:S01]  /*eb20*/  FADD.FTZ R7, R37, -R5 ;  /* 0x8000000525077221 */ /* 0x000fe20000010000 */
[----:B------:R-:W-:Y:S01]  /*eb30*/  FFMA.FTZ R5, R87, UR25, -R2 ;  /* 0x0000001957057c23 */ /* 0x000fe20008010802 */
[----:B------:R-:W-:-:S05]  /*eb40*/  IMAD.MOV.U32 R87, RZ, RZ, R16 ;  /* 0x000000ffff577224 */ /* 0x000fca00078e0010 */
[----:B------:R2:W4:Y:S01]  /*eb50*/  MUFU.EX2 R135, R6 ;  /* 0x0000000600877308 */ /* 0x0005220000000800 */
[----:B-1----:R-:W-:-:S05]  /*eb60*/  FSEL R0, R124, RZ, P0 ;  /* 0x000000ff7c007208 */ /* 0x002fca0000000000 */
[----:B------:R-:W-:Y:S01]  /*eb70*/  FADD.FTZ R16, R36, -R0 ;  /* 0x8000000024107221 */ /* 0x000fe20000010000 */
[----:B------:R-:W-:Y:S01]  /*eb80*/  FMUL.FTZ R0, R124, UR25 ;  /* 0x000000197c007c20 */ /* 0x000fe20008410000 */
[----:B--2---:R-:W-:Y:S02]  /*eb90*/  FSEL R6, R127, RZ, P2 ;  /* 0x000000ff7f067208 */ /* 0x004fe40001000000 */
[----:B------:R-:W-:Y:S02]  /*eba0*/  PRMT R176, R88, 0x7054, R88 ;  /* 0x0000705458b07816 */ /* 0x000fe40000000058 */
[----:B------:R-:W-:Y:S01]  /*ebb0*/  FSEL R0, R0, RZ, P0 ;  /* 0x000000ff00007208 */ /* 0x000fe20000000000 */
[----:B------:R-:W-:Y:S01]  /*ebc0*/  FADD.FTZ R9, R39, -R6 ;  /* 0x8000000627097221 */ /* 0x000fe20000010000 */
[----:B------:R-:W-:Y:S01]  /*ebd0*/  FFMA.FTZ R6, R89, UR25, -R2 ;  /* 0x0000001959067c23 */ /* 0x000fe20008010802 */
[--C-:B------:R-:W-:Y:S01]  /*ebe0*/  HSET2.LE.AND R14, R14, R176.reuse, PT ;  /* 0x000000b00e0e7233 */ /* 0x100fe20003803000 */
[----:B------:R3:W-:Y:S01]  /*ebf0*/  MUFU.EX2 R88, R5 ;  /* 0x0000000500587308 */ /* 0x0007e20000000800 */
[----:B------:R-:W-:Y:S01]  /*ec00*/  IMAD.MOV.U32 R47, RZ, RZ, R23 ;  /* 0x000000ffff2f7224 */ /* 0x000fe200078e0017 */
[--C-:B------:R-:W-:Y:S01]  /*ec10*/  HSET2.LE.AND R12, R21, R176.reuse, PT ;  /* 0x000000b0150c7233 */ /* 0x100fe20003803000 */
[----:B------:R-:W-:Y:S01]  /*ec20*/  IMAD.MOV.U32 R52, RZ, RZ, R22 ;  /* 0x000000ffff347224 */ /* 0x000fe200078e0016 */
[----:B------:R-:W-:-:S02]  /*ec30*/  HSET2.LE.AND R10, R20, R176, PT ;  /* 0x000000b0140a7233 */ /* 0x000fc40003803000 */
[----:B------:R-:W1:Y:S02]  /*ec40*/  LDSM.16.MT88.4 R20, [R184+0x4000] ;  /* 0x00400000b814783b */ /* 0x000e640000004200 */
[----:B------:R2:W1:Y:S01]  /*ec50*/  MUFU.EX2 R192, R6 ;  /* 0x0000000600c07308 */ /* 0x0004620000000800 */
[----:B------:R-:W-:Y:S01]  /*ec60*/  HSET2.LE.AND R15, R15, R176, PT ;  /* 0x000000b00f0f7233 */ /* 0x000fe20003803000 */
[----:B------:R-:W-:Y:S01]  /*ec70*/  FMUL.FTZ R9, R9, UR25 ;  /* 0x0000001909097c20 */ /* 0x000fe20008410000 */
[----:B---3--:R-:W-:Y:S01]  /*ec80*/  F2FP.F16.F32.PACK_AB R5, R45, R57 ;  /* 0x000000392d05723e */ /* 0x008fe200000000ff */
[----:B--2---:R-:W-:-:S03]  /*ec90*/  FFMA.FTZ R6, R94, UR25, -R0 ;  /* 0x000000195e067c23 */ /* 0x004fc60008010800 */
[----:B------:R-:W-:Y:S01]  /*eca0*/  LOP3.LUT R14, R14, R5, RZ, 0xc0, !PT ;  /* 0x000000050e0e7212 */ /* 0x000fe200078ec0ff */
[----:B------:R2:W-:Y:S01]  /*ecb0*/  MUFU.EX2 R68, R6 ;  /* 0x0000000600447308 */ /* 0x0005e20000000800 */
[----:B----4-:R-:W-:Y:S01]  /*ecc0*/  F2FP.F16.F32.PACK_AB R5, R58, R135 ;  /* 0x000000873a05723e */ /* 0x010fe200000000ff */
[----:B------:R-:W-:Y:S01]  /*ecd0*/  FMUL.FTZ R17, R17, UR25 ;  /* 0x0000001911117c20 */ /* 0x000fe20008410000 */
[----:B------:R-:W-:Y:S02]  /*ece0*/  FMUL.FTZ R16, R16, UR25 ;  /* 0x0000001910107c20 */ /* 0x000fe40008410000 */
[----:B------:R-:W-:Y:S01]  /*ecf0*/  LOP3.LUT R15, R15, R5, RZ, 0xc0, !PT ;  /* 0x000000050f0f7212 */ /* 0x000fe200078ec0ff */
[----:B------:R-:W-:Y:S01]  /*ed00*/  IMAD.MOV.U32 R89, RZ, RZ, R11 ;  /* 0x000000ffff597224 */ /* 0x000fe200078e000b */
[----:B------:R-:W-:Y:S01]  /*ed10*/  F2FP.F16.F32.PACK_AB R5, R87, R93 ;  /* 0x0000005d5705723e */ /* 0x000fe200000000ff */
[----:B------:R3:W-:Y:S01]  /*ed20*/  MUFU.EX2 R76, R9 ;  /* 0x00000009004c7308 */ /* 0x0007e20000000800 */
[----:B------:R-:W-:Y:S01]  /*ed30*/  HSET2.LE.AND R11, R19, R176, PT ;  /* 0x000000b0130b7233 */ /* 0x000fe20003803000 */
[----:B--2---:R-:W-:-:S06]  /*ed40*/  FFMA.FTZ R6, R95, UR25, -R0 ;  /* 0x000000195f067c23 */ /* 0x004fcc0008010800 */
[----:B------:R2:W4:Y:S01]  /*ed50*/  MUFU.EX2 R90, R6 ;  /* 0x00000006005a7308 */ /* 0x0005220000000800 */
[----:B------:R-:W-:Y:S02]  /*ed60*/  LOP3.LUT R12, R12, R5, RZ, 0xc0, !PT ;  /* 0x000000050c0c7212 */ /* 0x000fe400078ec0ff */
[--C-:B---3--:R-:W-:Y:S02]  /*ed70*/  HSET2.LE.AND R9, R18, R176.reuse, PT ;  /* 0x000000b012097233 */ /* 0x108fe40003803000 */
[----:B------:R-:W-:-:S03]  /*ed80*/  HSET2.LE.AND R13, R13, R176, PT ;  /* 0x000000b00d0d7233 */ /* 0x000fc60003803000 */
[----:B------:R-:W3:Y:S01]  /*ed90*/  MUFU.EX2 R75, R17 ;  /* 0x00000011004b7308 */ /* 0x000ee20000000800 */
[----:B------:R-:W-:Y:S01]  /*eda0*/  F2FP.F16.F32.PACK_AB R5, R186, R82 ;  /* 0x00000052ba05723e */ /* 0x000fe200000000ff */
[----:B--2---:R-:W-:-:S06]  /*edb0*/  FFMA.FTZ R6, R92, UR25, -R0 ;  /* 0x000000195c067c23 */ /* 0x004fcc0008010800 */
[----:B------:R2:W-:Y:S01]  /*edc0*/  MUFU.EX2 R77, R16 ;  /* 0x00000010004d7308 */ /* 0x0005e20000000800 */
[----:B------:R-:W-:-:S07]  /*edd0*/  LOP3.LUT R13, R13, R5, RZ, 0xc0, !PT ;  /* 0x000000050d0d7212 */ /* 0x000fce00078ec0ff */
[----:B------:R4:W-:Y:S01]  /*ede0*/  MUFU.EX2 R80, R6 ;  /* 0x0000000600507308 */ /* 0x0009e20000000800 */
[----:B-1----:R-:W-:Y:S01]  /*edf0*/  F2FP.F16.F32.PACK_AB R5, R192, R88 ;  /* 0x00000058c005723e */ /* 0x002fe200000000ff */
[----:B--2---:R-:W1:Y:S01]  /*ee00*/  LDSM.16.MT88.4 R16, [R185+0x4000] ;  /* 0x00400000b910783b */ /* 0x004e620000004200 */
[----:B----4-:R-:W-:-:S05]  /*ee10*/  FFMA.FTZ R6, R96, UR25, -R0 ;  /* 0x0000001960067c23 */ /* 0x010fca0008010800 */
[----:B------:R-:W2:Y:S01]  /*ee20*/  MUFU.EX2 R95, R6 ;  /* 0x00000006005f7308 */ /* 0x000ea20000000800 */
[----:B------:R-:W-:Y:S01]  /*ee30*/  LOP3.LUT R10, R10, R5, RZ, 0xc0, !PT ;  /* 0x000000050a0a7212 */ /* 0x000fe200078ec0ff */
[----:B------:R-:W-:Y:S01]  /*ee40*/  FMUL.FTZ R7, R7, UR25 ;  /* 0x0000001907077c20 */ /* 0x000fe20008410000 */
[----:B------:R-:W-:Y:S02]  /*ee50*/  F2FP.F16.F32.PACK_AB R5, R90, R68 ;  /* 0x000000445a05723e */ /* 0x000fe400000000ff */
[----:B------:R-:W-:Y:S02]  /*ee60*/  HSET2.LE.AND R8, R8, R176, PT ;  /* 0x000000b008087233 */ /* 0x000fe40003803000 */
[----:B------:R-:W-:Y:S01]  /*ee70*/  LOP3.LUT R11, R11, R5, RZ, 0xc0, !PT ;  /* 0x000000050b0b7212 */ /* 0x000fe200078ec0ff */
[----:B------:R4:W1:Y:S01]  /*ee80*/  MUFU.EX2 R73, R7 ;  /* 0x0000000700497308 */ /* 0x0008620000000800 */
[----:B------:R-:W-:Y:S01]  /*ee90*/  F2FP.F16.F32.PACK_AB R5, R89, R81 ;  /* 0x000000515905723e */ /* 0x000fe200000000ff */
[-C--:B------:R-:W-:Y:S01]  /*eea0*/  FMUL.FTZ R164, R164, R76.reuse ;  /* 0x0000004ca4a47220 */ /* 0x080fe20000410000 */
[----:B------:R-:W-:-:S02]  /*eeb0*/  FMUL.FTZ R165, R165, R76 ;  /* 0x0000004ca5a57220 */ /* 0x000fc40000410000 */
[----:B------:R-:W-:Y:S01]  /*eec0*/  LOP3.LUT R8, R8, R5, RZ, 0xc0, !PT ;  /* 0x0000000508087212 */ /* 0x000fe200078ec0ff */
[-C--:B---3--:R-:W-:Y:S01]  /*eed0*/  FMUL.FTZ R166, R166, R75.reuse ;  /* 0x0000004ba6a67220 */ /* 0x088fe20000410000 */
[----:B------:R-:W-:Y:S01]  /*eee0*/  FMUL.FTZ R167, R167, R75 ;  /* 0x0000004ba7a77220 */ /* 0x000fe20000410000 */
[----:B--2---:R-:W-:Y:S02]  /*eef0*/  F2FP.F16.F32.PACK_AB R5, R95, R80 ;  /* 0x000000505f05723e */ /* 0x004fe400000000ff */
[----:B------:R-:W-:Y:S02]  /*ef00*/  LOP3.LUT R6, R25, UR18, R28, 0x96, !PT ;  /* 0x0000001219067c12 */ /* 0x000fe4000f8e961c */
[----:B------:R-:W-:Y:S01]  /*ef10*/  LOP3.LUT R9, R9, R5, RZ, 0xc0, !PT ;  /* 0x0000000509097212 */ /* 0x000fe200078ec0ff */
[----:B------:R-:W-:Y:S01]  /*ef20*/  FFMA.FTZ R5, R98, UR25, -R2 ;  /* 0x0000001962057c23 */ /* 0x000fe20008010802 */
[----:B------:R-:W-:Y:S01]  /*ef30*/  IMAD.MOV.U32 R44, RZ, RZ, R32 ;  /* 0x000000ffff2c7224 */ /* 0x000fe200078e0020 */
[----:B------:R-:W-:Y:S01]  /*ef40*/  UIADD3 UR28, UR27, 0x646e171e, URZ ;  /* 0x646e171e1b1c7890 */ /* 0x000fe2000fffe03f */
[----:B------:R-:W-:Y:S01]  /*ef50*/  HMMA.16816.F32 R32, R12, R20, R164 ;  /* 0x000000140c20723c */ /* 0x000fe200000018a4 */
[----:B------:R2:W-:Y:S01]  /*ef60*/  MUFU.EX2 R165, R5 ;  /* 0x0000000500a57308 */ /* 0x0005e20000000800 */
[----:B----4-:R-:W-:-:S04]  /*ef70*/  IMAD.WIDE.U32 R6, R6, -0x2daee0ad, RZ ;  /* 0xd2511f5306067825 */ /* 0x010fc800078e00ff */
[-C--:B-1----:R-:W-:Y:S01]  /*ef80*/  FMUL.FTZ R152, R152, R73.reuse ;  /* 0x0000004998987220 */ /* 0x082fe20000410000 */
[----:B------:R-:W-:Y:S01]  /*ef90*/  FMUL.FTZ R153, R153, R73 ;  /* 0x0000004999997220 */ /* 0x000fe20000410000 */
[-C--:B------:R-:W-:Y:S01]  /*efa0*/  FMUL.FTZ R154, R154, R77.reuse ;  /* 0x0000004d9a9a7220 */ /* 0x080fe20000410000 */
[----:B------:R-:W-:Y:S01]  /*efb0*/  FMUL.FTZ R155, R155, R77 ;  /* 0x0000004d9b9b7220 */ /* 0x000fe20000410000 */
[-C--:B------:R-:W-:Y:S01]  /*efc0*/  FMUL.FTZ R144, R144, R73.reuse ;  /* 0x0000004990907220 */ /* 0x080fe20000410000 */
[-C--:B------:R-:W-:Y:S01]  /*efd0*/  FMUL.FTZ R145, R145, R73.reuse ;  /* 0x0000004991917220 */ /* 0x080fe20000410000 */
[-C--:B------:R-:W-:Y:S01]  /*efe0*/  FMUL.FTZ R140, R140, R73.reuse ;  /* 0x000000498c8c7220 */ /* 0x080fe20000410000 */
[-C--:B------:R-:W-:Y:S01]  /*eff0*/  FMUL.FTZ R141, R141, R73.reuse ;  /* 0x000000498d8d7220 */ /* 0x080fe20000410000 */
[-C--:B------:R-:W-:Y:S01]  /*f000*/  FMUL.FTZ R136, R136, R73.reuse ;  /* 0x0000004988887220 */ /* 0x080fe20000410000 */
[----:B------:R-:W-:Y:S01]  /*f010*/  FMUL.FTZ R137, R137, R73 ;  /* 0x0000004989897220 */ /* 0x000fe20000410000 */
[-C--:B------:R-:W-:Y:S01]  /*f020*/  FMUL.FTZ R146, R146, R77.reuse ;  /* 0x0000004d92927220 */ /* 0x080fe20000410000 */
[-C--:B------:R-:W-:Y:S01]  /*f030*/  FMUL.FTZ R147, R147, R77.reuse ;  /* 0x0000004d93937220 */ /* 0x080fe20000410000 */
[-C--:B------:R-:W-:Y:S01]  /*f040*/  FMUL.FTZ R142, R142, R77.reuse ;  /* 0x0000004d8e8e7220 */ /* 0x080fe20000410000 */
[-C--:B------:R-:W-:Y:S01]  /*f050*/  FMUL.FTZ R143, R143, R77.reuse ;  /* 0x0000004d8f8f7220 */ /* 0x080fe20000410000 */
[-C--:B------:R-:W-:Y:S01]  /*f060*/  FMUL.FTZ R138, R138, R77.reuse ;  /* 0x0000004d8a8a7220 */ /* 0x080fe20000410000 */
[----:B--2---:R-:W-:Y:S01]  /*f070*/  FFMA.FTZ R5, R97, UR25, -R2 ;  /* 0x0000001961057c23 */ /* 0x004fe20008010802 */
[----:B------:R-:W-:Y:S01]  /*f080*/  FMUL.FTZ R139, R139, R77 ;  /* 0x0000004d8b8b7220 */ /* 0x000fe20000410000 */
[----:B------:R-:W-:-:S02]  /*f090*/  FMUL.FTZ R160, R160, R76 ;  /* 0x0000004ca0a07220 */ /* 0x000fc40000410000 */
[----:B------:R1:W-:Y:S01]  /*f0a0*/  MUFU.EX2 R83, R5 ;  /* 0x0000000500537308 */ /* 0x0003e20000000800 */
[-C--:B------:R-:W-:Y:S01]  /*f0b0*/  FMUL.FTZ R161, R161, R76.reuse ;  /* 0x0000004ca1a17220 */ /* 0x080fe20000410000 */
[-C--:B------:R-:W-:Y:S01]  /*f0c0*/  FMUL.FTZ R162, R162, R75.reuse ;  /* 0x0000004ba2a27220 */ /* 0x080fe20000410000 */
[-C--:B------:R-:W-:Y:S01]  /*f0d0*/  FMUL.FTZ R163, R163, R75.reuse ;  /* 0x0000004ba3a37220 */ /* 0x080fe20000410000 */
[-C--:B------:R-:W-:Y:S01]  /*f0e0*/  FMUL.FTZ R156, R156, R76.reuse ;  /* 0x0000004c9c9c7220 */ /* 0x080fe20000410000 */
[-C--:B------:R-:W-:Y:S01]  /*f0f0*/  FMUL.FTZ R157, R157, R76.reuse ;  /* 0x0000004c9d9d7220 */ /* 0x080fe20000410000 */
[-C--:B------:R-:W-:Y:S01]  /*f100*/  FMUL.FTZ R158, R158, R75.reuse ;  /* 0x0000004b9e9e7220 */ /* 0x080fe20000410000 */
[-C--:B------:R-:W-:Y:S01]  /*f110*/  FMUL.FTZ R159, R159, R75.reuse ;  /* 0x0000004b9f9f7220 */ /* 0x080fe20000410000 */
[-C--:B------:R-:W-:Y:S01]  /*f120*/  FMUL.FTZ R148, R148, R76.reuse ;  /* 0x0000004c94947220 */ /* 0x080fe20000410000 */
[----:B------:R-:W-:Y:S01]  /*f130*/  FMUL.FTZ R149, R149, R76 ;  /* 0x0000004c95957220 */ /* 0x000fe20000410000 */
[-C--:B------:R-:W-:Y:S01]  /*f140*/  FMUL.FTZ R150, R150, R75.reuse ;  /* 0x0000004b96967220 */ /* 0x080fe20000410000 */
[----:B------:R-:W-:Y:S01]  /*f150*/  FMUL.FTZ R151, R151, R75 ;  /* 0x0000004b97977220 */ /* 0x000fe20000410000 */
[----:B------:R-:W-:Y:S01]  /*f160*/  HMMA.16816.F32 R152, R8, R20, R152 ;  /* 0x000000140898723c */ /* 0x000fe20000001898 */
[----:B-1----:R-:W-:-:S02]  /*f170*/  LOP3.LUT R5, R7, UR28, R26, 0x96, !PT ;  /* 0x0000001c07057c12 */ /* 0x002fc4000f8e961a */
[----:B------:R-:W-:-:S03]  /*f180*/  LOP3.LUT R7, R6, 0xffff, RZ, 0xc0, !PT ;  /* 0x0000ffff06077812 */ /* 0x000fc600078ec0ff */
[C---:B------:R-:W-:Y:S06]  /*f190*/  HMMA.16816.F32 R144, R8.reuse, R22, R144 ;  /* 0x000000160890723c */ /* 0x040fec0000001890 */
[C---:B------:R-:W-:Y:S06]  /*f1a0*/  HMMA.16816.F32 R140, R8.reuse, R16, R140 ;  /* 0x00000010088c723c */ /* 0x040fec000000188c */
[----:B------:R-:W-:Y:S07]  /*f1b0*/  HMMA.16816.F32 R136, R8, R18, R136 ;  /* 0x000000120888723c */ /* 0x000fee0000001888 */
[----:B------:R-:W-:-:S02]  /*f1c0*/  LOP3.LUT R11, R6, 0xff, RZ, 0xc0, !PT ;  /* 0x000000ff060b7812 */ /* 0x000fc400078ec0ff */
[--C-:B------:R-:W-:Y:S02]  /*f1d0*/  SHF.R.U32.HI R10, RZ, 0x10, R6.reuse ;  /* 0x00000010ff0a7819 */ /* 0x100fe40000011606 */
[----:B------:R-:W-:Y:S02]  /*f1e0*/  SHF.R.U32.HI R9, RZ, 0x18, R6 ;  /* 0x00000018ff097819 */ /* 0x000fe40000011606 */
[----:B------:R-:W-:Y:S01]  /*f1f0*/  SHF.R.U32.HI R6, RZ, 0x8, R7 ;  /* 0x00000008ff067819 */ /* 0x000fe20000011607 */
[C---:B------:R-:W-:Y:S06]  /*f200*/  HMMA.16816.F32 R160, R12.reuse, R22, R160 ;  /* 0x000000160ca0723c */ /* 0x040fec00000018a0 */
[C---:B------:R-:W-:Y:S06]  /*f210*/  HMMA.16816.F32 R156, R12.reuse, R16, R156 ;  /* 0x000000100c9c723c */ /* 0x040fec000000189c */
[----:B------:R-:W-:Y:S01]  /*f220*/  HMMA.16816.F32 R148, R12, R18, R148 ;  /* 0x000000120c94723c */ /* 0x000fe20000001894 */
[--C-:B------:R-:W-:Y:S01]  /*f230*/  FFMA.FTZ R8, R78, UR25, -R2.reuse ;  /* 0x000000194e087c23 */ /* 0x100fe20008010802 */
[----:B------:R-:W-:Y:S01]  /*f240*/  FFMA.FTZ R7, R79, UR25, -R2 ;  /* 0x000000194f077c23 */ /* 0x000fe20008010802 */
[----:B------:R-:W1:Y:S04]  /*f250*/  LDSM.16.MT88.4 R16, [R184+0x4400] ;  /* 0x00440000b810783b */ /* 0x000e680000004200 */
[----:B------:R-:W-:Y:S01]  /*f260*/  PRMT R12, R11, 0x5410, R6 ;  /* 0x000054100b0c7816 */ /* 0x000fe20000000006 */
[----:B------:R-:W2:Y:S01]  /*f270*/  LDSM.16.MT88.4 R20, [R185+0x4400] ;  /* 0x00440000b914783b */ /* 0x000ea20000004200 */
[----:B------:R-:W-:-:S04]  /*f280*/  LOP3.LUT R6, R10, 0xff, RZ, 0xc0, !PT ;  /* 0x000000ff0a067812 */ /* 0x000fc800078ec0ff */
[----:B------:R-:W-:Y:S02]  /*f290*/  PRMT R11, R6, 0x5410, R9 ;  /* 0x00005410060b7816 */ /* 0x000fe40000000009 */
[----:B------:R-:W-:Y:S01]  /*f2a0*/  LOP3.LUT R6, R5, 0xffff, RZ, 0xc0, !PT ;  /* 0x0000ffff05067812 */ /* 0x000fe200078ec0ff */
[----:B------:R3:W-:Y:S08]  /*f2b0*/  MUFU.EX2 R98, R8 ;  /* 0x0000000800627308 */ /* 0x0007f00000000800 */
[----:B------:R4:W1:Y:S01]  /*f2c0*/  MUFU.EX2 R188, R7 ;  /* 0x0000000700bc7308 */ /* 0x0008620000000800 */
[----:B---3--:R-:W-:Y:S01]  /*f2d0*/  SHF.R.U32.HI R8, RZ, 0x8, R6 ;  /* 0x00000008ff087819 */ /* 0x008fe20000011606 */
[----:B------:R-:W-:-:S06]  /*f2e0*/  FFMA.FTZ R6, R99, UR25, -R0 ;  /* 0x0000001963067c23 */ /* 0x000fcc0008010800 */
[----:B------:R3:W-:Y:S01]  /*f2f0*/  MUFU.EX2 R191, R6 ;  /* 0x0000000600bf7308 */ /* 0x0007e20000000800 */
[----:B----4-:R-:W-:Y:S01]  /*f300*/  FFMA.FTZ R7, R101, UR25, -R0 ;  /* 0x0000001965077c23 */ /* 0x010fe20008010800 */
[----:B------:R-:W-:-:S06]  /*f310*/  LOP3.LUT R10, R5, 0xff, RZ, 0xc0, !PT ;  /* 0x000000ff050a7812 */ /* 0x000fcc00078ec0ff */
[----:B------:R4:W-:Y:S01]  /*f320*/  MUFU.EX2 R164, R7 ;  /* 0x0000000700a47308 */ /* 0x0009e20000000800 */
[----:B------:R-:W-:Y:S01]  /*f330*/  SHF.R.U32.HI R9, RZ, 0x18, R5 ;  /* 0x00000018ff097819 */ /* 0x000fe20000011605 */
[----:B---3--:R-:W-:-:S06]  /*f340*/  FFMA.FTZ R6, R100, UR25, -R0 ;  /* 0x0000001964067c23 */ /* 0x008fcc0008010800 */
[----:B------:R1:W3:Y:S01]  /*f350*/  MUFU.EX2 R97, R6 ;  /* 0x0000000600617308 */ /* 0x0002e20000000800 */
[----:B----4-:R-:W-:-:S04]  /*f360*/  SHF.R.U32.HI R7, RZ, 0x10, R5 ;  /* 0x00000010ff077819 */ /* 0x010fc80000011605 */
[----:B------:R-:W-:Y:S01]  /*f370*/  LOP3.LUT R5, R7, 0xff, RZ, 0xc0, !PT ;  /* 0x000000ff07057812 */ /* 0x000fe200078ec0ff */
[----:B------:R-:W-:-:S03]  /*f380*/  FFMA.FTZ R7, R102, UR25, -R0 ;  /* 0x0000001966077c23 */ /* 0x000fc60008010800 */
[----:B------:R-:W-:Y:S02]  /*f390*/  PRMT R9, R5, 0x5410, R9 ;  /* 0x0000541005097816 */ /* 0x000fe40000000009 */
[--C-:B------:R-:W-:Y:S01]  /*f3a0*/  HSET2.LE.AND R5, R12, R176.reuse, PT ;  /* 0x000000b00c057233 */ /* 0x100fe20003803000 */
[----:B------:R-:W4:Y:S01]  /*f3b0*/  MUFU.EX2 R166, R7 ;  /* 0x0000000700a67308 */ /* 0x000f220000000800 */
[----:B-1----:R-:W-:Y:S02]  /*f3c0*/  F2FP.F16.F32.PACK_AB R6, R188, R98 ;  /* 0x00000062bc06723e */ /* 0x002fe400000000ff */
[----:B------:R-:W-:Y:S02]  /*f3d0*/  PRMT R8, R10, 0x5410, R8 ;  /* 0x000054100a087816 */ /* 0x000fe40000000008 */
[----:B------:R-:W-:Y:S02]  /*f3e0*/  LOP3.LUT R10, R5, R6, RZ, 0xc0, !PT ;  /* 0x00000006050a7212 */ /* 0x000fe400078ec0ff */
[----:B------:R-:W-:-:S02]  /*f3f0*/  HSET2.LE.AND R5, R11, R176, PT ;  /* 0x000000b00b057233 */ /* 0x000fc40003803000 */
        /* <DEDUP_REMOVED lines=8> */
[----:B------:R-:W-:Y:S01]  /*f480*/  FFMA.FTZ R5, R108, UR25, -R4 ;  /* 0x000000196c057c23 */ /* 0x000fe20008010804 */
[----:B------:R-:W-:Y:S02]  /*f490*/  IMAD.MOV.U32 R26, RZ, RZ, R43 ;  /* 0x000000ffff1a7224 */ /* 0x000fe400078e002b */
[----:B------:R-:W-:Y:S02]  /*f4a0*/  IMAD.MOV.U32 R92, RZ, RZ, R42 ;  /* 0x000000ffff5c7224 */ /* 0x000fe400078e002a */
[----:B------:R-:W-:Y:S02]  /*f4b0*/  IMAD.MOV.U32 R86, RZ, RZ, R41 ;  /* 0x000000ffff567224 */ /* 0x000fe400078e0029 */
[----:B------:R-:W-:Y:S02]  /*f4c0*/  IMAD.MOV.U32 R84, RZ, RZ, R40 ;  /* 0x000000ffff547224 */ /* 0x000fe400078e0028 */
[----:B------:R-:W-:Y:S01]  /*f4d0*/  HMMA.16816.F32 R40, R8, R18, R144 ;  /* 0x000000120828723c */ /* 0x000fe20000001890 */
[----:B------:R1:W-:Y:S01]  /*f4e0*/  MUFU.EX2 R147, R5 ;  /* 0x0000000500937308 */ /* 0x0003e20000000800 */
[----:B------:R-:W-:Y:S01]  /*f4f0*/  LOP3.LUT R6, R31, UR18, R48, 0x96, !PT ;  /* 0x000000121f067c12 */ /* 0x000fe2000f8e9630 */
[----:B------:R-:W-:-:S02]  /*f500*/  IMAD.MOV.U32 R91, RZ, RZ, R47 ;  /* 0x000000ffff5b7224 */ /* 0x000fc400078e002f */
[----:B------:R-:W-:Y:S02]  /*f510*/  IMAD.MOV.U32 R85, RZ, RZ, R46 ;  /* 0x000000ffff557224 */ /* 0x000fe400078e002e */
[----:B------:R-:W-:Y:S02]  /*f520*/  IMAD.MOV.U32 R25, RZ, RZ, R45 ;  /* 0x000000ffff197224 */ /* 0x000fe400078e002d */
[----:B------:R-:W-:Y:S02]  /*f530*/  IMAD.MOV.U32 R71, RZ, RZ, R44 ;  /* 0x000000ffff477224 */ /* 0x000fe400078e002c */
[----:B------:R-:W-:Y:S01]  /*f540*/  HMMA.16816.F32 R44, R8, R16, R152 ;  /* 0x00000010082c723c */ /* 0x000fe20000001898 */
[----:B------:R-:W-:-:S04]  /*f550*/  IMAD.WIDE.U32 R6, R6, -0x2daee0ad, RZ ;  /* 0xd2511f5306067825 */ /* 0x000fc800078e00ff */
[----:B-1----:R-:W-:-:S04]  /*f560*/  FFMA.FTZ R5, R107, UR25, -R4 ;  /* 0x000000196b057c23 */ /* 0x002fc80008010804 */
[----:B------:R1:W-:Y:S01]  /*f570*/  MUFU.EX2 R152, R5 ;  /* 0x0000000500987308 */ /* 0x0003e20000000800 */
[C---:B--2---:R-:W-:Y:S06]  /*f580*/  HMMA.16816.F32 R36, R8.reuse, R20, R140 ;  /* 0x000000140824723c */ /* 0x044fec000000188c */
[----:B------:R-:W-:Y:S01]  /*f590*/  HMMA.16816.F32 R136, R8, R22, R136 ;  /* 0x000000160888723c */ /* 0x000fe20000001888 */
[----:B-1----:R-:W-:-:S04]  /*f5a0*/  FFMA.FTZ R5, R103, UR25, -R4 ;  /* 0x0000001967057c23 */ /* 0x002fc80008010804 */
[----:B------:R1:W-:Y:S02]  /*f5b0*/  MUFU.EX2 R155, R5 ;  /* 0x00000005009b7308 */ /* 0x0003e40000000800 */
[----:B------:R-:W-:Y:S02]  /*f5c0*/  LOP3.LUT R11, R6, 0xff, RZ, 0xc0, !PT ;  /* 0x000000ff060b7812 */ /* 0x000fe400078ec0ff */
[--C-:B------:R-:W-:Y:S02]  /*f5d0*/  SHF.R.U32.HI R10, RZ, 0x10, R6.reuse ;  /* 0x00000010ff0a7819 */ /* 0x100fe40000011606 */
[----:B------:R-:W-:Y:S01]  /*f5e0*/  SHF.R.U32.HI R9, RZ, 0x18, R6 ;  /* 0x00000018ff097819 */ /* 0x000fe20000011606 */
[----:B------:R-:W-:Y:S01]  /*f5f0*/  FFMA.FTZ R8, R104, UR25, -R4 ;  /* 0x0000001968087c23 */ /* 0x000fe20008010804 */
[----:B-1----:R-:W-:Y:S02]  /*f600*/  LOP3.LUT R5, R7, UR28, R50, 0x96, !PT ;  /* 0x0000001c07057c12 */ /* 0x002fe4000f8e9632 */
[----:B------:R-:W-:-:S04]  /*f610*/  LOP3.LUT R7, R6, 0xffff, RZ, 0xc0, !PT ;  /* 0x0000ffff06077812 */ /* 0x000fc800078ec0ff */
[----:B------:R-:W-:Y:S01]  /*f620*/  SHF.R.U32.HI R6, RZ, 0x8, R7 ;  /* 0x00000008ff067819 */ /* 0x000fe20000011607 */
[----:B------:R-:W-:-:S03]  /*f630*/  FFMA.FTZ R7, R105, UR25, -R3 ;  /* 0x0000001969077c23 */ /* 0x000fc60008010803 */
[----:B------:R-:W-:Y:S02]  /*f640*/  PRMT R12, R11, 0x5410, R6 ;  /* 0x000054100b0c7816 */ /* 0x000fe40000000006 */
[----:B------:R-:W-:Y:S01]  /*f650*/  LOP3.LUT R6, R10, 0xff, RZ, 0xc0, !PT ;  /* 0x000000ff0a067812 */ /* 0x000fe200078ec0ff */
[----:B------:R1:W2:Y:S03]  /*f660*/  MUFU.EX2 R167, R8 ;  /* 0x0000000800a77308 */ /* 0x0002a60000000800 */
[----:B------:R-:W-:Y:S02]  /*f670*/  PRMT R11, R6, 0x5410, R9 ;  /* 0x00005410060b7816 */ /* 0x000fe40000000009 */
[----:B------:R-:W-:-:S03]  /*f680*/  LOP3.LUT R6, R5, 0xffff, RZ, 0xc0, !PT ;  /* 0x0000ffff05067812 */ /* 0x000fc600078ec0ff */
[----:B------:R3:W-:Y:S01]  /*f690*/  MUFU.EX2 R154, R7 ;  /* 0x00000007009a7308 */ /* 0x0007e20000000800 */
[----:B------:R-:W-:Y:S02]  /*f6a0*/  LOP3.LUT R10, R5, 0xff, RZ, 0xc0, !PT ;  /* 0x000000ff050a7812 */ /* 0x000fe400078ec0ff */
[----:B------:R-:W-:Y:S02]  /*f6b0*/  SHF.R.U32.HI R9, RZ, 0x18, R5 ;  /* 0x00000018ff097819 */ /* 0x000fe40000011605 */
[----:B-1----:R-:W-:Y:S01]  /*f6c0*/  SHF.R.U32.HI R8, RZ, 0x8, R6 ;  /* 0x00000008ff087819 */ /* 0x002fe20000011606 */
[--C-:B------:R-:W-:Y:S01]  /*f6d0*/  FFMA.FTZ R6, R109, UR25, -R3.reuse ;  /* 0x000000196d067c23 */ /* 0x100fe20008010803 */
[----:B---3--:R-:W-:-:S04]  /*f6e0*/  FFMA.FTZ R7, R106, UR25, -R3 ;  /* 0x000000196a077c23 */ /* 0x008fc80008010803 */
[----:B------:R1:W3:Y:S08]  /*f6f0*/  MUFU.EX2 R78, R7 ;  /* 0x00000007004e7308 */ /* 0x0002f00000000800 */
[----:B------:R4:W-:Y:S01]  /*f700*/  MUFU.EX2 R143, R6 ;  /* 0x00000006008f7308 */ /* 0x0009e20000000800 */
[----:B-1----:R-:W-:-:S04]  /*f710*/  SHF.R.U32.HI R7, RZ, 0x10, R5 ;  /* 0x00000010ff077819 */ /* 0x002fc80000011605 */
[----:B------:R-:W-:Y:S01]  /*f720*/  LOP3.LUT R5, R7, 0xff, RZ, 0xc0, !PT ;  /* 0x000000ff07057812 */ /* 0x000fe200078ec0ff */
[----:B----4-:R-:W-:-:S03]  /*f730*/  FFMA.FTZ R6, R110, UR25, -R3 ;  /* 0x000000196e067c23 */ /* 0x010fc60008010803 */
[----:B------:R-:W-:Y:S02]  /*f740*/  PRMT R7, R5, 0x5410, R9 ;  /* 0x0000541005077816 */ /* 0x000fe40000000009 */
[----:B------:R-:W-:Y:S01]  /*f750*/  HSET2.LE.AND R5, R12, R176, PT ;  /* 0x000000b00c057233 */ /* 0x000fe20003803000 */
[----:B------:R2:W1:Y:S01]  /*f760*/  MUFU.EX2 R146, R6 ;  /* 0x0000000600927308 */ /* 0x0004620000000800 */
[----:B------:R-:W-:Y:S02]  /*f770*/  PRMT R8, R10, 0x5410, R8 ;  /* 0x000054100a087816 */ /* 0x000fe40000000008 */
[----:B--2---:R-:W-:-:S04]  /*f780*/  F2FP.F16.F32.PACK_AB R6, R167, R155 ;  /* 0x0000009ba706723e */ /* 0x004fc800000000ff */
[----:B------:R-:W-:Y:S02]  /*f790*/  LOP3.LUT R10, R5, R6, RZ, 0xc0, !PT ;  /* 0x00000006050a7212 */ /* 0x000fe400078ec0ff */
[----:B------:R-:W-:Y:S02]  /*f7a0*/  HSET2.LE.AND R5, R11, R176, PT ;  /* 0x000000b00b057233 */ /* 0x000fe40003803000 */
[----:B---3--:R-:W-:-:S04]  /*f7b0*/  F2FP.F16.F32.PACK_AB R6, R78, R154 ;  /* 0x0000009a4e06723e */ /* 0x008fc800000000ff */
[----:B------:R-:W-:Y:S02]  /*f7c0*/  LOP3.LUT R11, R5, R6, RZ, 0xc0, !PT ;  /* 0x00000006050b7212 */ /* 0x000fe400078ec0ff */
[----:B------:R-:W-:Y:S02]  /*f7d0*/  HSET2.LE.AND R5, R8, R176, PT ;  /* 0x000000b008057233 */ /* 0x000fe40003803000 */
[----:B------:R-:W-:Y:S01]  /*f7e0*/  F2FP.F16.F32.PACK_AB R6, R152, R147 ;  /* 0x000000939806723e */ /* 0x000fe200000000ff */
[----:B------:R-:W-:-:S03]  /*f7f0*/  UIADD3 UR35, UR36, 0x1, URZ ;  /* 0x0000000124237890 */ /* 0x000fc6000fffe03f */
[----:B------:R-:W-:Y:S02]  /*f800*/  LOP3.LUT R8, R5, R6, RZ, 0xc0, !PT ;  /* 0x0000000605087212 */ /* 0x000fe400078ec0ff */
[----:B------:R-:W-:Y:S02]  /*f810*/  HSET2.LE.AND R5, R7, R176, PT ;  /* 0x000000b007057233 */ /* 0x000fe40003803000 */
[----:B-1----:R-:W-:-:S04]  /*f820*/  F2FP.F16.F32.PACK_AB R6, R146, R143 ;  /* 0x0000008f9206723e */ /* 0x002fc800000000ff */
[----:B------:R-:W-:Y:S01]  /*f830*/  LOP3.LUT R9, R5, R6, RZ, 0xc0, !PT ;  /* 0x0000000605097212 */ /* 0x000fe200078ec0ff */
[----:B------:R-:W-:-:S05]  /*f840*/  IMAD.U32 R5, RZ, RZ, UR35 ;  /* 0x00000023ff057e24 */ /* 0x000fca000f8e00ff */
[----:B------:R-:W-:Y:S01]  /*f850*/  LOP3.LUT R5, R177, UR27, R5, 0x96, !PT ;  /* 0x0000001bb1057c12 */ /* 0x000fe2000f8e9605 */
[----:B------:R-:W-:-:S04]  /*f860*/  IMAD.WIDE.U32 R100, R215, -0x326172a9, RZ ;  /* 0xcd9e8d57d7647825 */ /* 0x000fc800078e00ff */
[----:B------:R-:W-:Y:S01]  /*f870*/  IMAD.WIDE.U32 R12, R5, -0x326172a9, RZ ;  /* 0xcd9e8d57050c7825 */ /* 0x000fe200078e00ff */
[----:B------:R-:W-:Y:S04]  /*f880*/  HMMA.16816.F32 R32, R8, R16, R32 ;  /* 0x000000100820723c */ /* 0x000fe80000001820 */
[----:B------:R-:W-:Y:S02]  /*f890*/  LOP3.LUT R6, R13, UR7, R100, 0x96, !PT ;  /* 0x000000070d067c12 */ /* 0x000fe4000f8e9664 */
[----:B------:R-:W-:Y:S01]  /*f8a0*/  LOP3.LUT R5, R67, UR6, R12, 0x96, !PT ;  /* 0x0000000643057c12 */ /* 0x000fe2000f8e960c */
[----:B------:R-:W-:Y:S02]  /*f8b0*/  IMAD.MOV.U32 R14, RZ, RZ, R58 ;  /* 0x000000ffff0e7224 */ /* 0x000fe400078e003a */
[----:B------:R-:W-:-:S02]  /*f8c0*/  IMAD.MOV.U32 R15, RZ, RZ, R57 ;  /* 0x000000ffff0f7224 */ /* 0x000fc400078e0039 */
[----:B------:R-:W-:Y:S02]  /*f8d0*/  IMAD.MOV.U32 R29, RZ, RZ, R56 ;  /* 0x000000ffff1d7224 */ /* 0x000fe400078e0038 */
[----:B------:R-:W-:Y:S01]  /*f8e0*/  IMAD.MOV.U32 R28, RZ, RZ, R53 ;  /* 0x000000ffff1c7224 */ /* 0x000fe200078e0035 */
[C---:B------:R-:W-:Y:S01]  /*f8f0*/  HMMA.16816.F32 R56, R8.reuse, R20, R156 ;  /* 0x000000140838723c */ /* 0x040fe2000000189c */
[----:B------:R-:W-:Y:S02]  /*f900*/  IMAD.MOV.U32 R96, RZ, RZ, R52 ;  /* 0x000000ffff607224 */ /* 0x000fe400078e0034 */
[----:B------:R-:W-:Y:S02]  /*f910*/  IMAD.MOV.U32 R24, RZ, RZ, R62 ;  /* 0x000000ffff187224 */ /* 0x000fe400078e003e */
[----:B------:R-:W-:Y:S01]  /*f920*/  IMAD.MOV.U32 R27, RZ, RZ, R55 ;  /* 0x000000ffff1b7224 */ /* 0x000fe200078e0037 */
[----:B------:R-:W-:Y:S01]  /*f930*/  HMMA.16816.F32 R60, R8, R18, R160 ;  /* 0x00000012083c723c */ /* 0x000fe200000018a0 */
[----:B------:R-:W-:-:S02]  /*f940*/  IMAD.MOV.U32 R94, RZ, RZ, R54 ;  /* 0x000000ffff5e7224 */ /* 0x000fc400078e0036 */
[----:B------:R-:W-:-:S03]  /*f950*/  IMAD.WIDE.U32 R6, R6, -0x2daee0ad, RZ ;  /* 0xd2511f5306067825 */ /* 0x000fc600078e00ff */
[----:B------:R-:W-:Y:S01]  /*f960*/  HMMA.16816.F32 R52, R8, R22, R148 ;  /* 0x000000160834723c */ /* 0x000fe20000001894 */
[----:B------:R-:W-:Y:S01]  /*f970*/  VIADD R100, R215, 0x4 ;  /* 0x00000004d7647836 */ /* 0x000fe20000000000 */
[----:B------:R-:W-:Y:S01]  /*f980*/  LOP3.LUT R7, R7, UR4, R74, 0x96, !PT ;  /* 0x0000000407077c12 */ /* 0x000fe2000f8e964a */
[----:B------:R-:W-:Y:S01]  /*f990*/  IMAD.MOV.U32 R110, RZ, RZ, R27 ;  /* 0x000000ffff6e7224 */ /* 0x000fe200078e001b */
[----:B------:R-:W1:Y:S03]  /*f9a0*/  LDSM.16.MT88.4 R20, [R184+0x4800] ;  /* 0x00480000b814783b */ /* 0x000e660000004200 */
[----:B------:R-:W-:-:S04]  /*f9b0*/  IMAD.WIDE.U32 R8, R5, -0x2daee0ad, RZ ;  /* 0xd2511f5305087825 */ /* 0x000fc800078e00ff */
[----:B------:R-:W-:Y:S01]  /*f9c0*/  IMAD.WIDE.U32 R100, R100, -0x326172a9, RZ ;  /* 0xcd9e8d5764647825 */ /* 0x000fe200078e00ff */
[----:B------:R-:W-:Y:S02]  /*f9d0*/  LOP3.LUT R10, R9, UR23, R6, 0x96, !PT ;  /* 0x00000017090a7c12 */ /* 0x000fe4000f8e9606 */
[----:B------:R-:W-:Y:S01]  /*f9e0*/  LOP3.LUT R5, R65, UR6, R12, 0x96, !PT ;  /* 0x0000000641057c12 */ /* 0x000fe2000f8e960c */
[----:B------:R-:W-:Y:S01]  /*f9f0*/  IMAD.WIDE.U32 R6, R7, -0x326172a9, RZ ;  /* 0xcd9e8d5707067825 */ /* 0x000fe200078e00ff */
[----:B------:R-:W-:-:S03]  /*fa00*/  LOP3.LUT R9, R13, UR7, R100, 0x96, !PT ;  /* 0x000000070d097c12 */ /* 0x000fc6000f8e9664 */
[----:B------:R-:W-:Y:S01]  /*fa10*/  IMAD.WIDE.U32 R50, R10, -0x326172a9, RZ ;  /* 0xcd9e8d570a327825 */ /* 0x000fe200078e00ff */
[----:B------:R-:W-:-:S03]  /*fa20*/  LOP3.LUT R13, R7, UR24, R66, 0x96, !PT ;  /* 0x00000018070d7c12 */ /* 0x000fc6000f8e9642 */
[----:B------:R-:W-:Y:S01]  /*fa30*/  IMAD.WIDE.U32 R10, R5, -0x2daee0ad, RZ ;  /* 0xd2511f53050a7825 */ /* 0x000fe200078e00ff */
[----:B------:R-:W-:-:S03]  /*fa40*/  LOP3.LUT R12, R51, UR22, R6, 0x96, !PT ;  /* 0x00000016330c7c12 */ /* 0x000fc6000f8e9606 */
[----:B------:R-:W-:-:S04]  /*fa50*/  IMAD.WIDE.U32 R6, R9, -0x2daee0ad, RZ ;  /* 0xd2511f5309067825 */ /* 0x000fc800078e00ff */
[----:B------:R-:W-:Y:S01]  /*fa60*/  IMAD.WIDE.U32 R48, R12, -0x2daee0ad, RZ ;  /* 0xd2511f530c307825 */ /* 0x000fe200078e00ff */
[----:B------:R-:W-:Y:S02]  /*fa70*/  LOP3.LUT R9, R7, UR4, R72, 0x96, !PT ;  /* 0x0000000407097c12 */ /* 0x000fe4000f8e9648 */
[----:B------:R-:W-:Y:S01]  /*fa80*/  LOP3.LUT R5, R11, UR23, R6, 0x96, !PT ;  /* 0x000000170b057c12 */ /* 0x000fe2000f8e9606 */
[----:B------:R-:W-:-:S05]  /*fa90*/  IMAD.WIDE.U32 R6, R13, -0x2daee0ad, RZ ;  /* 0xd2511f530d067825 */ /* 0x000fca00078e00ff */
[----:B------:R-:W-:Y:S02]  /*faa0*/  LOP3.LUT R13, R7, UR19, R8, 0x96, !PT ;  /* 0x00000013070d7c12 */ /* 0x000fe4000f8e9608 */
[----:B------:R-:W-:Y:S01]  /*fab0*/  LOP3.LUT R11, R49, UR15, R6, 0x96, !PT ;  /* 0x0000000f310b7c12 */ /* 0x000fe2000f8e9606 */
[----:B------:R-:W-:-:S04]  /*fac0*/  IMAD.WIDE.U32 R6, R9, -0x326172a9, RZ ;  /* 0xcd9e8d5709067825 */ /* 0x000fc800078e00ff */
[----:B------:R-:W-:Y:S02]  /*fad0*/  IMAD.MOV.U32 R162, RZ, RZ, R24 ;  /* 0x000000ffffa27224 */ /* 0x000fe400078e0018 */
[----:B------:R-:W-:Y:S02]  /*fae0*/  IMAD.MOV.U32 R27, RZ, RZ, R25 ;  /* 0x000000ffff1b7224 */ /* 0x000fe400078e0019 */
[----:B------:R-:W-:Y:S02]  /*faf0*/  IMAD.MOV.U32 R25, RZ, RZ, R28 ;  /* 0x000000ffff197224 */ /* 0x000fe400078e001c */
[----:B------:R-:W-:Y:S02]  /*fb00*/  IMAD.MOV.U32 R24, RZ, RZ, R29 ;  /* 0x000000ffff187224 */ /* 0x000fe400078e001d */
[----:B------:R-:W-:Y:S01]  /*fb10*/  IMAD.WIDE.U32 R28, R5, -0x326172a9, RZ ;  /* 0xcd9e8d57051c7825 */ /* 0x000fe200078e00ff */
[----:B------:R-:W-:-:S04]  /*fb20*/  LOP3.LUT R5, R7, UR24, R64, 0x96, !PT ;  /* 0x0000001807057c12 */ /* 0x000fc8000f8e9640 */
[----:B------:R-:W-:Y:S01]  /*fb30*/  LOP3.LUT R12, R29, UR22, R6, 0x96, !PT ;  /* 0x000000161d0c7c12 */ /* 0x000fe2000f8e9606 */
[----:B------:R-:W-:-:S04]  /*fb40*/  IMAD.WIDE.U32 R6, R11, -0x326172a9, RZ ;  /* 0xcd9e8d570b067825 */ /* 0x000fc800078e00ff */
[----:B------:R-:W-:Y:S01]  /*fb50*/  IMAD.WIDE.U32 R8, R5, -0x2daee0ad, RZ ;  /* 0xd2511f5305087825 */ /* 0x000fe200078e00ff */
[----:B------:R-:W-:-:S03]  /*fb60*/  LOP3.LUT R5, R6, 0xffff, RZ, 0xc0, !PT ;  /* 0x0000ffff06057812 */ /* 0x000fc600078ec0ff */
[----:B------:R-:W-:Y:S01]  /*fb70*/  IMAD.MOV.U32 R79, RZ, RZ, R14 ;  /* 0x000000ffff4f7224 */ /* 0x000fe200078e000e */
[----:B------:R-:W-:Y:S01]  /*fb80*/  LOP3.LUT R14, R9, UR19, R10, 0x96, !PT ;  /* 0x00000013090e7c12 */ /* 0x000fe2000f8e960a */
[----:B------:R-:W-:Y:S01]  /*fb90*/  FFMA.FTZ R10, R115, UR25, -R4 ;  /* 0x00000019730a7c23 */ /* 0x000fe20008010804 */
[----:B------:R-:W-:Y:S01]  /*fba0*/  IMAD.MOV.U32 R109, RZ, RZ, R26 ;  /* 0x000000ffff6d7224 */ /* 0x000fe200078e001a */
[----:B------:R-:W-:Y:S01]  /*fbb0*/  SHF.R.U32.HI R9, RZ, 0x8, R5 ;  /* 0x00000008ff097819 */ /* 0x000fe20000011605 */
[----:B------:R-:W-:Y:S01]  /*fbc0*/  IMAD.MOV.U32 R115, RZ, RZ, R27 ;  /* 0x000000ffff737224 */ /* 0x000fe200078e001b */
[----:B------:R-:W-:Y:S01]  /*fbd0*/  LOP3.LUT R5, R6, 0xff, RZ, 0xc0, !PT ;  /* 0x000000ff06057812 */ /* 0x000fe200078ec0ff */
[----:B------:R-:W-:Y:S01]  /*fbe0*/  IMAD.WIDE.U32 R26, R12, -0x2daee0ad, RZ ;  /* 0xd2511f530c1a7825 */ /* 0x000fe200078e00ff */
[----:B------:R2:W-:Y:S02]  /*fbf0*/  MUFU.EX2 R150, R10 ;  /* 0x0000000a00967308 */ /* 0x0005e40000000800 */
[----:B------:R-:W-:-:S02]  /*fc00*/  PRMT R18, R5, 0x5410, R9 ;  /* 0x0000541005127816 */ /* 0x000fc40000000009 */
[--C-:B------:R-:W-:Y:S01]  /*fc10*/  SHF.R.U32.HI R5, RZ, 0x10, R6.reuse ;  /* 0x00000010ff057819 */ /* 0x100fe20000011606 */
[----:B------:R-:W-:Y:S01]  /*fc20*/  IMAD.WIDE.U32 R30, R13, -0x326172a9, RZ ;  /* 0xcd9e8d570d1e7825 */ /* 0x000fe200078e00ff */
[----:B------:R-:W-:Y:S02]  /*fc30*/  SHF.R.U32.HI R6, RZ, 0x18, R6 ;  /* 0x00000018ff067819 */ /* 0x000fe40000011606 */
[----:B------:R-:W-:Y:S02]  /*fc40*/  LOP3.LUT R5, R5, 0xff, RZ, 0xc0, !PT ;  /* 0x000000ff05057812 */ /* 0x000fe400078ec0ff */
[----:B--2---:R-:W-:Y:S01]  /*fc50*/  LOP3.LUT R10, R27, UR15, R8, 0x96, !PT ;  /* 0x0000000f1b0a7c12 */ /* 0x004fe2000f8e9608 */
[----:B------:R-:W-:-:S04]  /*fc60*/  FFMA.FTZ R8, R117, UR25, -R4 ;  /* 0x0000001975087c23 */ /* 0x000fc80008010804 */
[----:B------:R2:W3:Y:S02]  /*fc70*/  MUFU.EX2 R153, R8 ;  /* 0x0000000800997308 */ /* 0x0004e40000000800 */
[----:B--2---:R-:W-:Y:S01]  /*fc80*/  FFMA.FTZ R8, R111, UR25, -R4 ;  /* 0x000000196f087c23 */ /* 0x004fe20008010804 */
[----:B------:R-:W-:Y:S01]  /*fc90*/  IMAD.MOV.U32 R111, RZ, RZ, R15 ;  /* 0x000000ffff6f7224 */ /* 0x000fe200078e000f */
[----:B------:R-:W-:-:S04]  /*fca0*/  PRMT R15, R5, 0x5410, R6 ;  /* 0x00005410050f7816 */ /* 0x000fc80000000006 */
[----:B------:R2:W-:Y:S01]  /*fcb0*/  MUFU.EX2 R151, R8 ;  /* 0x0000000800977308 */ /* 0x0005e20000000800 */
[----:B------:R-:W-:Y:S01]  /*fcc0*/  LOP3.LUT R5, R7, UR17, R30, 0x96, !PT ;  /* 0x0000001107057c12 */ /* 0x000fe2000f8e961e */
[----:B------:R-:W-:-:S03]  /*fcd0*/  IMAD.WIDE.U32 R6, R10, -0x326172a9, RZ ;  /* 0xcd9e8d570a067825 */ /* 0x000fc600078e00ff */
[----:B------:R-:W-:Y:S01]  /*fce0*/  LOP3.LUT R9, R5, 0xffff, RZ, 0xc0, !PT ;  /* 0x0000ffff05097812 */ /* 0x000fe200078ec0ff */
[----:B--2---:R-:W-:-:S04]  /*fcf0*/  FFMA.FTZ R8, R112, UR25, -R4 ;  /* 0x0000001970087c23 */ /* 0x004fc80008010804 */
[----:B------:R2:W-:Y:S01]  /*fd00*/  MUFU.EX2 R105, R8 ;  /* 0x0000000800697308 */ /* 0x0005e20000000800 */
[----:B------:R-:W-:Y:S02]  /*fd10*/  SHF.R.U32.HI R11, RZ, 0x8, R9 ;  /* 0x00000008ff0b7819 */ /* 0x000fe40000011609 */
[----:B------:R-:W-:Y:S01]  /*fd20*/  LOP3.LUT R9, R5, 0xff, RZ, 0xc0, !PT ;  /* 0x000000ff05097812 */ /* 0x000fe200078ec0ff */
[----:B------:R-:W-:Y:S01]  /*fd30*/  IMAD.MOV.U32 R102, RZ, RZ, R24 ;  /* 0x000000ffff667224 */ /* 0x000fe200078e0018 */
[----:B--2---:R-:W-:-:S04]  /*fd40*/  LOP3.LUT R8, R6, 0xffff, RZ, 0xc0, !PT ;  /* 0x0000ffff06087812 */ /* 0x004fc800078ec0ff */
[----:B------:R-:W-:Y:S02]  /*fd50*/  SHF.R.U32.HI R12, RZ, 0x8, R8 ;  /* 0x00000008ff0c7819 */ /* 0x000fe40000011608 */
[----:B------:R-:W-:-:S04]  /*fd60*/  LOP3.LUT R8, R6, 0xff, RZ, 0xc0, !PT ;  /* 0x000000ff06087812 */ /* 0x000fc800078ec0ff */
[----:B------:R-:W-:Y:S02]  /*fd70*/  PRMT R17, R8, 0x5410, R12 ;  /* 0x0000541008117816 */ /* 0x000fe4000000000c */
[----:B------:R-:W-:Y:S01]  /*fd80*/  SHF.R.U32.HI R8, RZ, 0x10, R6 ;  /* 0x00000010ff087819 */ /* 0x000fe20000011606 */
[----:B------:R-:W-:Y:S01]  /*fd90*/  IMAD.MOV.U32 R99, RZ, RZ, R25 ;  /* 0x000000ffff637224 */ /* 0x000fe200078e0019 */
[----:B------:R-:W-:Y:S01]  /*fda0*/  PRMT R12, R9, 0x5410, R11 ;  /* 0x00005410090c7816 */ /* 0x000fe2000000000b */
[----:B------:R-:W-:Y:S01]  /*fdb0*/  IMAD.WIDE.U32 R24, R14, -0x326172a9, RZ ;  /* 0xcd9e8d570e187825 */ /* 0x000fe200078e00ff */
[--C-:B------:R-:W-:Y:S02]  /*fdc0*/  SHF.R.U32.HI R9, RZ, 0x10, R5.reuse ;  /* 0x00000010ff097819 */ /* 0x100fe40000011605 */
[----:B------:R-:W-:Y:S02]  /*fdd0*/  SHF.R.U32.HI R11, RZ, 0x18, R5 ;  /* 0x00000018ff0b7819 */ /* 0x000fe40000011605 */
[----:B------:R-:W-:-:S02]  /*fde0*/  LOP3.LUT R5, R8, 0xff, RZ, 0xc0, !PT ;  /* 0x000000ff08057812 */ /* 0x000fc400078ec0ff */
[----:B------:R-:W-:-:S04]  /*fdf0*/  SHF.R.U32.HI R6, RZ, 0x18, R6 ;  /* 0x00000018ff067819 */ /* 0x000fc80000011606 */
[----:B------:R-:W-:Y:S02]  /*fe00*/  PRMT R16, R5, 0x5410, R6 ;  /* 0x0000541005107816 */ /* 0x000fe40000000006 */
[----:B------:R-:W-:Y:S01]  /*fe10*/  LOP3.LUT R6, R7, UR17, R24, 0x96, !PT ;  /* 0x0000001107067c12 */ /* 0x000fe2000f8e9618 */
[--C-:B------:R-:W-:Y:S01]  /*fe20*/  FFMA.FTZ R7, R123, UR25, -R2.reuse ;  /* 0x000000197b077c23 */ /* 0x100fe20008010802 */
[----:B------:R-:W-:Y:S01]  /*fe30*/  LOP3.LUT R8, R9, 0xff, RZ, 0xc0, !PT ;  /* 0x000000ff09087812 */ /* 0x000fe200078ec0ff */
[----:B------:R-:W-:Y:S01]  /*fe40*/  FFMA.FTZ R10, R116, UR25, -R3 ;  /* 0x00000019740a7c23 */ /* 0x000fe20008010803 */
[----:B------:R-:W-:Y:S01]  /*fe50*/  LOP3.LUT R5, R6, 0xffff, RZ, 0xc0, !PT ;  /* 0x0000ffff06057812 */ /* 0x000fe200078ec0ff */
[----:B------:R2:W-:Y:S01]  /*fe60*/  MUFU.EX2 R142, R7 ;  /* 0x00000007008e7308 */ /* 0x0005e20000000800 */
[----:B------:R-:W-:Y:S01]  /*fe70*/  PRMT R11, R8, 0x5410, R11 ;  /* 0x00005410080b7816 */ /* 0x000fe2000000000b */
[----:B------:R-:W-:-:S06]  /*fe80*/  FFMA.FTZ R8, R128, UR25, -R2 ;  /* 0x0000001980087c23 */ /* 0x000fcc0008010802 */
[----:B------:R4:W-:Y:S01]  /*fe90*/  MUFU.EX2 R145, R10 ;  /* 0x0000000a00917308 */ /* 0x0009e20000000800 */
[----:B--2---:R-:W-:Y:S02]  /*fea0*/  SHF.R.U32.HI R7, RZ, 0x8, R5 ;  /* 0x00000008ff077819 */ /* 0x004fe40000011605 */
[----:B------:R-:W-:-:S05]  /*feb0*/  LOP3.LUT R5, R6, 0xff, RZ, 0xc0, !PT ;  /* 0x000000ff06057812 */ /* 0x000fca00078ec0ff */
[----:B------:R2:W-:Y:S01]  /*fec0*/  MUFU.EX2 R144, R8 ;  /* 0x0000000800907308 */ /* 0x0005e20000000800 */
[----:B----4-:R-:W-:-:S07]  /*fed0*/  FFMA.FTZ R10, R118, UR25, -R3 ;  /* 0x00000019760a7c23 */ /* 0x010fce0008010803 */
[----:B------:R4:W1:Y:S01]  /*fee0*/  MUFU.EX2 R149, R10 ;  /* 0x0000000a00957308 */ /* 0x0008620000000800 */
[----:B------:R-:W-:Y:S01]  /*fef0*/  FFMA.FTZ R9, R114, UR25, -R3 ;  /* 0x0000001972097c23 */ /* 0x000fe20008010803 */
[----:B--2---:R-:W-:Y:S01]  /*ff00*/  PRMT R8, R5, 0x5410, R7 ;  /* 0x0000541005087816 */ /* 0x004fe20000000007 */
[----:B------:R-:W-:Y:S01]  /*ff10*/  FFMA.FTZ R5, R119, UR25, -R2 ;  /* 0x0000001977057c23 */ /* 0x000fe20008010802 */
[--C-:B------:R-:W-:Y:S02]  /*ff20*/  SHF.R.U32.HI R7, RZ, 0x10, R6.reuse ;  /* 0x00000010ff077819 */ /* 0x100fe40000011606 */
[----:B------:R-:W-:Y:S02]  /*ff30*/  SHF.R.U32.HI R6, RZ, 0x18, R6 ;  /* 0x00000018ff067819 */ /* 0x000fe40000011606 */
[----:B------:R2:W-:Y:S01]  /*ff40*/  MUFU.EX2 R103, R5 ;  /* 0x0000000500677308 */ /* 0x0005e20000000800 */
[----:B----4-:R-:W-:-:S07]  /*ff50*/  FFMA.FTZ R10, R113, UR25, -R3 ;  /* 0x00000019710a7c23 */ /* 0x010fce0008010803 */
[----:B------:R4:W-:Y:S01]  /*ff60*/  MUFU.EX2 R104, R9 ;  /* 0x0000000900687308 */ /* 0x0009e20000000800 */
[----:B--2---:R-:W-:-:S07]  /*ff70*/  LOP3.LUT R5, R7, 0xff, RZ, 0xc0, !PT ;  /* 0x000000ff07057812 */ /* 0x004fce00078ec0ff */
[----:B------:R-:W2:Y:S01]  /*ff80*/  MUFU.EX2 R148, R10 ;  /* 0x0000000a00947308 */ /* 0x000ea20000000800 */
[----:B------:R-:W-:Y:S01]  /*ff90*/  FFMA.FTZ R7, R120, UR25, -R2 ;  /* 0x0000001978077c23 */ /* 0x000fe20008010802 */
[----:B----4-:R-:W-:Y:S02]  /*ffa0*/  PRMT R9, R5, 0x5410, R6 ;  /* 0x0000541005097816 */ /* 0x010fe40000000006 */
[----:B------:R-:W-:Y:S02]  /*ffb0*/  HSET2.LE.AND R5, R12, R176, PT ;  /* 0x000000b00c057233 */ /* 0x000fe40003803000 */
[----:B---3--:R-:W-:Y:S02]  /*ffc0*/  F2FP.F16.F32.PACK_AB R6, R153, R150 ;  /* 0x000000969906723e */ /* 0x008fe400000000ff */
[----:B------:R3:W4:Y:S02]  /*ffd0*/  MUFU.EX2 R100, R7 ;  /* 0x0000000700647308 */ /* 0x0007240000000800 */
[----:B------:R-:W-:-:S02]  /*ffe0*/  LOP3.LUT R12, R5, R6, RZ, 0xc0, !PT ;  /* 0x00000006050c7212 */ /* 0x000fc400078ec0ff */
[----:B------:R-:W-:Y:S02]  /*fff0*/  HSET2.LE.AND R5, R11, R176, PT ;  /* 0x000000b00b057233 */ /* 0x000fe40003803000 */
[----:B-1----:R-:W-:-:S04]  /*10000*/  F2FP.F16.F32.PACK_AB R6, R149, R145 ;  /* 0x000000919506723e */ /* 0x002fc800000000ff */
[----:B------:R-:W-:Y:S02]  /*10010*/  LOP3.LUT R13, R5, R6, RZ, 0xc0, !PT ;  /* 0x00000006050d7212 */ /* 0x000fe400078ec0ff */
[--C-:B------:R-:W-:Y:S02]  /*10020*/  HSET2.LE.AND R5, R18, R176.reuse, PT ;  /* 0x000000b012057233 */ /* 0x100fe40003803000 */
[----:B------:R-:W-:Y:S01]  /*10030*/  F2FP.F16.F32.PACK_AB R6, R105, R151 ;  /* 0x000000976906723e */ /* 0x000fe200000000ff */
[----:B---3--:R-:W-:Y:S01]  /*10040*/  FFMA.FTZ R7, R121, UR25, -R0 ;  /* 0x0000001979077c23 */ /* 0x008fe20008010800 */
[----:B------:R-:W-:Y:S02]  /*10050*/  IMAD.MOV.U32 R117, RZ, RZ, R79 ;  /* 0x000000ffff757224 */ /* 0x000fe400078e004f */
[----:B------:R-:W-:Y:S02]  /*10060*/  LOP3.LUT R14, R5, R6, RZ, 0xc0, !PT ;  /* 0x00000006050e7212 */ /* 0x000fe400078ec0ff */
[----:B------:R-:W-:Y:S01]  /*10070*/  HSET2.LE.AND R5, R15, R176, PT ;  /* 0x000000b00f057233 */ /* 0x000fe20003803000 */
[----:B------:R1:W-:Y:S01]  /*10080*/  MUFU.EX2 R79, R7 ;  /* 0x00000007004f7308 */ /* 0x0003e20000000800 */
[----:B--2---:R-:W-:Y:S01]  /*10090*/  F2FP.F16.F32.PACK_AB R6, R104, R148 ;  /* 0x000000946806723e */ /* 0x004fe200000000ff */
[----:B------:R-:W-:-:S02]  /*100a0*/  IMAD.MOV.U32 R116, RZ, RZ, R97 ;  /* 0x000000ffff747224 */ /* 0x000fc400078e0061 */
[----:B------:R-:W-:Y:S01]  /*100b0*/  IMAD.MOV.U32 R97, RZ, RZ, R90 ;  /* 0x000000ffff617224 */ /* 0x000fe200078e005a */
[----:B------:R-:W-:Y:S02]  /*100c0*/  LOP3.LUT R15, R5, R6, RZ, 0xc0, !PT ;  /* 0x00000006050f7212 */ /* 0x000fe400078ec0ff */
[----:B------:R-:W-:Y:S02]  /*100d0*/  HSET2.LE.AND R5, R17, R176, PT ;  /* 0x000000b011057233 */ /* 0x000fe40003803000 */
[----:B----4-:R-:W-:Y:S01]  /*100e0*/  F2FP.F16.F32.PACK_AB R6, R100, R103 ;  /* 0x000000676406723e */ /* 0x010fe200000000ff */
[----:B-1----:R-:W-:-:S04]  /*100f0*/  FFMA.FTZ R7, R122, UR25, -R0 ;  /* 0x000000197a077c23 */ /* 0x002fc80008010800 */
[----:B------:R1:W2:Y:S01]  /*10100*/  MUFU.EX2 R90, R7 ;  /* 0x00000007005a7308 */ /* 0x0002a20000000800 */
[----:B------:R-:W-:Y:S02]  /*10110*/  LOP3.LUT R10, R5, R6, RZ, 0xc0, !PT ;  /* 0x00000006050a7212 */ /* 0x000fe400078ec0ff */
[----:B------:R-:W-:Y:S02]  /*10120*/  HSET2.LE.AND R5, R16, R176, PT ;  /* 0x000000b010057233 */ /* 0x000fe40003803000 */
[----:B------:R-:W3:Y:S01]  /*10130*/  LDSM.16.MT88.4 R16, [R185+0x4800] ;  /* 0x00480000b910783b */ /* 0x000ee20000004200 */
[----:B-1----:R-:W-:-:S04]  /*10140*/  FFMA.FTZ R7, R130, UR25, -R0 ;  /* 0x0000001982077c23 */ /* 0x002fc80008010800 */
[----:B------:R1:W-:Y:S01]  /*10150*/  MUFU.EX2 R141, R7 ;  /* 0x00000007008d7308 */ /* 0x0003e20000000800 */
[----:B--2---:R-:W-:Y:S01]  /*10160*/  F2FP.F16.F32.PACK_AB R6, R90, R79 ;  /* 0x0000004f5a06723e */ /* 0x004fe200000000ff */
[----:B-1----:R-:W-:-:S06]  /*10170*/  FFMA.FTZ R7, R129, UR25, -R0 ;  /* 0x0000001981077c23 */ /* 0x002fcc0008010800 */
[----:B------:R-:W1:Y:S01]  /*10180*/  MUFU.EX2 R140, R7 ;  /* 0x00000007008c7308 */ /* 0x000e620000000800 */
[----:B------:R-:W-:Y:S02]  /*10190*/  LOP3.LUT R11, R5, R6, RZ, 0xc0, !PT ;  /* 0x00000006050b7212 */ /* 0x000fe400078ec0ff */
[----:B------:R-:W-:Y:S02]  /*101a0*/  HSET2.LE.AND R5, R8, R176, PT ;  /* 0x000000b008057233 */ /* 0x000fe40003803000 */
[----:B------:R-:W-:-:S04]  /*101b0*/  F2FP.F16.F32.PACK_AB R6, R144, R142 ;  /* 0x0000008e9006723e */ /* 0x000fc800000000ff */
[----:B------:R-:W-:Y:S02]  /*101c0*/  LOP3.LUT R8, R5, R6, RZ, 0xc0, !PT ;  /* 0x0000000605087212 */ /* 0x000fe400078ec0ff */
[----:B------:R-:W-:Y:S02]  /*101d0*/  HSET2.LE.AND R5, R9, R176, PT ;  /* 0x000000b009057233 */ /* 0x000fe40003803000 */
[----:B-1----:R-:W-:-:S04]  /*101e0*/  F2FP.F16.F32.PACK_AB R6, R140, R141 ;  /* 0x0000008d8c06723e */ /* 0x002fc800000000ff */
[----:B------:R-:W-:Y:S01]  /*101f0*/  LOP3.LUT R9, R5, R6, RZ, 0xc0, !PT ;  /* 0x0000000605097212 */ /* 0x000fe200078ec0ff */
[----:B------:R-:W-:Y:S01]  /*10200*/  FFMA.FTZ R5, R134, UR25, -R2 ;  /* 0x0000001986057c23 */ /* 0x000fe20008010802 */
[----:B------:R-:W-:Y:S01]  /*10210*/  LOP3.LUT R6, R25, UR18, R28, 0x96, !PT ;  /* 0x0000001219067c12 */ /* 0x000fe2000f8e961c */
[----:B------:R-:W-:Y:S02]  /*10220*/  IMAD.MOV.U32 R106, RZ, RZ, R85 ;  /* 0x000000ffff6a7224 */ /* 0x000fe400078e0055 */
[----:B------:R1:W-:Y:S02]  /*10230*/  MUFU.EX2 R85, R5 ;  /* 0x0000000500557308 */ /* 0x0003e40000000800 */
[----:B------:R-:W-:-:S04]  /*10240*/  IMAD.WIDE.U32 R6, R6, -0x2daee0ad, RZ ;  /* 0xd2511f5306067825 */ /* 0x000fc800078e00ff */
[----:B------:R-:W-:Y:S02]  /*10250*/  IMAD.MOV.U32 R101, RZ, RZ, R96 ;  /* 0x000000ffff657224 */ /* 0x000fe400078e0060 */
[----:B------:R-:W-:Y:S02]  /*10260*/  IMAD.MOV.U32 R96, RZ, RZ, R91 ;  /* 0x000000ffff607224 */ /* 0x000fe400078e005b */
[----:B------:R-:W-:Y:S02]  /*10270*/  IMAD.MOV.U32 R108, RZ, RZ, R71 ;  /* 0x000000ffff6c7224 */ /* 0x000fe400078e0047 */
[----:B-1----:R-:W-:Y:S01]  /*10280*/  FFMA.FTZ R5, R133, UR25, -R2 ;  /* 0x0000001985057c23 */ /* 0x002fe20008010802 */
[----:B------:R-:W-:-:S03]  /*10290*/  IMAD.MOV.U32 R91, RZ, RZ, R70 ;  /* 0x000000ffff5b7224 */ /* 0x000fc600078e0046 */
[----:B------:R1:W-:Y:S01]  /*102a0*/  MUFU.EX2 R161, R5 ;  /* 0x0000000500a17308 */ /* 0x0003e20000000800 */
[----:B------:R-:W-:Y:S02]  /*102b0*/  IMAD.MOV.U32 R107, RZ, RZ, R69 ;  /* 0x000000ffff6b7224 */ /* 0x000fe400078e0045 */
[----:B------:R-:W-:Y:S01]  /*102c0*/  IMAD.MOV.U32 R118, RZ, RZ, R68 ;  /* 0x000000ffff767224 */ /* 0x000fe200078e0044 */
[-C--:B------:R-:W-:Y:S06]  /*102d0*/  HMMA.16816.F32 R44, R8, R20.reuse, R44 ;  /* 0x00000014082c723c */ /* 0x080fec000000182c */
[----:B------:R-:W-:Y:S01]  /*102e0*/  HMMA.16816.F32 R68, R12, R20, R32 ;  /* 0x000000140c44723c */ /* 0x000fe20000001820 */
[----:B-1----:R-:W-:-:S02]  /*102f0*/  LOP3.LUT R5, R7, UR28, R26, 0x96, !PT ;  /* 0x0000001c07057c12 */ /* 0x002fc4000f8e961a */
[----:B------:R-:W-:-:S03]  /*10300*/  LOP3.LUT R7, R6, 0xffff, RZ, 0xc0, !PT ;  /* 0x0000ffff06077812 */ /* 0x000fc600078ec0ff */
[C---:B------:R-:W-:Y:S06]  /*10310*/  HMMA.16816.F32 R40, R8.reuse, R22, R40 ;  /* 0x000000160828723c */ /* 0x040fec0000001828 */
[C---:B---3--:R-:W-:Y:S06]  /*10320*/  HMMA.16816.F32 R36, R8.reuse, R16, R36 ;  /* 0x000000100824723c */ /* 0x048fec0000001824 */
        /* <DEDUP_REMOVED lines=10> */
[----:B------:R-:W-:Y:S01]  /*103d0*/  IMAD.MOV.U32 R112, RZ, RZ, R78 ;  /* 0x000000ffff707224 */ /* 0x000fe200078e004e */
[----:B------:R-:W1:Y:S03]  /*103e0*/  LDSM.16.MT88.4 R16, [R184+0x4c00] ;  /* 0x004c0000b810783b */ /* 0x000e660000004200 */
        /* <DEDUP_REMOVED lines=35> */
[----:B------:R-:W-:-:S03]  /*10620*/  LOP3.LUT R6, R31, UR18, R50, 0x96, !PT ;  /* 0x000000121f067c12 */ /* 0x000fc6000f8e9632 */
[----:B------:R1:W-:Y:S02]  /*10630*/  MUFU.EX2 R131, R5 ;  /* 0x0000000500837308 */ /* 0x0003e40000000800 */
[----:B------:R-:W-:Y:S01]  /*10640*/  IMAD.WIDE.U32 R6, R6, -0x2daee0ad, RZ ;  /* 0xd2511f5306067825 */ /* 0x000fe200078e00ff */
[----:B------:R-:W-:Y:S03]  /*10650*/  HMMA.16816.F32 R44, R8, R16, R44 ;  /* 0x00000010082c723c */ /* 0x000fe6000000182c */
[----:B-1----:R-:W-:-:S04]  /*10660*/  FFMA.FTZ R5, R178, UR25, -R4 ;  /* 0x00000019b2057c23 */ /* 0x002fc80008010804 */
[----:B------:R1:W-:Y:S01]  /*10670*/  MUFU.EX2 R163, R5 ;  /* 0x0000000500a37308 */ /* 0x0003e20000000800 */
[C---:B------:R-:W-:Y:S06]  /*10680*/  HMMA.16816.F32 R40, R8.reuse, R18, R40 ;  /* 0x000000120828723c */ /* 0x040fec0000001828 */
[----:B--2---:R-:W-:Y:S01]  /*10690*/  HMMA.16816.F32 R36, R8, R20, R36 ;  /* 0x000000140824723c */ /* 0x004fe20000001824 */
[----:B-1----:R-:W-:-:S04]  /*106a0*/  FFMA.FTZ R5, R172, UR25, -R4 ;  /* 0x00000019ac057c23 */ /* 0x002fc80008010804 */
[----:B------:R1:W-:Y:S01]  /*106b0*/  MUFU.EX2 R159, R5 ;  /* 0x00000005009f7308 */ /* 0x0003e20000000800 */
[----:B------:R-:W-:Y:S07]  /*106c0*/  HMMA.16816.F32 R24, R8, R22, R32 ;  /* 0x000000160818723c */ /* 0x000fee0000001820 */
[----:B------:R-:W-:Y:S02]  /*106d0*/  LOP3.LUT R11, R6, 0xff, RZ, 0xc0, !PT ;  /* 0x000000ff060b7812 */ /* 0x000fe400078ec0ff */
[----:B------:R-:W-:-:S02]  /*106e0*/  SHF.R.U32.HI R10, RZ, 0x10, R6 ;  /* 0x00000010ff0a7819 */ /* 0x000fc40000011606 */
[----:B------:R-:W-:Y:S02]  /*106f0*/  SHF.R.U32.HI R9, RZ, 0x18, R6 ;  /* 0x00000018ff097819 */ /* 0x000fe40000011606 */
[----:B-1----:R-:W-:Y:S02]  /*10700*/  LOP3.LUT R5, R7, UR28, R48, 0x96, !PT ;  /* 0x0000001c07057c12 */ /* 0x002fe4000f8e9630 */
[----:B------:R-:W-:Y:S01]  /*10710*/  LOP3.LUT R7, R6, 0xffff, RZ, 0xc0, !PT ;  /* 0x0000ffff06077812 */ /* 0x000fe200078ec0ff */
[----:B------:R-:W-:Y:S01]  /*10720*/  FFMA.FTZ R8, R173, UR25, -R4 ;  /* 0x00000019ad087c23 */ /* 0x000fe20008010804 */
[----:B------:R-:W-:Y:S01]  /*10730*/  IMAD.MOV.U32 R128, RZ, RZ, R116 ;  /* 0x000000ffff807224 */ /* 0x000fe200078e0074 */
[----:B------:R-:W-:Y:S01]  /*10740*/  UIADD3 UR35, UR36, 0x2, URZ ;  /* 0x0000000224237890 */ /* 0x000fe2000fffe03f */
[----:B------:R-:W-:Y:S01]  /*10750*/  SHF.R.U32.HI R6, RZ, 0x8, R7 ;  /* 0x00000008ff067819 */ /* 0x000fe20000011607 */
[----:B------:R-:W-:Y:S01]  /*10760*/  FFMA.FTZ R7, R174, UR25, -R3 ;  /* 0x00000019ae077c23 */ /* 0x000fe20008010803 */
[----:B------:R-:W-:Y:S01]  /*10770*/  IMAD.MOV.U32 R123, RZ, RZ, R112 ;  /* 0x000000ffff7b7224 */ /* 0x000fe200078e0070 */
[----:B------:R-:W1:Y:S01]  /*10780*/  LDSM.16.MT88.4 R48, [R184+0x5000] ;  /* 0x00500000b830783b */ /* 0x000e620000004200 */
[----:B------:R-:W-:Y:S01]  /*10790*/  PRMT R12, R11, 0x5410, R6 ;  /* 0x000054100b0c7816 */ /* 0x000fe20000000006 */
[----:B------:R2:W-:Y:S01]  /*107a0*/  MUFU.EX2 R158, R7 ;  /* 0x00000007009e7308 */ /* 0x0005e20000000800 */
[----:B------:R-:W-:-:S04]  /*107b0*/  LOP3.LUT R6, R10, 0xff, RZ, 0xc0, !PT ;  /* 0x000000ff0a067812 */ /* 0x000fc800078ec0ff */
[----:B------:R-:W-:-:S03]  /*107c0*/  PRMT R11, R6, 0x5410, R9 ;  /* 0x00005410060b7816 */ /* 0x000fc60000000009 */
[----:B------:R3:W-:Y:S01]  /*107d0*/  MUFU.EX2 R136, R8 ;  /* 0x0000000800887308 */ /* 0x0007e20000000800 */
[----:B------:R-:W-:Y:S01]  /*107e0*/  LOP3.LUT R6, R5, 0xffff, RZ, 0xc0, !PT ;  /* 0x0000ffff05067812 */ /* 0x000fe200078ec0ff */
[----:B--2---:R-:W-:-:S06]  /*107f0*/  FFMA.FTZ R7, R175, UR25, -R3 ;  /* 0x00000019af077c23 */ /* 0x004fcc0008010803 */
[----:B------:R2:W4:Y:S01]  /*10800*/  MUFU.EX2 R13, R7 ;  /* 0x00000007000d7308 */ /* 0x0005220000000800 */
[----:B---3--:R-:W-:Y:S01]  /*10810*/  SHF.R.U32.HI R8, RZ, 0x8, R6 ;  /* 0x00000008ff087819 */ /* 0x008fe20000011606 */
[----:B------:R-:W-:Y:S01]  /*10820*/  FFMA.FTZ R6, R180, UR25, -R3 ;  /* 0x00000019b4067c23 */ /* 0x000fe20008010803 */
[----:B------:R-:W-:Y:S01]  /*10830*/  LOP3.LUT R10, R5, 0xff, RZ, 0xc0, !PT ;  /* 0x000000ff050a7812 */ /* 0x000fe200078ec0ff */
[----:B------:R-:W-:Y:S01]  /*10840*/  IMAD.MOV.U32 R180, RZ, RZ, R87 ;  /* 0x000000ffffb47224 */ /* 0x000fe200078e0057 */
[----:B------:R-:W-:-:S03]  /*10850*/  SHF.R.U32.HI R9, RZ, 0x18, R5 ;  /* 0x00000018ff097819 */ /* 0x000fc60000011605 */
[----:B------:R3:W-:Y:S01]  /*10860*/  MUFU.EX2 R87, R6 ;  /* 0x0000000600577308 */ /* 0x0007e20000000800 */
[----:B------:R-:W-:Y:S01]  /*10870*/  IMAD.MOV.U32 R116, RZ, RZ, R117 ;  /* 0x000000ffff747224 */ /* 0x000fe200078e0075 */
[----:B--2---:R-:W-:-:S04]  /*10880*/  SHF.R.U32.HI R7, RZ, 0x10, R5 ;  /* 0x00000010ff077819 */ /* 0x004fc80000011605 */
[----:B------:R-:W-:Y:S01]  /*10890*/  LOP3.LUT R5, R7, 0xff, RZ, 0xc0, !PT ;  /* 0x000000ff07057812 */ /* 0x000fe200078ec0ff */
[----:B------:R-:W-:Y:S02]  /*108a0*/  IMAD.MOV.U32 R117, RZ, RZ, R162 ;  /* 0x000000ffff757224 */ /* 0x000fe400078e00a2 */
[----:B---3--:R-:W-:Y:S01]  /*108b0*/  FFMA.FTZ R6, R181, UR25, -R3 ;  /* 0x00000019b5067c23 */ /* 0x008fe20008010803 */
[----:B------:R-:W-:Y:S02]  /*108c0*/  PRMT R7, R5, 0x5410, R9 ;  /* 0x0000541005077816 */ /* 0x000fe40000000009 */
[----:B------:R-:W-:Y:S01]  /*108d0*/  HSET2.LE.AND R5, R12, R176, PT ;  /* 0x000000b00c057233 */ /* 0x000fe20003803000 */
[----:B------:R2:W3:Y:S01]  /*108e0*/  MUFU.EX2 R162, R6 ;  /* 0x0000000600a27308 */ /* 0x0004e20000000800 */
[----:B----4-:R-:W-:Y:S01]  /*108f0*/  IMAD.MOV.U32 R181, RZ, RZ, R13 ;  /* 0x000000ffffb57224 */ /* 0x010fe200078e000d */
[----:B------:R-:W-:Y:S02]  /*10900*/  PRMT R8, R10, 0x5410, R8 ;  /* 0x000054100a087816 */ /* 0x000fe40000000008 */
[----:B--2---:R-:W-:-:S04]  /*10910*/  F2FP.F16.F32.PACK_AB R6, R136, R159 ;  /* 0x0000009f8806723e */ /* 0x004fc800000000ff */
[----:B------:R-:W-:Y:S02]  /*10920*/  LOP3.LUT R10, R5, R6, RZ, 0xc0, !PT ;  /* 0x00000006050a7212 */ /* 0x000fe400078ec0ff */
[----:B------:R-:W-:Y:S02]  /*10930*/  HSET2.LE.AND R5, R11, R176, PT ;  /* 0x000000b00b057233 */ /* 0x000fe40003803000 */
[----:B------:R-:W-:-:S04]  /*10940*/  F2FP.F16.F32.PACK_AB R6, R181, R158 ;  /* 0x0000009eb506723e */ /* 0x000fc800000000ff */
[----:B------:R-:W-:Y:S02]  /*10950*/  LOP3.LUT R11, R5, R6, RZ, 0xc0, !PT ;  /* 0x00000006050b7212 */ /* 0x000fe400078ec0ff */
[----:B------:R-:W-:Y:S02]  /*10960*/  HSET2.LE.AND R5, R8, R176, PT ;  /* 0x000000b008057233 */ /* 0x000fe40003803000 */
[----:B------:R-:W-:-:S04]  /*10970*/  F2FP.F16.F32.PACK_AB R6, R163, R131 ;  /* 0x00000083a306723e */ /* 0x000fc800000000ff */
[----:B------:R-:W-:Y:S02]  /*10980*/  LOP3.LUT R8, R5, R6, RZ, 0xc0, !PT ;  /* 0x0000000605087212 */ /* 0x000fe400078ec0ff */
[----:B------:R-:W-:Y:S02]  /*10990*/  HSET2.LE.AND R5, R7, R176, PT ;  /* 0x000000b007057233 */ /* 0x000fe40003803000 */
[----:B---3--:R-:W-:-:S04]  /*109a0*/  F2FP.F16.F32.PACK_AB R6, R162, R87 ;  /* 0x00000057a206723e */ /* 0x008fc800000000ff */
[----:B------:R-:W-:Y:S01]  /*109b0*/  LOP3.LUT R9, R5, R6, RZ, 0xc0, !PT ;  /* 0x0000000605097212 */ /* 0x000fe200078ec0ff */
[----:B------:R-:W-:Y:S02]  /*109c0*/  IMAD.U32 R5, RZ, RZ, UR35 ;  /* 0x00000023ff057e24 */ /* 0x000fe4000f8e00ff */
[----:B------:R-:W-:-:S03]  /*109d0*/  IMAD.MOV.U32 R175, RZ, RZ, R118 ;  /* 0x000000ffffaf7224 */ /* 0x000fc600078e0076 */
[----:B------:R-:W-:Y:S01]  /*109e0*/  LOP3.LUT R5, R177, UR27, R5, 0x96, !PT ;  /* 0x0000001bb1057c12 */ /* 0x000fe2000f8e9605 */
[----:B------:R-:W-:Y:S01]  /*109f0*/  HMMA.16816.F32 R56, R8, R20, R56 ;  /* 0x000000140838723c */ /* 0x000fe20000001838 */
[----:B------:R-:W-:Y:S02]  /*10a00*/  IMAD.MOV.U32 R118, RZ, RZ, R111 ;  /* 0x000000ffff767224 */ /* 0x000fe400078e006f */
[----:B------:R-:W-:-:S04]  /*10a10*/  IMAD.MOV.U32 R111, RZ, RZ, R115 ;  /* 0x000000ffff6f7224 */ /* 0x000fc800078e0073 */
[----:B------:R-:W-:Y:S01]  /*10a20*/  VIADD R20, R215, 0x4 ;  /* 0x00000004d7147836 */ /* 0x000fe20000000000 */
[----:B------:R-:W-:Y:S03]  /*10a30*/  HMMA.16816.F32 R112, R8, R16, R68 ;  /* 0x000000100870723c */ /* 0x000fe60000001844 */
[----:B------:R-:W-:-:S04]  /*10a40*/  IMAD.WIDE.U32 R20, R20, -0x326172a9, RZ ;  /* 0xcd9e8d5714147825 */ /* 0x000fc800078e00ff */
[----:B------:R-:W-:-:S05]  /*10a50*/  IMAD.WIDE.U32 R16, R5, -0x326172a9, RZ ;  /* 0xcd9e8d5705107825 */ /* 0x000fca00078e00ff */
[----:B------:R-:W-:Y:S02]  /*10a60*/  LOP3.LUT R6, R17, UR7, R20, 0x96, !PT ;  /* 0x0000000711067c12 */ /* 0x000fe4000f8e9614 */
[----:B------:R-:W-:Y:S01]  /*10a70*/  LOP3.LUT R5, R65, UR6, R16, 0x96, !PT ;  /* 0x0000000641057c12 */ /* 0x000fe2000f8e9610 */
[----:B------:R-:W-:Y:S02]  /*10a80*/  IMAD.MOV.U32 R70, RZ, RZ, R120 ;  /* 0x000000ffff467224 */ /* 0x000fe400078e0078 */
[----:B------:R-:W-:Y:S02]  /*10a90*/  IMAD.MOV.U32 R71, RZ, RZ, R119 ;  /* 0x000000ffff477224 */ /* 0x000fe400078e0077 */
[----:B------:R-:W-:Y:S02]  /*10aa0*/  IMAD.MOV.U32 R133, RZ, RZ, R123 ;  /* 0x000000ffff857224 */ /* 0x000fe400078e007b */
[----:B------:R-:W-:Y:S01]  /*10ab0*/  IMAD.MOV.U32 R129, RZ, RZ, R118 ;  /* 0x000000ffff817224 */ /* 0x000fe200078e0076 */
[----:B------:R-:W-:Y:S01]  /*10ac0*/  HMMA.16816.F32 R120, R8, R22, R52 ;  /* 0x000000160878723c */ /* 0x000fe20000001834 */
[----:B------:R-:W-:-:S02]  /*10ad0*/  IMAD.MOV.U32 R130, RZ, RZ, R116 ;  /* 0x000000ffff827224 */ /* 0x000fc400078e0074 */
[----:B------:R-:W-:Y:S02]  /*10ae0*/  IMAD.MOV.U32 R69, RZ, RZ, R117 ;  /* 0x000000ffff457224 */ /* 0x000fe400078e0075 */
[----:B------:R-:W-:Y:S01]  /*10af0*/  IMAD.WIDE.U32 R6, R6, -0x2daee0ad, RZ ;  /* 0xd2511f5306067825 */ /* 0x000fe200078e00ff */
[----:B------:R-:W-:Y:S01]  /*10b00*/  HMMA.16816.F32 R116, R8, R18, R60 ;  /* 0x000000120874723c */ /* 0x000fe2000000183c */
[----:B------:R-:W2:Y:S06]  /*10b10*/  LDSM.16.MT88.4 R60, [R185+0x5000] ;  /* 0x00500000b93c783b */ /* 0x000eac0000004200 */
        /* <DEDUP_REMOVED lines=11> */
[----:B------:R-:W-:-:S04]  /*10bd0*/  FFMA.FTZ R5, R182, UR25, -R2 ;  /* 0x00000019b6057c23 */ /* 0x000fc80008010802 */
[----:B------:R-:W-:Y:S01]  /*10be0*/  IMAD.WIDE.U32 R6, R6, -0x326172a9, RZ ;  /* 0xcd9e8d5706067825 */ /* 0x000fe200078e00ff */
[----:B------:R3:W-:Y:S03]  /*10bf0*/  MUFU.EX2 R138, R5 ;  /* 0x00000005008a7308 */ /* 0x0007e60000000800 */
[--C-:B------:R-:W-:Y:S01]  /*10c00*/  FFMA.FTZ R8, R183, UR25, -R2.reuse ;  /* 0x00000019b7087c23 */ /* 0x100fe20008010802 */
[----:B------:R-:W-:Y:S01]  /*10c10*/  FFMA.FTZ R9, R198, UR25, -R2 ;  /* 0x00000019c6097c23 */ /* 0x000fe20008010802 */
[----:B------:R-:W-:-:S03]  /*10c20*/  IMAD.WIDE.U32 R12, R10, -0x326172a9, RZ ;  /* 0xcd9e8d570a0c7825 */ /* 0x000fc600078e00ff */
[----:B------:R4:W-:Y:S01]  /*10c30*/  MUFU.EX2 R178, R8 ;  /* 0x0000000800b27308 */ /* 0x0009e20000000800 */
[----:B---3--:R-:W-:-:S07]  /*10c40*/  LOP3.LUT R5, R6, 0xffff, RZ, 0xc0, !PT ;  /* 0x0000ffff06057812 */ /* 0x008fce00078ec0ff */
[----:B------:R3:W-:Y:S01]  /*10c50*/  MUFU.EX2 R170, R9 ;  /* 0x0000000900aa7308 */ /* 0x0007e20000000800 */
[----:B----4-:R-:W-:Y:S02]  /*10c60*/  SHF.R.U32.HI R8, RZ, 0x8, R5 ;  /* 0x00000008ff087819 */ /* 0x010fe40000011605 */
[----:B------:R-:W-:-:S04]  /*10c70*/  LOP3.LUT R5, R6, 0xff, RZ, 0xc0, !PT ;  /* 0x000000ff06057812 */ /* 0x000fc800078ec0ff */
[----:B------:R-:W-:Y:S02]  /*10c80*/  PRMT R15, R5, 0x5410, R8 ;  /* 0x00005410050f7816 */ /* 0x000fe40000000008 */
[--C-:B------:R-:W-:Y:S02]  /*10c90*/  SHF.R.U32.HI R5, RZ, 0x10, R6.reuse ;  /* 0x00000010ff057819 */ /* 0x100fe40000011606 */
[----:B---3--:R-:W-:Y:S02]  /*10ca0*/  SHF.R.U32.HI R9, RZ, 0x18, R6 ;  /* 0x00000018ff097819 */ /* 0x008fe40000011606 */
[----:B------:R-:W-:Y:S01]  /*10cb0*/  LOP3.LUT R6, R7, UR17, R12, 0x96, !PT ;  /* 0x0000001107067c12 */ /* 0x000fe2000f8e960c */
[----:B------:R-:W-:Y:S01]  /*10cc0*/  FFMA.FTZ R7, R202, UR25, -R0 ;  /* 0x00000019ca077c23 */ /* 0x000fe20008010800 */
[----:B------:R-:W-:Y:S01]  /*10cd0*/  LOP3.LUT R5, R5, 0xff, RZ, 0xc0, !PT ;  /* 0x000000ff05057812 */ /* 0x000fe200078ec0ff */
[----:B------:R-:W-:Y:S01]  /*10ce0*/  FFMA.FTZ R8, R200, UR25, -R2 ;  /* 0x00000019c8087c23 */ /* 0x000fe20008010802 */
[----:B------:R-:W-:Y:S01]  /*10cf0*/  LOP3.LUT R10, R6, 0xff, RZ, 0xc0, !PT ;  /* 0x000000ff060a7812 */ /* 0x000fe200078ec0ff */
[----:B------:R3:W-:Y:S01]  /*10d00*/  MUFU.EX2 R137, R7 ;  /* 0x0000000700897308 */ /* 0x0007e20000000800 */
[----:B------:R-:W-:-:S02]  /*10d10*/  PRMT R11, R5, 0x5410, R9 ;  /* 0x00005410050b7816 */ /* 0x000fc40000000009 */
[----:B------:R-:W-:Y:S02]  /*10d20*/  LOP3.LUT R5, R6, 0xffff, RZ, 0xc0, !PT ;  /* 0x0000ffff06057812 */ /* 0x000fe400078ec0ff */
[--C-:B------:R-:W-:Y:S01]  /*10d30*/  SHF.R.U32.HI R9, RZ, 0x18, R6.reuse ;  /* 0x00000018ff097819 */ /* 0x100fe20000011606 */
[----:B------:R-:W-:Y:S02]  /*10d40*/  IMAD.MOV.U32 R53, RZ, RZ, R93 ;  /* 0x000000ffff357224 */ /* 0x000fe400078e005d */
[----:B------:R4:W1:Y:S01]  /*10d50*/  MUFU.EX2 R34, R8 ;  /* 0x0000000800227308 */ /* 0x0008620000000800 */
[----:B---3--:R-:W-:Y:S01]  /*10d60*/  SHF.R.U32.HI R7, RZ, 0x10, R6 ;  /* 0x00000010ff077819 */ /* 0x008fe20000011606 */
[----:B------:R-:W-:-:S06]  /*10d70*/  FFMA.FTZ R6, R204, UR25, -R0 ;  /* 0x00000019cc067c23 */ /* 0x000fcc0008010800 */
[----:B------:R3:W-:Y:S01]  /*10d80*/  MUFU.EX2 R93, R6 ;  /* 0x00000006005d7308 */ /* 0x0007e20000000800 */
[----:B----4-:R-:W-:Y:S02]  /*10d90*/  SHF.R.U32.HI R8, RZ, 0x8, R5 ;  /* 0x00000008ff087819 */ /* 0x010fe40000011605 */
[----:B------:R-:W-:Y:S01]  /*10da0*/  LOP3.LUT R5, R7, 0xff, RZ, 0xc0, !PT ;  /* 0x000000ff07057812 */ /* 0x000fe200078ec0ff */
[----:B---3--:R-:W-:-:S04]  /*10db0*/  FFMA.FTZ R6, R206, UR25, -R0 ;  /* 0x00000019ce067c23 */ /* 0x008fc80008010800 */
[----:B------:R1:W3:Y:S01]  /*10dc0*/  MUFU.EX2 R134, R6 ;  /* 0x0000000600867308 */ /* 0x0002e20000000800 */
[----:B------:R-:W-:Y:S01]  /*10dd0*/  FFMA.FTZ R7, R208, UR25, -R0 ;  /* 0x00000019d0077c23 */ /* 0x000fe20008010800 */
[----:B------:R-:W-:Y:S02]  /*10de0*/  PRMT R9, R5, 0x5410, R9 ;  /* 0x0000541005097816 */ /* 0x000fe40000000009 */
[----:B------:R-:W-:Y:S02]  /*10df0*/  HSET2.LE.AND R5, R15, R176, PT ;  /* 0x000000b00f057233 */ /* 0x000fe40003803000 */
[----:B------:R-:W-:Y:S02]  /*10e00*/  PRMT R8, R10, 0x5410, R8 ;  /* 0x000054100a087816 */ /* 0x000fe40000000008 */
[----:B------:R-:W4:Y:S01]  /*10e10*/  MUFU.EX2 R171, R7 ;  /* 0x0000000700ab7308 */ /* 0x000f220000000800 */
        /* <DEDUP_REMOVED lines=8> */
[----:B------:R-:W-:Y:S01]  /*10ea0*/  LOP3.LUT R8, R5, R6, RZ, 0xc0, !PT ;  /* 0x0000000605087212 */ /* 0x000fe200078ec0ff */
[----:B------:R-:W-:Y:S01]  /*10eb0*/  IMAD.MOV.U32 R19, RZ, RZ, R101 ;  /* 0x000000ffff137224 */ /* 0x000fe200078e0065 */
[----:B------:R-:W-:Y:S01]  /*10ec0*/  HSET2.LE.AND R5, R9, R176, PT ;  /* 0x000000b009057233 */ /* 0x000fe20003803000 */
[----:B------:R-:W-:Y:S01]  /*10ed0*/  IMAD.MOV.U32 R68, RZ, RZ, R108 ;  /* 0x000000ffff447224 */ /* 0x000fe200078e006c */
[----:B----4-:R-:W-:Y:S01]  /*10ee0*/  F2FP.F16.F32.PACK_AB R6, R171, R137 ;  /* 0x00000089ab06723e */ /* 0x010fe200000000ff */
[----:B------:R-:W-:Y:S01]  /*10ef0*/  FFMA.FTZ R52, R18, R76, R53 ;  /* 0x0000004c12347223 */ /* 0x000fe20000010035 */
[----:B------:R-:W-:Y:S02]  /*10f00*/  IMAD.MOV.U32 R18, RZ, RZ, R19 ;  /* 0x000000ffff127224 */ /* 0x000fe400078e0013 */
[----:B------:R-:W-:Y:S01]  /*10f10*/  LOP3.LUT R9, R5, R6, RZ, 0xc0, !PT ;  /* 0x0000000605097212 */ /* 0x000fe200078ec0ff */
        /* <DEDUP_REMOVED lines=8> */
[----:B------:R-:W-:Y:S01]  /*10fa0*/  IMAD.MOV.U32 R180, RZ, RZ, R175 ;  /* 0x000000ffffb47224 */ /* 0x000fe200078e00af */
[----:B------:R-:W-:Y:S01]  /*10fb0*/  HMMA.16816.F32 R100, R8, R50, R40 ;  /* 0x000000320864723c */ /* 0x000fe20000001828 */
[----:B------:R-:W-:Y:S02]  /*10fc0*/  IMAD.MOV.U32 R175, RZ, RZ, R192 ;  /* 0x000000ffffaf7224 */ /* 0x000fe400078e00c0 */
[----:B------:R1:W5:Y:S04]  /*10fd0*/  LDL.LU R192, [R1+0xc4] ;  /* 0x0000c40001c07983 */ /* 0x0003680000300800 */
[----:B------:R-:W-:Y:S02]  /*10fe0*/  FFMA.FTZ R43, R18, R75, R82 ;  /* 0x0000004b122b7223 */ /* 0x000fe40000010052 */
[----:B------:R-:W3:Y:S01]  /*10ff0*/  LDL.LU R18, [R1+0x48] ;  /* 0x0000480001127983 */ /* 0x000ee20000300800 */
[----:B------:R-:W-:Y:S01]  /*11000*/  UIADD3 UR36, UR36, 0x3, URZ ;  /* 0x0000000324247890 */ /* 0x000fe2000fffe03f */
[----:B------:R-:W-:-:S05]  /*11010*/  IMAD.WIDE.U32 R54, R215, -0x326172a9, RZ ;  /* 0xcd9e8d57d7367825 */ /* 0x000fca00078e00ff */
[----:B------:R-:W-:Y:S01]  /*11020*/  IMAD.U32 R5, RZ, RZ, UR36 ;  /* 0x00000024ff057e24 */ /* 0x000fe2000f8e00ff */
[----:B------:R-:W-:Y:S01]  /*11030*/  LOP3.LUT R6, R17, UR7, R54, 0x96, !PT ;  /* 0x0000000711067c12 */ /* 0x000fe2000f8e9636 */
[----:B------:R-:W-:-:S03]  /*11040*/  IMAD.MOV.U32 R132, RZ, RZ, R128 ;  /* 0x000000ffff847224 */ /* 0x000fc600078e0080 */
[----:B------:R-:W-:Y:S02]  /*11050*/  LOP3.LUT R12, R177, UR27, R5, 0x96, !PT ;  /* 0x0000001bb10c7c12 */ /* 0x000fe4000f8e9605 */
[----:B------:R-:W-:Y:S01]  /*11060*/  LOP3.LUT R5, R67, UR6, R16, 0x96, !PT ;  /* 0x0000000643057c12 */ /* 0x000fe2000f8e9610 */
[----:B------:R-:W-:Y:S02]  /*11070*/  IMAD.MOV.U32 R128, RZ, RZ, R111 ;  /* 0x000000ffff807224 */ /* 0x000fe400078e006f */
[----:B------:R-:W-:Y:S02]  /*11080*/  IMAD.MOV.U32 R179, RZ, RZ, R110 ;  /* 0x000000ffffb37224 */ /* 0x000fe400078e006e */
[----:B------:R-:W-:Y:S02]  /*11090*/  IMAD.MOV.U32 R29, RZ, RZ, R109 ;  /* 0x000000ffff1d7224 */ /* 0x000fe400078e006d */
[----:B------:R-:W-:Y:S01]  /*110a0*/  IMAD.MOV.U32 R31, RZ, RZ, R106 ;  /* 0x000000ffff1f7224 */ /* 0x000fe200078e006a */
[----:B--2---:R-:W-:Y:S01]  /*110b0*/  HMMA.16816.F32 R108, R8, R62, R24 ;  /* 0x0000003e086c723c */ /* 0x004fe20000001818 */
[----:B------:R-:W-:-:S02]  /*110c0*/  IMAD.MOV.U32 R35, RZ, RZ, R105 ;  /* 0x000000ffff237224 */ /* 0x000fc400078e0069 */
[----:B------:R-:W-:Y:S02]  /*110d0*/  IMAD.MOV.U32 R169, RZ, RZ, R104 ;  /* 0x000000ffffa97224 */ /* 0x000fe400078e0068 */
[----:B------:R-:W-:Y:S02]  /*110e0*/  IMAD.MOV.U32 R28, RZ, RZ, R107 ;  /* 0x000000ffff1c7224 */ /* 0x000fe400078e006b */
[----:B------:R-:W-:Y:S01]  /*110f0*/  IMAD.MOV.U32 R30, RZ, RZ, R99 ;  /* 0x000000ffff1e7224 */ /* 0x000fe200078e0063 */
[C---:B------:R-:W-:Y:S01]  /*11100*/  HMMA.16816.F32 R104, R8.reuse, R60, R36 ;  /* 0x0000003c0868723c */ /* 0x040fe20000001824 */
[----:B------:R-:W-:Y:S02]  /*11110*/  IMAD.MOV.U32 R174, RZ, RZ, R97 ;  /* 0x000000ffffae7224 */ /* 0x000fe400078e0061 */
[----:B------:R-:W-:Y:S02]  /*11120*/  IMAD.MOV.U32 R173, RZ, RZ, R98 ;  /* 0x000000ffffad7224 */ /* 0x000fe400078e0062 */
[----:B------:R-:W-:Y:S01]  /*11130*/  IMAD.WIDE.U32 R6, R6, -0x2daee0ad, RZ ;  /* 0xd2511f5306067825 */ /* 0x000fe200078e00ff */
[----:B------:R-:W-:Y:S07]  /*11140*/  HMMA.16816.F32 R96, R8, R48, R44 ;  /* 0x000000300860723c */ /* 0x000fee000000182c */
        /* <DEDUP_REMOVED lines=9> */
[----:B------:R-:W-:Y:S02]  /*111e0*/  LOP3.LUT R33, R13, UR18, R14, 0x96, !PT ;  /* 0x000000120d217c12 */ /* 0x000fe4000f8e960e */
[----:B------:R-:W-:Y:S01]  /*111f0*/  LOP3.LUT R5, R7, UR19, R8, 0x96, !PT ;  /* 0x0000001307057c12 */ /* 0x000fe2000f8e9608 */
[----:B------:R-:W-:Y:S01]  /*11200*/  IMAD.WIDE.U32 R12, R12, -0x326172a9, RZ ;  /* 0xcd9e8d570c0c7825 */ /* 0x000fe200078e00ff */
[----:B------:R-:W-:-:S03]  /*11210*/  LOP3.LUT R6, R23, UR15, R6, 0x96, !PT ;  /* 0x0000000f17067c12 */ /* 0x000fc6000f8e9606 */
[----:B------:R-:W-:Y:S01]  /*11220*/  IMAD.WIDE.U32 R8, R5, -0x326172a9, RZ ;  /* 0xcd9e8d5705087825 */ /* 0x000fe200078e00ff */
[----:B------:R-:W-:Y:S02]  /*11230*/  LOP3.LUT R15, R13, UR7, R54, 0x96, !PT ;  /* 0x000000070d0f7c12 */ /* 0x000fe4000f8e9636 */
[----:B------:R-:W-:Y:S01]  /*11240*/  LOP3.LUT R11, R67, UR6, R12, 0x96, !PT ;  /* 0x00000006430b7c12 */ /* 0x000fe2000f8e960c */
[----:B------:R-:W-:Y:S01]  /*11250*/  IMAD.WIDE.U32 R6, R6, -0x326172a9, RZ ;  /* 0xcd9e8d5706067825 */ /* 0x000fe200078e00ff */
[----:B------:R-:W-:Y:S02]  /*11260*/  LOP3.LUT R14, R13, UR7, R20, 0x96, !PT ;  /* 0x000000070d0e7c12 */ /* 0x000fe4000f8e9614 */
[----:B------:R-:W-:Y:S02]  /*11270*/  LOP3.LUT R13, R65, UR6, R12, 0x96, !PT ;  /* 0x00000006410d7c12 */ /* 0x000fe4000f8e960c */
[----:B------:R-:W-:Y:S01]  /*11280*/  LOP3.LUT R27, R6, 0xffff, RZ, 0xc0, !PT ;  /* 0x0000ffff061b7812 */ /* 0x000fe200078ec0ff */
[----:B---3--:R-:W-:Y:S01]  /*11290*/  FFMA.FTZ R39, R18, R73, R81 ;  /* 0x0000004912277223 */ /* 0x008fe20000010051 */
        /* <DEDUP_REMOVED lines=9> */
[----:B------:R-:W-:Y:S02]  /*11330*/  IMAD.MOV.U32 R173, RZ, RZ, R191 ;  /* 0x000000ffffad7224 */ /* 0x000fe400078e00bf */
[----:B------:R-:W-:Y:S01]  /*11340*/  FFMA.FTZ R53, R18, R77, R80 ;  /* 0x0000004d12357223 */ /* 0x000fe20000010050 */
[----:B------:R-:W-:Y:S02]  /*11350*/  IMAD.MOV.U32 R54, RZ, RZ, R69 ;  /* 0x000000ffff367224 */ /* 0x000fe400078e0045 */
[----:B------:R-:W-:Y:S02]  /*11360*/  IMAD.MOV.U32 R81, RZ, RZ, R172 ;  /* 0x000000ffff517224 */ /* 0x000fe400078e00ac */
[----:B------:R-:W-:Y:S01]  /*11370*/  FADD.FTZ R89, R89, R39 ;  /* 0x0000002759597221 */ /* 0x000fe20000010000 */
[----:B------:R-:W-:Y:S01]  /*11380*/  IMAD.MOV.U32 R76, RZ, RZ, R180 ;  /* 0x000000ffff4c7224 */ /* 0x000fe200078e00b4 */
[----:B------:R1:W5:Y:S01]  /*11390*/  LDL.LU R191, [R1+0xc0] ;  /* 0x0000c00001bf7983 */ /* 0x0003620000300800 */
[----:B------:R-:W-:-:S02]  /*113a0*/  IMAD.MOV.U32 R82, RZ, RZ, R175 ;  /* 0x000000ffff527224 */ /* 0x000fc400078e00af */
[----:B------:R-:W-:Y:S02]  /*113b0*/  IMAD.MOV.U32 R69, RZ, RZ, R174 ;  /* 0x000000ffff457224 */ /* 0x000fe400078e00ae */
[----:B------:R-:W-:Y:S01]  /*113c0*/  IMAD.MOV.U32 R180, RZ, RZ, R173 ;  /* 0x000000ffffb47224 */ /* 0x000fe200078e00ad */
[----:B------:R-:W-:Y:S01]  /*113d0*/  LOP3.LUT R18, R7, UR17, R8, 0x96, !PT ;  /* 0x0000001107127c12 */ /* 0x000fe2000f8e9608 */
[----:B------:R-:W-:Y:S01]  /*113e0*/  IMAD.MOV.U32 R80, RZ, RZ, R30 ;  /* 0x000000ffff507224 */ /* 0x000fe200078e001e */
[----:B------:R-:W-:Y:S01]  /*113f0*/  LOP3.LUT R30, R6, 0xff, RZ, 0xc0, !PT ;  /* 0x000000ff061e7812 */ /* 0x000fe200078ec0ff */
[----:B------:R-:W-:Y:S01]  /*11400*/  IMAD.MOV.U32 R174, RZ, RZ, R31 ;  /* 0x000000ffffae7224 */ /* 0x000fe200078e001f */
[----:B------:R-:W-:Y:S01]  /*11410*/  LOP3.LUT R31, R9, UR18, R10, 0x96, !PT ;  /* 0x00000012091f7c12 */ /* 0x000fe2000f8e960a */
[----:B------:R-:W-:Y:S01]  /*11420*/  IMAD.MOV.U32 R173, RZ, RZ, R28 ;  /* 0x000000ffffad7224 */ /* 0x000fe200078e001c */
[--C-:B------:R-:W-:Y:S01]  /*11430*/  SHF.R.U32.HI R28, RZ, 0x18, R6.reuse ;  /* 0x00000018ff1c7819 */ /* 0x100fe20000011606 */
[----:B------:R-:W-:Y:S01]  /*11440*/  IMAD.MOV.U32 R175, RZ, RZ, R29 ;  /* 0x000000ffffaf7224 */ /* 0x000fe200078e001d */
[----:B------:R-:W-:Y:S01]  /*11450*/  SHF.R.U32.HI R29, RZ, 0x10, R6 ;  /* 0x00000010ff1d7819 */ /* 0x000fe20000011606 */
[----:B------:R-:W-:-:S04]  /*11460*/  IMAD.WIDE.U32 R6, R15, -0x2daee0ad, RZ ;  /* 0xd2511f530f067825 */ /* 0x000fc800078e00ff */
[----:B------:R-:W-:Y:S01]  /*11470*/  IMAD.WIDE.U32 R10, R11, -0x2daee0ad, RZ ;  /* 0xd2511f530b0a7825 */ /* 0x000fe200078e00ff */
[----:B------:R-:W-:-:S03]  /*11480*/  LOP3.LUT R12, R7, UR4, R74, 0x96, !PT ;  /* 0x00000004070c7c12 */ /* 0x000fc6000f8e964a */
[----:B------:R-:W-:Y:S01]  /*11490*/  IMAD.WIDE.U32 R8, R13, -0x2daee0ad, RZ ;  /* 0xd2511f530d087825 */ /* 0x000fe200078e00ff */
[----:B------:R-:W-:-:S03]  /*114a0*/  LOP3.LUT R5, R11, UR23, R6, 0x96, !PT ;  /* 0x000000170b057c12 */ /* 0x000fc6000f8e9606 */
[----:B------:R-:W-:-:S05]  /*114b0*/  IMAD.WIDE.U32 R6, R14, -0x2daee0ad, RZ ;  /* 0xd2511f530e067825 */ /* 0x000fca00078e00ff */
[----:B------:R-:W-:Y:S02]  /*114c0*/  LOP3.LUT R11, R7, UR4, R72, 0x96, !PT ;  /* 0x00000004070b7c12 */ /* 0x000fe4000f8e9648 */
[----:B------:R-:W-:Y:S01]  /*114d0*/  LOP3.LUT R9, R9, UR23, R6, 0x96, !PT ;  /* 0x0000001709097c12 */ /* 0x000fe2000f8e9606 */
        /* <DEDUP_REMOVED lines=10> */
[----:B------:R-:W-:-:S04]  /*11580*/  LOP3.LUT R13, R7, UR19, R10, 0x96, !PT ;  /* 0x00000013070d7c12 */ /* 0x000fc8000f8e960a */
[----:B------:R-:W-:Y:S01]  /*11590*/  LOP3.LUT R11, R17, UR15, R6, 0x96, !PT ;  /* 0x0000000f110b7c12 */ /* 0x000fe2000f8e9606 */
[----:B------:R-:W-:-:S04]  /*115a0*/  IMAD.WIDE.U32 R6, R9, -0x2daee0ad, RZ ;  /* 0xd2511f5309067825 */ /* 0x000fc800078e00ff */
[----:B------:R-:W-:Y:S01]  /*115b0*/  IMAD.WIDE.U32 R20, R5, -0x2daee0ad, RZ ;  /* 0xd2511f5305147825 */ /* 0x000fe200078e00ff */
[----:B------:R-:W-:-:S03]  /*115c0*/  LOP3.LUT R10, R7, UR19, R8, 0x96, !PT ;  /* 0x00000013070a7c12 */ /* 0x000fc6000f8e9608 */
[----:B------:R-:W-:Y:S01]  /*115d0*/  IMAD.WIDE.U32 R8, R13, -0x326172a9, RZ ;  /* 0xcd9e8d570d087825 */ /* 0x000fe200078e00ff */
[----:B------:R-:W-:-:S03]  /*115e0*/  LOP3.LUT R5, R21, UR15, R6, 0x96, !PT ;  /* 0x0000000f15057c12 */ /* 0x000fc6000f8e9606 */
        /* <DEDUP_REMOVED lines=8> */
[----:B------:R-:W-:Y:S01]  /*11670*/  FFMA.FTZ R5, R237, UR25, -R4 ;  /* 0x00000019ed057c23 */ /* 0x000fe20008010804 */
[----:B------:R-:W-:-:S03]  /*11680*/  IMAD.MOV.U32 R172, RZ, RZ, R35 ;  /* 0x000000ffffac7224 */ /* 0x000fc600078e0023 */
[----:B------:R2:W3:Y:S01]  /*11690*/  MUFU.EX2 R35, R5 ;  /* 0x0000000500237308 */ /* 0x0004e20000000800 */
[----:B------:R-:W-:Y:S01]  /*116a0*/  IMAD.WIDE.U32 R8, R10, -0x326172a9, RZ ;  /* 0xcd9e8d570a087825 */ /* 0x000fe200078e00ff */
[C---:B------:R-:W-:Y:S02]  /*116b0*/  LOP3.LUT R23, R6.reuse, 0xff, RZ, 0xc0, !PT ;  /* 0x000000ff06177812 */ /* 0x040fe400078ec0ff */
[----:B------:R-:W-:Y:S01]  /*116c0*/  SHF.R.U32.HI R21, RZ, 0x10, R6 ;  /* 0x00000010ff157819 */ /* 0x000fe20000011606 */
[----:B------:R-:W-:Y:S01]  /*116d0*/  IMAD.MOV.U32 R44, RZ, RZ, R19 ;  /* 0x000000ffff2c7224 */ /* 0x000fe200078e0013 */
[----:B------:R-:W-:Y:S02]  /*116e0*/  LOP3.LUT R26, R9, UR18, R14, 0x96, !PT ;  /* 0x00000012091a7c12 */ /* 0x000fe4000f8e960e */
[----:B------:R-:W-:Y:S02]  /*116f0*/  LOP3.LUT R14, R6, 0xffff, RZ, 0xc0, !PT ;  /* 0x0000ffff060e7812 */ /* 0x000fe400078ec0ff */
[----:B------:R-:W-:-:S02]  /*11700*/  SHF.R.U32.HI R19, RZ, 0x18, R6 ;  /* 0x00000018ff137819 */ /* 0x000fc40000011606 */
[----:B--2---:R-:W-:Y:S01]  /*11710*/  SHF.R.U32.HI R5, RZ, 0x8, R27 ;  /* 0x00000008ff057819 */ /* 0x004fe2000001161b */
[----:B------:R-:W-:-:S03]  /*11720*/  FFMA.FTZ R6, R240, UR25, -R4 ;  /* 0x00000019f0067c23 */ /* 0x000fc60008010804 */
[----:B------:R-:W-:Y:S02]  /*11730*/  PRMT R36, R30, 0x5410, R5 ;  /* 0x000054101e247816 */ /* 0x000fe40000000005 */
[----:B------:R-:W-:Y:S01]  /*11740*/  LOP3.LUT R5, R29, 0xff, RZ, 0xc0, !PT ;  /* 0x000000ff1d057812 */ /* 0x000fe200078ec0ff */
[----:B------:R2:W4:Y:S03]  /*11750*/  MUFU.EX2 R240, R6 ;  /* 0x0000000600f07308 */ /* 0x0005260000000800 */
[----:B------:R-:W-:Y:S01]  /*11760*/  PRMT R37, R5, 0x5410, R28 ;  /* 0x0000541005257816 */ /* 0x000fe2000000001c */
[----:B------:R-:W-:Y:S01]  /*11770*/  FFMA.FTZ R5, R230, UR25, -R4 ;  /* 0x00000019e6057c23 */ /* 0x000fe20008010804 */
[----:B------:R-:W-:-:S03]  /*11780*/  LOP3.LUT R25, R7, UR17, R8, 0x96, !PT ;  /* 0x0000001107197c12 */ /* 0x000fc6000f8e9608 */
[----:B------:R1:W-:Y:S01]  /*11790*/  MUFU.EX2 R230, R5 ;  /* 0x0000000500e67308 */ /* 0x0003e20000000800 */
[----:B--2---:R-:W-:-:S07]  /*117a0*/  FFMA.FTZ R6, R229, UR25, -R4 ;  /* 0x00000019e5067c23 */ /* 0x004fce0008010804 */
[----:B------:R2:W-:Y:S01]  /*117b0*/  MUFU.EX2 R237, R6 ;  /* 0x0000000600ed7308 */ /* 0x0005e20000000800 */
[----:B-1----:R-:W-:-:S07]  /*117c0*/  FFMA.FTZ R5, R228, UR25, -R4 ;  /* 0x00000019e4057c23 */ /* 0x002fce0008010804 */
[----:B------:R1:W-:Y:S01]  /*117d0*/  MUFU.EX2 R229, R5 ;  /* 0x0000000500e57308 */ /* 0x0003e20000000800 */
[----:B------:R-:W-:Y:S02]  /*117e0*/  IMAD.MOV.U32 R77, RZ, RZ, R92 ;  /* 0x000000ffff4d7224 */ /* 0x000fe400078e005c */
[----:B--2---:R-:W-:-:S05]  /*117f0*/  IMAD.WIDE.U32 R6, R31, -0x2daee0ad, RZ ;  /* 0xd2511f531f067825 */ /* 0x004fca00078e00ff */
[----:B------:R-:W-:Y:S02]  /*11800*/  LOP3.LUT R8, R7, UR28, R22, 0x96, !PT ;  /* 0x0000001c07087c12 */ /* 0x000fe4000f8e9616 */
[----:B-1----:R-:W-:Y:S02]  /*11810*/  SHF.R.U32.HI R5, RZ, 0x8, R11 ;  /* 0x00000008ff057819 */ /* 0x002fe4000001160b */
[C---:B------:R-:W-:Y:S02]  /*11820*/  LOP3.LUT R22, R6.reuse, 0xffff, RZ, 0xc0, !PT ;  /* 0x0000ffff06167812 */ /* 0x040fe400078ec0ff */
[----:B------:R-:W-:Y:S02]  /*11830*/  LOP3.LUT R30, R6, 0xff, RZ, 0xc0, !PT ;  /* 0x000000ff061e7812 */ /* 0x000fe400078ec0ff */
[--C-:B------:R-:W-:Y:S02]  /*11840*/  SHF.R.U32.HI R28, RZ, 0x10, R6.reuse ;  /* 0x00000010ff1c7819 */ /* 0x100fe40000011606 */
[----:B------:R-:W-:Y:S01]  /*11850*/  SHF.R.U32.HI R27, RZ, 0x18, R6 ;  /* 0x00000018ff1b7819 */ /* 0x000fe20000011606 */
[----:B------:R-:W-:Y:S01]  /*11860*/  FFMA.FTZ R6, R233, UR25, -R4 ;  /* 0x00000019e9067c23 */ /* 0x000fe20008010804 */
[----:B------:R-:W-:-:S02]  /*11870*/  PRMT R92, R15, 0x5410, R5 ;  /* 0x000054100f5c7816 */ /* 0x000fc40000000005 */
[----:B------:R-:W-:Y:S01]  /*11880*/  LOP3.LUT R5, R13, 0xff, RZ, 0xc0, !PT ;  /* 0x000000ff0d057812 */ /* 0x000fe200078ec0ff */
[----:B------:R-:W-:Y:S01]  /*11890*/  IMAD.MOV.U32 R55, RZ, RZ, R68 ;  /* 0x000000ffff377224 */ /* 0x000fe200078e0044 */
[----:B------:R1:W-:Y:S01]  /*118a0*/  MUFU.EX2 R228, R6 ;  /* 0x0000000600e47308 */ /* 0x0003e20000000800 */
[----:B------:R-:W-:Y:S01]  /*118b0*/  IMAD.MOV.U32 R68, RZ, RZ, R94 ;  /* 0x000000ffff447224 */ /* 0x000fe200078e005e */
[----:B------:R-:W-:Y:S01]  /*118c0*/  PRMT R94, R5, 0x5410, R12 ;  /* 0x00005410055e7816 */ /* 0x000fe2000000000c */
[----:B------:R-:W-:-:S05]  /*118d0*/  FFMA.FTZ R5, R224, UR25, -R4 ;  /* 0x00000019e0057c23 */ /* 0x000fca0008010804 */
[----:B------:R2:W-:Y:S01]  /*118e0*/  MUFU.EX2 R224, R5 ;  /* 0x0000000500e07308 */ /* 0x0005e20000000800 */
[----:B-1----:R-:W-:-:S07]  /*118f0*/  FFMA.FTZ R6, R223, UR25, -R4 ;  /* 0x00000019df067c23 */ /* 0x002fce0008010804 */
[----:B------:R1:W-:Y:S01]  /*11900*/  MUFU.EX2 R223, R6 ;  /* 0x0000000600df7308 */ /* 0x0003e20000000800 */
[----:B--2---:R-:W-:-:S07]  /*11910*/  FFMA.FTZ R5, R222, UR25, -R4 ;  /* 0x00000019de057c23 */ /* 0x004fce0008010804 */
[----:B------:R2:W-:Y:S01]  /*11920*/  MUFU.EX2 R206, R5 ;  /* 0x0000000500ce7308 */ /* 0x0005e20000000800 */
[----:B-1----:R-:W-:-:S05]  /*11930*/  IMAD.WIDE.U32 R6, R17, -0x2daee0ad, RZ ;  /* 0xd2511f5311067825 */ /* 0x002fca00078e00ff */
[----:B------:R-:W-:Y:S02]  /*11940*/  LOP3.LUT R31, R7, UR28, R16, 0x96, !PT ;  /* 0x0000001c071f7c12 */ /* 0x000fe4000f8e9610 */
[C---:B------:R-:W-:Y:S01]  /*11950*/  LOP3.LUT R38, R6.reuse, 0xffff, RZ, 0xc0, !PT ;  /* 0x0000ffff06267812 */ /* 0x040fe200078ec0ff */
[----:B--2---:R-:W-:Y:S01]  /*11960*/  FFMA.FTZ R5, R225, UR25, -R4 ;  /* 0x00000019e1057c23 */ /* 0x004fe20008010804 */
[----:B------:R-:W-:Y:S02]  /*11970*/  LOP3.LUT R42, R6, 0xff, RZ, 0xc0, !PT ;  /* 0x000000ff062a7812 */ /* 0x000fe400078ec0ff */
[--C-:B------:R-:W-:Y:S02]  /*11980*/  SHF.R.U32.HI R41, RZ, 0x10, R6.reuse ;  /* 0x00000010ff297819 */ /* 0x100fe40000011606 */
[----:B------:R-:W-:Y:S01]  /*11990*/  SHF.R.U32.HI R75, RZ, 0x18, R6 ;  /* 0x00000018ff4b7819 */ /* 0x000fe20000011606 */
[----:B------:R-:W-:Y:S01]  /*119a0*/  IMAD.WIDE.U32 R6, R33, -0x2daee0ad, RZ ;  /* 0xd2511f5321067825 */ /* 0x000fe200078e00ff */
[----:B------:R1:W-:Y:S02]  /*119b0*/  MUFU.EX2 R208, R5 ;  /* 0x0000000500d07308 */ /* 0x0003e40000000800 */
[----:B------:R-:W-:-:S02]  /*119c0*/  LOP3.LUT R10, R6, 0xffff, RZ, 0xc0, !PT ;  /* 0x0000ffff060a7812 */ /* 0x000fc400078ec0ff */
[----:B------:R-:W-:Y:S02]  /*119d0*/  LOP3.LUT R13, R6, 0xff, RZ, 0xc0, !PT ;  /* 0x000000ff060d7812 */ /* 0x000fe400078ec0ff */
[--C-:B------:R-:W-:Y:S02]  /*119e0*/  SHF.R.U32.HI R12, RZ, 0x10, R6.reuse ;  /* 0x00000010ff0c7819 */ /* 0x100fe40000011606 */
[----:B------:R-:W-:Y:S01]  /*119f0*/  SHF.R.U32.HI R11, RZ, 0x18, R6 ;  /* 0x00000018ff0b7819 */ /* 0x000fe20000011606 */
[----:B------:R-:W-:Y:S01]  /*11a00*/  IMAD.MOV.U32 R177, RZ, RZ, R70 ;  /* 0x000000ffffb17224 */ /* 0x000fe200078e0046 */
[----:B------:R-:W-:Y:S01]  /*11a10*/  SHF.R.U32.HI R6, RZ, 0x8, R14 ;  /* 0x00000008ff067819 */ /* 0x000fe2000001160e */
[----:B------:R-:W-:Y:S01]  /*11a20*/  IMAD.MOV.U32 R70, RZ, RZ, R181 ;  /* 0x000000ffff467224 */ /* 0x000fe200078e00b5 */
[----:B-1----:R-:W-:Y:S01]  /*11a30*/  LOP3.LUT R5, R7, UR28, R32, 0x96, !PT ;  /* 0x0000001c07057c12 */ /* 0x002fe2000f8e9620 */
[----:B------:R-:W-:Y:S01]  /*11a40*/  FFMA.FTZ R7, R214, UR25, -R4 ;  /* 0x00000019d6077c23 */ /* 0x000fe20008010804 */
[----:B------:R-:W-:Y:S01]  /*11a50*/  IMAD.MOV.U32 R181, RZ, RZ, R86 ;  /* 0x000000ffffb57224 */ /* 0x000fe200078e0056 */
[----:B------:R-:W-:-:S02]  /*11a60*/  PRMT R86, R23, 0x5410, R6 ;  /* 0x0000541017567816 */ /* 0x000fc40000000006 */
[----:B------:R1:W-:Y:S01]  /*11a70*/  MUFU.EX2 R202, R7 ;  /* 0x0000000700ca7308 */ /* 0x0003e20000000800 */
[----:B------:R-:W-:Y:S01]  /*11a80*/  LOP3.LUT R6, R21, 0xff, RZ, 0xc0, !PT ;  /* 0x000000ff15067812 */ /* 0x000fe200078ec0ff */
[----:B------:R-:W-:Y:S02]  /*11a90*/  IMAD.MOV.U32 R74, RZ, RZ, R84 ;  /* 0x000000ffff4a7224 */ /* 0x000fe400078e0054 */
[--C-:B------:R-:W-:Y:S01]  /*11aa0*/  FFMA.FTZ R9, R213, UR25, -R4.reuse ;  /* 0x00000019d5097c23 */ /* 0x100fe20008010804 */
[----:B------:R-:W-:Y:S01]  /*11ab0*/  PRMT R84, R6, 0x5410, R19 ;  /* 0x0000541006547816 */ /* 0x000fe20000000013 */
[----:B-1----:R-:W-:-:S04]  /*11ac0*/  FFMA.FTZ R7, R216, UR25, -R4 ;  /* 0x00000019d8077c23 */ /* 0x002fc80008010804 */
[----:B------:R1:W-:Y:S08]  /*11ad0*/  MUFU.EX2 R200, R7 ;  /* 0x0000000700c87308 */ /* 0x0003f00000000800 */
[----:B------:R2:W-:Y:S01]  /*11ae0*/  MUFU.EX2 R204, R9 ;  /* 0x0000000900cc7308 */ /* 0x0005e20000000800 */
[----:B-1----:R-:W-:-:S05]  /*11af0*/  IMAD.WIDE.U32 R6, R26, -0x2daee0ad, RZ ;  /* 0xd2511f531a067825 */ /* 0x002fca00078e00ff */
[----:B------:R-:W-:Y:S02]  /*11b00*/  LOP3.LUT R29, R7, UR28, R20, 0x96, !PT ;  /* 0x0000001c071d7c12 */ /* 0x000fe4000f8e9614 */
[C---:B------:R-:W-:Y:S01]  /*11b10*/  LOP3.LUT R40, R6.reuse, 0xffff, RZ, 0xc0, !PT ;  /* 0x0000ffff06287812 */ /* 0x040fe200078ec0ff */
[--C-:B--2---:R-:W-:Y:S01]  /*11b20*/  FFMA.FTZ R9, R217, UR25, -R4.reuse ;  /* 0x00000019d9097c23 */ /* 0x104fe20008010804 */
[----:B------:R-:W-:Y:S01]  /*11b30*/  LOP3.LUT R46, R6, 0xff, RZ, 0xc0, !PT ;  /* 0x000000ff062e7812 */ /* 0x000fe200078ec0ff */
[----:B------:R-:W-:Y:S01]  /*11b40*/  FFMA.FTZ R7, R210, UR25, -R4 ;  /* 0x00000019d2077c23 */ /* 0x000fe20008010804 */
[--C-:B------:R-:W-:Y:S02]  /*11b50*/  SHF.R.U32.HI R45, RZ, 0x10, R6.reuse ;  /* 0x00000010ff2d7819 */ /* 0x100fe40000011606 */
[----:B------:R-:W-:Y:S01]  /*11b60*/  SHF.R.U32.HI R47, RZ, 0x18, R6 ;  /* 0x00000018ff2f7819 */ /* 0x000fe20000011606 */
[----:B------:R-:W-:Y:S01]  /*11b70*/  FFMA.FTZ R6, R212, UR25, -R4 ;  /* 0x00000019d4067c23 */ /* 0x000fe20008010804 */
[----:B------:R-:W-:-:S03]  /*11b80*/  LOP3.LUT R4, R18, 0xffff, RZ, 0xc0, !PT ;  /* 0x0000ffff12047812 */ /* 0x000fc600078ec0ff */
[----:B------:R1:W-:Y:S02]  /*11b90*/  MUFU.EX2 R182, R6 ;  /* 0x0000000600b67308 */ /* 0x0003e40000000800 */
[----:B-1----:R-:W-:Y:S02]  /*11ba0*/  SHF.R.U32.HI R6, RZ, 0x8, R4 ;  /* 0x00000008ff067819 */ /* 0x002fe40000011604 */
[----:B------:R-:W-:-:S04]  /*11bb0*/  LOP3.LUT R4, R18, 0xff, RZ, 0xc0, !PT ;  /* 0x000000ff12047812 */ /* 0x000fc800078ec0ff */
[----:B------:R-:W-:Y:S01]  /*11bc0*/  PRMT R15, R4, 0x5410, R6 ;  /* 0x00005410040f7816 */ /* 0x000fe20000000006 */
[----:B------:R-:W-:Y:S01]  /*11bd0*/  FFMA.FTZ R6, R74, UR25, -R3 ;  /* 0x000000194a067c23 */ /* 0x000fe20008010803 */
[----:B------:R-:W-:Y:S02]  /*11be0*/  IMAD.MOV.U32 R74, RZ, RZ, R77 ;  /* 0x000000ffff4a7224 */ /* 0x000fe400078e004d */
[----:B------:R-:W-:Y:S02]  /*11bf0*/  IMAD.MOV.U32 R77, RZ, RZ, R80 ;  /* 0x000000ffff4d7224 */ /* 0x000fe400078e0050 */
[----:B------:R-:W-:Y:S02]  /*11c00*/  IMAD.MOV.U32 R80, RZ, RZ, R81 ;  /* 0x000000ffff507224 */ /* 0x000fe400078e0051 */
[----:B------:R-:W-:Y:S02]  /*11c10*/  IMAD.MOV.U32 R81, RZ, RZ, R82 ;  /* 0x000000ffff517224 */ /* 0x000fe400078e0052 */
[----:B------:R-:W-:-:S02]  /*11c20*/  IMAD.MOV.U32 R82, RZ, RZ, R177 ;  /* 0x000000ffff527224 */ /* 0x000fc400078e00b1 */
[----:B------:R-:W-:Y:S02]  /*11c30*/  IMAD.MOV.U32 R177, RZ, RZ, R44 ;  /* 0x000000ffffb17224 */ /* 0x000fe400078e002c */
[----:B------:R-:W-:Y:S02]  /*11c40*/  IMAD.MOV.U32 R44, RZ, RZ, R179 ;  /* 0x000000ffff2c7224 */ /* 0x000fe400078e00b3 */
[----:B------:R1:W-:Y:S01]  /*11c50*/  MUFU.EX2 R179, R6 ;  /* 0x0000000600b37308 */ /* 0x0003e20000000800 */
[----:B------:R-:W-:-:S04]  /*11c60*/  SHF.R.U32.HI R4, RZ, 0x10, R18 ;  /* 0x00000010ff047819 */ /* 0x000fc80000011612 */
[----:B------:R-:W-:-:S03]  /*11c70*/  LOP3.LUT R4, R4, 0xff, RZ, 0xc0, !PT ;  /* 0x000000ff04047812 */ /* 0x000fc600078ec0ff */
[----:B------:R2:W-:Y:S01]  /*11c80*/  MUFU.EX2 R183, R7 ;  /* 0x0000000700b77308 */ /* 0x0005e20000000800 */
[----:B-1----:R-:W-:Y:S01]  /*11c90*/  FFMA.FTZ R6, R74, UR25, -R3 ;  /* 0x000000194a067c23 */ /* 0x002fe20008010803 */
[----:B------:R-:W-:Y:S02]  /*11ca0*/  IMAD.MOV.U32 R74, RZ, RZ, R77 ;  /* 0x000000ffff4a7224 */ /* 0x000fe400078e004d */
[----:B------:R-:W-:Y:S02]  /*11cb0*/  IMAD.MOV.U32 R77, RZ, RZ, R80 ;  /* 0x000000ffff4d7224 */ /* 0x000fe400078e0050 */
[----:B------:R-:W-:Y:S02]  /*11cc0*/  IMAD.MOV.U32 R80, RZ, RZ, R81 ;  /* 0x000000ffff507224 */ /* 0x000fe400078e0051 */
[----:B------:R-:W-:Y:S01]  /*11cd0*/  IMAD.MOV.U32 R81, RZ, RZ, R82 ;  /* 0x000000ffff517224 */ /* 0x000fe200078e0052 */
[----:B--2---:R-:W-:Y:S01]  /*11ce0*/  SHF.R.U32.HI R7, RZ, 0x18, R18 ;  /* 0x00000018ff077819 */ /* 0x004fe20000011612 */
[----:B------:R-:W-:-:S02]  /*11cf0*/  IMAD.MOV.U32 R82, RZ, RZ, R177 ;  /* 0x000000ffff527224 */ /* 0x000fc400078e00b1 */
[----:B------:R1:W2:Y:S01]  /*11d00*/  MUFU.EX2 R177, R6 ;  /* 0x0000000600b17308 */ /* 0x0002a20000000800 */
[----:B------:R-:W-:Y:S02]  /*11d10*/  PRMT R14, R4, 0x5410, R7 ;  /* 0x00005410040e7816 */ /* 0x000fe40000000007 */
[----:B------:R-:W-:-:S04]  /*11d20*/  SHF.R.U32.HI R4, RZ, 0x8, R22 ;  /* 0x00000008ff047819 */ /* 0x000fc80000011616 */
[----:B------:R-:W-:Y:S02]  /*11d30*/  PRMT R17, R30, 0x5410, R4 ;  /* 0x000054101e117816 */ /* 0x000fe40000000004 */
[----:B------:R-:W-:Y:S01]  /*11d40*/  LOP3.LUT R4, R28, 0xff, RZ, 0xc0, !PT ;  /* 0x000000ff1c047812 */ /* 0x000fe200078ec0ff */
[----:B-1----:R-:W-:-:S04]  /*11d50*/  FFMA.FTZ R6, R175, UR25, -R3 ;  /* 0x00000019af067c23 */ /* 0x002fc80008010803 */
[----:B------:R1:W-:Y:S01]  /*11d60*/  MUFU.EX2 R175, R6 ;  /* 0x0000000600af7308 */ /* 0x0003e20000000800 */
[----:B------:R-:W-:Y:S02]  /*11d70*/  PRMT R16, R4, 0x5410, R27 ;  /* 0x0000541004107816 */ /* 0x000fe4000000001b */
[----:B------:R-:W-:Y:S01]  /*11d80*/  SHF.R.U32.HI R4, RZ, 0x8, R10 ;  /* 0x00000008ff047819 */ /* 0x000fe2000001160a */
[----:B-1----:R-:W-:Y:S01]  /*11d90*/  FFMA.FTZ R6, R74, UR25, -R3 ;  /* 0x000000194a067c23 */ /* 0x002fe20008010803 */
[----:B------:R-:W-:Y:S02]  /*11da0*/  IMAD.MOV.U32 R74, RZ, RZ, R77 ;  /* 0x000000ffff4a7224 */ /* 0x000fe400078e004d */
[----:B------:R-:W-:Y:S02]  /*11db0*/  IMAD.MOV.U32 R77, RZ, RZ, R81 ;  /* 0x000000ffff4d7224 */ /* 0x000fe400078e0051 */
[----:B------:R-:W-:Y:S02]  /*11dc0*/  IMAD.MOV.U32 R81, RZ, RZ, R82 ;  /* 0x000000ffff517224 */ /* 0x000fe400078e0052 */
[----:B------:R-:W-:-:S02]  /*11dd0*/  IMAD.MOV.U32 R82, RZ, RZ, R44 ;  /* 0x000000ffff527224 */ /* 0x000fc400078e002c */
[----:B------:R-:W-:Y:S02]  /*11de0*/  IMAD.MOV.U32 R44, RZ, RZ, R68 ;  /* 0x000000ffff2c7224 */ /* 0x000fe400078e0044 */
[----:B------:R-:W-:Y:S02]  /*11df0*/  IMAD.MOV.U32 R68, RZ, RZ, R181 ;  /* 0x000000ffff447224 */ /* 0x000fe400078e00b5 */
[----:B------:R-:W-:Y:S02]  /*11e00*/  IMAD.MOV.U32 R181, RZ, RZ, R174 ;  /* 0x000000ffffb57224 */ /* 0x000fe400078e00ae */
[----:B------:R1:W2:Y:S01]  /*11e10*/  MUFU.EX2 R174, R6 ;  /* 0x0000000600ae7308 */ /* 0x0002a20000000800 */
[----:B------:R-:W-:Y:S02]  /*11e20*/  PRMT R33, R13, 0x5410, R4 ;  /* 0x000054100d217816 */ /* 0x000fe40000000004 */
[----:B------:R-:W-:Y:S01]  /*11e30*/  LOP3.LUT R4, R12, 0xff, RZ, 0xc0, !PT ;  /* 0x000000ff0c047812 */ /* 0x000fe200078ec0ff */
[----:B------:R-:W-:-:S02]  /*11e40*/  IMAD.MOV.U32 R73, RZ, RZ, R82 ;  /* 0x000000ffff497224 */ /* 0x000fc400078e0052 */
[----:B---3--:R-:W-:Y:S01]  /*11e50*/  IMAD.MOV.U32 R32, RZ, RZ, R35 ;  /* 0x000000ffff207224 */ /* 0x008fe200078e0023 */
[----:B------:R-:W-:Y:S01]  /*11e60*/  PRMT R35, R4, 0x5410, R11 ;  /* 0x0000541004237816 */ /* 0x000fe2000000000b */
[----:B------:R-:W-:Y:S02]  /*11e70*/  IMAD.MOV.U32 R82, RZ, RZ, R170 ;  /* 0x000000ffff527224 */ /* 0x000fe400078e00aa */
[----:B-1----:R-:W-:-:S04]  /*11e80*/  FFMA.FTZ R6, R173, UR25, -R3 ;  /* 0x00000019ad067c23 */ /* 0x002fc80008010803 */
[----:B------:R1:W-:Y:S01]  /*11e90*/  MUFU.EX2 R173, R6 ;  /* 0x0000000600ad7308 */ /* 0x0003e20000000800 */
[----:B------:R-:W-:-:S04]  /*11ea0*/  LOP3.LUT R4, R8, 0xffff, RZ, 0xc0, !PT ;  /* 0x0000ffff08047812 */ /* 0x000fc800078ec0ff */
[----:B------:R-:W-:-:S03]  /*11eb0*/  SHF.R.U32.HI R7, RZ, 0x8, R4 ;  /* 0x00000008ff077819 */ /* 0x000fc60000011604 */
[----:B------:R3:W-:Y:S01]  /*11ec0*/  MUFU.EX2 R198, R9 ;  /* 0x0000000900c67308 */ /* 0x0007e20000000800 */
[----:B-1----:R-:W-:-:S07]  /*11ed0*/  FFMA.FTZ R6, R74, UR25, -R3 ;  /* 0x000000194a067c23 */ /* 0x002fce0008010803 */
[----:B------:R1:W-:Y:S01]  /*11ee0*/  MUFU.EX2 R170, R6 ;  /* 0x0000000600aa7308 */ /* 0x0003e20000000800 */
[----:B------:R-:W-:Y:S01]  /*11ef0*/  IMAD.MOV.U32 R74, RZ, RZ, R81 ;  /* 0x000000ffff4a7224 */ /* 0x000fe200078e0051 */
[----:B---3--:R-:W-:Y:S01]  /*11f00*/  LOP3.LUT R9, R8, 0xff, RZ, 0xc0, !PT ;  /* 0x000000ff08097812 */ /* 0x008fe200078ec0ff */
[----:B------:R-:W-:Y:S01]  /*11f10*/  IMAD.MOV.U32 R81, RZ, RZ, R168 ;  /* 0x000000ffff517224 */ /* 0x000fe200078e00a8 */
[--C-:B-1----:R-:W-:Y:S02]  /*11f20*/  SHF.R.U32.HI R6, RZ, 0x10, R8.reuse ;  /* 0x00000010ff067819 */ /* 0x102fe40000011608 */
[----:B------:R-:W-:Y:S02]  /*11f30*/  SHF.R.U32.HI R8, RZ, 0x18, R8 ;  /* 0x00000018ff087819 */ /* 0x000fe40000011608 */
[----:B------:R-:W-:Y:S01]  /*11f40*/  LOP3.LUT R4, R6, 0xff, RZ, 0xc0, !PT ;  /* 0x000000ff06047812 */ /* 0x000fe200078ec0ff */
[----:B------:R-:W-:-:S03]  /*11f50*/  FFMA.FTZ R6, R248, UR25, -R3 ;  /* 0x00000019f8067c23 */ /* 0x000fc60008010803 */
[----:B------:R-:W-:Y:S01]  /*11f60*/  PRMT R21, R4, 0x5410, R8 ;  /* 0x0000541004157816 */ /* 0x000fe20000000008 */
[----:B------:R1:W-:Y:S01]  /*11f70*/  MUFU.EX2 R168, R6 ;  /* 0x0000000600a87308 */ /* 0x0003e20000000800 */
[----:B------:R-:W-:Y:S01]  /*11f80*/  LOP3.LUT R4, R5, 0xffff, RZ, 0xc0, !PT ;  /* 0x0000ffff05047812 */ /* 0x000fe200078ec0ff */
[----:B------:R-:W-:Y:S02]  /*11f90*/  IMAD.MOV.U32 R233, RZ, RZ, R169 ;  /* 0x000000ffffe97224 */ /* 0x000fe400078e00a9 */
[----:B------:R-:W-:Y:S02]  /*11fa0*/  IMAD.MOV.U32 R225, RZ, RZ, R91 ;  /* 0x000000ffffe17224 */ /* 0x000fe400078e005b */
[----:B------:R-:W-:Y:S02]  /*11fb0*/  IMAD.MOV.U32 R66, RZ, RZ, R181 ;  /* 0x000000ffff427224 */ /* 0x000fe400078e00b5 */
[----:B------:R-:W-:Y:S02]  /*11fc0*/  IMAD.MOV.U32 R67, RZ, RZ, R68 ;  /* 0x000000ffff437224 */ /* 0x000fe400078e0044 */
[----:B-1----:R-:W-:-:S04]  /*11fd0*/  FFMA.FTZ R6, R249, UR25, -R3 ;  /* 0x00000019f9067c23 */ /* 0x002fc80008010803 */
[----:B------:R1:W3:Y:S01]  /*11fe0*/  MUFU.EX2 R169, R6 ;  /* 0x0000000600a97308 */ /* 0x0002e20000000800 */
[----:B------:R-:W-:Y:S02]  /*11ff0*/  IMAD.MOV.U32 R72, RZ, RZ, R44 ;  /* 0x000000ffff487224 */ /* 0x000fe400078e002c */
[----:B------:R-:W-:Y:S02]  /*12000*/  IMAD.MOV.U32 R210, RZ, RZ, R32 ;  /* 0x000000ffffd27224 */ /* 0x000fe400078e0020 */
[----:B------:R-:W-:Y:S02]  /*12010*/  IMAD.MOV.U32 R32, RZ, RZ, R225 ;  /* 0x000000ffff207224 */ /* 0x000fe400078e00e1 */
[----:B------:R-:W-:Y:S02]  /*12020*/  IMAD.MOV.U32 R225, RZ, RZ, R66 ;  /* 0x000000ffffe17224 */ /* 0x000fe400078e0042 */
[----:B------:R-:W-:Y:S01]  /*12030*/  IMAD.MOV.U32 R66, RZ, RZ, R67 ;  /* 0x000000ffff427224 */ /* 0x000fe200078e0043 */
[----:B-1----:R-:W-:-:S02]  /*12040*/  SHF.R.U32.HI R6, RZ, 0x8, R4 ;  /* 0x00000008ff067819 */ /* 0x002fc40000011604 */
[----:B------:R-:W-:Y:S01]  /*12050*/  LOP3.LUT R4, R5, 0xff, RZ, 0xc0, !PT ;  /* 0x000000ff05047812 */ /* 0x000fe200078ec0ff */
[----:B------:R-:W-:-:S03]  /*12060*/  IMAD.MOV.U32 R67, RZ, RZ, R72 ;  /* 0x000000ffff437224 */ /* 0x000fc600078e0048 */
[----:B------:R-:W-:Y:S01]  /*12070*/  PRMT R20, R4, 0x5410, R6 ;  /* 0x0000541004147816 */ /* 0x000fe20000000006 */
[----:B------:R-:W-:Y:S01]  /*12080*/  FFMA.FTZ R4, R245, UR25, -R3 ;  /* 0x00000019f5047c23 */ /* 0x000fe20008010803 */
[----:B------:R-:W-:Y:S01]  /*12090*/  SHF.R.U32.HI R6, RZ, 0x10, R5 ;  /* 0x00000010ff067819 */ /* 0x000fe20000011605 */
[----:B------:R-:W-:Y:S02]  /*120a0*/  IMAD.MOV.U32 R72, RZ, RZ, R73 ;  /* 0x000000ffff487224 */ /* 0x000fe400078e0049 */
[----:B------:R1:W-:Y:S01]  /*120b0*/  MUFU.EX2 R181, R4 ;  /* 0x0000000400b57308 */ /* 0x0003e20000000800 */
[----:B------:R-:W-:Y:S02]  /*120c0*/  IMAD.MOV.U32 R73, RZ, RZ, R74 ;  /* 0x000000ffff497224 */ /* 0x000fe400078e004a */
[----:B------:R-:W-:Y:S02]  /*120d0*/  IMAD.MOV.U32 R74, RZ, RZ, R77 ;  /* 0x000000ffff4a7224 */ /* 0x000fe400078e004d */
[----:B------:R-:W-:-:S02]  /*120e0*/  IMAD.MOV.U32 R77, RZ, RZ, R80 ;  /* 0x000000ffff4d7224 */ /* 0x000fc400078e0050 */
[----:B------:R-:W-:Y:S01]  /*120f0*/  IMAD.MOV.U32 R80, RZ, RZ, R69 ;  /* 0x000000ffff507224 */ /* 0x000fe200078e0045 */
[----:B------:R-:W-:Y:S01]  /*12100*/  SHF.R.U32.HI R5, RZ, 0x18, R5 ;  /* 0x00000018ff057819 */ /* 0x000fe20000011605 */
[----:B------:R-:W-:Y:S02]  /*12110*/  IMAD.MOV.U32 R69, RZ, RZ, R180 ;  /* 0x000000ffff457224 */ /* 0x000fe400078e00b4 */
[----:B------:R-:W-:Y:S02]  /*12120*/  IMAD.MOV.U32 R65, RZ, RZ, R172 ;  /* 0x000000ffff417224 */ /* 0x000fe400078e00ac */
[----:B------:R-:W-:Y:S01]  /*12130*/  IMAD.MOV.U32 R180, RZ, RZ, R188 ;  /* 0x000000ffffb47224 */ /* 0x000fe200078e00bc */
[----:B-1----:R-:W-:Y:S01]  /*12140*/  LOP3.LUT R4, R6, 0xff, RZ, 0xc0, !PT ;  /* 0x000000ff06047812 */ /* 0x002fe200078ec0ff */
[----:B------:R-:W-:Y:S01]  /*12150*/  FFMA.FTZ R6, R220, UR25, -R3 ;  /* 0x00000019dc067c23 */ /* 0x000fe20008010803 */
[----:B------:R-:W-:Y:S02]  /*12160*/  IMAD.MOV.U32 R213, RZ, RZ, R190 ;  /* 0x000000ffffd57224 */ /* 0x000fe400078e00be */
[----:B------:R-:W-:Y:S01]  /*12170*/  IMAD.MOV.U32 R216, RZ, RZ, R225 ;  /* 0x000000ffffd87224 */ /* 0x000fe200078e00e1 */
[----:B------:R1:W-:Y:S01]  /*12180*/  MUFU.EX2 R172, R6 ;  /* 0x0000000600ac7308 */ /* 0x0003e20000000800 */
[----:B------:R-:W-:Y:S01]  /*12190*/  PRMT R27, R4, 0x5410, R5 ;  /* 0x00005410041b7816 */ /* 0x000fe20000000005 */
[----:B------:R-:W-:-:S02]  /*121a0*/  IMAD.MOV.U32 R23, RZ, RZ, R66 ;  /* 0x000000ffff177224 */ /* 0x000fc400078e0042 */
[----:B------:R-:W-:Y:S01]  /*121b0*/  FFMA.FTZ R5, R213, UR25, -R2 ;  /* 0x00000019d5057c23 */ /* 0x000fe20008010802 */
[----:B------:R-:W-:Y:S02]  /*121c0*/  IMAD.MOV.U32 R214, RZ, RZ, R67 ;  /* 0x000000ffffd67224 */ /* 0x000fe400078e0043 */
[----:B------:R-:W-:Y:S01]  /*121d0*/  IMAD.MOV.U32 R222, RZ, RZ, R171 ;  /* 0x000000ffffde7224 */ /* 0x000fe200078e00ab */
[----:B------:R-:W-:Y:S01]  /*121e0*/  PRMT R22, R9, 0x5410, R7 ;  /* 0x0000541009167816 */ /* 0x000fe20000000007 */
[----:B------:R-:W-:Y:S02]  /*121f0*/  IMAD.MOV.U32 R67, RZ, RZ, R180 ;  /* 0x000000ffff437224 */ /* 0x000fe400078e00b4 */
[----:B------:R-:W-:Y:S02]  /*12200*/  IMAD.MOV.U32 R64, RZ, RZ, R178 ;  /* 0x000000ffff407224 */ /* 0x000fe400078e00b2 */
[----:B------:R-:W-:Y:S01]  /*12210*/  FFMA.FTZ R91, R218, UR25, -R3 ;  /* 0x00000019da5b7c23 */ /* 0x000fe20008010803 */
[----:B------:R-:W-:-:S02]  /*12220*/  IMAD.MOV.U32 R213, RZ, RZ, R72 ;  /* 0x000000ffffd57224 */ /* 0x000fc400078e0048 */
[----:B------:R-:W-:Y:S02]  /*12230*/  IMAD.MOV.U32 R10, RZ, RZ, R87 ;  /* 0x000000ffff0a7224 */ /* 0x000fe400078e0057 */
[----:B------:R-:W-:Y:S02]  /*12240*/  IMAD.MOV.U32 R18, RZ, RZ, R85 ;  /* 0x000000ffff127224 */ /* 0x000fe400078e0055 */
[----:B-1----:R-:W-:Y:S01]  /*12250*/  FFMA.FTZ R6, R239, UR25, -R3 ;  /* 0x00000019ef067c23 */ /* 0x002fe20008010803 */
[----:B------:R-:W-:Y:S02]  /*12260*/  IMAD.MOV.U32 R225, RZ, RZ, R74 ;  /* 0x000000ffffe17224 */ /* 0x000fe400078e004a */
[----:B------:R-:W-:Y:S01]  /*12270*/  FFMA.FTZ R11, R251, UR25, -R2 ;  /* 0x00000019fb0b7c23 */ /* 0x000fe20008010802 */
[----:B------:R-:W-:Y:S01]  /*12280*/  IMAD.MOV.U32 R44, RZ, RZ, R93 ;  /* 0x000000ffff2c7224 */ /* 0x000fe200078e005d */
[----:B------:R1:W-:Y:S01]  /*12290*/  MUFU.EX2 R180, R6 ;  /* 0x0000000600b47308 */ /* 0x0003e20000000800 */
[----:B------:R-:W-:-:S02]  /*122a0*/  IMAD.MOV.U32 R68, RZ, RZ, R90 ;  /* 0x000000ffff447224 */ /* 0x000fc400078e005a */
[--C-:B------:R-:W-:Y:S01]  /*122b0*/  FFMA.FTZ R7, R242, UR25, -R3.reuse ;  /* 0x00000019f2077c23 */ /* 0x100fe20008010803 */
[----:B------:R-:W-:Y:S01]  /*122c0*/  FFMA.FTZ R4, R221, UR25, -R3 ;  /* 0x00000019dd047c23 */ /* 0x000fe20008010803 */
[--C-:B------:R-:W-:Y:S01]  /*122d0*/  FFMA.FTZ R26, R250, UR25, -R2.reuse ;  /* 0x00000019fa1a7c23 */ /* 0x100fe20008010802 */
[--C-:B------:R-:W-:Y:S01]  /*122e0*/  FFMA.FTZ R28, R235, UR25, -R2.reuse ;  /* 0x00000019eb1c7c23 */ /* 0x100fe20008010802 */
[----:B------:R-:W-:Y:S01]  /*122f0*/  FFMA.FTZ R30, R234, UR25, -R2 ;  /* 0x00000019ea1e7c23 */ /* 0x000fe20008010802 */
[----:B------:R-:W-:Y:S01]  /*12300*/  IMAD.MOV.U32 R220, RZ, RZ, R133 ;  /* 0x000000ffffdc7224 */ /* 0x000fe200078e0085 */
[----:B------:R2:W5:Y:S01]  /*12310*/  LDL.LU R190, [R1+0xbc] ;  /* 0x0000bc0001be7983 */ /* 0x0005620000300800 */
[----:B-1----:R-:W-:Y:S01]  /*12320*/  FFMA.FTZ R6, R216, UR25, -R0 ;  /* 0x00000019d8067c23 */ /* 0x002fe20008010800 */
[----:B------:R-:W-:Y:S02]  /*12330*/  IMAD.MOV.U32 R216, RZ, RZ, R23 ;  /* 0x000000ffffd87224 */ /* 0x000fe400078e0017 */
[----:B------:R-:W-:-:S02]  /*12340*/  IMAD.MOV.U32 R23, RZ, RZ, R214 ;  /* 0x000000ffff177224 */ /* 0x000fc400078e00d6 */
[----:B------:R-:W-:Y:S02]  /*12350*/  IMAD.MOV.U32 R214, RZ, RZ, R213 ;  /* 0x000000ffffd67224 */ /* 0x000fe400078e00d5 */
[----:B------:R-:W-:Y:S02]  /*12360*/  IMAD.MOV.U32 R213, RZ, RZ, R225 ;  /* 0x000000ffffd57224 */ /* 0x000fe400078e00e1 */
[----:B------:R-:W-:Y:S02]  /*12370*/  IMAD.MOV.U32 R225, RZ, RZ, R222 ;  /* 0x000000ffffe17224 */ /* 0x000fe400078e00de */
[----:B------:R-:W-:Y:S02]  /*12380*/  IMAD.MOV.U32 R222, RZ, RZ, R233 ;  /* 0x000000ffffde7224 */ /* 0x000fe400078e00e9 */
[----:B------:R-:W-:Y:S02]  /*12390*/  IMAD.MOV.U32 R233, RZ, RZ, R81 ;  /* 0x000000ffffe97224 */ /* 0x000fe400078e0051 */
[----:B------:R-:W-:Y:S01]  /*123a0*/  IMAD.MOV.U32 R81, RZ, RZ, R82 ;  /* 0x000000ffff517224 */ /* 0x000fe200078e0052 */
[----:B------:R1:W-:Y:S01]  /*123b0*/  MUFU.EX2 R178, R7 ;  /* 0x0000000700b27308 */ /* 0x0003e20000000800 */
[----:B------:R-:W-:-:S02]  /*123c0*/  IMAD.MOV.U32 R82, RZ, RZ, R44 ;  /* 0x000000ffff527224 */ /* 0x000fc400078e002c */
[----:B------:R-:W-:Y:S02]  /*123d0*/  IMAD.MOV.U32 R44, RZ, RZ, R68 ;  /* 0x000000ffff2c7224 */ /* 0x000fe400078e0044 */
[--C-:B------:R-:W-:Y:S01]  /*123e0*/  FFMA.FTZ R13, R214, UR25, -R0.reuse ;  /* 0x00000019d60d7c23 */ /* 0x100fe20008010800 */
[----:B------:R-:W-:Y:S02]  /*123f0*/  IMAD.MOV.U32 R68, RZ, RZ, R131 ;  /* 0x000000ffff447224 */ /* 0x000fe400078e0083 */
[----:B------:R-:W-:Y:S01]  /*12400*/  FFMA.FTZ R12, R23, UR25, -R0 ;  /* 0x00000019170c7c23 */ /* 0x000fe20008010800 */
[----:B------:R-:W-:Y:S01]  /*12410*/  IMAD.MOV.U32 R214, RZ, RZ, R225 ;  /* 0x000000ffffd67224 */ /* 0x000fe200078e00e1 */
[----:B------:R4:W-:Y:S01]  /*12420*/  MUFU.EX2 R131, R5 ;  /* 0x0000000500837308 */ /* 0x0009e20000000800 */
[----:B------:R-:W-:Y:S02]  /*12430*/  IMAD.MOV.U32 R19, RZ, RZ, R213 ;  /* 0x000000ffff137224 */ /* 0x000fe400078e00d5 */
[----:B------:R-:W-:-:S02]  /*12440*/  IMAD.MOV.U32 R23, RZ, RZ, R222 ;  /* 0x000000ffff177224 */ /* 0x000fc400078e00de */
[----:B------:R-:W-:Y:S02]  /*12450*/  IMAD.MOV.U32 R225, RZ, RZ, R82 ;  /* 0x000000ffffe17224 */ /* 0x000fe400078e0052 */
[----:B-1----:R-:W-:Y:S01]  /*12460*/  FFMA.FTZ R7, R32, UR25, -R2 ;  /* 0x0000001920077c23 */ /* 0x002fe20008010802 */
[----:B------:R-:W-:Y:S02]  /*12470*/  IMAD.MOV.U32 R32, RZ, RZ, R73 ;  /* 0x000000ffff207224 */ /* 0x000fe400078e0049 */
[----:B------:R-:W-:Y:S01]  /*12480*/  FFMA.FTZ R93, R238, UR25, -R3 ;  /* 0x00000019ee5d7c23 */ /* 0x000fe20008010803 */
[----:B------:R-:W-:Y:S02]  /*12490*/  IMAD.MOV.U32 R213, RZ, RZ, R81 ;  /* 0x000000ffffd57224 */ /* 0x000fe400078e0051 */
[----:B------:R-:W-:Y:S01]  /*124a0*/  FFMA.FTZ R90, R219, UR25, -R3 ;  /* 0x00000019db5a7c23 */ /* 0x000fe20008010803 */
[----:B------:R-:W-:Y:S01]  /*124b0*/  IMAD.MOV.U32 R217, RZ, RZ, R44 ;  /* 0x000000ffffd97224 */ /* 0x000fe200078e002c */
[----:B------:R1:W-:Y:S01]  /*124c0*/  MUFU.EX2 R171, R4 ;  /* 0x0000000400ab7308 */ /* 0x0003e20000000800 */
[----:B------:R-:W-:-:S02]  /*124d0*/  IMAD.MOV.U32 R212, RZ, RZ, R68 ;  /* 0x000000ffffd47224 */ /* 0x000fc400078e0044 */
[----:B----4-:R-:W-:Y:S01]  /*124e0*/  FFMA.FTZ R5, R216, UR25, -R0 ;  /* 0x00000019d8057c23 */ /* 0x010fe20008010800 */
[----:B------:R-:W-:Y:S02]  /*124f0*/  IMAD.MOV.U32 R222, RZ, RZ, R34 ;  /* 0x000000ffffde7224 */ /* 0x000fe400078e0022 */
[--C-:B------:R-:W-:Y:S01]  /*12500*/  FFMA.FTZ R32, R32, UR25, -R0.reuse ;  /* 0x0000001920207c23 */ /* 0x100fe20008010800 */
[----:B------:R-:W-:Y:S02]  /*12510*/  IMAD.MOV.U32 R82, RZ, RZ, R83 ;  /* 0x000000ffff527224 */ /* 0x000fe400078e0053 */
[--C-:B------:R-:W-:Y:S01]  /*12520*/  FFMA.FTZ R34, R252, UR25, -R0.reuse ;  /* 0x00000019fc227c23 */ /* 0x100fe20008010800 */
[----:B------:R-:W-:Y:S02]  /*12530*/  IMAD.MOV.U32 R74, RZ, RZ, R77 ;  /* 0x000000ffff4a7224 */ /* 0x000fe400078e004d */
[----:B------:R-:W-:Y:S01]  /*12540*/  FFMA.FTZ R44, R241, UR25, -R0 ;  /* 0x00000019f12c7c23 */ /* 0x000fe20008010800 */
[----:B------:R-:W-:-:S02]  /*12550*/  IMAD.MOV.U32 R73, RZ, RZ, R80 ;  /* 0x000000ffff497224 */ /* 0x000fc400078e0050 */
[--C-:B------:R-:W-:Y:S01]  /*12560*/  FFMA.FTZ R68, R236, UR25, -R0.reuse ;  /* 0x00000019ec447c23 */ /* 0x100fe20008010800 */
[----:B------:R-:W-:Y:S02]  /*12570*/  IMAD.MOV.U32 R72, RZ, RZ, R69 ;  /* 0x000000ffff487224 */ /* 0x000fe400078e0045 */
[--C-:B------:R-:W-:Y:S01]  /*12580*/  FFMA.FTZ R81, R247, UR25, -R0.reuse ;  /* 0x00000019f7517c23 */ /* 0x100fe20008010800 */
[----:B------:R-:W-:Y:S02]  /*12590*/  IMAD.MOV.U32 R66, RZ, RZ, R79 ;  /* 0x000000ffff427224 */ /* 0x000fe400078e004f */
[--C-:B------:R-:W-:Y:S01]  /*125a0*/  FFMA.FTZ R83, R246, UR25, -R0.reuse ;  /* 0x00000019f6537c23 */ /* 0x100fe20008010800 */
[--C-:B------:R-:W-:Y:S01]  /*125b0*/  FFMA.FTZ R85, R232, UR25, -R0.reuse ;  /* 0x00000019e8557c23 */ /* 0x100fe20008010800 */
[----:B------:R-:W-:Y:S01]  /*125c0*/  FFMA.FTZ R87, R231, UR25, -R0 ;  /* 0x00000019e7577c23 */ /* 0x000fe20008010800 */
[--C-:B-1----:R-:W-:Y:S01]  /*125d0*/  FFMA.FTZ R4, R189, UR25, -R2.reuse ;  /* 0x00000019bd047c23 */ /* 0x102fe20008010802 */
[--C-:B------:R-:W-:Y:S01]  /*125e0*/  FFMA.FTZ R3, R187, UR25, -R2.reuse ;  /* 0x00000019bb037c23 */ /* 0x100fe20008010802 */
[--C-:B------:R-:W-:Y:S01]  /*125f0*/  FFMA.FTZ R69, R244, UR25, -R2.reuse ;  /* 0x00000019f4457c23 */ /* 0x100fe20008010802 */
[--C-:B------:R-:W-:Y:S01]  /*12600*/  FFMA.FTZ R77, R243, UR25, -R2.reuse ;  /* 0x00000019f34d7c23 */ /* 0x100fe20008010802 */
[--C-:B------:R-:W-:Y:S01]  /*12610*/  FFMA.FTZ R79, R227, UR25, -R2.reuse ;  /* 0x00000019e34f7c23 */ /* 0x100fe20008010802 */
[----:B------:R-:W-:Y:S01]  /*12620*/  FFMA.FTZ R80, R226, UR25, -R2 ;  /* 0x00000019e2507c23 */ /* 0x000fe20008010802 */
[----:B------:R-:W-:Y:S01]  /*12630*/  HSET2.LE.AND R0, R15, R176, PT ;  /* 0x000000b00f007233 */ /* 0x000fe20003803000 */
[----:B------:R-:W-:Y:S01]  /*12640*/  IMAD.MOV.U32 R251, RZ, RZ, R130 ;  /* 0x000000fffffb7224 */ /* 0x000fe200078e0082 */
[----:B------:R-:W-:Y:S01]  /*12650*/  F2FP.F16.F32.PACK_AB R2, R240, R210 ;  /* 0x000000d2f002723e */ /* 0x000fe200000000ff */
[----:B------:R-:W-:-:S02]  /*12660*/  IMAD.MOV.U32 R218, RZ, RZ, R128 ;  /* 0x000000ffffda7224 */ /* 0x000fc400078e0080 */
[----:B------:R-:W-:Y:S01]  /*12670*/  IMAD.MOV.U32 R219, RZ, RZ, R82 ;  /* 0x000000ffffdb7224 */ /* 0x000fe200078e0052 */
[----:B------:R-:W-:Y:S01]  /*12680*/  LOP3.LUT R8, R0, R2, RZ, 0xc0, !PT ;  /* 0x0000000200087212 */ /* 0x000fe200078ec0ff */
[----:B------:R-:W-:Y:S01]  /*12690*/  IMAD.MOV.U32 R216, RZ, RZ, R233 ;  /* 0x000000ffffd87224 */ /* 0x000fe200078e00e9 */
[--C-:B------:R-:W-:Y:S01]  /*126a0*/  HSET2.LE.AND R0, R14, R176.reuse, PT ;  /* 0x000000b00e007233 */ /* 0x100fe20003803000 */
[----:B------:R-:W-:Y:S01]  /*126b0*/  IMAD.MOV.U32 R233, RZ, RZ, R134 ;  /* 0x000000ffffe97224 */ /* 0x000fe200078e0086 */
[----:B------:R1:W-:Y:S01]  /*126c0*/  MUFU.EX2 R133, R3 ;  /* 0x0000000300857308 */ /* 0x0003e20000000800 */
[----:B------:R-:W-:Y:S01]  /*126d0*/  IMAD.MOV.U32 R248, RZ, RZ, R10 ;  /* 0x000000fffff87224 */ /* 0x000fe200078e000a */
[----:B--2---:R-:W-:Y:S01]  /*126e0*/  F2FP.F16.F32.PACK_AB R2, R177, R179 ;  /* 0x000000b3b102723e */ /* 0x004fe200000000ff */
[----:B------:R-:W-:Y:S02]  /*126f0*/  IMAD.MOV.U32 R250, RZ, RZ, R251 ;  /* 0x000000fffffa7224 */ /* 0x000fe400078e00fb */
[----:B------:R-:W-:Y:S01]  /*12700*/  FADD.FTZ R19, R19, R52 ;  /* 0x0000003413137221 */ /* 0x000fe20000010000 */
[----:B------:R-:W-:Y:S01]  /*12710*/  IMAD.MOV.U32 R10, RZ, RZ, R18 ;  /* 0x000000ffff0a7224 */ /* 0x000fe200078e0012 */
[----:B------:R2:W5:Y:S01]  /*12720*/  LDL.LU R189, [R1+0xb8] ;  /* 0x0000b80001bd7983 */ /* 0x0005620000300800 */
[----:B------:R-:W-:Y:S01]  /*12730*/  IMAD.MOV.U32 R251, RZ, RZ, R218 ;  /* 0x000000fffffb7224 */ /* 0x000fe200078e00da */
[----:B------:R4:W2:Y:S01]  /*12740*/  MUFU.EX2 R134, R4 ;  /* 0x0000000400867308 */ /* 0x0008a20000000800 */
[----:B------:R-:W-:Y:S01]  /*12750*/  IMAD.MOV.U32 R218, RZ, RZ, R219 ;  /* 0x000000ffffda7224 */ /* 0x000fe200078e00db */
[----:B------:R-:W-:Y:S01]  /*12760*/  LOP3.LUT R9, R0, R2, RZ, 0xc0, !PT ;  /* 0x0000000200097212 */ /* 0x000fe200078ec0ff */
[----:B------:R-:W-:Y:S01]  /*12770*/  IMAD.MOV.U32 R219, RZ, RZ, R212 ;  /* 0x000000ffffdb7224 */ /* 0x000fe200078e00d4 */
[--C-:B------:R-:W-:Y:S01]  /*12780*/  HSET2.LE.AND R0, R37, R176.reuse, PT ;  /* 0x000000b025007233 */ /* 0x100fe20003803000 */
[----:B------:R-:W-:Y:S01]  /*12790*/  IMAD.MOV.U32 R212, RZ, RZ, R217 ;  /* 0x000000ffffd47224 */ /* 0x000fe200078e00d9 */
[----:B-1----:R-:W-:Y:S01]  /*127a0*/  HSET2.LE.AND R3, R36, R176, PT ;  /* 0x000000b024037233 */ /* 0x002fe20003803000 */
[----:B------:R-:W-:Y:S01]  /*127b0*/  IMAD.MOV.U32 R239, RZ, RZ, R10 ;  /* 0x000000ffffef7224 */ /* 0x000fe200078e000a */
[----:B------:R-:W-:Y:S01]  /*127c0*/  F2FP.F16.F32.PACK_AB R2, R174, R175 ;  /* 0x000000afae02723e */ /* 0x000fe200000000ff */
[----:B------:R-:W-:Y:S01]  /*127d0*/  IMAD.MOV.U32 R217, RZ, RZ, R216 ;  /* 0x000000ffffd97224 */ /* 0x000fe200078e00d8 */
[----:B------:R1:W-:Y:S01]  /*127e0*/  MUFU.EX2 R130, R11 ;  /* 0x0000000b00827308 */ /* 0x0003e20000000800 */
[----:B------:R-:W-:-:S02]  /*127f0*/  IMAD.MOV.U32 R238, RZ, RZ, R248 ;  /* 0x000000ffffee7224 */ /* 0x000fc400078e00f8 */
[----:B------:R-:W-:Y:S01]  /*12800*/  FADD.FTZ R18, R186, R43 ;  /* 0x0000002bba127221 */ /* 0x000fe20000010000 */
[----:B------:R-:W-:Y:S01]  /*12810*/  IMAD.MOV.U32 R221, RZ, RZ, R78 ;  /* 0x000000ffffdd7224 */ /* 0x000fe200078e004e */
[----:B----4-:R-:W-:Y:S01]  /*12820*/  F2FP.F16.F32.PACK_AB R4, R230, R237 ;  /* 0x000000ede604723e */ /* 0x010fe200000000ff */
[----:B------:R-:W-:Y:S02]  /*12830*/  IMAD.MOV.U32 R216, RZ, RZ, R23 ;  /* 0x000000ffffd87224 */ /* 0x000fe400078e0017 */
[----:B------:R-:W-:Y:S01]  /*12840*/  IMAD.MOV.U32 R245, RZ, RZ, R132 ;  /* 0x000000fffff57224 */ /* 0x000fe200078e0084 */
[----:B------:R-:W-:Y:S01]  /*12850*/  LOP3.LUT R10, R3, R4, RZ, 0xc0, !PT ;  /* 0x00000004030a7212 */ /* 0x000fe200078ec0ff */
[----:B------:R-:W-:Y:S01]  /*12860*/  IMAD.MOV.U32 R23, RZ, RZ, R64 ;  /* 0x000000ffff177224 */ /* 0x000fe200078e0040 */
[----:B------:R-:W-:Y:S01]  /*12870*/  LOP3.LUT R3, R24, 0xffff, RZ, 0xc0, !PT ;  /* 0x0000ffff18037812 */ /* 0x000fe200078ec0ff */
[----:B------:R-:W-:Y:S01]  /*12880*/  IMAD.MOV.U32 R64, RZ, RZ, R65 ;  /* 0x000000ffff407224 */ /* 0x000fe200078e0041 */
[----:B------:R4:W-:Y:S01]  /*12890*/  MUFU.EX2 R128, R5 ;  /* 0x0000000500807308 */ /* 0x0009e20000000800 */
[----:B------:R-:W-:-:S02]  /*128a0*/  IMAD.MOV.U32 R65, RZ, RZ, R66 ;  /* 0x000000ffff417224 */ /* 0x000fc400078e0042 */
[----:B------:R-:W-:Y:S01]  /*128b0*/  FADD.FTZ R82, R95, R53 ;  /* 0x000000355f527221 */ /* 0x000fe20000010000 */
[----:B------:R-:W-:Y:S01]  /*128c0*/  IMAD.MOV.U32 R66, RZ, RZ, R67 ;  /* 0x000000ffff427224 */ /* 0x000fe200078e0043 */
[----:B------:R2:W5:Y:S01]  /*128d0*/  LDL.LU R188, [R1+0xb4] ;  /* 0x0000b40001bc7983 */ /* 0x0005620000300800 */
[----:B-1----:R-:W-:Y:S01]  /*128e0*/  LOP3.LUT R11, R0, R2, RZ, 0xc0, !PT ;  /* 0x00000002000b7212 */ /* 0x002fe200078ec0ff */
[----:B------:R-:W-:Y:S01]  /*128f0*/  IMAD.MOV.U32 R248, RZ, RZ, R71 ;  /* 0x000000fffff87224 */ /* 0x000fe200078e0047 */
[----:B------:R-:W-:Y:S01]  /*12900*/  SHF.R.U32.HI R2, RZ, 0x8, R3 ;  /* 0x00000008ff027819 */ /* 0x000fe20000011603 */
[----:B------:R-:W-:Y:S01]  /*12910*/  IMAD.MOV.U32 R67, RZ, RZ, R72 ;  /* 0x000000ffff437224 */ /* 0x000fe200078e0048 */
[----:B------:R-:W-:Y:S01]  /*12920*/  LOP3.LUT R0, R24, 0xff, RZ, 0xc0, !PT ;  /* 0x000000ff18007812 */ /* 0x000fe200078ec0ff */
[----:B------:R-:W-:Y:S01]  /*12930*/  IMAD.MOV.U32 R71, RZ, RZ, R129 ;  /* 0x000000ffff477224 */ /* 0x000fe200078e0081 */
[----:B------:R1:W-:Y:S01]  /*12940*/  MUFU.EX2 R132, R7 ;  /* 0x0000000700847308 */ /* 0x0003e20000000800 */
[----:B------:R-:W-:-:S02]  /*12950*/  IMAD.MOV.U32 R72, RZ, RZ, R73 ;  /* 0x000000ffff487224 */ /* 0x000fc400078e0049 */
[----:B------:R-:W-:Y:S02]  /*12960*/  IMAD.MOV.U32 R241, RZ, RZ, R251 ;  /* 0x000000fffff17224 */ /* 0x000fe400078e00fb */
[----:B------:R-:W-:Y:S02]  /*12970*/  IMAD.MOV.U32 R243, RZ, RZ, R218 ;  /* 0x000000fffff37224 */ /* 0x000fe400078e00da */
[----:B------:R-:W-:Y:S02]  /*12980*/  IMAD.MOV.U32 R242, RZ, RZ, R54 ;  /* 0x000000fffff27224 */ /* 0x000fe400078e0036 */
[----:B------:R-:W-:Y:S01]  /*12990*/  IMAD.MOV.U32 R249, RZ, RZ, R55 ;  /* 0x000000fffff97224 */ /* 0x000fe200078e0037 */
[----:B---3--:R-:W-:Y:S01]  /*129a0*/  F2FP.F16.F32.PACK_AB R4, R169, R168 ;  /* 0x000000a8a904723e */ /* 0x008fe200000000ff */
[----:B------:R-:W-:Y:S01]  /*129b0*/  IMAD.MOV.U32 R73, RZ, RZ, R74 ;  /* 0x000000ffff497224 */ /* 0x000fe200078e004a */
[----:B------:R-:W-:Y:S01]  /*129c0*/  PRMT R78, R0, 0x5410, R2 ;  /* 0x00005410004e7816 */ /* 0x000fe20000000002 */
[----:B------:R-:W-:Y:S01]  /*129d0*/  IMAD.MOV.U32 R74, RZ, RZ, R76 ;  /* 0x000000ffff4a7224 */ /* 0x000fe200078e004c */
[--C-:B------:R-:W-:Y:S01]  /*129e0*/  HSET2.LE.AND R0, R17, R176.reuse, PT ;  /* 0x000000b011007233 */ /* 0x100fe20003803000 */
[----:B------:R-:W-:Y:S01]  /*129f0*/  IMAD.MOV.U32 R76, RZ, RZ, R70 ;  /* 0x000000ffff4c7224 */ /* 0x000fe200078e0046 */
[----:B------:R-:W-:Y:S01]  /*12a00*/  HSET2.LE.AND R3, R16, R176, PT ;  /* 0x000000b010037233 */ /* 0x000fe20003803000 */
[----:B------:R-:W-:Y:S01]  /*12a10*/  FADD.FTZ R71, R71, R19 ;  /* 0x0000001347477221 */ /* 0x000fe20000010000 */
[----:B------:R-:W-:Y:S01]  /*12a20*/  FADD.FTZ R70, R135, R18 ;  /* 0x0000001287467221 */ /* 0x000fe20000010000 */
[----:B------:R-:W-:Y:S01]  /*12a30*/  IMAD.MOV.U32 R235, RZ, RZ, R66 ;  /* 0x000000ffffeb7224 */ /* 0x000fe200078e0042 */
[----:B------:R-:W3:Y:S01]  /*12a40*/  LDSM.16.MT88.4 R16, [R184+0x5400] ;  /* 0x00540000b810783b */ /* 0x000ee20000004200 */
[----:B------:R2:W2:Y:S01]  /*12a50*/  MUFU.EX2 R129, R6 ;  /* 0x0000000600817308 */ /* 0x0004a20000000800 */
[----:B------:R-:W-:-:S02]  /*12a60*/  IMAD.MOV.U32 R218, RZ, RZ, R212 ;  /* 0x000000ffffda7224 */ /* 0x000fc400078e00d4 */
[----:B------:R-:W-:Y:S01]  /*12a70*/  IMAD.MOV.U32 R251, RZ, RZ, R217 ;  /* 0x000000fffffb7224 */ /* 0x000fe200078e00d9 */
[C---:B------:R-:W-:Y:S01]  /*12a80*/  HMMA.16816.F32 R52, R8.reuse, R48, R112 ;  /* 0x000000300834723c */ /* 0x040fe20000001870 */
[----:B------:R-:W-:Y:S01]  /*12a90*/  IMAD.MOV.U32 R212, RZ, RZ, R64 ;  /* 0x000000ffffd47224 */ /* 0x000fe200078e0040 */
[----:B------:R-:W-:Y:S01]  /*12aa0*/  F2FP.F16.F32.PACK_AB R2, R224, R223 ;  /* 0x000000dfe002723e */ /* 0x000fe200000000ff */
[----:B------:R-:W-:Y:S02]  /*12ab0*/  IMAD.MOV.U32 R217, RZ, RZ, R65 ;  /* 0x000000ffffd97224 */ /* 0x000fe400078e0041 */
[----:B------:R-:W-:Y:S01]  /*12ac0*/  IMAD.MOV.U32 R252, RZ, RZ, R250 ;  /* 0x000000fffffc7224 */ /* 0x000fe200078e00fa */
[--C-:B----4-:R-:W-:Y:S01]  /*12ad0*/  HSET2.LE.AND R5, R20, R176.reuse, PT ;  /* 0x000000b014057233 */ /* 0x110fe20003803000 */
[----:B------:R-:W-:Y:S01]  /*12ae0*/  IMAD.MOV.U32 R234, RZ, RZ, R67 ;  /* 0x000000ffffea7224 */ /* 0x000fe200078e0043 */
[----:B------:R4:W-:Y:S01]  /*12af0*/  MUFU.EX2 R115, R13 ;  /* 0x0000000d00737308 */ /* 0x0009e20000000800 */
[----:B------:R-:W-:Y:S01]  /*12b00*/  HMMA.16816.F32 R64, R8, R50, R116 ;  /* 0x000000320840723c */ /* 0x000fe20000001874 */
[----:B------:R-:W-:Y:S01]  /*12b10*/  LOP3.LUT R14, R0, R2, RZ, 0xc0, !PT ;  /* 0x00000002000e7212 */ /* 0x000fe200078ec0ff */
[----:B------:R-:W-:Y:S01]  /*12b20*/  IMAD.MOV.U32 R250, RZ, RZ, R216 ;  /* 0x000000fffffa7224 */ /* 0x000fe200078e00d8 */
[----:B------:R-:W-:Y:S01]  /*12b30*/  LOP3.LUT R15, R3, R4, RZ, 0xc0, !PT ;  /* 0x00000004030f7212 */ /* 0x000fe200078ec0ff */
[----:B------:R-:W-:Y:S01]  /*12b40*/  IMAD.MOV.U32 R247, RZ, RZ, R88 ;  /* 0x000000fffff77224 */ /* 0x000fe200078e0058 */
[----:B------:R3:W5:Y:S02]  /*12b50*/  LDL.LU R187, [R1+0xb0] ;  /* 0x0000b00001bb7983 */ /* 0x0007640000300800 */
[----:B------:R4:W3:Y:S01]  /*12b60*/  MUFU.EX2 R116, R12 ;  /* 0x0000000c00747308 */ /* 0x0008e20000000800 */
[--C-:B------:R-:W-:Y:S01]  /*12b70*/  HSET2.LE.AND R0, R22, R176.reuse, PT ;  /* 0x000000b016007233 */ /* 0x100fe20003803000 */
[----:B------:R-:W-:Y:S01]  /*12b80*/  IMAD.MOV.U32 R216, RZ, RZ, R23 ;  /* 0x000000ffffd87224 */ /* 0x000fe200078e0017 */
[----:B------:R-:W-:-:S02]  /*12b90*/  HSET2.LE.AND R3, R21, R176, PT ;  /* 0x000000b015037233 */ /* 0x000fc40003803000 */
[----:B-1----:R-:W-:Y:S01]  /*12ba0*/  SHF.R.U32.HI R7, RZ, 0x10, R24 ;  /* 0x00000010ff077819 */ /* 0x002fe20000011618 */
[----:B------:R-:W1:Y:S01]  /*12bb0*/  LDSM.16.MT88.4 R20, [R185+0x5400] ;  /* 0x00540000b914783b */ /* 0x000e620000004200 */
[----:B------:R-:W-:Y:S02]  /*12bc0*/  F2FP.F16.F32.PACK_AB R2, R228, R229 ;  /* 0x000000e5e402723e */ /* 0x000fe400000000ff */
[----:B--2---:R-:W-:Y:S01]  /*12bd0*/  F2FP.F16.F32.PACK_AB R6, R134, R131 ;  /* 0x000000838606723e */ /* 0x004fe200000000ff */
[C---:B------:R-:W-:Y:S01]  /*12be0*/  HMMA.16816.F32 R56, R8.reuse, R60, R56 ;  /* 0x0000003c0838723c */ /* 0x040fe20000001838 */
[----:B------:R-:W-:Y:S01]  /*12bf0*/  F2FP.F16.F32.PACK_AB R4, R170, R173 ;  /* 0x000000adaa04723e */ /* 0x000fe200000000ff */
[----:B------:R2:W-:Y:S01]  /*12c00*/  MUFU.EX2 R113, R28 ;  /* 0x0000001c00717308 */ /* 0x0005e20000000800 */
[----:B------:R-:W-:Y:S01]  /*12c10*/  IMAD.MOV.U32 R236, RZ, RZ, R76 ;  /* 0x000000ffffec7224 */ /* 0x000fe200078e004c */
[----:B------:R1:W5:Y:S01]  /*12c20*/  LDL.LU R186, [R1+0xac] ;  /* 0x0000ac0001ba7983 */ /* 0x0003620000300800 */
[----:B----4-:R-:W-:Y:S01]  /*12c30*/  LOP3.LUT R13, R3, R4, RZ, 0xc0, !PT ;  /* 0x00000004030d7212 */ /* 0x010fe200078ec0ff */
[----:B------:R-:W-:Y:S01]  /*12c40*/  IMAD.MOV.U32 R226, RZ, RZ, R74 ;  /* 0x000000ffffe27224 */ /* 0x000fe200078e004a */
[----:B------:R-:W-:Y:S01]  /*12c50*/  LOP3.LUT R12, R0, R2, RZ, 0xc0, !PT ;  /* 0x00000002000c7212 */ /* 0x000fe200078ec0ff */
[----:B------:R-:W-:Y:S01]  /*12c60*/  HMMA.16816.F32 R60, R8, R62, R120 ;  /* 0x0000003e083c723c */ /* 0x000fe20000001878 */
[--C-:B------:R-:W-:Y:S01]  /*12c70*/  HSET2.LE.AND R0, R27, R176.reuse, PT ;  /* 0x000000b01b007233 */ /* 0x100fe20003803000 */
[----:B------:R4:W-:Y:S01]  /*12c80*/  MUFU.EX2 R114, R26 ;  /* 0x0000001a00727308 */ /* 0x0009e20000000800 */
[----:B------:R-:W-:Y:S01]  /*12c90*/  LOP3.LUT R4, R5, R6, RZ, 0xc0, !PT ;  /* 0x0000000605047212 */ /* 0x000fe200078ec0ff */
[----:B------:R-:W-:Y:S01]  /*12ca0*/  IMAD.MOV.U32 R244, RZ, RZ, R72 ;  /* 0x000000fffff47224 */ /* 0x000fe200078e0048 */
[----:B------:R-:W-:Y:S01]  /*12cb0*/  HSET2.LE.AND R3, R33, R176, PT ;  /* 0x000000b021037233 */ /* 0x000fe20003803000 */
[----:B------:R-:W-:Y:S01]  /*12cc0*/  IMAD.MOV.U32 R227, RZ, RZ, R73 ;  /* 0x000000ffffe37224 */ /* 0x000fe200078e0049 */
[----:B------:R-:W-:Y:S01]  /*12cd0*/  F2FP.F16.F32.PACK_AB R2, R128, R129 ;  /* 0x000000818002723e */ /* 0x000fe200000000ff */
[----:B------:R1:W5:Y:S01]  /*12ce0*/  LDL.LU R135, [R1+0xa8] ;  /* 0x0000a80001877983 */ /* 0x0003620000300800 */
[----:B------:R-:W-:Y:S01]  /*12cf0*/  F2FP.F16.F32.PACK_AB R6, R132, R133 ;  /* 0x000000858406723e */ /* 0x000fe200000000ff */
[----:B------:R-:W-:Y:S01]  /*12d00*/  MUFU.EX2 R112, R30 ;  /* 0x0000001e00707308 */ /* 0x000fe20000000800 */
[----:B------:R-:W-:Y:S01]  /*12d10*/  LOP3.LUT R5, R0, R2, RZ, 0xc0, !PT ;  /* 0x0000000200057212 */ /* 0x000fe200078ec0ff */
[----:B------:R-:W1:Y:S01]  /*12d20*/  LDC.U8 R88, c[0x0][0x388] ;  /* 0x0000e200ff587b82 */ /* 0x000e620000000000 */
[----:B------:R-:W-:-:S02]  /*12d30*/  LOP3.LUT R6, R3, R6, RZ, 0xc0, !PT ;  /* 0x0000000603067212 */ /* 0x000fc400078ec0ff */
[----:B------:R-:W-:Y:S02]  /*12d40*/  HSET2.LE.AND R0, R35, R176, PT ;  /* 0x000000b023007233 */ /* 0x000fe40003803000 */
[----:B------:R-:W-:Y:S02]  /*12d50*/  LOP3.LUT R3, R25, 0xffff, RZ, 0xc0, !PT ;  /* 0x0000ffff19037812 */ /* 0x000fe400078ec0ff */
[----:B---3--:R-:W-:Y:S02]  /*12d60*/  F2FP.F16.F32.PACK_AB R2, R115, R116 ;  /* 0x000000747302723e */ /* 0x008fe400000000ff */
[----:B------:R-:W-:Y:S02]  /*12d70*/  LOP3.LUT R8, R7, 0xff, RZ, 0xc0, !PT ;  /* 0x000000ff07087812 */ /* 0x000fe400078ec0ff */
[----:B------:R-:W-:Y:S02]  /*12d80*/  LOP3.LUT R9, R25, 0xff, RZ, 0xc0, !PT ;  /* 0x000000ff19097812 */ /* 0x000fe400078ec0ff */
[----:B------:R-:W-:-:S02]  /*12d90*/  SHF.R.U32.HI R3, RZ, 0x8, R3 ;  /* 0x00000008ff037819 */ /* 0x000fc40000011603 */
[----:B------:R-:W-:Y:S02]  /*12da0*/  LOP3.LUT R7, R0, R2, RZ, 0xc0, !PT ;  /* 0x0000000200077212 */ /* 0x000fe400078ec0ff */
[----:B------:R-:W-:Y:S02]  /*12db0*/  SHF.R.U32.HI R0, RZ, 0x10, R25 ;  /* 0x00000010ff007819 */ /* 0x000fe40000011619 */
[----:B--2---:R-:W-:Y:S02]  /*12dc0*/  PRMT R28, R9, 0x5410, R3 ;  /* 0x00005410091c7816 */ /* 0x004fe40000000003 */
[----:B------:R-:W-:Y:S02]  /*12dd0*/  SHF.R.U32.HI R2, RZ, 0x8, R38 ;  /* 0x00000008ff027819 */ /* 0x000fe40000011626 */
[----:B------:R-:W-:Y:S02]  /*12de0*/  SHF.R.U32.HI R3, RZ, 0x18, R25 ;  /* 0x00000018ff037819 */ /* 0x000fe40000011619 */
[----:B------:R-:W-:Y:S01]  /*12df0*/  LOP3.LUT R0, R0, 0xff, RZ, 0xc0, !PT ;  /* 0x000000ff00007812 */ /* 0x000fe200078ec0ff */
[----:B------:R-:W-:Y:S01]  /*12e00*/  HMMA.16816.F32 R36, R4, R16, R96 ;  /* 0x000000100424723c */ /* 0x000fe20000001860 */
[----:B------:R-:W-:Y:S01]  /*12e10*/  SHF.R.U32.HI R10, RZ, 0x18, R24 ;  /* 0x00000018ff0a7819 */ /* 0x000fe20000011618 */
[----:B------:R-:W-:Y:S01]  /*12e20*/  MUFU.EX2 R97, R32 ;  /* 0x0000002000617308 */ /* 0x000fe20000000800 */
[----:B------:R-:W-:Y:S01]  /*12e30*/  PRMT R76, R42, 0x5410, R2 ;  /* 0x000054102a4c7816 */ /* 0x000fe20000000002 */
[----:B----4-:R-:W2:Y:S01]  /*12e40*/  LDSM.16.MT88.4 R24, [R184+0x5800] ;  /* 0x00580000b818783b */ /* 0x010ea20000004200 */
[----:B------:R-:W-:-:S02]  /*12e50*/  PRMT R9, R0, 0x5410, R3 ;  /* 0x0000541000097816 */ /* 0x000fc40000000003 */
[----:B------:R-:W-:-:S03]  /*12e60*/  SHF.R.U32.HI R2, RZ, 0x8, R40 ;  /* 0x00000008ff027819 */ /* 0x000fc60000011628 */
[----:B------:R3:W4:Y:S01]  /*12e70*/  MUFU.EX2 R96, R34 ;  /* 0x0000002200607308 */ /* 0x0007220000000800 */
[C---:B------:R-:W-:Y:S02]  /*12e80*/  LOP3.LUT R0, R31.reuse, 0xffff, RZ, 0xc0, !PT ;  /* 0x0000ffff1f007812 */ /* 0x040fe400078ec0ff */
[----:B------:R-:W-:Y:S02]  /*12e90*/  PRMT R74, R46, 0x5410, R2 ;  /* 0x000054102e4a7816 */ /* 0x000fe40000000002 */
[----:B------:R-:W-:Y:S02]  /*12ea0*/  LOP3.LUT R2, R31, 0xff, RZ, 0xc0, !PT ;  /* 0x000000ff1f027812 */ /* 0x000fe400078ec0ff */
[----:B------:R-:W-:Y:S02]  /*12eb0*/  SHF.R.U32.HI R0, RZ, 0x8, R0 ;  /* 0x00000008ff007819 */ /* 0x000fe40000011600 */
[----:B------:R-:W-:Y:S01]  /*12ec0*/  LOP3.LUT R3, R45, 0xff, RZ, 0xc0, !PT ;  /* 0x000000ff2d037812 */ /* 0x000fe200078ec0ff */
[----:B---3--:R-:W3:Y:S01]  /*12ed0*/  LDSM.16.MT88.4 R32, [R185+0x5800] ;  /* 0x00580000b920783b */ /* 0x008ee20000004200 */
[----:B------:R-:W-:Y:S01]  /*12ee0*/  PRMT R72, R2, 0x5410, R0 ;  /* 0x0000541002487816 */ /* 0x000fe20000000000 */
[----:B------:R-:W-:Y:S01]  /*12ef0*/  FADD.FTZ R0, R241, R71 ;  /* 0x00000047f1007221 */ /* 0x000fe20000010000 */
[----:B------:R-:W-:Y:S01]  /*12f00*/  FADD.FTZ R2, R236, R82 ;  /* 0x00000052ec027221 */ /* 0x000fe20000010000 */
[----:B------:R-:W-:Y:S01]  /*12f10*/  PRMT R73, R3, 0x5410, R47 ;  /* 0x0000541003497816 */ /* 0x000fe2000000002f */
[----:B------:R4:W-:Y:S01]  /*12f20*/  MUFU.EX2 R95, R44 ;  /* 0x0000002c005f7308 */ /* 0x0009e20000000800 */
[----:B------:R-:W-:Y:S01]  /*12f30*/  FADD.FTZ R3, R247, R89 ;  /* 0x00000059f7037221 */ /* 0x000fe20000010000 */
[----:B------:R-:W-:Y:S01]  /*12f40*/  PRMT R30, R8, 0x5410, R10 ;  /* 0x00005410081e7816 */ /* 0x000fe2000000000a */
[----:B------:R-:W-:Y:S01]  /*12f50*/  FADD.FTZ R0, R147, R0 ;  /* 0x0000000093007221 */ /* 0x000fe20000010000 */
[----:B------:R-:W-:Y:S01]  /*12f60*/  LOP3.LUT R8, R41, 0xff, RZ, 0xc0, !PT ;  /* 0x000000ff29087812 */ /* 0x000fe200078ec0ff */
[----:B------:R-:W-:-:S03]  /*12f70*/  FADD.FTZ R2, R227, R2 ;  /* 0x00000002e3027221 */ /* 0x000fc60000010000 */
[----:B------:R-:W2:Y:S01]  /*12f80*/  MUFU.EX2 R68, R68 ;  /* 0x0000004400447308 */ /* 0x000ea20000000800 */
[----:B------:R-:W-:Y:S01]  /*12f90*/  HMMA.16816.F32 R40, R4, R18, R100 ;  /* 0x000000120428723c */ /* 0x000fe20000001864 */
[----:B------:R-:W-:Y:S01]  /*12fa0*/  FADD.FTZ R3, R226, R3 ;  /* 0x00000003e2037221 */ /* 0x000fe20000010000 */
[----:B------:R-:W-:Y:S01]  /*12fb0*/  FADD.FTZ R10, R152, R0 ;  /* 0x00000000980a7221 */ /* 0x000fe20000010000 */
[----:B------:R-:W-:-:S03]  /*12fc0*/  HSET2.LE.AND R0, R28, R176, PT ;  /* 0x000000b01c007233 */ /* 0x000fc60003803000 */
[----:B-1----:R-:W-:Y:S01]  /*12fd0*/  HMMA.16816.F32 R48, R4, R20, R104 ;  /* 0x000000140430723c */ /* 0x002fe20000001868 */
[----:B------:R-:W-:-:S05]  /*12fe0*/  FADD.FTZ R11, R165, R3 ;  /* 0x00000003a50b7221 */ /* 0x000fca0000010000 */
[----:B----4-:R-:W-:Y:S01]  /*12ff0*/  HMMA.16816.F32 R44, R4, R22, R108 ;  /* 0x00000016042c723c */ /* 0x010fe2000000186c */
[----:B------:R-:W-:-:S05]  /*13000*/  HSET2.LE.AND R3, R9, R176, PT ;  /* 0x000000b009037233 */ /* 0x000fca0003803000 */
[----:B------:R-:W-:Y:S01]  /*13010*/  HMMA.16816.F32 R52, R12, R16, R52 ;  /* 0x000000100c34723c */ /* 0x000fe20000001834 */
[----:B------:R-:W-:Y:S01]  /*13020*/  FADD.FTZ R4, R252, R70 ;  /* 0x00000046fc047221 */ /* 0x000fe20000010000 */
[----:B------:R-:W-:-:S05]  /*13030*/  F2FP.F16.F32.PACK_AB R5, R96, R97 ;  /* 0x000000616005723e */ /* 0x000fca00000000ff */
[----:B------:R-:W-:Y:S01]  /*13040*/  FADD.FTZ R17, R164, R2 ;  /* 0x00000002a4117221 */ /* 0x000fe20000010000 */
[----:B------:R-:W-:Y:S01]  /*13050*/  F2FP.F16.F32.PACK_AB R2, R114, R130 ;  /* 0x000000827202723e */ /* 0x000fe200000000ff */
[----:B------:R-:W-:-:S03]  /*13060*/  FADD.FTZ R16, R143, R4 ;  /* 0x000000048f107221 */ /* 0x000fc60000010000 */
[----:B------:R-:W-:Y:S02]  /*13070*/  LOP3.LUT R4, R0, R2, RZ, 0xc0, !PT ;  /* 0x0000000200047212 */ /* 0x000fe400078ec0ff */
[--C-:B------:R-:W-:Y:S02]  /*13080*/  HSET2.LE.AND R0, R92, R176.reuse, PT ;  /* 0x000000b05c007233 */ /* 0x100fe40003803000 */
[----:B------:R-:W-:Y:S02]  /*13090*/  F2FP.F16.F32.PACK_AB R2, R202, R204 ;  /* 0x000000ccca02723e */ /* 0x000fe400000000ff */
[----:B------:R-:W-:Y:S02]  /*130a0*/  PRMT R75, R8, 0x5410, R75 ;  /* 0x00005410084b7816 */ /* 0x000fe4000000004b */
[--C-:B------:R-:W-:Y:S02]  /*130b0*/  HSET2.LE.AND R6, R86, R176.reuse, PT ;  /* 0x000000b056067233 */ /* 0x100fe40003803000 */
[----:B------:R-:W-:Y:S01]  /*130c0*/  LOP3.LUT R5, R3, R5, RZ, 0xc0, !PT ;  /* 0x0000000503057212 */ /* 0x000fe200078ec0ff */
[----:B------:R-:W-:Y:S01]  /*130d0*/  FADD.FTZ R3, R146, R16 ;  /* 0x0000001092037221 */ /* 0x000fe20000010000 */
[----:B------:R-:W-:Y:S01]  /*130e0*/  HSET2.LE.AND R8, R84, R176, PT ;  /* 0x000000b054087233 */ /* 0x000fe20003803000 */
[----:B------:R-:W-:Y:S01]  /*130f0*/  FADD.FTZ R16, R155, R10 ;  /* 0x0000000a9b107221 */ /* 0x000fe20000010000 */
[----:B------:R-:W-:-:S02]  /*13100*/  F2FP.F16.F32.PACK_AB R7, R112, R113 ;  /* 0x000000717007723e */ /* 0x000fc400000000ff */
[----:B--2---:R-:W-:Y:S02]  /*13110*/  F2FP.F16.F32.PACK_AB R9, R68, R95 ;  /* 0x0000005f4409723e */ /* 0x004fe400000000ff */
[----:B------:R-:W-:Y:S02]  /*13120*/  LOP3.LUT R10, R0, R2, RZ, 0xc0, !PT ;  /* 0x00000002000a7212 */ /* 0x000fe400078ec0ff */
[----:B------:R-:W-:Y:S02]  /*13130*/  HSET2.LE.AND R0, R94, R176, PT ;  /* 0x000000b05e007233 */ /* 0x000fe40003803000 */
[----:B------:R-:W-:Y:S02]  /*13140*/  LOP3.LUT R6, R6, R7, RZ, 0xc0, !PT ;  /* 0x0000000706067212 */ /* 0x000fe400078ec0ff */
[----:B------:R-:W-:Y:S01]  /*13150*/  F2FP.F16.F32.PACK_AB R2, R171, R172 ;  /* 0x000000acab02723e */ /* 0x000fe200000000ff */
[----:B------:R-:W-:Y:S01]  /*13160*/  HMMA.16816.F32 R64, R12, R18, R64 ;  /* 0x000000120c40723c */ /* 0x000fe20000001840 */
[----:B------:R-:W-:Y:S01]  /*13170*/  LOP3.LUT R7, R8, R9, RZ, 0xc0, !PT ;  /* 0x0000000908077212 */ /* 0x000fe200078ec0ff */
[----:B------:R-:W-:Y:S01]  /*13180*/  MUFU.EX2 R69, R69 ;  /* 0x0000004500457308 */ /* 0x000fe20000000800 */
[----:B------:R-:W-:-:S03]  /*13190*/  F2FP.F16.F32.PACK_AB R8, R208, R206 ;  /* 0x000000ced008723e */ /* 0x000fc600000000ff */
[C---:B------:R-:W-:Y:S01]  /*131a0*/  HMMA.16816.F32 R56, R12.reuse, R20, R56 ;  /* 0x000000140c38723c */ /* 0x040fe20000001838 */
[----:B------:R-:W-:Y:S01]  /*131b0*/  FADD.FTZ R18, R154, R3 ;  /* 0x000000039a127221 */ /* 0x000fe20000010000 */
[----:B------:R-:W-:Y:S02]  /*131c0*/  HSET2.LE.AND R3, R78, R176, PT ;  /* 0x000000b04e037233 */ /* 0x000fe40003803000 */
[----:B------:R-:W1:Y:S02]  /*131d0*/  MUFU.EX2 R77, R77 ;  /* 0x0000004d004d7308 */ /* 0x000e640000000800 */
[----:B------:R-:W-:Y:S01]  /*131e0*/  HMMA.16816.F32 R60, R12, R22, R60 ;  /* 0x000000160c3c723c */ /* 0x000fe2000000183c */
[----:B------:R-:W-:-:S05]  /*131f0*/  LOP3.LUT R8, R3, R8, RZ, 0xc0, !PT ;  /* 0x0000000803087212 */ /* 0x000fca00078ec0ff */
[----:B------:R-:W-:Y:S01]  /*13200*/  MUFU.EX2 R79, R79 ;  /* 0x0000004f004f7308 */ /* 0x000fe20000000800 */
[----:B------:R-:W-:Y:S01]  /*13210*/  FADD.FTZ R13, R243, R11 ;  /* 0x0000000bf30d7221 */ /* 0x000fe20000010000 */
[----:B------:R-:W-:Y:S01]  /*13220*/  LOP3.LUT R11, R0, R2, RZ, 0xc0, !PT ;  /* 0x00000002000b7212 */ /* 0x000fe200078ec0ff */
[----:B------:R-:W-:Y:S01]  /*13230*/  HMMA.16816.F32 R36, R4, R24, R36 ;  /* 0x000000180424723c */ /* 0x000fe20000001824 */
[----:B------:R-:W-:-:S05]  /*13240*/  SHF.R.U32.HI R2, RZ, 0x10, R31 ;  /* 0x00000010ff027819 */ /* 0x000fca000001161f */
[----:B------:R-:W-:Y:S01]  /*13250*/  HMMA.16816.F32 R40, R4, R26, R40 ;  /* 0x0000001a0428723c */ /* 0x000fe20000001828 */
[----:B------:R-:W-:-:S05]  /*13260*/  LOP3.LUT R0, R29, 0xffff, RZ, 0xc0, !PT ;  /* 0x0000ffff1d007812 */ /* 0x000fca00078ec0ff */
[----:B---3--:R-:W-:Y:S01]  /*13270*/  HMMA.16816.F32 R48, R4, R32, R48 ;  /* 0x000000200430723c */ /* 0x008fe20000001830 */
[----:B------:R-:W-:-:S05]  /*13280*/  SHF.R.U32.HI R3, RZ, 0x10, R29 ;  /* 0x00000010ff037819 */ /* 0x000fca000001161d */
[----:B------:R-:W-:Y:S01]  /*13290*/  HMMA.16816.F32 R44, R4, R34, R44 ;  /* 0x00000022042c723c */ /* 0x000fe2000000182c */
[----:B------:R-:W2:Y:S01]  /*132a0*/  MUFU.EX2 R80, R80 ;  /* 0x0000005000507308 */ /* 0x000ea20000000800 */
[----:B------:R-:W-:Y:S02]  /*132b0*/  IMAD.MOV.U32 R247, RZ, RZ, R220 ;  /* 0x000000fffff77224 */ /* 0x000fe400078e00dc */
[----:B------:R-:W-:Y:S01]  /*132c0*/  FADD.FTZ R15, R166, R17 ;  /* 0x00000011a60f7221 */ /* 0x000fe20000010000 */
[----:B------:R-:W-:-:S04]  /*132d0*/  IMAD.MOV.U32 R241, RZ, RZ, R245 ;  /* 0x000000fffff17224 */ /* 0x000fc800078e00f5 */
[----:B------:R-:W-:Y:S01]  /*132e0*/  MUFU.EX2 R85, R85 ;  /* 0x0000005500557308 */ /* 0x000fe20000000800 */
[----:B------:R-:W-:-:S07]  /*132f0*/  LOP3.LUT R4, R2, 0xff, RZ, 0xc0, !PT ;  /* 0x000000ff02047812 */ /* 0x000fce00078ec0ff */
[----:B------:R-:W3:Y:S01]  /*13300*/  MUFU.EX2 R87, R87 ;  /* 0x0000005700577308 */ /* 0x000ee20000000800 */
[----:B------:R-:W-:Y:S01]  /*13310*/  LOP3.LUT R5, R29, 0xff, RZ, 0xc0, !PT ;  /* 0x000000ff1d057812 */ /* 0x000fe200078ec0ff */
[----:B------:R-:W-:Y:S01]  /*13320*/  FADD.FTZ R16, R167, R16 ;  /* 0x00000010a7107221 */ /* 0x000fe20000010000 */
[----:B------:R-:W-:-:S05]  /*13330*/  SHF.R.U32.HI R2, RZ, 0x8, R0 ;  /* 0x00000008ff027819 */ /* 0x000fca0000011600 */
[----:B------:R-:W-:Y:S01]  /*13340*/  MUFU.EX2 R81, R81 ;  /* 0x0000005100517308 */ /* 0x000fe20000000800 */
[----:B------:R-:W-:-:S07]  /*13350*/  SHF.R.U32.HI R7, RZ, 0x18, R29 ;  /* 0x00000018ff077819 */ /* 0x000fce000001161d */
[----:B------:R-:W4:Y:S01]  /*13360*/  MUFU.EX2 R83, R83 ;  /* 0x0000005300537308 */ /* 0x000f220000000800 */
[----:B------:R-:W-:Y:S01]  /*13370*/  LOP3.LUT R0, R3, 0xff, RZ, 0xc0, !PT ;  /* 0x000000ff03007812 */ /* 0x000fe200078ec0ff */
[----:B------:R-:W-:Y:S01]  /*13380*/  IMAD.MOV.U32 R236, RZ, RZ, R235 ;  /* 0x000000ffffec7224 */ /* 0x000fe200078e00eb */
[----:B------:R-:W-:-:S05]  /*13390*/  PRMT R2, R5, 0x5410, R2 ;  /* 0x0000541005027816 */ /* 0x000fca0000000002 */
[----:B------:R-:W-:Y:S01]  /*133a0*/  MUFU.EX2 R90, R90 ;  /* 0x0000005a005a7308 */ /* 0x000fe20000000800 */
[----:B------:R-:W-:-:S07]  /*133b0*/  PRMT R3, R0, 0x5410, R7 ;  /* 0x0000541000037816 */ /* 0x000fce0000000007 */
[----:B------:R-:W-:Y:S01]  /*133c0*/  MUFU.EX2 R91, R91 ;  /* 0x0000005b005b7308 */ /* 0x000fe20000000800 */
[--C-:B------:R-:W-:Y:S01]  /*133d0*/  HSET2.LE.AND R0, R2, R176.reuse, PT ;  /* 0x000000b002007233 */ /* 0x100fe20003803000 */
[----:B------:R-:W-:Y:S01]  /*133e0*/  IMAD.MOV.U32 R252, RZ, RZ, R250 ;  /* 0x000000fffffc7224 */ /* 0x000fe200078e00fa */
[----:B-1----:R-:W-:Y:S01]  /*133f0*/  F2FP.F16.F32.PACK_AB R2, R77, R69 ;  /* 0x000000454d02723e */ /* 0x002fe200000000ff */
[----:B------:R-:W-:Y:S01]  /*13400*/  IMAD.MOV.U32 R226, RZ, RZ, R251 ;  /* 0x000000ffffe27224 */ /* 0x000fe200078e00fb */
[----:B------:R-:W-:Y:S01]  /*13410*/  SHF.R.U32.HI R6, RZ, 0x18, R31 ;  /* 0x00000018ff067819 */ /* 0x000fe2000001161f */
[----:B------:R-:W-:Y:S01]  /*13420*/  IMAD.MOV.U32 R245, RZ, RZ, R136 ;  /* 0x000000fffff57224 */ /* 0x000fe200078e0088 */
[----:B------:R-:W-:Y:S01]  /*13430*/  LOP3.LUT R136, R0, R2, RZ, 0xc0, !PT ;  /* 0x0000000200887212 */ /* 0x000fe200078ec0ff */
[----:B------:R-:W-:Y:S01]  /*13440*/  FADD.FTZ R2, R247, R18 ;  /* 0x00000012f7027221 */ /* 0x000fe20000010000 */
[----:B------:R-:W-:Y:S01]  /*13450*/  PRMT R14, R4, 0x5410, R6 ;  /* 0x00005410040e7816 */ /* 0x000fe20000000006 */
[----:B------:R-:W-:Y:S01]  /*13460*/  FADD.FTZ R4, R244, R13 ;  /* 0x0000000df4047221 */ /* 0x000fe20000010000 */
[----:B------:R-:W-:Y:S01]  /*13470*/  FADD.FTZ R15, R234, R15 ;  /* 0x0000000fea0f7221 */ /* 0x000fe20000010000 */
[----:B------:R-:W-:Y:S01]  /*13480*/  FADD.FTZ R18, R150, R16 ;  /* 0x0000001096127221 */ /* 0x000fe20000010000 */
[----:B------:R-:W1:Y:S01]  /*13490*/  MUFU.EX2 R19, R93 ;  /* 0x0000005d00137308 */ /* 0x000e620000000800 */
[--C-:B------:R-:W-:Y:S01]  /*134a0*/  HSET2.LE.AND R5, R74, R176.reuse, PT ;  /* 0x000000b04a057233 */ /* 0x100fe20003803000 */
[----:B------:R-:W-:Y:S01]  /*134b0*/  FADD.FTZ R16, R145, R2 ;  /* 0x0000000291107221 */ /* 0x000fe20000010000 */
[--C-:B------:R-:W-:Y:S01]  /*134c0*/  HSET2.LE.AND R17, R14, R176.reuse, PT ;  /* 0x000000b00e117233 */ /* 0x100fe20003803000 */
[----:B------:R-:W-:Y:S01]  /*134d0*/  FADD.FTZ R0, R236, R4 ;  /* 0x00000004ec007221 */ /* 0x000fe20000010000 */
[----:B--2---:R-:W-:Y:S01]  /*134e0*/  F2FP.F16.F32.PACK_AB R2, R80, R79 ;  /* 0x0000004f5002723e */ /* 0x004fe200000000ff */
[----:B------:R-:W-:Y:S01]  /*134f0*/  FADD.FTZ R14, R241, R15 ;  /* 0x0000000ff10e7221 */ /* 0x000fe20000010000 */
[----:B------:R-:W-:Y:S01]  /*13500*/  IMAD.MOV.U32 R241, RZ, RZ, R212 ;  /* 0x000000fffff17224 */ /* 0x000fe200078e00d4 */
[--C-:B------:R-:W-:Y:S01]  /*13510*/  HSET2.LE.AND R6, R73, R176.reuse, PT ;  /* 0x000000b049067233 */ /* 0x100fe20003803000 */
[----:B------:R-:W-:Y:S01]  /*13520*/  IMAD.MOV.U32 R212, RZ, RZ, R138 ;  /* 0x000000ffffd47224 */ /* 0x000fe200078e008a */
[----:B---3--:R-:W-:Y:S01]  /*13530*/  F2FP.F16.F32.PACK_AB R4, R87, R85 ;  /* 0x000000555704723e */ /* 0x008fe200000000ff */
[----:B------:R-:W-:Y:S01]  /*13540*/  FADD.FTZ R15, R142, R0 ;  /* 0x000000008e0f7221 */ /* 0x000fe20000010000 */
[----:B------:R-:W-:Y:S01]  /*13550*/  LOP3.LUT R138, R5, R2, RZ, 0xc0, !PT ;  /* 0x00000002058a7212 */ /* 0x000fe200078ec0ff */
[----:B------:R-:W-:Y:S01]  /*13560*/  FADD.FTZ R2, R149, R16 ;  /* 0x0000001095027221 */ /* 0x000fe20000010000 */
[--C-:B------:R-:W-:Y:S01]  /*13570*/  HSET2.LE.AND R3, R3, R176.reuse, PT ;  /* 0x000000b003037233 */ /* 0x100fe20003803000 */
[----:B------:R-:W-:Y:S01]  /*13580*/  IMAD.MOV.U32 R247, RZ, RZ, R139 ;  /* 0x000000fffff77224 */ /* 0x000fe200078e008b */
[----:B----4-:R-:W-:Y:S01]  /*13590*/  F2FP.F16.F32.PACK_AB R0, R83, R81 ;  /* 0x000000515300723e */ /* 0x010fe200000000ff */
[----:B------:R-:W-:Y:S01]  /*135a0*/  IMAD.MOV.U32 R236, RZ, RZ, R217 ;  /* 0x000000ffffec7224 */ /* 0x000fe200078e00d9 */
[----:B------:R-:W-:Y:S01]  /*135b0*/  LOP3.LUT R139, R6, R4, RZ, 0xc0, !PT ;  /* 0x00000004068b7212 */ /* 0x000fe200078ec0ff */
[----:B------:R-:W-:Y:S01]  /*135c0*/  IMAD.MOV.U32 R217, RZ, RZ, R137 ;  /* 0x000000ffffd97224 */ /* 0x000fe200078e0089 */
[--C-:B------:R-:W-:Y:S01]  /*135d0*/  HSET2.LE.AND R9, R30, R176.reuse, PT ;  /* 0x000000b01e097233 */ /* 0x100fe20003803000 */
[----:B------:R-:W-:Y:S01]  /*135e0*/  FADD.FTZ R6, R148, R2 ;  /* 0x0000000294067221 */ /* 0x000fe20000010000 */
[--C-:B------:R-:W-:Y:S01]  /*135f0*/  HSET2.LE.AND R7, R76, R176.reuse, PT ;  /* 0x000000b04c077233 */ /* 0x100fe20003803000 */
[----:B------:R-:W-:Y:S01]  /*13600*/  IMAD.MOV.U32 R227, RZ, RZ, R218 ;  /* 0x000000ffffe37224 */ /* 0x000fe200078e00da */
[----:B------:R-:W-:Y:S01]  /*13610*/  F2FP.F16.F32.PACK_AB R12, R181, R178 ;  /* 0x000000b2b50c723e */ /* 0x000fe200000000ff */
[----:B------:R-:W-:Y:S01]  /*13620*/  LDSM.16.MT88.4 R20, [R185+0x5c00] ;  /* 0x005c0000b914783b */ /* 0x000fe20000004200 */
[----:B------:R-:W-:Y:S01]  /*13630*/  LOP3.LUT R137, R3, R0, RZ, 0xc0, !PT ;  /* 0x0000000003897212 */ /* 0x000fe200078ec0ff */
[----:B------:R-:W-:Y:S01]  /*13640*/  FADD.FTZ R0, R141, R14 ;  /* 0x0000000e8d007221 */ /* 0x000fe20000010000 */
[----:B------:R-:W-:Y:S01]  /*13650*/  F2FP.F16.F32.PACK_AB R2, R183, R182 ;  /* 0x000000b6b702723e */ /* 0x000fe200000000ff */
[----:B------:R-:W-:Y:S01]  /*13660*/  FADD.FTZ R3, R153, R18 ;  /* 0x0000001299037221 */ /* 0x000fe20000010000 */
[----:B------:R-:W-:Y:S01]  /*13670*/  LOP3.LUT R9, R9, R12, RZ, 0xc0, !PT ;  /* 0x0000000c09097212 */ /* 0x000fe200078ec0ff */
[----:B------:R-:W-:Y:S01]  /*13680*/  FADD.FTZ R4, R140, R0 ;  /* 0x000000008c047221 */ /* 0x000fe20000010000 */
[----:B------:R-:W-:Y:S01]  /*13690*/  LOP3.LUT R150, R7, R2, RZ, 0xc0, !PT ;  /* 0x0000000207967212 */ /* 0x000fe200078ec0ff */
[----:B------:R-:W-:Y:S01]  /*136a0*/  FADD.FTZ R5, R144, R15 ;  /* 0x0000000f90057221 */ /* 0x000fe20000010000 */
[----:B------:R-:W-:-:S02]  /*136b0*/  HSET2.LE.AND R12, R75, R176, PT ;  /* 0x000000b04b0c7233 */ /* 0x000fc40003803000 */
[----:B-1----:R-:W-:Y:S01]  /*136c0*/  F2FP.F16.F32.PACK_AB R2, R19, R180 ;  /* 0x000000b41302723e */ /* 0x002fe200000000ff */
[----:B------:R-:W-:Y:S01]  /*136d0*/  FADD.FTZ R14, R151, R3 ;  /* 0x00000003970e7221 */ /* 0x000fe20000010000 */
[----:B------:R-:W-:Y:S02]  /*136e0*/  F2FP.F16.F32.PACK_AB R0, R91, R90 ;  /* 0x0000005a5b00723e */ /* 0x000fe400000000ff */
[----:B------:R-:W-:Y:S02]  /*136f0*/  HSET2.LE.AND R13, R72, R176, PT ;  /* 0x000000b0480d7233 */ /* 0x000fe40003803000 */
[----:B------:R-:W-:Y:S02]  /*13700*/  F2FP.F16.F32.PACK_AB R3, R198, R200 ;  /* 0x000000c8c603723e */ /* 0x000fe400000000ff */
[----:B------:R-:W-:Y:S01]  /*13710*/  LOP3.LUT R149, R17, R2, RZ, 0xc0, !PT ;  /* 0x0000000211957212 */ /* 0x000fe200078ec0ff */
[----:B------:R-:W-:Y:S01]  /*13720*/  FADD.FTZ R2, R247, R5 ;  /* 0x00000005f7027221 */ /* 0x000fe20000010000 */
[----:B------:R-:W-:Y:S01]  /*13730*/  LOP3.LUT R151, R12, R0, RZ, 0xc0, !PT ;  /* 0x000000000c977212 */ /* 0x000fe200078ec0ff */
[----:B------:R-:W-:Y:S01]  /*13740*/  FADD.FTZ R0, R236, R4 ;  /* 0x00000004ec007221 */ /* 0x000fe20000010000 */
[----:B------:R-:W-:Y:S01]  /*13750*/  IMAD.MOV.U32 R243, RZ, RZ, R219 ;  /* 0x000000fffff37224 */ /* 0x000fe200078e00db */
[----:B------:R-:W-:Y:S01]  /*13760*/  LOP3.LUT R148, R13, R3, RZ, 0xc0, !PT ;  /* 0x000000030d947212 */ /* 0x000fe200078ec0ff */
[----:B------:R-:W-:Y:S01]  /*13770*/  FADD.FTZ R4, R241, R14 ;  /* 0x0000000ef1047221 */ /* 0x000fe20000010000 */
[----:B------:R-:W-:-:S02]  /*13780*/  IMAD.MOV.U32 R244, RZ, RZ, R238 ;  /* 0x000000fffff47224 */ /* 0x000fc400078e00ee */
[----:B------:R-:W-:Y:S01]  /*13790*/  FADD.FTZ R3, R252, R6 ;  /* 0x00000006fc037221 */ /* 0x000fe20000010000 */
[----:B------:R-:W-:Y:S02]  /*137a0*/  IMAD.MOV.U32 R234, RZ, RZ, R239 ;  /* 0x000000ffffea7224 */ /* 0x000fe400078e00ef */
[----:B------:R-:W-:Y:S01]  /*137b0*/  FADD.FTZ R2, R226, R2 ;  /* 0x00000002e2027221 */ /* 0x000fe20000010000 */
[----:B------:R-:W-:Y:S02]  /*137c0*/  IMAD.MOV.U32 R235, RZ, RZ, R221 ;  /* 0x000000ffffeb7224 */ /* 0x000fe400078e00dd */
[----:B------:R-:W-:Y:S01]  /*137d0*/  FADD.FTZ R0, R227, R0 ;  /* 0x00000000e3007221 */ /* 0x000fe20000010000 */
[----:B------:R-:W-:Y:S02]  /*137e0*/  IMAD.MOV.U32 R250, RZ, RZ, R163 ;  /* 0x000000fffffa7224 */ /* 0x000fe400078e00a3 */
        /* <DEDUP_REMOVED lines=72> */
[----:B------:R-:W-:-:S02]  /*13c70*/  FADD.FTZ R0, R68, R0 ;  /* 0x0000000044007221 */ /* 0x000fc40000010000 */
[----:B------:R-:W-:Y:S01]  /*13c80*/  HMMA.16816.F32 R24, R8, R26, R64 ;  /* 0x0000001a0818723c */ /* 0x000fe20000001840 */
[----:B------:R-:W-:Y:S01]  /*13c90*/  FADD.FTZ R4, R200, R4 ;  /* 0x00000004c8047221 */ /* 0x000fe20000010000 */
[----:B------:R-:W-:-:S04]  /*13ca0*/  FADD.FTZ R3, R180, R3 ;  /* 0x00000003b4037221 */ /* 0x000fc80000010000 */
[----:B------:R-:W-:Y:S01]  /*13cb0*/  HMMA.16816.F32 R156, R8, R32, R56 ;  /* 0x00000020089c723c */ /* 0x000fe20000001838 */
[----:B------:R-:W-:-:S05]  /*13cc0*/  FADD.FTZ R2, R69, R2 ;  /* 0x0000000245027221 */ /* 0x000fca0000010000 */
[----:B------:R-:W-:Y:S01]  /*13cd0*/  HMMA.16816.F32 R8, R8, R34, R60 ;  /* 0x000000220808723c */ /* 0x000fe2000000183c */
        /* <DEDUP_REMOVED lines=13> */
[----:B------:R2:W-:Y:S01]  /*13db0*/  STL [R1+0x50], R4 ;  /* 0x0000500401007387 */ /* 0x0005e20000100800 */
        /* <DEDUP_REMOVED lines=16> */
.L_x_511:
[----:B------:R-:W-:-:S06]  /*13ec0*/  UISETP.GT.AND UP0, UPT, UR16, UR12, UPT ;  /* 0x0000000c1000728c */ /* 0x000fcc000bf04270 */
[----:B------:R-:W-:-:S13]  /*13ed0*/  PLOP3.LUT P0, PT, PT, PT, UP0, 0x80, 0x0 ;  /* 0x000000000000781c */ /* 0x000fda0003f0f008 */
[----:B------:R-:W-:Y:S05]  /*13ee0*/  @!P0 BRA `(.L_x_515) ;  /* 0x00000088006c8947 */ /* 0x000fea0003800000 */
[----:B------:R-:W2:Y:S01]  /*13ef0*/  LDL.64 R2, [R1+0x80] ;  /* 0x0000800001027983 */ /* 0x000ea20000100a00 */
[----:B------:R-:W-:Y:S01]  /*13f00*/  ULDC UR4, c[0x0][0x2d0] ;  /* 0x0000b40000047ab9 */ /* 0x000fe20000000800 */
[----:B------:R-:W-:Y:S01]  /*13f10*/  IADD3 R0, R215, 0x4, RZ ;  /* 0x00000004d7007810 */ /* 0x000fe20007ffe0ff */
[----:B------:R-:W-:Y:S01]  /*13f20*/  UIMAD.WIDE.U32 UR36, UR8, 0x60, URZ ;  /* 0x00000060082478a5 */ /* 0x000fe2000f8e003f */
[----:B------:R-:W3:Y:S01]  /*13f30*/  LDL.LU R5, [R1+0x1c] ;  /* 0x00001c0001057983 */ /* 0x000ee20000300800 */
[----:B------:R-:W-:Y:S01]  /*13f40*/  UIMAD UR35, UR9, 0x60, URZ ;  /* 0x00000060092378a4 */ /* 0x000fe2000f8e023f */
[----:B------:R-:W-:Y:S01]  /*13f50*/  MOV R134, R38 ;  /* 0x0000002600867202 */ /* 0x000fe20000000f00 */
[----:B------:R-:W-:Y:S01]  /*13f60*/  UIMAD.WIDE.U32 UR44, UR10, 0x60, URZ ;  /* 0x000000600a2c78a5 */ /* 0x000fe2000f8e003f */
[----:B------:R-:W4:Y:S01]  /*13f70*/  LDL.LU R4, [R1+0x98] ;  /* 0x0000980001047983 */ /* 0x000f220000300800 */
[----:B------:R-:W-:Y:S01]  /*13f80*/  UIMAD UR38, UR11, 0x60, URZ ;  /* 0x000000600b2678a4 */ /* 0x000fe2000f8e023f */
[----:B------:R-:W-:Y:S01]  /*13f90*/  MOV R133, R39 ;  /* 0x0000002700857202 */ /* 0x000fe20000000f00 */
[----:B------:R-:W-:Y:S01]  /*13fa0*/  IMAD.MOV.U32 R132, RZ, RZ, R36 ;  /* 0x000000ffff847224 */ /* 0x000fe200078e0024 */
[----:B------:R-:W-:-:S02]  /*13fb0*/  USHF.L.U64.HI UR17, UR8, 0x6, UR9 ;  /* 0x0000000608117899 */ /* 0x000fc40008010209 */
[----:B------:R-:W-:Y:S02]  /*13fc0*/  USHF.L.U32 UR25, UR8, 0x6, URZ ;  /* 0x0000000608197899 */ /* 0x000fe4000800063f */
[----:B------:R-:W-:Y:S02]  /*13fd0*/  USHF.L.U64.HI UR8, UR10, 0x6, UR11 ;  /* 0x000000060a087899 */ /* 0x000fe4000801020b */
[----:B------:R-:W-:Y:S02]  /*13fe0*/  USHF.L.U32 UR9, UR10, 0x6, URZ ;  /* 0x000000060a097899 */ /* 0x000fe4000800063f */
[----:B------:R-:W-:Y:S02]  /*13ff0*/  UIADD3 UR35, UR35, UR37, URZ ;  /* 0x0000002523237290 */ /* 0x000fe4000fffe03f */
[----:B------:R-:W-:Y:S01]  /*14000*/  UIADD3 UR38, UR38, UR45, URZ ;  /* 0x0000002d26267290 */ /* 0x000fe2000fffe03f */
[----:B------:R-:W-:Y:S01]  /*14010*/  ULDC.64 UR6, c[0x0][0x248] ;  /* 0x0000920000067ab9 */ /* 0x000fe20000000a00 */
[----:B--2---:R-:W-:Y:S01]  /*14020*/  ISETP.GE.AND P4, PT, R2, UR4, PT ;  /* 0x0000000402007c0c */ /* 0x004fe2000bf86270 */
[----:B------:R-:W-:-:S12]  /*14030*/  ULDC UR4, c[0x0][0x2ec] ;  /* 0x0000bb0000047ab9 */ /* 0x000fd80000000800 */
[----:B------:R-:W1:Y:S08]  /*14040*/  @!P4 LDC.64 R6, c[0x0][0x220] ;  /* 0x00008800ff06cb82 */ /* 0x000e700000000a00 */
[----:B------:R-:W2:Y:S08]  /*14050*/  @!P4 LDC.64 R8, c[0x0][0x220] ;  /* 0x00008800ff08cb82 */ /* 0x000eb00000000a00 */
[----:B------:R-:W3:Y:S01]  /*14060*/  @!P4 LDC.64 R2, c[0x0][0x220] ;  /* 0x00008800ff02cb82 */ /* 0x000ee20000000a00 */
[----:B-1----:R1:W-:Y:S04]  /*14070*/  @!P4 STL.64 [R1+0x78], R6 ;  /* 0x000078060100c387 */ /* 0x0023e80000100a00 */
[----:B--2---:R-:W-:Y:S04]  /*14080*/  @!P4 STL.64 [R1+0x70], R8 ;  /* 0x000070080100c387 */ /* 0x004fe80000100a00 */
[----:B---3--:R2:W-:Y:S01]  /*14090*/  @!P4 STL.64 [R1+0x68], R2 ;  /* 0x000068020100c387 */ /* 0x0085e20000100a00 */
[----:B-1----:R-:W1:Y:S01]  /*140a0*/  @!P4 LDC.64 R6, c[0x0][0x220] ;  /* 0x00008800ff06cb82 */ /* 0x002e620000000a00 */
[----:B--2---:R-:W-:-:S02]  /*140b0*/  PRMT R2, R88, 0x7054, R88 ;  /* 0x0000705458027816 */ /* 0x004fc40000000058 */
[----:B-1----:R1:W-:Y:S04]  /*140c0*/  @!P4 STL.64 [R1+0x60], R6 ;  /* 0x000060060100c387 */ /* 0x0023e80000100a00 */
[----:B------:R2:W-:Y:S01]  /*140d0*/  STL [R1+0x14], R2 ;  /* 0x0000140201007387 */ /* 0x0005e20000100800 */
[----:B-1----:R-:W-:-:S04]  /*140e0*/  IMAD.WIDE.U32 R6, R215, -0x326172a9, RZ ;  /* 0xcd9e8d57d7067825 */ /* 0x002fc800078e00ff */
[----:B--2---:R-:W-:Y:S01]  /*140f0*/  IMAD.WIDE.U32 R2, R0, -0x326172a9, RZ ;  /* 0xcd9e8d5700027825 */ /* 0x004fe200078e00ff */
[----:B------:R-:W-:Y:S01]  /*14100*/  STL.64 [R1+0x38], R6 ;  /* 0x0000380601007387 */ /* 0x000fe20000100a00 */
[----:B------:R-:W-:-:S03]  /*14110*/  LOP3.LUT R0, R7, R5, RZ, 0x3c, !PT ;  /* 0x0000000507007212 */ /* 0x000fc600078e3cff */
[----:B------:R1:W-:Y:S02]  /*14120*/  STL.64 [R1+0x30], R2 ;  /* 0x0000300201007387 */ /* 0x0003e40000100a00 */
[----:B-1----:R-:W-:Y:S01]  /*14130*/  LOP3.LUT R2, R3, R5, RZ, 0x3c, !PT ;  /* 0x0000000503027212 */ /* 0x002fe200078e3cff */
[----:B----4-:R-:W-:Y:S01]  /*14140*/  IMAD.WIDE.U32 R4, R4, -0x2daee0ad, RZ ;  /* 0xd2511f5304047825 */ /* 0x010fe200078e00ff */
[----:B------:R-:W-:-:S04]  /*14150*/  MOV R3, R37 ;  /* 0x0000002500037202 */ /* 0x000fc80000000f00 */
[----:B------:R1:W-:Y:S04]  /*14160*/  STL.64 [R1+0x18], R4 ;  /* 0x0000180401007387 */ /* 0x0003e80000100a00 */
[----:B------:R-:W2:Y:S04]  /*14170*/  LDL.LU.64 R6, [R1+0x40] ;  /* 0x0000400001067983 */ /* 0x000ea80000300a00 */
[----:B-1----:R-:W2:Y:S01]  /*14180*/  LDL.LU.64 R4, [R1+0xa0] ;  /* 0x0000a00001047983 */ /* 0x002ea20000300a00 */
[----:B------:R-:W-:-:S04]  /*14190*/  IMAD.WIDE.U32 R10, R0, -0x2daee0ad, RZ ;  /* 0xd2511f53000a7825 */ /* 0x000fc800078e00ff */
[----:B------:R-:W-:Y:S01]  /*141a0*/  IMAD.WIDE.U32 R8, R2, -0x2daee0ad, RZ ;  /* 0xd2511f5302087825 */ /* 0x000fe200078e00ff */
[----:B------:R1:W-:Y:S04]  /*141b0*/  STL.64 [R1+0x20], R10 ;  /* 0x0000200a01007387 */ /* 0x0003e80000100a00 */
[----:B------:R1:W-:Y:S01]  /*141c0*/  STL.64 [R1+0x28], R8 ;  /* 0x0000280801007387 */ /* 0x0003e20000100a00 */
[----:B--2---:R-:W-:-:S05]  /*141d0*/  IMAD.MOV.U32 R5, RZ, RZ, R7 ;  /* 0x000000ffff057224 */ /* 0x004fca00078e0007 */
[----:B------:R1:W-:Y:S01]  /*141e0*/  STL.64 [R1+0x58], R4 ;  /* 0x0000580401007387 */ /* 0x0003e20000100a00 */
[----:B------:R-:W-:Y:S05]  /*141f0*/  BRA `(.L_x_516) ;  /* 0x0000000000dc7947 */ /* 0x000fea0003800000 */
.L_x_518:
        /* <DEDUP_REMOVED lines=12> */
[----:B------:R-:W-:Y:S02]  /*142c0*/  IMAD.U32 R4, RZ, RZ, UR42 ;  /* 0x0000002aff047e24 */ /* 0x000fe4000f8e00ff */
[----:B------:R-:W-:Y:S01]  /*142d0*/  UIADD3 UR16, UR43, UR16, URZ ;  /* 0x000000102b107290 */ /* 0x000fe2000fffe03f */
[----:B------:R-:W-:Y:S05]  /*142e0*/  IMAD.U32 R6, RZ, RZ, UR42 ;  /* 0x0000002aff067e24 */ /* 0x000fea000f8e00ff */
[----:B------:R-:W-:Y:S01]  /*142f0*/  IMAD.U32 R5, RZ, RZ, UR16 ;  /* 0x00000010ff057e24 */ /* 0x000fe2000f8e00ff */
[----:B--2---:R-:W-:Y:S02]  /*14300*/  LEA R4, P0, R4, R14, 0x7 ;  /* 0x0000000e04047211 */ /* 0x004fe400078038ff */
[----:B------:R-:W2:Y:S02]  /*14310*/  @!P4 LDC.64 R14, c[0x0][0x218] ;  /* 0x00008600ff0ecb82 */ /* 0x000ea40000000a00 */
[----:B---3--:R-:W-:Y:S02]  /*14320*/  LEA.HI.X R5, R6, R17, R5, 0x7, P0 ;  /* 0x0000001106057211 */ /* 0x008fe400000f3c05 */
[C---:B-1----:R-:W-:Y:S04]  /*14330*/  @!P4 LEA R10, P0, R4.reuse, R10, 0x1 ;  /* 0x0000000a040ac211 */ /* 0x042fe800078008ff */
[C---:B------:R-:W-:Y:S01]  /*14340*/  @!P4 LEA.HI.X R11, R4.reuse, R11, R5, 0x1, P0 ;  /* 0x0000000b040bc211 */ /* 0x040fe200000f0c05 */
[----:B------:R-:W1:Y:S01]  /*14350*/  @!P4 LDC.64 R16, c[0x0][0x218] ;  /* 0x00008600ff10cb82 */ /* 0x000e620000000a00 */
        /* <DEDUP_REMOVED lines=15> */
[C---:B--2---:R-:W-:Y:S01]  /*14450*/  @!P4 LEA R6, P0, R7.reuse, R14, 0x1 ;  /* 0x0000000e0706c211 */ /* 0x044fe200078008ff */
        /* <DEDUP_REMOVED lines=8> */
[C---:B-1----:R-:W-:Y:S01]  /*144e0*/  @!P4 LEA R4, P0, R12.reuse, R16, 0x1 ;  /* 0x000000100c04c211 */ /* 0x042fe200078008ff */
        /* <DEDUP_REMOVED lines=8> */
.L_x_516:
[----:B------:R-:W2:Y:S01]  /*14570*/  LDL.64 R12, [R1+0x58] ;  /* 0x00005800010c7983 */ /* 0x000ea20000100a00 */
[----:B------:R-:W-:Y:S04]  /*14580*/  DEPBAR.LE SB0, 0x0 ;  /* 0x000080000000791a */ /* 0x000fe80000000000 */
[----:B------:R-:W-:Y:S01]  /*14590*/  UIADD3 UR28, UR16, -0x1, URZ ;  /* 0xffffffff101c7890 */ /* 0x000fe2000fffe03f */
[----:B-1-3--:R-:W3:Y:S01]  /*145a0*/  LDL R9, [R1+0x78] ;  /* 0x0000780001097983 */ /* 0x00aee20000100800 */
[----:B------:R-:W-:Y:S02]  /*145b0*/  UIADD3 UR40, UR27, -0x4498517b, URZ ;  /* 0xbb67ae851b287890 */ /* 0x000fe4000fffe03f */
[----:B------:R-:W-:Y:S01]  /*145c0*/  USHF.R.S32.HI UR11, URZ, 0x1f, UR28 ;  /* 0x0000001f3f0b7899 */ /* 0x000fe2000801141c */
[----:B------:R-:W4:Y:S01]  /*145d0*/  LDL R19, [R1+0x7c] ;  /* 0x00007c0001137983 */ /* 0x000f220000100800 */
[----:B------:R-:W-:Y:S01]  /*145e0*/  UIMAD UR10, UR32, UR28, URZ ;  /* 0x0000001c200a72a4 */ /* 0x000fe2000f8e023f */
[----:B------:R-:W-:Y:S01]  /*145f0*/  IMAD.U32 R4, RZ, RZ, UR28 ;  /* 0x0000001cff047e24 */ /* 0x000fe2000f8e00ff */
[----:B------:R-:W-:Y:S01]  /*14600*/  UISETP.GT.AND UP0, UPT, UR28, UR12, UPT ;  /* 0x0000000c1c00728c */ /* 0x000fe2000bf04270 */
[----:B------:R-:W4:Y:S01]  /*14610*/  LDL R10, [R1+0x70] ;  /* 0x00007000010a7983 */ /* 0x000f220000100800 */
[----:B------:R-:W-:Y:S02]  /*14620*/  UIMAD UR10, UR11, UR33, UR10 ;  /* 0x000000210b0a72a4 */ /* 0x000fe4000f8e020a */
[----:B------:R-:W-:Y:S01]  /*14630*/  USHF.L.U32 UR39, UR28, 0x2, URZ ;  /* 0x000000021c277899 */ /* 0x000fe2000800063f */
[----:B------:R-:W4:Y:S01]  /*14640*/  LDL R18, [R1+0x74] ;  /* 0x0000740001127983 */ /* 0x000f220000100800 */
[----:B------:R-:W-:Y:S03]  /*14650*/  UIADD3 UR11, UR26, -0x61c88647, URZ ;  /* 0x9e3779b91a0b7890 */ /* 0x000fe6000fffe03f */
[----:B------:R-:W4:Y:S04]  /*14660*/  LDL R8, [R1+0x68] ;  /* 0x0000680001087983 */ /* 0x000f280000100800 */
[----:B------:R-:W4:Y:S04]  /*14670*/  LDL R17, [R1+0x6c] ;  /* 0x00006c0001117983 */ /* 0x000f280000100800 */
[----:B------:R-:W4:Y:S04]  /*14680*/  LDL R6, [R1+0x60] ;  /* 0x0000600001067983 */ /* 0x000f280000100800 */
[----:B------:R-:W4:Y:S01]  /*14690*/  LDL R16, [R1+0x64] ;  /* 0x0000640001107983 */ /* 0x000f220000100800 */
[----:B------:R-:W-:Y:S06]  /*146a0*/  BAR.SYNC.DEFER_BLOCKING 0x0 ;  /* 0x0000000000007b1d */ /* 0x000fec0000010000 */
[----:B------:R-:W-:Y:S06]  /*146b0*/  @P4 STS.64 [R196+0x4008], RZ ;  /* 0x004008ffc4004388 */ /* 0x000fec0000000a00 */
[----:B------:R-:W-:Y:S04]  /*146c0*/  @P4 STS [R196+0x4000], RZ ;  /* 0x004000ffc4004388 */ /* 0x000fe80000000800 */
[----:B------:R-:W-:Y:S01]  /*146d0*/  @P4 STS [R196+0x4004], RZ ;  /* 0x004004ffc4004388 */ /* 0x000fe20000000800 */
[----:B--2---:R-:W-:Y:S04]  /*146e0*/  IMAD.WIDE.U32 R4, R4, UR33, R12 ;  /* 0x0000002104047c25 */ /* 0x004fe8000f8e000c */
[----:B------:R-:W-:Y:S01]  /*146f0*/  VIADD R0, R5, UR10 ;  /* 0x0000000a05007c36 */ /* 0x000fe20008000000 */
[C---:B------:R-:W-:Y:S01]  /*14700*/  @!P4 IADD3 R2, P2, R4.reuse, UR34, RZ ;  /* 0x000000220402cc10 */ /* 0x040fe2000ff5e0ff */
[----:B------:R-:W-:Y:S01]  /*14710*/  UIADD3 UR10, UR26, 0x3c6ef372, URZ ;  /* 0x3c6ef3721a0a7890 */ /* 0x000fe2000fffe03f */
[----:B---3--:R-:W-:Y:S02]  /*14720*/  @!P4 LEA R12, P3, R4, R9, 0x1 ;  /* 0x00000009040cc211 */ /* 0x008fe400078608ff */
[----:B------:R-:W-:Y:S02]  /*14730*/  @!P4 IADD3.X R9, R0, UR31, RZ, P2, !PT ;  /* 0x0000001f0009cc10 */ /* 0x000fe400097fe4ff */
[C---:B----4-:R-:W-:Y:S02]  /*14740*/  @!P4 LEA.HI.X R13, R4.reuse, R19, R0, 0x1, P3 ;  /* 0x00000013040dc211 */ /* 0x050fe400018f0c00 */
[----:B------:R-:W-:Y:S02]  /*14750*/  @!P4 IADD3 R5, P1, R4, UR25, RZ ;  /* 0x000000190405cc10 */ /* 0x000fe4000ff3e0ff */
[----:B------:R-:W-:Y:S01]  /*14760*/  @!P4 LEA R10, P2, R2, R10, 0x1 ;  /* 0x0000000a020ac211 */ /* 0x000fe200078408ff */
        /* <DEDUP_REMOVED lines=28> */
[----:B-----5:R-:W-:Y:S08]  /*14930*/  LDSM.16.M88.4 R128, [R186] ;  /* 0x00000000ba80783b */ /* 0x020ff00000000200 */
[----:B------:R-:W1:Y:S08]  /*14940*/  LDSM.16.M88.4 R16, [R135+0x2000] ;  /* 0x002000008710783b */ /* 0x000e700000000200 */
[----:B------:R-:W2:Y:S08]  /*14950*/  LDSM.16.M88.4 R124, [R186+0x1000] ;  /* 0x00100000ba7c783b */ /* 0x000eb00000000200 */
[----:B------:R-:W3:Y:S08]  /*14960*/  LDSM.16.M88.4 R32, [R135+0x2400] ;  /* 0x002400008720783b */ /* 0x000ef00000000200 */
[----:B------:R-:W4:Y:S08]  /*14970*/  LDSM.16.M88.4 R48, [R135+0x2800] ;  /* 0x002800008730783b */ /* 0x000f300000000200 */
[----:B------:R-:W4:Y:S01]  /*14980*/  LDSM.16.M88.4 R64, [R135+0x2c00] ;  /* 0x002c00008740783b */ /* 0x000f220000000200 */
        /* <DEDUP_REMOVED lines=17> */
[C---:B------:R-:W-:Y:S01]  /*14aa0*/  HMMA.16816.F32 R40, R124.reuse, R48, RZ ;  /* 0x000000307c28723c */ /* 0x040fe200000018ff */
[----:B------:R-:W1:Y:S05]  /*14ab0*/  S2R R2, SR_TID.X ;  /* 0x0000000000027919 */ /* 0x000e6a0000002100 */
[-C--:B------:R-:W-:Y:S06]  /*14ac0*/  HMMA.16816.F32 R44, R124, R50.reuse, RZ ;  /* 0x000000327c2c723c */ /* 0x080fec00000018ff */
[C---:B------:R-:W-:Y:S06]  /*14ad0*/  HMMA.16816.F32 R48, R128.reuse, R50, RZ ;  /* 0x000000328030723c */ /* 0x040fec00000018ff */
[-C--:B------:R-:W-:Y:S06]  /*14ae0*/  HMMA.16816.F32 R52, R128, R64.reuse, RZ ;  /* 0x000000408034723c */ /* 0x080fec00000018ff */
[C---:B------:R-:W-:Y:S06]  /*14af0*/  HMMA.16816.F32 R56, R124.reuse, R64, RZ ;  /* 0x000000407c38723c */ /* 0x040fec00000018ff */
[-C--:B------:R-:W-:Y:S06]  /*14b00*/  HMMA.16816.F32 R60, R124, R66.reuse, RZ ;  /* 0x000000427c3c723c */ /* 0x080fec00000018ff */
[C---:B------:R-:W-:Y:S02]  /*14b10*/  HMMA.16816.F32 R64, R128.reuse, R66, RZ ;  /* 0x000000428040723c */ /* 0x040fe400000018ff */
[----:B-1----:R-:W-:Y:S04]  /*14b20*/  IMAD.SHL.U32 R2, R2, 0x2, RZ ;  /* 0x0000000202027824 */ /* 0x002fe800078e00ff */
[-C--:B------:R-:W-:Y:S01]  /*14b30*/  HMMA.16816.F32 R68, R128, R80.reuse, RZ ;  /* 0x000000508044723c */ /* 0x080fe200000018ff */
[----:B------:R-:W-:Y:S05]  /*14b40*/  LOP3.LUT R2, R2, 0x6, RZ, 0xc0, !PT ;  /* 0x0000000602027812 */ /* 0x000fea00078ec0ff */
[C---:B------:R-:W-:Y:S02]  /*14b50*/  HMMA.16816.F32 R72, R124.reuse, R80, RZ ;  /* 0x000000507c48723c */ /* 0x040fe400000018ff */
[----:B------:R-:W-:Y:S04]  /*14b60*/  IMAD R0, R0, 0x80, R2 ;  /* 0x0000008000007824 */ /* 0x000fe800078e0202 */
[-C--:B------:R-:W-:Y:S01]  /*14b70*/  HMMA.16816.F32 R76, R124, R82.reuse, RZ ;  /* 0x000000527c4c723c */ /* 0x080fe200000018ff */
[C---:B------:R-:W-:Y:S01]  /*14b80*/  ISETP.GE.AND P6, PT, R0.reuse, R199, PT ;  /* 0x000000c70000720c */ /* 0x040fe20003fc6270 */
[C---:B------:R-:W-:Y:S01]  /*14b90*/  VIADD R2, R0.reuse, 0x1 ;  /* 0x0000000100027836 */ /* 0x040fe20000000000 */
[C---:B------:R-:W-:Y:S02]  /*14ba0*/  ISETP.GE.AND P3, PT, R0.reuse, R197, PT ;  /* 0x000000c50000720c */ /* 0x040fe40003f66270 */
[----:B------:R-:W-:Y:S01]  /*14bb0*/  ISETP.GE.OR P6, PT, R0, R211, !P6 ;  /* 0x000000d30000720c */ /* 0x000fe200077c6670 */
[C---:B------:R-:W-:Y:S02]  /*14bc0*/  HMMA.16816.F32 R80, R128.reuse, R82, RZ ;  /* 0x000000528050723c */ /* 0x040fe400000018ff */
[C---:B------:R-:W-:Y:S02]  /*14bd0*/  ISETP.GE.AND P5, PT, R2.reuse, R199, PT ;  /* 0x000000c70200720c */ /* 0x040fe40003fa6270 */
[C---:B------:R-:W-:Y:S02]  /*14be0*/  ISETP.GE.AND P2, PT, R2.reuse, R197, PT ;  /* 0x000000c50200720c */ /* 0x040fe40003f46270 */
[C---:B------:R-:W-:Y:S01]  /*14bf0*/  ISETP.GE.AND P1, PT, R2.reuse, R203, PT ;  /* 0x000000cb0200720c */ /* 0x040fe20003f26270 */
[-C--:B--2---:R-:W-:Y:S01]  /*14c00*/  HMMA.16816.F32 R84, R128, R96.reuse, RZ ;  /* 0x000000608054723c */ /* 0x084fe200000018ff */
[C---:B------:R-:W-:Y:S02]  /*14c10*/  ISETP.GE.AND P0, PT, R2.reuse, R201, PT ;  /* 0x000000c90200720c */ /* 0x040fe40003f06270 */
[C---:B------:R-:W-:Y:S02]  /*14c20*/  ISETP.GE.OR P5, PT, R2.reuse, R211, !P5 ;  /* 0x000000d30200720c */ /* 0x040fe40006fa6670 */
[C---:B------:R-:W-:Y:S01]  /*14c30*/  ISETP.GE.OR P2, PT, R2.reuse, R209, !P2 ;  /* 0x000000d10200720c */ /* 0x040fe20005746670 */
[C---:B------:R-:W-:Y:S02]  /*14c40*/  HMMA.16816.F32 R88, R124.reuse, R96, RZ ;  /* 0x000000607c58723c */ /* 0x040fe400000018ff */
[C---:B------:R-:W-:Y:S02]  /*14c50*/  ISETP.GE.OR P1, PT, R2.reuse, R207, !P1 ;  /* 0x000000cf0200720c */ /* 0x040fe40004f26670 */
[----:B------:R-:W-:Y:S01]  /*14c60*/  ISETP.GE.OR P0, PT, R2, R205, !P0 ;  /* 0x000000cd0200720c */ /* 0x000fe20004706670 */
[C---:B------:R-:W-:Y:S01]  /*14c70*/  VIADD R2, R0.reuse, 0x8 ;  /* 0x0000000800027836 */ /* 0x040fe20000000000 */
[----:B------:R-:W-:Y:S01]  /*14c80*/  ISETP.GE.OR P3, PT, R0, R209, !P3 ;  /* 0x000000d10000720c */ /* 0x000fe20005f66670 */
        /* <DEDUP_REMOVED lines=14> */
[C---:B------:R-:W-:Y:S06]  /*14d70*/  HMMA.16816.F32 R16, R172.reuse, R178, R16 ;  /* 0x000000b2ac10723c */ /* 0x040fec0000001810 */
[----:B------:R-:W-:Y:S01]  /*14d80*/  FSEL R220, R4, -INF , !P6 ;  /* 0xff80000004dc7808 */ /* 0x000fe20007000000 */
[C---:B------:R-:W-:Y:S01]  /*14d90*/  VIADD R4, R0.reuse, 0x9 ;  /* 0x0000000900047836 */ /* 0x040fe20000000000 */
[C---:B------:R-:W-:Y:S03]  /*14da0*/  ISETP.GE.AND P6, PT, R0.reuse, R203, PT ;  /* 0x000000cb0000720c */ /* 0x040fe60003fc6270 */
[----:B------:R-:W-:Y:S02]  /*14db0*/  FSEL R238, R7, -INF , !P2 ;  /* 0xff80000007ee7808 */ /* 0x000fe40005000000 */
[----:B------:R-:W-:Y:S02]  /*14dc0*/  ISETP.GE.OR P6, PT, R0, R207, !P6 ;  /* 0x000000cf0000720c */ /* 0x000fe400077c6670 */
[----:B------:R-:W-:Y:S02]  /*14dd0*/  ISETP.GE.AND P2, PT, R2, R201, PT ;  /* 0x000000c90200720c */ /* 0x000fe40003f46270 */
[----:B------:R-:W-:Y:S01]  /*14de0*/  FSEL R232, R8, -INF , !P6 ;  /* 0xff80000008e87808 */ /* 0x000fe20007000000 */
[-C--:B-1----:R-:W-:Y:S03]  /*14df0*/  HMMA.16816.F32 R20, R172, R168.reuse, R20 ;  /* 0x000000a8ac14723c */ /* 0x082fe60000001814 */
[----:B------:R-:W-:Y:S01]  /*14e00*/  FSEL R245, R11, -INF , !P0 ;  /* 0xff8000000bf57808 */ /* 0x000fe20004000000 */
[----:B------:R-:W-:Y:S01]  /*14e10*/  VIADD R8, R0, 0x10 ;  /* 0x0000001000087836 */ /* 0x000fe20000000000 */
[----:B------:R-:W-:Y:S01]  /*14e20*/  ISETP.GE.OR P2, PT, R2, R205, !P2 ;  /* 0x000000cd0200720c */ /* 0x000fe20005746670 */
[C---:B------:R-:W-:Y:S04]  /*14e30*/  HMMA.16816.F32 R24, R180.reuse, R168, R24 ;  /* 0x000000a8b418723c */ /* 0x040fe80000001818 */
[----:B------:R-:W-:Y:S02]  /*14e40*/  ISETP.GE.AND P0, PT, R4, R201, PT ;  /* 0x000000c90400720c */ /* 0x000fe40003f06270 */
[----:B------:R-:W-:Y:S01]  /*14e50*/  FSEL R242, R9, -INF , !P1 ;  /* 0xff80000009f27808 */ /* 0x000fe20004800000 */
[-C--:B------:R-:W-:Y:S03]  /*14e60*/  HMMA.16816.F32 R28, R180, R170.reuse, R28 ;  /* 0x000000aab41c723c */ /* 0x080fe6000000181c */
[C---:B------:R-:W-:Y:S02]  /*14e70*/  ISETP.GE.AND P6, PT, R2.reuse, R199, PT ;  /* 0x000000c70200720c */ /* 0x040fe40003fc6270 */
[----:B------:R-:W-:Y:S01]  /*14e80*/  ISETP.GE.AND P1, PT, R2, R197, PT ;  /* 0x000000c50200720c */ /* 0x000fe20003f26270 */
[C---:B------:R-:W-:Y:S04]  /*14e90*/  HMMA.16816.F32 R32, R172.reuse, R170, R32 ;  /* 0x000000aaac20723c */ /* 0x040fe80000001820 */
[----:B------:R-:W-:Y:S02]  /*14ea0*/  ISETP.GE.OR P0, PT, R4, R205, !P0 ;  /* 0x000000cd0400720c */ /* 0x000fe40004706670 */
[----:B------:R-:W-:Y:S02]  /*14eb0*/  FSEL R230, R6, -INF , !P3 ;  /* 0xff80000006e67808 */ /* 0x000fe40005800000 */
[----:B------:R-:W-:Y:S02]  /*14ec0*/  FSEL R247, R14, -INF , !P2 ;  /* 0xff8000000ef77808 */ /* 0x000fe40005000000 */
[----:B------:R-:W-:Y:S02]  /*14ed0*/  ISETP.GE.AND P3, PT, R0, R201, PT ;  /* 0x000000c90000720c */ /* 0x000fe40003f66270 */
[----:B------:R-:W-:Y:S02]  /*14ee0*/  ISETP.GE.AND P2, PT, R8, R199, PT ;  /* 0x000000c70800720c */ /* 0x000fe40003f46270 */
[C---:B------:R-:W-:Y:S02]  /*14ef0*/  ISETP.GE.OR P6, PT, R2.reuse, R211, !P6 ;  /* 0x000000d30200720c */ /* 0x040fe400077c6670 */
[----:B------:R-:W-:Y:S02]  /*14f00*/  ISETP.GE.OR P1, PT, R2, R209, !P1 ;  /* 0x000000d10200720c */ /* 0x000fe40004f26670 */
[----:B------:R-:W-:Y:S02]  /*14f10*/  FSEL R249, R15, -INF , !P0 ;  /* 0xff8000000ff97808 */ /* 0x000fe40004000000 */
[----:B------:R-:W-:Y:S02]  /*14f20*/  ISETP.GE.OR P3, PT, R0, R205, !P3 ;  /* 0x000000cd0000720c */ /* 0x000fe40005f66670 */
[C---:B------:R-:W-:Y:S02]  /*14f30*/  ISETP.GE.AND P0, PT, R8.reuse, R197, PT ;  /* 0x000000c50800720c */ /* 0x040fe40003f06270 */
[----:B------:R-:W-:Y:S02]  /*14f40*/  ISETP.GE.OR P2, PT, R8, R211, !P2 ;  /* 0x000000d30800720c */ /* 0x000fe40005746670 */
[----:B------:R-:W-:Y:S02]  /*14f50*/  FSEL R178, R16, -INF , !P6 ;  /* 0xff80000010b27808 */ /* 0x000fe40007000000 */
[----:B------:R-:W-:Y:S02]  /*14f60*/  FSEL R200, R18, -INF , !P1 ;  /* 0xff80000012c87808 */ /* 0x000fe40004800000 */
[C---:B------:R-:W-:Y:S02]  /*14f70*/  ISETP.GE.AND P6, PT, R8.reuse, R203, PT ;  /* 0x000000cb0800720c */ /* 0x040fe40003fc6270 */
[----:B------:R-:W-:Y:S02]  /*14f80*/  ISETP.GE.AND P1, PT, R8, R201, PT ;  /* 0x000000c90800720c */ /* 0x000fe40003f26270 */
[----:B------:R-:W-:Y:S02]  /*14f90*/  FSEL R235, R5, -INF , !P5 ;  /* 0xff80000005eb7808 */ /* 0x000fe40006800000 */
[----:B------:R-:W-:Y:S02]  /*14fa0*/  FSEL R236, R10, -INF , !P3 ;  /* 0xff8000000aec7808 */ /* 0x000fe40005800000 */
[----:B------:R-:W-:Y:S02]  /*14fb0*/  ISETP.GE.OR P0, PT, R8, R209, !P0 ;  /* 0x000000d10800720c */ /* 0x000fe40004706670 */
[----:B------:R-:W-:Y:S02]  /*14fc0*/  FSEL R9, R20, -INF , !P2 ;  /* 0xff80000014097808 */ /* 0x000fe40005000000 */
[-C--:B------:R-:W-:Y:S02]  /*14fd0*/  ISETP.GE.AND P5, PT, R2, R203.reuse, PT ;  /* 0x000000cb0200720c */ /* 0x080fe40003fa6270 */
[----:B------:R-:W-:Y:S01]  /*14fe0*/  ISETP.GE.AND P3, PT, R4, R203, PT ;  /* 0x000000cb0400720c */ /* 0x000fe20003f66270 */
[----:B------:R-:W-:Y:S01]  /*14ff0*/  STL [R1], R9 ;  /* 0x0000000901007387 */ /* 0x000fe20000100800 */
[C---:B------:R-:W-:Y:S02]  /*15000*/  ISETP.GE.OR P6, PT, R8.reuse, R207, !P6 ;  /* 0x000000cf0800720c */ /* 0x040fe400077c6670 */
[----:B------:R-:W-:Y:S02]  /*15010*/  ISETP.GE.OR P1, PT, R8, R205, !P1 ;  /* 0x000000cd0800720c */ /* 0x000fe40004f26670 */
[----:B------:R-:W-:Y:S02]  /*15020*/  FSEL R8, R22, -INF , !P0 ;  /* 0xff80000016087808 */ /* 0x000fe40004000000 */
[-C--:B------:R-:W-:Y:S01]  /*15030*/  ISETP.GE.OR P5, PT, R2, R207.reuse, !P5 ;  /* 0x000000cf0200720c */ /* 0x080fe20006fa6670 */
[----:B------:R-:W-:Y:S01]  /*15040*/  VIADD R2, R0, 0x11 ;  /* 0x0000001100027836 */ /* 0x000fe20000000000 */
[----:B------:R-:W-:Y:S01]  /*15050*/  ISETP.GE.OR P3, PT, R4, R207, !P3 ;  /* 0x000000cf0400720c */ /* 0x000fe20005f66670 */
[----:B------:R1:W-:Y:S01]  /*15060*/  STL [R1+0x4], R8 ;  /* 0x0000040801007387 */ /* 0x0003e20000100800 */
[----:B------:R-:W-:Y:S01]  /*15070*/  FSEL R248, R12, -INF , !P5 ;  /* 0xff8000000cf87808 */ /* 0x000fe20006800000 */
[----:B------:R-:W-:Y:S01]  /*15080*/  VIADD R12, R0, 0x20 ;  /* 0x00000020000c7836 */ /* 0x000fe20000000000 */
[----:B------:R-:W-:Y:S02]  /*15090*/  FSEL R250, R13, -INF , !P3 ;  /* 0xff8000000dfa7808 */ /* 0x000fe40005800000 */
[C---:B------:R-:W-:Y:S02]  /*150a0*/  ISETP.GE.AND P5, PT, R4.reuse, R199, PT ;  /* 0x000000c70400720c */ /* 0x040fe40003fa6270 */
[C---:B------:R-:W-:Y:S02]  /*150b0*/  ISETP.GE.AND P3, PT, R4.reuse, R197, PT ;  /* 0x000000c50400720c */ /* 0x040fe40003f66270 */
[C---:B------:R-:W-:Y:S02]  /*150c0*/  ISETP.GE.OR P5, PT, R4.reuse, R211, !P5 ;  /* 0x000000d30400720c */ /* 0x040fe40006fa6670 */
[----:B------:R-:W-:Y:S02]  /*150d0*/  ISETP.GE.OR P3, PT, R4, R209, !P3 ;  /* 0x000000d10400720c */ /* 0x000fe40005f66670 */
[----:B------:R-:W-:Y:S01]  /*150e0*/  FSEL R198, R17, -INF , !P5 ;  /* 0xff80000011c67808 */ /* 0x000fe20006800000 */
[----:B------:R-:W2:Y:S01]  /*150f0*/  LDSM.16.M88.4 R4, [R194] ;  /* 0x00000000c204783b */ /* 0x000ea20000000200 */
[----:B------:R-:W-:Y:S02]  /*15100*/  FSEL R208, R19, -INF , !P3 ;  /* 0xff80000013d07808 */ /* 0x000fe40005800000 */
[C---:B------:R-:W-:Y:S02]  /*15110*/  ISETP.GE.AND P5, PT, R2.reuse, R199, PT ;  /* 0x000000c70200720c */ /* 0x040fe40003fa6270 */
[C---:B------:R-:W-:Y:S02]  /*15120*/  ISETP.GE.AND P3, PT, R2.reuse, R197, PT ;  /* 0x000000c50200720c */ /* 0x040fe40003f66270 */
[C---:B------:R-:W-:Y:S02]  /*15130*/  ISETP.GE.AND P2, PT, R2.reuse, R203, PT ;  /* 0x000000cb0200720c */ /* 0x040fe40003f46270 */
[C---:B------:R-:W-:Y:S02]  /*15140*/  ISETP.GE.OR P5, PT, R2.reuse, R211, !P5 ;  /* 0x000000d30200720c */ /* 0x040fe40006fa6670 */
[----:B------:R-:W-:Y:S01]  /*15150*/  ISETP.GE.OR P3, PT, R2, R209, !P3 ;  /* 0x000000d10200720c */ /* 0x000fe20005f66670 */
[----:B-1----:R-:W-:Y:S01]  /*15160*/  VIADD R8, R0, 0x18 ;  /* 0x0000001800087836 */ /* 0x002fe20000000000 */
[----:B------:R-:W-:Y:S02]  /*15170*/  ISETP.GE.OR P2, PT, R2, R207, !P2 ;  /* 0x000000cf0200720c */ /* 0x000fe40005746670 */
        /* <DEDUP_REMOVED lines=11> */
[----:B------:R-:W-:Y:S02]  /*15230*/  ISETP.GE.OR P2, PT, R8, R209, !P2 ;  /* 0x000000d10800720c */ /* 0x000fe40005746670 */
[----:B------:R-:W-:Y:S01]  /*15240*/  ISETP.GE.AND P0, PT, R2, R201, PT ;  /* 0x000000c90200720c */ /* 0x000fe20003f06270 */
[----:B------:R-:W1:Y:S01]  /*15250*/  LDSM.16.M88.4 R8, [R193] ;  /* 0x00000000c108783b */ /* 0x000e620000000200 */
[----:B------:R-:W-:Y:S01]  /*15260*/  FSEL R26, R26, -INF , !P1 ;  /* 0xff8000001a1a7808 */ /* 0x000fe20004800000 */
[-C--:B--2---:R-:W-:Y:S03]  /*15270*/  HMMA.16816.F32 R36, R172, R4.reuse, R36 ;  /* 0x00000004ac24723c */ /* 0x084fe60000001824 */
[----:B------:R-:W-:Y:S01]  /*15280*/  ISETP.GE.OR P0, PT, R2, R205, !P0 ;  /* 0x000000cd0200720c */ /* 0x000fe20004706670 */
[----:B------:R-:W-:Y:S01]  /*15290*/  VIADD R2, R0, 0x19 ;  /* 0x0000001900027836 */ /* 0x000fe20000000000 */
[----:B------:R-:W-:Y:S01]  /*152a0*/  FSEL R28, R28, -INF , !P5 ;  /* 0xff8000001c1c7808 */ /* 0x000fe20006800000 */
[C---:B------:R-:W-:Y:S04]  /*152b0*/  HMMA.16816.F32 R40, R180.reuse, R4, R40 ;  /* 0x00000004b428723c */ /* 0x040fe80000001828 */
[C---:B------:R-:W-:Y:S02]  /*152c0*/  ISETP.GE.AND P1, PT, R2.reuse, R203, PT ;  /* 0x000000cb0200720c */ /* 0x040fe40003f26270 */
[----:B------:R-:W-:Y:S01]  /*152d0*/  FSEL R27, R27, -INF , !P0 ;  /* 0xff8000001b1b7808 */ /* 0x000fe20004000000 */
[-C--:B------:R-:W-:Y:S03]  /*152e0*/  HMMA.16816.F32 R44, R180, R6.reuse, R44 ;  /* 0x00000006b42c723c */ /* 0x080fe6000000182c */
[----:B------:R-:W-:Y:S01]  /*152f0*/  ISETP.GE.AND P0, PT, R2, R201, PT ;  /* 0x000000c90200720c */ /* 0x000fe20003f06270 */
[----:B------:R-:W-:Y:S01]  /*15300*/  VIADD R4, R0, 0x28 ;  /* 0x0000002800047836 */ /* 0x000fe20000000000 */
[C---:B------:R-:W-:Y:S01]  /*15310*/  ISETP.GE.OR P1, PT, R2.reuse, R207, !P1 ;  /* 0x000000cf0200720c */ /* 0x040fe20004f26670 */
[C---:B------:R-:W-:Y:S04]  /*15320*/  HMMA.16816.F32 R48, R172.reuse, R6, R48 ;  /* 0x00000006ac30723c */ /* 0x040fe80000001830 */
[C---:B------:R-:W-:Y:S02]  /*15330*/  ISETP.GE.OR P0, PT, R2.reuse, R205, !P0 ;  /* 0x000000cd0200720c */ /* 0x040fe40004706670 */
[----:B------:R-:W-:Y:S02]  /*15340*/  FSEL R29, R29, -INF , !P1 ;  /* 0xff8000001d1d7808 */ /* 0x000fe40004800000 */
[C---:B------:R-:W-:Y:S02]  /*15350*/  ISETP.GE.AND P5, PT, R2.reuse, R199, PT ;  /* 0x000000c70200720c */ /* 0x040fe40003fa6270 */
[----:B------:R-:W-:Y:S02]  /*15360*/  ISETP.GE.AND P1, PT, R2, R197, PT ;  /* 0x000000c50200720c */ /* 0x000fe40003f26270 */
[----:B------:R-:W-:Y:S02]  /*15370*/  FSEL R30, R30, -INF , !P3 ;  /* 0xff8000001e1e7808 */ /* 0x000fe40005800000 */
[----:B------:R-:W-:Y:S02]  /*15380*/  FSEL R22, R31, -INF , !P0 ;  /* 0xff8000001f167808 */ /* 0x000fe40004000000 */
[C---:B------:R-:W-:Y:S02]  /*15390*/  ISETP.GE.AND P3, PT, R12.reuse, R199, PT ;  /* 0x000000c70c00720c */ /* 0x040fe40003f66270 */
[----:B------:R-:W-:Y:S01]  /*153a0*/  ISETP.GE.AND P0, PT, R12, R197, PT ;  /* 0x000000c50c00720c */ /* 0x000fe20003f06270 */
[-C--:B-1----:R-:W-:Y:S03]  /*153b0*/  HMMA.16816.F32 R52, R172, R8.reuse, R52 ;  /* 0x00000008ac34723c */ /* 0x082fe60000001834 */
[C---:B------:R-:W-:Y:S02]  /*153c0*/  ISETP.GE.OR P5, PT, R2.reuse, R211, !P5 ;  /* 0x000000d30200720c */ /* 0x040fe40006fa6670 */
[----:B------:R-:W-:Y:S01]  /*153d0*/  ISETP.GE.OR P1, PT, R2, R209, !P1 ;  /* 0x000000d10200720c */ /* 0x000fe20004f26670 */
[C---:B------:R-:W-:Y:S04]  /*153e0*/  HMMA.16816.F32 R56, R180.reuse, R8, R56 ;  /* 0x00000008b438723c */ /* 0x040fe80000001838 */
[----:B------:R-:W-:Y:S01]  /*153f0*/  ISETP.GE.OR P3, PT, R12, R211, !P3 ;  /* 0x000000d30c00720c */ /* 0x000fe20005f66670 */
[----:B------:R-:W-:Y:S01]  /*15400*/  VIADD R2, R0, 0x21 ;  /* 0x0000002100027836 */ /* 0x000fe20000000000 */
[----:B------:R-:W-:Y:S01]  /*15410*/  ISETP.GE.OR P0, PT, R12, R209, !P0 ;  /* 0x000000d10c00720c */ /* 0x000fe20004706670 */
[----:B------:R-:W-:Y:S01]  /*15420*/  VIADD R8, R0, 0x38 ;  /* 0x0000003800087836 */ /* 0x000fe20000000000 */
[----:B------:R-:W-:Y:S01]  /*15430*/  FSEL R224, R32, -INF , !P6 ;  /* 0xff80000020e07808 */ /* 0x000fe20007000000 */
[-C--:B------:R-:W-:Y:S03]  /*15440*/  HMMA.16816.F32 R60, R180, R10.reuse, R60 ;  /* 0x0000000ab43c723c */ /* 0x080fe6000000183c */
[----:B------:R-:W-:Y:S02]  /*15450*/  FSEL R223, R33, -INF , !P5 ;  /* 0xff80000021df7808 */ /* 0x000fe40006800000 */
[----:B------:R-:W-:Y:S01]  /*15460*/  FSEL R229, R35, -INF , !P1 ;  /* 0xff80000023e57808 */ /* 0x000fe20004800000 */
[C---:B------:R-:W-:Y:S04]  /*15470*/  HMMA.16816.F32 R64, R172.reuse, R10, R64 ;  /* 0x0000000aac40723c */ /* 0x040fe80000001840 */
[----:B------:R-:W-:Y:S02]  /*15480*/  ISETP.GE.AND P6, PT, R12, R203, PT ;  /* 0x000000cb0c00720c */ /* 0x000fe40003fc6270 */
[----:B------:R-:W-:Y:S02]  /*15490*/  FSEL R231, R36, -INF , !P3 ;  /* 0xff80000024e77808 */ /* 0x000fe40005800000 */
[----:B------:R-:W-:Y:S02]  /*154a0*/  FSEL R239, R38, -INF , !P0 ;  /* 0xff80000026ef7808 */ /* 0x000fe40004000000 */
[----:B------:R-:W-:Y:S02]  /*154b0*/  ISETP.GE.AND P5, PT, R2, R199, PT ;  /* 0x000000c70200720c */ /* 0x000fe40003fa6270 */
[----:B------:R-:W-:Y:S02]  /*154c0*/  FSEL R227, R34, -INF , !P2 ;  /* 0xff80000022e37808 */ /* 0x000fe40005000000 */
[C---:B------:R-:W-:Y:S02]  /*154d0*/  ISETP.GE.AND P1, PT, R2.reuse, R197, PT ;  /* 0x000000c50200720c */ /* 0x040fe40003f26270 */
[C---:B------:R-:W-:Y:S02]  /*154e0*/  ISETP.GE.AND P3, PT, R2.reuse, R203, PT ;  /* 0x000000cb0200720c */ /* 0x040fe40003f66270 */
[-C--:B------:R-:W-:Y:S02]  /*154f0*/  ISETP.GE.AND P0, PT, R2, R201.reuse, PT ;  /* 0x000000c90200720c */ /* 0x080fe40003f06270 */
[C---:B------:R-:W-:Y:S02]  /*15500*/  ISETP.GE.AND P2, PT, R12.reuse, R201, PT ;  /* 0x000000c90c00720c */ /* 0x040fe40003f46270 */
[----:B------:R-:W-:Y:S02]  /*15510*/  ISETP.GE.OR P6, PT, R12, R207, !P6 ;  /* 0x000000cf0c00720c */ /* 0x000fe400077c6670 */
[C---:B------:R-:W-:Y:S02]  /*15520*/  ISETP.GE.OR P5, PT, R2.reuse, R211, !P5 ;  /* 0x000000d30200720c */ /* 0x040fe40006fa6670 */
[C---:B------:R-:W-:Y:S02]  /*15530*/  ISETP.GE.OR P1, PT, R2.reuse, R209, !P1 ;  /* 0x000000d10200720c */ /* 0x040fe40004f26670 */
[C---:B------:R-:W-:Y:S02]  /*15540*/  ISETP.GE.OR P3, PT, R2.reuse, R207, !P3 ;  /* 0x000000cf0200720c */ /* 0x040fe40005f66670 */
[-C--:B------:R-:W-:Y:S01]  /*15550*/  ISETP.GE.OR P0, PT, R2, R205.reuse, !P0 ;  /* 0x000000cd0200720c */ /* 0x080fe20004706670 */
[----:B------:R-:W-:Y:S01]  /*15560*/  VIADD R2, R0, 0x29 ;  /* 0x0000002900027836 */ /* 0x000fe20000000000 */
        /* <DEDUP_REMOVED lines=11> */
[----:B------:R-:W-:Y:S02]  /*15620*/  ISETP.GE.AND P2, PT, R2, R203, PT ;  /* 0x000000cb0200720c */ /* 0x000fe40003f46270 */
[C---:B------:R-:W-:Y:S02]  /*15630*/  ISETP.GE.OR P5, PT, R4.reuse, R207, !P5 ;  /* 0x000000cf0400720c */ /* 0x040fe40006fa6670 */
[C---:B------:R-:W-:Y:S02]  /*15640*/  ISETP.GE.OR P1, PT, R4.reuse, R205, !P1 ;  /* 0x000000cd0400720c */ /* 0x040fe40004f26670 */
[C---:B------:R-:W-:Y:S02]  /*15650*/  ISETP.GE.OR P6, PT, R4.reuse, R211, !P6 ;  /* 0x000000d30400720c */ /* 0x040fe400077c6670 */
[----:B------:R-:W-:Y:S02]  /*15660*/  ISETP.GE.OR P3, PT, R4, R209, !P3 ;  /* 0x000000d10400720c */ /* 0x000fe40005f66670 */
[----:B------:R-:W-:Y:S01]  /*15670*/  ISETP.GE.OR P2, PT, R2, R207, !P2 ;  /* 0x000000cf0200720c */ /* 0x000fe20005746670 */
[----:B------:R-:W1:Y:S01]  /*15680*/  LDSM.16.M88.4 R4, [R192] ;  /* 0x00000000c004783b */ /* 0x000e620000000200 */
[----:B------:R-:W-:Y:S02]  /*15690*/  FSEL R21, R43, -INF , !P0 ;  /* 0xff8000002b157808 */ /* 0x000fe40004000000 */
[----:B------:R-:W-:Y:S02]  /*156a0*/  FSEL R241, R44, -INF , !P5 ;  /* 0xff8000002cf17808 */ /* 0x000fe40006800000 */
[----:B------:R-:W-:Y:S02]  /*156b0*/  FSEL R240, R45, -INF , !P2 ;  /* 0xff8000002df07808 */ /* 0x000fe40005000000 */
[C---:B------:R-:W-:Y:S02]  /*156c0*/  ISETP.GE.AND P0, PT, R2.reuse, R201, PT ;  /* 0x000000c90200720c */ /* 0x040fe40003f06270 */
[C---:B------:R-:W-:Y:S02]  /*156d0*/  ISETP.GE.AND P5, PT, R2.reuse, R199, PT ;  /* 0x000000c70200720c */ /* 0x040fe40003fa6270 */
[----:B------:R-:W-:Y:S02]  /*156e0*/  ISETP.GE.AND P2, PT, R2, R197, PT ;  /* 0x000000c50200720c */ /* 0x000fe40003f46270 */
[----:B------:R-:W-:Y:S02]  /*156f0*/  FSEL R252, R46, -INF , !P1 ;  /* 0xff8000002efc7808 */ /* 0x000fe40004800000 */
[----:B------:R-:W-:Y:S02]  /*15700*/  ISETP.GE.AND P1, PT, R12, R199, PT ;  /* 0x000000c70c00720c */ /* 0x000fe40003f26270 */
[C---:B------:R-:W-:Y:S02]  /*15710*/  ISETP.GE.OR P0, PT, R2.reuse, R205, !P0 ;  /* 0x000000cd0200720c */ /* 0x040fe40004706670 */
[C---:B------:R-:W-:Y:S02]  /*15720*/  ISETP.GE.OR P5, PT, R2.reuse, R211, !P5 ;  /* 0x000000d30200720c */ /* 0x040fe40006fa6670 */
[----:B------:R-:W-:Y:S01]  /*15730*/  ISETP.GE.OR P2, PT, R2, R209, !P2 ;  /* 0x000000d10200720c */ /* 0x000fe20005746670 */
[----:B------:R-:W-:Y:S01]  /*15740*/  VIADD R2, R0, 0x31 ;  /* 0x0000003100027836 */ /* 0x000fe20000000000 */
[----:B------:R-:W-:Y:S02]  /*15750*/  ISETP.GE.OR P1, PT, R12, R211, !P1 ;  /* 0x000000d30c00720c */ /* 0x000fe40004f26670 */
[----:B------:R-:W-:Y:S02]  /*15760*/  FSEL R212, R48, -INF , !P6 ;  /* 0xff80000030d47808 */ /* 0x000fe40007000000 */
[----:B------:R-:W-:Y:S02]  /*15770*/  FSEL R210, R49, -INF , !P5 ;  /* 0xff80000031d27808 */ /* 0x000fe40006800000 */
[----:B------:R-:W-:Y:S02]  /*15780*/  FSEL R215, R51, -INF , !P2 ;  /* 0xff80000033d77808 */ /* 0x000fe40005000000 */
[----:B------:R-:W-:Y:S02]  /*15790*/  FSEL R213, R52, -INF , !P1 ;  /* 0xff80000034d57808 */ /* 0x000fe40004800000 */
[----:B------:R-:W-:Y:S02]  /*157a0*/  ISETP.GE.AND P6, PT, R12, R203, PT ;  /* 0x000000cb0c00720c */ /* 0x000fe40003fc6270 */
[C---:B------:R-:W-:Y:S02]  /*157b0*/  ISETP.GE.AND P5, PT, R2.reuse, R199, PT ;  /* 0x000000c70200720c */ /* 0x040fe40003fa6270 */
[C---:B------:R-:W-:Y:S02]  /*157c0*/  ISETP.GE.AND P2, PT, R2.reuse, R197, PT ;  /* 0x000000c50200720c */ /* 0x040fe40003f46270 */
[----:B------:R-:W-:Y:S01]  /*157d0*/  ISETP.GE.AND P1, PT, R2, R203, PT ;  /* 0x000000cb0200720c */ /* 0x000fe20003f26270 */
[-C--:B-1----:R-:W-:Y:S03]  /*157e0*/  HMMA.16816.F32 R68, R172, R4.reuse, R68 ;  /* 0x00000004ac44723c */ /* 0x082fe60000001844 */
[----:B------:R-:W-:Y:S02]  /*157f0*/  ISETP.GE.OR P6, PT, R12, R207, !P6 ;  /* 0x000000cf0c00720c */ /* 0x000fe400077c6670 */
[C---:B------:R-:W-:Y:S01]  /*15800*/  ISETP.GE.OR P5, PT, R2.reuse, R211, !P5 ;  /* 0x000000d30200720c */ /* 0x040fe20006fa6670 */
[C---:B------:R-:W-:Y:S04]  /*15810*/  HMMA.16816.F32 R72, R180.reuse, R4, R72 ;  /* 0x00000004b448723c */ /* 0x040fe80000001848 */
[C---:B------:R-:W-:Y:S02]  /*15820*/  ISETP.GE.OR P2, PT, R2.reuse, R209, !P2 ;  /* 0x000000d10200720c */ /* 0x040fe40005746670 */
[----:B------:R-:W-:Y:S01]  /*15830*/  ISETP.GE.OR P1, PT, R2, R207, !P1 ;  /* 0x000000cf0200720c */ /* 0x000fe20004f26670 */
[-C--:B------:R-:W-:Y:S04]  /*15840*/  HMMA.16816.F32 R76, R180, R6.reuse, R76 ;  /* 0x00000006b44c723c */ /* 0x080fe8000000184c */
[----:B------:R-:W-:Y:S01]  /*15850*/  FSEL R202, R53, -INF , !P5 ;  /* 0xff80000035ca7808 */ /* 0x000fe20006800000 */
[----:B------:R-:W-:Y:S01]  /*15860*/  VIADD R4, R0, 0x48 ;  /* 0x0000004800047836 */ /* 0x000fe20000000000 */
[----:B------:R-:W-:Y:S01]  /*15870*/  FSEL R214, R55, -INF , !P2 ;  /* 0xff80000037d67808 */ /* 0x000fe20005000000 */
[----:B------:R-:W2:Y:S01]  /*15880*/  LDL.64 R52, [R1+0x38] ;  /* 0x0000380001347983 */ /* 0x000ea20000100a00 */
[----:B------:R-:W-:Y:S01]  /*15890*/  FSEL R222, R56, -INF , !P6 ;  /* 0xff80000038de7808 */ /* 0x000fe20007000000 */
[C---:B------:R-:W-:Y:S04]  /*158a0*/  HMMA.16816.F32 R80, R172.reuse, R6, R80 ;  /* 0x00000006ac50723c */ /* 0x040fe80000001850 */
[----:B------:R-:W-:Y:S02]  /*158b0*/  FSEL R221, R57, -INF , !P1 ;  /* 0xff80000039dd7808 */ /* 0x000fe40004800000 */
[C---:B------:R-:W-:Y:S02]  /*158c0*/  ISETP.GE.AND P5, PT, R8.reuse, R203, PT ;  /* 0x000000cb0800720c */ /* 0x040fe40003fa6270 */
[C---:B------:R-:W-:Y:S02]  /*158d0*/  ISETP.GE.AND P2, PT, R8.reuse, R201, PT ;  /* 0x000000c90800720c */ /* 0x040fe40003f46270 */
[C---:B------:R-:W-:Y:S02]  /*158e0*/  ISETP.GE.AND P6, PT, R8.reuse, R199, PT ;  /* 0x000000c70800720c */ /* 0x040fe40003fc6270 */
[-C--:B------:R-:W-:Y:S02]  /*158f0*/  ISETP.GE.AND P1, PT, R8, R197.reuse, PT ;  /* 0x000000c50800720c */ /* 0x080fe40003f26270 */
[----:B------:R-:W-:Y:S02]  /*15900*/  FSEL R251, R47, -INF , !P0 ;  /* 0xff8000002ffb7808 */ /* 0x000fe40004000000 */
[----:B------:R-:W-:Y:S02]  /*15910*/  ISETP.GE.AND P0, PT, R12, R197, PT ;  /* 0x000000c50c00720c */ /* 0x000fe40003f06270 */
[C---:B------:R-:W-:Y:S02]  /*15920*/  ISETP.GE.OR P5, PT, R8.reuse, R207, !P5 ;  /* 0x000000cf0800720c */ /* 0x040fe40006fa6670 */
[C---:B------:R-:W-:Y:S02]  /*15930*/  ISETP.GE.OR P2, PT, R8.reuse, R205, !P2 ;  /* 0x000000cd0800720c */ /* 0x040fe40005746670 */
[C---:B------:R-:W-:Y:S02]  /*15940*/  ISETP.GE.OR P6, PT, R8.reuse, R211, !P6 ;  /* 0x000000d30800720c */ /* 0x040fe400077c6670 */
[-C--:B------:R-:W-:Y:S02]  /*15950*/  ISETP.GE.OR P1, PT, R8, R209.reuse, !P1 ;  /* 0x000000d10800720c */ /* 0x080fe40004f26670 */
[----:B------:R-:W-:Y:S01]  /*15960*/  ISETP.GE.OR P0, PT, R12, R209, !P0 ;  /* 0x000000d10c00720c */ /* 0x000fe20004706670 */
[----:B------:R-:W1:Y:S01]  /*15970*/  LDSM.16.M88.4 R8, [R191] ;  /* 0x00000000bf08783b */ /* 0x000e620000000200 */
        /* <DEDUP_REMOVED lines=10> */
[C---:B------:R-:W-:Y:S01]  /*15a20*/  ISETP.GE.AND P3, PT, R2.reuse, R203, PT ;  /* 0x000000cb0200720c */ /* 0x040fe20003f66270 */
[----:B------:R-:W3:Y:S01]  /*15a30*/  LDL.64 R58, [R1+0x30] ;  /* 0x00003000013a7983 */ /* 0x000ee20000100a00 */
[C---:B------:R-:W-:Y:S02]  /*15a40*/  ISETP.GE.AND P0, PT, R2.reuse, R201, PT ;  /* 0x000000c90200720c */ /* 0x040fe40003f06270 */
[C---:B------:R-:W-:Y:S02]  /*15a50*/  ISETP.GE.OR P3, PT, R2.reuse, R207, !P3 ;  /* 0x000000cf0200720c */ /* 0x040fe40005f66670 */
[----:B------:R-:W-:Y:S02]  /*15a60*/  ISETP.GE.OR P0, PT, R2, R205, !P0 ;  /* 0x000000cd0200720c */ /* 0x000fe40004706670 */
[----:B------:R-:W-:Y:S02]  /*15a70*/  FSEL R217, R60, -INF , !P5 ;  /* 0xff8000003cd97808 */ /* 0x000fe40006800000 */
        /* <DEDUP_REMOVED lines=26> */
[-C--:B------:R-:W-:Y:S02]  /*15c20*/  ISETP.GE.AND P0, PT, R2, R201.reuse, PT ;  /* 0x000000c90200720c */ /* 0x080fe40003f06270 */
[----:B------:R-:W-:Y:S02]  /*15c30*/  ISETP.GE.AND P1, PT, R12, R201, PT ;  /* 0x000000c90c00720c */ /* 0x000fe40003f26270 */
[C---:B------:R-:W-:Y:S02]  /*15c40*/  ISETP.GE.OR P5, PT, R2.reuse, R211, !P5 ;  /* 0x000000d30200720c */ /* 0x040fe40006fa6670 */
[C---:B------:R-:W-:Y:S02]  /*15c50*/  ISETP.GE.OR P3, PT, R2.reuse, R209, !P3 ;  /* 0x000000d10200720c */ /* 0x040fe40005f66670 */
[C---:B------:R-:W-:Y:S02]  /*15c60*/  ISETP.GE.OR P2, PT, R2.reuse, R207, !P2 ;  /* 0x000000cf0200720c */ /* 0x040fe40005746670 */
[----:B------:R-:W-:Y:S01]  /*15c70*/  ISETP.GE.OR P0, PT, R2, R205, !P0 ;  /* 0x000000cd0200720c */ /* 0x000fe20004706670 */
[----:B------:R-:W-:Y:S01]  /*15c80*/  VIADD R2, R0, 0x49 ;  /* 0x0000004900027836 */ /* 0x000fe20000000000 */
[C---:B------:R-:W-:Y:S02]  /*15c90*/  ISETP.GE.AND P6, PT, R12.reuse, R203, PT ;  /* 0x000000cb0c00720c */ /* 0x040fe40003fc6270 */
[C---:B------:R-:W-:Y:S02]  /*15ca0*/  ISETP.GE.OR P1, PT, R12.reuse, R205, !P1 ;  /* 0x000000cd0c00720c */ /* 0x040fe40004f26670 */
[----:B------:R-:W-:Y:S01]  /*15cb0*/  ISETP.GE.OR P6, PT, R12, R207, !P6 ;  /* 0x000000cf0c00720c */ /* 0x000fe200077c6670 */
[----:B------:R-:W-:Y:S01]  /*15cc0*/  VIADD R12, R0, 0x50 ;  /* 0x00000050000c7836 */ /* 0x000fe20000000000 */
[----:B------:R-:W-:Y:S02]  /*15cd0*/  FSEL R169, R71, -INF , !P3 ;  /* 0xff80000047a97808 */ /* 0x000fe40005800000 */
[----:B------:R-:W-:Y:S02]  /*15ce0*/  FSEL R206, R74, -INF , !P1 ;  /* 0xff8000004ace7808 */ /* 0x000fe40004800000 */
[----:B------:R-:W-:Y:S02]  /*15cf0*/  FSEL R69, R69, -INF , !P5 ;  /* 0xff80000045457808 */ /* 0x000fe40006800000 */
[-C--:B------:R-:W-:Y:S02]  /*15d00*/  ISETP.GE.AND P3, PT, R4, R203.reuse, PT ;  /* 0x000000cb0400720c */ /* 0x080fe40003f66270 */
[----:B------:R-:W-:Y:S02]  /*15d10*/  ISETP.GE.AND P1, PT, R2, R203, PT ;  /* 0x000000cb0200720c */ /* 0x000fe40003f26270 */
[----:B------:R-:W-:Y:S02]  /*15d20*/  ISETP.GE.AND P5, PT, R4, R201, PT ;  /* 0x000000c90400720c */ /* 0x000fe40003fa6270 */
[----:B------:R-:W-:Y:S02]  /*15d30*/  FSEL R176, R72, -INF , !P6 ;  /* 0xff80000048b07808 */ /* 0x000fe40007000000 */
[----:B------:R-:W-:Y:S02]  /*15d40*/  FSEL R171, R73, -INF , !P2 ;  /* 0xff80000049ab7808 */ /* 0x000fe40005000000 */
[C---:B------:R-:W-:Y:S02]  /*15d50*/  ISETP.GE.AND P6, PT, R4.reuse, R199, PT ;  /* 0x000000c70400720c */ /* 0x040fe40003fc6270 */
[C---:B------:R-:W-:Y:S02]  /*15d60*/  ISETP.GE.AND P2, PT, R4.reuse, R197, PT ;  /* 0x000000c50400720c */ /* 0x040fe40003f46270 */
[-C--:B------:R-:W-:Y:S02]  /*15d70*/  ISETP.GE.OR P3, PT, R4, R207.reuse, !P3 ;  /* 0x000000cf0400720c */ /* 0x080fe40005f66670 */
[----:B------:R-:W-:Y:S02]  /*15d80*/  ISETP.GE.OR P1, PT, R2, R207, !P1 ;  /* 0x000000cf0200720c */ /* 0x000fe40004f26670 */
[C---:B------:R-:W-:Y:S02]  /*15d90*/  ISETP.GE.OR P5, PT, R4.reuse, R205, !P5 ;  /* 0x000000cd0400720c */ /* 0x040fe40006fa6670 */
[C---:B------:R-:W-:Y:S02]  /*15da0*/  ISETP.GE.OR P6, PT, R4.reuse, R211, !P6 ;  /* 0x000000d30400720c */ /* 0x040fe400077c6670 */
[----:B------:R-:W-:Y:S02]  /*15db0*/  ISETP.GE.OR P2, PT, R4, R209, !P2 ;  /* 0x000000d10400720c */ /* 0x000fe40005746670 */
[----:B------:R-:W-:Y:S01]  /*15dc0*/  FSEL R204, R75, -INF , !P0 ;  /* 0xff8000004bcc7808 */ /* 0x000fe20004000000 */
[----:B------:R-:W1:Y:S01]  /*15dd0*/  LDSM.16.M88.4 R4, [R190] ;  /* 0x00000000be04783b */ /* 0x000e620000000200 */
[----:B------:R-:W-:Y:S02]  /*15de0*/  FSEL R74, R76, -INF , !P3 ;  /* 0xff8000004c4a7808 */ /* 0x000fe40005800000 */
[----:B------:R-:W-:Y:S02]  /*15df0*/  FSEL R72, R77, -INF , !P1 ;  /* 0xff8000004d487808 */ /* 0x000fe40004800000 */
[C---:B------:R-:W-:Y:S02]  /*15e00*/  ISETP.GE.AND P0, PT, R2.reuse, R201, PT ;  /* 0x000000c90200720c */ /* 0x040fe40003f06270 */
[C---:B------:R-:W-:Y:S01]  /*15e10*/  ISETP.GE.AND P3, PT, R2.reuse, R199, PT ;  /* 0x000000c70200720c */ /* 0x040fe20003f66270 */
[----:B------:R-:W4:Y:S01]  /*15e20*/  LDL.64 R76, [R1+0x28] ;  /* 0x00002800014c7983 */ /* 0x000f220000100a00 */
        /* <DEDUP_REMOVED lines=15> */
[----:B------:R-:W-:Y:S02]  /*15f20*/  ISETP.GE.AND P5, PT, R2, R203, PT ;  /* 0x000000cb0200720c */ /* 0x000fe40003fa6270 */
[----:B------:R-:W-:Y:S01]  /*15f30*/  ISETP.GE.OR P6, PT, R12, R207, !P6 ;  /* 0x000000cf0c00720c */ /* 0x000fe200077c6670 */
[-C--:B-1----:R-:W-:Y:S03]  /*15f40*/  HMMA.16816.F32 R100, R172, R4.reuse, R100 ;  /* 0x00000004ac64723c */ /* 0x082fe60000001864 */
[C---:B------:R-:W-:Y:S02]  /*15f50*/  ISETP.GE.OR P3, PT, R2.reuse, R211, !P3 ;  /* 0x000000d30200720c */ /* 0x040fe40005f66670 */
[C---:B------:R-:W-:Y:S01]  /*15f60*/  ISETP.GE.OR P1, PT, R2.reuse, R209, !P1 ;  /* 0x000000d10200720c */ /* 0x040fe20004f26670 */
[C---:B------:R-:W-:Y:S04]  /*15f70*/  HMMA.16816.F32 R104, R180.reuse, R4, R104 ;  /* 0x00000004b468723c */ /* 0x040fe80000001868 */
[----:B------:R-:W-:Y:S02]  /*15f80*/  ISETP.GE.OR P5, PT, R2, R207, !P5 ;  /* 0x000000cf0200720c */ /* 0x000fe40006fa6670 */
[----:B------:R-:W-:Y:S01]  /*15f90*/  FSEL R42, R85, -INF , !P3 ;  /* 0xff800000552a7808 */ /* 0x000fe20005800000 */
[-C--:B------:R-:W-:Y:S03]  /*15fa0*/  HMMA.16816.F32 R108, R180, R6.reuse, R108 ;  /* 0x00000006b46c723c */ /* 0x080fe6000000186c */
[----:B------:R-:W-:Y:S01]  /*15fb0*/  ISETP.GE.AND P3, PT, R8, R203, PT ;  /* 0x000000cb0800720c */ /* 0x000fe20003f66270 */
[----:B------:R-:W-:Y:S01]  /*15fc0*/  VIADD R4, R0, 0x68 ;  /* 0x0000006800047836 */ /* 0x000fe20000000000 */
[----:B------:R-:W-:Y:S01]  /*15fd0*/  FSEL R87, R87, -INF , !P1 ;  /* 0xff80000057577808 */ /* 0x000fe20004800000 */
[C---:B------:R-:W-:Y:S04]  /*15fe0*/  HMMA.16816.F32 R112, R172.reuse, R6, R112 ;  /* 0x00000006ac70723c */ /* 0x040fe80000001870 */
[----:B------:R-:W-:Y:S02]  /*15ff0*/  ISETP.GE.AND P1, PT, R8, R201, PT ;  /* 0x000000c90800720c */ /* 0x000fe40003f26270 */
[----:B------:R-:W-:Y:S02]  /*16000*/  FSEL R61, R88, -INF , !P6 ;  /* 0xff800000583d7808 */ /* 0x000fe40007000000 */
[----:B------:R-:W-:Y:S02]  /*16010*/  FSEL R60, R89, -INF , !P5 ;  /* 0xff800000593c7808 */ /* 0x000fe40006800000 */
[C---:B------:R-:W-:Y:S02]  /*16020*/  ISETP.GE.AND P6, PT, R8.reuse, R199, PT ;  /* 0x000000c70800720c */ /* 0x040fe40003fc6270 */
[C---:B------:R-:W-:Y:S02]  /*16030*/  ISETP.GE.AND P5, PT, R8.reuse, R197, PT ;  /* 0x000000c50800720c */ /* 0x040fe40003fa6270 */
[C---:B------:R-:W-:Y:S02]  /*16040*/  ISETP.GE.OR P3, PT, R8.reuse, R207, !P3 ;  /* 0x000000cf0800720c */ /* 0x040fe40005f66670 */
[C---:B------:R-:W-:Y:S02]  /*16050*/  ISETP.GE.OR P1, PT, R8.reuse, R205, !P1 ;  /* 0x000000cd0800720c */ /* 0x040fe40004f26670 */
[C---:B------:R-:W-:Y:S02]  /*16060*/  ISETP.GE.OR P6, PT, R8.reuse, R211, !P6 ;  /* 0x000000d30800720c */ /* 0x040fe400077c6670 */
[----:B------:R-:W-:Y:S02]  /*16070*/  ISETP.GE.OR P5, PT, R8, R209, !P5 ;  /* 0x000000d10800720c */ /* 0x000fe40006fa6670 */
[----:B------:R-:W-:Y:S01]  /*16080*/  FSEL R79, R79, -INF , !P0 ;  /* 0xff8000004f4f7808 */ /* 0x000fe20004000000 */
[----:B------:R-:W1:Y:S01]  /*16090*/  LDSM.16.M88.4 R8, [R189] ;  /* 0x00000000bd08783b */ /* 0x000e620000000200 */
[C---:B------:R-:W-:Y:S01]  /*160a0*/  ISETP.GE.AND P0, PT, R12.reuse, R197, PT ;  /* 0x000000c50c00720c */ /* 0x040fe20003f06270 */
[----:B------:R-:W-:Y:S04]  /*160b0*/  DEPBAR.LE SB0, 0x0 ;  /* 0x000080000000791a */ /* 0x000fe80000000000 */
[----:B------:R-:W-:Y:S01]  /*160c0*/  BAR.SYNC.DEFER_BLOCKING 0x0 ;  /* 0x0000000000007b1d */ /* 0x000fe20000010000 */
[----:B------:R-:W-:Y:S02]  /*160d0*/  ISETP.GE.OR P0, PT, R12, R209, !P0 ;  /* 0x000000d10c00720c */ /* 0x000fe40004706670 */
        /* <DEDUP_REMOVED lines=16> */
[C---:B------:R-:W-:Y:S01]  /*161e0*/  ISETP.GE.AND P3, PT, R2.reuse, R199, PT ;  /* 0x000000c70200720c */ /* 0x040fe20003f66270 */
[-C--:B-1----:R-:W-:Y:S05]  /*161f0*/  HMMA.16816.F32 R116, R172, R8.reuse, R116 ;  /* 0x00000008ac74723c */ /* 0x082fea0000001874 */
[C---:B------:R-:W-:Y:S01]  /*16200*/  ISETP.GE.AND P2, PT, R2.reuse, R197, PT ;  /* 0x000000c50200720c */ /* 0x040fe20003f46270 */
[C---:B------:R-:W-:Y:S04]  /*16210*/  HMMA.16816.F32 R120, R180.reuse, R8, R120 ;  /* 0x00000008b478723c */ /* 0x040fe80000001878 */
[----:B------:R-:W-:Y:S02]  /*16220*/  ISETP.GE.OR P3, PT, R2, R211, !P3 ;  /* 0x000000d30200720c */ /* 0x000fe40005f66670 */
[----:B------:R-:W-:Y:S01]  /*16230*/  FSEL R63, R94, -INF , !P1 ;  /* 0xff8000005e3f7808 */ /* 0x000fe20004800000 */
[-C--:B------:R-:W-:Y:S01]  /*16240*/  HMMA.16816.F32 R124, R180, R10.reuse, R124 ;  /* 0x0000000ab47c723c */ /* 0x080fe2000000187c */
[----:B------:R-:W4:Y:S02]  /*16250*/  LDL.64 R180, [R1+0x18] ;  /* 0x0000180001b47983 */ /* 0x000f240000100a00 */
[C---:B------:R-:W-:Y:S02]  /*16260*/  ISETP.GE.AND P1, PT, R12.reuse, R199, PT ;  /* 0x000000c70c00720c */ /* 0x040fe40003f26270 */
[----:B------:R-:W-:Y:S01]  /*16270*/  FSEL R62, R95, -INF , !P0 ;  /* 0xff8000005f3e7808 */ /* 0x000fe20004000000 */
[----:B------:R-:W-:Y:S01]  /*16280*/  HMMA.16816.F32 R128, R172, R10, R128 ;  /* 0x0000000aac80723c */ /* 0x000fe20000001880 */
[----:B------:R-:W2:Y:S03]  /*16290*/  LDL.64 R182, [R1+0x20] ;  /* 0x0000200001b67983 */ /* 0x000ea60000100a00 */
[----:B------:R-:W-:Y:S02]  /*162a0*/  ISETP.GE.AND P0, PT, R12, R197, PT ;  /* 0x000000c50c00720c */ /* 0x000fe40003f06270 */
[----:B------:R-:W-:Y:S01]  /*162b0*/  ISETP.GE.OR P2, PT, R2, R209, !P2 ;  /* 0x000000d10200720c */ /* 0x000fe20005746670 */
[----:B------:R-:W-:Y:S01]  /*162c0*/  VIADD R2, R0, 0x61 ;  /* 0x0000006100027836 */ /* 0x000fe20000000000 */
[C---:B------:R-:W-:Y:S02]  /*162d0*/  ISETP.GE.OR P1, PT, R12.reuse, R211, !P1 ;  /* 0x000000d30c00720c */ /* 0x040fe40004f26670 */
[----:B------:R-:W-:Y:S02]  /*162e0*/  ISETP.GE.OR P0, PT, R12, R209, !P0 ;  /* 0x000000d10c00720c */ /* 0x000fe40004706670 */
[----:B------:R-:W-:Y:S02]  /*162f0*/  FSEL R97, R97, -INF , !P3 ;  /* 0xff80000061617808 */ /* 0x000fe40005800000 */
[----:B------:R-:W-:Y:S02]  /*16300*/  FSEL R99, R99, -INF , !P2 ;  /* 0xff80000063637808 */ /* 0x000fe40005000000 */
[----:B------:R-:W-:Y:S02]  /*16310*/  FSEL R100, R100, -INF , !P1 ;  /* 0xff80000064647808 */ /* 0x000fe40004800000 */
[----:B------:R-:W-:Y:S02]  /*16320*/  FSEL R102, R102, -INF , !P0 ;  /* 0xff80000066667808 */ /* 0x000fe40004000000 */
[----:B------:R-:W-:Y:S02]  /*16330*/  FSEL R98, R98, -INF , !P5 ;  /* 0xff80000062627808 */ /* 0x000fe40006800000 */
[C---:B------:R-:W-:Y:S02]  /*16340*/  ISETP.GE.AND P3, PT, R2.reuse, R199, PT ;  /* 0x000000c70200720c */ /* 0x040fe40003f66270 */
[C---:B------:R-:W-:Y:S02]  /*16350*/  ISETP.GE.AND P2, PT, R2.reuse, R197, PT ;  /* 0x000000c50200720c */ /* 0x040fe40003f46270 */
[C---:B------:R-:W-:Y:S02]  /*16360*/  ISETP.GE.AND P1, PT, R2.reuse, R203, PT ;  /* 0x000000cb0200720c */ /* 0x040fe40003f26270 */
[-C--:B------:R-:W-:Y:S02]  /*16370*/  ISETP.GE.AND P0, PT, R2, R201.reuse, PT ;  /* 0x000000c90200720c */ /* 0x080fe40003f06270 */
[----:B------:R-:W-:Y:S02]  /*16380*/  ISETP.GE.AND P5, PT, R12, R201, PT ;  /* 0x000000c90c00720c */ /* 0x000fe40003fa6270 */
[C---:B------:R-:W-:Y:S02]  /*16390*/  ISETP.GE.OR P3, PT, R2.reuse, R211, !P3 ;  /* 0x000000d30200720c */ /* 0x040fe40005f66670 */
[C---:B------:R-:W-:Y:S02]  /*163a0*/  ISETP.GE.OR P2, PT, R2.reuse, R209, !P2 ;  /* 0x000000d10200720c */ /* 0x040fe40005746670 */
[C---:B------:R-:W-:Y:S02]  /*163b0*/  ISETP.GE.OR P1, PT, R2.reuse, R207, !P1 ;  /* 0x000000cf0200720c */ /* 0x040fe40004f26670 */
[-C--:B------:R-:W-:Y:S01]  /*163c0*/  ISETP.GE.OR P0, PT, R2, R205.reuse, !P0 ;  /* 0x000000cd0200720c */ /* 0x080fe20004706670 */
[----:B------:R-:W-:Y:S01]  /*163d0*/  VIADD R2, R0, 0x69 ;  /* 0x0000006900027836 */ /* 0x000fe20000000000 */
[----:B------:R-:W-:Y:S02]  /*163e0*/  ISETP.GE.OR P5, PT, R12, R205, !P5 ;  /* 0x000000cd0c00720c */ /* 0x000fe40006fa6670 */
[----:B------:R-:W-:Y:S02]  /*163f0*/  FSEL R101, R101, -INF , !P3 ;  /* 0xff80000065657808 */ /* 0x000fe40005800000 */
[----:B------:R-:W-:Y:S02]  /*16400*/  FSEL R106, R106, -INF , !P5 ;  /* 0xff8000006a6a7808 */ /* 0x000fe40006800000 */
[----:B------:R-:W-:Y:S02]  /*16410*/  FSEL R96, R96, -INF , !P6 ;  /* 0xff80000060607808 */ /* 0x000fe40007000000 */
[-C--:B------:R-:W-:Y:S02]  /*16420*/  ISETP.GE.AND P3, PT, R4, R203.reuse, PT ;  /* 0x000000cb0400720c */ /* 0x080fe40003f66270 */
[-C--:B------:R-:W-:Y:S02]  /*16430*/  ISETP.GE.AND P5, PT, R2, R203.reuse, PT ;  /* 0x000000cb0200720c */ /* 0x080fe40003fa6270 */
[----:B------:R-:W-:Y:S02]  /*16440*/  ISETP.GE.AND P6, PT, R12, R203, PT ;  /* 0x000000cb0c00720c */ /* 0x000fe40003fc6270 */
[-C--:B------:R-:W-:Y:S02]  /*16450*/  ISETP.GE.OR P3, PT, R4, R207.reuse, !P3 ;  /* 0x000000cf0400720c */ /* 0x080fe40005f66670 */
        /* <DEDUP_REMOVED lines=10> */
[----:B------:R-:W-:Y:S02]  /*16500*/  ISETP.GE.AND P5, PT, R2, R197, PT ;  /* 0x000000c50200720c */ /* 0x000fe40003fa6270 */
[C---:B------:R-:W-:Y:S02]  /*16510*/  ISETP.GE.AND P2, PT, R4.reuse, R201, PT ;  /* 0x000000c90400720c */ /* 0x040fe40003f46270 */
[C---:B------:R-:W-:Y:S02]  /*16520*/  ISETP.GE.AND P6, PT, R4.reuse, R199, PT ;  /* 0x000000c70400720c */ /* 0x040fe40003fc6270 */
[----:B------:R-:W-:Y:S02]  /*16530*/  ISETP.GE.AND P1, PT, R4, R197, PT ;  /* 0x000000c50400720c */ /* 0x000fe40003f26270 */
[C---:B------:R-:W-:Y:S02]  /*16540*/  ISETP.GE.OR P0, PT, R2.reuse, R205, !P0 ;  /* 0x000000cd0200720c */ /* 0x040fe40004706670 */
[C---:B------:R-:W-:Y:S02]  /*16550*/  ISETP.GE.OR P3, PT, R2.reuse, R211, !P3 ;  /* 0x000000d30200720c */ /* 0x040fe40005f66670 */
        /* <DEDUP_REMOVED lines=15> */
[----:B------:R-:W-:Y:S02]  /*16650*/  ISETP.GE.AND P2, PT, R4, R199, PT ;  /* 0x000000c70400720c */ /* 0x000fe40003f46270 */
[C---:B------:R-:W-:Y:S02]  /*16660*/  ISETP.GE.OR P5, PT, R2.reuse, R211, !P5 ;  /* 0x000000d30200720c */ /* 0x040fe40006fa6670 */
[C---:B------:R-:W-:Y:S02]  /*16670*/  ISETP.GE.OR P3, PT, R2.reuse, R209, !P3 ;  /* 0x000000d10200720c */ /* 0x040fe40005f66670 */
[C---:B------:R-:W-:Y:S02]  /*16680*/  ISETP.GE.OR P1, PT, R2.reuse, R207, !P1 ;  /* 0x000000cf0200720c */ /* 0x040fe40004f26670 */
[----:B------:R-:W-:Y:S01]  /*16690*/  ISETP.GE.OR P6, PT, R2, R205, !P6 ;  /* 0x000000cd0200720c */ /* 0x000fe200077c6670 */
[----:B------:R-:W-:Y:S01]  /*166a0*/  VIADD R2, R0, 0x78 ;  /* 0x0000007800027836 */ /* 0x000fe20000000000 */
[----:B------:R-:W-:Y:S01]  /*166b0*/  ISETP.GE.OR P2, PT, R4, R211, !P2 ;  /* 0x000000d30400720c */ /* 0x000fe20005746670 */
[----:B------:R-:W-:Y:S01]  /*166c0*/  VIADD R0, R0, 0x79 ;  /* 0x0000007900007836 */ /* 0x000fe20000000000 */
[----:B------:R-:W-:Y:S02]  /*166d0*/  FSEL R111, R111, -INF , !P0 ;  /* 0xff8000006f6f7808 */ /* 0x000fe40004000000 */
[----:B------:R-:W-:Y:S02]  /*166e0*/  ISETP.GE.AND P0, PT, R4, R197, PT ;  /* 0x000000c50400720c */ /* 0x000fe40003f06270 */
[----:B------:R-:W-:Y:S02]  /*166f0*/  FSEL R116, R116, -INF , !P5 ;  /* 0xff80000074747808 */ /* 0x000fe40006800000 */
[----:B------:R-:W-:Y:S02]  /*16700*/  FSEL R117, R117, -INF , !P2 ;  /* 0xff80000075757808 */ /* 0x000fe40005000000 */
[C---:B------:R-:W-:Y:S02]  /*16710*/  ISETP.GE.AND P2, PT, R2.reuse, R199, PT ;  /* 0x000000c70200720c */ /* 0x040fe40003f46270 */
[----:B------:R-:W-:Y:S02]  /*16720*/  ISETP.GE.AND P5, PT, R2, R197, PT ;  /* 0x000000c50200720c */ /* 0x000fe40003fa6270 */
[----:B------:R-:W-:Y:S02]  /*16730*/  ISETP.GE.OR P0, PT, R4, R209, !P0 ;  /* 0x000000d10400720c */ /* 0x000fe40004706670 */
[C---:B------:R-:W-:Y:S02]  /*16740*/  ISETP.GE.OR P2, PT, R2.reuse, R211, !P2 ;  /* 0x000000d30200720c */ /* 0x040fe40005746670 */
[----:B------:R-:W-:Y:S02]  /*16750*/  ISETP.GE.OR P5, PT, R2, R209, !P5 ;  /* 0x000000d10200720c */ /* 0x000fe40006fa6670 */
        /* <DEDUP_REMOVED lines=8> */
[----:B------:R-:W-:Y:S01]  /*167e0*/  ISETP.GE.OR P5, PT, R4, R205, !P5 ;  /* 0x000000cd0400720c */ /* 0x000fe20006fa6670 */
[----:B------:R-:W-:Y:S01]  /*167f0*/  IMAD.U32 R4, RZ, RZ, UR27 ;  /* 0x0000001bff047e24 */ /* 0x000fe2000f8e00ff */
[----:B------:R-:W-:Y:S02]  /*16800*/  FSEL R131, R131, -INF , !P0 ;  /* 0xff80000083837808 */ /* 0x000fe40004000000 */
[----:B------:R-:W-:Y:S02]  /*16810*/  PLOP3.LUT P0, PT, PT, PT, UP0, 0x80, 0x0 ;  /* 0x000000000000781c */ /* 0x000fe40003f0f008 */
[----:B------:R-:W-:Y:S02]  /*16820*/  FSEL R118, R118, -INF , !P3 ;  /* 0xff80000076767808 */ /* 0x000fe40005800000 */
[----:B------:R-:W-:Y:S02]  /*16830*/  ISETP.GE.AND P3, PT, R0, R199, PT ;  /* 0x000000c70000720c */ /* 0x000fe40003f66270 */
[----:B------:R-:W-:Y:S02]  /*16840*/  FSEL R120, R120, -INF , !P1 ;  /* 0xff80000078787808 */ /* 0x000fe40004800000 */
[----:B------:R-:W-:Y:S02]  /*16850*/  ISETP.GE.OR P3, PT, R0, R211, !P3 ;  /* 0x000000d30000720c */ /* 0x000fe40005f66670 */
[----:B------:R-:W-:Y:S02]  /*16860*/  FSEL R121, R121, -INF , !P2 ;  /* 0xff80000079797808 */ /* 0x000fe40005000000 */
[----:B------:R-:W-:Y:S02]  /*16870*/  FSEL R129, R129, -INF , !P3 ;  /* 0xff80000081817808 */ /* 0x000fe40005800000 */
[C---:B------:R-:W-:Y:S02]  /*16880*/  ISETP.GE.AND P3, PT, R2.reuse, R203, PT ;  /* 0x000000cb0200720c */ /* 0x040fe40003f66270 */
[----:B------:R-:W-:Y:S02]  /*16890*/  ISETP.GE.AND P1, PT, R2, R201, PT ;  /* 0x000000c90200720c */ /* 0x000fe40003f26270 */
[----:B------:R-:W-:Y:S02]  /*168a0*/  ISETP.GE.AND P2, PT, R0, R203, PT ;  /* 0x000000cb0000720c */ /* 0x000fe40003f46270 */
[----:B----4-:R-:W-:Y:S02]  /*168b0*/  LOP3.LUT R5, R77, UR40, R180, 0x96, !PT ;  /* 0x000000284d057c12 */ /* 0x010fe4000f8e96b4 */
[----:B------:R-:W-:Y:S03]  /*168c0*/  LOP3.LUT R4, R181, UR39, R4, 0x96, !PT ;  /* 0x00000027b5047c12 */ /* 0x000fe6000f8e9604 */
[----:B------:R-:W-:Y:S01]  /*168d0*/  IMAD.WIDE.U32 R88, R5, -0x326172a9, RZ ;  /* 0xcd9e8d5705587825 */ /* 0x000fe200078e00ff */
[----:B--2---:R-:W-:Y:S01]  /*168e0*/  LOP3.LUT R6, R183, UR40, R180, 0x96, !PT ;  /* 0x00000028b7067c12 */ /* 0x004fe2000f8e96b4 */
[----:B------:R-:W-:Y:S02]  /*168f0*/  UIADD3 UR40, UR39, 0x1, URZ ;  /* 0x0000000127287890 */ /* 0x000fe4000fffe03f */
[----:B------:R-:W-:Y:S04]  /*16900*/  IMAD.WIDE.U32 R4, R4, -0x326172a9, RZ ;  /* 0xcd9e8d5704047825 */ /* 0x000fe800078e00ff */
[----:B------:R-:W-:Y:S01]  /*16910*/  IMAD.WIDE.U32 R84, R6, -0x326172a9, RZ ;  /* 0xcd9e8d5706547825 */ /* 0x000fe200078e00ff */
[C---:B------:R-:W-:Y:S02]  /*16920*/  LOP3.LUT R13, R5.reuse, UR11, R52, 0x96, !PT ;  /* 0x0000000b050d7c12 */ /* 0x040fe4000f8e9634 */
[----:B---3--:R-:W-:Y:S02]  /*16930*/  LOP3.LUT R20, R5, UR11, R58, 0x96, !PT ;  /* 0x0000000b05147c12 */ /* 0x008fe4000f8e963a */
[--C-:B------:R-:W-:Y:S02]  /*16940*/  LOP3.LUT R18, R85, UR10, R4.reuse, 0x96, !PT ;  /* 0x0000000a55127c12 */ /* 0x100fe4000f8e9604 */
[----:B------:R-:W-:Y:S01]  /*16950*/  LOP3.LUT R19, R89, UR10, R4, 0x96, !PT ;  /* 0x0000000a59137c12 */ /* 0x000fe2000f8e9604 */
[----:B------:R-:W-:Y:S06]  /*16960*/  @P0 BRA `(.L_x_518) ;  /* 0xffffffd800240947 */ /* 0x000fec000383ffff */
.L_x_517:
[C---:B------:R-:W-:Y:S01]  /*16970*/  ISETP.GE.OR P3, PT, R2.reuse, R207, !P3 ;  /* 0x000000cf0200720c */ /* 0x040fe20005f66670 */
[----:B------:R-:W-:Y:S01]  /*16980*/  STL [R1+0xb8], R189 ;  /* 0x0000b8bd01007387 */ /* 0x000fe20000100800 */
[----:B------:R-:W-:Y:S01]  /*16990*/  ISETP.GE.OR P1, PT, R2, R205, !P1 ;  /* 0x000000cd0200720c */ /* 0x000fe20004f26670 */
[----:B------:R-:W-:Y:S01]  /*169a0*/  IMAD.U32 R2, RZ, RZ, UR40 ;  /* 0x00000028ff027e24 */ /* 0x000fe2000f8e00ff */
[C---:B------:R-:W-:Y:S01]  /*169b0*/  ISETP.GE.AND P0, PT, R0.reuse, R201, PT ;  /* 0x000000c90000720c */ /* 0x040fe20003f06270 */
[----:B------:R1:W-:Y:S01]  /*169c0*/  STL [R1+0xb4], R188 ;  /* 0x0000b4bc01007387 */ /* 0x0003e20000100800 */
[C---:B------:R-:W-:Y:S01]  /*169d0*/  ISETP.GE.OR P2, PT, R0.reuse, R207, !P2 ;  /* 0x000000cf0000720c */ /* 0x040fe20005746670 */
[----:B------:R-:W-:Y:S01]  /*169e0*/  IMAD.MOV.U32 R82, RZ, RZ, R22 ;  /* 0x000000ffff527224 */ /* 0x000fe200078e0016 */
[----:B------:R-:W-:Y:S01]  /*169f0*/  LOP3.LUT R2, R181, UR27, R2, 0x96, !PT ;  /* 0x0000001bb5027c12 */ /* 0x000fe2000f8e9602 */
[----:B------:R-:W2:Y:S01]  /*16a00*/  LDL.LU R65, [R1] ;  /* 0x0000000001417983 */ /* 0x000ea20000300800 */
[----:B------:R-:W-:Y:S01]  /*16a10*/  ISETP.GE.OR P0, PT, R0, R205, !P0 ;  /* 0x000000cd0000720c */ /* 0x000fe20004706670 */
[----:B------:R-:W-:Y:S01]  /*16a20*/  UIADD3 UR16, UR27, 0x76cf5d0a, URZ ;  /* 0x76cf5d0a1b107890 */ /* 0x000fe2000fffe03f */
[----:B------:R-:W-:Y:S01]  /*16a30*/  FSEL R122, R122, -INF , !P6 ;  /* 0xff8000007a7a7808 */ /* 0x000fe20007000000 */
[----:B------:R-:W3:Y:S01]  /*16a40*/  LDL.LU R66, [R1+0x4] ;  /* 0x0000040001427983 */ /* 0x000ee20000300800 */
[----:B------:R-:W-:Y:S01]  /*16a50*/  FSEL R124, R124, -INF , !P3 ;  /* 0xff8000007c7c7808 */ /* 0x000fe20005800000 */
[----:B----4-:R-:W-:Y:S01]  /*16a60*/  IMAD.WIDE.U32 R6, R20, -0x2daee0ad, RZ ;  /* 0xd2511f5314067825 */ /* 0x010fe200078e00ff */
[----:B------:R-:W-:Y:S01]  /*16a70*/  FSEL R123, R123, -INF , !P5 ;  /* 0xff8000007b7b7808 */ /* 0x000fe20006800000 */
[----:B------:R-:W-:Y:S01]  /*16a80*/  STL [R1+0xb0], R187 ;  /* 0x0000b0bb01007387 */ /* 0x000fe20000100800 */
[----:B------:R-:W-:Y:S01]  /*16a90*/  FSEL R126, R126, -INF , !P1 ;  /* 0xff8000007e7e7808 */ /* 0x000fe20004800000 */
[----:B------:R-:W-:Y:S01]  /*16aa0*/  IMAD.WIDE.U32 R10, R13, -0x2daee0ad, RZ ;  /* 0xd2511f530d0a7825 */ /* 0x000fe200078e00ff */
[----:B------:R-:W-:Y:S01]  /*16ab0*/  LOP3.LUT R7, R7, UR16, R76, 0x96, !PT ;  /* 0x0000001007077c12 */ /* 0x000fe2000f8e964c */
[----:B------:R-:W-:Y:S01]  /*16ac0*/  STL [R1+0xac], R186 ;  /* 0x0000acba01007387 */ /* 0x000fe20000100800 */
[----:B------:R-:W-:Y:S01]  /*16ad0*/  FSEL R125, R125, -INF , !P2 ;  /* 0xff8000007d7d7808 */ /* 0x000fe20005000000 */
[----:B------:R-:W-:Y:S01]  /*16ae0*/  IMAD.WIDE.U32 R4, R19, -0x2daee0ad, RZ ;  /* 0xd2511f5313047825 */ /* 0x000fe200078e00ff */
[----:B------:R-:W-:Y:S01]  /*16af0*/  LOP3.LUT R11, R11, UR16, R182, 0x96, !PT ;  /* 0x000000100b0b7c12 */ /* 0x000fe2000f8e96b6 */
[----:B------:R-:W-:Y:S01]  /*16b00*/  STL [R1+0xa8], R135 ;  /* 0x0000a88701007387 */ /* 0x000fe20000100800 */
[----:B------:R-:W-:Y:S01]  /*16b10*/  UIADD3 UR40, UR26, -0x4ab325aa, URZ ;  /* 0xb54cda561a287890 */ /* 0x000fe2000fffe03f */
[----:B------:R-:W-:Y:S01]  /*16b20*/  IMAD.WIDE.U32 R12, R2, -0x326172a9, RZ ;  /* 0xcd9e8d57020c7825 */ /* 0x000fe200078e00ff */
[----:B------:R-:W-:Y:S01]  /*16b30*/  LOP3.LUT R6, R5, UR23, R6, 0x96, !PT ;  /* 0x0000001705067c12 */ /* 0x000fe2000f8e9606 */
[----:B------:R-:W-:Y:S02]  /*16b40*/  UIADD3 UR41, UR27, 0x646e171e, URZ ;  /* 0x646e171e1b297890 */ /* 0x000fe4000fffe03f */
[----:B-1----:R-:W-:Y:S01]  /*16b50*/  IMAD.MOV.U32 R188, RZ, RZ, R24 ;  /* 0x000000ffffbc7224 */ /* 0x002fe200078e0018 */
[----:B------:R-:W-:Y:S01]  /*16b60*/  LOP3.LUT R2, R13, UR11, R58, 0x96, !PT ;  /* 0x0000000b0d027c12 */ /* 0x000fe2000f8e963a */
[----:B------:R-:W-:Y:S01]  /*16b70*/  IMAD.WIDE.U32 R14, R11, -0x326172a9, RZ ;  /* 0xcd9e8d570b0e7825 */ /* 0x000fe200078e00ff */
[----:B------:R-:W-:Y:S01]  /*16b80*/  LOP3.LUT R0, R89, UR10, R12, 0x96, !PT ;  /* 0x0000000a59007c12 */ /* 0x000fe2000f8e960c */
[----:B------:R-:W-:Y:S01]  /*16b90*/  UIADD3 UR42, UR39, 0x2, URZ ;  /* 0x00000002272a7890 */ /* 0x000fe2000fffe03f */
[----:B------:R-:W-:Y:S01]  /*16ba0*/  LOP3.LUT R73, R13, UR11, R52, 0x96, !PT ;  /* 0x0000000b0d497c12 */ /* 0x000fe2000f8e9634 */
[----:B------:R-:W-:Y:S01]  /*16bb0*/  IMAD.MOV.U32 R55, RZ, RZ, R26 ;  /* 0x000000ffff377224 */ /* 0x000fe200078e001a */
[----:B------:R-:W-:Y:S01]  /*16bc0*/  LOP3.LUT R90, R85, UR10, R12, 0x96, !PT ;  /* 0x0000000a555a7c12 */ /* 0x000fe2000f8e960c */
[----:B------:R-:W-:Y:S01]  /*16bd0*/  IMAD.WIDE.U32 R8, R18, -0x2daee0ad, RZ ;  /* 0xd2511f5312087825 */ /* 0x000fe200078e00ff */
[----:B------:R-:W-:Y:S02]  /*16be0*/  UIADD3 UR39, UR39, 0x3, URZ ;  /* 0x0000000327277890 */ /* 0x000fe4000fffe03f */
[----:B------:R-:W-:Y:S01]  /*16bf0*/  UISETP.GT.AND UP0, UPT, UR28, UR12, UPT ;  /* 0x0000000c1c00728c */ /* 0x000fe2000bf04270 */
[----:B------:R-:W-:Y:S01]  /*16c00*/  IMAD.WIDE.U32 R12, R7, -0x326172a9, RZ ;  /* 0xcd9e8d57070c7825 */ /* 0x000fe200078e00ff */
[----:B------:R-:W-:Y:S03]  /*16c10*/  LOP3.LUT R10, R9, UR23, R10, 0x96, !PT ;  /* 0x00000017090a7c12 */ /* 0x000fe6000f8e960a */
[----:B------:R-:W-:Y:S01]  /*16c20*/  IMAD.WIDE.U32 R18, R6, -0x326172a9, RZ ;  /* 0xcd9e8d5706127825 */ /* 0x000fe200078e00ff */
[----:B------:R-:W-:Y:S03]  /*16c30*/  LOP3.LUT R6, R13, UR24, R88, 0x96, !PT ;  /* 0x000000180d067c12 */ /* 0x000fe6000f8e9658 */
[----:B------:R-:W-:Y:S04]  /*16c40*/  IMAD.WIDE.U32 R16, R2, -0x2daee0ad, RZ ;  /* 0xd2511f5302107825 */ /* 0x000fe800078e00ff */
[----:B------:R-:W-:Y:S02]  /*16c50*/  IMAD.MOV.U32 R172, RZ, RZ, R23 ;  /* 0x000000ffffac7224 */ /* 0x000fe400078e0017 */
[----:B------:R-:W-:Y:S01]  /*16c60*/  IMAD.WIDE.U32 R22, R0, -0x2daee0ad, RZ ;  /* 0xd2511f5300167825 */ /* 0x000fe200078e00ff */
[----:B------:R-:W-:Y:S02]  /*16c70*/  LOP3.LUT R0, R19, UR22, R12, 0x96, !PT ;  /* 0x0000001613007c12 */ /* 0x000fe4000f8e960c */
[----:B------:R-:W-:Y:S01]  /*16c80*/  LOP3.LUT R12, R17, UR16, R76, 0x96, !PT ;  /* 0x00000010110c7c12 */ /* 0x000fe2000f8e964c */
[----:B------:R-:W-:Y:S01]  /*16c90*/  IMAD.MOV.U32 R94, RZ, RZ, R21 ;  /* 0x000000ffff5e7224 */ /* 0x000fe200078e0015 */
[----:B------:R-:W-:Y:S01]  /*16ca0*/  LOP3.LUT R5, R23, UR23, R16, 0x96, !PT ;  /* 0x0000001717057c12 */ /* 0x000fe2000f8e9610 */
[----:B------:R-:W-:Y:S01]  /*16cb0*/  IMAD.WIDE.U32 R20, R10, -0x326172a9, RZ ;  /* 0xcd9e8d570a147825 */ /* 0x000fe200078e00ff */
[----:B------:R-:W-:Y:S03]  /*16cc0*/  LOP3.LUT R10, R15, UR24, R84, 0x96, !PT ;  /* 0x000000180f0a7c12 */ /* 0x000fe6000f8e9654 */
[----:B------:R-:W-:Y:S01]  /*16cd0*/  IMAD.WIDE.U32 R12, R12, -0x326172a9, RZ ;  /* 0xcd9e8d570c0c7825 */ /* 0x000fe200078e00ff */
[----:B------:R-:W-:Y:S03]  /*16ce0*/  LOP3.LUT R2, R21, UR22, R14, 0x96, !PT ;  /* 0x0000001615027c12 */ /* 0x000fe6000f8e960e */
[----:B------:R-:W-:Y:S01]  /*16cf0*/  IMAD.WIDE.U32 R14, R0, -0x2daee0ad, RZ ;  /* 0xd2511f53000e7825 */ /* 0x000fe200078e00ff */
[----:B------:R-:W-:Y:S03]  /*16d00*/  LOP3.LUT R0, R13, UR24, R88, 0x96, !PT ;  /* 0x000000180d007c12 */ /* 0x000fe6000f8e9658 */
[----:B------:R-:W-:Y:S04]  /*16d10*/  IMAD.WIDE.U32 R10, R10, -0x2daee0ad, RZ ;  /* 0xd2511f530a0a7825 */ /* 0x000fe800078e00ff */
[----:B------:R-:W-:Y:S01]  /*16d20*/  IMAD.WIDE.U32 R16, R2, -0x2daee0ad, RZ ;  /* 0xd2511f5302107825 */ /* 0x000fe200078e00ff */
[----:B------:R-:W-:Y:S02]  /*16d30*/  FMNMX.FTZ R2, R220, R133, !PT ;  /* 0x00000085dc027209 */ /* 0x000fe40007810000 */
[----:B------:R-:W-:Y:S01]  /*16d40*/  LOP3.LUT R9, R11, UR19, R8, 0x96, !PT ;  /* 0x000000130b097c12 */ /* 0x000fe2000f8e9608 */
[----:B------:R-:W-:Y:S01]  /*16d50*/  IMAD.MOV.U32 R36, RZ, RZ, R27 ;  /* 0x000000ffff247224 */ /* 0x000fe200078e001b */
[----:B------:R-:W-:Y:S01]  /*16d60*/  FMNMX.FTZ R2, R235, R2, !PT ;  /* 0x00000002eb027209 */ /* 0x000fe20007810000 */
[----:B------:R-:W-:Y:S03]  /*16d70*/  IMAD.WIDE.U32 R6, R6, -0x2daee0ad, RZ ;  /* 0xd2511f5306067825 */ /* 0x000fe600078e00ff */
[----:B------:R-:W-:Y:S01]  /*16d80*/  FMNMX.FTZ R2, R178, R2, !PT ;  /* 0x00000002b2027209 */ /* 0x000fe20007810000 */
[----:B------:R-:W-:Y:S01]  /*16d90*/  IMAD.WIDE.U32 R26, R0, -0x2daee0ad, RZ ;  /* 0xd2511f53001a7825 */ /* 0x000fe200078e00ff */
[----:B------:R-:W-:Y:S02]  /*16da0*/  FMNMX.FTZ R0, R230, R134, !PT ;  /* 0x00000086e6007209 */ /* 0x000fe40007810000 */
[----:B------:R-:W-:Y:S01]  /*16db0*/  LOP3.LUT R11, R7, UR19, R4, 0x96, !PT ;  /* 0x00000013070b7c12 */ /* 0x000fe2000f8e9604 */
[----:B------:R-:W-:Y:S01]  /*16dc0*/  IMAD.MOV.U32 R56, RZ, RZ, R25 ;  /* 0x000000ffff387224 */ /* 0x000fe200078e0019 */
[----:B------:R-:W-:Y:S01]  /*16dd0*/  FMNMX.FTZ R0, R238, R0, !PT ;  /* 0x00000000ee007209 */ /* 0x000fe20007810000 */
[----:B------:R-:W-:Y:S01]  /*16de0*/  IMAD.MOV.U32 R75, RZ, RZ, R28 ;  /* 0x000000ffff4b7224 */ /* 0x000fe200078e001c */
[----:B------:R-:W-:Y:S01]  /*16df0*/  LOP3.LUT R4, R17, UR15, R10, 0x96, !PT ;  /* 0x0000000f11047c12 */ /* 0x000fe2000f8e960a */
[----:B------:R-:W-:Y:S01]  /*16e00*/  IMAD.MOV.U32 R81, RZ, RZ, R30 ;  /* 0x000000ffff517224 */ /* 0x000fe200078e001e */
[----:B------:R-:W-:Y:S01]  /*16e10*/  LOP3.LUT R8, R15, UR15, R6, 0x96, !PT ;  /* 0x0000000f0f087c12 */ /* 0x000fe2000f8e9606 */
[----:B------:R-:W-:Y:S01]  /*16e20*/  IMAD.WIDE.U32 R6, R9, -0x326172a9, RZ ;  /* 0xcd9e8d5709067825 */ /* 0x000fe200078e00ff */
[----:B------:R-:W-:Y:S02]  /*16e30*/  FMNMX.FTZ R0, R200, R0, !PT ;  /* 0x00000000c8007209 */ /* 0x000fe40007810000 */
[----:B------:R-:W-:Y:S01]  /*16e40*/  FMNMX.FTZ R2, R198, R2, !PT ;  /* 0x00000002c6027209 */ /* 0x000fe20007810000 */
[----:B------:R-:W-:Y:S01]  /*16e50*/  IMAD.WIDE.U32 R24, R5, -0x326172a9, RZ ;  /* 0xcd9e8d5705187825 */ /* 0x000fe200078e00ff */
[----:B------:R-:W-:Y:S02]  /*16e60*/  LOP3.LUT R7, R7, UR18, R20, 0x96, !PT ;  /* 0x0000001207077c12 */ /* 0x000fe4000f8e9614 */
[----:B------:R-:W-:Y:S01]  /*16e70*/  FMNMX.FTZ R0, R208, R0, !PT ;  /* 0x00000000d0007209 */ /* 0x000fe20007810000 */
[----:B------:R-:W-:Y:S01]  /*16e80*/  IMAD.WIDE.U32 R10, R11, -0x326172a9, RZ ;  /* 0xcd9e8d570b0a7825 */ /* 0x000fe200078e00ff */
[----:B------:R-:W-:Y:S02]  /*16e90*/  LOP3.LUT R23, R25, UR22, R12, 0x96, !PT ;  /* 0x0000001619177c12 */ /* 0x000fe4000f8e960c */
[----:B------:R-:W-:Y:S01]  /*16ea0*/  LOP3.LUT R13, R27, UR19, R22, 0x96, !PT ;  /* 0x000000131b0d7c12 */ /* 0x000fe2000f8e9616 */
[----:B------:R-:W-:Y:S01]  /*16eb0*/  IMAD.WIDE.U32 R4, R4, -0x326172a9, RZ ;  /* 0xcd9e8d5704047825 */ /* 0x000fe200078e00ff */
[----:B------:R-:W-:Y:S03]  /*16ec0*/  LOP3.LUT R12, R11, UR18, R18, 0x96, !PT ;  /* 0x000000120b0c7c12 */ /* 0x000fe6000f8e9612 */
[----:B------:R-:W-:Y:S01]  /*16ed0*/  IMAD.MOV.U32 R80, RZ, RZ, R29 ;  /* 0x000000ffff507224 */ /* 0x000fe200078e001d */
[----:B------:R-:W-:Y:S01]  /*16ee0*/  LOP3.LUT R11, R5, UR40, R6, 0x96, !PT ;  /* 0x00000028050b7c12 */ /* 0x000fe2000f8e9606 */
[----:B------:R-:W-:Y:S01]  /*16ef0*/  IMAD.WIDE.U32 R6, R7, -0x2daee0ad, RZ ;  /* 0xd2511f5307067825 */ /* 0x000fe200078e00ff */
[C---:B------:R-:W-:Y:S02]  /*16f00*/  LOP3.LUT R17, R4.reuse, 0xffff, RZ, 0xc0, !PT ;  /* 0x0000ffff04117812 */ /* 0x040fe400078ec0ff */
[----:B------:R-:W-:Y:S01]  /*16f10*/  LOP3.LUT R20, R4, 0xff, RZ, 0xc0, !PT ;  /* 0x000000ff04147812 */ /* 0x000fe200078ec0ff */
[----:B------:R-:W-:Y:S01]  /*16f20*/  IMAD.MOV.U32 R91, RZ, RZ, R31 ;  /* 0x000000ffff5b7224 */ /* 0x000fe200078e001f */
[--C-:B------:R-:W-:Y:S01]  /*16f30*/  SHF.R.U32.HI R21, RZ, 0x10, R4.reuse ;  /* 0x00000010ff157819 */ /* 0x100fe20000011604 */
[----:B------:R-:W-:Y:S01]  /*16f40*/  IMAD.WIDE.U32 R8, R8, -0x326172a9, RZ ;  /* 0xcd9e8d5708087825 */ /* 0x000fe200078e00ff */
[----:B------:R-:W-:Y:S02]  /*16f50*/  SHF.R.U32.HI R22, RZ, 0x18, R4 ;  /* 0x00000018ff167819 */ /* 0x000fe40000011604 */
[----:B------:R-:W-:Y:S01]  /*16f60*/  LOP3.LUT R16, R7, UR41, R16, 0x96, !PT ;  /* 0x0000002907107c12 */ /* 0x000fe2000f8e9610 */
[----:B------:R-:W-:Y:S01]  /*16f70*/  IMAD.WIDE.U32 R4, R12, -0x2daee0ad, RZ ;  /* 0xd2511f530c047825 */ /* 0x000fe200078e00ff */
[----:B------:R-:W-:Y:S02]  /*16f80*/  LOP3.LUT R12, R6, 0xffff, RZ, 0xc0, !PT ;  /* 0x0000ffff060c7812 */ /* 0x000fe400078ec0ff */
[----:B------:R-:W-:Y:S01]  /*16f90*/  SHF.R.U32.HI R30, RZ, 0x10, R6 ;  /* 0x00000010ff1e7819 */ /* 0x000fe20000011606 */
[----:B------:R-:W-:Y:S01]  /*16fa0*/  IMAD.WIDE.U32 R18, R13, -0x326172a9, RZ ;  /* 0xcd9e8d570d127825 */ /* 0x000fe200078e00ff */
[C---:B------:R-:W-:Y:S02]  /*16fb0*/  LOP3.LUT R27, R4.reuse, 0xffff, RZ, 0xc0, !PT ;  /* 0x0000ffff041b7812 */ /* 0x040fe400078ec0ff */
[--C-:B------:R-:W-:Y:S02]  /*16fc0*/  SHF.R.U32.HI R25, RZ, 0x10, R4.reuse ;  /* 0x00000010ff197819 */ /* 0x100fe40000011604 */
[----:B------:R-:W-:Y:S02]  /*16fd0*/  LOP3.LUT R31, R4, 0xff, RZ, 0xc0, !PT ;  /* 0x000000ff041f7812 */ /* 0x000fe400078ec0ff */
[----:B------:R-:W-:Y:S02]  /*16fe0*/  SHF.R.U32.HI R28, RZ, 0x18, R4 ;  /* 0x00000018ff1c7819 */ /* 0x000fe40000011604 */
[----:B------:R-:W-:Y:S02]  /*16ff0*/  LOP3.LUT R15, R5, UR41, R14, 0x96, !PT ;  /* 0x00000029050f7c12 */ /* 0x000fe4000f8e960e */
[----:B------:R-:W-:Y:S02]  /*17000*/  SHF.R.U32.HI R5, RZ, 0x8, R17 ;  /* 0x00000008ff057819 */ /* 0x000fe40000011611 */
[----:B------:R-:W-:Y:S02]  /*17010*/  LOP3.LUT R33, R6, 0xff, RZ, 0xc0, !PT ;  /* 0x000000ff06217812 */ /* 0x000fe400078ec0ff */
[----:B------:R-:W-:Y:S02]  /*17020*/  PRMT R71, R20, 0x5410, R5 ;  /* 0x0000541014477816 */ /* 0x000fe40000000005 */
[----:B------:R-:W-:Y:S02]  /*17030*/  SHF.R.U32.HI R29, RZ, 0x18, R6 ;  /* 0x00000018ff1d7819 */ /* 0x000fe40000011606 */
[----:B------:R-:W-:Y:S02]  /*17040*/  LOP3.LUT R10, R9, UR40, R10, 0x96, !PT ;  /* 0x00000028090a7c12 */ /* 0x000fe4000f8e960a */
[C---:B------:R-:W-:Y:S02]  /*17050*/  LOP3.LUT R9, R8.reuse, 0xffff, RZ, 0xc0, !PT ;  /* 0x0000ffff08097812 */ /* 0x040fe400078ec0ff */
[--C-:B------:R-:W-:Y:S02]  /*17060*/  SHF.R.U32.HI R32, RZ, 0x10, R8.reuse ;  /* 0x00000010ff207819 */ /* 0x100fe40000011608 */
[----:B------:R-:W-:Y:S02]  /*17070*/  LOP3.LUT R35, R8, 0xff, RZ, 0xc0, !PT ;  /* 0x000000ff08237812 */ /* 0x000fe400078ec0ff */
[----:B------:R-:W-:Y:S02]  /*17080*/  SHF.R.U32.HI R34, RZ, 0x18, R8 ;  /* 0x00000018ff227819 */ /* 0x000fe40000011608 */
[----:B------:R-:W-:Y:S02]  /*17090*/  SHF.R.U32.HI R8, RZ, 0x8, R9 ;  /* 0x00000008ff087819 */ /* 0x000fe40000011609 */
[----:B------:R-:W-:Y:S01]  /*170a0*/  LOP3.LUT R9, R32, 0xff, RZ, 0xc0, !PT ;  /* 0x000000ff20097812 */ /* 0x000fe200078ec0ff */
[----:B------:R-:W-:Y:S01]  /*170b0*/  IMAD.MOV.U32 R32, RZ, RZ, R58 ;  /* 0x000000ffff207224 */ /* 0x000fe200078e003a */
[----:B------:R-:W-:Y:S01]  /*170c0*/  PRMT R50, R35, 0x5410, R8 ;  /* 0x0000541023327816 */ /* 0x000fe20000000008 */
[----:B------:R-:W-:Y:S01]  /*170d0*/  IMAD.MOV.U32 R35, RZ, RZ, R75 ;  /* 0x000000ffff237224 */ /* 0x000fe200078e004b */
[----:B------:R-:W-:Y:S01]  /*170e0*/  PRMT R51, R9, 0x5410, R34 ;  /* 0x0000541009337816 */ /* 0x000fe20000000022 */
[----:B------:R-:W-:Y:S01]  /*170f0*/  IMAD.MOV.U32 R34, RZ, RZ, R56 ;  /* 0x000000ffff227224 */ /* 0x000fe200078e0038 */
[----:B------:R-:W-:Y:S02]  /*17100*/  SHF.R.U32.HI R8, RZ, 0x18, R11 ;  /* 0x00000018ff087819 */ /* 0x000fe4000001160b */
[----:B------:R-:W-:Y:S02]  /*17110*/  LOP3.LUT R21, R21, 0xff, RZ, 0xc0, !PT ;  /* 0x000000ff15157812 */ /* 0x000fe400078ec0ff */
[----:B------:R-:W-:Y:S02]  /*17120*/  SHF.R.U32.HI R12, RZ, 0x8, R12 ;  /* 0x00000008ff0c7819 */ /* 0x000fe4000001160c */
[----:B------:R-:W-:Y:S01]  /*17130*/  PRMT R43, R21, 0x5410, R22 ;  /* 0x00005410152b7816 */ /* 0x000fe20000000016 */
[----:B------:R-:W-:Y:S01]  /*17140*/  IMAD.WIDE.U32 R22, R23, -0x2daee0ad, RZ ;  /* 0xd2511f5317167825 */ /* 0x000fe200078e00ff */
[----:B------:R-:W-:Y:S02]  /*17150*/  PRMT R54, R33, 0x5410, R12 ;  /* 0x0000541021367816 */ /* 0x000fe4000000000c */
[----:B------:R-:W-:Y:S01]  /*17160*/  SHF.R.U32.HI R12, RZ, 0x8, R27 ;  /* 0x00000008ff0c7819 */ /* 0x000fe2000001161b */
[----:B------:R-:W-:Y:S01]  /*17170*/  IMAD.MOV.U32 R33, RZ, RZ, R59 ;  /* 0x000000ffff217224 */ /* 0x000fe200078e003b */
[----:B------:R-:W-:Y:S02]  /*17180*/  LOP3.LUT R24, R19, UR18, R24, 0x96, !PT ;  /* 0x0000001213187c12 */ /* 0x000fe4000f8e9618 */
[----:B------:R-:W-:Y:S01]  /*17190*/  PRMT R58, R31, 0x5410, R12 ;  /* 0x000054101f3a7816 */ /* 0x000fe2000000000c */
[----:B------:R-:W-:Y:S01]  /*171a0*/  IMAD.MOV.U32 R31, RZ, RZ, R53 ;  /* 0x000000ffff1f7224 */ /* 0x000fe200078e0035 */
[----:B------:R-:W-:Y:S02]  /*171b0*/  LOP3.LUT R12, R16, 0xff, RZ, 0xc0, !PT ;  /* 0x000000ff100c7812 */ /* 0x000fe400078ec0ff */
[----:B--2---:R-:W-:Y:S02]  /*171c0*/  FMNMX.FTZ R2, R65, R2, !PT ;  /* 0x0000000241027209 */ /* 0x004fe40007810000 */
[----:B---3--:R-:W-:Y:S02]  /*171d0*/  FMNMX.FTZ R0, R66, R0, !PT ;  /* 0x0000000042007209 */ /* 0x008fe40007810000 */
        /* <DEDUP_REMOVED lines=95> */
[----:B------:R-:W-:Y:S01]  /*177d0*/  FMNMX.FTZ R5, R79, R4, !PT ;  /* 0x000000044f057209 */ /* 0x000fe20007810000 */
[----:B------:R-:W2:Y:S01]  /*177e0*/  SHFL.BFLY PT, R38, R2, 0x2, 0x1f ;  /* 0x0c401f0002267f89 */ /* 0x000ea200000e0000 */
[----:B------:R-:W-:Y:S02]  /*177f0*/  FMNMX.FTZ R6, R60, R6, !PT ;  /* 0x000000063c067209 */ /* 0x000fe40007810000 */
[C---:B------:R-:W-:Y:S02]  /*17800*/  LOP3.LUT R4, R11.reuse, 0xffff, RZ, 0xc0, !PT ;  /* 0x0000ffff0b047812 */ /* 0x040fe400078ec0ff */
[----:B------:R-:W-:Y:S02]  /*17810*/  FMNMX.FTZ R6, R92, R6, !PT ;  /* 0x000000065c067209 */ /* 0x000fe40007810000 */
[----:B------:R-:W-:Y:S02]  /*17820*/  FMNMX.FTZ R5, R70, R5, !PT ;  /* 0x0000000546057209 */ /* 0x000fe40007810000 */
[----:B------:R-:W-:Y:S02]  /*17830*/  LOP3.LUT R7, R11, 0xff, RZ, 0xc0, !PT ;  /* 0x000000ff0b077812 */ /* 0x000fe400078ec0ff */
[----:B------:R-:W-:Y:S02]  /*17840*/  SHF.R.U32.HI R4, RZ, 0x8, R4 ;  /* 0x00000008ff047819 */ /* 0x000fe40000011604 */
[----:B------:R-:W-:Y:S02]  /*17850*/  FMNMX.FTZ R6, R93, R6, !PT ;  /* 0x000000065d067209 */ /* 0x000fe40007810000 */
[----:B------:R-:W-:Y:S02]  /*17860*/  FMNMX.FTZ R5, R68, R5, !PT ;  /* 0x0000000544057209 */ /* 0x000fe40007810000 */
[----:B-1----:R-:W-:Y:S02]  /*17870*/  FMNMX.FTZ R39, R0, R39, !PT ;  /* 0x0000002700277209 */ /* 0x002fe40007810000 */
[----:B------:R-:W-:Y:S02]  /*17880*/  PRMT R40, R7, 0x5410, R4 ;  /* 0x0000541007287816 */ /* 0x000fe40000000004 */
        /* <DEDUP_REMOVED lines=9> */
[----:B--2---:R-:W-:Y:S02]  /*17920*/  FMNMX.FTZ R38, R2, R38, !PT ;  /* 0x0000002602267209 */ /* 0x004fe40007810000 */
[----:B------:R-:W-:Y:S02]  /*17930*/  FMNMX.FTZ R4, R120, R4, !PT ;  /* 0x0000000478047209 */ /* 0x000fe40007810000 */
[----:B------:R-:W-:Y:S01]  /*17940*/  FMNMX.FTZ R2, R110, R0, !PT ;  /* 0x000000006e027209 */ /* 0x000fe20007810000 */
[----:B------:R-:W2:Y:S01]  /*17950*/  SHFL.BFLY PT, R13, R38, 0x1, 0x1f ;  /* 0x0c201f00260d7f89 */ /* 0x000ea200000e0000 */
[----:B------:R-:W-:Y:S02]  /*17960*/  FMNMX.FTZ R4, R121, R4, !PT ;  /* 0x0000000479047209 */ /* 0x000fe40007810000 */
[----:B------:R-:W-:Y:S02]  /*17970*/  FMNMX.FTZ R2, R111, R2, !PT ;  /* 0x000000026f027209 */ /* 0x000fe40007810000 */
[----:B------:R-:W-:Y:S02]  /*17980*/  LOP3.LUT R0, R10, 0xffff, RZ, 0xc0, !PT ;  /* 0x0000ffff0a007812 */ /* 0x000fe400078ec0ff */
[----:B------:R-:W-:Y:S02]  /*17990*/  SHF.R.U32.HI R7, RZ, 0x10, R11 ;  /* 0x00000010ff077819 */ /* 0x000fe4000001160b */
[----:B------:R-:W-:Y:S02]  /*179a0*/  FMNMX.FTZ R14, R124, R4, !PT ;  /* 0x000000047c0e7209 */ /* 0x000fe40007810000 */
[----:B------:R-:W-:Y:S02]  /*179b0*/  FMNMX.FTZ R5, R122, R2, !PT ;  /* 0x000000027a057209 */ /* 0x000fe40007810000 */
[----:B------:R-:W-:Y:S02]  /*179c0*/  SHF.R.U32.HI R2, RZ, 0x8, R0 ;  /* 0x00000008ff027819 */ /* 0x000fe40000011600 */
[----:B------:R-:W-:Y:S02]  /*179d0*/  LOP3.LUT R7, R7, 0xff, RZ, 0xc0, !PT ;  /* 0x000000ff07077812 */ /* 0x000fe400078ec0ff */
[----:B------:R-:W-:Y:S02]  /*179e0*/  LOP3.LUT R4, R10, 0xff, RZ, 0xc0, !PT ;  /* 0x000000ff0a047812 */ /* 0x000fe400078ec0ff */
[----:B-1----:R-:W-:Y:S02]  /*179f0*/  FMNMX.FTZ R39, R39, R9, !PT ;  /* 0x0000000927277209 */ /* 0x002fe40007810000 */
[----:B------:R-:W-:Y:S02]  /*17a00*/  PRMT R41, R7, 0x5410, R8 ;  /* 0x0000541007297816 */ /* 0x000fe40000000008 */
[----:B------:R-:W-:Y:S02]  /*17a10*/  PRMT R48, R4, 0x5410, R2 ;  /* 0x0000541004307816 */ /* 0x000fe40000000002 */
[--C-:B------:R-:W-:Y:S02]  /*17a20*/  SHF.R.U32.HI R8, RZ, 0x18, R10.reuse ;  /* 0x00000018ff087819 */ /* 0x100fe4000001160a */
[----:B------:R-:W-:Y:S01]  /*17a30*/  SHF.R.U32.HI R4, RZ, 0x10, R10 ;  /* 0x00000010ff047819 */ /* 0x000fe2000001160a */
[C---:B------:R-:W-:Y:S01]  /*17a40*/  FMUL.FTZ R10, R39.reuse, UR4 ;  /* 0x00000004270a7c20 */ /* 0x040fe20008410000 */
[----:B------:R-:W-:Y:S02]  /*17a50*/  FSETP.NEU.FTZ.AND P3, PT, R39, -INF , PT ;  /* 0xff8000002700780b */ /* 0x000fe40003f7d000 */
[----:B------:R-:W-:Y:S02]  /*17a60*/  LOP3.LUT R4, R4, 0xff, RZ, 0xc0, !PT ;  /* 0x000000ff04047812 */ /* 0x000fe400078ec0ff */
[----:B------:R-:W-:Y:S02]  /*17a70*/  FSEL R10, R10, RZ, P3 ;  /* 0x000000ff0a0a7208 */ /* 0x000fe40001800000 */
[----:B------:R-:W-:Y:S02]  /*17a80*/  PRMT R49, R4, 0x5410, R8 ;  /* 0x0000541004317816 */ /* 0x000fe40000000008 */
[----:B------:R-:W-:Y:S01]  /*17a90*/  FMNMX.FTZ R0, R123, R5, !PT ;  /* 0x000000057b007209 */ /* 0x000fe20007810000 */
[----:B------:R-:W-:Y:S01]  /*17aa0*/  FFMA.FTZ R4, R178, UR4, -R10 ;  /* 0x00000004b2047c23 */ /* 0x000fe2000801080a */
[----:B------:R-:W-:Y:S02]  /*17ab0*/  LOP3.LUT R8, R25, 0xff, RZ, 0xc0, !PT ;  /* 0x000000ff19087812 */ /* 0x000fe400078ec0ff */
[----:B------:R-:W-:Y:S01]  /*17ac0*/  FMNMX.FTZ R0, R126, R0, !PT ;  /* 0x000000007e007209 */ /* 0x000fe20007810000 */
[----:B------:R1:W-:Y:S01]  /*17ad0*/  MUFU.EX2 R186, R4 ;  /* 0x0000000400ba7308 */ /* 0x0003e20000000800 */
[----:B------:R-:W-:Y:S01]  /*17ae0*/  FSEL R5, R127, -INF , !P0 ;  /* 0xff8000007f057808 */ /* 0x000fe20004000000 */
[----:B------:R-:W-:Y:S01]  /*17af0*/  IMAD.MOV.U32 R127, RZ, RZ, R55 ;  /* 0x000000ffff7f7224 */ /* 0x000fe200078e0037 */
[----:B------:R-:W-:Y:S02]  /*17b00*/  FMNMX.FTZ R14, R125, R14, !PT ;  /* 0x0000000e7d0e7209 */ /* 0x000fe40007810000 */
[----:B------:R-:W-:Y:S02]  /*17b10*/  FMNMX.FTZ R0, R5, R0, !PT ;  /* 0x0000000005007209 */ /* 0x000fe40007810000 */
[----:B------:R-:W-:Y:S01]  /*17b20*/  LOP3.LUT R9, R30, 0xff, RZ, 0xc0, !PT ;  /* 0x000000ff1e097812 */ /* 0x000fe200078ec0ff */
[----:B------:R-:W3:Y:S01]  /*17b30*/  SHFL.BFLY PT, R37, R14, 0x2, 0x1f ;  /* 0x0c401f000e257f89 */ /* 0x000ee200000e0000 */
[----:B--2---:R-:W-:Y:S01]  /*17b40*/  FMNMX.FTZ R38, R38, R13, !PT ;  /* 0x0000000d26267209 */ /* 0x004fe20007810000 */
[----:B------:R-:W-:Y:S01]  /*17b50*/  IMAD.MOV.U32 R30, RZ, RZ, R52 ;  /* 0x000000ffff1e7224 */ /* 0x000fe200078e0034 */
[----:B------:R-:W-:Y:S05]  /*17b60*/  PRMT R55, R9, 0x5410, R29 ;  /* 0x0000541009377816 */ /* 0x000fea000000001d */
[----:B------:R-:W2:Y:S01]  /*17b70*/  SHFL.BFLY PT, R2, R0, 0x2, 0x1f ;  /* 0x0c401f0000027f89 */ /* 0x000ea200000e0000 */
[C---:B------:R-:W-:Y:S01]  /*17b80*/  FSETP.NEU.FTZ.AND P2, PT, R38.reuse, -INF , PT ;  /* 0xff8000002600780b */ /* 0x040fe20003f5d000 */
[----:B------:R-:W-:Y:S01]  /*17b90*/  FMUL.FTZ R9, R38, UR4 ;  /* 0x0000000426097c20 */ /* 0x000fe20008410000 */
[----:B------:R-:W-:Y:S01]  /*17ba0*/  LOP3.LUT R6, R23, UR15, R26, 0x96, !PT ;  /* 0x0000000f17067c12 */ /* 0x000fe2000f8e961a */
[----:B------:R-:W-:Y:S02]  /*17bb0*/  IMAD.MOV.U32 R29, RZ, RZ, R36 ;  /* 0x000000ffff1d7224 */ /* 0x000fe400078e0024 */
[----:B-1----:R-:W-:Y:S01]  /*17bc0*/  FFMA.FTZ R4, R198, UR4, -R10 ;  /* 0x00000004c6047c23 */ /* 0x002fe2000801080a */
[----:B------:R-:W-:Y:S01]  /*17bd0*/  PRMT R59, R8, 0x5410, R28 ;  /* 0x00005410083b7816 */ /* 0x000fe2000000001c */
[----:B------:R-:W-:Y:S01]  /*17be0*/  IMAD.MOV.U32 R198, RZ, RZ, R80 ;  /* 0x000000ffffc67224 */ /* 0x000fe200078e0050 */
[----:B------:R-:W-:Y:S01]  /*17bf0*/  FSEL R9, R9, RZ, P2 ;  /* 0x000000ff09097208 */ /* 0x000fe20001000000 */
[----:B------:R1:W-:Y:S01]  /*17c00*/  MUFU.EX2 R25, R4 ;  /* 0x0000000400197308 */ /* 0x0003e20000000800 */
[----:B------:R-:W-:Y:S01]  /*17c10*/  IMAD.WIDE.U32 R6, R6, -0x326172a9, RZ ;  /* 0xcd9e8d5706067825 */ /* 0x000fe200078e00ff */
[----:B------:R-:W-:Y:S03]  /*17c20*/  SHF.R.U32.HI R8, RZ, 0x18, R16 ;  /* 0x00000018ff087819 */ /* 0x000fe60000011610 */
[--C-:B------:R-:W-:Y:S01]  /*17c30*/  FFMA.FTZ R13, R208, UR4, -R9.reuse ;  /* 0x00000004d00d7c23 */ /* 0x100fe20008010809 */
[----:B------:R-:W-:Y:S01]  /*17c40*/  IMAD.MOV.U32 R208, RZ, RZ, R82 ;  /* 0x000000ffffd07224 */ /* 0x000fe200078e0052 */
[----:B------:R-:W-:Y:S01]  /*17c50*/  LOP3.LUT R11, R7, UR40, R18, 0x96, !PT ;  /* 0x00000028070b7c12 */ /* 0x000fe2000f8e9612 */
[--C-:B------:R-:W-:Y:S02]  /*17c60*/  FFMA.FTZ R98, R98, UR4, -R9.reuse ;  /* 0x0000000462627c23 */ /* 0x100fe40008010809 */
[----:B------:R-:W4:Y:S01]  /*17c70*/  MUFU.EX2 R28, R13 ;  /* 0x0000000d001c7308 */ /* 0x000f220000000800 */
[----:B------:R-:W-:Y:S01]  /*17c80*/  LOP3.LUT R20, R6, 0xffff, RZ, 0xc0, !PT ;  /* 0x0000ffff06147812 */ /* 0x000fe200078ec0ff */
[--C-:B------:R-:W-:Y:S01]  /*17c90*/  FFMA.FTZ R99, R99, UR4, -R9.reuse ;  /* 0x0000000463637c23 */ /* 0x100fe20008010809 */
[----:B------:R-:W-:Y:S01]  /*17ca0*/  LOP3.LUT R7, R16, 0xffff, RZ, 0xc0, !PT ;  /* 0x0000ffff10077812 */ /* 0x000fe200078ec0ff */
[--C-:B------:R-:W-:Y:S01]  /*17cb0*/  FFMA.FTZ R177, R177, UR4, -R9.reuse ;  /* 0x00000004b1b17c23 */ /* 0x100fe20008010809 */
[----:B---3--:R-:W-:Y:S01]  /*17cc0*/  FMNMX.FTZ R37, R14, R37, !PT ;  /* 0x000000250e257209 */ /* 0x008fe20007810000 */
[--C-:B------:R-:W-:Y:S01]  /*17cd0*/  FFMA.FTZ R169, R169, UR4, -R9.reuse ;  /* 0x00000004a9a97c23 */ /* 0x100fe20008010809 */
[----:B--2---:R-:W-:Y:S01]  /*17ce0*/  FMNMX.FTZ R0, R0, R2, !PT ;  /* 0x0000000200007209 */ /* 0x004fe20007810000 */
[----:B-1----:R-:W-:Y:S02]  /*17cf0*/  FFMA.FTZ R4, R200, UR4, -R9 ;  /* 0x00000004c8047c23 */ /* 0x002fe40008010809 */
[----:B------:R-:W-:Y:S01]  /*17d00*/  MUFU.EX2 R177, R177 ;  /* 0x000000b100b17308 */ /* 0x000fe20000000800 */
[----:B------:R-:W-:Y:S01]  /*17d10*/  SHF.R.U32.HI R7, RZ, 0x8, R7 ;  /* 0x00000008ff077819 */ /* 0x000fe20000011607 */
[----:B------:R-:W-:Y:S01]  /*17d20*/  IMAD.MOV.U32 R200, RZ, RZ, R81 ;  /* 0x000000ffffc87224 */ /* 0x000fe200078e0051 */
[----:B------:R-:W-:Y:S01]  /*17d30*/  LOP3.LUT R21, R6, 0xff, RZ, 0xc0, !PT ;  /* 0x000000ff06157812 */ /* 0x000fe200078ec0ff */
[----:B------:R-:W1:Y:S01]  /*17d40*/  SHFL.BFLY PT, R2, R0, 0x1, 0x1f ;  /* 0x0c201f0000027f89 */ /* 0x000e6200000e0000 */
[----:B------:R-:W-:Y:S01]  /*17d50*/  PRMT R52, R12, 0x5410, R7 ;  /* 0x000054100c347816 */ /* 0x000fe20000000007 */
[----:B------:R-:W-:Y:S01]  /*17d60*/  FFMA.FTZ R7, R220, UR4, -R10 ;  /* 0x00000004dc077c23 */ /* 0x000fe2000801080a */
[--C-:B------:R-:W-:Y:S03]  /*17d70*/  SHF.R.U32.HI R19, RZ, 0x10, R6.reuse ;  /* 0x00000010ff137819 */ /* 0x100fe60000011606 */
[----:B------:R2:W-:Y:S02]  /*17d80*/  MUFU.EX2 R135, R4 ;  /* 0x0000000400877308 */ /* 0x0005e40000000800 */
[----:B------:R-:W3:Y:S01]  /*17d90*/  SHFL.BFLY PT, R14, R37, 0x1, 0x1f ;  /* 0x0c201f00250e7f89 */ /* 0x000ee200000e0000 */
[----:B------:R-:W-:Y:S01]  /*17da0*/  SHF.R.U32.HI R18, RZ, 0x18, R6 ;  /* 0x00000018ff127819 */ /* 0x000fe20000011606 */
[----:B------:R-:W-:Y:S01]  /*17db0*/  IMAD.MOV.U32 R220, RZ, RZ, R66 ;  /* 0x000000ffffdc7224 */ /* 0x000fe200078e0042 */
[C---:B------:R-:W-:Y:S02]  /*17dc0*/  LOP3.LUT R12, R15.reuse, 0xff, RZ, 0xc0, !PT ;  /* 0x000000ff0f0c7812 */ /* 0x040fe400078ec0ff */
[----:B------:R-:W-:Y:S03]  /*17dd0*/  SHF.R.U32.HI R6, RZ, 0x10, R15 ;  /* 0x00000010ff067819 */ /* 0x000fe6000001160f */
[----:B------:R4:W-:Y:S01]  /*17de0*/  MUFU.EX2 R178, R7 ;  /* 0x0000000700b27308 */ /* 0x0009e20000000800 */
[----:B------:R-:W-:Y:S09]  /*17df0*/  LOP3.LUT R6, R6, 0xff, RZ, 0xc0, !PT ;  /* 0x000000ff06067812 */ /* 0x000ff200078ec0ff */
[----:B------:R-:W-:Y:S01]  /*17e00*/  MUFU.EX2 R169, R169 ;  /* 0x000000a900a97308 */ /* 0x000fe20000000800 */
[----:B--2---:R-:W-:Y:S02]  /*17e10*/  SHF.R.U32.HI R4, RZ, 0x10, R16 ;  /* 0x00000010ff047819 */ /* 0x004fe40000011610 */
[----:B-1----:R-:W-:Y:S01]  /*17e20*/  FMNMX.FTZ R36, R0, R2, !PT ;  /* 0x0000000200247209 */ /* 0x002fe20007810000 */
[----:B------:R-:W-:Y:S01]  /*17e30*/  FFMA.FTZ R2, R230, UR4, -R9 ;  /* 0x00000004e6027c23 */ /* 0x000fe20008010809 */
[----:B------:R-:W-:Y:S02]  /*17e40*/  LOP3.LUT R4, R4, 0xff, RZ, 0xc0, !PT ;  /* 0x000000ff04047812 */ /* 0x000fe400078ec0ff */
[----:B------:R-:W-:Y:S03]  /*17e50*/  FSETP.NEU.FTZ.AND P0, PT, R36, -INF , PT ;  /* 0xff8000002400780b */ /* 0x000fe60003f1d000 */
[----:B------:R1:W-:Y:S01]  /*17e60*/  MUFU.EX2 R175, R2 ;  /* 0x0000000200af7308 */ /* 0x0003e20000000800 */
[----:B------:R-:W-:Y:S02]  /*17e70*/  PRMT R53, R4, 0x5410, R8 ;  /* 0x0000541004357816 */ /* 0x000fe40000000008 */
[----:B------:R-:W-:Y:S02]  /*17e80*/  LOP3.LUT R4, R15, 0xffff, RZ, 0xc0, !PT ;  /* 0x0000ffff0f047812 */ /* 0x000fe400078ec0ff */
[----:B------:R-:W-:Y:S02]  /*17e90*/  SHF.R.U32.HI R8, RZ, 0x18, R15 ;  /* 0x00000018ff087819 */ /* 0x000fe4000001160f */
[----:B----4-:R-:W-:Y:S01]  /*17ea0*/  SHF.R.U32.HI R7, RZ, 0x8, R4 ;  /* 0x00000008ff077819 */ /* 0x010fe20000011604 */
[----:B------:R-:W-:Y:S01]  /*17eb0*/  FFMA.FTZ R4, R235, UR4, -R10 ;  /* 0x00000004eb047c23 */ /* 0x000fe2000801080a */
[----:B---3--:R-:W-:Y:S01]  /*17ec0*/  FMNMX.FTZ R37, R37, R14, !PT ;  /* 0x0000000e25257209 */ /* 0x008fe20007810000 */
[----:B------:R-:W-:Y:S01]  /*17ed0*/  IMAD.MOV.U32 R235, RZ, RZ, R65 ;  /* 0x000000ffffeb7224 */ /* 0x000fe200078e0041 */
[----:B------:R-:W-:Y:S01]  /*17ee0*/  PRMT R56, R12, 0x5410, R7 ;  /* 0x000054100c387816 */ /* 0x000fe20000000007 */
[----:B------:R-:W-:Y:S01]  /*17ef0*/  MUFU.EX2 R187, R4 ;  /* 0x0000000400bb7308 */ /* 0x000fe20000000800 */
[----:B------:R-:W-:Y:S01]  /*17f00*/  PRMT R57, R6, 0x5410, R8 ;  /* 0x0000541006397816 */ /* 0x000fe20000000008 */
[----:B------:R-:W-:Y:S01]  /*17f10*/  FFMA.FTZ R7, R238, UR4, -R9 ;  /* 0x00000004ee077c23 */ /* 0x000fe20008010809 */
[C---:B------:R-:W-:Y:S01]  /*17f20*/  FMUL.FTZ R8, R37.reuse, UR4 ;  /* 0x0000000425087c20 */ /* 0x040fe20008410000 */
[----:B------:R-:W-:Y:S01]  /*17f30*/  FSETP.NEU.FTZ.AND P1, PT, R37, -INF , PT ;  /* 0xff8000002500780b */ /* 0x000fe20003f3d000 */
[----:B------:R-:W-:Y:S01]  /*17f40*/  IMAD.WIDE.U32 R12, R24, -0x2daee0ad, RZ ;  /* 0xd2511f53180c7825 */ /* 0x000fe200078e00ff */
[----:B-1----:R-:W-:Y:S04]  /*17f50*/  FSEL R2, R39, RZ, P3 ;  /* 0x000000ff27027208 */ /* 0x002fe80001800000 */
[----:B------:R1:W-:Y:S01]  /*17f60*/  MUFU.EX2 R26, R7 ;  /* 0x00000007001a7308 */ /* 0x0003e20000000800 */
[----:B------:R-:W-:Y:S01]  /*17f70*/  FSEL R8, R8, RZ, P1 ;  /* 0x000000ff08087208 */ /* 0x000fe20000800000 */
[----:B------:R-:W-:Y:S01]  /*17f80*/  IMAD.MOV.U32 R24, RZ, RZ, R32 ;  /* 0x000000ffff187224 */ /* 0x000fe200078e0020 */
[----:B------:R-:W-:Y:S01]  /*17f90*/  LOP3.LUT R16, R12, 0xff, RZ, 0xc0, !PT ;  /* 0x000000ff0c107812 */ /* 0x000fe200078ec0ff */
[----:B------:R-:W-:Y:S01]  /*17fa0*/  FFMA.FTZ R32, R64, UR4, -R10 ;  /* 0x0000000440207c23 */ /* 0x000fe2000801080a */
[--C-:B------:R-:W-:Y:S02]  /*17fb0*/  SHF.R.U32.HI R17, RZ, 0x18, R12.reuse ;  /* 0x00000018ff117819 */ /* 0x100fe4000001160c */
[----:B------:R-:W-:Y:S02]  /*17fc0*/  LOP3.LUT R14, R12, 0xffff, RZ, 0xc0, !PT ;  /* 0x0000ffff0c0e7812 */ /* 0x000fe400078ec0ff */
[----:B------:R-:W-:Y:S01]  /*17fd0*/  SHF.R.U32.HI R15, RZ, 0x10, R12 ;  /* 0x00000010ff0f7819 */ /* 0x000fe2000001160c */
[----:B------:R-:W-:Y:S01]  /*17fe0*/  FFMA.FTZ R12, R242, UR4, -R8 ;  /* 0x00000004f20c7c23 */ /* 0x000fe20008010808 */
[----:B------:R-:W-:Y:S02]  /*17ff0*/  FSEL R0, R37, RZ, P1 ;  /* 0x000000ff25007208 */ /* 0x000fe40000800000 */
[----:B------:R-:W-:Y:S01]  /*18000*/  LOP3.LUT R6, R13, UR41, R22, 0x96, !PT ;  /* 0x000000290d067c12 */ /* 0x000fe2000f8e9616 */
[----:B------:R2:W-:Y:S01]  /*18010*/  MUFU.EX2 R23, R12 ;  /* 0x0000000c00177308 */ /* 0x0005e20000000800 */
[----:B------:R-:W-:Y:S01]  /*18020*/  LOP3.LUT R13, R11, 0xff, RZ, 0xc0, !PT ;  /* 0x000000ff0b0d7812 */ /* 0x000fe200078ec0ff */
[----:B------:R-:W-:Y:S01]  /*18030*/  FADD.FTZ R3, -R0, R3 ;  /* 0x0000000300037221 */ /* 0x000fe20000010100 */
[----:B------:R-:W-:Y:S01]  /*18040*/  FSEL R0, R36, RZ, P0 ;  /* 0x000000ff24007208 */ /* 0x000fe20000000000 */
[----:B-1----:R-:W-:Y:S01]  /*18050*/  FADD.FTZ R7, -R2, R133 ;  /* 0x0000008502077221 */ /* 0x002fe20000010100 */
[----:B------:R-:W-:Y:S01]  /*18060*/  FMUL.FTZ R2, R36, UR4 ;  /* 0x0000000424027c20 */ /* 0x000fe20008410000 */
[----:B------:R-:W-:Y:S02]  /*18070*/  IMAD.MOV.U32 R133, RZ, RZ, R31 ;  /* 0x000000ffff857224 */ /* 0x000fe400078e001f */
[----:B------:R-:W-:Y:S01]  /*18080*/  FFMA.FTZ R22, R231, UR4, -R10 ;  /* 0x00000004e7167c23 */ /* 0x000fe2000801080a */
[----:B------:R-:W-:Y:S01]  /*18090*/  FADD.FTZ R4, -R0, R132 ;  /* 0x0000008400047221 */ /* 0x000fe20000010100 */
[----:B------:R-:W-:Y:S01]  /*180a0*/  FFMA.FTZ R0, R232, UR4, -R8 ;  /* 0x00000004e8007c23 */ /* 0x000fe20008010808 */
[----:B------:R-:W-:Y:S01]  /*180b0*/  FSEL R2, R2, RZ, P0 ;  /* 0x000000ff02027208 */ /* 0x000fe20000000000 */
[----:B------:R-:W-:Y:S01]  /*180c0*/  IMAD.MOV.U32 R31, RZ, RZ, R77 ;  /* 0x000000ffff1f7224 */ /* 0x000fe200078e004d */
[----:B------:R-:W-:Y:S01]  /*180d0*/  PLOP3.LUT P0, PT, PT, PT, UP0, 0x80, 0x0 ;  /* 0x000000000000781c */ /* 0x000fe20003f0f008 */
[----:B------:R1:W-:Y:S01]  /*180e0*/  MUFU.EX2 R173, R0 ;  /* 0x0000000000ad7308 */ /* 0x0003e20000000800 */
[----:B------:R-:W-:Y:S02]  /*180f0*/  IMAD.MOV.U32 R132, RZ, RZ, R30 ;  /* 0x000000ffff847224 */ /* 0x000fe400078e001e */
[----:B------:R-:W-:Y:S01]  /*18100*/  FFMA.FTZ R106, R106, UR4, -R2 ;  /* 0x000000046a6a7c23 */ /* 0x000fe20008010802 */
[----:B------:R-:W-:Y:S02]  /*18110*/  IMAD.MOV.U32 R30, RZ, RZ, R76 ;  /* 0x000000ffff1e7224 */ /* 0x000fe400078e004c */
[----:B--2---:R-:W-:Y:S01]  /*18120*/  FFMA.FTZ R12, R236, UR4, -R2 ;  /* 0x00000004ec0c7c23 */ /* 0x004fe20008010802 */
[----:B------:R-:W-:Y:S02]  /*18130*/  IMAD.MOV.U32 R232, RZ, RZ, R208 ;  /* 0x000000ffffe87224 */ /* 0x000fe400078e00d0 */
[----:B------:R-:W-:Y:S01]  /*18140*/  FFMA.FTZ R208, R113, UR4, -R10 ;  /* 0x0000000471d07c23 */ /* 0x000fe2000801080a */
[----:B------:R2:W-:Y:S01]  /*18150*/  MUFU.EX2 R174, R12 ;  /* 0x0000000c00ae7308 */ /* 0x0005e20000000800 */
[----:B------:R-:W-:Y:S09]  /*18160*/  IMAD.MOV.U32 R64, RZ, RZ, R232 ;  /* 0x000000ffff407224 */ /* 0x000ff200078e00e8 */
[----:B------:R-:W-:Y:S01]  /*18170*/  MUFU.EX2 R106, R106 ;  /* 0x0000006a006a7308 */ /* 0x000fe20000000800 */
[----:B-1----:R-:W-:Y:S04]  /*18180*/  LOP3.LUT R0, R11, 0xffff, RZ, 0xc0, !PT ;  /* 0x0000ffff0b007812 */ /* 0x002fe800078ec0ff */
[----:B------:R-:W-:Y:S04]  /*18190*/  SHF.R.U32.HI R0, RZ, 0x8, R0 ;  /* 0x00000008ff007819 */ /* 0x000fe80000011600 */
[----:B------:R-:W-:Y:S01]  /*181a0*/  PRMT R76, R13, 0x5410, R0 ;  /* 0x000054100d4c7816 */ /* 0x000fe20000000000 */
[----:B------:R-:W-:Y:S01]  /*181b0*/  FFMA.FTZ R13, R235, UR4, -R10 ;  /* 0x00000004eb0d7c23 */ /* 0x000fe2000801080a */
[--C-:B--2---:R-:W-:Y:S02]  /*181c0*/  SHF.R.U32.HI R12, RZ, 0x18, R11.reuse ;  /* 0x00000018ff0c7819 */ /* 0x104fe4000001160b */
[----:B------:R-:W-:Y:S01]  /*181d0*/  SHF.R.U32.HI R0, RZ, 0x10, R11 ;  /* 0x00000010ff007819 */ /* 0x000fe2000001160b */
[----:B------:R-:W-:Y:S01]  /*181e0*/  FFMA.FTZ R11, R245, UR4, -R2 ;  /* 0x00000004f50b7c23 */ /* 0x000fe20008010802 */
[----:B------:R-:W-:Y:S02]  /*181f0*/  IMAD.MOV.U32 R245, RZ, RZ, R28 ;  /* 0x000000fffff57224 */ /* 0x000fe400078e001c */
[----:B------:R-:W-:Y:S01]  /*18200*/  LOP3.LUT R0, R0, 0xff, RZ, 0xc0, !PT ;  /* 0x000000ff00007812 */ /* 0x000fe200078ec0ff */
[----:B------:R1:W-:Y:S01]  /*18210*/  MUFU.EX2 R238, R11 ;  /* 0x0000000b00ee7308 */ /* 0x0003e20000000800 */
[----:B------:R-:W-:Y:S02]  /*18220*/  IMAD.MOV.U32 R28, RZ, RZ, R25 ;  /* 0x000000ffff1c7224 */ /* 0x000fe400078e0019 */
[----:B------:R-:W-:Y:S01]  /*18230*/  PRMT R65, R0, 0x5410, R12 ;  /* 0x0000541000417816 */ /* 0x000fe2000000000c */
[----:B------:R-:W-:Y:S01]  /*18240*/  FFMA.FTZ R0, R248, UR4, -R8 ;  /* 0x00000004f8007c23 */ /* 0x000fe20008010808 */
[----:B------:R-:W-:Y:S01]  /*18250*/  LOP3.LUT R12, R6, 0xff, RZ, 0xc0, !PT ;  /* 0x000000ff060c7812 */ /* 0x000fe200078ec0ff */
[----:B------:R-:W-:Y:S02]  /*18260*/  IMAD.MOV.U32 R248, RZ, RZ, R172 ;  /* 0x000000fffff87224 */ /* 0x000fe400078e00ac */
[--C-:B------:R-:W-:Y:S02]  /*18270*/  FFMA.FTZ R172, R67, UR4, -R10.reuse ;  /* 0x0000000443ac7c23 */ /* 0x100fe4000801080a */
[----:B------:R2:W3:Y:S01]  /*18280*/  MUFU.EX2 R242, R0 ;  /* 0x0000000000f27308 */ /* 0x0004e20000000800 */
[----:B------:R-:W-:Y:S02]  /*18290*/  IMAD.MOV.U32 R25, RZ, RZ, R33 ;  /* 0x000000ffff197224 */ /* 0x000fe400078e0021 */
[--C-:B------:R-:W-:Y:S01]  /*182a0*/  FFMA.FTZ R33, R213, UR4, -R10.reuse ;  /* 0x00000004d5217c23 */ /* 0x100fe2000801080a */
[----:B------:R-:W-:Y:S01]  /*182b0*/  FFMA.FTZ R213, R100, UR4, -R10 ;  /* 0x0000000464d57c23 */ /* 0x000fe2000801080a */
[----:B------:R-:W-:Y:S02]  /*182c0*/  IMAD.MOV.U32 R67, RZ, RZ, R198 ;  /* 0x000000ffff437224 */ /* 0x000fe400078e00c6 */
[----:B------:R-:W-:Y:S01]  /*182d0*/  FFMA.FTZ R198, R103, UR4, -R9 ;  /* 0x0000000467c67c23 */ /* 0x000fe20008010809 */
[----:B------:R-:W-:Y:S02]  /*182e0*/  IMAD.MOV.U32 R113, RZ, RZ, R25 ;  /* 0x000000ffff717224 */ /* 0x000fe400078e0019 */
[----:B------:R-:W-:Y:S01]  /*182f0*/  MUFU.EX2 R172, R172 ;  /* 0x000000ac00ac7308 */ /* 0x000fe20000000800 */
[----:B-1----:R-:W-:Y:S01]  /*18300*/  SHF.R.U32.HI R11, RZ, 0x8, R20 ;  /* 0x00000008ff0b7819 */ /* 0x002fe20000011614 */
[----:B------:R-:W-:Y:S02]  /*18310*/  IMAD.MOV.U32 R20, RZ, RZ, R29 ;  /* 0x000000ffff147224 */ /* 0x000fe400078e001d */
[--C-:B------:R-:W-:Y:S01]  /*18320*/  FFMA.FTZ R29, R168, UR4, -R10.reuse ;  /* 0x00000004a81d7c23 */ /* 0x100fe2000801080a */
[--C-:B------:R-:W-:Y:S01]  /*18330*/  FFMA.FTZ R168, R69, UR4, -R10.reuse ;  /* 0x0000000445a87c23 */ /* 0x100fe2000801080a */
[----:B------:R-:W-:Y:S01]  /*18340*/  PRMT R66, R21, 0x5410, R11 ;  /* 0x0000541015427816 */ /* 0x000fe2000000000b */
[--C-:B------:R-:W-:Y:S01]  /*18350*/  FFMA.FTZ R21, R228, UR4, -R10.reuse ;  /* 0x00000004e4157c23 */ /* 0x100fe2000801080a */
[----:B------:R-:W-:Y:S01]  /*18360*/  LOP3.LUT R11, R19, 0xff, RZ, 0xc0, !PT ;  /* 0x000000ff130b7812 */ /* 0x000fe200078ec0ff */
[----:B------:R-:W-:Y:S01]  /*18370*/  FFMA.FTZ R19, R210, UR4, -R10 ;  /* 0x00000004d2137c23 */ /* 0x000fe2000801080a */
[----:B--2---:R-:W-:Y:S01]  /*18380*/  FFMA.FTZ R0, R250, UR4, -R8 ;  /* 0x00000004fa007c23 */ /* 0x004fe20008010808 */
[----:B------:R-:W-:Y:S01]  /*18390*/  MUFU.EX2 R168, R168 ;  /* 0x000000a800a87308 */ /* 0x000fe20000000800 */
[----:B------:R-:W-:Y:S01]  /*183a0*/  PRMT R75, R11, 0x5410, R18 ;  /* 0x000054100b4b7816 */ /* 0x000fe20000000012 */
[----:B------:R-:W-:Y:S01]  /*183b0*/  FFMA.FTZ R11, R247, UR4, -R2 ;  /* 0x00000004f70b7c23 */ /* 0x000fe20008010802 */
[----:B------:R-:W-:Y:S01]  /*183c0*/  FFMA.FTZ R18, R212, UR4, -R10 ;  /* 0x00000004d4127c23 */ /* 0x000fe2000801080a */
[----:B---3--:R-:W-:Y:S02]  /*183d0*/  IMAD.MOV.U32 R228, RZ, RZ, R242 ;  /* 0x000000ffffe47224 */ /* 0x008fe400078e00f2 */
[----:B------:R-:W-:Y:S01]  /*183e0*/  FFMA.FTZ R210, R112, UR4, -R10 ;  /* 0x0000000470d27c23 */ /* 0x000fe2000801080a */
[----:B------:R-:W-:Y:S02]  /*183f0*/  IMAD.MOV.U32 R112, RZ, RZ, R24 ;  /* 0x000000ffff707224 */ /* 0x000fe400078e0018 */
[----:B------:R-:W-:Y:S01]  /*18400*/  FFMA.FTZ R212, R101, UR4, -R10 ;  /* 0x0000000465d47c23 */ /* 0x000fe2000801080a */
[----:B------:R1:W-:Y:S01]  /*18410*/  MUFU.EX2 R95, R11 ;  /* 0x0000000b005f7308 */ /* 0x0003e20000000800 */
[----:B------:R-:W-:Y:S02]  /*18420*/  IMAD.MOV.U32 R69, RZ, RZ, R35 ;  /* 0x000000ffff457224 */ /* 0x000fe400078e0023 */
[----:B------:R-:W-:Y:S01]  /*18430*/  FFMA.FTZ R35, R219, UR4, -R9 ;  /* 0x00000004db237c23 */ /* 0x000fe20008010809 */
[--C-:B------:R-:W-:Y:S01]  /*18440*/  FFMA.FTZ R219, R124, UR4, -R8.reuse ;  /* 0x000000047cdb7c23 */ /* 0x100fe20008010808 */
[----:B------:R-:W-:Y:S01]  /*18450*/  IMAD.WIDE.U32 R24, R90, -0x2daee0ad, RZ ;  /* 0xd2511f535a187825 */ /* 0x000fe200078e00ff */
[----:B------:R-:W2:Y:S03]  /*18460*/  LDC.U8 R124, c[0x0][0x388] ;  /* 0x0000e200ff7c7b82 */ /* 0x000ea60000000000 */
[--C-:B------:R-:W-:Y:S01]  /*18470*/  FFMA.FTZ R90, R171, UR4, -R8.reuse ;  /* 0x00000004ab5a7c23 */ /* 0x100fe20008010808 */
[----:B------:R3:W-:Y:S01]  /*18480*/  MUFU.EX2 R27, R0 ;  /* 0x00000000001b7308 */ /* 0x0007e20000000800 */
[----:B------:R-:W-:Y:S01]  /*18490*/  FFMA.FTZ R171, R109, UR4, -R8 ;  /* 0x000000046dab7c23 */ /* 0x000fe20008010808 */
[--C-:B------:R-:W-:Y:S08]  /*184a0*/  FFMA.FTZ R109, R70, UR4, -R2.reuse ;  /* 0x00000004466d7c23 */ /* 0x100ff00008010802 */
[----:B------:R-:W-:Y:S01]  /*184b0*/  MUFU.EX2 R250, R13 ;  /* 0x0000000d00fa7308 */ /* 0x000fe20000000800 */
[----:B-1----:R-:W-:Y:S01]  /*184c0*/  FFMA.FTZ R11, R249, UR4, -R2 ;  /* 0x00000004f90b7c23 */ /* 0x002fe20008010802 */
[----:B------:R-:W-:Y:S02]  /*184d0*/  IMAD.MOV.U32 R249, RZ, RZ, R127 ;  /* 0x000000fffff97224 */ /* 0x000fe400078e007f */
[----:B------:R-:W-:Y:S01]  /*184e0*/  FFMA.FTZ R127, R45, UR4, -R10 ;  /* 0x000000042d7f7c23 */ /* 0x000fe2000801080a */
[----:B------:R-:W-:Y:S02]  /*184f0*/  IMAD.MOV.U32 R45, RZ, RZ, R200 ;  /* 0x000000ffff2d7224 */ /* 0x000fe400078e00c8 */
[----:B------:R-:W-:Y:S01]  /*18500*/  FFMA.FTZ R200, R130, UR4, -R9 ;  /* 0x0000000482c87c23 */ /* 0x000fe20008010809 */
[----:B------:R-:W-:Y:S02]  /*18510*/  FFMA.FTZ R130, R61, UR4, -R8 ;  /* 0x000000043d827c23 */ /* 0x000fe40008010808 */
[----:B------:R1:W-:Y:S01]  /*18520*/  MUFU.EX2 R247, R11 ;  /* 0x0000000b00f77308 */ /* 0x0003e20000000800 */
[----:B---3--:R-:W-:Y:S04]  /*18530*/  LOP3.LUT R0, R6, 0xffff, RZ, 0xc0, !PT ;  /* 0x0000ffff06007812 */ /* 0x008fe800078ec0ff */
[----:B------:R-:W-:Y:S04]  /*18540*/  SHF.R.U32.HI R0, RZ, 0x8, R0 ;  /* 0x00000008ff007819 */ /* 0x000fe80000011600 */
[----:B------:R-:W-:Y:S01]  /*18550*/  PRMT R80, R12, 0x5410, R0 ;  /* 0x000054100c507816 */ /* 0x000fe20000000000 */
[----:B------:R-:W-:Y:S01]  /*18560*/  FFMA.FTZ R12, R246, UR4, -R10 ;  /* 0x00000004f60c7c23 */ /* 0x000fe2000801080a */
[--C-:B------:R-:W-:Y:S03]  /*18570*/  SHF.R.U32.HI R0, RZ, 0x10, R6.reuse ;  /* 0x00000010ff007819 */ /* 0x100fe60000011606 */
[----:B------:R3:W-:Y:S01]  /*18580*/  MUFU.EX2 R235, R12 ;  /* 0x0000000c00eb7308 */ /* 0x0007e20000000800 */
[----:B------:R-:W-:Y:S02]  /*18590*/  LOP3.LUT R0, R0, 0xff, RZ, 0xc0, !PT ;  /* 0x000000ff00007812 */ /* 0x000fe400078ec0ff */
[----:B-1----:R-:W-:Y:S01]  /*185a0*/  SHF.R.U32.HI R11, RZ, 0x18, R6 ;  /* 0x00000018ff0b7819 */ /* 0x002fe20000011606 */
[--C-:B------:R-:W-:Y:S01]  /*185b0*/  FFMA.FTZ R6, R224, UR4, -R10.reuse ;  /* 0x00000004e0067c23 */ /* 0x100fe2000801080a */
[----:B------:R-:W-:Y:S01]  /*185c0*/  FFMA.FTZ R224, R116, UR4, -R10 ;  /* 0x0000000474e07c23 */ /* 0x000fe2000801080a */
[----:B------:R-:W-:Y:S01]  /*185d0*/  IMAD.MOV.U32 R116, RZ, RZ, R135 ;  /* 0x000000ffff747224 */ /* 0x000fe200078e0087 */
[----:B------:R-:W-:Y:S03]  /*185e0*/  PRMT R81, R0, 0x5410, R11 ;  /* 0x0000541000517816 */ /* 0x000fe6000000000b */
[----:B------:R1:W4:Y:S01]  /*185f0*/  MUFU.EX2 R236, R6 ;  /* 0x0000000600ec7308 */ /* 0x0003220000000800 */
[--C-:B------:R-:W-:Y:S01]  /*18600*/  FFMA.FTZ R11, R227, UR4, -R9.reuse ;  /* 0x00000004e30b7c23 */ /* 0x100fe20008010809 */
[----:B------:R-:W-:Y:S01]  /*18610*/  SHF.R.U32.HI R0, RZ, 0x8, R14 ;  /* 0x00000008ff007819 */ /* 0x000fe2000001160e */
[----:B------:R-:W-:Y:S02]  /*18620*/  IMAD.MOV.U32 R14, RZ, RZ, R34 ;  /* 0x000000ffff0e7224 */ /* 0x000fe400078e0022 */
[----:B------:R-:W-:Y:S01]  /*18630*/  FFMA.FTZ R34, R202, UR4, -R10 ;  /* 0x00000004ca227c23 */ /* 0x000fe2000801080a */
[--C-:B------:R-:W-:Y:S01]  /*18640*/  FFMA.FTZ R202, R131, UR4, -R9.reuse ;  /* 0x0000000483ca7c23 */ /* 0x100fe20008010809 */
[----:B------:R-:W-:Y:S01]  /*18650*/  PRMT R77, R16, 0x5410, R0 ;  /* 0x00005410104d7816 */ /* 0x000fe20000000000 */
[----:B------:R-:W-:Y:S02]  /*18660*/  FFMA.FTZ R131, R105, UR4, -R8 ;  /* 0x0000000469837c23 */ /* 0x000fe40008010808 */
[----:B------:R2:W-:Y:S01]  /*18670*/  MUFU.EX2 R230, R11 ;  /* 0x0000000b00e67308 */ /* 0x0005e20000000800 */
[----:B------:R-:W-:Y:S01]  /*18680*/  FSEL R0, R38, RZ, P2 ;  /* 0x000000ff26007208 */ /* 0x000fe20001000000 */
[----:B---3--:R-:W-:Y:S04]  /*18690*/  IMAD.WIDE.U32 R12, R73, -0x2daee0ad, RZ ;  /* 0xd2511f53490c7825 */ /* 0x008fe800078e00ff */
[----:B------:R-:W-:Y:S01]  /*186a0*/  FFMA.FTZ R227, R117, UR4, -R10 ;  /* 0x0000000475e37c23 */ /* 0x000fe2000801080a */
[----:B------:R-:W-:Y:S01]  /*186b0*/  FFMA.FTZ R117, R87, UR4, -R9 ;  /* 0x0000000457757c23 */ /* 0x000fe20008010809 */
[----:B------:R-:W-:Y:S02]  /*186c0*/  IMAD.MOV.U32 R16, RZ, RZ, R132 ;  /* 0x000000ffff107224 */ /* 0x000fe400078e0084 */
[--C-:B------:R-:W-:Y:S01]  /*186d0*/  FFMA.FTZ R132, R46, UR4, -R10.reuse ;  /* 0x000000042e847c23 */ /* 0x100fe2000801080a */
[----:B------:R3:W-:Y:S01]  /*186e0*/  MUFU.EX2 R135, R19 ;  /* 0x0000001300877308 */ /* 0x0007e20000000800 */
[----:B-1----:R-:W-:Y:S01]  /*186f0*/  FFMA.FTZ R6, R223, UR4, -R10 ;  /* 0x00000004df067c23 */ /* 0x002fe2000801080a */
[----:B------:R-:W-:Y:S02]  /*18700*/  IMAD.MOV.U32 R87, RZ, RZ, R183 ;  /* 0x000000ffff577224 */ /* 0x000fe400078e00b7 */
[----:B------:R-:W-:Y:S01]  /*18710*/  FFMA.FTZ R73, R216, UR4, -R8 ;  /* 0x00000004d8497c23 */ /* 0x000fe20008010808 */
[----:B------:R-:W-:Y:S02]  /*18720*/  IMAD.MOV.U32 R46, RZ, RZ, R112 ;  /* 0x000000ffff2e7224 */ /* 0x000fe400078e0070 */
[----:B------:R-:W-:Y:S01]  /*18730*/  FFMA.FTZ R105, R63, UR4, -R2 ;  /* 0x000000043f697c23 */ /* 0x000fe20008010802 */
[----:B------:R-:W-:Y:S02]  /*18740*/  IMAD.MOV.U32 R112, RZ, RZ, R187 ;  /* 0x000000ffff707224 */ /* 0x000fe400078e00bb */
[--C-:B------:R-:W-:Y:S01]  /*18750*/  FFMA.FTZ R223, R128, UR4, -R10.reuse ;  /* 0x0000000480df7c23 */ /* 0x100fe2000801080a */
[----:B------:R1:W-:Y:S01]  /*18760*/  MUFU.EX2 R189, R6 ;  /* 0x0000000600bd7308 */ /* 0x0003e20000000800 */
[--C-:B--2---:R-:W-:Y:S01]  /*18770*/  FFMA.FTZ R11, R220, UR4, -R9.reuse ;  /* 0x00000004dc0b7c23 */ /* 0x104fe20008010809 */
[----:B------:R-:W-:Y:S01]  /*18780*/  FFMA.FTZ R220, R129, UR4, -R10 ;  /* 0x0000000481dc7c23 */ /* 0x000fe2000801080a */
[----:B------:R-:W-:Y:S02]  /*18790*/  IMAD.MOV.U32 R100, RZ, RZ, R16 ;  /* 0x000000ffff647224 */ /* 0x000fe400078e0010 */
[--C-:B------:R-:W-:Y:S01]  /*187a0*/  FFMA.FTZ R16, R218, UR4, -R9.reuse ;  /* 0x00000004da107c23 */ /* 0x100fe20008010809 */
[--C-:B------:R-:W-:Y:S01]  /*187b0*/  FFMA.FTZ R218, R119, UR4, -R9.reuse ;  /* 0x0000000477da7c23 */ /* 0x100fe20008010809 */
[----:B----4-:R-:W-:Y:S02]  /*187c0*/  IMAD.MOV.U32 R231, RZ, RZ, R236 ;  /* 0x000000ffffe77224 */ /* 0x010fe400078e00ec */
[--C-:B------:R-:W-:Y:S01]  /*187d0*/  FFMA.FTZ R183, R102, UR4, -R9.reuse ;  /* 0x0000000466b77c23 */ /* 0x100fe20008010809 */
[----:B------:R2:W-:Y:S01]  /*187e0*/  MUFU.EX2 R246, R11 ;  /* 0x0000000b00f67308 */ /* 0x0005e20000000800 */
[----:B------:R-:W-:Y:S02]  /*187f0*/  IMAD.MOV.U32 R236, RZ, RZ, R30 ;  /* 0x000000ffffec7224 */ /* 0x000fe400078e001e */
[--C-:B------:R-:W-:Y:S01]  /*18800*/  FFMA.FTZ R30, R179, UR4, -R9.reuse ;  /* 0x00000004b31e7c23 */ /* 0x100fe20008010809 */
[----:B------:R-:W-:Y:S01]  /*18810*/  FFMA.FTZ R179, R115, UR4, -R9 ;  /* 0x0000000473b37c23 */ /* 0x000fe20008010809 */
[----:B------:R-:W-:Y:S01]  /*18820*/  FFMA.FTZ R115, R92, UR4, -R8 ;  /* 0x000000045c737c23 */ /* 0x000fe20008010808 */
[----:B------:R-:W-:Y:S01]  /*18830*/  FFMA.FTZ R92, R79, UR4, -R2 ;  /* 0x000000044f5c7c23 */ /* 0x000fe20008010802 */
[----:B------:R-:W-:Y:S01]  /*18840*/  FFMA.FTZ R216, R121, UR4, -R8 ;  /* 0x0000000479d87c23 */ /* 0x000fe20008010808 */
[--C-:B---3--:R-:W-:Y:S02]  /*18850*/  FFMA.FTZ R19, R252, UR4, -R2.reuse ;  /* 0x00000004fc137c23 */ /* 0x108fe40008010802 */
[----:B------:R-:W-:Y:S01]  /*18860*/  MUFU.EX2 R105, R105 ;  /* 0x0000006900697308 */ /* 0x000fe20000000800 */
[----:B-1----:R-:W-:Y:S01]  /*18870*/  LOP3.LUT R6, R15, 0xff, RZ, 0xc0, !PT ;  /* 0x000000ff0f067812 */ /* 0x002fe200078ec0ff */
[----:B------:R-:W-:Y:S01]  /*18880*/  FFMA.FTZ R121, R111, UR4, -R2 ;  /* 0x000000046f797c23 */ /* 0x000fe20008010802 */
[----:B------:R-:W-:Y:S01]  /*18890*/  LOP3.LUT R15, R25, UR23, R12, 0x96, !PT ;  /* 0x00000017190f7c12 */ /* 0x000fe2000f8e960c */
[----:B------:R-:W-:Y:S01]  /*188a0*/  FFMA.FTZ R12, R14, UR4, -R8 ;  /* 0x000000040e0c7c23 */ /* 0x000fe20008010808 */
[----:B------:R-:W-:Y:S01]  /*188b0*/  PRMT R82, R6, 0x5410, R17 ;  /* 0x0000541006527816 */ /* 0x000fe20000000011 */
[----:B------:R-:W-:Y:S01]  /*188c0*/  FADD.FTZ R6, -R0, R134 ;  /* 0x0000008600067221 */ /* 0x000fe20000010100 */
[--C-:B------:R-:W-:Y:S03]  /*188d0*/  FFMA.FTZ R0, R229, UR4, -R9.reuse ;  /* 0x00000004e5007c23 */ /* 0x100fe60008010809 */
[----:B------:R-:W-:Y:S01]  /*188e0*/  MUFU.EX2 R121, R121 ;  /* 0x0000007900797308 */ /* 0x000fe20000000800 */
[----:B------:R-:W-:Y:S02]  /*188f0*/  IMAD.MOV.U32 R229, RZ, RZ, R188 ;  /* 0x000000ffffe57224 */ /* 0x000fe400078e00bc */
[----:B--2---:R-:W-:Y:S01]  /*18900*/  FFMA.FTZ R11, R249, UR4, -R2 ;  /* 0x00000004f90b7c23 */ /* 0x004fe20008010802 */
[----:B------:R-:W-:Y:S01]  /*18910*/  FFMA.FTZ R14, R215, UR4, -R9 ;  /* 0x00000004d70e7c23 */ /* 0x000fe20008010809 */
[----:B------:R-:W-:Y:S01]  /*18920*/  FMUL.FTZ R6, R6, UR4 ;  /* 0x0000000406067c20 */ /* 0x000fe20008410000 */
[----:B------:R-:W-:Y:S02]  /*18930*/  IMAD.MOV.U32 R17, RZ, RZ, R133 ;  /* 0x000000ffff117224 */ /* 0x000fe400078e0085 */
[--C-:B------:R-:W-:Y:S01]  /*18940*/  FFMA.FTZ R134, R96, UR4, -R10.reuse ;  /* 0x0000000460867c23 */ /* 0x100fe2000801080a */
[----:B------:R-:W-:Y:S01]  /*18950*/  FFMA.FTZ R133, R97, UR4, -R10 ;  /* 0x0000000461857c23 */ /* 0x000fe2000801080a */
[----:B------:R1:W-:Y:S01]  /*18960*/  MUFU.EX2 R188, R0 ;  /* 0x0000000000bc7308 */ /* 0x0003e20000000800 */
[----:B------:R-:W-:Y:S02]  /*18970*/  IMAD.MOV.U32 R96, RZ, RZ, R180 ;  /* 0x000000ffff607224 */ /* 0x000fe400078e00b4 */
[--C-:B------:R-:W-:Y:S01]  /*18980*/  FFMA.FTZ R180, R42, UR4, -R10.reuse ;  /* 0x000000042ab47c23 */ /* 0x100fe2000801080a */
[----:B------:R-:W-:Y:S02]  /*18990*/  IMAD.MOV.U32 R97, RZ, RZ, R181 ;  /* 0x000000ffff617224 */ /* 0x000fe400078e00b5 */
[----:B------:R-:W-:Y:S01]  /*189a0*/  FFMA.FTZ R181, R44, UR4, -R10 ;  /* 0x000000042cb57c23 */ /* 0x000fe2000801080a */
[----:B------:R-:W-:Y:S01]  /*189b0*/  LOP3.LUT R10, R13, UR16, R182, 0x96, !PT ;  /* 0x000000100d0a7c12 */ /* 0x000fe2000f8e96b6 */
[----:B------:R-:W-:Y:S01]  /*189c0*/  FFMA.FTZ R13, R229, UR4, -R8 ;  /* 0x00000004e50d7c23 */ /* 0x000fe20008010808 */
[----:B------:R-:W-:Y:S01]  /*189d0*/  IMAD.MOV.U32 R229, RZ, RZ, R245 ;  /* 0x000000ffffe57224 */ /* 0x000fe200078e00f5 */
[----:B------:R2:W-:Y:S01]  /*189e0*/  MUFU.EX2 R249, R12 ;  /* 0x0000000c00f97308 */ /* 0x0005e20000000800 */
[----:B------:R-:W-:Y:S02]  /*189f0*/  IMAD.MOV.U32 R129, RZ, RZ, R97 ;  /* 0x000000ffff817224 */ /* 0x000fe400078e0061 */
[----:B------:R-:W-:Y:S01]  /*18a00*/  FFMA.FTZ R97, R47, UR4, -R9 ;  /* 0x000000042f617c23 */ /* 0x000fe20008010809 */
[----:B------:R-:W-:Y:S02]  /*18a10*/  IMAD.MOV.U32 R47, RZ, RZ, R113 ;  /* 0x000000ffff2f7224 */ /* 0x000fe400078e0071 */
[----:B------:R-:W-:Y:S01]  /*18a20*/  FFMA.FTZ R113, R86, UR4, -R9 ;  /* 0x0000000456717c23 */ /* 0x000fe20008010809 */
[----:B------:R-:W-:Y:S02]  /*18a30*/  IMAD.MOV.U32 R101, RZ, RZ, R17 ;  /* 0x000000ffff657224 */ /* 0x000fe400078e0011 */
[----:B------:R-:W-:Y:S01]  /*18a40*/  FFMA.FTZ R17, R239, UR4, -R9 ;  /* 0x00000004ef117c23 */ /* 0x000fe20008010809 */
[----:B------:R-:W-:Y:S01]  /*18a50*/  IMAD.MOV.U32 R119, RZ, RZ, R47 ;  /* 0x000000ffff777224 */ /* 0x000fe200078e002f */
[----:B------:R3:W-:Y:S01]  /*18a60*/  MUFU.EX2 R242, R13 ;  /* 0x0000000d00f27308 */ /* 0x0007e20000000800 */
[--C-:B-1----:R-:W-:Y:S01]  /*18a70*/  FFMA.FTZ R0, R248, UR4, -R9.reuse ;  /* 0x00000004f8007c23 */ /* 0x102fe20008010809 */
[----:B------:R-:W-:Y:S02]  /*18a80*/  IMAD.MOV.U32 R86, RZ, RZ, R182 ;  /* 0x000000ffff567224 */ /* 0x000fe400078e00b6 */
[--C-:B------:R-:W-:Y:S01]  /*18a90*/  FFMA.FTZ R44, R214, UR4, -R9.reuse ;  /* 0x00000004d62c7c23 */ /* 0x100fe20008010809 */
[----:B------:R-:W-:Y:S02]  /*18aa0*/  IMAD.MOV.U32 R128, RZ, RZ, R96 ;  /* 0x000000ffff807224 */ /* 0x000fe400078e0060 */
[--C-:B------:R-:W-:Y:S01]  /*18ab0*/  FFMA.FTZ R96, R83, UR4, -R9.reuse ;  /* 0x0000000453607c23 */ /* 0x100fe20008010809 */
[--C-:B------:R-:W-:Y:S01]  /*18ac0*/  FFMA.FTZ R182, R114, UR4, -R9.reuse ;  /* 0x0000000472b67c23 */ /* 0x100fe20008010809 */
[----:B------:R-:W-:Y:S01]  /*18ad0*/  FFMA.FTZ R215, R118, UR4, -R9 ;  /* 0x0000000476d77c23 */ /* 0x000fe20008010809 */
[----:B------:R1:W4:Y:S01]  /*18ae0*/  MUFU.EX2 R248, R0 ;  /* 0x0000000000f87308 */ /* 0x0003220000000800 */
[----:B--2---:R-:W-:Y:S01]  /*18af0*/  FFMA.FTZ R12, R67, UR4, -R8 ;  /* 0x00000004430c7c23 */ /* 0x004fe20008010808 */
[----:B------:R-:W-:Y:S02]  /*18b00*/  IMAD.MOV.U32 R118, RZ, RZ, R46 ;  /* 0x000000ffff767224 */ /* 0x000fe400078e002e */
[--C-:B------:R-:W-:Y:S01]  /*18b10*/  FFMA.FTZ R67, R217, UR4, -R8.reuse ;  /* 0x00000004d9437c23 */ /* 0x100fe20008010808 */
[----:B------:R-:W-:Y:S02]  /*18b20*/  IMAD.MOV.U32 R46, RZ, RZ, R247 ;  /* 0x000000ffff2e7224 */ /* 0x000fe400078e00f7 */
[----:B------:R-:W-:Y:S01]  /*18b30*/  FFMA.FTZ R47, R221, UR4, -R8 ;  /* 0x00000004dd2f7c23 */ /* 0x000fe20008010808 */
[----:B------:R-:W-:Y:S02]  /*18b40*/  IMAD.MOV.U32 R239, RZ, RZ, R186 ;  /* 0x000000ffffef7224 */ /* 0x000fe400078e00ba */
[--C-:B------:R-:W-:Y:S01]  /*18b50*/  FFMA.FTZ R114, R93, UR4, -R8.reuse ;  /* 0x000000045d727c23 */ /* 0x100fe20008010808 */
[----:B------:R2:W-:Y:S01]  /*18b60*/  MUFU.EX2 R187, R12 ;  /* 0x0000000c00bb7308 */ /* 0x0005e20000000800 */
[----:B---3--:R-:W-:Y:S01]  /*18b70*/  FFMA.FTZ R13, R69, UR4, -R8 ;  /* 0x00000004450d7c23 */ /* 0x008fe20008010808 */
[----:B------:R-:W-:Y:S02]  /*18b80*/  IMAD.MOV.U32 R69, RZ, RZ, R26 ;  /* 0x000000ffff457224 */ /* 0x000fe400078e001a */
[--C-:B------:R-:W-:Y:S01]  /*18b90*/  FFMA.FTZ R26, R241, UR4, -R8.reuse ;  /* 0x00000004f11a7c23 */ /* 0x100fe20008010808 */
[----:B------:R-:W-:Y:S02]  /*18ba0*/  IMAD.MOV.U32 R241, RZ, RZ, R91 ;  /* 0x000000fffff17224 */ /* 0x000fe400078e005b */
[----:B------:R-:W-:Y:S01]  /*18bb0*/  FFMA.FTZ R91, R176, UR4, -R8 ;  /* 0x00000004b05b7c23 */ /* 0x000fe20008010808 */
[----:B------:R-:W-:Y:S02]  /*18bc0*/  IMAD.MOV.U32 R102, RZ, RZ, R128 ;  /* 0x000000ffff667224 */ /* 0x000fe400078e0080 */
[----:B------:R-:W-:Y:S01]  /*18bd0*/  FFMA.FTZ R176, R108, UR4, -R8 ;  /* 0x000000046cb07c23 */ /* 0x000fe20008010808 */
[----:B------:R3:W-:Y:S01]  /*18be0*/  MUFU.EX2 R232, R11 ;  /* 0x0000000b00e87308 */ /* 0x0007e20000000800 */
[--C-:B-1----:R-:W-:Y:S01]  /*18bf0*/  FFMA.FTZ R0, R20, UR4, -R2.reuse ;  /* 0x0000000414007c23 */ /* 0x102fe20008010802 */
[----:B------:R-:W-:Y:S01]  /*18c00*/  FFMA.FTZ R20, R237, UR4, -R9 ;  /* 0x00000004ed147c23 */ /* 0x000fe20008010809 */
[----:B------:R-:W-:Y:S02]  /*18c10*/  IMAD.MOV.U32 R237, RZ, RZ, R31 ;  /* 0x000000ffffed7224 */ /* 0x000fe400078e001f */
[----:B------:R-:W-:Y:S01]  /*18c20*/  FFMA.FTZ R31, R170, UR4, -R9 ;  /* 0x00000004aa1f7c23 */ /* 0x000fe20008010809 */
[----:B------:R-:W-:Y:S01]  /*18c30*/  FFMA.FTZ R9, R45, UR4, -R2 ;  /* 0x000000042d097c23 */ /* 0x000fe20008010802 */
[----:B------:R-:W-:Y:S02]  /*18c40*/  IMAD.MOV.U32 R103, RZ, RZ, R129 ;  /* 0x000000ffff677224 */ /* 0x000fe400078e0081 */
[----:B------:R-:W-:Y:S01]  /*18c50*/  FFMA.FTZ R129, R60, UR4, -R8 ;  /* 0x000000043c817c23 */ /* 0x000fe20008010808 */
[----:B------:R1:W-:Y:S01]  /*18c60*/  MUFU.EX2 R245, R0 ;  /* 0x0000000000f57308 */ /* 0x0003e20000000800 */
[----:B--2---:R-:W-:Y:S01]  /*18c70*/  FFMA.FTZ R12, R241, UR4, -R2 ;  /* 0x00000004f10c7c23 */ /* 0x004fe20008010802 */
[----:B------:R-:W-:Y:S02]  /*18c80*/  IMAD.MOV.U32 R241, RZ, RZ, R119 ;  /* 0x000000fffff17224 */ /* 0x000fe400078e0077 */
[--C-:B------:R-:W-:Y:S01]  /*18c90*/  FFMA.FTZ R45, R222, UR4, -R8.reuse ;  /* 0x00000004de2d7c23 */ /* 0x100fe20008010808 */
[----:B------:R-:W-:Y:S02]  /*18ca0*/  IMAD.MOV.U32 R119, RZ, RZ, R87 ;  /* 0x000000ffff777224 */ /* 0x000fe400078e0057 */
[--C-:B------:R-:W-:Y:S01]  /*18cb0*/  FFMA.FTZ R222, R125, UR4, -R8.reuse ;  /* 0x000000047dde7c23 */ /* 0x100fe20008010808 */
[----:B------:R-:W-:Y:S02]  /*18cc0*/  IMAD.MOV.U32 R42, RZ, RZ, R23 ;  /* 0x000000ffff2a7224 */ /* 0x000fe400078e0017 */
[--C-:B------:R-:W-:Y:S01]  /*18cd0*/  FFMA.FTZ R23, R243, UR4, -R8.reuse ;  /* 0x00000004f3177c23 */ /* 0x100fe20008010808 */
[----:B------:R-:W-:Y:S01]  /*18ce0*/  IMAD.MOV.U32 R79, RZ, RZ, R119 ;  /* 0x000000ffff4f7224 */ /* 0x000fe200078e0077 */
[----:B------:R-:W-:Y:S01]  /*18cf0*/  MUFU.EX2 R247, R9 ;  /* 0x0000000900f77308 */ /* 0x000fe20000000800 */
[----:B------:R-:W2:Y:S01]  /*18d00*/  LDC.U8 R119, c[0x0][0x388] ;  /* 0x0000e200ff777b82 */ /* 0x000ea20000000000 */
[----:B---3--:R-:W-:Y:S04]  /*18d10*/  IMAD.WIDE.U32 R10, R10, -0x326172a9, RZ ;  /* 0xcd9e8d570a0a7825 */ /* 0x008fe800078e00ff */
[--C-:B------:R-:W-:Y:S01]  /*18d20*/  FFMA.FTZ R170, R104, UR4, -R8.reuse ;  /* 0x0000000468aa7c23 */ /* 0x100fe20008010808 */
[----:B------:R-:W-:Y:S01]  /*18d30*/  FFMA.FTZ R214, R120, UR4, -R8 ;  /* 0x0000000478d67c23 */ /* 0x000fe20008010808 */
[----:B------:R-:W-:Y:S02]  /*18d40*/  IMAD.MOV.U32 R128, RZ, RZ, R28 ;  /* 0x000000ffff807224 */ /* 0x000fe400078e001c */
[----:B------:R-:W-:Y:S01]  /*18d50*/  FFMA.FTZ R28, R240, UR4, -R8 ;  /* 0x00000004f01c7c23 */ /* 0x000fe20008010808 */
[----:B-1----:R-:W-:Y:S01]  /*18d60*/  FFMA.FTZ R0, R64, UR4, -R2 ;  /* 0x0000000440007c23 */ /* 0x002fe20008010802 */
        /* <DEDUP_REMOVED lines=10> */
[----:B------:R-:W-:Y:S02]  /*18e10*/  IMAD.MOV.U32 R243, RZ, RZ, R94 ;  /* 0x000000fffff37224 */ /* 0x000fe400078e005e */
[--C-:B------:R-:W-:Y:S01]  /*18e20*/  FFMA.FTZ R95, R74, UR4, -R8.reuse ;  /* 0x000000044a5f7c23 */ /* 0x100fe20008010808 */
[----:B------:R-:W-:Y:S01]  /*18e30*/  FFMA.FTZ R94, R72, UR4, -R8 ;  /* 0x00000004485e7c23 */ /* 0x000fe20008010808 */
[----:B------:R-:W-:Y:S01]  /*18e40*/  IMAD.MOV.U32 R62, RZ, RZ, R60 ;  /* 0x000000ffff3e7224 */ /* 0x000fe200078e003c */
[----:B------:R-:W4:Y:S01]  /*18e50*/  LDL.LU R123, [R1+0x48] ;  /* 0x00004800017b7983 */ /* 0x000f220000300800 */
[----:B------:R-:W-:Y:S01]  /*18e60*/  IMAD.MOV.U32 R60, RZ, RZ, R240 ;  /* 0x000000ffff3c7224 */ /* 0x000fe200078e00f0 */
[----:B--2---:R-:W-:Y:S02]  /*18e70*/  PRMT R119, R119, 0x7054, R124 ;  /* 0x0000705477777816 */ /* 0x004fe4000000007c */
[----:B------:R-:W-:Y:S01]  /*18e80*/  MUFU.EX2 R240, R21 ;  /* 0x0000001500f07308 */ /* 0x000fe20000000800 */
[----:B------:R-:W-:Y:S02]  /*18e90*/  IMAD.MOV.U32 R104, RZ, RZ, R116 ;  /* 0x000000ffff687224 */ /* 0x000fe400078e0074 */
[--C-:B------:R-:W-:Y:S01]  /*18ea0*/  FFMA.FTZ R116, R107, UR4, -R2.reuse ;  /* 0x000000046b747c23 */ /* 0x100fe20008010802 */
[----:B------:R-:W-:Y:S01]  /*18eb0*/  IMAD.MOV.U32 R120, RZ, RZ, R83 ;  /* 0x000000ffff787224 */ /* 0x000fe200078e0053 */
[--C-:B------:R-:W-:Y:S01]  /*18ec0*/  HSET2.LE.AND R43, R43, R119.reuse, PT ;  /* 0x000000772b2b7233 */ /* 0x100fe20003803000 */
[----:B-1----:R-:W-:Y:S01]  /*18ed0*/  FFMA.FTZ R18, R243, UR4, -R2 ;  /* 0x00000004f3127c23 */ /* 0x002fe20008010802 */
[--C-:B------:R-:W-:Y:S01]  /*18ee0*/  HSET2.LE.AND R40, R40, R119.reuse, PT ;  /* 0x0000007728287233 */ /* 0x100fe20003803000 */
[----:B------:R-:W-:Y:S01]  /*18ef0*/  IMAD.MOV.U32 R83, RZ, RZ, R239 ;  /* 0x000000ffff537224 */ /* 0x000fe200078e00ef */
[--C-:B------:R-:W-:Y:S01]  /*18f00*/  HSET2.LE.AND R41, R41, R119.reuse, PT ;  /* 0x0000007729297233 */ /* 0x100fe20003803000 */
[----:B---3--:R-:W-:Y:S01]  /*18f10*/  FFMA.FTZ R13, R244, UR4, -R8 ;  /* 0x00000004f40d7c23 */ /* 0x008fe20008010808 */
[----:B------:R-:W-:Y:S01]  /*18f20*/  LOP3.LUT R8, R11, UR24, R84, 0x96, !PT ;  /* 0x000000180b087c12 */ /* 0x000fe2000f8e9654 */
[----:B------:R1:W-:Y:S01]  /*18f30*/  MUFU.EX2 R244, R0 ;  /* 0x0000000000f47308 */ /* 0x0003e20000000800 */
[--C-:B------:R-:W-:Y:S01]  /*18f40*/  HSET2.LE.AND R48, R48, R119.reuse, PT ;  /* 0x0000007730307233 */ /* 0x100fe20003803000 */
[----:B------:R-:W-:Y:S01]  /*18f50*/  IMAD.MOV.U32 R107, RZ, RZ, R128 ;  /* 0x000000ffff6b7224 */ /* 0x000fe200078e0080 */
[--C-:B------:R-:W-:Y:S01]  /*18f60*/  HSET2.LE.AND R49, R49, R119.reuse, PT ;  /* 0x0000007731317233 */ /* 0x100fe20003803000 */
[----:B------:R-:W-:Y:S01]  /*18f70*/  IMAD.WIDE.U32 R8, R8, -0x2daee0ad, RZ ;  /* 0xd2511f5308087825 */ /* 0x000fe200078e00ff */
[--C-:B------:R-:W-:Y:S02]  /*18f80*/  HSET2.LE.AND R50, R50, R119.reuse, PT ;  /* 0x0000007732327233 */ /* 0x100fe40003803000 */
[--C-:B------:R-:W-:Y:S03]  /*18f90*/  HSET2.LE.AND R51, R51, R119.reuse, PT ;  /* 0x0000007733337233 */ /* 0x100fe60003803000 */
[----:B------:R2:W-:Y:S01]  /*18fa0*/  MUFU.EX2 R252, R14 ;  /* 0x0000000e00fc7308 */ /* 0x0005e20000000800 */
[----:B------:R-:W-:Y:S01]  /*18fb0*/  LOP3.LUT R11, R9, UR19, R24, 0x96, !PT ;  /* 0x00000013090b7c12 */ /* 0x000fe2000f8e9618 */
[----:B------:R-:W-:Y:S02]  /*18fc0*/  IMAD.MOV.U32 R243, RZ, RZ, R64 ;  /* 0x000000fffff37224 */ /* 0x000fe400078e0040 */
[----:B------:R-:W-:Y:S01]  /*18fd0*/  FFMA.FTZ R72, R226, UR4, -R2 ;  /* 0x00000004e2487c23 */ /* 0x000fe20008010802 */
[----:B------:R-:W-:Y:S01]  /*18fe0*/  IMAD.MOV.U32 R226, RZ, RZ, R42 ;  /* 0x000000ffffe27224 */ /* 0x000fe200078e002a */
[----:B------:R-:W-:Y:S01]  /*18ff0*/  HSET2.LE.AND R42, R71, R119, PT ;  /* 0x00000077472a7233 */ /* 0x000fe20003803000 */
[--C-:B------:R-:W-:Y:S01]  /*19000*/  FFMA.FTZ R128, R110, UR4, -R2.reuse ;  /* 0x000000046e807c23 */ /* 0x100fe20008010802 */
[----:B------:R-:W-:Y:S02]  /*19010*/  IMAD.MOV.U32 R110, RZ, RZ, R243 ;  /* 0x000000ffff6e7224 */ /* 0x000fe400078e00f3 */
[--C-:B------:R-:W-:Y:S01]  /*19020*/  FFMA.FTZ R64, R233, UR4, -R2.reuse ;  /* 0x00000004e9407c23 */ /* 0x100fe20008010802 */
[----:B-1----:R-:W-:Y:S01]  /*19030*/  F2FP.F16.F32.PACK_AB R0, R107, R83 ;  /* 0x000000536b00723e */ /* 0x002fe200000000ff */
[----:B------:R-:W-:Y:S04]  /*19040*/  IMAD.WIDE.U32 R24, R15, -0x326172a9, RZ ;  /* 0xcd9e8d570f187825 */ /* 0x000fe800078e00ff */
[----:B------:R-:W-:Y:S01]  /*19050*/  FFMA.FTZ R74, R225, UR4, -R2 ;  /* 0x00000004e14a7c23 */ /* 0x000fe20008010802 */
[----:B------:R-:W-:Y:S01]  /*19060*/  MUFU.EX2 R233, R26 ;  /* 0x0000001a00e97308 */ /* 0x000fe20000000800 */
[----:B------:R-:W-:Y:S01]  /*19070*/  LOP3.LUT R42, R42, R0, RZ, 0xc0, !PT ;  /* 0x000000002a2a7212 */ /* 0x000fe200078ec0ff */
[----:B------:R-:W-:Y:S01]  /*19080*/  IMAD.MOV.U32 R119, RZ, RZ, R250 ;  /* 0x000000ffff777224 */ /* 0x000fe200078e00fa */
[----:B------:R-:W-:Y:S01]  /*19090*/  LOP3.LUT R10, R25, UR22, R10, 0x96, !PT ;  /* 0x00000016190a7c12 */ /* 0x000fe2000f8e960a */
[----:B------:R-:W-:Y:S01]  /*190a0*/  IMAD.MOV.U32 R21, RZ, RZ, R69 ;  /* 0x000000ffff157224 */ /* 0x000fe200078e0045 */
[----:B------:R-:W-:Y:S01]  /*190b0*/  F2FP.F16.F32.PACK_AB R0, R110, R104 ;  /* 0x000000686e00723e */ /* 0x000fe200000000ff */
[----:B------:R-:W-:Y:S02]  /*190c0*/  IMAD.MOV.U32 R102, RZ, RZ, R27 ;  /* 0x000000ffff667224 */ /* 0x000fe400078e001b */
[----:B------:R-:W-:Y:S01]  /*190d0*/  FFMA.FTZ R27, R251, UR4, -R2 ;  /* 0x00000004fb1b7c23 */ /* 0x000fe20008010802 */
[----:B--2---:R-:W-:Y:S01]  /*190e0*/  IMAD.WIDE.U32 R14, R10, -0x2daee0ad, RZ ;  /* 0xd2511f530a0e7825 */ /* 0x004fe200078e00ff */
[----:B------:R-:W-:Y:S01]  /*190f0*/  LOP3.LUT R43, R43, R0, RZ, 0xc0, !PT ;  /* 0x000000002b2b7212 */ /* 0x000fe200078ec0ff */
[----:B------:R-:W-:Y:S01]  /*19100*/  MUFU.EX2 R225, R12 ;  /* 0x0000000c00e17308 */ /* 0x000fe20000000800 */
[----:B------:R-:W-:Y:S01]  /*19110*/  F2FP.F16.F32.PACK_AB R0, R112, R178 ;  /* 0x000000b27000723e */ /* 0x000fe200000000ff */
[----:B------:R-:W-:Y:S01]  /*19120*/  IMAD.WIDE.U32 R10, R11, -0x326172a9, RZ ;  /* 0xcd9e8d570b0a7825 */ /* 0x000fe200078e00ff */
[----:B------:R-:W-:Y:S02]  /*19130*/  LOP3.LUT R8, R15, UR15, R8, 0x96, !PT ;  /* 0x0000000f0f087c12 */ /* 0x000fe4000f8e9608 */
[----:B------:R-:W-:Y:S01]  /*19140*/  LOP3.LUT R40, R40, R0, RZ, 0xc0, !PT ;  /* 0x0000000028287212 */ /* 0x000fe200078ec0ff */
[----:B------:R-:W-:Y:S01]  /*19150*/  IMAD.MOV.U32 R118, RZ, RZ, R86 ;  /* 0x000000ffff767224 */ /* 0x000fe200078e0056 */
[----:B------:R-:W-:Y:S01]  /*19160*/  F2FP.F16.F32.PACK_AB R0, R21, R175 ;  /* 0x000000af1500723e */ /* 0x000fe200000000ff */
[----:B------:R-:W-:Y:S02]  /*19170*/  IMAD.MOV.U32 R239, RZ, RZ, R46 ;  /* 0x000000ffffef7224 */ /* 0x000fe400078e002e */
[----:B------:R1:W-:Y:S01]  /*19180*/  MUFU.EX2 R251, R16 ;  /* 0x0000001000fb7308 */ /* 0x0003e20000000800 */
[----:B------:R-:W-:Y:S01]  /*19190*/  FFMA.FTZ R93, R78, UR4, -R2 ;  /* 0x000000044e5d7c23 */ /* 0x000fe20008010802 */
[----:B------:R-:W-:Y:S01]  /*191a0*/  LOP3.LUT R41, R41, R0, RZ, 0xc0, !PT ;  /* 0x0000000029297212 */ /* 0x000fe200078ec0ff */
[----:B------:R-:W-:Y:S01]  /*191b0*/  IMAD.MOV.U32 R78, RZ, RZ, R118 ;  /* 0x000000ffff4e7224 */ /* 0x000fe200078e0076 */
[----:B------:R-:W-:Y:S01]  /*191c0*/  F2FP.F16.F32.PACK_AB R0, R226, R173 ;  /* 0x000000ade200723e */ /* 0x000fe200000000ff */
[----:B------:R-:W-:Y:S02]  /*191d0*/  IMAD.MOV.U32 R118, RZ, RZ, R239 ;  /* 0x000000ffff767224 */ /* 0x000fe400078e00ef */
[--C-:B------:R-:W-:Y:S01]  /*191e0*/  FFMA.FTZ R46, R234, UR4, -R2.reuse ;  /* 0x00000004ea2e7c23 */ /* 0x100fe20008010802 */
[----:B------:R-:W-:Y:S01]  /*191f0*/  IMAD.WIDE.U32 R8, R8, -0x326172a9, RZ ;  /* 0xcd9e8d5708087825 */ /* 0x000fe200078e00ff */
[----:B------:R-:W-:Y:S01]  /*19200*/  LOP3.LUT R48, R48, R0, RZ, 0xc0, !PT ;  /* 0x0000000030307212 */ /* 0x000fe200078ec0ff */
[----:B------:R2:W-:Y:S02]  /*19210*/  MUFU.EX2 R239, R20 ;  /* 0x0000001400ef7308 */ /* 0x0005e40000000800 */
[----:B------:R-:W-:Y:S01]  /*19220*/  FFMA.FTZ R221, R5, UR4, -R2 ;  /* 0x0000000405dd7c23 */ /* 0x000fe20008010802 */
[----:B------:R-:W-:Y:S01]  /*19230*/  IMAD.MOV.U32 R111, RZ, RZ, R102 ;  /* 0x000000ffff6f7224 */ /* 0x000fe200078e0066 */
[C---:B------:R-:W-:Y:S01]  /*19240*/  LOP3.LUT R0, R8.reuse, 0xffff, RZ, 0xc0, !PT ;  /* 0x0000ffff08007812 */ /* 0x040fe200078ec0ff */
[----:B------:R-:W-:Y:S01]  /*19250*/  IMAD.MOV.U32 R102, RZ, RZ, R235 ;  /* 0x000000ffff667224 */ /* 0x000fe200078e00eb */
[----:B------:R-:W-:Y:S01]  /*19260*/  LOP3.LUT R5, R8, 0xff, RZ, 0xc0, !PT ;  /* 0x000000ff08057812 */ /* 0x000fe200078ec0ff */
[----:B------:R-:W-:Y:S01]  /*19270*/  IMAD.MOV.U32 R61, RZ, RZ, R103 ;  /* 0x000000ffff3d7224 */ /* 0x000fe200078e0067 */
[----:B------:R-:W-:Y:S02]  /*19280*/  SHF.R.U32.HI R0, RZ, 0x8, R0 ;  /* 0x00000008ff007819 */ /* 0x000fe40000011600 */
[----:B------:R3:W-:Y:S01]  /*19290*/  MUFU.EX2 R234, R17 ;  /* 0x0000001100ea7308 */ /* 0x0007e20000000800 */
[----:B------:R-:W-:Y:S01]  /*192a0*/  LOP3.LUT R10, R9, UR40, R10, 0x96, !PT ;  /* 0x00000028090a7c12 */ /* 0x000fe2000f8e960a */
[----:B-1----:R-:W-:Y:S01]  /*192b0*/  IMAD.MOV.U32 R16, RZ, RZ, R62 ;  /* 0x000000ffff107224 */ /* 0x002fe200078e003e */
[----:B------:R-:W-:Y:S01]  /*192c0*/  PRMT R62, R5, 0x5410, R0 ;  /* 0x00005410053e7816 */ /* 0x000fe20000000000 */
[----:B------:R-:W-:Y:S01]  /*192d0*/  IMAD.MOV.U32 R125, RZ, RZ, R229 ;  /* 0x000000ffff7d7224 */ /* 0x000fe200078e00e5 */
[----:B------:R-:W-:Y:S01]  /*192e0*/  SHF.R.U32.HI R5, RZ, 0x10, R8 ;  /* 0x00000010ff057819 */ /* 0x000fe20000011608 */
[----:B------:R-:W-:Y:S01]  /*192f0*/  FFMA.FTZ R86, R204, UR4, -R2 ;  /* 0x00000004cc567c23 */ /* 0x000fe20008010802 */
[----:B------:R-:W-:Y:S01]  /*19300*/  SHF.R.U32.HI R8, RZ, 0x18, R8 ;  /* 0x00000018ff087819 */ /* 0x000fe20000011608 */
[--C-:B------:R-:W-:Y:S01]  /*19310*/  FFMA.FTZ R103, R68, UR4, -R2.reuse ;  /* 0x0000000444677c23 */ /* 0x100fe20008010802 */
[----:B------:R-:W-:Y:S01]  /*19320*/  LOP3.LUT R5, R5, 0xff, RZ, 0xc0, !PT ;  /* 0x000000ff05057812 */ /* 0x000fe200078ec0ff */
[----:B------:R-:W-:Y:S01]  /*19330*/  IMAD.MOV.U32 R63, RZ, RZ, R61 ;  /* 0x000000ffff3f7224 */ /* 0x000fe200078e003d */
[----:B------:R-:W-:Y:S01]  /*19340*/  F2FP.F16.F32.PACK_AB R0, R125, R174 ;  /* 0x000000ae7d00723e */ /* 0x000fe200000000ff */
[--C-:B------:R-:W-:Y:S01]  /*19350*/  FFMA.FTZ R204, R122, UR4, -R2.reuse ;  /* 0x000000047acc7c23 */ /* 0x100fe20008010802 */
[----:B------:R-:W-:Y:S01]  /*19360*/  FFMA.FTZ R217, R126, UR4, -R2 ;  /* 0x000000047ed97c23 */ /* 0x000fe20008010802 */
[----:B------:R-:W-:Y:S01]  /*19370*/  LOP3.LUT R2, R11, UR18, R24, 0x96, !PT ;  /* 0x000000120b027c12 */ /* 0x000fe2000f8e9618 */
[----:B--2---:R-:W-:Y:S01]  /*19380*/  IMAD.MOV.U32 R20, RZ, RZ, R228 ;  /* 0x000000ffff147224 */ /* 0x004fe200078e00e4 */
[----:B------:R-:W-:Y:S01]  /*19390*/  LOP3.LUT R49, R49, R0, RZ, 0xc0, !PT ;  /* 0x0000000031317212 */ /* 0x000fe200078ec0ff */
[----:B---3--:R-:W-:Y:S01]  /*193a0*/  IMAD.MOV.U32 R17, RZ, RZ, R63 ;  /* 0x000000ffff117224 */ /* 0x008fe200078e003f */
[----:B------:R-:W-:Y:S01]  /*193b0*/  PRMT R63, R5, 0x5410, R8 ;  /* 0x00005410053f7816 */ /* 0x000fe20000000008 */
[----:B------:R-:W-:Y:S01]  /*193c0*/  IMAD.MOV.U32 R61, RZ, RZ, R241 ;  /* 0x000000ffff3d7224 */ /* 0x000fe200078e00f1 */
[----:B------:R-:W-:Y:S01]  /*193d0*/  F2FP.F16.F32.PACK_AB R0, R111, R20 ;  /* 0x000000146f00723e */ /* 0x000fe200000000ff */
[----:B------:R-:W-:Y:S01]  /*193e0*/  IMAD.WIDE.U32 R8, R2, -0x2daee0ad, RZ ;  /* 0xd2511f5302087825 */ /* 0x000fe200078e00ff */
[----:B------:R-:W-:Y:S02]  /*193f0*/  MUFU.EX2 R241, R30 ;  /* 0x0000001e00f17308 */ /* 0x000fe40000000800 */
[----:B------:R-:W-:Y:S01]  /*19400*/  LOP3.LUT R50, R50, R0, RZ, 0xc0, !PT ;  /* 0x0000000032327212 */ /* 0x000fe200078ec0ff */
[----:B------:R-:W-:Y:S01]  /*19410*/  IMAD.MOV.U32 R124, RZ, RZ, R102 ;  /* 0x000000ffff7c7224 */ /* 0x000fe200078e0066 */
[C---:B------:R-:W-:Y:S01]  /*19420*/  LOP3.LUT R0, R8.reuse, 0xffff, RZ, 0xc0, !PT ;  /* 0x0000ffff08007812 */ /* 0x040fe200078ec0ff */
[----:B----4-:R-:W-:Y:S01]  /*19430*/  IMAD.MOV.U32 R102, RZ, RZ, R248 ;  /* 0x000000ffff667224 */ /* 0x010fe200078e00f8 */
[----:B------:R-:W-:Y:S01]  /*19440*/  LOP3.LUT R2, R8, 0xff, RZ, 0xc0, !PT ;  /* 0x000000ff08027812 */ /* 0x000fe200078ec0ff */
[----:B------:R-:W-:Y:S01]  /*19450*/  IMAD.MOV.U32 R122, RZ, RZ, R231 ;  /* 0x000000ffff7a7224 */ /* 0x000fe200078e00e7 */
[----:B------:R-:W-:Y:S02]  /*19460*/  SHF.R.U32.HI R0, RZ, 0x8, R0 ;  /* 0x00000008ff007819 */ /* 0x000fe40000011600 */
[----:B------:R-:W-:Y:S01]  /*19470*/  MUFU.EX2 R248, R31 ;  /* 0x0000001f00f87308 */ /* 0x000fe20000000800 */
[----:B------:R-:W-:Y:S01]  /*19480*/  LOP3.LUT R5, R9, UR41, R14, 0x96, !PT ;  /* 0x0000002909057c12 */ /* 0x000fe2000f8e960e */
[----:B------:R-:W-:Y:S01]  /*19490*/  IMAD.MOV.U32 R69, RZ, RZ, R237 ;  /* 0x000000ffff457224 */ /* 0x000fe200078e00ed */
[----:B------:R-:W-:Y:S01]  /*194a0*/  PRMT R70, R2, 0x5410, R0 ;  /* 0x0000541002467816 */ /* 0x000fe20000000000 */
[----:B------:R-:W-:Y:S01]  /*194b0*/  IMAD.MOV.U32 R68, RZ, RZ, R236 ;  /* 0x000000ffff447224 */ /* 0x000fe200078e00ec */
[--C-:B------:R-:W-:Y:S01]  /*194c0*/  SHF.R.U32.HI R0, RZ, 0x10, R8.reuse ;  /* 0x00000010ff007819 */ /* 0x100fe20000011608 */
[----:B------:R-:W-:Y:S01]  /*194d0*/  IMAD.MOV.U32 R25, RZ, RZ, R69 ;  /* 0x000000ffff197224 */ /* 0x000fe200078e0045 */
[----:B------:R-:W-:Y:S01]  /*194e0*/  F2FP.F16.F32.PACK_AB R2, R118, R120 ;  /* 0x000000787602723e */ /* 0x000fe200000000ff */
[----:B------:R-:W-:Y:S01]  /*194f0*/  IMAD.MOV.U32 R69, RZ, RZ, R61 ;  /* 0x000000ffff457224 */ /* 0x000fe200078e003d */
[----:B------:R-:W-:Y:S01]  /*19500*/  SHF.R.U32.HI R8, RZ, 0x18, R8 ;  /* 0x00000018ff087819 */ /* 0x000fe20000011608 */
[----:B------:R-:W-:Y:S01]  /*19510*/  MUFU.EX2 R237, R27 ;  /* 0x0000001b00ed7308 */ /* 0x000fe20000000800 */
[----:B------:R-:W-:Y:S01]  /*19520*/  LOP3.LUT R0, R0, 0xff, RZ, 0xc0, !PT ;  /* 0x000000ff00007812 */ /* 0x000fe200078ec0ff */
[----:B------:R-:W-:Y:S01]  /*19530*/  IMAD.MOV.U32 R24, RZ, RZ, R68 ;  /* 0x000000ffff187224 */ /* 0x000fe200078e0044 */
[----:B------:R-:W-:Y:S01]  /*19540*/  LOP3.LUT R51, R51, R2, RZ, 0xc0, !PT ;  /* 0x0000000233337212 */ /* 0x000fe200078ec0ff */
[----:B------:R-:W-:Y:S01]  /*19550*/  IMAD.MOV.U32 R68, RZ, RZ, R60 ;  /* 0x000000ffff447224 */ /* 0x000fe200078e003c */
[----:B------:R-:W-:Y:S02]  /*19560*/  LOP3.LUT R2, R10, 0xffff, RZ, 0xc0, !PT ;  /* 0x0000ffff0a027812 */ /* 0x000fe400078ec0ff */
[----:B------:R-:W-:Y:S01]  /*19570*/  PRMT R71, R0, 0x5410, R8 ;  /* 0x0000541000477816 */ /* 0x000fe20000000008 */
[----:B------:R-:W-:Y:S01]  /*19580*/  FMUL.FTZ R0, R3, UR4 ;  /* 0x0000000403007c20 */ /* 0x000fe20008410000 */
[----:B------:R-:W-:Y:S01]  /*19590*/  LOP3.LUT R3, R10, 0xff, RZ, 0xc0, !PT ;  /* 0x000000ff0a037812 */ /* 0x000fe200078ec0ff */
[----:B------:R-:W-:Y:S01]  /*195a0*/  MUFU.EX2 R228, R13 ;  /* 0x0000000d00e47308 */ /* 0x000fe20000000800 */
[----:B------:R-:W-:Y:S04]  /*195b0*/  SHF.R.U32.HI R2, RZ, 0x8, R2 ;  /* 0x00000008ff027819 */ /* 0x000fe80000011602 */
[----:B------:R-:W-:Y:S02]  /*195c0*/  PRMT R60, R3, 0x5410, R2 ;  /* 0x00005410033c7816 */ /* 0x000fe40000000002 */
[--C-:B------:R-:W-:Y:S03]  /*195d0*/  SHF.R.U32.HI R2, RZ, 0x10, R10.reuse ;  /* 0x00000010ff027819 */ /* 0x100fe6000001160a */
[----:B------:R1:W-:Y:S01]  /*195e0*/  MUFU.EX2 R235, R23 ;  /* 0x0000001700eb7308 */ /* 0x0003e20000000800 */
[----:B------:R-:W-:Y:S02]  /*195f0*/  SHF.R.U32.HI R10, RZ, 0x18, R10 ;  /* 0x00000018ff0a7819 */ /* 0x000fe4000001160a */
[----:B------:R-:W-:Y:S02]  /*19600*/  LOP3.LUT R2, R2, 0xff, RZ, 0xc0, !PT ;  /* 0x000000ff02027812 */ /* 0x000fe400078ec0ff */
[C---:B------:R-:W-:Y:S02]  /*19610*/  LOP3.LUT R3, R5.reuse, 0xff, RZ, 0xc0, !PT ;  /* 0x000000ff05037812 */ /* 0x040fe400078ec0ff */
[----:B------:R-:W-:Y:S03]  /*19620*/  PRMT R61, R2, 0x5410, R10 ;  /* 0x00005410023d7816 */ /* 0x000fe6000000000a */
[----:B------:R2:W-:Y:S01]  /*19630*/  MUFU.EX2 R229, R22 ;  /* 0x0000001600e57308 */ /* 0x0005e20000000800 */
[----:B------:R-:W-:Y:S01]  /*19640*/  LOP3.LUT R2, R5, 0xffff, RZ, 0xc0, !PT ;  /* 0x0000ffff05027812 */ /* 0x000fe200078ec0ff */
[----:B------:R-:W3:Y:S03]  /*19650*/  LDL.LU R10, [R1+0x4c] ;  /* 0x00004c00010a7983 */ /* 0x000ee60000300800 */
[----:B------:R-:W-:Y:S05]  /*19660*/  SHF.R.U32.HI R2, RZ, 0x8, R2 ;  /* 0x00000008ff027819 */ /* 0x000fea0000011602 */
[----:B------:R-:W4:Y:S01]  /*19670*/  MUFU.EX2 R0, R0 ;  /* 0x0000000000007308 */ /* 0x000f220000000800 */
[----:B-1----:R-:W-:Y:S09]  /*19680*/  IMAD.MOV.U32 R23, RZ, RZ, R69 ;  /* 0x000000ffff177224 */ /* 0x002ff200078e0045 */
[----:B------:R1:W-:Y:S01]  /*19690*/  MUFU.EX2 R231, R18 ;  /* 0x0000001200e77308 */ /* 0x0003e20000000800 */
[----:B--2---:R-:W-:Y:S04]  /*196a0*/  IMAD.MOV.U32 R22, RZ, RZ, R249 ;  /* 0x000000ffff167224 */ /* 0x004fe800078e00f9 */
[----:B------:R-:W-:Y:S02]  /*196b0*/  IMAD.MOV.U32 R126, RZ, RZ, R22 ;  /* 0x000000ffff7e7224 */ /* 0x000fe400078e0016 */
[----:B------:R-:W-:Y:S01]  /*196c0*/  IMAD.MOV.U32 R22, RZ, RZ, R68 ;  /* 0x000000ffff167224 */ /* 0x000fe200078e0044 */
[----:B------:R-:W-:Y:S01]  /*196d0*/  PRMT R68, R3, 0x5410, R2 ;  /* 0x0000541003447816 */ /* 0x000fe20000000002 */
[----:B------:R-:W-:Y:S01]  /*196e0*/  FMUL.FTZ R2, R4, UR4 ;  /* 0x0000000404027c20 */ /* 0x000fe20008410000 */
[--C-:B------:R-:W-:Y:S01]  /*196f0*/  SHF.R.U32.HI R4, RZ, 0x10, R5.reuse ;  /* 0x00000010ff047819 */ /* 0x100fe20000011605 */
[----:B----4-:R-:W-:Y:S01]  /*19700*/  FMUL.FTZ R9, R0, R153 ;  /* 0x0000009900097220 */ /* 0x010fe20000410000 */
[----:B------:R-:W-:Y:S01]  /*19710*/  SHF.R.U32.HI R5, RZ, 0x18, R5 ;  /* 0x00000018ff057819 */ /* 0x000fe20000011605 */
[----:B------:R2:W4:Y:S01]  /*19720*/  MUFU.EX2 R3, R2 ;  /* 0x0000000200037308 */ /* 0x0005220000000800 */
[----:B------:R-:W-:Y:S01]  /*19730*/  LOP3.LUT R4, R4, 0xff, RZ, 0xc0, !PT ;  /* 0x000000ff04047812 */ /* 0x000fe200078ec0ff */
[----:B------:R-:W-:Y:S02]  /*19740*/  IMAD.MOV.U32 R153, RZ, RZ, R17 ;  /* 0x000000ffff997224 */ /* 0x000fe400078e0011 */
[----:B------:R-:W-:Y:S01]  /*19750*/  FMUL.FTZ R8, R0, R152 ;  /* 0x0000009800087220 */ /* 0x000fe20000410000 */
[----:B-1----:R-:W-:Y:S01]  /*19760*/  IMAD.MOV.U32 R18, RZ, RZ, R226 ;  /* 0x000000ffff127224 */ /* 0x002fe200078e00e2 */
[----:B------:R-:W-:Y:S01]  /*19770*/  PRMT R69, R4, 0x5410, R5 ;  /* 0x0000541004457816 */ /* 0x000fe20000000005 */
[C---:B------:R-:W-:Y:S01]  /*19780*/  FMUL.FTZ R12, R0.reuse, R144 ;  /* 0x00000090000c7220 */ /* 0x040fe20000410000 */
[C---:B------:R-:W-:Y:S02]  /*19790*/  FMUL.FTZ R13, R0.reuse, R145 ;  /* 0x00000091000d7220 */ /* 0x040fe40000410000 */
[----:B------:R1:W-:Y:S01]  /*197a0*/  MUFU.EX2 R249, R32 ;  /* 0x0000002000f97308 */ /* 0x0003e20000000800 */
[----:B------:R-:W-:Y:S02]  /*197b0*/  IMAD.MOV.U32 R145, RZ, RZ, R21 ;  /* 0x000000ffff917224 */ /* 0x000fe400078e0015 */
[----:B------:R-:W-:Y:S02]  /*197c0*/  IMAD.MOV.U32 R152, RZ, RZ, R16 ;  /* 0x000000ffff987224 */ /* 0x000fe400078e0010 */
[----:B------:R-:W-:Y:S05]  /*197d0*/  IMAD.MOV.U32 R144, RZ, RZ, R104 ;  /* 0x000000ffff907224 */ /* 0x000fea00078e0068 */
[----:B------:R1:W-:Y:S01]  /*197e0*/  MUFU.EX2 R226, R33 ;  /* 0x0000002100e27308 */ /* 0x0003e20000000800 */
[----:B--2---:R-:W-:Y:S01]  /*197f0*/  FMUL.FTZ R2, R7, UR4 ;  /* 0x0000000407027c20 */ /* 0x004fe20008410000 */
[C---:B----4-:R-:W-:Y:S01]  /*19800*/  FMUL.FTZ R11, R3.reuse, R155 ;  /* 0x0000009b030b7220 */ /* 0x050fe20000410000 */
[C---:B------:R-:W-:Y:S01]  /*19810*/  FMUL.FTZ R14, R3.reuse, R146 ;  /* 0x00000092030e7220 */ /* 0x040fe20000410000 */
[C---:B------:R-:W-:Y:S01]  /*19820*/  FMUL.FTZ R15, R3.reuse, R147 ;  /* 0x00000093030f7220 */ /* 0x040fe20000410000 */
[C---:B------:R-:W-:Y:S01]  /*19830*/  FMUL.FTZ R26, R3.reuse, R142 ;  /* 0x0000008e031a7220 */ /* 0x040fe20000410000 */
[C---:B------:R-:W-:Y:S01]  /*19840*/  FMUL.FTZ R27, R3.reuse, R143 ;  /* 0x0000008f031b7220 */ /* 0x040fe20000410000 */
[C---:B------:R-:W-:Y:S03]  /*19850*/  FMUL.FTZ R30, R3.reuse, R138 ;  /* 0x0000008a031e7220 */ /* 0x040fe60000410000 */
[----:B------:R-:W2:Y:S01]  /*19860*/  MUFU.EX2 R2, R2 ;  /* 0x0000000200027308 */ /* 0x000ea20000000800 */
[C---:B------:R-:W-:Y:S01]  /*19870*/  FMUL.FTZ R31, R3.reuse, R139 ;  /* 0x0000008b031f7220 */ /* 0x040fe20000410000 */
[----:B-1----:R-:W-:Y:S02]  /*19880*/  IMAD.MOV.U32 R32, RZ, RZ, R24 ;  /* 0x000000ffff207224 */ /* 0x002fe400078e0018 */
[C---:B------:R-:W-:Y:S01]  /*19890*/  FMUL.FTZ R24, R0.reuse, R140 ;  /* 0x0000008c00187220 */ /* 0x040fe20000410000 */
[----:B------:R-:W-:Y:S02]  /*198a0*/  IMAD.MOV.U32 R140, RZ, RZ, R20 ;  /* 0x000000ffff8c7224 */ /* 0x000fe400078e0014 */
[----:B------:R-:W-:Y:S03]  /*198b0*/  IMAD.MOV.U32 R142, RZ, RZ, R78 ;  /* 0x000000ffff8e7224 */ /* 0x000fe600078e004e */
[----:B------:R1:W-:Y:S01]  /*198c0*/  MUFU.EX2 R243, R28 ;  /* 0x0000001c00f37308 */ /* 0x0003e20000000800 */
[----:B------:R-:W-:Y:S02]  /*198d0*/  IMAD.MOV.U32 R33, RZ, RZ, R25 ;  /* 0x000000ffff217224 */ /* 0x000fe400078e0019 */
[----:B------:R-:W-:Y:S01]  /*198e0*/  FMUL.FTZ R25, R0, R141 ;  /* 0x0000008d00197220 */ /* 0x000fe20000410000 */
[----:B------:R-:W-:Y:S02]  /*198f0*/  IMAD.MOV.U32 R141, RZ, RZ, R18 ;  /* 0x000000ffff8d7224 */ /* 0x000fe400078e0012 */
[----:B------:R-:W-:Y:S02]  /*19900*/  IMAD.MOV.U32 R143, RZ, RZ, R79 ;  /* 0x000000ffff8f7224 */ /* 0x000fe400078e004f */
[----:B------:R-:W-:Y:S02]  /*19910*/  IMAD.MOV.U32 R139, RZ, RZ, R140 ;  /* 0x000000ffff8b7224 */ /* 0x000fe400078e008c */
[----:B------:R4:W-:Y:S01]  /*19920*/  MUFU.EX2 R250, R29 ;  /* 0x0000001d00fa7308 */ /* 0x0009e20000000800 */
[C---:B--2---:R-:W-:Y:S01]  /*19930*/  FMUL.FTZ R17, R2.reuse, R161 ;  /* 0x000000a102117220 */ /* 0x044fe20000410000 */
[C---:B------:R-:W-:Y:S01]  /*19940*/  FMUL.FTZ R4, R2.reuse, R164 ;  /* 0x000000a402047220 */ /* 0x040fe20000410000 */
[C---:B------:R-:W-:Y:S01]  /*19950*/  FMUL.FTZ R5, R2.reuse, R165 ;  /* 0x000000a502057220 */ /* 0x040fe20000410000 */
[C---:B------:R-:W-:Y:S01]  /*19960*/  FMUL.FTZ R16, R2.reuse, R160 ;  /* 0x000000a002107220 */ /* 0x040fe20000410000 */
[C---:B------:R-:W-:Y:S01]  /*19970*/  FMUL.FTZ R20, R2.reuse, R156 ;  /* 0x0000009c02147220 */ /* 0x040fe20000410000 */
[----:B------:R-:W-:Y:S01]  /*19980*/  FMUL.FTZ R21, R2, R157 ;  /* 0x0000009d02157220 */ /* 0x000fe20000410000 */
[----:B------:R-:W-:Y:S03]  /*19990*/  IMAD.MOV.U32 R140, RZ, RZ, R152 ;  /* 0x000000ffff8c7224 */ /* 0x000fe600078e0098 */
[----:B------:R2:W-:Y:S01]  /*199a0*/  MUFU.EX2 R236, R19 ;  /* 0x0000001300ec7308 */ /* 0x0005e20000000800 */
[----:B-1----:R-:W-:Y:S01]  /*199b0*/  FMUL.FTZ R28, R0, R136 ;  /* 0x00000088001c7220 */ /* 0x002fe20000410000 */
[----:B------:R-:W-:Y:S02]  /*199c0*/  IMAD.MOV.U32 R136, RZ, RZ, R32 ;  /* 0x000000ffff887224 */ /* 0x000fe400078e0020 */
[----:B------:R-:W-:Y:S01]  /*199d0*/  FMUL.FTZ R32, R2, R148 ;  /* 0x0000009402207220 */ /* 0x000fe20000410000 */
[----:B------:R-:W-:Y:S02]  /*199e0*/  IMAD.MOV.U32 R148, RZ, RZ, R22 ;  /* 0x000000ffff947224 */ /* 0x000fe400078e0016 */
[----:B------:R-:W-:Y:S03]  /*199f0*/  IMAD.MOV.U32 R138, RZ, RZ, R83 ;  /* 0x000000ffff8a7224 */ /* 0x000fe600078e0053 */
[----:B------:R-:W-:Y:S01]  /*19a00*/  MUFU.EX2 R160, R45 ;  /* 0x0000002d00a07308 */ /* 0x000fe20000000800 */
[----:B----4-:R-:W-:Y:S01]  /*19a10*/  FMUL.FTZ R29, R0, R137 ;  /* 0x00000089001d7220 */ /* 0x010fe20000410000 */
[----:B------:R-:W-:Y:S02]  /*19a20*/  IMAD.MOV.U32 R137, RZ, RZ, R33 ;  /* 0x000000ffff897224 */ /* 0x000fe400078e0021 */
[----:B------:R-:W-:Y:S01]  /*19a30*/  FMUL.FTZ R33, R2, R149 ;  /* 0x0000009502217220 */ /* 0x000fe20000410000 */
[----:B------:R-:W-:Y:S05]  /*19a40*/  IMAD.MOV.U32 R149, RZ, RZ, R23 ;  /* 0x000000ffff957224 */ /* 0x000fea00078e0017 */
[----:B------:R-:W-:Y:S01]  /*19a50*/  MUFU.EX2 R165, R46 ;  /* 0x0000002e00a57308 */ /* 0x000fe20000000800 */
[----:B--2---:R-:W-:Y:S09]  /*19a60*/  IMAD.MOV.U32 R19, RZ, RZ, R230 ;  /* 0x000000ffff137224 */ /* 0x004ff200078e00e6 */
[----:B------:R-:W-:Y:S10]  /*19a70*/  MUFU.EX2 R230, R34 ;  /* 0x0000002200e67308 */ /* 0x000ff40000000800 */
[----:B------:R-:W-:Y:S10]  /*19a80*/  MUFU.EX2 R164, R67 ;  /* 0x0000004300a47308 */ /* 0x000ff40000000800 */
[----:B------:R-:W-:Y:S10]  /*19a90*/  MUFU.EX2 R157, R74 ;  /* 0x0000004a009d7308 */ /* 0x000ff40000000800 */
[----:B------:R-:W-:Y:S10]  /*19aa0*/  MUFU.EX2 R147, R91 ;  /* 0x0000005b00937308 */ /* 0x000ff40000000800 */
[----:B------:R1:W-:Y:S10]  /*19ab0*/  MUFU.EX2 R156, R90 ;  /* 0x0000005a009c7308 */ /* 0x0003f40000000800 */
[----:B------:R2:W-:Y:S10]  /*19ac0*/  MUFU.EX2 R155, R94 ;  /* 0x0000005e009b7308 */ /* 0x0005f40000000800 */
[----:B------:R-:W-:Y:S01]  /*19ad0*/  MUFU.EX2 R146, R93 ;  /* 0x0000005d00927308 */ /* 0x000fe20000000800 */
[----:B-1----:R-:W-:Y:S09]  /*19ae0*/  IMAD.MOV.U32 R90, RZ, RZ, R140 ;  /* 0x000000ffff5a7224 */ /* 0x002ff200078e008c */
[----:B------:R-:W-:Y:S01]  /*19af0*/  MUFU.EX2 R152, R92 ;  /* 0x0000005c00987308 */ /* 0x000fe20000000800 */
[----:B--2---:R-:W-:Y:S02]  /*19b00*/  IMAD.MOV.U32 R94, RZ, RZ, R142 ;  /* 0x000000ffff5e7224 */ /* 0x004fe400078e008e */
[----:B------:R-:W-:Y:S01]  /*19b10*/  FFMA.FTZ R173, R0, R123, R173 ;  /* 0x0000007b00ad7223 */ /* 0x000fe200000100ad */
[----:B------:R-:W-:Y:S06]  /*19b20*/  IMAD.MOV.U32 R123, RZ, RZ, R102 ;  /* 0x000000ffff7b7224 */ /* 0x000fec00078e0066 */
[----:B------:R-:W1:Y:S01]  /*19b30*/  MUFU.EX2 R0, R6 ;  /* 0x0000000600007308 */ /* 0x000e620000000800 */
[----:B------:R-:W2:Y:S09]  /*19b40*/  LDL.LU R102, [R1+0x50] ;  /* 0x0000500001667983 */ /* 0x000eb20000300800 */
[----:B------:R4:W-:Y:S10]  /*19b50*/  MUFU.EX2 R142, R127 ;  /* 0x0000007f008e7308 */ /* 0x0009f40000000800 */
[----:B------:R-:W-:Y:S01]  /*19b60*/  MUFU.EX2 R140, R96 ;  /* 0x00000060008c7308 */ /* 0x000fe20000000800 */
[C---:B-1----:R-:W-:Y:S01]  /*19b70*/  FMUL.FTZ R6, R0.reuse, R166 ;  /* 0x000000a600067220 */ /* 0x042fe20000410000 */
[C---:B------:R-:W-:Y:S01]  /*19b80*/  FMUL.FTZ R18, R0.reuse, R162 ;  /* 0x000000a200127220 */ /* 0x040fe20000410000 */
[----:B------:R-:W-:Y:S02]  /*19b90*/  IMAD.MOV.U32 R162, RZ, RZ, R19 ;  /* 0x000000ffffa27224 */ /* 0x000fe400078e0013 */
[C---:B------:R-:W-:Y:S01]  /*19ba0*/  FMUL.FTZ R7, R0.reuse, R167 ;  /* 0x000000a700077220 */ /* 0x040fe20000410000 */
[C---:B------:R-:W-:Y:S01]  /*19bb0*/  FMUL.FTZ R19, R0.reuse, R163 ;  /* 0x000000a300137220 */ /* 0x040fe20000410000 */
[C---:B------:R-:W-:Y:S01]  /*19bc0*/  FMUL.FTZ R22, R0.reuse, R158 ;  /* 0x0000009e00167220 */ /* 0x040fe20000410000 */
[C---:B------:R-:W-:Y:S02]  /*19bd0*/  FMUL.FTZ R23, R0.reuse, R159 ;  /* 0x0000009f00177220 */ /* 0x040fe40000410000 */
[----:B------:R-:W-:Y:S01]  /*19be0*/  MUFU.EX2 R166, R64 ;  /* 0x0000004000a67308 */ /* 0x000fe20000000800 */
[----:B------:R-:W-:Y:S01]  /*19bf0*/  FMUL.FTZ R34, R0, R150 ;  /* 0x0000009600227220 */ /* 0x000fe20000410000 */
[----:B------:R-:W-:Y:S02]  /*19c00*/  IMAD.MOV.U32 R163, RZ, RZ, R141 ;  /* 0x000000ffffa37224 */ /* 0x000fe400078e008d */
[----:B------:R-:W-:Y:S02]  /*19c10*/  IMAD.MOV.U32 R141, RZ, RZ, R153 ;  /* 0x000000ffff8d7224 */ /* 0x000fe400078e0099 */
[----:B------:R-:W-:Y:S04]  /*19c20*/  IMAD.MOV.U32 R150, RZ, RZ, R136 ;  /* 0x000000ffff967224 */ /* 0x000fe800078e0088 */
[----:B------:R-:W-:Y:S01]  /*19c30*/  MUFU.EX2 R167, R47 ;  /* 0x0000002f00a77308 */ /* 0x000fe20000000800 */
[----:B------:R-:W-:Y:S02]  /*19c40*/  IMAD.MOV.U32 R136, RZ, RZ, R145 ;  /* 0x000000ffff887224 */ /* 0x000fe400078e0091 */
[----:B------:R-:W-:Y:S02]  /*19c50*/  IMAD.MOV.U32 R91, RZ, RZ, R141 ;  /* 0x000000ffff5b7224 */ /* 0x000fe400078e008d */
[----:B----4-:R-:W-:Y:S05]  /*19c60*/  IMAD.MOV.U32 R127, RZ, RZ, R139 ;  /* 0x000000ffff7f7224 */ /* 0x010fea00078e008b */
[----:B------:R-:W-:Y:S10]  /*19c70*/  MUFU.EX2 R159, R73 ;  /* 0x00000049009f7308 */ /* 0x000ff40000000800 */
[----:B------:R-:W-:Y:S10]  /*19c80*/  MUFU.EX2 R158, R72 ;  /* 0x00000048009e7308 */ /* 0x000ff40000000800 */
[----:B------:R1:W-:Y:S10]  /*19c90*/  MUFU.EX2 R145, R87 ;  /* 0x0000005700917308 */ /* 0x0003f40000000800 */
[----:B------:R4:W-:Y:S10]  /*19ca0*/  MUFU.EX2 R153, R86 ;  /* 0x0000005600997308 */ /* 0x0009f40000000800 */
[----:B------:R-:W-:Y:S01]  /*19cb0*/  MUFU.EX2 R113, R113 ;  /* 0x0000007100717308 */ /* 0x000fe20000000800 */
[----:B-1----:R-:W-:Y:S09]  /*19cc0*/  IMAD.MOV.U32 R87, RZ, RZ, R101 ;  /* 0x000000ffff577224 */ /* 0x002ff200078e0065 */
[----:B------:R-:W-:Y:S01]  /*19cd0*/  MUFU.EX2 R103, R103 ;  /* 0x0000006700677308 */ /* 0x000fe20000000800 */
[----:B----4-:R-:W-:Y:S04]  /*19ce0*/  IMAD.MOV.U32 R86, RZ, RZ, R100 ;  /* 0x000000ffff567224 */ /* 0x010fe800078e0064 */
[----:B------:R-:W-:Y:S05]  /*19cf0*/  IMAD.MOV.U32 R96, RZ, RZ, R86 ;  /* 0x000000ffff607224 */ /* 0x000fea00078e0056 */
[----:B------:R-:W-:Y:S01]  /*19d00*/  MUFU.EX2 R108, R108 ;  /* 0x0000006c006c7308 */ /* 0x000fe20000000800 */
[C---:B---3--:R-:W-:Y:S01]  /*19d10*/  FFMA.FTZ R174, R3.reuse, R10, R174 ;  /* 0x0000000a03ae7223 */ /* 0x048fe200000100ae */
[----:B------:R-:W-:Y:S02]  /*19d20*/  FMUL.FTZ R10, R3, R154 ;  /* 0x0000009a030a7220 */ /* 0x000fe40000410000 */
[----:B------:R-:W3:Y:S06]  /*19d30*/  LDL.LU R3, [R1+0x54] ;  /* 0x0000540001037983 */ /* 0x000eec0000300800 */
[----:B------:R1:W-:Y:S01]  /*19d40*/  MUFU.EX2 R154, R95 ;  /* 0x0000005f009a7308 */ /* 0x0003e20000000800 */
[----:B------:R-:W4:Y:S01]  /*19d50*/  LDL R161, [R1+0x14] ;  /* 0x0000140001a17983 */ /* 0x000f220000100800 */
[----:B-1----:R-:W-:Y:S08]  /*19d60*/  IMAD.MOV.U32 R95, RZ, RZ, R143 ;  /* 0x000000ffff5f7224 */ /* 0x002ff000078e008f */
[----:B------:R-:W-:Y:S10]  /*19d70*/  MUFU.EX2 R143, R134 ;  /* 0x00000086008f7308 */ /* 0x000ff40000000800 */
[----:B------:R-:W-:Y:S01]  /*19d80*/  MUFU.EX2 R134, R99 ;  /* 0x0000006300867308 */ /* 0x000fe20000000800 */
[----:B--2---:R-:W-:Y:S01]  /*19d90*/  FFMA.FTZ R102, R2, R102, R178 ;  /* 0x0000006602667223 */ /* 0x004fe200000100b2 */
[----:B------:R-:W-:Y:S08]  /*19da0*/  F2FP.F16.F32.PACK_AB R2, R189, R122 ;  /* 0x0000007abd02723e */ /* 0x000ff000000000ff */
[----:B------:R1:W-:Y:S02]  /*19db0*/  MUFU.EX2 R178, R35 ;  /* 0x0000002300b27308 */ /* 0x0003e40000000800 */
[C---:B-1----:R-:W-:Y:S01]  /*19dc0*/  FMUL.FTZ R35, R0.reuse, R151 ;  /* 0x0000009700237220 */ /* 0x042fe20000410000 */
[----:B------:R-:W-:Y:S02]  /*19dd0*/  IMAD.MOV.U32 R151, RZ, RZ, R137 ;  /* 0x000000ffff977224 */ /* 0x000fe400078e0089 */
[----:B------:R-:W-:Y:S05]  /*19de0*/  IMAD.MOV.U32 R137, RZ, RZ, R144 ;  /* 0x000000ffff897224 */ /* 0x000fea00078e0090 */
[----:B------:R-:W-:Y:S10]  /*19df0*/  MUFU.EX2 R144, R133 ;  /* 0x0000008500907308 */ /* 0x000ff40000000800 */
[----:B------:R-:W-:Y:S01]  /*19e00*/  MUFU.EX2 R133, R98 ;  /* 0x0000006200857308 */ /* 0x000fe20000000800 */
[----:B---3--:R-:W-:Y:S01]  /*19e10*/  FFMA.FTZ R104, R0, R3, R175 ;  /* 0x0000000300687223 */ /* 0x008fe200000100af */
[----:B------:R-:W-:Y:S08]  /*19e20*/  F2FP.F16.F32.PACK_AB R3, R123, R246 ;  /* 0x000000f67b03723e */ /* 0x000ff000000000ff */
[----:B------:R1:W2:Y:S01]  /*19e30*/  MUFU.EX2 R175, R44 ;  /* 0x0000002c00af7308 */ /* 0x0002a20000000800 */
[----:B------:R-:W-:Y:S02]  /*19e40*/  F2FP.F16.F32.PACK_AB R0, R188, R162 ;  /* 0x000000a2bc00723e */ /* 0x000fe400000000ff */
[--C-:B----4-:R-:W-:Y:S02]  /*19e50*/  HSET2.LE.AND R54, R54, R161.reuse, PT ;  /* 0x000000a136367233 */ /* 0x110fe40003803000 */
[--C-:B------:R-:W-:Y:S02]  /*19e60*/  HSET2.LE.AND R52, R52, R161.reuse, PT ;  /* 0x000000a134347233 */ /* 0x100fe40003803000 */
[--C-:B------:R-:W-:Y:S02]  /*19e70*/  HSET2.LE.AND R53, R53, R161.reuse, PT ;  /* 0x000000a135357233 */ /* 0x100fe40003803000 */
[----:B------:R-:W-:Y:S02]  /*19e80*/  LOP3.LUT R54, R54, R2, RZ, 0xc0, !PT ;  /* 0x0000000236367212 */ /* 0x000fe400078ec0ff */
[----:B------:R-:W-:Y:S02]  /*19e90*/  F2FP.F16.F32.PACK_AB R2, R124, R119 ;  /* 0x000000777c02723e */ /* 0x000fe400000000ff */
[--C-:B------:R-:W-:Y:S02]  /*19ea0*/  HSET2.LE.AND R55, R55, R161.reuse, PT ;  /* 0x000000a137377233 */ /* 0x100fe40003803000 */
[----:B------:R-:W-:Y:S02]  /*19eb0*/  LOP3.LUT R52, R52, R2, RZ, 0xc0, !PT ;  /* 0x0000000234347212 */ /* 0x000fe400078ec0ff */
[----:B------:R-:W-:Y:S02]  /*19ec0*/  LOP3.LUT R53, R53, R3, RZ, 0xc0, !PT ;  /* 0x0000000335357212 */ /* 0x000fe400078ec0ff */
[--C-:B------:R-:W-:Y:S02]  /*19ed0*/  HSET2.LE.AND R58, R58, R161.reuse, PT ;  /* 0x000000a13a3a7233 */ /* 0x100fe40003803000 */
[--C-:B------:R-:W-:Y:S02]  /*19ee0*/  HSET2.LE.AND R59, R59, R161.reuse, PT ;  /* 0x000000a13b3b7233 */ /* 0x100fe40003803000 */
[----:B------:R-:W-:Y:S02]  /*19ef0*/  F2FP.F16.F32.PACK_AB R2, R187, R238 ;  /* 0x000000eebb02723e */ /* 0x000fe400000000ff */
[----:B------:R-:W-:Y:S02]  /*19f00*/  F2FP.F16.F32.PACK_AB R3, R244, R247 ;  /* 0x000000f7f403723e */ /* 0x000fe400000000ff */
[----:B------:R-:W-:Y:S02]  /*19f10*/  LOP3.LUT R55, R55, R0, RZ, 0xc0, !PT ;  /* 0x0000000037377212 */ /* 0x000fe400078ec0ff */
[--C-:B------:R-:W-:Y:S02]  /*19f20*/  HSET2.LE.AND R57, R57, R161.reuse, PT ;  /* 0x000000a139397233 */ /* 0x100fe40003803000 */
[----:B------:R-:W-:Y:S02]  /*19f30*/  F2FP.F16.F32.PACK_AB R0, R245, R232 ;  /* 0x000000e8f500723e */ /* 0x000fe400000000ff */
[----:B------:R-:W-:Y:S02]  /*19f40*/  LOP3.LUT R58, R58, R2, RZ, 0xc0, !PT ;  /* 0x000000023a3a7212 */ /* 0x000fe400078ec0ff */
[----:B------:R-:W-:Y:S01]  /*19f50*/  LOP3.LUT R59, R59, R3, RZ, 0xc0, !PT ;  /* 0x000000033b3b7212 */ /* 0x000fe200078ec0ff */
[----:B------:R-:W-:Y:S01]  /*19f60*/  IMAD.U32 R3, RZ, RZ, UR42 ;  /* 0x0000002aff037e24 */ /* 0x000fe2000f8e00ff */
[--C-:B------:R-:W-:Y:S02]  /*19f70*/  HSET2.LE.AND R60, R60, R161.reuse, PT ;  /* 0x000000a13c3c7233 */ /* 0x100fe40003803000 */
[----:B------:R-:W-:Y:S02]  /*19f80*/  F2FP.F16.F32.PACK_AB R2, R240, R229 ;  /* 0x000000e5f002723e */ /* 0x000fe400000000ff */
[----:B------:R-:W-:Y:S02]  /*19f90*/  LOP3.LUT R57, R57, R0, RZ, 0xc0, !PT ;  /* 0x0000000039397212 */ /* 0x000fe400078ec0ff */
[--C-:B------:R-:W-:Y:S02]  /*19fa0*/  HSET2.LE.AND R62, R62, R161.reuse, PT ;  /* 0x000000a13e3e7233 */ /* 0x100fe40003803000 */
[--C-:B------:R-:W-:Y:S02]  /*19fb0*/  HSET2.LE.AND R56, R56, R161.reuse, PT ;  /* 0x000000a138387233 */ /* 0x100fe40003803000 */
[----:B------:R-:W-:Y:S02]  /*19fc0*/  F2FP.F16.F32.PACK_AB R0, R135, R186 ;  /* 0x000000ba8700723e */ /* 0x000fe400000000ff */
[----:B------:R-:W-:Y:S02]  /*19fd0*/  LOP3.LUT R60, R60, R2, RZ, 0xc0, !PT ;  /* 0x000000023c3c7212 */ /* 0x000fe400078ec0ff */
[--C-:B------:R-:W-:Y:S02]  /*19fe0*/  HSET2.LE.AND R64, R76, R161.reuse, PT ;  /* 0x000000a14c407233 */ /* 0x100fe40003803000 */
[----:B-1----:R-:W-:Y:S02]  /*19ff0*/  F2FP.F16.F32.PACK_AB R44, R126, R242 ;  /* 0x000000f27e2c723e */ /* 0x002fe400000000ff */
[----:B------:R-:W-:Y:S02]  /*1a000*/  LOP3.LUT R45, R141, UR27, R3, 0x96, !PT ;  /* 0x0000001b8d2d7c12 */ /* 0x000fe4000f8e9603 */
[----:B------:R-:W-:Y:S01]  /*1a010*/  F2FP.F16.F32.PACK_AB R2, R235, R228 ;  /* 0x000000e4eb02723e */ /* 0x000fe200000000ff */
[----:B------:R-:W1:Y:S01]  /*1a020*/  MUFU.EX2 R141, R132 ;  /* 0x00000084008d7308 */ /* 0x000e620000000800 */
[----:B------:R-:W-:Y:S01]  /*1a030*/  LOP3.LUT R62, R62, R0, RZ, 0xc0, !PT ;  /* 0x000000003e3e7212 */ /* 0x000fe200078ec0ff */
[----:B------:R-:W-:Y:S01]  /*1a040*/  IMAD.WIDE.U32 R46, R45, -0x326172a9, RZ ;  /* 0xcd9e8d572d2e7825 */ /* 0x000fe200078e00ff */
[--C-:B------:R-:W-:Y:S02]  /*1a050*/  HSET2.LE.AND R63, R63, R161.reuse, PT ;  /* 0x000000a13f3f7233 */ /* 0x100fe40003803000 */
[----:B------:R-:W-:Y:S02]  /*1a060*/  LOP3.LUT R56, R56, R44, RZ, 0xc0, !PT ;  /* 0x0000002c38387212 */ /* 0x000fe400078ec0ff */
[----:B------:R-:W-:Y:S03]  /*1a070*/  F2FP.F16.F32.PACK_AB R0, R252, R251 ;  /* 0x000000fbfc00723e */ /* 0x000fe600000000ff */
[----:B------:R3:W4:Y:S01]  /*1a080*/  MUFU.EX2 R132, R97 ;  /* 0x0000006100847308 */ /* 0x0007220000000800 */
[--C-:B------:R-:W-:Y:S02]  /*1a090*/  HSET2.LE.AND R66, R66, R161.reuse, PT ;  /* 0x000000a142427233 */ /* 0x100fe40003803000 */
[----:B------:R-:W-:Y:S02]  /*1a0a0*/  LOP3.LUT R64, R64, R2, RZ, 0xc0, !PT ;  /* 0x0000000240407212 */ /* 0x000fe400078ec0ff */
[--C-:B------:R-:W-:Y:S02]  /*1a0b0*/  HSET2.LE.AND R70, R70, R161.reuse, PT ;  /* 0x000000a146467233 */ /* 0x100fe40003803000 */
[----:B------:R-:W-:Y:S02]  /*1a0c0*/  F2FP.F16.F32.PACK_AB R44, R243, R233 ;  /* 0x000000e9f32c723e */ /* 0x000fe400000000ff */
[----:B------:R-:W-:Y:S02]  /*1a0d0*/  F2FP.F16.F32.PACK_AB R2, R249, R250 ;  /* 0x000000faf902723e */ /* 0x000fe400000000ff */
[----:B------:R-:W-:Y:S02]  /*1a0e0*/  LOP3.LUT R63, R63, R0, RZ, 0xc0, !PT ;  /* 0x000000003f3f7212 */ /* 0x000fe400078ec0ff */
[--C-:B------:R-:W-:Y:S02]  /*1a0f0*/  HSET2.LE.AND R61, R61, R161.reuse, PT ;  /* 0x000000a13d3d7233 */ /* 0x100fe40003803000 */
[--C-:B------:R-:W-:Y:S02]  /*1a100*/  HSET2.LE.AND R65, R65, R161.reuse, PT ;  /* 0x000000a141417233 */ /* 0x100fe40003803000 */
[----:B------:R-:W-:Y:S01]  /*1a110*/  F2FP.F16.F32.PACK_AB R0, R239, R234 ;  /* 0x000000eaef00723e */ /* 0x000fe200000000ff */
[----:B---3--:R-:W-:Y:S01]  /*1a120*/  IMAD.MOV.U32 R97, RZ, RZ, R87 ;  /* 0x000000ffff617224 */ /* 0x008fe200078e0057 */
[----:B------:R-:W-:Y:S02]  /*1a130*/  LOP3.LUT R66, R66, R44, RZ, 0xc0, !PT ;  /* 0x0000002c42427212 */ /* 0x000fe400078ec0ff */
[----:B------:R-:W-:Y:S02]  /*1a140*/  LOP3.LUT R70, R70, R2, RZ, 0xc0, !PT ;  /* 0x0000000246467212 */ /* 0x000fe400078ec0ff */
[--C-:B------:R-:W-:Y:S02]  /*1a150*/  HSET2.LE.AND R69, R69, R161.reuse, PT ;  /* 0x000000a145457233 */ /* 0x100fe40003803000 */
[----:B------:R-:W-:Y:S02]  /*1a160*/  F2FP.F16.F32.PACK_AB R3, R231, R225 ;  /* 0x000000e1e703723e */ /* 0x000fe400000000ff */
[----:B------:R-:W-:Y:S02]  /*1a170*/  LOP3.LUT R44, R47, UR11, R148, 0x96, !PT ;  /* 0x0000000b2f2c7c12 */ /* 0x000fe4000f8e9694 */
[----:B--2---:R-:W-:Y:S02]  /*1a180*/  F2FP.F16.F32.PACK_AB R2, R175, R178 ;  /* 0x000000b2af02723e */ /* 0x004fe400000000ff */
[----:B------:R-:W-:Y:S02]  /*1a190*/  LOP3.LUT R61, R61, R0, RZ, 0xc0, !PT ;  /* 0x000000003d3d7212 */ /* 0x000fe400078ec0ff */
[--C-:B------:R-:W-:Y:S02]  /*1a1a0*/  HSET2.LE.AND R67, R75, R161.reuse, PT ;  /* 0x000000a14b437233 */ /* 0x100fe40003803000 */
[----:B------:R-:W-:Y:S02]  /*1a1b0*/  LOP3.LUT R65, R65, R3, RZ, 0xc0, !PT ;  /* 0x0000000341417212 */ /* 0x000fe400078ec0ff */
[----:B------:R-:W-:Y:S02]  /*1a1c0*/  F2FP.F16.F32.PACK_AB R0, R237, R236 ;  /* 0x000000eced00723e */ /* 0x000fe400000000ff */
[--C-:B------:R-:W-:Y:S02]  /*1a1d0*/  HSET2.LE.AND R71, R71, R161.reuse, PT ;  /* 0x000000a147477233 */ /* 0x100fe40003803000 */
[----:B------:R-:W-:Y:S02]  /*1a1e0*/  LOP3.LUT R78, R47, UR11, R100, 0x96, !PT ;  /* 0x0000000b2f4e7c12 */ /* 0x000fe4000f8e9664 */
[--C-:B------:R-:W-:Y:S02]  /*1a1f0*/  LOP3.LUT R79, R85, UR10, R46.reuse, 0x96, !PT ;  /* 0x0000000a554f7c12 */ /* 0x100fe4000f8e962e */
[----:B------:R-:W-:Y:S01]  /*1a200*/  LOP3.LUT R45, R89, UR10, R46, 0x96, !PT ;  /* 0x0000000a592d7c12 */ /* 0x000fe2000f8e962e */
[----:B------:R-:W-:Y:S01]  /*1a210*/  IMAD.WIDE.U32 R46, R44, -0x2daee0ad, RZ ;  /* 0xd2511f532c2e7825 */ /* 0x000fe200078e00ff */
[----:B------:R-:W-:Y:S02]  /*1a220*/  LOP3.LUT R69, R69, R2, RZ, 0xc0, !PT ;  /* 0x0000000245457212 */ /* 0x000fe400078ec0ff */
[--C-:B------:R-:W-:Y:S01]  /*1a230*/  HSET2.LE.AND R74, R77, R161.reuse, PT ;  /* 0x000000a14d4a7233 */ /* 0x100fe20003803000 */
[----:B------:R-:W-:Y:S01]  /*1a240*/  IMAD.WIDE.U32 R76, R45, -0x2daee0ad, RZ ;  /* 0xd2511f532d4c7825 */ /* 0x000fe200078e00ff */
[----:B------:R-:W-:Y:S02]  /*1a250*/  F2FP.F16.F32.PACK_AB R3, R248, R241 ;  /* 0x000000f1f803723e */ /* 0x000fe400000000ff */
[----:B------:R-:W-:Y:S02]  /*1a260*/  F2FP.F16.F32.PACK_AB R2, R159, R164 ;  /* 0x000000a49f02723e */ /* 0x000fe400000000ff */
[----:B------:R-:W-:Y:S02]  /*1a270*/  LOP3.LUT R67, R67, R0, RZ, 0xc0, !PT ;  /* 0x0000000043437212 */ /* 0x000fe400078ec0ff */
[--C-:B------:R-:W-:Y:S02]  /*1a280*/  HSET2.LE.AND R68, R68, R161.reuse, PT ;  /* 0x000000a144447233 */ /* 0x100fe40003803000 */
[----:B------:R-:W-:Y:S02]  /*1a290*/  LOP3.LUT R71, R71, R3, RZ, 0xc0, !PT ;  /* 0x0000000347477212 */ /* 0x000fe400078ec0ff */
[--C-:B------:R-:W-:Y:S02]  /*1a2a0*/  HSET2.LE.AND R72, R80, R161.reuse, PT ;  /* 0x000000a150487233 */ /* 0x100fe40003803000 */
[----:B------:R-:W-:Y:S02]  /*1a2b0*/  F2FP.F16.F32.PACK_AB R0, R230, R226 ;  /* 0x000000e2e600723e */ /* 0x000fe400000000ff */
[----:B------:R-:W-:Y:S02]  /*1a2c0*/  LOP3.LUT R74, R74, R2, RZ, 0xc0, !PT ;  /* 0x000000024a4a7212 */ /* 0x000fe400078ec0ff */
[----:B------:R-:W-:Y:S02]  /*1a2d0*/  F2FP.F16.F32.PACK_AB R3, R167, R160 ;  /* 0x000000a0a703723e */ /* 0x000fe400000000ff */
[----:B------:R-:W-:Y:S02]  /*1a2e0*/  LOP3.LUT R2, R47, UR16, R150, 0x96, !PT ;  /* 0x000000102f027c12 */ /* 0x000fe4000f8e9696 */
[----:B------:R-:W-:Y:S02]  /*1a2f0*/  LOP3.LUT R68, R68, R0, RZ, 0xc0, !PT ;  /* 0x0000000044447212 */ /* 0x000fe400078ec0ff */
[--C-:B------:R-:W-:Y:S02]  /*1a300*/  HSET2.LE.AND R73, R81, R161.reuse, PT ;  /* 0x000000a151497233 */ /* 0x100fe40003803000 */
[----:B------:R-:W-:Y:S01]  /*1a310*/  LOP3.LUT R72, R72, R3, RZ, 0xc0, !PT ;  /* 0x0000000348487212 */ /* 0x000fe200078ec0ff */
[----:B------:R-:W-:Y:S01]  /*1a320*/  IMAD.WIDE.U32 R2, R2, -0x326172a9, RZ ;  /* 0xcd9e8d5702027825 */ /* 0x000fe200078e00ff */
[----:B------:R-:W-:Y:S02]  /*1a330*/  F2FP.F16.F32.PACK_AB R0, R166, R165 ;  /* 0x000000a5a600723e */ /* 0x000fe400000000ff */
[----:B------:R-:W-:Y:S02]  /*1a340*/  LOP3.LUT R44, R77, UR23, R46, 0x96, !PT ;  /* 0x000000174d2c7c12 */ /* 0x000fe4000f8e962e */
[----:B------:R-:W-:Y:S02]  /*1a350*/  LOP3.LUT R73, R73, R0, RZ, 0xc0, !PT ;  /* 0x0000000049497212 */ /* 0x000fe400078ec0ff */
[--C-:B------:R-:W-:Y:S01]  /*1a360*/  HSET2.LE.AND R75, R82, R161.reuse, PT ;  /* 0x000000a1524b7233 */ /* 0x100fe20003803000 */
[----:B------:R-:W-:Y:S01]  /*1a370*/  IMAD.WIDE.U32 R46, R44, -0x326172a9, RZ ;  /* 0xcd9e8d572c2e7825 */ /* 0x000fe200078e00ff */
[----:B------:R-:W-:Y:S02]  /*1a380*/  F2FP.F16.F32.PACK_AB R0, R157, R158 ;  /* 0x0000009e9d00723e */ /* 0x000fe400000000ff */
[----:B------:R-:W-:Y:S02]  /*1a390*/  LOP3.LUT R3, R3, UR24, R88, 0x96, !PT ;  /* 0x0000001803037c12 */ /* 0x000fe4000f8e9658 */
[----:B------:R-:W-:Y:S02]  /*1a3a0*/  LOP3.LUT R75, R75, R0, RZ, 0xc0, !PT ;  /* 0x000000004b4b7212 */ /* 0x000fe400078ec0ff */
[----:B------:R-:W-:Y:S01]  /*1a3b0*/  LOP3.LUT R0, R47, UR22, R2, 0x96, !PT ;  /* 0x000000162f007c12 */ /* 0x000fe2000f8e9602 */
[----:B------:R-:W-:Y:S05]  /*1a3c0*/  IMAD.WIDE.U32 R2, R3, -0x2daee0ad, RZ ;  /* 0xd2511f5303027825 */ /* 0x000fea00078e00ff */
[----:B------:R-:W-:Y:S05]  /*1a3d0*/  LOP3.LUT R44, R3, UR19, R76, 0x96, !PT ;  /* 0x00000013032c7c12 */ /* 0x000fea000f8e964c */
[----:B------:R-:W-:Y:S05]  /*1a3e0*/  IMAD.WIDE.U32 R44, R44, -0x326172a9, RZ ;  /* 0xcd9e8d572c2c7825 */ /* 0x000fea00078e00ff */
[----:B------:R-:W-:Y:S01]  /*1a3f0*/  LOP3.LUT R45, R45, UR18, R46, 0x96, !PT ;  /* 0x000000122d2d7c12 */ /* 0x000fe2000f8e962e */
[----:B------:R-:W-:Y:S05]  /*1a400*/  IMAD.WIDE.U32 R46, R0, -0x2daee0ad, RZ ;  /* 0xd2511f53002e7825 */ /* 0x000fea00078e00ff */
[----:B------:R-:W-:Y:S05]  /*1a410*/  LOP3.LUT R2, R47, UR15, R2, 0x96, !PT ;  /* 0x0000000f2f027c12 */ /* 0x000fea000f8e9602 */
[----:B------:R-:W-:Y:S05]  /*1a420*/  IMAD.WIDE.U32 R2, R2, -0x326172a9, RZ ;  /* 0xcd9e8d5702027825 */ /* 0x000fea00078e00ff */
[----:B------:R-:W-:Y:S02]  /*1a430*/  LOP3.LUT R44, R3, UR40, R44, 0x96, !PT ;  /* 0x00000028032c7c12 */ /* 0x000fe4000f8e962c */
[----:B------:R-:W-:Y:S02]  /*1a440*/  LOP3.LUT R82, R2, 0xffff, RZ, 0xc0, !PT ;  /* 0x0000ffff02527812 */ /* 0x000fe400078ec0ff */
[C---:B------:R-:W-:Y:S02]  /*1a450*/  LOP3.LUT R0, R44.reuse, 0xffff, RZ, 0xc0, !PT ;  /* 0x0000ffff2c007812 */ /* 0x040fe400078ec0ff */
[----:B------:R-:W-:Y:S02]  /*1a460*/  LOP3.LUT R80, R44, 0xff, RZ, 0xc0, !PT ;  /* 0x000000ff2c507812 */ /* 0x000fe400078ec0ff */
[----:B------:R-:W-:Y:S02]  /*1a470*/  SHF.R.U32.HI R0, RZ, 0x8, R0 ;  /* 0x00000008ff007819 */ /* 0x000fe40000011600 */
[----:B------:R-:W-:Y:S02]  /*1a480*/  SHF.R.U32.HI R81, RZ, 0x10, R44 ;  /* 0x00000010ff517819 */ /* 0x000fe4000001162c */
[----:B------:R-:W-:Y:S02]  /*1a490*/  PRMT R80, R80, 0x5410, R0 ;  /* 0x0000541050507816 */ /* 0x000fe40000000000 */
[----:B------:R-:W-:Y:S02]  /*1a4a0*/  SHF.R.U32.HI R44, RZ, 0x18, R44 ;  /* 0x00000018ff2c7819 */ /* 0x000fe4000001162c */
[----:B------:R-:W-:Y:S02]  /*1a4b0*/  LOP3.LUT R81, R81, 0xff, RZ, 0xc0, !PT ;  /* 0x000000ff51517812 */ /* 0x000fe400078ec0ff */
[--C-:B------:R-:W-:Y:S02]  /*1a4c0*/  HSET2.LE.AND R80, R80, R161.reuse, PT ;  /* 0x000000a150507233 */ /* 0x100fe40003803000 */
[----:B------:R-:W-:Y:S02]  /*1a4d0*/  PRMT R81, R81, 0x5410, R44 ;  /* 0x0000541051517816 */ /* 0x000fe4000000002c */
[----:B------:R-:W-:Y:S02]  /*1a4e0*/  LOP3.LUT R76, R2, 0xff, RZ, 0xc0, !PT ;  /* 0x000000ff024c7812 */ /* 0x000fe400078ec0ff */
[----:B------:R-:W-:Y:S02]  /*1a4f0*/  F2FP.F16.F32.PACK_AB R0, R156, R147 ;  /* 0x000000939c00723e */ /* 0x000fe400000000ff */
[----:B------:R-:W-:Y:S02]  /*1a500*/  SHF.R.U32.HI R82, RZ, 0x8, R82 ;  /* 0x00000008ff527819 */ /* 0x000fe40000011652 */
[----:B------:R-:W-:Y:S02]  /*1a510*/  SHF.R.U32.HI R83, RZ, 0x10, R2 ;  /* 0x00000010ff537819 */ /* 0x000fe40000011602 */
[----:B------:R-:W-:Y:S02]  /*1a520*/  LOP3.LUT R80, R80, R0, RZ, 0xc0, !PT ;  /* 0x0000000050507212 */ /* 0x000fe400078ec0ff */
[--C-:B------:R-:W-:Y:S02]  /*1a530*/  HSET2.LE.AND R81, R81, R161.reuse, PT ;  /* 0x000000a151517233 */ /* 0x100fe40003803000 */
[----:B------:R-:W-:Y:S02]  /*1a540*/  PRMT R82, R76, 0x5410, R82 ;  /* 0x000054104c527816 */ /* 0x000fe40000000052 */
[----:B------:R-:W-:Y:S01]  /*1a550*/  SHF.R.U32.HI R77, RZ, 0x18, R2 ;  /* 0x00000018ff4d7819 */ /* 0x000fe20000011602 */
[----:B------:R-:W-:Y:S01]  /*1a560*/  IMAD.WIDE.U32 R2, R45, -0x2daee0ad, RZ ;  /* 0xd2511f532d027825 */ /* 0x000fe200078e00ff */
[----:B------:R-:W-:Y:S02]  /*1a570*/  F2FP.F16.F32.PACK_AB R0, R153, R145 ;  /* 0x000000919900723e */ /* 0x000fe400000000ff */
[----:B------:R-:W-:Y:S02]  /*1a580*/  LOP3.LUT R83, R83, 0xff, RZ, 0xc0, !PT ;  /* 0x000000ff53537812 */ /* 0x000fe400078ec0ff */
[----:B------:R-:W-:Y:S02]  /*1a590*/  LOP3.LUT R81, R81, R0, RZ, 0xc0, !PT ;  /* 0x0000000051517212 */ /* 0x000fe400078ec0ff */
[--C-:B------:R-:W-:Y:S02]  /*1a5a0*/  HSET2.LE.AND R82, R82, R161.reuse, PT ;  /* 0x000000a152527233 */ /* 0x100fe40003803000 */
[----:B------:R-:W-:Y:S01]  /*1a5b0*/  PRMT R83, R83, 0x5410, R77 ;  /* 0x0000541053537816 */ /* 0x000fe2000000004d */
[----:B------:R-:W-:Y:S01]  /*1a5c0*/  IMAD.WIDE.U32 R76, R79, -0x2daee0ad, RZ ;  /* 0xd2511f534f4c7825 */ /* 0x000fe200078e00ff */
[----:B------:R-:W-:Y:S02]  /*1a5d0*/  F2FP.F16.F32.PACK_AB R0, R155, R154 ;  /* 0x0000009a9b00723e */ /* 0x000fe400000000ff */
[----:B------:R-:W-:Y:S02]  /*1a5e0*/  LOP3.LUT R46, R3, UR41, R46, 0x96, !PT ;  /* 0x00000029032e7c12 */ /* 0x000fe4000f8e962e */
[----:B------:R-:W-:Y:S02]  /*1a5f0*/  LOP3.LUT R82, R82, R0, RZ, 0xc0, !PT ;  /* 0x0000000052527212 */ /* 0x000fe400078ec0ff */
[--C-:B------:R-:W-:Y:S02]  /*1a600*/  HSET2.LE.AND R83, R83, R161.reuse, PT ;  /* 0x000000a153537233 */ /* 0x100fe40003803000 */
[----:B------:R-:W-:Y:S02]  /*1a610*/  F2FP.F16.F32.PACK_AB R0, R152, R146 ;  /* 0x000000929800723e */ /* 0x000fe400000000ff */
[C---:B------:R-:W-:Y:S02]  /*1a620*/  LOP3.LUT R3, R2.reuse, 0xffff, RZ, 0xc0, !PT ;  /* 0x0000ffff02037812 */ /* 0x040fe400078ec0ff */
[----:B------:R-:W-:Y:S02]  /*1a630*/  LOP3.LUT R83, R83, R0, RZ, 0xc0, !PT ;  /* 0x0000000053537212 */ /* 0x000fe400078ec0ff */
[----:B------:R-:W-:Y:S02]  /*1a640*/  LOP3.LUT R47, R2, 0xff, RZ, 0xc0, !PT ;  /* 0x000000ff022f7812 */ /* 0x000fe400078ec0ff */
[----:B------:R-:W-:Y:S02]  /*1a650*/  SHF.R.U32.HI R0, RZ, 0x8, R3 ;  /* 0x00000008ff007819 */ /* 0x000fe40000011603 */
[----:B------:R-:W-:Y:S02]  /*1a660*/  SHF.R.U32.HI R45, RZ, 0x10, R2 ;  /* 0x00000010ff2d7819 */ /* 0x000fe40000011602 */
[----:B------:R-:W-:Y:S02]  /*1a670*/  PRMT R100, R47, 0x5410, R0 ;  /* 0x000054102f647816 */ /* 0x000fe40000000000 */
[----:B------:R-:W-:Y:S02]  /*1a680*/  SHF.R.U32.HI R2, RZ, 0x18, R2 ;  /* 0x00000018ff027819 */ /* 0x000fe40000011602 */
[----:B------:R-:W-:Y:S04]  /*1a690*/  LOP3.LUT R0, R45, 0xff, RZ, 0xc0, !PT ;  /* 0x000000ff2d007812 */ /* 0x000fe800078ec0ff */
[----:B------:R-:W-:Y:S01]  /*1a6a0*/  PRMT R101, R0, 0x5410, R2 ;  /* 0x0000541000657816 */ /* 0x000fe20000000002 */
[----:B------:R-:W-:Y:S05]  /*1a6b0*/  IMAD.WIDE.U32 R2, R78, -0x2daee0ad, RZ ;  /* 0xd2511f534e027825 */ /* 0x000fea00078e00ff */
[----:B------:R-:W-:Y:S02]  /*1a6c0*/  LOP3.LUT R44, R3, UR16, R94, 0x96, !PT ;  /* 0x00000010032c7c12 */ /* 0x000fe4000f8e965e */
[----:B------:R-:W-:Y:S03]  /*1a6d0*/  LOP3.LUT R0, R77, UR23, R2, 0x96, !PT ;  /* 0x000000174d007c12 */ /* 0x000fe6000f8e9602 */
[----:B------:R-:W-:Y:S04]  /*1a6e0*/  IMAD.WIDE.U32 R44, R44, -0x326172a9, RZ ;  /* 0xcd9e8d572c2c7825 */ /* 0x000fe800078e00ff */
[----:B------:R-:W-:Y:S01]  /*1a6f0*/  IMAD.WIDE.U32 R78, R0, -0x326172a9, RZ ;  /* 0xcd9e8d57004e7825 */ /* 0x000fe200078e00ff */
[----:B------:R-:W-:Y:S04]  /*1a700*/  LOP3.LUT R2, R45, UR24, R84, 0x96, !PT ;  /* 0x000000182d027c12 */ /* 0x000fe8000f8e9654 */
[----:B------:R-:W-:Y:S01]  /*1a710*/  LOP3.LUT R44, R79, UR22, R44, 0x96, !PT ;  /* 0x000000164f2c7c12 */ /* 0x000fe2000f8e962c */
[----:B------:R-:W-:Y:S05]  /*1a720*/  IMAD.WIDE.U32 R2, R2, -0x2daee0ad, RZ ;  /* 0xd2511f5302027825 */ /* 0x000fea00078e00ff */
[----:B------:R-:W-:Y:S01]  /*1a730*/  LOP3.LUT R45, R3, UR19, R76, 0x96, !PT ;  /* 0x00000013032d7c12 */ /* 0x000fe2000f8e964c */
[----:B------:R-:W-:Y:S04]  /*1a740*/  IMAD.WIDE.U32 R76, R44, -0x2daee0ad, RZ ;  /* 0xd2511f532c4c7825 */ /* 0x000fe800078e00ff */
[----:B------:R-:W-:Y:S01]  /*1a750*/  IMAD.WIDE.U32 R44, R45, -0x326172a9, RZ ;  /* 0xcd9e8d572d2c7825 */ /* 0x000fe200078e00ff */
[----:B------:R-:W-:Y:S04]  /*1a760*/  LOP3.LUT R2, R77, UR15, R2, 0x96, !PT ;  /* 0x0000000f4d027c12 */ /* 0x000fe8000f8e9602 */
[----:B------:R-:W-:Y:S01]  /*1a770*/  LOP3.LUT R47, R45, UR18, R78, 0x96, !PT ;  /* 0x000000122d2f7c12 */ /* 0x000fe2000f8e964e */
[----:B------:R-:W-:Y:S03]  /*1a780*/  IMAD.WIDE.U32 R2, R2, -0x326172a9, RZ ;  /* 0xcd9e8d5702027825 */ /* 0x000fe600078e00ff */
        /* <DEDUP_REMOVED lines=9> */
[----:B-1----:R-:W-:Y:S02]  /*1a820*/  F2FP.F16.F32.PACK_AB R0, R142, R141 ;  /* 0x0000008d8e00723e */ /* 0x002fe400000000ff */
[----:B------:R-:W-:Y:S01]  /*1a830*/  LOP3.LUT R45, R3, UR40, R44, 0x96, !PT ;  /* 0x00000028032d7c12 */ /* 0x000fe2000f8e962c */
[----:B------:R-:W-:Y:S01]  /*1a840*/  IMAD.WIDE.U32 R2, R47, -0x2daee0ad, RZ ;  /* 0xd2511f532f027825 */ /* 0x000fe200078e00ff */
[----:B------:R-:W-:Y:S02]  /*1a850*/  LOP3.LUT R78, R78, R0, RZ, 0xc0, !PT ;  /* 0x000000004e4e7212 */ /* 0x000fe400078ec0ff */
[--C-:B------:R-:W-:Y:S02]  /*1a860*/  HSET2.LE.AND R79, R79, R161.reuse, PT ;  /* 0x000000a14f4f7233 */ /* 0x100fe40003803000 */
[----:B----4-:R-:W-:Y:S02]  /*1a870*/  F2FP.F16.F32.PACK_AB R0, R140, R132 ;  /* 0x000000848c00723e */ /* 0x010fe400000000ff */
[C---:B------:R-:W-:Y:S02]  /*1a880*/  LOP3.LUT R86, R2.reuse, 0xff, RZ, 0xc0, !PT ;  /* 0x000000ff02567812 */ /* 0x040fe400078ec0ff */
[----:B------:R-:W-:Y:S02]  /*1a890*/  LOP3.LUT R79, R79, R0, RZ, 0xc0, !PT ;  /* 0x000000004f4f7212 */ /* 0x000fe400078ec0ff */
[----:B------:R-:W-:Y:S02]  /*1a8a0*/  LOP3.LUT R0, R2, 0xffff, RZ, 0xc0, !PT ;  /* 0x0000ffff02007812 */ /* 0x000fe400078ec0ff */
[----:B------:R-:W-:Y:S02]  /*1a8b0*/  SHF.R.U32.HI R87, RZ, 0x10, R2 ;  /* 0x00000010ff577819 */ /* 0x000fe40000011602 */
[----:B------:R-:W-:Y:S02]  /*1a8c0*/  SHF.R.U32.HI R0, RZ, 0x8, R0 ;  /* 0x00000008ff007819 */ /* 0x000fe40000011600 */
[----:B------:R-:W-:Y:S02]  /*1a8d0*/  SHF.R.U32.HI R2, RZ, 0x18, R2 ;  /* 0x00000018ff027819 */ /* 0x000fe40000011602 */
[----:B------:R-:W-:Y:S02]  /*1a8e0*/  PRMT R86, R86, 0x5410, R0 ;  /* 0x0000541056567816 */ /* 0x000fe40000000000 */
[----:B------:R-:W-:Y:S02]  /*1a8f0*/  LOP3.LUT R87, R87, 0xff, RZ, 0xc0, !PT ;  /* 0x000000ff57577812 */ /* 0x000fe400078ec0ff */
[----:B------:R-:W-:Y:S02]  /*1a900*/  F2FP.F16.F32.PACK_AB R0, R144, R143 ;  /* 0x0000008f9000723e */ /* 0x000fe400000000ff */
[--C-:B------:R-:W-:Y:S02]  /*1a910*/  HSET2.LE.AND R86, R86, R161.reuse, PT ;  /* 0x000000a156567233 */ /* 0x100fe40003803000 */
[----:B------:R-:W-:Y:S02]  /*1a920*/  PRMT R87, R87, 0x5410, R2 ;  /* 0x0000541057577816 */ /* 0x000fe40000000002 */
[----:B------:R-:W-:Y:S02]  /*1a930*/  LOP3.LUT R44, R3, UR41, R76, 0x96, !PT ;  /* 0x00000029032c7c12 */ /* 0x000fe4000f8e964c */
[----:B------:R-:W-:Y:S02]  /*1a940*/  LOP3.LUT R86, R86, R0, RZ, 0xc0, !PT ;  /* 0x0000000056567212 */ /* 0x000fe400078ec0ff */
[--C-:B------:R-:W-:Y:S02]  /*1a950*/  HSET2.LE.AND R87, R87, R161.reuse, PT ;  /* 0x000000a157577233 */ /* 0x100fe40003803000 */
[----:B------:R-:W-:Y:S02]  /*1a960*/  F2FP.F16.F32.PACK_AB R0, R134, R133 ;  /* 0x000000858600723e */ /* 0x000fe400000000ff */
[----:B------:R-:W-:Y:S02]  /*1a970*/  LOP3.LUT R76, R45, 0xff, RZ, 0xc0, !PT ;  /* 0x000000ff2d4c7812 */ /* 0x000fe400078ec0ff */
[----:B------:R-:W-:Y:S02]  /*1a980*/  LOP3.LUT R87, R87, R0, RZ, 0xc0, !PT ;  /* 0x0000000057577212 */ /* 0x000fe400078ec0ff */
[----:B------:R-:W-:Y:S02]  /*1a990*/  LOP3.LUT R0, R45, 0xffff, RZ, 0xc0, !PT ;  /* 0x0000ffff2d007812 */ /* 0x000fe400078ec0ff */
[--C-:B------:R-:W-:Y:S02]  /*1a9a0*/  SHF.R.U32.HI R77, RZ, 0x10, R45.reuse ;  /* 0x00000010ff4d7819 */ /* 0x100fe4000001162d */
[----:B------:R-:W-:Y:S02]  /*1a9b0*/  SHF.R.U32.HI R0, RZ, 0x8, R0 ;  /* 0x00000008ff007819 */ /* 0x000fe40000011600 */
[----:B------:R-:W-:Y:S02]  /*1a9c0*/  SHF.R.U32.HI R45, RZ, 0x18, R45 ;  /* 0x00000018ff2d7819 */ /* 0x000fe4000001162d */
[----:B------:R-:W-:Y:S02]  /*1a9d0*/  PRMT R76, R76, 0x5410, R0 ;  /* 0x000054104c4c7816 */ /* 0x000fe40000000000 */
[----:B------:R-:W-:Y:S02]  /*1a9e0*/  LOP3.LUT R77, R77, 0xff, RZ, 0xc0, !PT ;  /* 0x000000ff4d4d7812 */ /* 0x000fe400078ec0ff */
[----:B------:R-:W-:Y:S02]  /*1a9f0*/  F2FP.F16.F32.PACK_AB R0, R168, R172 ;  /* 0x000000aca800723e */ /* 0x000fe400000000ff */
[--C-:B------:R-:W-:Y:S02]  /*1aa00*/  HSET2.LE.AND R76, R76, R161.reuse, PT ;  /* 0x000000a14c4c7233 */ /* 0x100fe40003803000 */
[----:B------:R-:W-:Y:S01]  /*1aa10*/  PRMT R77, R77, 0x5410, R45 ;  /* 0x000054104d4d7816 */ /* 0x000fe2000000002d */
[----:B------:R-:W-:Y:S02]  /*1aa20*/  IMAD.MOV.U32 R45, RZ, RZ, R97 ;  /* 0x000000ffff2d7224 */ /* 0x000fe400078e0061 */
[----:B------:R-:W-:Y:S02]  /*1aa30*/  LOP3.LUT R76, R76, R0, RZ, 0xc0, !PT ;  /* 0x000000004c4c7212 */ /* 0x000fe400078ec0ff */
[--C-:B------:R-:W-:Y:S02]  /*1aa40*/  HSET2.LE.AND R77, R77, R161.reuse, PT ;  /* 0x000000a14d4d7233 */ /* 0x100fe40003803000 */
[----:B------:R-:W-:Y:S04]  /*1aa50*/  F2FP.F16.F32.PACK_AB R0, R169, R177 ;  /* 0x000000b1a900723e */ /* 0x000fe800000000ff */
[----:B------:R-:W-:Y:S02]  /*1aa60*/  LOP3.LUT R77, R77, R0, RZ, 0xc0, !PT ;  /* 0x000000004d4d7212 */ /* 0x000fe400078ec0ff */
        /* <DEDUP_REMOVED lines=61> */
[C---:B------:R-:W-:Y:S03]  /*1ae40*/  LOP3.LUT R2, R44.reuse, 0xffff, RZ, 0xc0, !PT ;  /* 0x0000ffff2c027812 */ /* 0x040fe600078ec0ff */
[--C-:B------:R-:W-:Y:S02]  /*1ae50*/  HSET2.LE.AND R151, R151, R161.reuse, PT ;  /* 0x000000a197977233 */ /* 0x100fe40003803000 */
        /* <DEDUP_REMOVED lines=16> */
[----:B------:R-:W-:Y:S02]  /*1af60*/  LOP3.LUT R2, R91, UR11, R46, 0x96, !PT ;  /* 0x0000000b5b027c12 */ /* 0x000fe4000f8e962e */
[----:B------:R-:W-:Y:S02]  /*1af70*/  LOP3.LUT R0, R89, UR10, R90, 0x96, !PT ;  /* 0x0000000a59007c12 */ /* 0x000fe4000f8e965a */
[--C-:B------:R-:W-:Y:S01]  /*1af80*/  HSET2.LE.AND R149, R149, R161.reuse, PT ;  /* 0x000000a195957233 */ /* 0x100fe20003803000 */
[----:B------:R-:W-:Y:S04]  /*1af90*/  IMAD.WIDE.U32 R2, R2, -0x2daee0ad, RZ ;  /* 0xd2511f5302027825 */ /* 0x000fe800078e00ff */
[----:B------:R-:W-:Y:S01]  /*1afa0*/  IMAD.WIDE.U32 R46, R0, -0x2daee0ad, RZ ;  /* 0xd2511f53002e7825 */ /* 0x000fe200078e00ff */
[----:B------:R-:W-:Y:S01]  /*1afb0*/  LOP3.LUT R44, R3, UR16, R84, 0x96, !PT ;  /* 0x00000010032c7c12 */ /* 0x000fe2000f8e9654 */
[----:B------:R-:W-:Y:S03]  /*1afc0*/  UMOV UR16, UR28 ;  /* 0x0000001c00107c82 */ /* 0x000fe60008000000 */
[----:B------:R-:W-:Y:S01]  /*1afd0*/  LOP3.LUT R0, R47, UR23, R2, 0x96, !PT ;  /* 0x000000172f007c12 */ /* 0x000fe2000f8e9602 */
[----:B------:R-:W-:Y:S05]  /*1afe0*/  IMAD.WIDE.U32 R44, R44, -0x326172a9, RZ ;  /* 0xcd9e8d572c2c7825 */ /* 0x000fea00078e00ff */
[----:B------:R-:W-:Y:S05]  /*1aff0*/  LOP3.LUT R2, R45, UR24, R88, 0x96, !PT ;  /* 0x000000182d027c12 */ /* 0x000fea000f8e9658 */
        /* <DEDUP_REMOVED lines=30> */
[----:B------:R-:W-:Y:S03]  /*1b1e0*/  IMAD.MOV.U32 R84, RZ, RZ, R137 ;  /* 0x000000ffff547224 */ /* 0x000fe600078e0089 */
        /* <DEDUP_REMOVED lines=13> */
[----:B------:R-:W-:Y:S01]  /*1b2c0*/  PRMT R138, R0, 0x5410, R3 ;  /* 0x00005410008a7816 */ /* 0x000fe20000000003 */
[----:B------:R-:W-:Y:S01]  /*1b2d0*/  IMAD.MOV.U32 R3, RZ, RZ, R118 ;  /* 0x000000ffff037224 */ /* 0x000fe200078e0076 */
[--C-:B------:R-:W-:Y:S01]  /*1b2e0*/  SHF.R.U32.HI R0, RZ, 0x10, R2.reuse ;  /* 0x00000010ff007819 */ /* 0x100fe20000011602 */
[----:B------:R-:W-:Y:S01]  /*1b2f0*/  MUFU.EX2 R118, R180 ;  /* 0x000000b400767308 */ /* 0x000fe20000000800 */
[----:B------:R-:W-:Y:S02]  /*1b300*/  SHF.R.U32.HI R2, RZ, 0x18, R2 ;  /* 0x00000018ff027819 */ /* 0x000fe40000011602 */
[----:B------:R-:W-:Y:S02]  /*1b310*/  LOP3.LUT R0, R0, 0xff, RZ, 0xc0, !PT ;  /* 0x000000ff00007812 */ /* 0x000fe400078ec0ff */
[--C-:B------:R-:W-:Y:S02]  /*1b320*/  HSET2.LE.AND R138, R138, R161.reuse, PT ;  /* 0x000000a18a8a7233 */ /* 0x100fe40003803000 */
[----:B------:R-:W-:Y:S01]  /*1b330*/  PRMT R139, R0, 0x5410, R2 ;  /* 0x00005410008b7816 */ /* 0x000fe20000000002 */
[----:B------:R-:W-:Y:S02]  /*1b340*/  IMAD.MOV.U32 R2, RZ, RZ, R47 ;  /* 0x000000ffff027224 */ /* 0x000fe400078e002f */
[----:B------:R-:W1:Y:S02]  /*1b350*/  LDSM.16.MT88.4 R44, [R184+0x4000] ;  /* 0x00400000b82c783b */ /* 0x000e640000004200 */
[--C-:B------:R-:W-:Y:S01]  /*1b360*/  HSET2.LE.AND R139, R139, R161.reuse, PT ;  /* 0x000000a18b8b7233 */ /* 0x100fe20003803000 */
        /* <DEDUP_REMOVED lines=8> */
[----:B------:R-:W-:Y:S01]  /*1b3f0*/  IMAD.MOV.U32 R44, RZ, RZ, R127 ;  /* 0x000000ffff2c7224 */ /* 0x000fe200078e007f */
[----:B------:R-:W-:Y:S01]  /*1b400*/  HMMA.16816.F32 R32, R40, R46, R32 ;  /* 0x0000002e2820723c */ /* 0x000fe20000001820 */
[----:B------:R-:W1:Y:S01]  /*1b410*/  LDSM.16.MT88.4 R40, [R184+0x4400] ;  /* 0x00440000b828783b */ /* 0x000e620000004200 */
[----:B------:R-:W-:Y:S03]  /*1b420*/  MUFU.EX2 R127, R114 ;  /* 0x00000072007f7308 */ /* 0x000fe60000000800 */
[----:B------:R-:W-:Y:S02]  /*1b430*/  IMAD.MOV.U32 R50, RZ, RZ, R124 ;  /* 0x000000ffff327224 */ /* 0x000fe400078e007c */
[----:B------:R-:W-:Y:S05]  /*1b440*/  IMAD.MOV.U32 R51, RZ, RZ, R119 ;  /* 0x000000ffff337224 */ /* 0x000fea00078e0077 */
[----:B------:R-:W-:Y:S01]  /*1b450*/  MUFU.EX2 R114, R116 ;  /* 0x0000007400727308 */ /* 0x000fe20000000800 */
[----:B------:R-:W-:Y:S02]  /*1b460*/  IMAD.MOV.U32 R46, RZ, RZ, R126 ;  /* 0x000000ffff2e7224 */ /* 0x000fe400078e007e */
[----:B------:R-:W-:Y:S02]  /*1b470*/  IMAD.MOV.U32 R47, RZ, RZ, R123 ;  /* 0x000000ffff2f7224 */ /* 0x000fe400078e007b */
[----:B------:R-:W-:Y:S02]  /*1b480*/  IMAD.MOV.U32 R49, RZ, RZ, R112 ;  /* 0x000000ffff317224 */ /* 0x000fe400078e0070 */
[----:B------:R-:W-:Y:S01]  /*1b490*/  IMAD.MOV.U32 R45, RZ, RZ, R84 ;  /* 0x000000ffff2d7224 */ /* 0x000fe200078e0054 */
[--C-:B------:R-:W-:Y:S02]  /*1b4a0*/  HSET2.LE.AND R84, R92, R161.reuse, PT ;  /* 0x000000a15c547233 */ /* 0x100fe40003803000 */
[----:B------:R-:W-:Y:S01]  /*1b4b0*/  MUFU.EX2 R123, R182 ;  /* 0x000000b6007b7308 */ /* 0x000fe20000000800 */
[----:B------:R-:W-:Y:S02]  /*1b4c0*/  IMAD.MOV.U32 R48, RZ, RZ, R45 ;  /* 0x000000ffff307224 */ /* 0x000fe400078e002d */
[----:B------:R-:W-:Y:S07]  /*1b4d0*/  IMAD.MOV.U32 R45, RZ, RZ, R110 ;  /* 0x000000ffff2d7224 */ /* 0x000fee00078e006e */
[----:B------:R-:W-:Y:S10]  /*1b4e0*/  MUFU.EX2 R126, R179 ;  /* 0x000000b3007e7308 */ /* 0x000ff40000000800 */
[----:B------:R-:W-:Y:S01]  /*1b4f0*/  MUFU.EX2 R110, R213 ;  /* 0x000000d5006e7308 */ /* 0x000fe20000000800 */
[-C--:B-1----:R-:W-:Y:S09]  /*1b500*/  HMMA.16816.F32 R4, R52, R40.reuse, R4 ;  /* 0x000000283404723c */ /* 0x082ff20000001804 */
[----:B------:R-:W-:Y:S01]  /*1b510*/  MUFU.EX2 R116, R128 ;  /* 0x0000008000747308 */ /* 0x000fe20000000800 */
[C---:B------:R-:W-:Y:S09]  /*1b520*/  HMMA.16816.F32 R8, R56.reuse, R40, R8 ;  /* 0x000000283808723c */ /* 0x040ff20000001808 */
[----:B------:R-:W-:Y:S01]  /*1b530*/  MUFU.EX2 R128, R202 ;  /* 0x000000ca00807308 */ /* 0x000fe20000000800 */
[-C--:B------:R-:W-:Y:S06]  /*1b540*/  HMMA.16816.F32 R12, R56, R42.reuse, R12 ;  /* 0x0000002a380c723c */ /* 0x080fec000000180c */
[C---:B------:R-:W-:Y:S01]  /*1b550*/  HMMA.16816.F32 R16, R52.reuse, R42, R16 ;  /* 0x0000002a3410723c */ /* 0x040fe20000001810 */
[----:B------:R-:W1:Y:S02]  /*1b560*/  LDSM.16.MT88.4 R40, [R185+0x4400] ;  /* 0x00440000b928783b */ /* 0x000e640000004200 */
[----:B------:R-:W2:Y:S10]  /*1b570*/  MUFU.EX2 R112, R181 ;  /* 0x000000b500707308 */ /* 0x000eb40000000800 */
[----:B------:R-:W3:Y:S10]  /*1b580*/  MUFU.EX2 R119, R117 ;  /* 0x0000007500777308 */ /* 0x000ef40000000800 */
[----:B------:R-:W-:Y:S01]  /*1b590*/  MUFU.EX2 R117, R212 ;  /* 0x000000d400757308 */ /* 0x000fe20000000800 */
[----:B--2---:R-:W-:Y:S04]  /*1b5a0*/  F2FP.F16.F32.PACK_AB R0, R118, R112 ;  /* 0x000000707600723e */ /* 0x004fe800000000ff */
[----:B------:R-:W-:Y:S05]  /*1b5b0*/  LOP3.LUT R84, R84, R0, RZ, 0xc0, !PT ;  /* 0x0000000054547212 */ /* 0x000fea00078ec0ff */
[----:B------:R-:W2:Y:S01]  /*1b5c0*/  MUFU.EX2 R124, R115 ;  /* 0x00000073007c7308 */ /* 0x000ea20000000800 */
[----:B---3--:R-:W-:Y:S09]  /*1b5d0*/  F2FP.F16.F32.PACK_AB R0, R119, R113 ;  /* 0x000000717700723e */ /* 0x008ff200000000ff */
[----:B------:R-:W-:Y:S01]  /*1b5e0*/  MUFU.EX2 R115, R176 ;  /* 0x000000b000737308 */ /* 0x000fe20000000800 */
[-C--:B-1----:R-:W-:Y:S09]  /*1b5f0*/  HMMA.16816.F32 R20, R52, R40.reuse, R20 ;  /* 0x000000283414723c */ /* 0x082ff20000001814 */
[----:B------:R-:W-:Y:S01]  /*1b600*/  MUFU.EX2 R92, R130 ;  /* 0x00000082005c7308 */ /* 0x000fe20000000800 */
[C---:B------:R-:W-:Y:S09]  /*1b610*/  HMMA.16816.F32 R24, R56.reuse, R40, R24 ;  /* 0x000000283818723c */ /* 0x040ff20000001818 */
[----:B------:R-:W-:Y:S01]  /*1b620*/  MUFU.EX2 R130, R200 ;  /* 0x000000c800827308 */ /* 0x000fe20000000800 */
[-C--:B------:R-:W-:Y:S06]  /*1b630*/  HMMA.16816.F32 R28, R56, R42.reuse, R28 ;  /* 0x0000002a381c723c */ /* 0x080fec000000181c */
[----:B------:R-:W-:Y:S01]  /*1b640*/  HMMA.16816.F32 R32, R52, R42, R32 ;  /* 0x0000002a3420723c */ /* 0x000fe20000001820 */
[----:B------:R-:W1:Y:S04]  /*1b650*/  LDSM.16.MT88.4 R40, [R184+0x4800] ;  /* 0x00480000b828783b */ /* 0x000e680000004200 */
[----:B------:R-:W-:Y:S01]  /*1b660*/  IMAD.MOV.U32 R57, RZ, RZ, R2 ;  /* 0x000000ffff397224 */ /* 0x000fe200078e0002 */
[--C-:B------:R-:W-:Y:S01]  /*1b670*/  HSET2.LE.AND R2, R100, R161.reuse, PT ;  /* 0x000000a164027233 */ /* 0x100fe20003803000 */
[----:B------:R-:W-:Y:S01]  /*1b680*/  IMAD.MOV.U32 R58, RZ, RZ, R85 ;  /* 0x000000ffff3a7224 */ /* 0x000fe200078e0055 */
[--C-:B------:R-:W-:Y:S01]  /*1b690*/  HSET2.LE.AND R85, R93, R161.reuse, PT ;  /* 0x000000a15d557233 */ /* 0x100fe20003803000 */
[----:B------:R-:W3:Y:S02]  /*1b6a0*/  MUFU.EX2 R100, R109 ;  /* 0x0000006d00647308 */ /* 0x000ee40000000800 */
[--C-:B------:R-:W-:Y:S01]  /*1b6b0*/  HSET2.LE.AND R53, R96, R161.reuse, PT ;  /* 0x000000a160357233 */ /* 0x100fe20003803000 */
[----:B------:R-:W-:Y:S01]  /*1b6c0*/  FADD.FTZ R56, R49, R102 ;  /* 0x0000006631387221 */ /* 0x000fe20000010000 */
[----:B------:R-:W-:Y:S01]  /*1b6d0*/  IMAD.MOV.U32 R49, RZ, RZ, R44 ;  /* 0x000000ffff317224 */ /* 0x000fe200078e002c */
[--C-:B------:R-:W-:Y:S01]  /*1b6e0*/  HSET2.LE.AND R52, R98, R161.reuse, PT ;  /* 0x000000a162347233 */ /* 0x100fe20003803000 */
[----:B------:R-:W-:Y:S01]  /*1b6f0*/  IMAD.MOV.U32 R44, RZ, RZ, R111 ;  /* 0x000000ffff2c7224 */ /* 0x000fe200078e006f */
[----:B------:R-:W-:Y:S01]  /*1b700*/  LOP3.LUT R85, R85, R0, RZ, 0xc0, !PT ;  /* 0x0000000055557212 */ /* 0x000fe200078ec0ff */
[----:B------:R-:W-:Y:S02]  /*1b710*/  IMAD.MOV.U32 R59, RZ, RZ, R163 ;  /* 0x000000ffff3b7224 */ /* 0x000fe400078e00a3 */
[----:B------:R-:W-:Y:S01]  /*1b720*/  FADD.FTZ R56, R57, R56 ;  /* 0x0000003839387221 */ /* 0x000fe20000010000 */
[----:B------:R-:W-:Y:S01]  /*1b730*/  IMAD.MOV.U32 R163, RZ, RZ, R122 ;  /* 0x000000ffffa37224 */ /* 0x000fe200078e007a */
[----:B--2---:R-:W-:Y:S01]  /*1b740*/  F2FP.F16.F32.PACK_AB R54, R127, R124 ;  /* 0x0000007c7f36723e */ /* 0x004fe200000000ff */
[----:B------:R-:W-:Y:S01]  /*1b750*/  FADD.FTZ R0, R59, R173 ;  /* 0x000000ad3b007221 */ /* 0x000fe20000010000 */
[----:B------:R-:W-:Y:S01]  /*1b760*/  IMAD.MOV.U32 R59, RZ, RZ, R46 ;  /* 0x000000ffff3b7224 */ /* 0x000fe200078e002e */
[----:B------:R-:W-:Y:S01]  /*1b770*/  MUFU.EX2 R109, R131 ;  /* 0x00000083006d7308 */ /* 0x000fe20000000800 */
[----:B------:R-:W-:Y:S01]  /*1b780*/  LOP3.LUT R54, R2, R54, RZ, 0xc0, !PT ;  /* 0x0000003602367212 */ /* 0x000fe200078ec0ff */
[----:B------:R-:W-:Y:S01]  /*1b790*/  FADD.FTZ R57, R49, R0 ;  /* 0x0000000031397221 */ /* 0x000fe20000010000 */
[----:B------:R-:W-:Y:S01]  /*1b7a0*/  FADD.FTZ R2, R58, R104 ;  /* 0x000000683a027221 */ /* 0x000fe20000010000 */
[----:B------:R-:W-:Y:S01]  /*1b7b0*/  IMAD.MOV.U32 R58, RZ, RZ, R47 ;  /* 0x000000ffff3a7224 */ /* 0x000fe200078e002f */
[----:B------:R-:W-:Y:S01]  /*1b7c0*/  F2FP.F16.F32.PACK_AB R0, R108, R105 ;  /* 0x000000696c00723e */ /* 0x000fe200000000ff */
[----:B------:R-:W-:Y:S04]  /*1b7d0*/  IMAD.MOV.U32 R55, RZ, RZ, R125 ;  /* 0x000000ffff377224 */ /* 0x000fe800078e007d */
[----:B------:R-:W-:Y:S10]  /*1b7e0*/  MUFU.EX2 R131, R220 ;  /* 0x000000dc00837308 */ /* 0x000ff40000000800 */
[----:B------:R-:W-:Y:S01]  /*1b7f0*/  MUFU.EX2 R93, R215 ;  /* 0x000000d7005d7308 */ /* 0x000fe20000000800 */
[-C--:B-1----:R-:W-:Y:S06]  /*1b800*/  HMMA.16816.F32 R4, R60, R40.reuse, R4 ;  /* 0x000000283c04723c */ /* 0x082fec0000001804 */
[C---:B------:R-:W-:Y:S03]  /*1b810*/  HMMA.16816.F32 R8, R64.reuse, R40, R8 ;  /* 0x000000284008723c */ /* 0x040fe60000001808 */
[----:B------:R-:W1:Y:S03]  /*1b820*/  MUFU.EX2 R102, R129 ;  /* 0x0000008100667308 */ /* 0x000e660000000800 */
[-C--:B------:R-:W-:Y:S07]  /*1b830*/  HMMA.16816.F32 R12, R64, R42.reuse, R12 ;  /* 0x0000002a400c723c */ /* 0x080fee000000180c */
[----:B------:R-:W-:Y:S01]  /*1b840*/  MUFU.EX2 R129, R223 ;  /* 0x000000df00817308 */ /* 0x000fe20000000800 */
[C---:B------:R-:W-:Y:S01]  /*1b850*/  HMMA.16816.F32 R16, R60.reuse, R42, R16 ;  /* 0x0000002a3c10723c */ /* 0x040fe20000001810 */
[----:B------:R-:W2:Y:S08]  /*1b860*/  LDSM.16.MT88.4 R40, [R185+0x4800] ;  /* 0x00480000b928783b */ /* 0x000eb00000004200 */
[----:B------:R-:W-:Y:S10]  /*1b870*/  MUFU.EX2 R122, R210 ;  /* 0x000000d2007a7308 */ /* 0x000ff40000000800 */
[----:B------:R-:W4:Y:S10]  /*1b880*/  MUFU.EX2 R125, R208 ;  /* 0x000000d0007d7308 */ /* 0x000f340000000800 */
[----:B------:R-:W-:Y:S10]  /*1b890*/  MUFU.EX2 R111, R183 ;  /* 0x000000b7006f7308 */ /* 0x000ff40000000800 */
[----:B------:R-:W-:Y:S10]  /*1b8a0*/  MUFU.EX2 R96, R227 ;  /* 0x000000e300607308 */ /* 0x000ff40000000800 */
[----:B------:R-:W-:Y:S01]  /*1b8b0*/  MUFU.EX2 R104, R170 ;  /* 0x000000aa00687308 */ /* 0x000fe20000000800 */
[-C--:B--2---:R-:W-:Y:S09]  /*1b8c0*/  HMMA.16816.F32 R20, R60, R40.reuse, R20 ;  /* 0x000000283c14723c */ /* 0x084ff20000001814 */
[----:B------:R-:W-:Y:S01]  /*1b8d0*/  MUFU.EX2 R98, R224 ;  /* 0x000000e000627308 */ /* 0x000fe20000000800 */
[C---:B------:R-:W-:Y:S06]  /*1b8e0*/  HMMA.16816.F32 R24, R64.reuse, R40, R24 ;  /* 0x000000284018723c */ /* 0x040fec0000001818 */
[-C--:B------:R-:W-:Y:S06]  /*1b8f0*/  HMMA.16816.F32 R28, R64, R42.reuse, R28 ;  /* 0x0000002a401c723c */ /* 0x080fec000000181c */
[----:B------:R-:W-:Y:S01]  /*1b900*/  HMMA.16816.F32 R32, R60, R42, R32 ;  /* 0x0000002a3c20723c */ /* 0x000fe20000001820 */
[----:B------:R-:W2:Y:S04]  /*1b910*/  LDSM.16.MT88.4 R40, [R184+0x4c00] ;  /* 0x004c0000b828783b */ /* 0x000ea80000004200 */
[----:B------:R-:W-:Y:S02]  /*1b920*/  IMAD.MOV.U32 R67, RZ, RZ, R44 ;  /* 0x000000ffff437224 */ /* 0x000fe400078e002c */
[----:B------:R-:W-:Y:S01]  /*1b930*/  IMAD.MOV.U32 R66, RZ, RZ, R45 ;  /* 0x000000ffff427224 */ /* 0x000fe200078e002d */
[--C-:B------:R-:W-:Y:S01]  /*1b940*/  HSET2.LE.AND R60, R88, R161.reuse, PT ;  /* 0x000000a1583c7233 */ /* 0x100fe20003803000 */
[----:B------:R-:W-:Y:S02]  /*1b950*/  LDSM.16.MT88.4 R44, [R184+0x5000] ;  /* 0x00500000b82c783b */ /* 0x000fe40000004200 */
[----:B------:R-:W-:Y:S02]  /*1b960*/  IMAD.MOV.U32 R65, RZ, RZ, R50 ;  /* 0x000000ffff417224 */ /* 0x000fe400078e0032 */
[----:B------:R-:W-:Y:S02]  /*1b970*/  IMAD.MOV.U32 R64, RZ, RZ, R51 ;  /* 0x000000ffff407224 */ /* 0x000fe400078e0033 */
[----:B------:R-:W-:Y:S01]  /*1b980*/  IMAD.MOV.U32 R63, RZ, RZ, R3 ;  /* 0x000000ffff3f7224 */ /* 0x000fe200078e0003 */
[----:B---3--:R-:W-:Y:S01]  /*1b990*/  F2FP.F16.F32.PACK_AB R3, R103, R100 ;  /* 0x000000646703723e */ /* 0x008fe200000000ff */
[----:B------:R-:W-:Y:S02]  /*1b9a0*/  IMAD.MOV.U32 R61, RZ, RZ, R120 ;  /* 0x000000ffff3d7224 */ /* 0x000fe400078e0078 */
[----:B------:R-:W-:Y:S01]  /*1b9b0*/  IMAD.MOV.U32 R62, RZ, RZ, R107 ;  /* 0x000000ffff3e7224 */ /* 0x000fe200078e006b */
[----:B------:R-:W-:Y:S01]  /*1b9c0*/  LOP3.LUT R53, R53, R3, RZ, 0xc0, !PT ;  /* 0x0000000335357212 */ /* 0x000fe200078ec0ff */
[----:B------:R-:W-:Y:S10]  /*1b9d0*/  MUFU.EX2 R120, R171 ;  /* 0x000000ab00787308 */ /* 0x000ff40000000800 */
[----:B------:R-:W3:Y:S01]  /*1b9e0*/  MUFU.EX2 R107, R198 ;  /* 0x000000c6006b7308 */ /* 0x000ee20000000800 */
[-C--:B--2---:R-:W-:Y:S06]  /*1b9f0*/  HMMA.16816.F32 R4, R68, R40.reuse, R4 ;  /* 0x000000284404723c */ /* 0x084fec0000001804 */
[C---:B------:R-:W-:Y:S06]  /*1ba00*/  HMMA.16816.F32 R8, R72.reuse, R40, R8 ;  /* 0x000000284808723c */ /* 0x040fec0000001808 */
[-C--:B------:R-:W-:Y:S06]  /*1ba10*/  HMMA.16816.F32 R12, R72, R42.reuse, R12 ;  /* 0x0000002a480c723c */ /* 0x080fec000000180c */
[C---:B------:R-:W-:Y:S01]  /*1ba20*/  HMMA.16816.F32 R16, R68.reuse, R42, R16 ;  /* 0x0000002a4410723c */ /* 0x040fe20000001810 */
[----:B------:R-:W2:Y:S05]  /*1ba30*/  LDSM.16.MT88.4 R40, [R185+0x4c00] ;  /* 0x004c0000b928783b */ /* 0x000eaa0000004200 */
[-C--:B--2---:R-:W-:Y:S06]  /*1ba40*/  HMMA.16816.F32 R20, R68, R40.reuse, R20 ;  /* 0x000000284414723c */ /* 0x084fec0000001814 */
[C---:B------:R-:W-:Y:S06]  /*1ba50*/  HMMA.16816.F32 R24, R72.reuse, R40, R24 ;  /* 0x000000284818723c */ /* 0x040fec0000001818 */
[-C--:B------:R-:W-:Y:S01]  /*1ba60*/  HMMA.16816.F32 R28, R72, R42.reuse, R28 ;  /* 0x0000002a481c723c */ /* 0x080fe2000000181c */
[----:B------:R-:W-:Y:S04]  /*1ba70*/  MUFU.EX2 R75, R218 ;  /* 0x000000da004b7308 */ /* 0x000fe80000000800 */
[----:B------:R-:W-:Y:S01]  /*1ba80*/  FADD.FTZ R41, R48, R2 ;  /* 0x0000000230297221 */ /* 0x000fe20000010000 */
[----:B------:R-:W-:Y:S01]  /*1ba90*/  HMMA.16816.F32 R32, R68, R42, R32 ;  /* 0x0000002a4420723c */ /* 0x000fe20000001820 */
[----:B------:R-:W2:Y:S04]  /*1baa0*/  LDSM.16.MT88.4 R48, [R185+0x5000] ;  /* 0x00500000b930783b */ /* 0x000ea80000004200 */
[----:B------:R-:W-:Y:S01]  /*1bab0*/  MUFU.EX2 R69, R222 ;  /* 0x000000de00457308 */ /* 0x000fe20000000800 */
[----:B------:R-:W-:Y:S01]  /*1bac0*/  FADD.FTZ R40, R55, R174 ;  /* 0x000000ae37287221 */ /* 0x000fe20000010000 */
[-C--:B------:R-:W-:Y:S05]  /*1bad0*/  HMMA.16816.F32 R4, R76, R44.reuse, R4 ;  /* 0x0000002c4c04723c */ /* 0x080fea0000001804 */
[----:B------:R-:W-:Y:S01]  /*1bae0*/  FADD.FTZ R3, R61, R40 ;  /* 0x000000283d037221 */ /* 0x000fe20000010000 */
[C---:B------:R-:W-:Y:S02]  /*1baf0*/  HMMA.16816.F32 R8, R80.reuse, R44, R8 ;  /* 0x0000002c5008723c */ /* 0x040fe40000001808 */
[----:B------:R-:W-:Y:S03]  /*1bb00*/  MUFU.EX2 R70, R219 ;  /* 0x000000db00467308 */ /* 0x000fe60000000800 */
[----:B-1----:R-:W-:Y:S01]  /*1bb10*/  F2FP.F16.F32.PACK_AB R2, R102, R92 ;  /* 0x0000005c6602723e */ /* 0x002fe200000000ff */
[-C--:B------:R-:W-:Y:S06]  /*1bb20*/  HMMA.16816.F32 R12, R80, R46.reuse, R12 ;  /* 0x0000002e500c723c */ /* 0x080fec000000180c */
[----:B------:R-:W-:Y:S01]  /*1bb30*/  MUFU.EX2 R68, R217 ;  /* 0x000000d900447308 */ /* 0x000fe20000000800 */
[----:B------:R-:W-:Y:S01]  /*1bb40*/  FADD.FTZ R40, R62, R56 ;  /* 0x000000383e287221 */ /* 0x000fe20000010000 */
[C---:B------:R-:W-:Y:S04]  /*1bb50*/  HMMA.16816.F32 R16, R76.reuse, R46, R16 ;  /* 0x0000002e4c10723c */ /* 0x040fe80000001810 */
[----:B------:R-:W-:Y:S01]  /*1bb60*/  FADD.FTZ R56, R67, R57 ;  /* 0x0000003943387221 */ /* 0x000fe20000010000 */
[----:B------:R-:W-:Y:S01]  /*1bb70*/  IMAD.MOV.U32 R67, RZ, RZ, R59 ;  /* 0x000000ffff437224 */ /* 0x000fe200078e003b */
[--C-:B------:R-:W-:Y:S01]  /*1bb80*/  HSET2.LE.AND R59, R94, R161.reuse, PT ;  /* 0x000000a15e3b7233 */ /* 0x100fe20003803000 */
[----:B------:R-:W-:Y:S01]  /*1bb90*/  FADD.FTZ R41, R66, R41 ;  /* 0x0000002942297221 */ /* 0x000fe20000010000 */
[----:B------:R-:W-:Y:S03]  /*1bba0*/  MUFU.EX2 R73, R216 ;  /* 0x000000d800497308 */ /* 0x000fe60000000800 */
[----:B------:R-:W-:Y:S01]  /*1bbb0*/  LOP3.LUT R52, R52, R2, RZ, 0xc0, !PT ;  /* 0x0000000234347212 */ /* 0x000fe200078ec0ff */
[----:B------:R-:W-:Y:S01]  /*1bbc0*/  FADD.FTZ R61, R246, R41 ;  /* 0x00000029f63d7221 */ /* 0x000fe20000010000 */
[----:B------:R-:W-:Y:S01]  /*1bbd0*/  F2FP.F16.F32.PACK_AB R2, R126, R123 ;  /* 0x0000007b7e02723e */ /* 0x000fe200000000ff */
[----:B------:R-:W-:Y:S01]  /*1bbe0*/  IMAD.MOV.U32 R66, RZ, RZ, R58 ;  /* 0x000000ffff427224 */ /* 0x000fe200078e003a */
[--C-:B------:R-:W-:Y:S01]  /*1bbf0*/  HSET2.LE.AND R55, R101, R161.reuse, PT ;  /* 0x000000a165377233 */ /* 0x100fe20003803000 */
[----:B------:R-:W-:Y:S01]  /*1bc00*/  FADD.FTZ R44, R242, R56 ;  /* 0x00000038f22c7221 */ /* 0x000fe20000010000 */
[-C--:B--2---:R-:W-:Y:S01]  /*1bc10*/  HMMA.16816.F32 R20, R76, R48.reuse, R20 ;  /* 0x000000304c14723c */ /* 0x084fe20000001814 */
[----:B------:R-:W-:Y:S02]  /*1bc20*/  MUFU.EX2 R72, R204 ;  /* 0x000000cc00487308 */ /* 0x000fe40000000800 */
[----:B------:R-:W-:Y:S01]  /*1bc30*/  LOP3.LUT R59, R59, R2, RZ, 0xc0, !PT ;  /* 0x000000023b3b7212 */ /* 0x000fe200078ec0ff */
[----:B------:R-:W-:Y:S01]  /*1bc40*/  FADD.FTZ R2, R64, R40 ;  /* 0x0000002840027221 */ /* 0x000fe20000010000 */
[--C-:B------:R-:W-:Y:S01]  /*1bc50*/  HSET2.LE.AND R58, R95, R161.reuse, PT ;  /* 0x000000a15f3a7233 */ /* 0x100fe20003803000 */
[C---:B------:R-:W-:Y:S01]  /*1bc60*/  HMMA.16816.F32 R24, R80.reuse, R48, R24 ;  /* 0x000000305018723c */ /* 0x040fe20000001818 */
[----:B------:R-:W1:Y:S04]  /*1bc70*/  LDSM.16.MT88.4 R40, [R184+0x5400] ;  /* 0x00540000b828783b */ /* 0x000e680000004200 */
[----:B------:R-:W-:Y:S01]  /*1bc80*/  MUFU.EX2 R71, R206 ;  /* 0x000000ce00477308 */ /* 0x000fe20000000800 */
[----:B------:R-:W-:Y:S01]  /*1bc90*/  LOP3.LUT R55, R55, R0, RZ, 0xc0, !PT ;  /* 0x0000000037377212 */ /* 0x000fe200078ec0ff */
[-C--:B------:R-:W-:Y:S04]  /*1bca0*/  HMMA.16816.F32 R28, R80, R50.reuse, R28 ;  /* 0x00000032501c723c */ /* 0x080fe8000000181c */
[----:B----4-:R-:W-:Y:S02]  /*1bcb0*/  F2FP.F16.F32.PACK_AB R0, R125, R122 ;  /* 0x0000007a7d00723e */ /* 0x010fe400000000ff */
[----:B------:R-:W-:Y:S02]  /*1bcc0*/  HMMA.16816.F32 R32, R76, R50, R32 ;  /* 0x000000324c20723c */ /* 0x000fe40000001820 */
[----:B------:R-:W2:Y:S03]  /*1bcd0*/  MUFU.EX2 R74, R214 ;  /* 0x000000d6004a7308 */ /* 0x000ea60000000800 */
[----:B------:R-:W-:Y:S01]  /*1bce0*/  LOP3.LUT R58, R58, R0, RZ, 0xc0, !PT ;  /* 0x000000003a3a7212 */ /* 0x000fe200078ec0ff */
[----:B------:R-:W-:Y:S01]  /*1bcf0*/  FADD.FTZ R0, R63, R3 ;  /* 0x000000033f007221 */ /* 0x000fe20000010000 */
[--C-:B------:R-:W-:Y:S01]  /*1bd00*/  HSET2.LE.AND R56, R99, R161.reuse, PT ;  /* 0x000000a163387233 */ /* 0x100fe20003803000 */
[----:B------:R-:W-:Y:S03]  /*1bd10*/  FADD.FTZ R62, R65, R2 ;  /* 0x00000002413e7221 */ /* 0x000fe60000010000 */
[----:B------:R-:W-:Y:S01]  /*1bd20*/  FADD.FTZ R45, R232, R0 ;  /* 0x00000000e82d7221 */ /* 0x000fe20000010000 */
[----:B------:R-:W-:Y:S01]  /*1bd30*/  F2FP.F16.F32.PACK_AB R0, R117, R110 ;  /* 0x0000006e7500723e */ /* 0x000fe200000000ff */
[----:B------:R-:W-:Y:S01]  /*1bd40*/  FADD.FTZ R49, R163, R62 ;  /* 0x0000003ea3317221 */ /* 0x000fe20000010000 */
[--C-:B------:R-:W-:Y:S01]  /*1bd50*/  HSET2.LE.AND R57, R97, R161.reuse, PT ;  /* 0x000000a161397233 */ /* 0x100fe20003803000 */
[----:B------:R-:W-:Y:S01]  /*1bd60*/  FADD.FTZ R48, R245, R45 ;  /* 0x0000002df5307221 */ /* 0x000fe20000010000 */
[----:B------:R-:W-:Y:S01]  /*1bd70*/  LOP3.LUT R56, R56, R0, RZ, 0xc0, !PT ;  /* 0x0000000038387212 */ /* 0x000fe200078ec0ff */
[----:B------:R-:W-:Y:S01]  /*1bd80*/  FADD.FTZ R0, R67, R44 ;  /* 0x0000002c43007221 */ /* 0x000fe20000010000 */
[--C-:B------:R-:W-:Y:S01]  /*1bd90*/  HSET2.LE.AND R62, R89, R161.reuse, PT ;  /* 0x000000a1593e7233 */ /* 0x100fe20003803000 */
[----:B------:R-:W4:Y:S01]  /*1bda0*/  LDSM.16.MT88.4 R44, [R185+0x5400] ;  /* 0x00540000b92c783b */ /* 0x000f220000004200 */
[--C-:B------:R-:W-:Y:S02]  /*1bdb0*/  HSET2.LE.AND R63, R90, R161.reuse, PT ;  /* 0x000000a15a3f7233 */ /* 0x100fe40003803000 */
[----:B---3--:R-:W-:Y:S02]  /*1bdc0*/  F2FP.F16.F32.PACK_AB R2, R107, R111 ;  /* 0x0000006f6b02723e */ /* 0x008fe400000000ff */
[----:B------:R-:W-:Y:S02]  /*1bdd0*/  F2FP.F16.F32.PACK_AB R3, R109, R104 ;  /* 0x000000686d03723e */ /* 0x000fe400000000ff */
[----:B------:R-:W-:Y:S01]  /*1bde0*/  LOP3.LUT R57, R57, R2, RZ, 0xc0, !PT ;  /* 0x0000000239397212 */ /* 0x000fe200078ec0ff */
[----:B------:R-:W-:Y:S01]  /*1bdf0*/  FADD.FTZ R2, R66, R61 ;  /* 0x0000003d42027221 */ /* 0x000fe20000010000 */
[----:B------:R-:W-:Y:S01]  /*1be00*/  HSET2.LE.AND R61, R91, R161, PT ;  /* 0x000000a15b3d7233 */ /* 0x000fe20003803000 */
[-C--:B-1----:R-:W-:Y:S05]  /*1be10*/  HMMA.16816.F32 R4, R84, R40.reuse, R4 ;  /* 0x000000285404723c */ /* 0x082fea0000001804 */
[----:B------:R-:W-:Y:S01]  /*1be20*/  FADD.FTZ R64, R162, R2 ;  /* 0x00000002a2407221 */ /* 0x000fe20000010000 */
[C---:B------:R-:W-:Y:S05]  /*1be30*/  HMMA.16816.F32 R8, R52.reuse, R40, R8 ;  /* 0x000000283408723c */ /* 0x040fea0000001808 */
[----:B------:R-:W-:Y:S01]  /*1be40*/  FADD.FTZ R64, R188, R64 ;  /* 0x00000040bc407221 */ /* 0x000fe20000010000 */
[-C--:B------:R-:W-:Y:S05]  /*1be50*/  HMMA.16816.F32 R12, R52, R42.reuse, R12 ;  /* 0x0000002a340c723c */ /* 0x080fea000000180c */
[----:B------:R-:W-:Y:S01]  /*1be60*/  F2FP.F16.F32.PACK_AB R2, R120, R115 ;  /* 0x000000737802723e */ /* 0x000fe200000000ff */
[C---:B------:R-:W-:Y:S05]  /*1be70*/  HMMA.16816.F32 R16, R84.reuse, R42, R16 ;  /* 0x0000002a5410723c */ /* 0x040fea0000001810 */
[----:B------:R-:W-:Y:S01]  /*1be80*/  LOP3.LUT R62, R62, R2, RZ, 0xc0, !PT ;  /* 0x000000023e3e7212 */ /* 0x000fe200078ec0ff */
[----:B------:R-:W-:Y:S01]  /*1be90*/  FADD.FTZ R2, R189, R49 ;  /* 0x00000031bd027221 */ /* 0x000fe20000010000 */
[----:B------:R-:W-:Y:S01]  /*1bea0*/  FADD.FTZ R66, R238, R0 ;  /* 0x00000000ee427221 */ /* 0x000fe20000010000 */
[----:B------:R-:W-:Y:S01]  /*1beb0*/  LOP3.LUT R60, R60, R3, RZ, 0xc0, !PT ;  /* 0x000000033c3c7212 */ /* 0x000fe200078ec0ff */
[----:B------:R3:W5:Y:S02]  /*1bec0*/  LDL.LU R189, [R1+0xb8] ;  /* 0x0000b80001bd7983 */ /* 0x0007640000300800 */
[----:B------:R-:W-:Y:S01]  /*1bed0*/  F2FP.F16.F32.PACK_AB R0, R114, R106 ;  /* 0x0000006a7200723e */ /* 0x000fe200000000ff */
[-C--:B----4-:R-:W-:Y:S01]  /*1bee0*/  HMMA.16816.F32 R20, R84, R44.reuse, R20 ;  /* 0x0000002c5414723c */ /* 0x090fe20000001814 */
[----:B------:R3:W5:Y:S02]  /*1bef0*/  LDL.LU R188, [R1+0xb4] ;  /* 0x0000b40001bc7983 */ /* 0x0007640000300800 */
[----:B------:R-:W-:Y:S01]  /*1bf00*/  F2FP.F16.F32.PACK_AB R3, R121, R116 ;  /* 0x000000747903723e */ /* 0x000fe200000000ff */
[----:B------:R-:W-:Y:S01]  /*1bf10*/  FADD.FTZ R67, R229, R2 ;  /* 0x00000002e5437221 */ /* 0x000fe20000010000 */
[----:B------:R-:W-:Y:S01]  /*1bf20*/  LOP3.LUT R61, R61, R0, RZ, 0xc0, !PT ;  /* 0x000000003d3d7212 */ /* 0x000fe200078ec0ff */
[C---:B------:R-:W-:Y:S05]  /*1bf30*/  HMMA.16816.F32 R24, R52.reuse, R44, R24 ;  /* 0x0000002c3418723c */ /* 0x040fea0000001818 */
[----:B------:R-:W-:Y:S01]  /*1bf40*/  LOP3.LUT R63, R63, R3, RZ, 0xc0, !PT ;  /* 0x000000033f3f7212 */ /* 0x000fe200078ec0ff */
[-C--:B------:R-:W-:Y:S05]  /*1bf50*/  HMMA.16816.F32 R28, R52, R46.reuse, R28 ;  /* 0x0000002e341c723c */ /* 0x080fea000000181c */
[----:B------:R-:W-:Y:S01]  /*1bf60*/  F2FP.F16.F32.PACK_AB R2, R128, R130 ;  /* 0x000000828002723e */ /* 0x000fe200000000ff */
[----:B------:R-:W-:Y:S05]  /*1bf70*/  HMMA.16816.F32 R32, R84, R46, R32 ;  /* 0x0000002e5420723c */ /* 0x000fea0000001820 */
[----:B------:R-:W-:Y:S01]  /*1bf80*/  FADD.FTZ R0, R247, R48 ;  /* 0x00000030f7007221 */ /* 0x000fe20000010000 */
[----:B------:R-:W-:Y:S01]  /*1bf90*/  F2FP.F16.F32.PACK_AB R3, R96, R98 ;  /* 0x000000626003723e */ /* 0x000fe200000000ff */
[----:B------:R-:W1:Y:S01]  /*1bfa0*/  LDSM.16.MT88.4 R48, [R184+0x5800] ;  /* 0x00580000b830783b */ /* 0x000e620000004200 */
[----:B------:R-:W-:Y:S03]  /*1bfb0*/  LOP3.LUT R151, R151, R2, RZ, 0xc0, !PT ;  /* 0x0000000297977212 */ /* 0x000fe600078ec0ff */
[----:B------:R-:W-:Y:S01]  /*1bfc0*/  FADD.FTZ R66, R187, R66 ;  /* 0x00000042bb427221 */ /* 0x000fe20000010000 */
[----:B------:R-:W-:Y:S01]  /*1bfd0*/  FADD.FTZ R40, R240, R67 ;  /* 0x00000043f0287221 */ /* 0x000fe20000010000 */
[----:B------:R-:W-:Y:S01]  /*1bfe0*/  FADD.FTZ R65, R244, R0 ;  /* 0x00000000f4417221 */ /* 0x000fe20000010000 */
[----:B------:R-:W-:Y:S01]  /*1bff0*/  LOP3.LUT R148, R148, R3, RZ, 0xc0, !PT ;  /* 0x0000000394947212 */ /* 0x000fe200078ec0ff */
[----:B------:R-:W-:Y:S01]  /*1c000*/  FADD.FTZ R3, R234, R64 ;  /* 0x00000040ea037221 */ /* 0x000fe20000010000 */
[----:B--2---:R-:W-:Y:S01]  /*1c010*/  F2FP.F16.F32.PACK_AB R2, R73, R74 ;  /* 0x0000004a4902723e */ /* 0x004fe200000000ff */
[----:B------:R-:W-:Y:S01]  /*1c020*/  FADD.FTZ R65, R225, R65 ;  /* 0x00000041e1417221 */ /* 0x000fe20000010000 */
[----:B------:R3:W5:Y:S01]  /*1c030*/  LDL.LU R187, [R1+0xb0] ;  /* 0x0000b00001bb7983 */ /* 0x0007620000300800 */
[----:B------:R-:W-:Y:S01]  /*1c040*/  FADD.FTZ R45, R186, R40 ;  /* 0x00000028ba2d7221 */ /* 0x000fe20000010000 */
[----:B------:R-:W-:Y:S01]  /*1c050*/  LOP3.LUT R136, R136, R2, RZ, 0xc0, !PT ;  /* 0x0000000288887212 */ /* 0x000fe200078ec0ff */
[----:B------:R-:W-:Y:S01]  /*1c060*/  FADD.FTZ R2, R239, R3 ;  /* 0x00000003ef027221 */ /* 0x000fe20000010000 */
[----:B------:R-:W-:Y:S01]  /*1c070*/  FADD.FTZ R44, R231, R65 ;  /* 0x00000041e72c7221 */ /* 0x000fe20000010000 */
[----:B------:R3:W5:Y:S01]  /*1c080*/  LDL.LU R186, [R1+0xac] ;  /* 0x0000ac0001ba7983 */ /* 0x0007620000300800 */
[----:B------:R-:W-:Y:S01]  /*1c090*/  F2FP.F16.F32.PACK_AB R0, R131, R129 ;  /* 0x000000818300723e */ /* 0x000fe200000000ff */
[----:B------:R-:W-:Y:S01]  /*1c0a0*/  FADD.FTZ R65, R251, R2 ;  /* 0x00000002fb417221 */ /* 0x000fe20000010000 */
[----:B------:R-:W-:Y:S01]  /*1c0b0*/  F2FP.F16.F32.PACK_AB R2, R69, R70 ;  /* 0x000000464502723e */ /* 0x000fe200000000ff */
[----:B------:R-:W-:Y:S01]  /*1c0c0*/  FADD.FTZ R41, R228, R66 ;  /* 0x00000042e4297221 */ /* 0x000fe20000010000 */
[----:B------:R-:W-:Y:S01]  /*1c0d0*/  LOP3.LUT R150, R150, R0, RZ, 0xc0, !PT ;  /* 0x0000000096967212 */ /* 0x000fe200078ec0ff */
[----:B------:R-:W2:Y:S01]  /*1c0e0*/  MUFU.EX2 R66, R221 ;  /* 0x000000dd00427308 */ /* 0x000ea20000000800 */
[----:B------:R-:W-:Y:S01]  /*1c0f0*/  LOP3.LUT R138, R138, R2, RZ, 0xc0, !PT ;  /* 0x000000028a8a7212 */ /* 0x000fe200078ec0ff */
[----:B------:R-:W-:Y:S01]  /*1c100*/  FADD.FTZ R2, R236, R44 ;  /* 0x0000002cec027221 */ /* 0x000fe20000010000 */
[----:B------:R-:W-:Y:S01]  /*1c110*/  FADD.FTZ R44, R135, R45 ;  /* 0x0000002d872c7221 */ /* 0x000fe20000010000 */
[----:B------:R-:W-:Y:S01]  /*1c120*/  F2FP.F16.F32.PACK_AB R0, R75, R93 ;  /* 0x0000005d4b00723e */ /* 0x000fe200000000ff */
[----:B------:R3:W5:Y:S01]  /*1c130*/  LDL.LU R135, [R1+0xa8] ;  /* 0x0000a80001877983 */ /* 0x0007620000300800 */
[----:B------:R-:W-:Y:S01]  /*1c140*/  FADD.FTZ R2, R237, R2 ;  /* 0x00000002ed027221 */ /* 0x000fe20000010000 */
[----:B------:R-:W-:Y:S01]  /*1c150*/  FADD.FTZ R44, R226, R44 ;  /* 0x0000002ce22c7221 */ /* 0x000fe20000010000 */
[----:B------:R-:W-:Y:S01]  /*1c160*/  LOP3.LUT R149, R149, R0, RZ, 0xc0, !PT ;  /* 0x0000000095957212 */ /* 0x000fe200078ec0ff */
[----:B------:R-:W-:Y:S01]  /*1c170*/  FADD.FTZ R0, R235, R41 ;  /* 0x00000029eb007221 */ /* 0x000fe20000010000 */
[----:B------:R-:W-:Y:S01]  /*1c180*/  FADD.FTZ R2, R165, R2 ;  /* 0x00000002a5027221 */ /* 0x000fe20000010000 */
[----:B------:R-:W4:Y:S01]  /*1c190*/  LDSM.16.MT88.4 R40, [R185+0x5800] ;  /* 0x00580000b928783b */ /* 0x000f220000004200 */
[----:B------:R-:W-:Y:S01]  /*1c1a0*/  FADD.FTZ R44, R230, R44 ;  /* 0x0000002ce62c7221 */ /* 0x000fe20000010000 */
[----:B------:R-:W-:Y:S01]  /*1c1b0*/  FADD.FTZ R64, R233, R0 ;  /* 0x00000000e9407221 */ /* 0x000fe20000010000 */
[----:B------:R-:W-:Y:S01]  /*1c1c0*/  F2FP.F16.F32.PACK_AB R0, R71, R72 ;  /* 0x000000484700723e */ /* 0x000fe200000000ff */
[----:B------:R-:W-:Y:S01]  /*1c1d0*/  FADD.FTZ R2, R166, R2 ;  /* 0x00000002a6027221 */ /* 0x000fe20000010000 */
[----:B--2---:R-:W-:Y:S01]  /*1c1e0*/  F2FP.F16.F32.PACK_AB R3, R66, R68 ;  /* 0x000000444203723e */ /* 0x004fe200000000ff */
[-C--:B-1----:R-:W-:Y:S05]  /*1c1f0*/  HMMA.16816.F32 R4, R56, R48.reuse, R4 ;  /* 0x000000303804723c */ /* 0x082fea0000001804 */
[----:B------:R-:W-:Y:S01]  /*1c200*/  LOP3.LUT R137, R137, R0, RZ, 0xc0, !PT ;  /* 0x0000000089897212 */ /* 0x000fe200078ec0ff */
[C---:B------:R-:W-:Y:S05]  /*1c210*/  HMMA.16816.F32 R8, R60.reuse, R48, R8 ;  /* 0x000000303c08723c */ /* 0x040fea0000001808 */
[----:B------:R-:W-:Y:S01]  /*1c220*/  FADD.FTZ R0, R252, R65 ;  /* 0x00000041fc007221 */ /* 0x000fe20000010000 */
[-C--:B------:R-:W-:Y:S05]  /*1c230*/  HMMA.16816.F32 R12, R60, R50.reuse, R12 ;  /* 0x000000323c0c723c */ /* 0x080fea000000180c */
[----:B------:R-:W-:Y:S01]  /*1c240*/  LOP3.LUT R139, R139, R3, RZ, 0xc0, !PT ;  /* 0x000000038b8b7212 */ /* 0x000fe200078ec0ff */
[C---:B------:R-:W-:Y:S05]  /*1c250*/  HMMA.16816.F32 R16, R56.reuse, R50, R16 ;  /* 0x000000323810723c */ /* 0x040fea0000001810 */
[----:B------:R-:W-:Y:S01]  /*1c260*/  FADD.FTZ R3, R243, R64 ;  /* 0x00000040f3037221 */ /* 0x000fe20000010000 */
[----:B------:R-:W-:Y:S05]  /*1c270*/  FADD.FTZ R45, R178, R0 ;  /* 0x00000000b22d7221 */ /* 0x000fea0000010000 */
[----:B------:R-:W-:Y:S01]  /*1c280*/  FADD.FTZ R0, R160, R3 ;  /* 0x00000003a0007221 */ /* 0x000fe20000010000 */
[----:B------:R-:W-:Y:S01]  /*1c290*/  FADD.FTZ R3, R175, R45 ;  /* 0x0000002daf037221 */ /* 0x000fe20000010000 */
[----:B------:R-:W1:Y:S01]  /*1c2a0*/  LDSM.16.MT88.4 R160, [R184+0x5c00] ;  /* 0x005c0000b8a0783b */ /* 0x000e620000004200 */
[----:B------:R-:W-:Y:S01]  /*1c2b0*/  FADD.FTZ R45, R250, R44 ;  /* 0x0000002cfa2d7221 */ /* 0x000fe20000010000 */
[----:B------:R-:W-:Y:S01]  /*1c2c0*/  FADD.FTZ R0, R167, R0 ;  /* 0x00000000a7007221 */ /* 0x000fe20000010000 */
[-C--:B----4-:R-:W-:Y:S03]  /*1c2d0*/  HMMA.16816.F32 R20, R56, R40.reuse, R20 ;  /* 0x000000283814723c */ /* 0x090fe60000001814 */
        /* <DEDUP_REMOVED lines=11> */
[-C--:B------:R-:W-:Y:S01]  /*1c390*/  HMMA.16816.F32 R28, R60, R42.reuse, R28 ;  /* 0x0000002a3c1c723c */ /* 0x080fe2000000181c */
[----:B------:R-:W2:Y:S02]  /*1c3a0*/  LDSM.16.MT88.4 R44, [R185+0x5c00] ;  /* 0x005c0000b92c783b */ /* 0x000ea40000004200 */
        /* <DEDUP_REMOVED lines=11> */
[-C--:B-1----:R-:W-:Y:S05]  /*1c460*/  HMMA.16816.F32 R164, R148, R160.reuse, R4 ;  /* 0x000000a094a4723c */ /* 0x082fea0000001804 */
[----:B------:R-:W-:Y:S01]  /*1c470*/  FADD.FTZ R41, R112, R41 ;  /* 0x0000002970297221 */ /* 0x000fe20000010000 */
[----:B------:R-:W-:Y:S01]  /*1c480*/  FADD.FTZ R40, R140, R0 ;  /* 0x000000008c287221 */ /* 0x000fe20000010000 */
[----:B------:R-:W-:Y:S01]  /*1c490*/  FADD.FTZ R0, R155, R2 ;  /* 0x000000029b007221 */ /* 0x000fe20000010000 */
[----:B------:R-:W-:Y:S02]  /*1c4a0*/  FADD.FTZ R2, R152, R3 ;  /* 0x0000000398027221 */ /* 0x000fe40000010000 */
[C---:B------:R-:W-:Y:S04]  /*1c4b0*/  HMMA.16816.F32 R152, R136.reuse, R160, R8 ;  /* 0x000000a08898723c */ /* 0x040fe80000001808 */
        /* <DEDUP_REMOVED lines=13> */
[-C--:B------:R-:W-:Y:S03]  /*1c590*/  HMMA.16816.F32 R144, R136, R162.reuse, R12 ;  /* 0x000000a28890723c */ /* 0x080fe6000000180c */
        /* <DEDUP_REMOVED lines=38> */
[----:B------:R-:W-:Y:S01]  /*1c800*/  IMAD.MOV.U32 R134, RZ, RZ, R38 ;  /* 0x000000ffff867224 */ /* 0x000fe200078e0026 */
[----:B------:R-:W-:Y:S01]  /*1c810*/  STL [R1+0x50], R4 ;  /* 0x0000500401007387 */ /* 0x000fe20000100800 */
[----:B------:R-:W-:Y:S01]  /*1c820*/  FADD.FTZ R0, R66, R0 ;  /* 0x0000000042007221 */ /* 0x000fe20000010000 */
[----:B------:R-:W-:Y:S01]  /*1c830*/  FADD.FTZ R2, R69, R2 ;  /* 0x0000000245027221 */ /* 0x000fe20000010000 */
[----:B------:R-:W-:Y:S01]  /*1c840*/  IMAD.MOV.U32 R133, RZ, RZ, R39 ;  /* 0x000000ffff857224 */ /* 0x000fe200078e0027 */
[----:B------:R1:W-:Y:S04]  /*1c850*/  STL [R1+0x54], R3 ;  /* 0x0000540301007387 */ /* 0x0003e80000100800 */
[----:B------:R3:W-:Y:S04]  /*1c860*/  STL [R1+0x48], R2 ;  /* 0x0000480201007387 */ /* 0x0007e80000100800 */
[----:B------:R3:W-:Y:S01]  /*1c870*/  STL [R1+0x4c], R0 ;  /* 0x00004c0001007387 */ /* 0x0007e20000100800 */
[----:B-1----:R-:W-:Y:S01]  /*1c880*/  IMAD.MOV.U32 R3, RZ, RZ, R37 ;  /* 0x000000ffff037224 */ /* 0x002fe200078e0025 */
[----:B------:R-:W-:Y:S06]  /*1c890*/  @P0 BRA `(.L_x_516) ;  /* 0xffffff7c00340947 */ /* 0x000fec000383ffff */
.L_x_515:
[----:B------:R-:W3:Y:S01]  /*1c8a0*/  LDL.LU R6, [R1+0x50] ;  /* 0x0000500001067983 */ /* 0x000ee20000300800 */
[----:B------:R-:W-:-:S03]  /*1c8b0*/  ULDC UR6, c[0x0][0x38c] ;  /* 0x0000e30000067ab9 */ /* 0x000fc60000000800 */
[----:B------:R-:W2:Y:S04]  /*1c8c0*/  LDL.LU R5, [R1+0x54] ;  /* 0x0000540001057983 */ /* 0x000ea80000300800 */
[----:B------:R-:W4:Y:S04]  /*1c8d0*/  LDL.LU R7, [R1+0x48] ;  /* 0x0000480001077983 */ /* 0x000f280000300800 */
[----:B------:R-:W4:Y:S01]  /*1c8e0*/  LDL.LU R8, [R1+0x4c] ;  /* 0x00004c0001087983 */ /* 0x000f220000300800 */
[----:B------:R-:W1:Y:S01]  /*1c8f0*/  S2UR UR4, SR_CgaCtaId ;  /* 0x00000000000479c3 */ /* 0x000e620000008800 */
[----:B------:R-:W-:Y:S01]  /*1c900*/  UISETP.NE.AND UP0, UPT, UR13, -0x1, UPT ;  /* 0xffffffff0d00788c */ /* 0x000fe2000bf05270 */
[----:B------:R-:W-:Y:S01]  /*1c910*/  MOV R15, 0x10 ;  /* 0x00000010000f7802 */ /* 0x000fe20000000f00 */
[----:B------:R-:W1:Y:S02]  /*1c920*/  S2R R22, SR_TID.X ;  /* 0x0000000000167919 */ /* 0x000e640000002100 */
[----:B-1----:R-:W-:Y:S01]  /*1c930*/  SHF.R.S32.HI R21, RZ, 0x1f, R22 ;  /* 0x0000001fff157819 */ /* 0x002fe20000011416 */
[----:B---3--:R-:W1:Y:S04]  /*1c940*/  SHFL.BFLY PT, R2, R6, 0x2, 0x1f ;  /* 0x0c401f0006027f89 */ /* 0x008e6800000e0000 */
[----:B--2---:R-:W2:Y:S04]  /*1c950*/  SHFL.BFLY PT, R0, R5, 0x2, 0x1f ;  /* 0x0c401f0005007f89 */ /* 0x004ea800000e0000 */
[----:B----4-:R-:W3:Y:S04]  /*1c960*/  SHFL.BFLY PT, R4, R7, 0x2, 0x1f ;  /* 0x0c401f0007047f89 */ /* 0x010ee800000e0000 */
[----:B------:R-:W4:Y:S01]  /*1c970*/  SHFL.BFLY PT, R3, R8, 0x2, 0x1f ;  /* 0x0c401f0008037f89 */ /* 0x000f2200000e0000 */
[----:B-1----:R-:W-:Y:S01]  /*1c980*/  FADD.FTZ R2, R2, R6 ;  /* 0x0000000602027221 */ /* 0x002fe20000010000 */
[----:B--2---:R-:W-:-:S04]  /*1c990*/  FADD.FTZ R0, R0, R5 ;  /* 0x0000000500007221 */ /* 0x004fc80000010000 */
[----:B------:R-:W1:Y:S01]  /*1c9a0*/  SHFL.BFLY PT, R5, R2, 0x1, 0x1f ;  /* 0x0c201f0002057f89 */ /* 0x000e6200000e0000 */
[----:B---3--:R-:W-:-:S03]  /*1c9b0*/  FADD.FTZ R4, R4, R7 ;  /* 0x0000000704047221 */ /* 0x008fc60000010000 */
[----:B------:R-:W2:Y:S01]  /*1c9c0*/  SHFL.BFLY PT, R6, R0, 0x1, 0x1f ;  /* 0x0c201f0000067f89 */ /* 0x000ea200000e0000 */
[----:B----4-:R-:W-:-:S03]  /*1c9d0*/  FADD.FTZ R3, R3, R8 ;  /* 0x0000000803037221 */ /* 0x010fc60000010000 */
[----:B------:R-:W3:Y:S01]  /*1c9e0*/  SHFL.BFLY PT, R7, R4, 0x1, 0x1f ;  /* 0x0c201f0004077f89 */ /* 0x000ee200000e0000 */
[----:B-1----:R-:W-:Y:S01]  /*1c9f0*/  FADD.FTZ R17, R2, R5 ;  /* 0x0000000502117221 */ /* 0x002fe20000010000 */
[----:B------:R-:W-:Y:S02]  /*1ca00*/  MOV R2, 0x3f800000 ;  /* 0x3f80000000027802 */ /* 0x000fe40000000f00 */
[----:B------:R-:W1:Y:S01]  /*1ca10*/  SHFL.BFLY PT, R5, R3, 0x1, 0x1f ;  /* 0x0c201f0003057f89 */ /* 0x000e6200000e0000 */
[----:B--2---:R-:W-:Y:S01]  /*1ca20*/  FADD.FTZ R18, R0, R6 ;  /* 0x0000000600127221 */ /* 0x004fe20000010000 */
[----:B------:R-:W-:Y:S02]  /*1ca30*/  FSETP.NE.FTZ.AND P5, PT, R17, RZ, PT ;  /* 0x000000ff1100720b */ /* 0x000fe40003fb5000 */
[----:B------:R-:W-:Y:S01]  /*1ca40*/  MOV R0, 0x3f800000 ;  /* 0x3f80000000007802 */ /* 0x000fe20000000f00 */
[----:B---3--:R-:W-:Y:S01]  /*1ca50*/  FADD.FTZ R19, R4, R7 ;  /* 0x0000000704137221 */ /* 0x008fe20000010000 */
[----:B------:R-:W-:Y:S01]  /*1ca60*/  FSETP.NE.FTZ.AND P4, PT, R18, RZ, PT ;  /* 0x000000ff1200720b */ /* 0x000fe20003f95000 */
[----:B------:R-:W-:Y:S01]  /*1ca70*/  IMAD.MOV.U32 R4, RZ, RZ, 0x3f800000 ;  /* 0x3f800000ff047424 */ /* 0x000fe200078e00ff */
[----:B------:R-:W-:-:S02]  /*1ca80*/  LEA.HI R7, R21, R22, RZ, 0x2 ;  /* 0x0000001615077211 */ /* 0x000fc400078f10ff */
[----:B------:R-:W-:Y:S02]  /*1ca90*/  FSETP.NE.FTZ.AND P3, PT, R19, RZ, PT ;  /* 0x000000ff1300720b */ /* 0x000fe40003f75000 */
[----:B------:R-:W-:Y:S02]  /*1caa0*/  SHF.R.S32.HI R26, RZ, 0x2, R7 ;  /* 0x00000002ff1a7819 */ /* 0x000fe40000011407 */
[----:B------:R-:W-:Y:S01]  /*1cab0*/  LEA.HI R21, R21, R22, RZ, 0x5 ;  /* 0x0000001615157211 */ /* 0x000fe200078f28ff */
[----:B------:R-:W2:Y:S03]  /*1cac0*/  @P5 MUFU.RCP R0, R17 ;  /* 0x0000001100005308 */ /* 0x000ea60000001000 */
[----:B------:R-:W-:Y:S01]  /*1cad0*/  SHF.R.S32.HI R16, RZ, 0x5, R21 ;  /* 0x00000005ff107819 */ /* 0x000fe20000011415 */
[----:B-1----:R-:W-:-:S04]  /*1cae0*/  FADD.FTZ R20, R3, R5 ;  /* 0x0000000503147221 */ /* 0x002fc80000010000 */
[----:B------:R-:W1:Y:S01]  /*1caf0*/  @P4 MUFU.RCP R2, R18 ;  /* 0x0000001200024308 */ /* 0x000e620000001000 */
[----:B------:R-:W-:Y:S02]  /*1cb00*/  MOV R5, 0x3f800000 ;  /* 0x3f80000000057802 */ /* 0x000fe40000000f00 */
[----:B------:R-:W-:Y:S02]  /*1cb10*/  SHF.R.S32.HI R3, RZ, 0x1f, R26 ;  /* 0x0000001fff037819 */ /* 0x000fe4000001141a */
[----:B------:R-:W-:Y:S02]  /*1cb20*/  FSETP.NE.FTZ.AND P2, PT, R20, RZ, PT ;  /* 0x000000ff1400720b */ /* 0x000fe40003f55000 */
[----:B------:R-:W-:Y:S01]  /*1cb30*/  LEA.HI R3, R3, R26, RZ, 0x3 ;  /* 0x0000001a03037211 */ /* 0x000fe200078f18ff */
[----:B------:R-:W3:Y:S01]  /*1cb40*/  @P3 MUFU.RCP R4, R19 ;  /* 0x0000001300043308 */ /* 0x000ee20000001000 */
[----:B--2---:R-:W-:Y:S02]  /*1cb50*/  FMUL.FTZ R0, R0, UR6 ;  /* 0x0000000600007c20 */ /* 0x004fe40008410000 */
[----:B------:R-:W-:-:S02]  /*1cb60*/  LOP3.LUT R3, R3, 0xfffffff8, RZ, 0xc0, !PT ;  /* 0xfffffff803037812 */ /* 0x000fc400078ec0ff */
[C---:B------:R-:W-:Y:S01]  /*1cb70*/  FMUL.FTZ R164, R0.reuse, R164 ;  /* 0x000000a400a47220 */ /* 0x040fe20000410000 */
[C---:B------:R-:W-:Y:S01]  /*1cb80*/  FMUL.FTZ R165, R0.reuse, R165 ;  /* 0x000000a500a57220 */ /* 0x040fe20000410000 */
[----:B------:R-:W-:Y:S01]  /*1cb90*/  FMUL.FTZ R160, R0, R160 ;  /* 0x000000a000a07220 */ /* 0x000fe20000410000 */
[----:B------:R-:W-:Y:S02]  /*1cba0*/  IMAD.IADD R3, R26, 0x1, -R3 ;  /* 0x000000011a037824 */ /* 0x000fe400078e0a03 */
[----:B-1----:R-:W-:Y:S01]  /*1cbb0*/  FMUL.FTZ R2, R2, UR6 ;  /* 0x0000000602027c20 */ /* 0x002fe20008410000 */
[----:B------:R-:W1:Y:S01]  /*1cbc0*/  @P2 MUFU.RCP R5, R20 ;  /* 0x0000001400052308 */ /* 0x000e620000001000 */
[C---:B------:R-:W-:Y:S01]  /*1cbd0*/  FMUL.FTZ R161, R0.reuse, R161 ;  /* 0x000000a100a17220 */ /* 0x040fe20000410000 */
[C---:B------:R-:W-:Y:S01]  /*1cbe0*/  FMUL.FTZ R156, R0.reuse, R156 ;  /* 0x0000009c009c7220 */ /* 0x040fe20000410000 */
[C---:B------:R-:W-:Y:S01]  /*1cbf0*/  FMUL.FTZ R9, R0.reuse, R157 ;  /* 0x0000009d00097220 */ /* 0x040fe20000410000 */
[C---:B------:R-:W-:Y:S01]  /*1cc00*/  FMUL.FTZ R148, R0.reuse, R148 ;  /* 0x0000009400947220 */ /* 0x040fe20000410000 */
[----:B------:R-:W-:Y:S01]  /*1cc10*/  FMUL.FTZ R149, R0, R149 ;  /* 0x0000009500957220 */ /* 0x000fe20000410000 */
[----:B------:R-:W-:Y:S01]  /*1cc20*/  FMUL.FTZ R166, R2, R166 ;  /* 0x000000a602a67220 */ /* 0x000fe20000410000 */
[----:B---3--:R-:W-:Y:S01]  /*1cc30*/  FMUL.FTZ R0, R4, UR6 ;  /* 0x0000000604007c20 */ /* 0x008fe20008410000 */
[C---:B------:R-:W-:Y:S01]  /*1cc40*/  FMUL.FTZ R6, R2.reuse, R167 ;  /* 0x000000a702067220 */ /* 0x040fe20000410000 */
[C---:B------:R-:W-:Y:S01]  /*1cc50*/  FMUL.FTZ R162, R2.reuse, R162 ;  /* 0x000000a202a27220 */ /* 0x040fe20000410000 */
[C---:B------:R-:W-:Y:S01]  /*1cc60*/  FMUL.FTZ R163, R2.reuse, R163 ;  /* 0x000000a302a37220 */ /* 0x040fe20000410000 */
[C---:B------:R-:W-:Y:S01]  /*1cc70*/  FMUL.FTZ R158, R2.reuse, R158 ;  /* 0x0000009e029e7220 */ /* 0x040fe20000410000 */
[C---:B------:R-:W-:Y:S01]  /*1cc80*/  FMUL.FTZ R159, R2.reuse, R159 ;  /* 0x0000009f029f7220 */ /* 0x040fe20000410000 */
[C---:B------:R-:W-:Y:S01]  /*1cc90*/  FMUL.FTZ R150, R2.reuse, R150 ;  /* 0x0000009602967220 */ /* 0x040fe20000410000 */
[----:B------:R-:W-:Y:S01]  /*1cca0*/  FMUL.FTZ R151, R2, R151 ;  /* 0x0000009702977220 */ /* 0x000fe20000410000 */
[----:B------:R-:W-:Y:S01]  /*1ccb0*/  LOP3.LUT R4, R7, 0xfffffffc, RZ, 0xc0, !PT ;  /* 0xfffffffc07047812 */ /* 0x000fe200078ec0ff */
[C---:B------:R-:W-:Y:S01]  /*1ccc0*/  FMUL.FTZ R152, R0.reuse, R152 ;  /* 0x0000009800987220 */ /* 0x040fe20000410000 */
[----:B------:R-:W-:Y:S01]  /*1ccd0*/  LEA.HI R2, R3, R3, RZ, 0x1 ;  /* 0x0000000303027211 */ /* 0x000fe200078f08ff */
[C---:B------:R-:W-:Y:S01]  /*1cce0*/  FMUL.FTZ R153, R0.reuse, R153 ;  /* 0x0000009900997220 */ /* 0x040fe20000410000 */
[C---:B------:R-:W-:Y:S01]  /*1ccf0*/  FMUL.FTZ R144, R0.reuse, R144 ;  /* 0x0000009000907220 */ /* 0x040fe20000410000 */
[C---:B------:R-:W-:Y:S01]  /*1cd00*/  FMUL.FTZ R11, R0.reuse, R145 ;  /* 0x00000091000b7220 */ /* 0x040fe20000410000 */
[C---:B------:R-:W-:Y:S01]  /*1cd10*/  FMUL.FTZ R140, R0.reuse, R140 ;  /* 0x0000008c008c7220 */ /* 0x040fe20000410000 */
[C---:B------:R-:W-:Y:S01]  /*1cd20*/  FMUL.FTZ R141, R0.reuse, R141 ;  /* 0x0000008d008d7220 */ /* 0x040fe20000410000 */
[C---:B------:R-:W-:Y:S01]  /*1cd30*/  FMUL.FTZ R136, R0.reuse, R136 ;  /* 0x0000008800887220 */ /* 0x040fe20000410000 */
[----:B------:R-:W-:Y:S01]  /*1cd40*/  FMUL.FTZ R13, R0, R137 ;  /* 0x00000089000d7220 */ /* 0x000fe20000410000 */
[----:B-1----:R-:W-:Y:S01]  /*1cd50*/  FMUL.FTZ R0, R5, UR6 ;  /* 0x0000000605007c20 */ /* 0x002fe20008410000 */
[----:B------:R-:W-:Y:S01]  /*1cd60*/  IADD3 R5, -R4, R22, RZ ;  /* 0x0000001604057210 */ /* 0x000fe20007ffe1ff */
[----:B------:R-:W-:Y:S01]  /*1cd70*/  UMOV UR6, 0x400 ;  /* 0x0000040000067882 */ /* 0x000fe20000000000 */
[----:B------:R-:W-:Y:S01]  /*1cd80*/  LOP3.LUT R4, R2, 0x3fffffe, RZ, 0xc0, !PT ;  /* 0x03fffffe02047812 */ /* 0x000fe200078ec0ff */
[----:B------:R-:W-:Y:S01]  /*1cd90*/  ULEA UR4, UR4, UR6, 0x18 ;  /* 0x0000000604047291 */ /* 0x000fe2000f8ec03f */
[----:B------:R-:W-:Y:S01]  /*1cda0*/  SHF.R.S32.HI R8, RZ, 0x1, R2 ;  /* 0x00000001ff087819 */ /* 0x000fe20000011402 */
[C---:B------:R-:W-:Y:S01]  /*1cdb0*/  FMUL.FTZ R154, R0.reuse, R154 ;  /* 0x0000009a009a7220 */ /* 0x040fe20000410000 */
[----:B------:R-:W-:Y:S01]  /*1cdc0*/  FMUL.FTZ R14, R0, R155 ;  /* 0x0000009b000e7220 */ /* 0x000fe20000410000 */
[----:B------:R-:W-:Y:S01]  /*1cdd0*/  IMAD.IADD R4, R3, 0x1, -R4 ;  /* 0x0000000103047824 */ /* 0x000fe200078e0a04 */
[----:B------:R-:W-:Y:S01]  /*1cde0*/  LEA R3, R16, R5, 0x8 ;  /* 0x0000000510037211 */ /* 0x000fe200078e40ff */
[----:B------:R-:W-:Y:S01]  /*1cdf0*/  FMUL.FTZ R146, R0, R146 ;  /* 0x0000009200927220 */ /* 0x000fe20000410000 */
[----:B------:R-:W-:Y:S01]  /*1ce00*/  SHF.L.U32 R2, R8, 0x6, RZ ;  /* 0x0000000608027819 */ /* 0x000fe200000006ff */
[C---:B------:R-:W-:Y:S01]  /*1ce10*/  FMUL.FTZ R10, R0.reuse, R147 ;  /* 0x00000093000a7220 */ /* 0x040fe20000410000 */
[----:B------:R-:W-:Y:S01]  /*1ce20*/  FMUL.FTZ R142, R0, R142 ;  /* 0x0000008e008e7220 */ /* 0x000fe20000410000 */
[----:B------:R-:W-:Y:S01]  /*1ce30*/  IMAD R3, R4, 0x10, R3 ;  /* 0x0000001004037824 */ /* 0x000fe200078e0203 */
[----:B------:R-:W-:Y:S01]  /*1ce40*/  LOP3.LUT R2, R2, 0xc0, RZ, 0xc0, !PT ;  /* 0x000000c002027812 */ /* 0x000fe200078ec0ff */
[----:B------:R-:W-:Y:S01]  /*1ce50*/  FMUL.FTZ R143, R0, R143 ;  /* 0x0000008f008f7220 */ /* 0x000fe20000410000 */
[----:B------:R-:W-:Y:S01]  /*1ce60*/  LOP3.LUT R4, R8, 0x1, RZ, 0xc0, !PT ;  /* 0x0000000108047812 */ /* 0x000fe200078ec0ff */
[----:B------:R-:W-:Y:S01]  /*1ce70*/  FMUL.FTZ R138, R0, R138 ;  /* 0x0000008a008a7220 */ /* 0x000fe20000410000 */
[----:B------:R-:W-:Y:S01]  /*1ce80*/  LEA.HI R2, R2, R2, RZ, 0x1d ;  /* 0x0000000202027211 */ /* 0x000fe200078fe8ff */
[----:B------:R-:W-:Y:S01]  /*1ce90*/  FMUL.FTZ R12, R0, R139 ;  /* 0x0000008b000c7220 */ /* 0x000fe20000410000 */
[----:B------:R-:W-:Y:S01]  /*1cea0*/  ISETP.NE.U32.AND P0, PT, R4, 0x1, PT ;  /* 0x000000010400780c */ /* 0x000fe20003f05070 */
[----:B------:R-:W-:Y:S01]  /*1ceb0*/  @UP0 ULDC.64 UR6, c[0x0][0x298] ;  /* 0x0000a60000060ab9 */ /* 0x000fe20000000a00 */
[----:B------:R-:W-:Y:S01]  /*1cec0*/  LEA R2, R3, R2, 0x1 ;  /* 0x0000000203027211 */ /* 0x000fe200078e08ff */
[----:B------:R-:W-:Y:S01]  /*1ced0*/  @UP0 UIMAD.WIDE.U32 UR10, UR13, UR6, URZ ;  /* 0x000000060d0a02a5 */ /* 0x000fe2000f8e003f */
[----:B------:R-:W-:-:S02]  /*1cee0*/  SEL R15, R15, 0xfffffff0, P0 ;  /* 0xfffffff00f0f7807 */ /* 0x000fc40000000000 */
[----:B------:R-:W-:Y:S02]  /*1cef0*/  PLOP3.LUT P0, PT, PT, PT, UP0, 0x80, 0x0 ;  /* 0x000000000000781c */ /* 0x000fe40003f0f008 */
[----:B------:R-:W-:Y:S02]  /*1cf00*/  LOP3.LUT P1, RZ, R8, 0x2, RZ, 0xc0, !PT ;  /* 0x0000000208ff7812 */ /* 0x000fe4000782c0ff */
[----:B------:R-:W-:Y:S01]  /*1cf10*/  LEA R0, R2, UR4, 0x1 ;  /* 0x0000000402007c11 */ /* 0x000fe2000f8e08ff */
[----:B------:R-:W-:Y:S01]  /*1cf20*/  @UP0 UIMAD UR4, UR13, UR7, UR11 ;  /* 0x000000070d0402a4 */ /* 0x000fe2000f8e020b */
[----:B------:R-:W-:Y:S02]  /*1cf30*/  F2FP.F16.F32.PACK_AB R7, R165, R164 ;  /* 0x000000a4a507723e */ /* 0x000fe400000000ff */
[----:B------:R-:W-:Y:S01]  /*1cf40*/  F2FP.F16.F32.PACK_AB R6, R6, R166 ;  /* 0x000000a60606723e */ /* 0x000fe200000000ff */
[----:B------:R-:W-:Y:S01]  /*1cf50*/  IMAD.IADD R3, R0, 0x1, R15 ;  /* 0x0000000100037824 */ /* 0x000fe200078e020f */
[----:B------:R-:W-:Y:S01]  /*1cf60*/  F2FP.F16.F32.PACK_AB R4, R161, R160 ;  /* 0x000000a0a104723e */ /* 0x000fe200000000ff */
[----:B------:R1:W-:Y:S01]  /*1cf70*/  STS [R0], R7 ;  /* 0x0000000700007388 */ /* 0x0003e20000000800 */
        /* <DEDUP_REMOVED lines=11> */
[----:B------:R4:W-:Y:S01]  /*1d030*/  STS [R0+0x1000], R5 ;  /* 0x0010000500007388 */ /* 0x0009e20000000800 */
[----:B------:R-:W-:Y:S02]  /*1d040*/  F2FP.F16.F32.PACK_AB R12, R12, R138 ;  /* 0x0000008a0c0c723e */ /* 0x000fe400000000ff */
[----:B-1----:R-:W-:Y:S02]  /*1d050*/  F2FP.F16.F32.PACK_AB R7, R141, R140 ;  /* 0x0000008c8d07723e */ /* 0x002fe400000000ff */
[----:B--2---:R-:W-:Y:S02]  /*1d060*/  F2FP.F16.F32.PACK_AB R6, R143, R142 ;  /* 0x0000008e8f06723e */ /* 0x004fe400000000ff */
[----:B---3--:R-:W-:Y:S02]  /*1d070*/  F2FP.F16.F32.PACK_AB R4, R151, R150 ;  /* 0x000000969704723e */ /* 0x008fe400000000ff */
[----:B----4-:R-:W-:-:S02]  /*1d080*/  IADD3 R2, R0, 0x20, RZ ;  /* 0x0000002000027810 */ /* 0x010fc40007ffe0ff */
[----:B------:R-:W-:Y:S02]  /*1d090*/  @P1 IADD3 R2, R0, -0x20, RZ ;  /* 0xffffffe000021810 */ /* 0x000fe40007ffe0ff */
[----:B------:R-:W-:Y:S01]  /*1d0a0*/  F2FP.F16.F32.PACK_AB R5, R149, R148 ;  /* 0x000000949505723e */ /* 0x000fe200000000ff */
[----:B------:R-:W-:Y:S06]  /*1d0b0*/  @P0 BRA `(.L_x_519) ;  /* 0x00000000001c0947 */ /* 0x000fec0003800000 */
[----:B------:R-:W1:Y:S01]  /*1d0c0*/  S2UR UR8, SR_CTAID.Y ;  /* 0x00000000000879c3 */ /* 0x000e620000002600 */
[----:B------:R-:W-:Y:S01]  /*1d0d0*/  ULDC.64 UR6, c[0x0][0x290] ;  /* 0x0000a40000067ab9 */ /* 0x000fe20000000a00 */
[----:B-1----:R-:W-:Y:S02]  /*1d0e0*/  USHF.R.S32.HI UR4, URZ, 0x1f, UR8 ;  /* 0x0000001f3f047899 */ /* 0x002fe40008011408 */
[----:B------:R-:W-:Y:S02]  /*1d0f0*/  UIMAD.WIDE.U32 UR10, UR8, UR6, URZ ;  /* 0x00000006080a72a5 */ /* 0x000fe4000f8e003f */
[----:B------:R-:W-:-:S04]  /*1d100*/  UIMAD UR4, UR4, UR6, URZ ;  /* 0x00000006040472a4 */ /* 0x000fc8000f8e023f */
[----:B------:R-:W-:-:S04]  /*1d110*/  UIMAD UR4, UR8, UR7, UR4 ;  /* 0x00000007080472a4 */ /* 0x000fc8000f8e0204 */
[----:B------:R-:W-:-:S12]  /*1d120*/  UIADD3 UR4, UR11, UR4, URZ ;  /* 0x000000040b047290 */ /* 0x000fd8000fffe03f */
.L_x_519:
[----:B------:R-:W-:Y:S01]  /*1d130*/  ULDC.U8 UR6, c[0x0][0x3d9] ;  /* 0x0000f64000067ab9 */ /* 0x000fe20000000000 */
[----:B------:R1:W-:Y:S01]  /*1d140*/  STS [R0+0x1200], R14 ;  /* 0x0012000e00007388 */ /* 0x0003e20000000800 */
[----:B------:R-:W-:Y:S01]  /*1d150*/  ISETP.NE.AND P1, PT, RZ, UR6, PT ;  /* 0x00000006ff007c0c */ /* 0x000fe2000bf25270 */
[----:B------:R-:W-:Y:S02]  /*1d160*/  ULDC.U8 UR8, c[0x0][0x3d8] ;  /* 0x0000f60000087ab9 */ /* 0x000fe40000000000 */
[----:B------:R2:W-:Y:S01]  /*1d170*/  STS [R3+0x1000], R11 ;  /* 0x0010000b03007388 */ /* 0x0005e20000000800 */
[----:B------:R-:W-:-:S03]  /*1d180*/  ISETP.NE.AND P0, PT, RZ, UR8, PT ;  /* 0x00000008ff007c0c */ /* 0x000fc6000bf05270 */
[----:B------:R3:W-:Y:S01]  /*1d190*/  STS [R3+0x1200], R10 ;  /* 0x0012000a03007388 */ /* 0x0007e20000000800 */
[----:B------:R-:W-:-:S03]  /*1d1a0*/  ISETP.EQ.AND P0, PT, RZ, UR6, P0 ;  /* 0x00000006ff007c0c */ /* 0x000fc60008702270 */
[----:B------:R-:W-:Y:S04]  /*1d1b0*/  STS [R2], R9 ;  /* 0x0000000902007388 */ /* 0x000fe80000000800 */
[----:B------:R4:W-:Y:S01]  /*1d1c0*/  STS [R2+0x200], R8 ;  /* 0x0002000802007388 */ /* 0x0009e20000000800 */
[----:B------:R-:W4:Y:S05]  /*1d1d0*/  S2R R32, SR_CTAID.Z ;  /* 0x0000000000207919 */ /* 0x000f2a0000002700 */
[----:B------:R-:W-:Y:S01]  /*1d1e0*/  @!P0 PLOP3.LUT P6, PT, PT, PT, PT, 0x8, 0x0 ;  /* 0x000000000000881c */ /* 0x000fe20003fce170 */
[----:B------:R-:W4:Y:S01]  /*1d1f0*/  S2R R25, SR_CTAID.X ;  /* 0x0000000000197919 */ /* 0x000f220000002500 */
[----:B-1----:R-:W-:Y:S01]  /*1d200*/  IMAD.IADD R0, R15, 0x1, R2 ;  /* 0x000000010f007824 */ /* 0x002fe200078e0202 */
[----:B------:R-:W1:Y:S01]  /*1d210*/  S2R R27, SR_TID.X ;  /* 0x00000000001b7919 */ /* 0x000e620000002100 */
[----:B--2---:R-:W2:Y:S03]  /*1d220*/  @P5 LDC R11, c[0x0][0x2e8] ;  /* 0x0000ba00ff0b5b82 */ /* 0x004ea60000000800 */
[----:B------:R1:W-:Y:S04]  /*1d230*/  STS [R0], R5 ;  /* 0x0000000500007388 */ /* 0x0003e80000000800 */
[----:B------:R1:W-:Y:S01]  /*1d240*/  STS [R0+0x200], R4 ;  /* 0x0002000400007388 */ /* 0x0003e20000000800 */
[----:B---3--:R-:W3:Y:S03]  /*1d250*/  @P4 LDC R10, c[0x0][0x2e8] ;  /* 0x0000ba00ff0a4b82 */ /* 0x008ee60000000800 */
[----:B------:R1:W-:Y:S04]  /*1d260*/  STS [R2+0x1000], R7 ;  /* 0x0010000702007388 */ /* 0x0003e80000000800 */
[----:B------:R2:W-:Y:S01]  /*1d270*/  STS [R2+0x1200], R6 ;  /* 0x0012000602007388 */ /* 0x0005e20000000800 */
[----:B----4-:R-:W4:Y:S03]  /*1d280*/  S2R R8, SR_CTAID.Y ;  /* 0x0000000000087919 */ /* 0x010f260000002600 */
[----:B------:R-:W-:Y:S04]  /*1d290*/  STS [R0+0x1000], R13 ;  /* 0x0010000d00007388 */ /* 0x000fe80000000800 */
[----:B------:R4:W-:Y:S01]  /*1d2a0*/  STS [R0+0x1200], R12 ;  /* 0x0012000c00007388 */ /* 0x0009e20000000800 */
[----:B-1----:R1:W1:Y:S01]  /*1d2b0*/  @P5 MUFU.LG2 R5, R17 ;  /* 0x0000001100055308 */ /* 0x0022620000000c00 */
[----:B------:R-:W-:-:S07]  /*1d2c0*/  @P1 IMAD.MOV.U32 R4, RZ, RZ, 0x1 ;  /* 0x00000001ff041424 */ /* 0x000fce00078e00ff */
[----:B------:R1:W1:Y:S01]  /*1d2d0*/  @P4 MUFU.LG2 R7, R18 ;  /* 0x0000001200074308 */ /* 0x0002620000000c00 */
[----:B--2---:R-:W4:Y:S08]  /*1d2e0*/  @P1 LDC.64 R2, c[0x0][0x2c0] ;  /* 0x0000b000ff021b82 */ /* 0x004f300000000a00 */
[----:B------:R-:W2:Y:S01]  /*1d2f0*/  @P1 LDC R6, c[0x0][0x2c0] ;  /* 0x0000b000ff061b82 */ /* 0x000ea20000000800 */
[----:B----4-:R-:W-:Y:S01]  /*1d300*/  @P1 IMAD R0, R3, R2, RZ ;  /* 0x0000000203001224 */ /* 0x010fe200078e02ff */
[----:B------:R-:W-:Y:S01]  /*1d310*/  @!P0 CS2R R2, SRZ ;  /* 0x0000000000028805 */ /* 0x000fe2000001ff00 */
[----:B-1-3--:R-:W-:Y:S06]  /*1d320*/  @!P0 BRA `(.L_x_520) ;  /* 0x00000000001c8947 */ /* 0x00afec0003800000 */
[----:B------:R-:W1:Y:S01]  /*1d330*/  S2UR UR7, SR_CTAID.Y ;  /* 0x00000000000779c3 */ /* 0x000e620000002600 */
[----:B------:R-:W-:Y:S01]  /*1d340*/  ULDC UR6, c[0x0][0x2c4] ;  /* 0x0000b10000067ab9 */ /* 0x000fe20000000800 */
[----:B------:R-:W-:Y:S01]  /*1d350*/  PLOP3.LUT P6, PT, PT, PT, PT, 0x80, 0x0 ;  /* 0x000000000000781c */ /* 0x000fe20003fcf070 */
[----:B-1----:R-:W-:-:S04]  /*1d360*/  @!UP0 UIMAD UR13, UR7, UR6, URZ ;  /* 0x00000006070d82a4 */ /* 0x002fc8000f8e023f */
[----:B------:R-:W-:Y:S02]  /*1d370*/  USHF.R.S32.HI UR6, URZ, 0x1f, UR13 ;  /* 0x0000001f3f067899 */ /* 0x000fe4000801140d */
[----:B------:R-:W-:-:S04]  /*1d380*/  IMAD.U32 R2, RZ, RZ, UR13 ;  /* 0x0000000dff027e24 */ /* 0x000fc8000f8e00ff */
[----:B------:R-:W-:Y:S02]  /*1d390*/  MOV R3, UR6 ;  /* 0x0000000600037c02 */ /* 0x000fe40008000f00 */
.L_x_520:
[----:B------:R-:W-:Y:S05]  /*1d3a0*/  @P1 BRA `(.L_x_521) ;  /* 0x0000000000181947 */ /* 0x000fea0003800000 */
[----:B------:R-:W1:Y:S01]  /*1d3b0*/  LDC R0, c[0x0][0x2c4] ;  /* 0x0000b100ff007b82 */ /* 0x000e620000000800 */
[----:B------:R-:W-:Y:S02]  /*1d3c0*/  ISETP.NE.AND P0, PT, RZ, UR8, PT ;  /* 0x00000008ff007c0c */ /* 0x000fe4000bf05270 */
[----:B--2---:R-:W-:-:S05]  /*1d3d0*/  MOV R6, 0x1 ;  /* 0x0000000100067802 */ /* 0x004fca0000000f00 */
[----:B------:R-:W2:Y:S08]  /*1d3e0*/  LDC R4, c[0x0][0x270] ;  /* 0x00009c00ff047b82 */ /* 0x000eb00000000800 */
[----:B-1----:R-:W2:Y:S02]  /*1d3f0*/  @P0 LDC R0, c[0x0][0x2e4] ;  /* 0x0000b900ff000b82 */ /* 0x002ea40000000800 */
[----:B--2---:R-:W-:-:S07]  /*1d400*/  IMAD R4, R0, R4, RZ ;  /* 0x0000000400047224 */ /* 0x004fce00078e02ff */
.L_x_521:
[----:B------:R-:W-:Y:S01]  /*1d410*/  BAR.SYNC.DEFER_BLOCKING 0x0 ;  /* 0x0000000000007b1d */ /* 0x000fe20000010000 */
[----:B------:R-:W-:Y:S01]  /*1d420*/  LOP3.LUT R9, R21, 0xffffffe0, RZ, 0xc0, !PT ;  /* 0xffffffe015097812 */ /* 0x000fe200078ec0ff */
[----:B------:R-:W-:Y:S02]  /*1d430*/  IMAD R4, R8, R4, RZ ;  /* 0x0000000408047224 */ /* 0x000fe400078e02ff */
[----:B------:R-:W-:Y:S01]  /*1d440*/  @P5 FMUL.FTZ R8, R5, 0.69314718246459960938 ;  /* 0x3f31721805085820 */ /* 0x000fe20000410000 */
[----:B------:R-:W-:Y:S01]  /*1d450*/  @P4 FMUL.FTZ R7, R7, 0.69314718246459960938 ;  /* 0x3f31721807074820 */ /* 0x000fe20000410000 */
[----:B------:R-:W-:Y:S02]  /*1d460*/  IADD3 R9, -R9, R22, RZ ;  /* 0x0000001609097210 */ /* 0x000fe40007ffe1ff */
[----:B------:R-:W1:Y:S01]  /*1d470*/  @P3 LDC R15, c[0x0][0x2e8] ;  /* 0x0000ba00ff0f3b82 */ /* 0x000e620000000800 */
[----:B------:R-:W3:Y:S01]  /*1d480*/  @P3 MUFU.LG2 R13, R19 ;  /* 0x00000013000d3308 */ /* 0x000ee20000000c00 */
[----:B------:R-:W-:Y:S01]  /*1d490*/  SEL R5, R4, RZ, !P6 ;  /* 0x000000ff04057207 */ /* 0x000fe20007000000 */
[----:B--2---:R-:W-:Y:S01]  /*1d4a0*/  IMAD R4, R25, R6, RZ ;  /* 0x0000000619047224 */ /* 0x004fe200078e02ff */
[----:B------:R-:W-:Y:S01]  /*1d4b0*/  LOP3.LUT P0, RZ, R9, 0x3, RZ, 0xc0, !PT ;  /* 0x0000000309ff7812 */ /* 0x000fe2000780c0ff */
[----:B------:R-:W-:Y:S01]  /*1d4c0*/  BSSY B0, `(.L_x_522) ;  /* 0x0000048000007945 */ /* 0x000fe20003800000 */
[----:B------:R-:W-:Y:S01]  /*1d4d0*/  MOV R24, 0x7f800000 ;  /* 0x7f80000000187802 */ /* 0x000fe20000000f00 */
[----:B------:R-:W-:Y:S01]  /*1d4e0*/  @P4 FFMA.FTZ R24, R38, R10, R7 ;  /* 0x0000000a26184223 */ /* 0x000fe20000010007 */
[----:B------:R-:W2:Y:S01]  /*1d4f0*/  @P2 LDC R14, c[0x0][0x2e8] ;  /* 0x0000ba00ff0e2b82 */ /* 0x000ea20000000800 */
[----:B------:R-:W4:Y:S01]  /*1d500*/  @P2 MUFU.LG2 R12, R20 ;  /* 0x00000014000c2308 */ /* 0x000f220000000c00 */
[----:B------:R-:W-:Y:S01]  /*1d510*/  IMAD R0, R32, R0, R5 ;  /* 0x0000000020007224 */ /* 0x000fe200078e0205 */
[----:B------:R-:W-:Y:S01]  /*1d520*/  SHF.R.S32.HI R25, RZ, 0x1f, R27 ;  /* 0x0000001fff197819 */ /* 0x000fe2000001141b */
[----:B------:R-:W-:Y:S01]  /*1d530*/  IMAD.SHL.U32 R7, R4, 0x80, RZ ;  /* 0x0000008004077824 */ /* 0x000fe200078e00ff */
[----:B------:R-:W-:Y:S01]  /*1d540*/  MOV R23, 0x7f800000 ;  /* 0x7f80000000177802 */ /* 0x000fe20000000f00 */
[----:B------:R-:W-:Y:S01]  /*1d550*/  @P5 FFMA.FTZ R23, R39, R11, R8 ;  /* 0x0000000b27175223 */ /* 0x000fe20000010008 */
[----:B------:R-:W-:Y:S01]  /*1d560*/  LEA.HI R25, R25, R27, RZ, 0x2 ;  /* 0x0000001b19197211 */ /* 0x000fe200078f10ff */
[----:B------:R-:W-:Y:S01]  /*1d570*/  IMAD.MOV.U32 R11, RZ, RZ, 0x7f800000 ;  /* 0x7f800000ff0b7424 */ /* 0x000fe200078e00ff */
[----:B------:R-:W-:Y:S01]  /*1d580*/  IADD3 R8, P4, P1, R7, R2, R0 ;  /* 0x0000000207087210 */ /* 0x000fe2000799e000 */
[----:B------:R1:W2:Y:S01]  /*1d590*/  LDS.128 R28, [R196+0x1800] ;  /* 0x00180000c41c7984 */ /* 0x0002a20000000c00 */
[----:B---3--:R-:W-:Y:S01]  /*1d5a0*/  @P3 FMUL.FTZ R5, R13, 0.69314718246459960938 ;  /* 0x3f3172180d053820 */ /* 0x008fe20000410000 */
[----:B------:R-:W-:-:S02]  /*1d5b0*/  SHF.R.S32.HI R9, RZ, 0x1f, R7 ;  /* 0x0000001fff097819 */ /* 0x000fc40000011407 */
[----:B------:R-:W-:Y:S02]  /*1d5c0*/  SHF.R.S32.HI R0, RZ, 0x1f, R0 ;  /* 0x0000001fff007819 */ /* 0x000fe40000011400 */
[----:B------:R-:W-:Y:S01]  /*1d5d0*/  MOV R22, 0x7f800000 ;  /* 0x7f80000000167802 */ /* 0x000fe20000000f00 */
[----:B-1----:R-:W-:Y:S01]  /*1d5e0*/  @P3 FFMA.FTZ R11, R37, R15, R5 ;  /* 0x0000000f250b3223 */ /* 0x002fe20000010005 */
[----:B----4-:R-:W-:Y:S01]  /*1d5f0*/  @P2 FMUL.FTZ R4, R12, 0.69314718246459960938 ;  /* 0x3f3172180c042820 */ /* 0x010fe20000410000 */
[----:B------:R-:W-:Y:S02]  /*1d600*/  SHF.R.S32.HI R10, RZ, 0x2, R25 ;  /* 0x00000002ff0a7819 */ /* 0x000fe40000011419 */
[----:B------:R-:W-:Y:S01]  /*1d610*/  IADD3.X R9, R9, R3, R0, P4, P1 ;  /* 0x0000000309097210 */ /* 0x000fe200027e2400 */
[----:B--2---:R-:W-:Y:S01]  /*1d620*/  @P2 FFMA.FTZ R22, R36, R14, R4 ;  /* 0x0000000e24162223 */ /* 0x004fe20000010004 */
[----:B------:R-:W-:Y:S06]  /*1d630*/  @P0 BRA `(.L_x_523) ;  /* 0x0000000000c00947 */ /* 0x000fec0003800000 */
[----:B------:R-:W1:Y:S01]  /*1d640*/  S2R R3, SR_TID.X ;  /* 0x0000000000037919 */ /* 0x000e620000002100 */
[----:B------:R-:W-:-:S04]  /*1d650*/  SHF.R.S32.HI R2, RZ, 0x1f, R16 ;  /* 0x0000001fff027819 */ /* 0x000fc80000011410 */
[----:B------:R-:W-:-:S04]  /*1d660*/  LEA.HI R2, R2, R16, RZ, 0x2 ;  /* 0x0000001002027211 */ /* 0x000fc800078f10ff */
[----:B------:R-:W-:-:S05]  /*1d670*/  LOP3.LUT R2, R2, 0xffffffc, RZ, 0xc0, !PT ;  /* 0x0ffffffc02027812 */ /* 0x000fca00078ec0ff */
[----:B------:R-:W-:Y:S01]  /*1d680*/  IMAD.IADD R2, R16, 0x1, -R2 ;  /* 0x0000000110027824 */ /* 0x000fe200078e0a02 */
[----:B-1----:R-:W-:-:S04]  /*1d690*/  SHF.R.S32.HI R0, RZ, 0x1f, R3 ;  /* 0x0000001fff007819 */ /* 0x002fc80000011403 */
        /* <DEDUP_REMOVED lines=42> */
.L_x_523:
[----:B------:R-:W-:Y:S05]  /*1d940*/  BSYNC B0 ;  /* 0x0000000000007941 */ /* 0x000fea0003800000 */
.L_x_522:
[----:B-1----:R-:W2:Y:S01]  /*1d950*/  LDL.LU.64 R6, [R1+0x80] ;  /* 0x0000800001067983 */ /* 0x002ea20000300a00 */
[----:B------:R-:W-:Y:S01]  /*1d960*/  LOP3.LUT R0, R25, 0xfffffffc, RZ, 0xc0, !PT ;  /* 0xfffffffc19007812 */ /* 0x000fe200078ec0ff */
[----:B------:R-:W-:Y:S01]  /*1d970*/  ULDC UR6, c[0x0][0x2d0] ;  /* 0x0000b40000067ab9 */ /* 0x000fe20000000800 */
[C---:B------:R-:W-:Y:S01]  /*1d980*/  VIADD R2, R10.reuse, 0x20 ;  /* 0x000000200a027836 */ /* 0x040fe20000000000 */
[----:B------:R1:W3:Y:S01]  /*1d990*/  LDS.128 R12, [R196] ;  /* 0x00000000c40c7984 */ /* 0x0002e20000000c00 */
[----:B------:R-:W-:Y:S01]  /*1d9a0*/  VIADD R4, R10, 0x40 ;  /* 0x000000400a047836 */ /* 0x000fe20000000000 */
[----:B------:R-:W-:Y:S01]  /*1d9b0*/  SHF.R.S32.HI R5, RZ, 0x1f, R32 ;  /* 0x0000001fff057819 */ /* 0x000fe20000011420 */
[----:B------:R-:W-:Y:S01]  /*1d9c0*/  IMAD.IADD R0, R27, 0x1, -R0 ;  /* 0x000000011b007824 */ /* 0x000fe200078e0a00 */
[----:B------:R-:W-:Y:S01]  /*1d9d0*/  SHF.R.S32.HI R11, RZ, 0x1f, R10 ;  /* 0x0000001fff0b7819 */ /* 0x000fe2000001140a */
[----:B------:R-:W-:Y:S02]  /*1d9e0*/  BSSY B0, `(.L_x_524) ;  /* 0x000001d000007945 */ /* 0x000fe40003800000 */
[----:B------:R-:W-:-:S05]  /*1d9f0*/  IMAD.SHL.U32 R0, R0, 0x8, RZ ;  /* 0x0000000800007824 */ /* 0x000fca00078e00ff */
[----:B------:R-:W-:Y:S01]  /*1da00*/  SHF.R.S32.HI R3, RZ, 0x1f, R0 ;  /* 0x0000001fff037819 */ /* 0x000fe20000011400 */
[----:B------:R-:W-:Y:S01]  /*1da10*/  VIADD R0, R10, 0x60 ;  /* 0x000000600a007836 */ /* 0x000fe20000000000 */
[----:B--2---:R-:W-:Y:S01]  /*1da20*/  ISETP.GE.AND P0, PT, R6, UR6, PT ;  /* 0x0000000606007c0c */ /* 0x004fe2000bf06270 */
[----:B------:R-:W-:-:S03]  /*1da30*/  ULDC.64 UR6, c[0x0][0x2a0] ;  /* 0x0000a80000067ab9 */ /* 0x000fc60000000a00 */
[----:B------:R-:W-:Y:S02]  /*1da40*/  ISETP.GE.OR P4, PT, R26, UR5, P0 ;  /* 0x000000051a007c0c */ /* 0x000fe40008786670 */
[----:B------:R-:W-:Y:S02]  /*1da50*/  ISETP.GE.OR P3, PT, R2, UR5, P0 ;  /* 0x0000000502007c0c */ /* 0x000fe40008766670 */
[----:B------:R-:W-:Y:S02]  /*1da60*/  IADD3 R2, P1, R6, UR10, RZ ;  /* 0x0000000a06027c10 */ /* 0x000fe4000ff3e0ff */
[----:B------:R-:W-:Y:S01]  /*1da70*/  ISETP.GE.OR P2, PT, R4, UR5, P0 ;  /* 0x0000000504007c0c */ /* 0x000fe20008746670 */
[----:B------:R-:W-:Y:S01]  /*1da80*/  IMAD.U32 R4, RZ, RZ, UR14 ;  /* 0x0000000eff047e24 */ /* 0x000fe2000f8e00ff */
[----:B------:R-:W-:Y:S02]  /*1da90*/  IADD3.X R3, R3, UR4, RZ, P1, !PT ;  /* 0x0000000403037c10 */ /* 0x000fe40008ffe4ff */
[----:B------:R-:W-:Y:S01]  /*1daa0*/  ISETP.GE.OR P0, PT, R0, UR5, P0 ;  /* 0x0000000500007c0c */ /* 0x000fe20008706670 */
[----:B------:R-:W-:-:S02]  /*1dab0*/  IMAD R0, R5, UR6, RZ ;  /* 0x0000000605007c24 */ /* 0x000fc4000f8e02ff */
[----:B------:R-:W-:-:S04]  /*1dac0*/  IMAD.WIDE.U32 R6, R32, UR6, R2 ;  /* 0x0000000620067c25 */ /* 0x000fc8000f8e0002 */
[----:B------:R-:W-:Y:S02]  /*1dad0*/  IMAD R0, R32, UR7, R0 ;  /* 0x0000000720007c24 */ /* 0x000fe4000f8e0200 */
[----:B------:R-:W-:-:S04]  /*1dae0*/  IMAD.WIDE R2, R4, 0x80, R10 ;  /* 0x0000008004027825 */ /* 0x000fc800078e020a */
[----:B------:R-:W-:Y:S01]  /*1daf0*/  IMAD.IADD R5, R0, 0x1, R7 ;  /* 0x0000000100057824 */ /* 0x000fe200078e0207 */
[----:B-1-3--:R-:W-:Y:S06]  /*1db00*/  @P4 BRA `(.L_x_525) ;  /* 0x0000000000284947 */ /* 0x00afec0003800000 */
        /* <DEDUP_REMOVED lines=10> */
.L_x_525:
[----:B------:R-:W-:Y:S05]  /*1dbb0*/  BSYNC B0 ;  /* 0x0000000000007941 */ /* 0x000fea0003800000 */
.L_x_524:
        /* <DEDUP_REMOVED lines=16> */
.L_x_527:
[----:B------:R-:W-:Y:S05]  /*1dcc0*/  BSYNC B0 ;  /* 0x0000000000007941 */ /* 0x000fea0003800000 */
.L_x_526:
        /* <DEDUP_REMOVED lines=16> */
.L_x_529:
[----:B------:R-:W-:Y:S05]  /*1ddd0*/  BSYNC B0 ;  /* 0x0000000000007941 */ /* 0x000fea0003800000 */
.L_x_528:
        /* <DEDUP_REMOVED lines=15> */
.L_x_530:
        /* <DEDUP_REMOVED lines=11> */
.L_x_1314:


//--------------------- .text._ZN5flash16flash_fwd_kernelI23Flash_fwd_kernel_traitsILi32ELi128ELi128ELi4ELb0ELb0EN7cutlass6half_tE19Flash_kernel_traitsILi32ELi128ELi128ELi4ES3_EELb1ELb0ELb0ELb0ELb1ELb1ELb0ELb0EEEvNS_16Flash_fwd_paramsE --------------------------
	.section	.text._ZN5flash16flash_fwd_kernelI23Flash_fwd_kernel_traitsILi32ELi128ELi128ELi4ELb0ELb0EN7cutlass6half_tE19Flash_kernel_traitsILi32ELi128ELi128ELi4ES3_EELb1ELb0ELb0ELb0ELb1ELb1ELb0ELb0EEEvNS_16Flash_fwd_paramsE,"ax",@progbits
	.align	128
        .global         _ZN5flash16flash_fwd_kernelI23Flash_fwd_kernel_traitsILi32ELi128ELi128ELi4ELb0ELb0EN7cutlass6half_tE19Flash_kernel_traitsILi32ELi128ELi128ELi4ES3_EELb1ELb0ELb0ELb0ELb1ELb1ELb0ELb0EEEvNS_16Flash_fwd_paramsE
        .type           _ZN5flash16flash_fwd_kernelI23Flash_fwd_kernel_traitsILi32ELi128ELi128ELi4ELb0ELb0EN7cutlass6half_tE19Flash_kernel_traitsILi32ELi128ELi128ELi4ES3_EELb1ELb0ELb0ELb0ELb1ELb1ELb0ELb0EEEvNS_16Flash_fwd_paramsE,@function
        .size           _ZN5flash16flash_fwd_kernelI23Flash_fwd_kernel_traitsILi32ELi128ELi128ELi4ELb0ELb0EN7cutlass6half_tE19Flash_kernel_traitsILi32ELi128ELi128ELi4ES3_EELb1ELb0ELb0ELb0ELb1ELb1ELb0ELb0EEEvNS_16Flash_fwd_paramsE,(.L_x_1315 - _ZN5flash16flash_fwd_kernelI23Flash_fwd_kernel_traitsILi32ELi128ELi128ELi4ELb0ELb0EN7cutlass6half_tE19Flash_kernel_traitsILi32ELi128ELi128ELi4ES3_EELb1ELb0ELb0ELb0ELb1ELb1ELb0ELb0EEEvNS_16Flash_fwd_paramsE)
        .other          _ZN5flash16flash_fwd_kernelI23Flash_fwd_kernel_traitsILi32ELi128ELi128ELi4ELb0ELb0EN7cutlass6half_tE19Flash_kernel_traitsILi32ELi128ELi128ELi4ES3_EELb1ELb0ELb0ELb0ELb1ELb1ELb0ELb0EEEvNS_16Flash_fwd_paramsE,@"STO_CUDA_ENTRY STV_DEFAULT"
_ZN5flash16flash_fwd_kernelI23Flash_fwd_kernel_traitsILi32ELi128ELi128ELi4ELb0ELb0EN7cutlass6half_tE19Flash_kernel_traitsILi32ELi128ELi128ELi4ES3_EELb1ELb0ELb0ELb0ELb1ELb1ELb0ELb0EEEvNS_16Flash_fwd_paramsE:
.text._ZN5flash16flash_fwd_kernelI23Flash_fwd_kernel_traitsILi32ELi128ELi128ELi4ELb0ELb0EN7cutlass6half_tE19Flash_kernel_traitsILi32ELi128ELi128ELi4ES3_EELb1ELb0ELb0ELb0ELb1ELb1ELb0ELb0EEEvNS_16Flash_fwd_paramsE:
        /* <DEDUP_REMOVED lines=10> */
[----:B-1----:R-:W-:Y:S01]  /*00a0*/  VIADD R1, R1, 0xffffff70 ;  /* 0xffffff7001017836 */ /* 0x002fe20000000000 */
[----:B------:R-:W-:-:S05]  /*00b0*/  ULDC UR4, c[0x0][0x2c4] ;  /* 0x0000b10000047ab9 */ /* 0x000fca0000000800 */
[----:B------:R2:W4:Y:S01]  /*00c0*/  @P3 LDG.E.64 R4, desc[UR30][R2.64] ;  /* 0x0000001e02043981 */ /* 0x000522000c1e1b00 */
[----:B------:R-:W1:Y:S01]  /*00d0*/  LDC.64 R8, c[0x0][0x300] ;  /* 0x0000c000ff087b82 */ /* 0x000e620000000a00 */
[----:B------:R-:W4:Y:S01]  /*00e0*/  S2R R201, SR_CTAID.Y ;  /* 0x0000000000c97919 */ /* 0x000f220000002600 */
[----:B------:R-:W4:Y:S06]  /*00f0*/  S2R R202, SR_CTAID.Z ;  /* 0x0000000000ca7919 */ /* 0x000f2c0000002700 */
[----:B------:R-:W4:Y:S01]  /*0100*/  LDC.64 R6, c[0x0][0x308] ;  /* 0x0000c200ff067b82 */ /* 0x000f220000000a00 */
[----:B--2---:R-:W-:Y:S01]  /*0110*/  @P3 IMAD.MOV.U32 R2, RZ, RZ, R75 ;  /* 0x000000ffff023224 */ /* 0x004fe200078e004b */
[----:B---3--:R-:W-:-:S06]  /*0120*/  @P3 MOV R3, R108 ;  /* 0x0000006c00033202 */ /* 0x008fcc0000000f00 */
[----:B------:R-:W2:Y:S01]  /*0130*/  @P3 LDG.E.64 R2, desc[UR30][R2.64] ;  /* 0x0000001e02023981 */ /* 0x000ea2000c1e1b00 */
[----:B-1----:R-:W-:Y:S01]  /*0140*/  ISETP.NE.U32.AND P2, PT, R8, RZ, PT ;  /* 0x000000ff0800720c */ /* 0x002fe20003f45070 */
[----:B------:R-:W-:Y:S01]  /*0150*/  IMAD.MOV.U32 R18, RZ, RZ, RZ ;  /* 0x000000ffff127224 */ /* 0x000fe200078e00ff */
[----:B----4-:R-:W-:Y:S01]  /*0160*/  ISETP.NE.U32.AND P1, PT, R6, RZ, PT ;  /* 0x000000ff0600720c */ /* 0x010fe20003f25070 */
[----:B------:R-:W1:Y:S01]  /*0170*/  S2R R111, SR_TID.X ;  /* 0x00000000006f7919 */ /* 0x000e620000002100 */
[----:B------:R-:W-:Y:S02]  /*0180*/  ISETP.NE.AND.EX P2, PT, R9, RZ, PT, P2 ;  /* 0x000000ff0900720c */ /* 0x000fe40003f45320 */
[----:B------:R-:W-:Y:S02]  /*0190*/  ISETP.NE.AND.EX P1, PT, R7, RZ, PT, P1 ;  /* 0x000000ff0700720c */ /* 0x000fe40003f25310 */
[----:B------:R-:W-:-:S09]  /*01a0*/  LOP3.LUT R0, R202, R204, R201, 0xfe, !PT ;  /* 0x000000ccca007212 */ /* 0x000fd200078efec9 */
[----:B------:R-:W3:Y:S08]  /*01b0*/  @P2 LDC.64 R8, c[0x0][0x300] ;  /* 0x0000c000ff082b82 */ /* 0x000ef00000000a00 */
[----:B------:R-:W4:Y:S01]  /*01c0*/  @P1 LDC.64 R6, c[0x0][0x308] ;  /* 0x0000c200ff061b82 */ /* 0x000f220000000a00 */
[----:B-1----:R-:W-:-:S07]  /*01d0*/  LOP3.LUT P4, RZ, R0, R111, RZ, 0xfc, !PT ;  /* 0x0000006f00ff7212 */ /* 0x002fce000788fcff */
[----:B------:R-:W2:Y:S08]  /*01e0*/  @P3 LDC R0, c[0x0][0x3b0] ;  /* 0x0000ec00ff003b82 */ /* 0x000eb00000000800 */
[----:B------:R-:W1:Y:S01]  /*01f0*/  @!P4 LDC.64 R10, c[0x0][0x3b8] ;  /* 0x0000ee00ff0acb82 */ /* 0x000e620000000a00 */
[----:B------:R-:W-:Y:S02]  /*0200*/  @P3 R2UR UR32, R4 ;  /* 0x00000000042032ca */ /* 0x000fe400000e0000 */
[----:B------:R-:W-:Y:S01]  /*0210*/  @P3 R2UR UR33, R5 ;  /* 0x00000000052132ca */ /* 0x000fe200000e0000 */
[----:B---3--:R-:W-:Y:S01]  /*0220*/  @P2 IMAD.WIDE R4, R201, 0x4, R8 ;  /* 0x00000004c9042825 */ /* 0x008fe200078e0208 */
[----:B--2---:R-:W-:-:S09]  /*0230*/  @P3 IADD3 R75, P0, R2, R0, RZ ;  /* 0x00000000024b3210 */ /* 0x004fd20007f1e0ff */
[----:B------:R-:W-:Y:S02]  /*0240*/  IMAD.U32 R2, RZ, RZ, UR32 ;  /* 0x00000020ff027e24 */ /* 0x000fe4000f8e00ff */
[----:B------:R-:W-:Y:S01]  /*0250*/  @P3 IMAD.X R108, RZ, RZ, R3, P0 ;  /* 0x000000ffff6c3224 */ /* 0x000fe200000e0603 */
[----:B------:R-:W-:-:S05]  /*0260*/  MOV R3, UR33 ;  /* 0x0000002100037c02 */ /* 0x000fca0008000f00 */
[----:B-1----:R1:W-:Y:S02]  /*0270*/  @!P4 STG.E.64 desc[UR30][R10.64], R2 ;  /* 0x000000020a00c986 */ /* 0x0023e4000c101b1e */
[----:B-1----:R-:W-:Y:S01]  /*0280*/  @!P4 IMAD.MOV.U32 R2, RZ, RZ, R75 ;  /* 0x000000ffff02c224 */ /* 0x002fe200078e004b */
[----:B------:R-:W-:-:S05]  /*0290*/  @!P4 MOV R3, R108 ;  /* 0x0000006c0003c202 */ /* 0x000fca0000000f00 */
[----:B------:R4:W-:Y:S04]  /*02a0*/  @!P4 STG.E.64 desc[UR30][R10.64+0x8], R2 ;  /* 0x000008020a00c986 */ /* 0x0009e8000c101b1e */
[----:B------:R1:W5:Y:S01]  /*02b0*/  @P2 LDG.E R18, desc[UR30][R4.64] ;  /* 0x0000001e04122981 */ /* 0x000362000c1e1900 */
[----:B----4-:R-:W-:-:S05]  /*02c0*/  @P1 IMAD.WIDE R2, R201, 0x4, R6 ;  /* 0x00000004c9021825 */ /* 0x010fca00078e0206 */
[----:B------:R1:W5:Y:S01]  /*02d0*/  @P1 LDG.E R21, desc[UR30][R2.64] ;  /* 0x0000001e02151981 */ /* 0x000362000c1e1900 */
[----:B------:R-:W-:-:S05]  /*02e0*/  IMAD.SHL.U32 R0, R204, 0x80, RZ ;  /* 0x00000080cc007824 */ /* 0x000fca00078e00ff */
[----:B------:R-:W-:-:S13]  /*02f0*/  ISETP.GE.AND P0, PT, R0, UR4, PT ;  /* 0x0000000400007c0c */ /* 0x000fda000bf06270 */
[----:B------:R-:W-:Y:S05]  /*0300*/  @P0 EXIT ;  /* 0x000000000000094d */ /* 0x000fea0003800000 */
[----:B------:R-:W2:Y:S01]  /*0310*/  LDC R29, c[0x0][0x278] ;  /* 0x00009e00ff1d7b82 */ /* 0x000ea20000000800 */
[----:B------:R-:W-:Y:S01]  /*0320*/  SHF.R.S32.HI R15, RZ, 0x1f, R111 ;  /* 0x0000001fff0f7819 */ /* 0x000fe2000001146f */
[----:B------:R-:W-:Y:S01]  /*0330*/  ULDC.64 UR4, c[0x0][0x228] ;  /* 0x00008a0000047ab9 */ /* 0x000fe20000000a00 */
[----:B------:R-:W-:Y:S01]  /*0340*/  SHF.R.S32.HI R28, RZ, 0x1f, R201 ;  /* 0x0000001fff1c7819 */ /* 0x000fe200000114c9 */
[----:B------:R-:W-:Y:S01]  /*0350*/  ULDC.64 UR6, c[0x0][0x240] ;  /* 0x0000900000067ab9 */ /* 0x000fe20000000a00 */
[CC--:B------:R-:W-:Y:S01]  /*0360*/  LEA.HI R9, R15.reuse, R111.reuse, RZ, 0x2 ;  /* 0x0000006f0f097211 */ /* 0x0c0fe200078f10ff */
[----:B------:R-:W-:Y:S01]  /*0370*/  ULDC.64 UR8, c[0x0][0x210] ;  /* 0x0000840000087ab9 */ /* 0x000fe20000000a00 */
[CC--:B------:R-:W-:Y:S01]  /*0380*/  LEA.HI R26, R15.reuse, R111.reuse, RZ, 0x3 ;  /* 0x0000006f0f1a7211 */ /* 0x0c0fe200078f18ff */
[----:B------:R-:W-:Y:S01]  /*0390*/  IMAD R7, R28, UR4, RZ ;  /* 0x000000041c077c24 */ /* 0x000fe2000f8e02ff */
[-C--:B-1----:R-:W-:Y:S01]  /*03a0*/  LEA.HI R5, R15, R111.reuse, RZ, 0x4 ;  /* 0x0000006f0f057211 */ /* 0x082fe200078f20ff */
[----:B------:R-:W1:Y:S01]  /*03b0*/  @!P1 LDC.64 R16, c[0x0][0x318] ;  /* 0x0000c600ff109b82 */ /* 0x000e620000000a00 */
[----:B------:R-:W-:Y:S01]  /*03c0*/  SHF.R.S32.HI R4, RZ, 0x3, R26 ;  /* 0x00000003ff047819 */ /* 0x000fe2000001141a */
[----:B------:R-:W-:Y:S01]  /*03d0*/  USHF.L.U32 UR14, UR6, 0x6, URZ ;  /* 0x00000006060e7899 */ /* 0x000fe2000800063f */
[----:B------:R-:W-:Y:S01]  /*03e0*/  SHF.R.S32.HI R6, RZ, 0x4, R5 ;  /* 0x00000004ff067819 */ /* 0x000fe20000011405 */
[----:B------:R-:W-:Y:S01]  /*03f0*/  ULDC.64 UR10, c[0x0][0x248] ;  /* 0x00009200000a7ab9 */ /* 0x000fe20000000a00 */
[----:B------:R-:W-:Y:S01]  /*0400*/  SHF.R.S32.HI R10, RZ, 0x1f, R202 ;  /* 0x0000001fff0a7819 */ /* 0x000fe200000114ca */
[----:B-----5:R-:W-:Y:S01]  /*0410*/  @P1 IMAD.IADD R74, R21, 0x1, -R18 ;  /* 0x00000001154a1824 */ /* 0x020fe200078e0a12 */
[----:B------:R-:W-:Y:S01]  /*0420*/  LEA.HI R200, R15, R111, RZ, 0x5 ;  /* 0x0000006f0fc87211 */ /* 0x000fe200078f28ff */
[----:B------:R-:W-:Y:S01]  /*0430*/  ULDC.64 UR12, c[0x0][0x260] ;  /* 0x00009800000c7ab9 */ /* 0x000fe20000000a00 */
[----:B------:R-:W-:Y:S01]  /*0440*/  IABS R23, R202 ;  /* 0x000000ca00177213 */ /* 0x000fe20000000000 */
[----:B------:R-:W-:Y:S01]  /*0450*/  USHF.L.U64.HI UR18, UR10, 0x7, UR11 ;  /* 0x000000070a127899 */ /* 0x000fe2000801020b */
[----:B------:R-:W-:Y:S01]  /*0460*/  SHF.R.S32.HI R110, RZ, 0x5, R200 ;  /* 0x00000005ff6e7819 */ /* 0x000fe200000114c8 */
[----:B------:R-:W-:Y:S01]  /*0470*/  USHF.L.U32 UR15, UR10, 0x6, URZ ;  /* 0x000000060a0f7899 */ /* 0x000fe2000800063f */
[----:B--2---:R-:W-:Y:S01]  /*0480*/  IABS R0, R29 ;  /* 0x0000001d00007213 */ /* 0x004fe20000000000 */
[----:B------:R-:W-:-:S02]  /*0490*/  UIADD3 UR26, UR33, -0x4498517b, URZ ;  /* 0xbb67ae85211a7890 */ /* 0x000fc4000fffe03f */
[----:B------:R-:W-:Y:S02]  /*04a0*/  UIADD3 UR27, UR32, -0x61c88647, URZ ;  /* 0x9e3779b9201b7890 */ /* 0x000fe4000fffe03f */
[----:B------:R-:W-:Y:S01]  /*04b0*/  IMAD.MOV.U32 R27, RZ, RZ, R0 ;  /* 0x000000ffff1b7224 */ /* 0x000fe200078e0000 */
[----:B------:R-:W-:-:S03]  /*04c0*/  UIADD3 UR25, UR32, 0x3c6ef372, URZ ;  /* 0x3c6ef37220197890 */ /* 0x000fc6000fffe03f */
[----:B------:R-:W2:Y:S08]  /*04d0*/  I2F.RP R0, R27 ;  /* 0x0000001b00007306 */ /* 0x000eb00000209400 */
[----:B--2---:R2:W3:Y:S02]  /*04e0*/  MUFU.RCP R3, R0 ;  /* 0x0000000000037308 */ /* 0x0044e40000001000 */
[----:B--2---:R-:W-:Y:S01]  /*04f0*/  LOP3.LUT R0, R9, 0xfffffffc, RZ, 0xc0, !PT ;  /* 0xfffffffc09007812 */ /* 0x004fe200078ec0ff */
[----:B---3--:R-:W-:-:S04]  /*0500*/  VIADD R3, R3, 0xffffffe ;  /* 0x0ffffffe03037836 */ /* 0x008fc80000000000 */
[----:B------:R-:W-:Y:S02]  /*0510*/  IMAD.IADD R2, R111, 0x1, -R0 ;  /* 0x000000016f027824 */ /* 0x000fe400078e0a00 */
[----:B------:R-:W-:Y:S01]  /*0520*/  IMAD.SHL.U32 R0, R4, 0x40, RZ ;  /* 0x0000004004007824 */ /* 0x000fe200078e00ff */
[C---:B------:R-:W-:Y:S01]  /*0530*/  LEA.HI R4, R5.reuse, R6, RZ, 0x1 ;  /* 0x0000000605047211 */ /* 0x040fe200078f08ff */
[----:B------:R-:W-:Y:S01]  /*0540*/  IMAD.SHL.U32 R12, R2, 0x8, RZ ;  /* 0x00000008020c7824 */ /* 0x000fe200078e00ff */
[----:B------:R-:W-:Y:S01]  /*0550*/  LOP3.LUT R5, R5, 0xfffffff0, RZ, 0xc0, !PT ;  /* 0xfffffff005057812 */ /* 0x000fe200078ec0ff */
[----:B------:R-:W2:Y:S01]  /*0560*/  F2I.FTZ.U32.TRUNC.NTZ R3, R3 ;  /* 0x0000000300037305 */ /* 0x000ea2000021f000 */
[----:B------:R-:W-:Y:S02]  /*0570*/  LOP3.LUT R0, R0, 0xc0, RZ, 0xc0, !PT ;  /* 0x000000c000007812 */ /* 0x000fe400078ec0ff */
[----:B------:R-:W-:Y:S02]  /*0580*/  LOP3.LUT R2, R4, 0xfffffffe, RZ, 0xc0, !PT ;  /* 0xfffffffe04027812 */ /* 0x000fe400078ec0ff */
[----:B------:R-:W-:-:S02]  /*0590*/  LOP3.LUT R4, R0, 0x18, R12, 0xf8, !PT ;  /* 0x0000001800047812 */ /* 0x000fc400078ef80c */
[----:B------:R-:W-:Y:S01]  /*05a0*/  SHF.R.U32.HI R0, RZ, 0x3, R0 ;  /* 0x00000003ff007819 */ /* 0x000fe20000011600 */
[----:B------:R-:W-:Y:S01]  /*05b0*/  IMAD.IADD R22, R6, 0x1, -R2 ;  /* 0x0000000106167824 */ /* 0x000fe200078e0a02 */
[--C-:B------:R-:W-:Y:S01]  /*05c0*/  SHF.R.S32.HI R13, RZ, 0x1f, R12.reuse ;  /* 0x0000001fff0d7819 */ /* 0x100fe2000001140c */
[----:B------:R-:W-:Y:S01]  /*05d0*/  IMAD R6, R201, UR5, R7 ;  /* 0x00000005c9067c24 */ /* 0x000fe2000f8e0207 */
[----:B------:R-:W-:Y:S01]  /*05e0*/  LOP3.LUT R19, R4, R0, RZ, 0x3c, !PT ;  /* 0x0000000004137212 */ /* 0x000fe200078e3cff */
[----:B------:R-:W-:Y:S02]  /*05f0*/  IMAD.IADD R0, R111, 0x1, -R5 ;  /* 0x000000016f007824 */ /* 0x000fe400078e0a05 */
[----:B------:R-:W-:Y:S01]  /*0600*/  IMAD.WIDE.U32 R4, R201, UR4, R12 ;  /* 0x00000004c9047c25 */ /* 0x000fe2000f8e000c */
[----:B------:R-:W-:Y:S02]  /*0610*/  ULDC.64 UR4, c[0x0][0x258] ;  /* 0x0000960000047ab9 */ /* 0x000fe40000000a00 */
[-C--:B------:R-:W-:Y:S01]  /*0620*/  LEA.HI R14, R0, R0.reuse, RZ, 0x1 ;  /* 0x00000000000e7211 */ /* 0x080fe200078f08ff */
[----:B--2---:R-:W-:Y:S01]  /*0630*/  IMAD.MOV R2, RZ, RZ, -R3 ;  /* 0x000000ffff027224 */ /* 0x004fe200078e0a03 */
[----:B------:R-:W-:Y:S01]  /*0640*/  SHF.R.S32.HI R8, RZ, 0x1f, R0 ;  /* 0x0000001fff087819 */ /* 0x000fe20000011400 */
[----:B------:R-:W-:Y:S01]  /*0650*/  IMAD R10, R10, UR4, RZ ;  /* 0x000000040a0a7c24 */ /* 0x000fe2000f8e02ff */
[----:B------:R-:W-:Y:S01]  /*0660*/  LOP3.LUT R7, R14, 0x7fffffe, RZ, 0xc0, !PT ;  /* 0x07fffffe0e077812 */ /* 0x000fe200078ec0ff */
[----:B------:R-:W-:Y:S01]  /*0670*/  IMAD.IADD R5, R5, 0x1, R6 ;  /* 0x0000000105057824 */ /* 0x000fe200078e0206 */
[----:B------:R-:W-:Y:S01]  /*0680*/  LEA.HI R25, R8, R0, RZ, 0x3 ;  /* 0x0000000008197211 */ /* 0x000fe200078f18ff */
[----:B------:R-:W-:Y:S01]  /*0690*/  IMAD R10, R202, UR5, R10 ;  /* 0x00000005ca0a7c24 */ /* 0x000fe2000f8e020a */
[----:B------:R-:W-:Y:S01]  /*06a0*/  LOP3.LUT R8, R26, 0xfffffff8, RZ, 0xc0, !PT ;  /* 0xfffffff81a087812 */ /* 0x000fe200078ec0ff */
[----:B------:R-:W-:Y:S01]  /*06b0*/  IMAD.IADD R109, R0, 0x1, -R7 ;  /* 0x00000001006d7824 */ /* 0x000fe200078e0a07 */
[----:B------:R-:W2:Y:S01]  /*06c0*/  S2UR UR5, SR_CgaCtaId ;  /* 0x00000000000579c3 */ /* 0x000ea20000008800 */
[----:B------:R-:W-:-:S02]  /*06d0*/  IMAD R0, R2, R27, RZ ;  /* 0x0000001b02007224 */ /* 0x000fc400078e02ff */
[----:B------:R-:W-:Y:S02]  /*06e0*/  IMAD.MOV.U32 R2, RZ, RZ, RZ ;  /* 0x000000ffff027224 */ /* 0x000fe400078e00ff */
[----:B------:R-:W-:Y:S02]  /*06f0*/  IMAD.IADD R8, R111, 0x1, -R8 ;  /* 0x000000016f087824 */ /* 0x000fe400078e0a08 */
[----:B------:R-:W-:Y:S01]  /*0700*/  IMAD.HI.U32 R11, R3, R0, R2 ;  /* 0x00000000030b7227 */ /* 0x000fe200078e0002 */
[----:B------:R-:W-:Y:S02]  /*0710*/  SHF.R.S32.HI R2, RZ, 0x2, R9 ;  /* 0x00000002ff027819 */ /* 0x000fe40000011409 */
[----:B------:R-:W-:Y:S01]  /*0720*/  LEA.HI R20, R8, R8, RZ, 0x1 ;  /* 0x0000000808147211 */ /* 0x000fe200078f08ff */
[----:B------:R-:W-:Y:S01]  /*0730*/  IMAD.WIDE.U32 R4, R202, UR4, R4 ;  /* 0x00000004ca047c25 */ /* 0x000fe2000f8e0004 */
[----:B------:R-:W-:Y:S01]  /*0740*/  LEA.HI R0, R9, R2, RZ, 0x1 ;  /* 0x0000000209007211 */ /* 0x000fe200078f08ff */
[----:B------:R-:W-:Y:S01]  /*0750*/  UMOV UR4, 0x400 ;  /* 0x0000040000047882 */ /* 0x000fe20000000000 */
[----:B------:R-:W-:Y:S01]  /*0760*/  SHF.R.S32.HI R3, RZ, 0x1f, R2 ;  /* 0x0000001fff037819 */ /* 0x000fe20000011402 */
[----:B------:R-:W-:Y:S01]  /*0770*/  IMAD.HI.U32 R11, R11, R23, RZ ;  /* 0x000000170b0b7227 */ /* 0x000fe200078e00ff */
[----:B------:R-:W-:-:S02]  /*0780*/  LOP3.LUT R0, R0, 0x7fffffe, RZ, 0xc0, !PT ;  /* 0x07fffffe00007812 */ /* 0x000fc400078ec0ff */
[----:B------:R-:W-:Y:S01]  /*0790*/  LOP3.LUT R9, R20, 0x3fffffe, RZ, 0xc0, !PT ;  /* 0x03fffffe14097812 */ /* 0x000fe200078ec0ff */
[----:B------:R-:W-:-:S04]  /*07a0*/  IMAD.WIDE R6, R204, 0x80, R2 ;  /* 0x00000080cc067825 */ /* 0x000fc800078e0202 */
[----:B------:R-:W-:Y:S01]  /*07b0*/  IMAD.IADD R0, R2, 0x1, -R0 ;  /* 0x0000000102007824 */ /* 0x000fe200078e0a00 */
[----:B--2---:R-:W-:Y:S01]  /*07c0*/  ULEA UR5, UR5, UR4, 0x18 ;  /* 0x0000000405057291 */ /* 0x004fe2000f8ec03f */
[----:B------:R-:W-:Y:S01]  /*07d0*/  IMAD.IADD R5, R5, 0x1, R10 ;  /* 0x0000000105057824 */ /* 0x000fe200078e020a */
[----:B------:R-:W-:Y:S01]  /*07e0*/  USHF.L.U64.HI UR4, UR6, 0x6, UR7 ;  /* 0x0000000606047899 */ /* 0x000fe20008010207 */
[----:B------:R-:W-:Y:S02]  /*07f0*/  IMAD R15, R110, 0x8, R0 ;  /* 0x000000086e0f7824 */ /* 0x000fe400078e0200 */
[----:B------:R-:W-:Y:S01]  /*0800*/  IMAD R0, R7, UR6, RZ ;  /* 0x0000000607007c24 */ /* 0x000fe2000f8e02ff */
[----:B------:R-:W-:Y:S01]  /*0810*/  SHF.R.S32.HI R7, RZ, 0x1f, R14 ;  /* 0x0000001fff077819 */ /* 0x000fe2000001140e */
[----:B------:R-:W-:Y:S02]  /*0820*/  IMAD.IADD R24, R8, 0x1, -R9 ;  /* 0x0000000108187824 */ /* 0x000fe400078e0a09 */
[----:B------:R-:W-:-:S02]  /*0830*/  IMAD.MOV R9, RZ, RZ, -R11 ;  /* 0x000000ffff097224 */ /* 0x000fc400078e0a0b */
[C---:B------:R-:W-:Y:S01]  /*0840*/  IMAD R8, R6.reuse, UR7, R0 ;  /* 0x0000000706087c24 */ /* 0x040fe2000f8e0200 */
[----:B------:R-:W-:Y:S01]  /*0850*/  SHF.R.S32.HI R0, RZ, 0x1, R14 ;  /* 0x00000001ff007819 */ /* 0x000fe2000001140e */
[----:B------:R-:W-:Y:S01]  /*0860*/  IMAD.WIDE.U32 R4, R6, UR6, R4 ;  /* 0x0000000606047c25 */ /* 0x000fe2000f8e0004 */
[----:B------:R-:W-:Y:S02]  /*0870*/  ULDC.64 UR6, c[0x0][0x230] ;  /* 0x00008c0000067ab9 */ /* 0x000fe40000000a00 */
[----:B------:R-:W-:Y:S01]  /*0880*/  LEA.HI R10, R7, R0, RZ, 0x2 ;  /* 0x00000000070a7211 */ /* 0x000fe200078f10ff */
[----:B------:R-:W-:Y:S01]  /*0890*/  IMAD R9, R27, R9, R23 ;  /* 0x000000091b097224 */ /* 0x000fe200078e0217 */
[----:B------:R-:W-:Y:S01]  /*08a0*/  LEA R6, P0, R4, UR8, 0x1 ;  /* 0x0000000804067c11 */ /* 0x000fe2000f8008ff */
[----:B------:R-:W-:Y:S02]  /*08b0*/  IMAD.U32 R19, R15, 0x20, R19 ;  /* 0x000000200f137824 */ /* 0x000fe400078e0013 */
[----:B------:R-:W-:Y:S01]  /*08c0*/  IMAD.IADD R5, R5, 0x1, R8 ;  /* 0x0000000105057824 */ /* 0x000fe200078e0208 */
[----:B------:R-:W2:Y:S01]  /*08d0*/  @!P1 LDC.64 R14, c[0x0][0x2c8] ;  /* 0x0000b200ff0e9b82 */ /* 0x000ea20000000a00 */
[----:B------:R-:W-:-:S02]  /*08e0*/  ISETP.GT.U32.AND P3, PT, R27, R9, PT ;  /* 0x000000091b00720c */ /* 0x000fc40003f64070 */
[----:B------:R-:W-:Y:S02]  /*08f0*/  LEA R222, R19, UR5, 0x1 ;  /* 0x0000000513de7c11 */ /* 0x000fe4000f8e08ff */
[----:B------:R-:W-:Y:S01]  /*0900*/  LEA.HI.X R7, R4, UR9, R5, 0x1, P0 ;  /* 0x0000000904077c11 */ /* 0x000fe200080f0c05 */
[----:B------:R-:W-:Y:S01]  /*0910*/  ULDC.64 UR8, c[0x0][0x250] ;  /* 0x0000940000087ab9 */ /* 0x000fe20000000a00 */
[----:B------:R-:W-:Y:S01]  /*0920*/  IADD3 R8, P0, R2, R18, RZ ;  /* 0x0000001202087210 */ /* 0x000fe20007f1e0ff */
[----:B------:R-:W-:Y:S01]  /*0930*/  USHF.L.U32 UR17, UR8, 0x6, URZ ;  /* 0x0000000608117899 */ /* 0x000fe2000800063f */
[----:B------:R-:W-:Y:S01]  /*0940*/  LOP3.LUT R4, R10, 0xfffffffc, RZ, 0xc0, !PT ;  /* 0xfffffffc0a047812 */ /* 0x000fe200078ec0ff */
[----:B------:R-:W-:Y:S01]  /*0950*/  @!PT LDS RZ, [RZ] ;  /* 0x00000000fffff984 */ /* 0x000fe20000000800 */
[----:B------:R-:W-:Y:S01]  /*0960*/  @!PT LDS RZ, [RZ] ;  /* 0x00000000fffff984 */ /* 0x000fe20000000800 */
[----:B------:R-:W-:Y:S01]  /*0970*/  @!PT LDS RZ, [RZ] ;  /* 0x00000000fffff984 */ /* 0x000fe20000000800 */
[----:B------:R3:W-:Y:S01]  /*0980*/  LDGSTS.E.BYPASS.LTC128B.128 [R222], desc[UR30][R6.64] ;  /* 0x0000000006de7fae */ /* 0x0007e2000b901d5e */
[----:B------:R-:W-:Y:S01]  /*0990*/  LEA.HI.X.SX32 R10, R18, R3, 0x1, P0 ;  /* 0x00000003120a7211 */ /* 0x000fe200000f0eff */
[----:B------:R-:W-:Y:S01]  /*09a0*/  USHF.L.U64.HI UR16, UR8, 0x6, UR9 ;  /* 0x0000000608107899 */ /* 0x000fe20008010209 */
[----:B------:R-:W-:Y:S01]  /*09b0*/  IADD3 R2, P2, R6, UR14, RZ ;  /* 0x0000000e06027c10 */ /* 0x000fe2000ff5e0ff */
[----:B------:R-:W-:Y:S01]  /*09c0*/  IMAD.IADD R23, R0, 0x1, -R4 ;  /* 0x0000000100177824 */ /* 0x000fe200078e0a04 */
[----:B-1----:R-:W-:Y:S01]  /*09d0*/  @!P1 ISETP.NE.U32.AND P0, PT, R16, RZ, PT ;  /* 0x000000ff1000920c */ /* 0x002fe20003f05070 */
[----:B------:R-:W-:Y:S01]  /*09e0*/  IMAD R0, R10, UR10, RZ ;  /* 0x0000000a0a007c24 */ /* 0x000fe2000f8e02ff */
[----:B------:R-:W-:Y:S01]  /*09f0*/  IADD3.X R3, R7, UR4, RZ, P2, !PT ;  /* 0x0000000407037c10 */ /* 0x000fe200097fe4ff */
[----:B------:R-:W-:Y:S01]  /*0a00*/  @!P3 IMAD.IADD R9, R9, 0x1, -R27 ;  /* 0x000000010909b824 */ /* 0x000fe200078e0a1b */
[----:B------:R-:W-:Y:S01]  /*0a10*/  @!P1 ISETP.NE.AND.EX P0, PT, R17, RZ, PT, P0 ;  /* 0x000000ff1100920c */ /* 0x000fe20003f05300 */
[----:B------:R-:W-:-:S02]  /*0a20*/  IMAD R0, R8, UR11, R0 ;  /* 0x0000000b08007c24 */ /* 0x000fc4000f8e0200 */
[----:B------:R-:W-:Y:S01]  /*0a30*/  IMAD.WIDE.U32 R4, R8, UR10, R12 ;  /* 0x0000000a08047c25 */ /* 0x000fe2000f8e000c */
[----:B------:R-:W-:Y:S01]  /*0a40*/  ISETP.GE.U32.AND P2, PT, R9, R27, PT ;  /* 0x0000001b0900720c */ /* 0x000fe20003f46070 */
[----:B------:R1:W-:Y:S01]  /*0a50*/  LDGSTS.E.BYPASS.LTC128B.128 [R222+0x800], desc[UR30][R2.64] ;  /* 0x0080000002de7fae */ /* 0x0003e2000b901d5e */
[----:B--2---:R-:W-:Y:S01]  /*0a60*/  @!P1 SEL R9, R15, RZ, P0 ;  /* 0x000000ff0f099207 */ /* 0x004fe20000000000 */
[----:B------:R-:W-:Y:S01]  /*0a70*/  IMAD.IADD R5, R5, 0x1, R0 ;  /* 0x0000000105057824 */ /* 0x000fe200078e0200 */
[----:B------:R-:W-:Y:S01]  /*0a80*/  LOP3.LUT R0, R202, R29, RZ, 0x3c, !PT ;  /* 0x0000001dca007212 */ /* 0x000fe200078e3cff */
[----:B------:R-:W-:Y:S01]  /*0a90*/  IMAD R10, R10, UR8, RZ ;  /* 0x000000080a0a7c24 */ /* 0x000fe2000f8e02ff */
[----:B------:R-:W-:Y:S01]  /*0aa0*/  @!P1 IADD3 R74, R9, R14, -R18 ;  /* 0x0000000e094a9210 */ /* 0x000fe20007ffe812 */
[----:B------:R-:W-:Y:S01]  /*0ab0*/  @!P3 VIADD R11, R11, 0x1 ;  /* 0x000000010b0bb836 */ /* 0x000fe20000000000 */
[----:B------:R-:W-:Y:S01]  /*0ac0*/  ISETP.GE.AND P0, PT, R0, RZ, PT ;  /* 0x000000ff0000720c */ /* 0x000fe20003f06270 */
[----:B------:R-:W-:Y:S01]  /*0ad0*/  IMAD R10, R8, UR9, R10 ;  /* 0x00000009080a7c24 */ /* 0x000fe2000f8e020a */
[----:B------:R-:W-:Y:S01]  /*0ae0*/  ISETP.NE.AND P3, PT, R29, RZ, PT ;  /* 0x000000ff1d00720c */ /* 0x000fe20003f65270 */
[----:B------:R-:W-:-:S04]  /*0af0*/  IMAD.WIDE.U32 R4, R201, UR6, R4 ;  /* 0x00000006c9047c25 */ /* 0x000fc8000f8e0004 */
[----:B---3--:R-:W-:Y:S01]  /*0b00*/  IMAD.WIDE.U32 R6, R8, UR8, R12 ;  /* 0x0000000808067c25 */ /* 0x008fe2000f8e000c */
[----:B------:R-:W-:-:S03]  /*0b10*/  IADD3 R8, P1, R2, UR14, RZ ;  /* 0x0000000e02087c10 */ /* 0x000fc6000ff3e0ff */
[----:B------:R-:W-:Y:S01]  /*0b20*/  @P2 VIADD R11, R11, 0x1 ;  /* 0x000000010b0b2836 */ /* 0x000fe20000000000 */
[----:B------:R-:W-:-:S03]  /*0b30*/  IADD3.X R9, R3, UR4, RZ, P1, !PT ;  /* 0x0000000403097c10 */ /* 0x000fc60008ffe4ff */
[----:B------:R-:W-:Y:S02]  /*0b40*/  IMAD.MOV.U32 R0, RZ, RZ, R11 ;  /* 0x000000ffff007224 */ /* 0x000fe400078e000b */
[----:B------:R2:W-:Y:S02]  /*0b50*/  LDGSTS.E.BYPASS.LTC128B.128 [R222+0x1000], desc[UR30][R8.64] ;  /* 0x0100000008de7fae */ /* 0x0005e4000b901d5e */
[----:B------:R-:W-:Y:S01]  /*0b60*/  @!P0 IMAD.MOV R0, RZ, RZ, -R0 ;  /* 0x000000ffff008224 */ /* 0x000fe200078e0a00 */
[----:B------:R-:W-:Y:S01]  /*0b70*/  @!P3 LOP3.LUT R0, RZ, R29, RZ, 0x33, !PT ;  /* 0x0000001dff00b212 */ /* 0x000fe200078e33ff */
[----:B-1----:R-:W-:Y:S02]  /*0b80*/  IMAD R2, R28, UR6, RZ ;  /* 0x000000061c027c24 */ /* 0x002fe4000f8e02ff */
[----:B------:R-:W-:Y:S02]  /*0b90*/  IMAD.IADD R3, R7, 0x1, R10 ;  /* 0x0000000107037824 */ /* 0x000fe400078e020a */
[----:B------:R-:W-:Y:S01]  /*0ba0*/  IMAD R2, R201, UR7, R2 ;  /* 0x00000007c9027c24 */ /* 0x000fe2000f8e0202 */
[----:B------:R-:W-:Y:S01]  /*0bb0*/  ULDC.64 UR6, c[0x0][0x238] ;  /* 0x00008e0000067ab9 */ /* 0x000fe20000000a00 */
[----:B------:R-:W-:-:S02]  /*0bc0*/  VIADD R7, R74, 0x7f ;  /* 0x0000007f4a077836 */ /* 0x000fc40000000000 */
[----:B------:R-:W-:Y:S02]  /*0bd0*/  IMAD.IADD R5, R5, 0x1, R2 ;  /* 0x0000000105057824 */ /* 0x000fe400078e0202 */
[----:B------:R-:W-:Y:S01]  /*0be0*/  IMAD.MOV.U32 R2, RZ, RZ, R6 ;  /* 0x000000ffff027224 */ /* 0x000fe200078e0006 */
[----:B------:R-:W-:Y:S01]  /*0bf0*/  SHF.R.S32.HI R6, RZ, 0x1f, R7 ;  /* 0x0000001fff067819 */ /* 0x000fe20000011407 */
[----:B------:R-:W-:Y:S02]  /*0c00*/  IMAD R10, R28, UR6, RZ ;  /* 0x000000061c0a7c24 */ /* 0x000fe4000f8e02ff */
[C---:B------:R-:W-:Y:S01]  /*0c10*/  IMAD.WIDE.U32 R2, R201.reuse, UR6, R2 ;  /* 0x00000006c9027c25 */ /* 0x040fe2000f8e0002 */
[----:B------:R-:W-:Y:S02]  /*0c20*/  LEA.HI R6, R6, R7, RZ, 0x7 ;  /* 0x0000000706067211 */ /* 0x000fe400078f38ff */
[----:B------:R-:W-:Y:S01]  /*0c30*/  SHF.R.S32.HI R7, RZ, 0x1f, R0 ;  /* 0x0000001fff077819 */ /* 0x000fe20000011400 */
[----:B------:R-:W-:Y:S01]  /*0c40*/  IMAD R10, R201, UR7, R10 ;  /* 0x00000007c90a7c24 */ /* 0x000fe2000f8e020a */
[----:B------:R-:W-:Y:S01]  /*0c50*/  SHF.R.S32.HI R220, RZ, 0x7, R6 ;  /* 0x00000007ffdc7819 */ /* 0x000fe20000011406 */
[----:B------:R-:W-:Y:S01]  /*0c60*/  IMAD.WIDE.U32 R30, R0, UR12, R4 ;  /* 0x0000000c001e7c25 */ /* 0x000fe2000f8e0004 */
[----:B------:R-:W-:-:S03]  /*0c70*/  ULDC.64 UR6, c[0x0][0x268] ;  /* 0x00009a0000067ab9 */ /* 0x000fc60000000a00 */
[----:B------:R-:W-:Y:S01]  /*0c80*/  IMAD R6, R7, UR12, RZ ;  /* 0x0000000c07067c24 */ /* 0x000fe2000f8e02ff */
[----:B------:R-:W-:Y:S01]  /*0c90*/  USHF.L.U32 UR12, UR10, 0x7, URZ ;  /* 0x000000070a0c7899 */ /* 0x000fe2000800063f */
[----:B------:R-:W-:Y:S01]  /*0ca0*/  VIADD R13, R220, 0xffffffff ;  /* 0xffffffffdc0d7836 */ /* 0x000fe20000000000 */
[----:B------:R-:W-:Y:S01]  /*0cb0*/  STL.64 [R1+0x48], R30 ;  /* 0x0000481e01007387 */ /* 0x000fe20000100a00 */
[----:B------:R-:W-:Y:S02]  /*0cc0*/  IMAD R4, R0, UR13, R6 ;  /* 0x0000000d00047c24 */ /* 0x000fe4000f8e0206 */
[----:B------:R-:W-:Y:S01]  /*0cd0*/  IMAD.IADD R3, R3, 0x1, R10 ;  /* 0x0000000103037824 */ /* 0x000fe200078e020a */
[----:B------:R-:W-:Y:S01]  /*0ce0*/  SHF.R.S32.HI R11, RZ, 0x1f, R13 ;  /* 0x0000001fff0b7819 */ /* 0x000fe2000001140d */
[----:B------:R-:W-:Y:S02]  /*0cf0*/  IMAD R10, R13, UR18, RZ ;  /* 0x000000120d0a7c24 */ /* 0x000fe4000f8e02ff */
[----:B------:R-:W-:-:S02]  /*0d00*/  IMAD.IADD R211, R31, 0x1, R4 ;  /* 0x000000011fd37824 */ /* 0x000fc400078e0204 */
[----:B------:R-:W-:Y:S02]  /*0d10*/  IMAD.MOV.U32 R210, RZ, RZ, R30 ;  /* 0x000000ffffd27224 */ /* 0x000fe400078e001e */
[----:B------:R-:W-:Y:S02]  /*0d20*/  IMAD R6, R7, UR6, RZ ;  /* 0x0000000607067c24 */ /* 0x000fe4000f8e02ff */
[----:B------:R-:W-:Y:S01]  /*0d30*/  IMAD R10, R11, UR12, R10 ;  /* 0x0000000c0b0a7c24 */ /* 0x000fe2000f8e020a */
[----:B------:R-:W-:Y:S01]  /*0d40*/  STL.64 [R1+0x38], R210 ;  /* 0x000038d201007387 */ /* 0x000fe20000100a00 */
[----:B------:R-:W-:-:S04]  /*0d50*/  IMAD.WIDE.U32 R4, R13, UR12, R210 ;  /* 0x0000000c0d047c25 */ /* 0x000fc8000f8e00d2 */
[----:B------:R-:W-:Y:S01]  /*0d60*/  IMAD.WIDE.U32 R14, R0, UR6, R2 ;  /* 0x00000006000e7c25 */ /* 0x000fe2000f8e0002 */
[----:B------:R-:W-:Y:S01]  /*0d70*/  IADD3 R2, P1, R8, UR14, RZ ;  /* 0x0000000e08027c10 */ /* 0x000fe2000ff3e0ff */
[----:B------:R-:W-:Y:S02]  /*0d80*/  USHF.L.U64.HI UR14, UR10, 0x6, UR11 ;  /* 0x000000060a0e7899 */ /* 0x000fe4000801020b */
[----:B------:R-:W-:Y:S01]  /*0d90*/  IMAD R12, R0, UR7, R6 ;  /* 0x00000007000c7c24 */ /* 0x000fe2000f8e0206 */
[----:B------:R-:W-:Y:S01]  /*0da0*/  ULDC.64 UR6, c[0x0][0x218] ;  /* 0x0000860000067ab9 */ /* 0x000fe20000000a00 */
[----:B------:R-:W-:Y:S01]  /*0db0*/  IMAD R0, R11, UR8, RZ ;  /* 0x000000080b007c24 */ /* 0x000fe2000f8e02ff */
[C---:B------:R-:W-:Y:S01]  /*0dc0*/  LEA R6, P0, R4.reuse, UR6, 0x1 ;  /* 0x0000000604067c11 */ /* 0x040fe2000f8008ff */
[----:B------:R-:W-:Y:S01]  /*0dd0*/  IMAD.IADD R3, R5, 0x1, R10 ;  /* 0x0000000105037824 */ /* 0x000fe200078e020a */
[----:B------:R-:W-:Y:S01]  /*0de0*/  STL.64 [R1+0x40], R14 ;  /* 0x0000400e01007387 */ /* 0x000fe20000100a00 */
[C---:B------:R-:W-:Y:S01]  /*0df0*/  IMAD R0, R13.reuse, UR9, R0 ;  /* 0x000000090d007c24 */ /* 0x040fe2000f8e0200 */
[----:B------:R-:W-:Y:S01]  /*0e00*/  ULDC.64 UR10, c[0x0][0x220] ;  /* 0x00008800000a7ab9 */ /* 0x000fe20000000a00 */
[----:B------:R-:W-:Y:S01]  /*0e10*/  IMAD.WIDE.U32 R10, R13, UR8, RZ ;  /* 0x000000080d0a7c25 */ /* 0x000fe2000f8e00ff */
[----:B------:R-:W-:-:S02]  /*0e20*/  LEA.HI.X R7, R4, UR7, R3, 0x1, P0 ;  /* 0x0000000704077c11 */ /* 0x000fc400080f0c03 */
[----:B------:R-:W-:Y:S01]  /*0e30*/  IADD3.X R3, R9, UR4, RZ, P1, !PT ;  /* 0x0000000409037c10 */ /* 0x000fe20008ffe4ff */
[----:B------:R-:W-:Y:S01]  /*0e40*/  IMAD.IADD R0, R11, 0x1, R0 ;  /* 0x000000010b007824 */ /* 0x000fe200078e0200 */
[----:B--2---:R-:W-:Y:S01]  /*0e50*/  LEA R8, P0, R10, R14, 0x7 ;  /* 0x0000000e0a087211 */ /* 0x004fe200078038ff */
[----:B------:R-:W-:Y:S01]  /*0e60*/  IMAD.IADD R9, R15, 0x1, R12 ;  /* 0x000000010f097824 */ /* 0x000fe200078e020c */
[----:B------:R-:W-:Y:S01]  /*0e70*/  IADD3 R4, P1, R6, UR15, RZ ;  /* 0x0000000f06047c10 */ /* 0x000fe2000ff3e0ff */
[----:B------:R1:W-:Y:S01]  /*0e80*/  LDGSTS.E.BYPASS.LTC128B.128 [R222+0x1800], desc[UR30][R2.64] ;  /* 0x0180000002de7fae */ /* 0x0003e2000b901d5e */
[----:B------:R-:W-:Y:S01]  /*0e90*/  SHF.R.S32.HI R11, RZ, 0x1, R20 ;  /* 0x00000001ff0b7819 */ /* 0x000fe20000011414 */
[----:B------:R-:W-:Y:S01]  /*0ea0*/  UIADD3 UR4, UR5, 0x2000, URZ ;  /* 0x0000200005047890 */ /* 0x000fe2000fffe03f */
[----:B------:R-:W-:Y:S01]  /*0eb0*/  LEA.HI.X R10, R10, R9, R0, 0x7, P0 ;  /* 0x000000090a0a7211 */ /* 0x000fe200000f3c00 */
[----:B------:R-:W-:Y:S01]  /*0ec0*/  LDGSTS.E.BYPASS.LTC128B.128 [R222+0x2000], desc[UR30][R6.64] ;  /* 0x0200000006de7fae */ /* 0x000fe2000b901d5e */
[----:B------:R-:W-:Y:S01]  /*0ed0*/  IADD3.X R5, R7, UR14, RZ, P1, !PT ;  /* 0x0000000e07057c10 */ /* 0x000fe20008ffe4ff */
[----:B------:R-:W-:-:S02]  /*0ee0*/  IMAD.SHL.U32 R0, R11, 0x40, RZ ;  /* 0x000000400b007824 */ /* 0x000fc400078e00ff */
[----:B------:R2:W-:Y:S03]  /*0ef0*/  STL [R1+0x34], R9 ;  /* 0x0000340901007387 */ /* 0x0005e60000100800 */
[----:B------:R-:W-:Y:S01]  /*0f00*/  LOP3.LUT R0, R0, 0xc0, RZ, 0xc0, !PT ;  /* 0x000000c000007812 */ /* 0x000fe200078ec0ff */
[----:B------:R3:W-:Y:S01]  /*0f10*/  LDGSTS.E.BYPASS.LTC128B.128 [R222+0x2800], desc[UR30][R4.64] ;  /* 0x0280000004de7fae */ /* 0x0007e2000b901d5e */
[----:B-1----:R-:W-:-:S04]  /*0f20*/  IADD3 R2, P0, R4, UR15, RZ ;  /* 0x0000000f04027c10 */ /* 0x002fc8000ff1e0ff */
[----:B------:R-:W-:-:S05]  /*0f30*/  IADD3.X R3, R5, UR14, RZ, P0, !PT ;  /* 0x0000000e05037c10 */ /* 0x000fca00087fe4ff */
[----:B------:R1:W-:Y:S01]  /*0f40*/  LDGSTS.E.BYPASS.LTC128B.128 [R222+0x3000], desc[UR30][R2.64] ;  /* 0x0300000002de7fae */ /* 0x0003e2000b901d5e */
[----:B---3--:R-:W-:-:S04]  /*0f50*/  IADD3 R4, P0, R2, UR15, RZ ;  /* 0x0000000f02047c10 */ /* 0x008fc8000ff1e0ff */
[----:B------:R-:W-:-:S05]  /*0f60*/  IADD3.X R5, R3, UR14, RZ, P0, !PT ;  /* 0x0000000e03057c10 */ /* 0x000fca00087fe4ff */
[----:B------:R3:W-:Y:S04]  /*0f70*/  LDGSTS.E.BYPASS.LTC128B.128 [R222+0x3800], desc[UR30][R4.64] ;  /* 0x0380000004de7fae */ /* 0x0007e8000b901d5e */
[----:B------:R-:W0:Y:S01]  /*0f80*/  LDGDEPBAR ;  /* 0x00000000000079af */ /* 0x000e220000000000 */
[----:B-1----:R-:W-:Y:S02]  /*0f90*/  LOP3.LUT R3, R0, 0x8, R26, 0xf8, !PT ;  /* 0x0000000800037812 */ /* 0x002fe400078ef81a */
[----:B------:R-:W-:Y:S02]  /*0fa0*/  SHF.R.U32.HI R0, RZ, 0x3, R0 ;  /* 0x00000003ff007819 */ /* 0x000fe40000011600 */
[C---:B------:R-:W-:Y:S02]  /*0fb0*/  LEA R2, P0, R8.reuse, UR10, 0x1 ;  /* 0x0000000a08027c11 */ /* 0x040fe4000f8008ff */
[----:B--2---:R-:W-:Y:S01]  /*0fc0*/  LOP3.LUT R9, R3, R0, RZ, 0x3c, !PT ;  /* 0x0000000003097212 */ /* 0x004fe200078e3cff */
[----:B------:R-:W-:Y:S01]  /*0fd0*/  IMAD.SHL.U32 R0, R23, 0x40, RZ ;  /* 0x0000004017007824 */ /* 0x000fe200078e00ff */
[----:B------:R-:W-:Y:S01]  /*0fe0*/  LEA.HI.X R3, R8, UR11, R10, 0x1, P0 ;  /* 0x0000000b08037c11 */ /* 0x000fe200080f0c0a */
[----:B------:R-:W-:-:S02]  /*0ff0*/  IMAD R8, R22, 0x8, R24 ;  /* 0x0000000816087824 */ /* 0x000fc400078e0218 */
[----:B---3--:R-:W-:Y:S01]  /*1000*/  IMAD.SHL.U32 R4, R25, 0x20, RZ ;  /* 0x0000002019047824 */ /* 0x008fe200078e00ff */
[----:B------:R-:W-:-:S04]  /*1010*/  DEPBAR.LE SB0, 0x0 ;  /* 0x000080000000791a */ /* 0x000fc80000000000 */
[----:B------:R-:W-:Y:S01]  /*1020*/  BAR.SYNC.DEFER_BLOCKING 0x0 ;  /* 0x0000000000007b1d */ /* 0x000fe20000010000 */
[----:B------:R-:W-:Y:S01]  /*1030*/  IMAD.SHL.U32 R5, R22, 0x8, RZ ;  /* 0x0000000816057824 */ /* 0x000fe200078e00ff */
[----:B------:R-:W-:Y:S02]  /*1040*/  LOP3.LUT R0, R0, 0xc0, RZ, 0xc0, !PT ;  /* 0x000000c000007812 */ /* 0x000fe400078ec0ff */
        /* <DEDUP_REMOVED lines=11> */
[----:B------:R-:W-:Y:S02]  /*1100*/  IADD3.X R7, R5, UR16, RZ, P1, !PT ;  /* 0x0000001005077c10 */ /* 0x000fe40008ffe4ff */
[----:B------:R-:W-:Y:S01]  /*1110*/  LEA R206, R0, UR4, 0x1 ;  /* 0x0000000400ce7c11 */ /* 0x000fe2000f8e08ff */
[----:B------:R-:W-:Y:S01]  /*1120*/  ULDC UR4, c[0x0][0x270] ;  /* 0x00009c0000047ab9 */ /* 0x000fe20000000800 */
[----:B------:R-:W-:Y:S01]  /*1130*/  @!PT LDS RZ, [RZ] ;  /* 0x00000000fffff984 */ /* 0x000fe20000000800 */
[----:B------:R-:W-:Y:S01]  /*1140*/  @!PT LDS RZ, [RZ] ;  /* 0x00000000fffff984 */ /* 0x000fe20000000800 */
[----:B------:R-:W-:Y:S01]  /*1150*/  @!PT LDS RZ, [RZ] ;  /* 0x00000000fffff984 */ /* 0x000fe20000000800 */
[----:B------:R1:W-:Y:S01]  /*1160*/  LDGSTS.E.BYPASS.LTC128B.128 [R222+0x4000], desc[UR30][R2.64] ;  /* 0x0400000002de7fae */ /* 0x0003e2000b901d5e */
[----:B------:R-:W-:Y:S02]  /*1170*/  LOP3.LUT P1, RZ, R23, 0x2, RZ, 0xc0, !PT ;  /* 0x0000000217ff7812 */ /* 0x000fe4000782c0ff */
[----:B------:R-:W-:Y:S01]  /*1180*/  VIADD R209, R206, 0x20 ;  /* 0x00000020ced17836 */ /* 0x000fe20000000000 */
[----:B------:R-:W-:Y:S04]  /*1190*/  LDGSTS.E.BYPASS.LTC128B.128 [R222+0x4800], desc[UR30][R4.64] ;  /* 0x0480000004de7fae */ /* 0x000fe8000b901d5e */
[----:B------:R2:W-:Y:S01]  /*11a0*/  LDGSTS.E.BYPASS.LTC128B.128 [R222+0x5000], desc[UR30][R6.64] ;  /* 0x0500000006de7fae */ /* 0x0005e2000b901d5e */
[----:B-1----:R-:W-:Y:S01]  /*11b0*/  IMAD.IADD R2, R72, 0x1, R9 ;  /* 0x0000000148027824 */ /* 0x002fe200078e0209 */
[----:B------:R-:W-:-:S02]  /*11c0*/  IADD3.X R9, R7, UR16, RZ, P0, !PT ;  /* 0x0000001007097c10 */ /* 0x000fc400087fe4ff */
[----:B------:R-:W-:Y:S01]  /*11d0*/  LEA R3, R0, UR5, 0x1 ;  /* 0x0000000500037c11 */ /* 0x000fe2000f8e08ff */
[----:B------:R-:W-:Y:S01]  /*11e0*/  IMAD.MOV.U32 R0, RZ, RZ, 0x20 ;  /* 0x00000020ff007424 */ /* 0x000fe200078e00ff */
[----:B------:R-:W-:Y:S01]  /*11f0*/  LEA R207, R2, UR5, 0x1 ;  /* 0x0000000502cf7c11 */ /* 0x000fe2000f8e08ff */
[----:B------:R1:W-:Y:S01]  /*1200*/  LDGSTS.E.BYPASS.LTC128B.128 [R222+0x5800], desc[UR30][R8.64] ;  /* 0x0580000008de7fae */ /* 0x0003e2000b901d5e */
[----:B------:R-:W-:Y:S01]  /*1210*/  LOP3.LUT P0, RZ, R11, 0x2, RZ, 0xc0, !PT ;  /* 0x000000020bff7812 */ /* 0x000fe2000780c0ff */
[----:B------:R-:W-:Y:S01]  /*1220*/  IMAD R2, R201, UR4, R202 ;  /* 0x00000004c9027c24 */ /* 0x000fe2000f8e02ca */
[----:B------:R-:W-:Y:S01]  /*1230*/  SEL R0, R0, 0xffffffe0, !P1 ;  /* 0xffffffe000007807 */ /* 0x000fe20004800000 */
[----:B------:R-:W-:Y:S02]  /*1240*/  LDSM.16.M88.4 R16, [R207] ;  /* 0x00000000cf10783b */ /* 0x000fe40000000200 */
[----:B------:R-:W-:Y:S02]  /*1250*/  IMAD.SHL.U32 R2, R2, 0x20, RZ ;  /* 0x0000002002027824 */ /* 0x000fe400078e00ff */
[----:B--2---:R-:W2:Y:S01]  /*1260*/  LDSM.16.M88.4 R4, [R3+0x2000] ;  /* 0x002000000304783b */ /* 0x004ea20000000200 */
[----:B------:R-:W-:-:S03]  /*1270*/  IMAD.IADD R208, R207, 0x1, R0 ;  /* 0x00000001cfd07824 */ /* 0x000fc600078e0200 */
[----:B------:R-:W3:Y:S02]  /*1280*/  LDSM.16.M88.4 R12, [R207+0x1000] ;  /* 0x00100000cf0c783b */ /* 0x000ee40000000200 */
[----:B------:R-:W-:Y:S02]  /*1290*/  @P0 VIADD R209, R206, 0xffffffe0 ;  /* 0xffffffe0ced10836 */ /* 0x000fe40000000000 */
[----:B------:R-:W4:Y:S04]  /*12a0*/  LDSM.16.M88.4 R32, [R3+0x3800] ;  /* 0x003800000320783b */ /* 0x000f280000000200 */
[----:B------:R-:W1:Y:S04]  /*12b0*/  LDSM.16.M88.4 R24, [R3+0x3c00] ;  /* 0x003c00000318783b */ /* 0x000e680000000200 */
[----:B------:R-:W1:Y:S04]  /*12c0*/  LDSM.16.M88.4 R52, [R3+0x2400] ;  /* 0x002400000334783b */ /* 0x000e680000000200 */
[----:B------:R-:W1:Y:S04]  /*12d0*/  LDSM.16.M88.4 R48, [R3+0x2800] ;  /* 0x002800000330783b */ /* 0x000e680000000200 */
[----:B------:R-:W1:Y:S04]  /*12e0*/  LDSM.16.M88.4 R44, [R3+0x2c00] ;  /* 0x002c0000032c783b */ /* 0x000e680000000200 */
[----:B------:R-:W1:Y:S04]  /*12f0*/  LDSM.16.M88.4 R40, [R3+0x3000] ;  /* 0x003000000328783b */ /* 0x000e680000000200 */
[----:B------:R4:W1:Y:S04]  /*1300*/  LDSM.16.M88.4 R36, [R3+0x3400] ;  /* 0x003400000324783b */ /* 0x0008680000000200 */
[----:B------:R-:W-:Y:S01]  /*1310*/  LDSM.16.M88.4 R76, [R209+0x1800] ;  /* 0x00180000d14c783b */ /* 0x000fe20000000200 */
[-C--:B--2---:R-:W-:Y:S03]  /*1320*/  HMMA.16816.F32 R164, R16, R4.reuse, RZ ;  /* 0x0000000410a4723c */ /* 0x084fe600000018ff */
[----:B------:R-:W-:Y:S04]  /*1330*/  LDSM.16.M88.4 R140, [R209+0x1c00] ;  /* 0x001c0000d18c783b */ /* 0x000fe80000000200 */
[----:B------:R-:W-:Y:S01]  /*1340*/  LDSM.16.M88.4 R20, [R209] ;  /* 0x00000000d114783b */ /* 0x000fe20000000200 */
[C---:B---3--:R-:W-:Y:S03]  /*1350*/  HMMA.16816.F32 R160, R12.reuse, R4, RZ ;  /* 0x000000040ca0723c */ /* 0x048fe600000018ff */
[----:B------:R-:W-:Y:S03]  /*1360*/  LDSM.16.M88.4 R28, [R209+0x400] ;  /* 0x00040000d11c783b */ /* 0x000fe60000000200 */
[----:B------:R-:W-:Y:S01]  /*1370*/  HMMA.16816.F32 R152, R12, R6, RZ ;  /* 0x000000060c98723c */ /* 0x000fe200000018ff */
[----:B------:R-:W-:Y:S01]  /*1380*/  LDSM.16.M88.4 R56, [R209+0x800] ;  /* 0x00080000d138783b */ /* 0x000fe20000000200 */
[----:B----4-:R-:W-:-:S03]  /*1390*/  LOP3.LUT R3, R200, 0xffffffe0, RZ, 0xc0, !PT ;  /* 0xffffffe0c8037812 */ /* 0x010fc600078ec0ff */
[----:B------:R-:W-:Y:S01]  /*13a0*/  LDSM.16.M88.4 R60, [R209+0xc00] ;  /* 0x000c0000d13c783b */ /* 0x000fe20000000200 */
[----:B------:R-:W-:Y:S01]  /*13b0*/  HMMA.16816.F32 R156, R16, R6, RZ ;  /* 0x00000006109c723c */ /* 0x000fe200000018ff */
[----:B------:R-:W-:Y:S02]  /*13c0*/  IMAD.IADD R3, R111, 0x1, -R3 ;  /* 0x000000016f037824 */ /* 0x000fe400078e0a03 */
[----:B------:R-:W2:Y:S03]  /*13d0*/  LDSM.16.M88.4 R4, [R208+0x1000] ;  /* 0x00100000d004783b */ /* 0x000ea60000000200 */
[----:B------:R-:W-:Y:S01]  /*13e0*/  HMMA.16816.F32 R96, R12, R32, RZ ;  /* 0x000000200c60723c */ /* 0x000fe200000018ff */
[----:B------:R-:W3:Y:S01]  /*13f0*/  LDSM.16.M88.4 R64, [R209+0x1000] ;  /* 0x00100000d140783b */ /* 0x000ee20000000200 */
[----:B------:R-:W-:-:S03]  /*1400*/  IADD3 R221, P1, P0, R2, R75, R3 ;  /* 0x0000004b02dd7210 */ /* 0x000fc6000783e003 */
[----:B------:R-:W4:Y:S01]  /*1410*/  LDSM.16.M88.4 R68, [R209+0x1400] ;  /* 0x00140000d144783b */ /* 0x000f220000000200 */
[C---:B-1----:R-:W-:Y:S03]  /*1420*/  HMMA.16816.F32 R88, R12.reuse, R24, RZ ;  /* 0x000000180c58723c */ /* 0x042fe600000018ff */
[----:B------:R-:W1:Y:S03]  /*1430*/  LDSM.16.M88.4 R8, [R208] ;  /* 0x00000000d008783b */ /* 0x000e660000000200 */
[C---:B------:R-:W-:Y:S01]  /*1440*/  HMMA.16816.F32 R148, R12.reuse, R52, RZ ;  /* 0x000000340c94723c */ /* 0x040fe200000018ff */
        /* <DEDUP_REMOVED lines=23> */
[----:B--2---:R-:W-:Y:S06]  /*15c0*/  HMMA.16816.F32 R24, R4, R76, R96 ;  /* 0x0000004c0418723c */ /* 0x004fec0000001860 */
[C---:B------:R-:W-:Y:S06]  /*15d0*/  HMMA.16816.F32 R44, R16.reuse, R40, RZ ;  /* 0x00000028102c723c */ /* 0x040fec00000018ff */
[C---:B------:R-:W-:Y:S06]  /*15e0*/  HMMA.16816.F32 R176, R16.reuse, R42, RZ ;  /* 0x0000002a10b0723c */ /* 0x040fec00000018ff */
[C---:B------:R-:W-:Y:S05]  /*15f0*/  HMMA.16816.F32 R36, R16.reuse, R32, RZ ;  /* 0x000000201024723c */ /* 0x040fea00000018ff */
[----:B------:R-:W-:Y:S01]  /*1600*/  STL.64 [R1], R24 ;  /* 0x0000001801007387 */ /* 0x000fe20000100a00 */
[----:B------:R-:W-:Y:S03]  /*1610*/  HMMA.16816.F32 R188, R16, R34, RZ ;  /* 0x0000002210bc723c */ /* 0x000fe600000018ff */
[----:B------:R-:W-:Y:S03]  /*1620*/  STL.64 [R1+0x8], R26 ;  /* 0x0000081a01007387 */ /* 0x000fe60000100a00 */
[C---:B------:R-:W-:Y:S06]  /*1630*/  HMMA.16816.F32 R16, R4.reuse, R140, R88 ;  /* 0x0000008c0410723c */ /* 0x040fec0000001858 */
[C---:B------:R-:W-:Y:S06]  /*1640*/  HMMA.16816.F32 R160, R4.reuse, R20, R160 ;  /* 0x0000001404a0723c */ /* 0x040fec00000018a0 */
[C---:B------:R-:W-:Y:S06]  /*1650*/  HMMA.16816.F32 R148, R4.reuse, R28, R148 ;  /* 0x0000001c0494723c */ /* 0x040fec0000001894 */
[C---:B------:R-:W-:Y:S05]  /*1660*/  HMMA.16816.F32 R196, R4.reuse, R56, R132 ;  /* 0x0000003804c4723c */ /* 0x040fea0000001884 */
[----:B------:R-:W-:Y:S01]  /*1670*/  STL.64 [R1+0x20], R16 ;  /* 0x0000201001007387 */ /* 0x000fe20000100a00 */
[C---:B------:R-:W-:Y:S03]  /*1680*/  HMMA.16816.F32 R228, R4.reuse, R60, R124 ;  /* 0x0000003c04e4723c */ /* 0x040fe6000000187c */
[----:B------:R-:W-:Y:S03]  /*1690*/  STL.64 [R1+0x28], R18 ;  /* 0x0000281201007387 */ /* 0x000fe60000100a00 */
[----:B---3--:R-:W-:Y:S01]  /*16a0*/  HMMA.16816.F32 R236, R4, R64, R116 ;  /* 0x0000004004ec723c */ /* 0x008fe20000001874 */
[----:B------:R-:W-:-:S04]  /*16b0*/  IMAD R127, R204, 0x8, R110 ;  /* 0x00000008cc7f7824 */ /* 0x000fc800078e026e */
[----:B------:R-:W-:Y:S01]  /*16c0*/  VIADD R223, R127, 0x4 ;  /* 0x000000047fdf7836 */ /* 0x000fe20000000000 */
        /* <DEDUP_REMOVED lines=8> */
[----:B------:R-:W-:Y:S06]  /*1750*/  HMMA.16816.F32 R4, R4, R142, R84 ;  /* 0x0000008e0404723c */ /* 0x000fec0000001854 */
[C---:B-1----:R-:W-:Y:S06]  /*1760*/  HMMA.16816.F32 R164, R8.reuse, R20, R164 ;  /* 0x0000001408a4723c */ /* 0x042fec00000018a4 */
[C---:B------:R-:W-:Y:S06]  /*1770*/  HMMA.16816.F32 R156, R8.reuse, R22, R156 ;  /* 0x00000016089c723c */ /* 0x040fec000000189c */
[C---:B------:R-:W-:Y:S05]  /*1780*/  HMMA.16816.F32 R92, R8.reuse, R28, R80 ;  /* 0x0000001c085c723c */ /* 0x040fea0000001850 */
[----:B------:R1:W-:Y:S01]  /*1790*/  STL.64 [R1+0x10], R4 ;  /* 0x0000100401007387 */ /* 0x0003e20000100a00 */
[C---:B------:R-:W-:Y:S03]  /*17a0*/  HMMA.16816.F32 R96, R8.reuse, R30, R136 ;  /* 0x0000001e0860723c */ /* 0x040fe60000001888 */
[----:B------:R2:W-:Y:S03]  /*17b0*/  STL.64 [R1+0x18], R6 ;  /* 0x0000180601007387 */ /* 0x0005e60000100a00 */
[C---:B------:R-:W-:Y:S06]  /*17c0*/  HMMA.16816.F32 R116, R8.reuse, R56, R52 ;  /* 0x000000380874723c */ /* 0x040fec0000001834 */
[C---:B------:R-:W-:Y:S06]  /*17d0*/  HMMA.16816.F32 R212, R8.reuse, R68, R12 ;  /* 0x0000004408d4723c */ /* 0x040fec000000180c */
[----:B------:R-:W-:Y:S01]  /*17e0*/  HMMA.16816.F32 R168, R8, R58, R168 ;  /* 0x0000003a08a8723c */ /* 0x000fe200000018a8 */
[----:B------:R-:W-:-:S05]  /*17f0*/  IMAD.WIDE.U32 R12, R221, -0x2daee0ad, RZ ;  /* 0xd2511f53dd0c7825 */ /* 0x000fca00078e00ff */
[C---:B------:R-:W-:Y:S01]  /*1800*/  HMMA.16816.F32 R120, R8.reuse, R60, R48 ;  /* 0x0000003c0878723c */ /* 0x040fe20000001830 */
[----:B-1----:R-:W-:Y:S02]  /*1810*/  SHF.R.S32.HI R4, RZ, 0x1f, R2 ;  /* 0x0000001fff047819 */ /* 0x002fe40000011402 */
[----:B------:R-:W-:Y:S01]  /*1820*/  SHF.R.S32.HI R2, RZ, 0x1f, R3 ;  /* 0x0000001fff027819 */ /* 0x000fe20000011403 */
[----:B------:R-:W-:Y:S02]  /*1830*/  IMAD R3, R109, 0x20, R73 ;  /* 0x000000206d037824 */ /* 0x000fe400078e0249 */
[C---:B------:R-:W-:Y:S01]  /*1840*/  HMMA.16816.F32 R172, R8.reuse, R62, R172 ;  /* 0x0000003e08ac723c */ /* 0x040fe200000018ac */
[----:B--2---:R-:W-:Y:S01]  /*1850*/  IMAD.WIDE.U32 R6, R127, -0x326172a9, RZ ;  /* 0xcd9e8d577f067825 */ /* 0x004fe200078e00ff */
[----:B------:R-:W-:Y:S02]  /*1860*/  IADD3.X R2, R4, R108, R2, P1, P0 ;  /* 0x0000006c04027210 */ /* 0x000fe40000fe0402 */
[----:B------:R-:W-:Y:S01]  /*1870*/  ISETP.GE.AND P0, PT, R74, 0x81, PT ;  /* 0x000000814a00780c */ /* 0x000fe20003f06270 */
[----:B------:R-:W-:Y:S01]  /*1880*/  IMAD.WIDE.U32 R4, R223, -0x326172a9, RZ ;  /* 0xcd9e8d57df047825 */ /* 0x000fe200078e00ff */
[----:B------:R-:W-:Y:S01]  /*1890*/  LOP3.LUT R126, R2, UR32, RZ, 0x3c, !PT ;  /* 0x00000020027e7c12 */ /* 0x000fe2000f8e3cff */
[----:B------:R-:W-:Y:S02]  /*18a0*/  HMMA.16816.F32 R200, R8, R64, R44 ;  /* 0x0000004008c8723c */ /* 0x000fe4000000182c */
[----:B------:R-:W-:Y:S01]  /*18b0*/  IMAD.IADD R2, R72, 0x1, R3 ;  /* 0x0000000148027824 */ /* 0x000fe200078e0203 */
[----:B------:R-:W-:-:S02]  /*18c0*/  LOP3.LUT R3, R7, R126, RZ, 0x3c, !PT ;  /* 0x0000007e07037212 */ /* 0x000fc400078e3cff */
[----:B------:R-:W-:Y:S01]  /*18d0*/  FMNMX.FTZ R7, R164, R165, !PT ;  /* 0x000000a5a4077209 */ /* 0x000fe20007810000 */
[C---:B------:R-:W-:Y:S01]  /*18e0*/  HMMA.16816.F32 R176, R8.reuse, R66, R176 ;  /* 0x0000004208b0723c */ /* 0x040fe200000018b0 */
[----:B------:R-:W-:Y:S01]  /*18f0*/  LOP3.LUT R14, R5, R126, RZ, 0x3c, !PT ;  /* 0x0000007e050e7212 */ /* 0x000fe200078e3cff */
[----:B------:R-:W-:Y:S01]  /*1900*/  IMAD.WIDE.U32 R20, R3, -0x2daee0ad, RZ ;  /* 0xd2511f5303147825 */ /* 0x000fe200078e00ff */
[----:B------:R-:W-:Y:S02]  /*1910*/  FMNMX.FTZ R7, R156, R7, !PT ;  /* 0x000000079c077209 */ /* 0x000fe40007810000 */
[----:B------:R-:W-:Y:S01]  /*1920*/  LEA R3, R220, 0xfffffffc, 0x2 ;  /* 0xfffffffcdc037811 */ /* 0x000fe200078e10ff */
[----:B------:R-:W-:Y:S01]  /*1930*/  IMAD.WIDE.U32 R60, R14, -0x2daee0ad, RZ ;  /* 0xd2511f530e3c7825 */ /* 0x000fe200078e00ff */
[----:B------:R-:W-:Y:S01]  /*1940*/  FMNMX.FTZ R5, R157, R7, !PT ;  /* 0x000000079d057209 */ /* 0x000fe20007810000 */
[C---:B------:R-:W-:Y:S01]  /*1950*/  HMMA.16816.F32 R180, R8.reuse, R70, R180 ;  /* 0x0000004608b4723c */ /* 0x040fe200000018b4 */
[----:B------:R-:W-:Y:S01]  /*1960*/  LOP3.LUT R14, R13, UR33, R3, 0x96, !PT ;  /* 0x000000210d0e7c12 */ /* 0x000fe2000f8e9603 */
[C---:B------:R-:W-:Y:S01]  /*1970*/  VIADD R16, R3.reuse, 0x1 ;  /* 0x0000000103107836 */ /* 0x040fe20000000000 */
[----:B------:R-:W-:Y:S01]  /*1980*/  FMNMX.FTZ R5, R92, R5, !PT ;  /* 0x000000055c057209 */ /* 0x000fe20007810000 */
[----:B------:R-:W-:Y:S01]  /*1990*/  VIADD R17, R3, 0x2 ;  /* 0x0000000203117836 */ /* 0x000fe20000000000 */
[--C-:B------:R-:W-:Y:S01]  /*19a0*/  LOP3.LUT R15, R21, UR26, R12.reuse, 0x96, !PT ;  /* 0x0000001a150f7c12 */ /* 0x100fe2000f8e960c */
[----:B------:R-:W-:Y:S01]  /*19b0*/  VIADD R18, R3, 0x3 ;  /* 0x0000000303127836 */ /* 0x000fe20000000000 */
[----:B------:R-:W-:Y:S01]  /*19c0*/  FMNMX.FTZ R3, R93, R5, !PT ;  /* 0x000000055d037209 */ /* 0x000fe20007810000 */
[----:B------:R-:W-:Y:S01]  /*19d0*/  HMMA.16816.F32 R216, R8, R76, R36 ;  /* 0x0000004c08d8723c */ /* 0x000fe20000001824 */
[----:B------:R-:W-:Y:S01]  /*19e0*/  LOP3.LUT R7, R61, UR26, R12, 0x96, !PT ;  /* 0x0000001a3d077c12 */ /* 0x000fe2000f8e960c */
[----:B------:R-:W-:Y:S01]  /*19f0*/  IMAD.WIDE.U32 R40, R15, -0x326172a9, RZ ;  /* 0xcd9e8d570f287825 */ /* 0x000fe200078e00ff */
[----:B------:R-:W-:-:S02]  /*1a00*/  FMNMX.FTZ R3, R96, R3, !PT ;  /* 0x0000000360037209 */ /* 0x000fc40007810000 */
[----:B------:R-:W-:Y:S01]  /*1a10*/  LOP3.LUT R12, R13, UR33, R16, 0x96, !PT ;  /* 0x000000210d0c7c12 */ /* 0x000fe2000f8e9610 */
[----:B------:R-:W-:Y:S01]  /*1a20*/  IMAD.WIDE.U32 R14, R14, -0x326172a9, RZ ;  /* 0xcd9e8d570e0e7825 */ /* 0x000fe200078e00ff */
[----:B------:R-:W-:Y:S01]  /*1a30*/  FMNMX.FTZ R3, R97, R3, !PT ;  /* 0x0000000361037209 */ /* 0x000fe20007810000 */
[C---:B------:R-:W-:Y:S01]  /*1a40*/  HMMA.16816.F32 R184, R8.reuse, R140, R184 ;  /* 0x0000008c08b8723c */ /* 0x040fe200000018b8 */
[----:B------:R-:W-:Y:S01]  /*1a50*/  LOP3.LUT R16, R13, UR33, R17, 0x96, !PT ;  /* 0x000000210d107c12 */ /* 0x000fe2000f8e9611 */
[----:B------:R-:W-:Y:S01]  /*1a60*/  IMAD.WIDE.U32 R48, R7, -0x326172a9, RZ ;  /* 0xcd9e8d5707307825 */ /* 0x000fe200078e00ff */
[----:B------:R-:W-:Y:S02]  /*1a70*/  FMNMX.FTZ R3, R116, R3, !PT ;  /* 0x0000000374037209 */ /* 0x000fe40007810000 */
[----:B------:R-:W-:Y:S01]  /*1a80*/  LOP3.LUT R5, R13, UR33, R18, 0x96, !PT ;  /* 0x000000210d057c12 */ /* 0x000fe2000f8e9612 */
[----:B------:R-:W-:Y:S01]  /*1a90*/  IMAD.WIDE.U32 R12, R12, -0x326172a9, RZ ;  /* 0xcd9e8d570c0c7825 */ /* 0x000fe200078e00ff */
[----:B------:R-:W-:Y:S01]  /*1aa0*/  FMNMX.FTZ R3, R117, R3, !PT ;  /* 0x0000000375037209 */ /* 0x000fe20007810000 */
[----:B------:R-:W-:Y:S01]  /*1ab0*/  HMMA.16816.F32 R188, R8, R78, R188 ;  /* 0x0000004e08bc723c */ /* 0x000fe200000018bc */
[----:B------:R-:W-:Y:S01]  /*1ac0*/  LOP3.LUT R22, R15, UR27, R6, 0x96, !PT ;  /* 0x0000001b0f167c12 */ /* 0x000fe2000f8e9606 */
[----:B------:R-:W-:Y:S01]  /*1ad0*/  IMAD.WIDE.U32 R18, R5, -0x326172a9, RZ ;  /* 0xcd9e8d5705127825 */ /* 0x000fe200078e00ff */
[----:B------:R-:W-:-:S02]  /*1ae0*/  FMNMX.FTZ R3, R168, R3, !PT ;  /* 0x00000003a8037209 */ /* 0x000fc40007810000 */
[--C-:B------:R-:W-:Y:S01]  /*1af0*/  LOP3.LUT R25, R13, UR27, R6.reuse, 0x96, !PT ;  /* 0x0000001b0d197c12 */ /* 0x100fe2000f8e9606 */
[----:B------:R-:W-:Y:S01]  /*1b00*/  IMAD.WIDE.U32 R16, R16, -0x326172a9, RZ ;  /* 0xcd9e8d5710107825 */ /* 0x000fe200078e00ff */
[----:B------:R-:W-:Y:S01]  /*1b10*/  FMNMX.FTZ R3, R169, R3, !PT ;  /* 0x00000003a9037209 */ /* 0x000fe20007810000 */
[----:B------:R-:W-:Y:S01]  /*1b20*/  HMMA.16816.F32 R192, R8, R142, R192 ;  /* 0x0000008e08c0723c */ /* 0x000fe200000018c0 */
[--C-:B------:R-:W-:Y:S02]  /*1b30*/  LOP3.LUT R26, R19, UR27, R6.reuse, 0x96, !PT ;  /* 0x0000001b131a7c12 */ /* 0x100fe4000f8e9606 */
[----:B------:R-:W-:Y:S02]  /*1b40*/  FMNMX.FTZ R3, R120, R3, !PT ;  /* 0x0000000378037209 */ /* 0x000fe40007810000 */
        /* <DEDUP_REMOVED lines=20> */
[--C-:B------:R-:W-:Y:S02]  /*1c90*/  LOP3.LUT R29, R15, UR27, R4.reuse, 0x96, !PT ;  /* 0x0000001b0f1d7c12 */ /* 0x100fe4000f8e9604 */
[--C-:B------:R-:W-:Y:S02]  /*1ca0*/  LOP3.LUT R33, R13, UR27, R4.reuse, 0x96, !PT ;  /* 0x0000001b0d217c12 */ /* 0x100fe4000f8e9604 */
[--C-:B------:R-:W-:Y:S02]  /*1cb0*/  LOP3.LUT R32, R17, UR27, R4.reuse, 0x96, !PT ;  /* 0x0000001b11207c12 */ /* 0x100fe4000f8e9604 */
        /* <DEDUP_REMOVED lines=16> */
[--C-:B------:R-:W-:Y:S02]  /*1dc0*/  LOP3.LUT R23, R41, UR25, R14.reuse, 0x96, !PT ;  /* 0x0000001929177c12 */ /* 0x100fe4000f8e960e */
[----:B------:R-:W-:Y:S02]  /*1dd0*/  LOP3.LUT R31, R49, UR25, R14, 0x96, !PT ;  /* 0x00000019311f7c12 */ /* 0x000fe4000f8e960e */
[--C-:B------:R-:W-:Y:S02]  /*1de0*/  LOP3.LUT R24, R41, UR25, R12.reuse, 0x96, !PT ;  /* 0x0000001929187c12 */ /* 0x100fe4000f8e960c */
[----:B------:R-:W-:Y:S02]  /*1df0*/  LOP3.LUT R34, R49, UR25, R12, 0x96, !PT ;  /* 0x0000001931227c12 */ /* 0x000fe4000f8e960c */
[----:B------:R-:W-:-:S02]  /*1e00*/  LOP3.LUT R27, R41, UR25, R16, 0x96, !PT ;  /* 0x00000019291b7c12 */ /* 0x000fc4000f8e9610 */
[----:B------:R-:W-:Y:S02]  /*1e10*/  LOP3.LUT R30, R49, UR25, R16, 0x96, !PT ;  /* 0x00000019311e7c12 */ /* 0x000fe4000f8e9610 */
[--C-:B------:R-:W-:Y:S02]  /*1e20*/  LOP3.LUT R15, R41, UR25, R18.reuse, 0x96, !PT ;  /* 0x00000019290f7c12 */ /* 0x100fe4000f8e9612 */
[----:B------:R-:W-:Y:S02]  /*1e30*/  LOP3.LUT R132, R49, UR25, R18, 0x96, !PT ;  /* 0x0000001931847c12 */ /* 0x000fe4000f8e9612 */
[----:B------:R-:W-:Y:S02]  /*1e40*/  FMNMX.FTZ R13, R122, R4, !PT ;  /* 0x000000047a0d7209 */ /* 0x000fe40007810000 */
[----:B------:R-:W-:Y:S02]  /*1e50*/  FMNMX.FTZ R12, R228, R3, !PT ;  /* 0x00000003e40c7209 */ /* 0x000fe40007810000 */
[----:B------:R-:W-:Y:S01]  /*1e60*/  FMNMX.FTZ R14, R217, R5, !PT ;  /* 0x00000005d90e7209 */ /* 0x000fe20007810000 */
[----:B------:R-:W-:Y:S06]  /*1e70*/  BAR.SYNC.DEFER_BLOCKING 0x0 ;  /* 0x0000000000007b1d */ /* 0x000fec0000010000 */
[----:B------:R-:W-:Y:S05]  /*1e80*/  @!P0 BRA `(.L_x_531) ;  /* 0x0000000000588947 */ /* 0x000fea0003800000 */
[----:B------:R-:W-:-:S04]  /*1e90*/  VIADD R3, R220, 0xfffffffe ;  /* 0xfffffffedc037836 */ /* 0x000fc80000000000 */
[C---:B------:R-:W-:Y:S01]  /*1ea0*/  IMAD R6, R3.reuse, UR18, RZ ;  /* 0x0000001203067c24 */ /* 0x040fe2000f8e02ff */
[----:B------:R-:W-:Y:S01]  /*1eb0*/  SHF.R.S32.HI R7, RZ, 0x1f, R3 ;  /* 0x0000001fff077819 */ /* 0x000fe20000011403 */
        /* <DEDUP_REMOVED lines=19> */
.L_x_531:
[----:B------:R-:W2:Y:S01]  /*1ff0*/  LDL.LU R101, [R1+0x2c] ;  /* 0x00002c0001657983 */ /* 0x000ea20000300800 */
[----:B-1----:R-:W-:Y:S02]  /*2000*/  FMNMX.FTZ R4, R123, R13, !PT ;  /* 0x0000000d7b047209 */ /* 0x002fe40007810000 */
[----:B------:R-:W-:Y:S01]  /*2010*/  FMNMX.FTZ R3, R229, R12, !PT ;  /* 0x0000000ce5037209 */ /* 0x000fe20007810000 */
[----:B------:R-:W3:Y:S01]  /*2020*/  LDL.LU R113, [R1+0x14] ;  /* 0x0000140001717983 */ /* 0x000ee20000300800 */
[----:B------:R-:W-:Y:S02]  /*2030*/  FMNMX.FTZ R6, R188, R14, !PT ;  /* 0x0000000ebc067209 */ /* 0x000fe40007810000 */
[----:B------:R-:W-:Y:S01]  /*2040*/  FMNMX.FTZ R7, R162, R163, !PT ;  /* 0x000000a3a2077209 */ /* 0x000fe20007810000 */
[----:B------:R-:W4:Y:S01]  /*2050*/  LDL.LU R112, [R1+0x10] ;  /* 0x0000100001707983 */ /* 0x000f220000300800 */
[----:B------:R-:W-:Y:S01]  /*2060*/  UIADD3 UR24, UR33, 0x76cf5d0a, URZ ;  /* 0x76cf5d0a21187890 */ /* 0x000fe2000fffe03f */
[----:B------:R-:W-:Y:S01]  /*2070*/  IMAD.WIDE.U32 R8, R22, -0x2daee0ad, RZ ;  /* 0xd2511f5316087825 */ /* 0x000fe200078e00ff */
[----:B------:R-:W-:Y:S01]  /*2080*/  UIADD3 UR22, UR33, 0x32370b8f, URZ ;  /* 0x32370b8f21167890 */ /* 0x000fe2000fffe03f */
[----:B------:R-:W5:Y:S01]  /*2090*/  LDL.LU R252, [R1+0x28] ;  /* 0x0000280001fc7983 */ /* 0x000f620000300800 */
[----:B------:R-:W-:-:S03]  /*20a0*/  ULDC UR4, c[0x0][0x2ec] ;  /* 0x0000bb0000047ab9 */ /* 0x000fc60000000800 */
[----:B------:R-:W2:Y:S04]  /*20b0*/  LDL.LU R211, [R1+0x8] ;  /* 0x0000080001d37983 */ /* 0x000ea80000300800 */
[----:B------:R-:W3:Y:S04]  /*20c0*/  LDL.LU R210, [R1] ;  /* 0x0000000001d27983 */ /* 0x000ee80000300800 */
[----:B------:R-:W5:Y:S04]  /*20d0*/  LDL.LU R139, [R1+0x1c] ;  /* 0x00001c00018b7983 */ /* 0x000f680000300800 */
[----:B------:R-:W4:Y:S04]  /*20e0*/  LDL.LU R134, [R1+0x24] ;  /* 0x0000240001867983 */ /* 0x000f280000300800 */
[----:B------:R-:W2:Y:S04]  /*20f0*/  LDL.LU R114, [R1+0x20] ;  /* 0x0000200001727983 */ /* 0x000ea80000300800 */
[----:B------:R-:W5:Y:S04]  /*2100*/  LDL.LU R115, [R1+0xc] ;  /* 0x00000c0001737983 */ /* 0x000f680000300800 */
[----:B------:R-:W4:Y:S04]  /*2110*/  LDL.LU R35, [R1+0x4] ;  /* 0x0000040001237983 */ /* 0x000f280000300800 */
[----:B------:R-:W5:Y:S01]  /*2120*/  LDL.LU R36, [R1+0x18] ;  /* 0x0000180001247983 */ /* 0x000f620000300800 */
[----:B------:R-:W-:Y:S01]  /*2130*/  FMNMX.FTZ R4, R174, R4, !PT ;  /* 0x00000004ae047209 */ /* 0x000fe20007810000 */
[----:B------:R-:W-:Y:S01]  /*2140*/  IMAD.WIDE.U32 R80, R24, -0x2daee0ad, RZ ;  /* 0xd2511f5318507825 */ /* 0x000fe200078e00ff */
[----:B------:R-:W-:Y:S01]  /*2150*/  FMNMX.FTZ R3, R224, R3, !PT ;  /* 0x00000003e0037209 */ /* 0x000fe20007810000 */
[----:B------:R-:W-:Y:S01]  /*2160*/  UIADD3 UR21, UR32, 0x78dde6e4, URZ ;  /* 0x78dde6e420157890 */ /* 0x000fe2000fffe03f */
[----:B------:R-:W-:Y:S01]  /*2170*/  FMNMX.FTZ R5, R175, R4, !PT ;  /* 0x00000004af057209 */ /* 0x000fe20007810000 */
[----:B------:R-:W-:Y:S01]  /*2180*/  IMAD.WIDE.U32 R22, R23, -0x2daee0ad, RZ ;  /* 0xd2511f5317167825 */ /* 0x000fe200078e00ff */
[----:B------:R-:W-:Y:S01]  /*2190*/  FMNMX.FTZ R3, R225, R3, !PT ;  /* 0x00000003e1037209 */ /* 0x000fe20007810000 */
[----:B------:R-:W-:Y:S01]  /*21a0*/  UIADD3 UR23, UR32, -0x255992d5, URZ ;  /* 0xdaa66d2b20177890 */ /* 0x000fe2000fffe03f */
        /* <DEDUP_REMOVED lines=30> */
[----:B------:R-:W-:Y:S01]  /*2390*/  IMAD.WIDE.U32 R4, R25, -0x2daee0ad, RZ ;  /* 0xd2511f5319047825 */ /* 0x000fe200078e00ff */
[----:B------:R-:W-:Y:S02]  /*23a0*/  FMNMX.FTZ R7, R182, R7, !PT ;  /* 0x00000007b6077209 */ /* 0x000fe40007810000 */
[----:B------:R-:W-:Y:S02]  /*23b0*/  FMNMX.FTZ R3, R151, R3, !PT ;  /* 0x0000000397037209 */ /* 0x000fe40007810000 */
[----:B------:R-:W-:-:S02]  /*23c0*/  FMNMX.FTZ R6, R240, R6, !PT ;  /* 0x00000006f0067209 */ /* 0x000fc40007810000 */
[--C-:B------:R-:W-:Y:S02]  /*23d0*/  LOP3.LUT R21, R9, UR24, R20.reuse, 0x96, !PT ;  /* 0x0000001809157c12 */ /* 0x100fe4000f8e9614 */
[----:B------:R-:W-:Y:S01]  /*23e0*/  FMNMX.FTZ R7, R183, R7, !PT ;  /* 0x00000007b7077209 */ /* 0x000fe20007810000 */
[----:B------:R-:W1:Y:S01]  /*23f0*/  SHFL.BFLY PT, R9, R11, 0x2, 0x1f ;  /* 0x0c401f000b097f89 */ /* 0x000e6200000e0000 */
[----:B------:R-:W-:Y:S02]  /*2400*/  FMNMX.FTZ R3, R146, R3, !PT ;  /* 0x0000000392037209 */ /* 0x000fe40007810000 */
[----:B------:R-:W-:Y:S02]  /*2410*/  FMNMX.FTZ R6, R241, R6, !PT ;  /* 0x00000006f1067209 */ /* 0x000fe40007810000 */
[----:B------:R-:W-:Y:S02]  /*2420*/  LOP3.LUT R18, R5, UR24, R20, 0x96, !PT ;  /* 0x0000001805127c12 */ /* 0x000fe4000f8e9614 */
[----:B------:R-:W-:-:S02]  /*2430*/  FMNMX.FTZ R5, R218, R7, !PT ;  /* 0x00000007da057209 */ /* 0x000fc40007810000 */
[----:B------:R-:W-:Y:S02]  /*2440*/  FMNMX.FTZ R3, R147, R3, !PT ;  /* 0x0000000393037209 */ /* 0x000fe40007810000 */
[----:B------:R-:W-:Y:S02]  /*2450*/  FMNMX.FTZ R5, R219, R5, !PT ;  /* 0x00000005db057209 */ /* 0x000fe40007810000 */
[----:B------:R-:W-:Y:S02]  /*2460*/  FMNMX.FTZ R3, R198, R3, !PT ;  /* 0x00000003c6037209 */ /* 0x000fe40007810000 */
[----:B------:R-:W-:Y:S02]  /*2470*/  LOP3.LUT R14, R81, UR22, R4, 0x96, !PT ;  /* 0x00000016510e7c12 */ /* 0x000fe4000f8e9604 */
[----:B------:R-:W-:Y:S02]  /*2480*/  FMNMX.FTZ R5, R190, R5, !PT ;  /* 0x00000005be057209 */ /* 0x000fe40007810000 */
[----:B------:R-:W-:Y:S01]  /*2490*/  FMNMX.FTZ R3, R199, R3, !PT ;  /* 0x00000003c7037209 */ /* 0x000fe20007810000 */
[----:B------:R-:W-:Y:S01]  /*24a0*/  IMAD.WIDE.U32 R104, R14, -0x326172a9, RZ ;  /* 0xcd9e8d570e687825 */ /* 0x000fe200078e00ff */
[----:B------:R-:W-:-:S02]  /*24b0*/  LOP3.LUT R19, R23, UR22, R8, 0x96, !PT ;  /* 0x0000001617137c12 */ /* 0x000fc4000f8e9608 */
[----:B------:R-:W-:Y:S02]  /*24c0*/  FMNMX.FTZ R3, R130, R3, !PT ;  /* 0x0000000382037209 */ /* 0x000fe40007810000 */
[----:B-1----:R-:W-:Y:S01]  /*24d0*/  FMNMX.FTZ R11, R11, R9, !PT ;  /* 0x000000090b0b7209 */ /* 0x002fe20007810000 */
[----:B------:R-:W-:Y:S01]  /*24e0*/  IMAD.WIDE.U32 R8, R26, -0x2daee0ad, RZ ;  /* 0xd2511f531a087825 */ /* 0x000fe200078e00ff */
[----:B------:R-:W-:Y:S02]  /*24f0*/  FMNMX.FTZ R3, R131, R3, !PT ;  /* 0x0000000383037209 */ /* 0x000fe40007810000 */
[----:B------:R-:W-:Y:S01]  /*2500*/  LEA R204, R2, UR5, 0x1 ;  /* 0x0000000502cc7c11 */ /* 0x000fe2000f8e08ff */
[----:B------:R-:W1:Y:S01]  /*2510*/  SHFL.BFLY PT, R13, R11, 0x1, 0x1f ;  /* 0x0c201f000b0d7f89 */ /* 0x000e6200000e0000 */
[----:B------:R-:W-:Y:S01]  /*2520*/  LOP3.LUT R88, R85, UR22, R8, 0x96, !PT ;  /* 0x0000001655587c12 */ /* 0x000fe2000f8e9608 */
[----:B------:R-:W-:Y:S01]  /*2530*/  ULDC.U8 UR5, c[0x0][0x388] ;  /* 0x0000e20000057ab9 */ /* 0x000fe20000000000 */
[----:B------:R-:W-:Y:S01]  /*2540*/  LOP3.LUT R89, R9, UR24, R20, 0x96, !PT ;  /* 0x0000001809597c12 */ /* 0x000fe2000f8e9614 */
[----:B------:R-:W-:Y:S01]  /*2550*/  IMAD.IADD R205, R0, 0x1, R204 ;  /* 0x0000000100cd7824 */ /* 0x000fe200078e02cc */
[----:B------:R-:W-:Y:S04]  /*2560*/  LDSM.16.MT88.4 R52, [R204+0x4400] ;  /* 0x00440000cc34783b */ /* 0x000fe80000004200 */
[----:B------:R-:W-:Y:S04]  /*2570*/  LDSM.16.MT88.4 R44, [R205+0x4000] ;  /* 0x00400000cd2c783b */ /* 0x000fe80000004200 */
[----:B------:R-:W-:Y:S01]  /*2580*/  LDSM.16.MT88.4 R56, [R205+0x4400] ;  /* 0x00440000cd38783b */ /* 0x000fe20000004200 */
[----:B-1----:R-:W-:-:S04]  /*2590*/  FMNMX.FTZ R138, R11, R13, !PT ;  /* 0x0000000d0b8a7209 */ /* 0x002fc80007810000 */
[----:B------:R-:W-:Y:S02]  /*25a0*/  FSETP.NEU.FTZ.AND P1, PT, R138, -INF , PT ;  /* 0xff8000008a00780b */ /* 0x000fe40003f3d000 */
[----:B---3--:R-:W-:-:S04]  /*25b0*/  FMNMX.FTZ R6, R210, R6, !PT ;  /* 0x00000006d2067209 */ /* 0x008fc80007810000 */
[----:B----4-:R-:W-:Y:S02]  /*25c0*/  FMNMX.FTZ R4, R35, R6, !PT ;  /* 0x0000000623047209 */ /* 0x010fe40007810000 */
[----:B------:R-:W-:Y:S02]  /*25d0*/  FMNMX.FTZ R6, R191, R5, !PT ;  /* 0x00000005bf067209 */ /* 0x000fe40007810000 */
[----:B------:R-:W-:Y:S02]  /*25e0*/  FMNMX.FTZ R4, R248, R4, !PT ;  /* 0x00000004f8047209 */ /* 0x000fe40007810000 */
[----:B------:R-:W-:Y:S02]  /*25f0*/  FMNMX.FTZ R6, R186, R6, !PT ;  /* 0x00000006ba067209 */ /* 0x000fe40007810000 */
[----:B------:R-:W-:Y:S02]  /*2600*/  FMNMX.FTZ R4, R249, R4, !PT ;  /* 0x00000004f9047209 */ /* 0x000fe40007810000 */
[----:B------:R-:W-:-:S02]  /*2610*/  FMNMX.FTZ R6, R187, R6, !PT ;  /* 0x00000006bb067209 */ /* 0x000fc40007810000 */
[----:B--2---:R-:W-:Y:S02]  /*2620*/  FMNMX.FTZ R4, R114, R4, !PT ;  /* 0x0000000472047209 */ /* 0x004fe40007810000 */
[----:B------:R-:W-:Y:S02]  /*2630*/  FMNMX.FTZ R5, R230, R3, !PT ;  /* 0x00000003e6057209 */ /* 0x000fe40007810000 */
[----:B------:R-:W-:Y:S02]  /*2640*/  FMNMX.FTZ R3, R134, R4, !PT ;  /* 0x0000000486037209 */ /* 0x000fe40007810000 */
[----:B------:R-:W-:Y:S02]  /*2650*/  FMNMX.FTZ R4, R194, R6, !PT ;  /* 0x00000006c2047209 */ /* 0x000fe40007810000 */
[----:B------:R-:W-:Y:S02]  /*2660*/  FMNMX.FTZ R6, R231, R5, !PT ;  /* 0x00000005e7067209 */ /* 0x000fe40007810000 */
[----:B------:R-:W-:-:S02]  /*2670*/  FMNMX.FTZ R7, R112, R3, !PT ;  /* 0x0000000370077209 */ /* 0x000fc40007810000 */
[----:B------:R-:W-:Y:S02]  /*2680*/  FMNMX.FTZ R3, R226, R6, !PT ;  /* 0x00000006e2037209 */ /* 0x000fe40007810000 */
[----:B------:R-:W-:Y:S01]  /*2690*/  FMNMX.FTZ R10, R113, R7, !PT ;  /* 0x00000007710a7209 */ /* 0x000fe20007810000 */
[----:B------:R-:W-:Y:S01]  /*26a0*/  IMAD.WIDE.U32 R6, R29, -0x2daee0ad, RZ ;  /* 0xd2511f531d067825 */ /* 0x000fe200078e00ff */
[----:B------:R-:W-:Y:S02]  /*26b0*/  FMNMX.FTZ R3, R227, R3, !PT ;  /* 0x00000003e3037209 */ /* 0x000fe40007810000 */
[----:B------:R-:W-:Y:S01]  /*26c0*/  FMNMX.FTZ R8, R195, R4, !PT ;  /* 0x00000004c3087209 */ /* 0x000fe20007810000 */
[----:B------:R-:W-:Y:S01]  /*26d0*/  IMAD.WIDE.U32 R4, R28, -0x2daee0ad, RZ ;  /* 0xd2511f531c047825 */ /* 0x000fe200078e00ff */
[----:B------:R-:W-:Y:S01]  /*26e0*/  FMNMX.FTZ R3, R238, R3, !PT ;  /* 0x00000003ee037209 */ /* 0x000fe20007810000 */
[----:B------:R-:W-:Y:S01]  /*26f0*/  SHFL.BFLY PT, R12, R10, 0x2, 0x1f ;  /* 0x0c401f000a0c7f89 */ /* 0x000fe200000e0000 */
[----:B------:R-:W-:-:S02]  /*2700*/  LOP3.LUT R15, R7, UR24, R60, 0x96, !PT ;  /* 0x00000018070f7c12 */ /* 0x000fc4000f8e963c */
[----:B------:R-:W-:Y:S01]  /*2710*/  FMNMX.FTZ R7, R239, R3, !PT ;  /* 0x00000003ef077209 */ /* 0x000fe20007810000 */
[----:B------:R-:W1:Y:S01]  /*2720*/  SHFL.BFLY PT, R9, R8, 0x2, 0x1f ;  /* 0x0c401f0008097f89 */ /* 0x000e6200000e0000 */
[----:B------:R-:W-:Y:S01]  /*2730*/  LOP3.LUT R17, R17, UR22, R6, 0x96, !PT ;  /* 0x0000001611117c12 */ /* 0x000fe2000f8e9606 */
[----:B------:R-:W-:Y:S01]  /*2740*/  FMUL.FTZ R3, R138, UR4 ;  /* 0x000000048a037c20 */ /* 0x000fe20008410000 */
[----:B------:R-:W-:Y:S02]  /*2750*/  FMNMX.FTZ R7, R234, R7, !PT ;  /* 0x00000007ea077209 */ /* 0x000fe40007810000 */
[----:B------:R-:W-:Y:S01]  /*2760*/  LOP3.LUT R85, R5, UR24, R20, 0x96, !PT ;  /* 0x0000001805557c12 */ /* 0x000fe2000f8e9614 */
[----:B------:R-:W-:Y:S01]  /*2770*/  IMAD.WIDE.U32 R26, R17, -0x326172a9, RZ ;  /* 0xcd9e8d57111a7825 */ /* 0x000fe200078e00ff */
[----:B------:R-:W-:Y:S02]  /*2780*/  FMNMX.FTZ R6, R235, R7, !PT ;  /* 0x00000007eb067209 */ /* 0x000fe40007810000 */
[----:B------:R-:W-:Y:S01]  /*2790*/  LOP3.LUT R83, R91, UR22, R4, 0x96, !PT ;  /* 0x000000165b537c12 */ /* 0x000fe2000f8e9604 */
[----:B------:R-:W-:Y:S01]  /*27a0*/  IMAD.WIDE.U32 R4, R33, -0x2daee0ad, RZ ;  /* 0xd2511f5321047825 */ /* 0x000fe200078e00ff */
[----:B------:R-:W-:-:S02]  /*27b0*/  FMNMX.FTZ R6, R246, R6, !PT ;  /* 0x00000006f6067209 */ /* 0x000fc40007810000 */
[----:B------:R-:W-:Y:S02]  /*27c0*/  FSEL R3, R3, RZ, P1 ;  /* 0x000000ff03037208 */ /* 0x000fe40000800000 */
[----:B------:R-:W-:Y:S02]  /*27d0*/  FMNMX.FTZ R6, R247, R6, !PT ;  /* 0x00000006f7067209 */ /* 0x000fe40007810000 */
[----:B------:R-:W-:Y:S01]  /*27e0*/  LOP3.LUT R87, R5, UR24, R60, 0x96, !PT ;  /* 0x0000001805577c12 */ /* 0x000fe2000f8e963c */
[----:B------:R-:W-:Y:S01]  /*27f0*/  FFMA.FTZ R7, R164, UR4, -R3 ;  /* 0x00000004a4077c23 */ /* 0x000fe20008010803 */
[----:B------:R-:W-:Y:S01]  /*2800*/  LOP3.LUT R86, R63, UR22, R4, 0x96, !PT ;  /* 0x000000163f567c12 */ /* 0x000fe2000f8e9604 */
[----:B------:R-:W-:Y:S01]  /*2810*/  IMAD.WIDE.U32 R4, R32, -0x2daee0ad, RZ ;  /* 0xd2511f5320047825 */ /* 0x000fe200078e00ff */
[----:B------:R-:W-:Y:S01]  /*2820*/  FMNMX.FTZ R6, R242, R6, !PT ;  /* 0x00000006f2067209 */ /* 0x000fe20007810000 */
[----:B------:R2:W3:Y:S01]  /*2830*/  MUFU.EX2 R64, R7 ;  /* 0x0000000700407308 */ /* 0x0004e20000000800 */
[----:B-1----:R-:W-:-:S02]  /*2840*/  FMNMX.FTZ R9, R8, R9, !PT ;  /* 0x0000000908097209 */ /* 0x002fc40007810000 */
[----:B------:R-:W-:Y:S01]  /*2850*/  LOP3.LUT R125, R103, UR22, R4, 0x96, !PT ;  /* 0x00000016677d7c12 */ /* 0x000fe2000f8e9604 */
[----:B-----5:R-:W-:Y:S01]  /*2860*/  IMAD.MOV.U32 R103, RZ, RZ, R36 ;  /* 0x000000ffff677224 */ /* 0x020fe200078e0024 */
[----:B------:R-:W-:Y:S01]  /*2870*/  FMNMX.FTZ R4, R243, R6, !PT ;  /* 0x00000006f3047209 */ /* 0x000fe20007810000 */
[----:B------:R-:W-:Y:S01]  /*2880*/  LDSM.16.MT88.4 R36, [R204+0x4000] ;  /* 0x00400000cc24783b */ /* 0x000fe20000004200 */
[----:B------:R-:W-:Y:S01]  /*2890*/  FMNMX.FTZ R8, R10, R12, !PT ;  /* 0x0000000c0a087209 */ /* 0x000fe20007810000 */
[----:B------:R-:W-:Y:S01]  /*28a0*/  IMAD.WIDE.U32 R10, R18, -0x326172a9, RZ ;  /* 0xcd9e8d57120a7825 */ /* 0x000fe200078e00ff */
[----:B------:R-:W-:Y:S01]  /*28b0*/  FMNMX.FTZ R4, R211, R4, !PT ;  /* 0x00000004d3047209 */ /* 0x000fe20007810000 */
[----:B------:R-:W1:Y:S01]  /*28c0*/  SHFL.BFLY PT, R6, R9, 0x1, 0x1f ;  /* 0x0c201f0009067f89 */ /* 0x000e6200000e0000 */
[----:B------:R-:W-:Y:S01]  /*28d0*/  LOP3.LUT R124, R5, UR24, R60, 0x96, !PT ;  /* 0x00000018057c7c12 */ /* 0x000fe2000f8e963c */
[----:B------:R-:W-:Y:S01]  /*28e0*/  FFMA.FTZ R5, R156, UR4, -R3 ;  /* 0x000000049c057c23 */ /* 0x000fe20008010803 */
[----:B------:R-:W-:Y:S01]  /*28f0*/  FMNMX.FTZ R4, R115, R4, !PT ;  /* 0x0000000473047209 */ /* 0x000fe20007810000 */
[----:B------:R-:W-:Y:S01]  /*2900*/  IMAD.WIDE.U32 R12, R21, -0x326172a9, RZ ;  /* 0xcd9e8d57150c7825 */ /* 0x000fe200078e00ff */
[----:B------:R-:W-:-:S03]  /*2910*/  LOP3.LUT R82, R105, UR21, R10, 0x96, !PT ;  /* 0x0000001569527c12 */ /* 0x000fc6000f8e960a */
[----:B--2---:R-:W-:Y:S01]  /*2920*/  FFMA.FTZ R7, R165, UR4, -R3 ;  /* 0x00000004a5077c23 */ /* 0x004fe20008010803 */
[----:B------:R-:W-:Y:S01]  /*2930*/  FMNMX.FTZ R4, R250, R4, !PT ;  /* 0x00000004fa047209 */ /* 0x000fe20007810000 */
[----:B------:R2:W-:Y:S01]  /*2940*/  MUFU.EX2 R110, R5 ;  /* 0x00000005006e7308 */ /* 0x0005e20000000800 */
[----:B------:R-:W-:Y:S01]  /*2950*/  IMAD.WIDE.U32 R20, R19, -0x326172a9, RZ ;  /* 0xcd9e8d5713147825 */ /* 0x000fe200078e00ff */
[----:B------:R-:W-:Y:S02]  /*2960*/  LOP3.LUT R13, R13, UR23, R40, 0x96, !PT ;  /* 0x000000170d0d7c12 */ /* 0x000fe4000f8e9628 */
[----:B------:R-:W-:Y:S02]  /*2970*/  FMNMX.FTZ R4, R251, R4, !PT ;  /* 0x00000004fb047209 */ /* 0x000fe40007810000 */
[----:B------:R-:W-:Y:S01]  /*2980*/  LOP3.LUT R14, R21, UR21, R12, 0x96, !PT ;  /* 0x00000015150e7c12 */ /* 0x000fe2000f8e960c */
[----:B------:R-:W-:Y:S01]  /*2990*/  IMAD.WIDE.U32 R12, R13, -0x2daee0ad, RZ ;  /* 0xd2511f530d0c7825 */ /* 0x000fe200078e00ff */
[----:B------:R4:W5:Y:S01]  /*29a0*/  MUFU.EX2 R29, R7 ;  /* 0x00000007001d7308 */ /* 0x0009620000000800 */
[----:B------:R-:W-:-:S02]  /*29b0*/  FMNMX.FTZ R4, R252, R4, !PT ;  /* 0x00000004fc047209 */ /* 0x000fc40007810000 */
[----:B------:R-:W-:Y:S01]  /*29c0*/  IMAD.WIDE.U32 R24, R14, -0x2daee0ad, RZ ;  /* 0xd2511f530e187825 */ /* 0x000fe200078e00ff */
[----:B------:R-:W-:Y:S02]  /*29d0*/  LOP3.LUT R81, R11, UR23, R40, 0x96, !PT ;  /* 0x000000170b517c12 */ /* 0x000fe4000f8e9628 */
[----:B------:R-:W-:Y:S02]  /*29e0*/  FMNMX.FTZ R4, R101, R4, !PT ;  /* 0x0000000465047209 */ /* 0x000fe40007810000 */
[----:B-1----:R-:W-:Y:S01]  /*29f0*/  FMNMX.FTZ R137, R9, R6, !PT ;  /* 0x0000000609897209 */ /* 0x002fe20007810000 */
[----:B--2---:R-:W-:Y:S01]  /*2a00*/  FFMA.FTZ R5, R157, UR4, -R3 ;  /* 0x000000049d057c23 */ /* 0x004fe20008010803 */
[----:B------:R-:W-:Y:S01]  /*2a10*/  FMNMX.FTZ R4, R103, R4, !PT ;  /* 0x0000000467047209 */ /* 0x000fe20007810000 */
[----:B---3--:R-:W-:Y:S01]  /*2a20*/  IMAD.MOV.U32 R157, RZ, RZ, R64 ;  /* 0x000000ffff9d7224 */ /* 0x008fe200078e0040 */
[----:B------:R-:W-:Y:S01]  /*2a30*/  FSETP.NEU.FTZ.AND P1, PT, R137, -INF , PT ;  /* 0xff8000008900780b */ /* 0x000fe20003f3d000 */
[----:B------:R1:W-:Y:S01]  /*2a40*/  MUFU.EX2 R111, R5 ;  /* 0x00000005006f7308 */ /* 0x0003e20000000800 */
[----:B------:R-:W-:Y:S01]  /*2a50*/  FMNMX.FTZ R10, R139, R4, !PT ;  /* 0x000000048b0a7209 */ /* 0x000fe20007810000 */
[----:B------:R-:W-:Y:S01]  /*2a60*/  FMUL.FTZ R4, R137, UR4 ;  /* 0x0000000489047c20 */ /* 0x000fe20008410000 */
[----:B------:R-:W-:Y:S01]  /*2a70*/  LOP3.LUT R11, R25, UR18, R12, 0x96, !PT ;  /* 0x00000012190b7c12 */ /* 0x000fe2000f8e960c */
[----:B----4-:R-:W2:Y:S01]  /*2a80*/  SHFL.BFLY PT, R7, R8, 0x1, 0x1f ;  /* 0x0c201f0008077f89 */ /* 0x010ea200000e0000 */
[----:B-----5:R-:W-:-:S02]  /*2a90*/  IMAD.MOV.U32 R156, RZ, RZ, R29 ;  /* 0x000000ffff9c7224 */ /* 0x020fc400078e001d */
[----:B------:R-:W-:Y:S01]  /*2aa0*/  FSEL R18, R4, RZ, P1 ;  /* 0x000000ff04127208 */ /* 0x000fe20000800000 */
[----:B-1----:R-:W-:-:S04]  /*2ab0*/  FFMA.FTZ R5, R92, UR4, -R3 ;  /* 0x000000045c057c23 */ /* 0x002fc80008010803 */
[----:B------:R1:W3:Y:S01]  /*2ac0*/  MUFU.EX2 R28, R5 ;  /* 0x00000005001c7308 */ /* 0x0002e20000000800 */
[----:B--2---:R-:W-:Y:S01]  /*2ad0*/  FMNMX.FTZ R136, R8, R7, !PT ;  /* 0x0000000708887209 */ /* 0x004fe20007810000 */
[----:B------:R-:W-:Y:S02]  /*2ae0*/  IMAD.WIDE.U32 R8, R15, -0x326172a9, RZ ;  /* 0xcd9e8d570f087825 */ /* 0x000fe400078e00ff */
[----:B------:R-:W2:Y:S01]  /*2af0*/  SHFL.BFLY PT, R15, R10, 0x2, 0x1f ;  /* 0x0c401f000a0f7f89 */ /* 0x000ea200000e0000 */
[C---:B------:R-:W-:Y:S01]  /*2b00*/  FSETP.NEU.FTZ.AND P1, PT, R136.reuse, -INF , PT ;  /* 0xff8000008800780b */ /* 0x040fe20003f3d000 */
[----:B------:R-:W-:Y:S01]  /*2b10*/  FMUL.FTZ R4, R136, UR4 ;  /* 0x0000000488047c20 */ /* 0x000fe20008410000 */
[----:B------:R-:W-:Y:S01]  /*2b20*/  LOP3.LUT R6, R9, UR23, R48, 0x96, !PT ;  /* 0x0000001709067c12 */ /* 0x000fe2000f8e9630 */
[----:B-1----:R-:W-:-:S03]  /*2b30*/  FFMA.FTZ R5, R93, UR4, -R3 ;  /* 0x000000045d057c23 */ /* 0x002fc60008010803 */
[----:B------:R-:W-:Y:S01]  /*2b40*/  FSEL R17, R4, RZ, P1 ;  /* 0x000000ff04117208 */ /* 0x000fe20000800000 */
[----:B------:R-:W-:Y:S01]  /*2b50*/  IMAD.WIDE.U32 R6, R6, -0x2daee0ad, RZ ;  /* 0xd2511f5306067825 */ /* 0x000fe200078e00ff */
[----:B------:R-:W-:Y:S01]  /*2b60*/  LOP3.LUT R4, R27, UR21, R8, 0x96, !PT ;  /* 0x000000151b047c12 */ /* 0x000fe2000f8e9608 */
[----:B------:R1:W-:Y:S02]  /*2b70*/  MUFU.EX2 R100, R5 ;  /* 0x0000000500647308 */ /* 0x0003e40000000800 */
[----:B------:R-:W-:-:S06]  /*2b80*/  FFMA.FTZ R8, R160, UR4, -R17 ;  /* 0x00000004a0087c23 */ /* 0x000fcc0008010811 */
[----:B------:R-:W-:Y:S01]  /*2b90*/  MUFU.EX2 R164, R8 ;  /* 0x0000000800a47308 */ /* 0x000fe20000000800 */
[----:B--2---:R-:W-:Y:S01]  /*2ba0*/  FMNMX.FTZ R12, R10, R15, !PT ;  /* 0x0000000f0a0c7209 */ /* 0x004fe20007810000 */
[----:B-1----:R-:W-:-:S04]  /*2bb0*/  FFMA.FTZ R5, R96, UR4, -R3 ;  /* 0x0000000460057c23 */ /* 0x002fc80008010803 */
[----:B------:R-:W1:Y:S01]  /*2bc0*/  SHFL.BFLY PT, R15, R12, 0x1, 0x1f ;  /* 0x0c201f000c0f7f89 */ /* 0x000e6200000e0000 */
[----:B------:R-:W-:Y:S01]  /*2bd0*/  IMAD.MOV.U32 R96, RZ, RZ, R35 ;  /* 0x000000ffff607224 */ /* 0x000fe200078e0023 */
[----:B------:R2:W-:Y:S02]  /*2be0*/  MUFU.EX2 R32, R5 ;  /* 0x0000000500207308 */ /* 0x0005e40000000800 */
[----:B--2---:R-:W-:-:S06]  /*2bf0*/  FFMA.FTZ R5, R166, UR4, -R18 ;  /* 0x00000004a6057c23 */ /* 0x004fcc0008010812 */
[----:B------:R2:W-:Y:S01]  /*2c00*/  MUFU.EX2 R165, R5 ;  /* 0x0000000500a57308 */ /* 0x0005e20000000800 */
[----:B-1----:R-:W-:-:S04]  /*2c10*/  FMNMX.FTZ R135, R12, R15, !PT ;  /* 0x0000000f0c877209 */ /* 0x002fc80007810000 */
[----:B------:R-:W-:Y:S02]  /*2c20*/  FSETP.NEU.FTZ.AND P1, PT, R135, -INF , PT ;  /* 0xff8000008700780b */ /* 0x000fe40003f3d000 */
[----:B--2---:R-:W-:Y:S01]  /*2c30*/  LOP3.LUT R5, R13, UR20, R22, 0x96, !PT ;  /* 0x000000140d057c12 */ /* 0x004fe2000f8e9616 */
[----:B------:R-:W-:Y:S01]  /*2c40*/  IMAD.WIDE.U32 R22, R4, -0x2daee0ad, RZ ;  /* 0xd2511f5304167825 */ /* 0x000fe200078e00ff */
[----:B------:R-:W-:-:S03]  /*2c50*/  LOP3.LUT R13, R7, UR20, R16, 0x96, !PT ;  /* 0x00000014070d7c12 */ /* 0x000fc6000f8e9610 */
[----:B------:R-:W-:Y:S01]  /*2c60*/  FFMA.FTZ R7, R161, UR4, -R17 ;  /* 0x00000004a1077c23 */ /* 0x000fe20008010811 */
[----:B------:R-:W-:-:S03]  /*2c70*/  IMAD.WIDE.U32 R8, R5, -0x326172a9, RZ ;  /* 0xcd9e8d5705087825 */ /* 0x000fc600078e00ff */
[----:B------:R1:W-:Y:S01]  /*2c80*/  MUFU.EX2 R160, R7 ;  /* 0x0000000700a07308 */ /* 0x0003e20000000800 */
[----:B------:R-:W-:Y:S01]  /*2c90*/  IMAD.WIDE.U32 R4, R11, -0x326172a9, RZ ;  /* 0xcd9e8d570b047825 */ /* 0x000fe200078e00ff */
[----:B------:R-:W-:Y:S02]  /*2ca0*/  LOP3.LUT R11, R23, UR18, R6, 0x96, !PT ;  /* 0x00000012170b7c12 */ /* 0x000fe4000f8e9606 */
[----:B------:R-:W-:Y:S01]  /*2cb0*/  LOP3.LUT R16, R9, UR19, R20, 0x96, !PT ;  /* 0x0000001309107c12 */ /* 0x000fe2000f8e9614 */
[----:B---3--:R-:W-:Y:S01]  /*2cc0*/  IMAD.MOV.U32 R161, RZ, RZ, R28 ;  /* 0x000000ffffa17224 */ /* 0x008fe200078e001c */
[----:B------:R-:W-:Y:S01]  /*2cd0*/  LOP3.LUT R6, R5, UR29, R8, 0x96, !PT ;  /* 0x0000001d05067c12 */ /* 0x000fe2000f8e9608 */
[----:B------:R-:W-:Y:S01]  /*2ce0*/  IMAD.WIDE.U32 R8, R13, -0x326172a9, RZ ;  /* 0xcd9e8d570d087825 */ /* 0x000fe200078e00ff */
[----:B------:R-:W-:-:S03]  /*2cf0*/  LOP3.LUT R19, R4, 0xffff, RZ, 0xc0, !PT ;  /* 0x0000ffff04137812 */ /* 0x000fc600078ec0ff */
[--C-:B------:R-:W-:Y:S01]  /*2d00*/  FFMA.FTZ R5, R153, UR4, -R17.reuse ;  /* 0x0000000499057c23 */ /* 0x100fe20008010811 */
[----:B------:R-:W-:Y:S01]  /*2d10*/  LOP3.LUT R21, R4, 0xff, RZ, 0xc0, !PT ;  /* 0x000000ff04157812 */ /* 0x000fe200078ec0ff */
[----:B------:R-:W-:Y:S01]  /*2d20*/  IMAD.WIDE.U32 R10, R11, -0x326172a9, RZ ;  /* 0xcd9e8d570b0a7825 */ /* 0x000fe200078e00ff */
[----:B------:R-:W-:Y:S01]  /*2d30*/  LOP3.LUT R13, R9, UR19, R26, 0x96, !PT ;  /* 0x00000013090d7c12 */ /* 0x000fe2000f8e961a */
[----:B------:R2:W3:Y:S01]  /*2d40*/  MUFU.EX2 R33, R5 ;  /* 0x0000000500217308 */ /* 0x0004e20000000800 */
[--C-:B------:R-:W-:Y:S01]  /*2d50*/  SHF.R.U32.HI R14, RZ, 0x10, R4.reuse ;  /* 0x00000010ff0e7819 */ /* 0x100fe20000011604 */
[--C-:B-1----:R-:W-:Y:S01]  /*2d60*/  FFMA.FTZ R7, R152, UR4, -R17.reuse ;  /* 0x0000000498077c23 */ /* 0x102fe20008010811 */
[----:B------:R-:W-:Y:S01]  /*2d70*/  SHF.R.U32.HI R20, RZ, 0x18, R4 ;  /* 0x00000018ff147819 */ /* 0x000fe20000011604 */
[----:B------:R-:W-:Y:S01]  /*2d80*/  FFMA.FTZ R4, R148, UR4, -R17 ;  /* 0x0000000494047c23 */ /* 0x000fe20008010811 */
[----:B------:R-:W-:Y:S01]  /*2d90*/  LOP3.LUT R23, R10, 0xffff, RZ, 0xc0, !PT ;  /* 0x0000ffff0a177812 */ /* 0x000fe200078ec0ff */
[----:B------:R-:W-:-:S02]  /*2da0*/  IMAD.MOV.U32 R148, RZ, RZ, R114 ;  /* 0x000000ffff947224 */ /* 0x000fc400078e0072 */
[----:B------:R1:W-:Y:S01]  /*2db0*/  MUFU.EX2 R106, R7 ;  /* 0x00000007006a7308 */ /* 0x0003e20000000800 */
[----:B------:R-:W-:Y:S02]  /*2dc0*/  LOP3.LUT R27, R10, 0xff, RZ, 0xc0, !PT ;  /* 0x000000ff0a1b7812 */ /* 0x000fe400078ec0ff */
[--C-:B------:R-:W-:Y:S02]  /*2dd0*/  SHF.R.U32.HI R25, RZ, 0x10, R10.reuse ;  /* 0x00000010ff197819 */ /* 0x100fe4000001160a */
[----:B------:R-:W-:Y:S01]  /*2de0*/  SHF.R.U32.HI R26, RZ, 0x18, R10 ;  /* 0x00000018ff1a7819 */ /* 0x000fe2000001160a */
[----:B------:R-:W-:Y:S01]  /*2df0*/  FMUL.FTZ R10, R135, UR4 ;  /* 0x00000004870a7c20 */ /* 0x000fe20008410000 */
[----:B------:R-:W-:Y:S01]  /*2e00*/  LOP3.LUT R14, R14, 0xff, RZ, 0xc0, !PT ;  /* 0x000000ff0e0e7812 */ /* 0x000fe200078ec0ff */
[----:B------:R4:W-:Y:S01]  /*2e10*/  MUFU.EX2 R108, R4 ;  /* 0x00000004006c7308 */ /* 0x0009e20000000800 */
[----:B--2---:R-:W-:Y:S02]  /*2e20*/  SHF.R.U32.HI R5, RZ, 0x8, R19 ;  /* 0x00000008ff057819 */ /* 0x004fe40000011613 */
[----:B------:R-:W-:-:S02]  /*2e30*/  PRMT R49, R14, 0x5410, R20 ;  /* 0x000054100e317816 */ /* 0x000fc40000000014 */
[----:B------:R-:W-:Y:S02]  /*2e40*/  PRMT R41, R21, 0x5410, R5 ;  /* 0x0000541015297816 */ /* 0x000fe40000000005 */
[----:B------:R-:W-:Y:S02]  /*2e50*/  LOP3.LUT R14, R6, 0xff, RZ, 0xc0, !PT ;  /* 0x000000ff060e7812 */ /* 0x000fe400078ec0ff */
[----:B-1----:R-:W-:Y:S01]  /*2e60*/  LOP3.LUT R7, R11, UR29, R8, 0x96, !PT ;  /* 0x0000001d0b077c12 */ /* 0x002fe2000f8e9608 */
[----:B------:R-:W-:-:S04]  /*2e70*/  IMAD.WIDE.U32 R8, R16, -0x2daee0ad, RZ ;  /* 0xd2511f5310087825 */ /* 0x000fc800078e00ff */
[--C-:B------:R-:W-:Y:S01]  /*2e80*/  FFMA.FTZ R11, R145, UR4, -R17.reuse ;  /* 0x00000004910b7c23 */ /* 0x100fe20008010811 */
[----:B------:R-:W-:Y:S02]  /*2e90*/  FSEL R16, R10, RZ, P1 ;  /* 0x000000ff0a107208 */ /* 0x000fe40000800000 */
[----:B------:R-:W-:Y:S01]  /*2ea0*/  LOP3.LUT R0, R7, 0xffff, RZ, 0xc0, !PT ;  /* 0x0000ffff07007812 */ /* 0x000fe200078ec0ff */
[----:B------:R1:W-:Y:S01]  /*2eb0*/  MUFU.EX2 R107, R11 ;  /* 0x0000000b006b7308 */ /* 0x0003e20000000800 */
[----:B------:R-:W-:Y:S01]  /*2ec0*/  LOP3.LUT R19, R9, UR28, R24, 0x96, !PT ;  /* 0x0000001c09137c12 */ /* 0x000fe2000f8e9618 */
[--C-:B----4-:R-:W-:Y:S01]  /*2ed0*/  FFMA.FTZ R4, R149, UR4, -R17.reuse ;  /* 0x0000000495047c23 */ /* 0x110fe20008010811 */
[----:B------:R-:W-:Y:S01]  /*2ee0*/  LOP3.LUT R50, R8, 0xffff, RZ, 0xc0, !PT ;  /* 0x0000ffff08327812 */ /* 0x000fe200078ec0ff */
[----:B------:R-:W-:Y:S01]  /*2ef0*/  FFMA.FTZ R9, R144, UR4, -R17 ;  /* 0x0000000490097c23 */ /* 0x000fe20008010811 */
[----:B------:R-:W-:Y:S01]  /*2f00*/  LOP3.LUT R51, R8, 0xff, RZ, 0xc0, !PT ;  /* 0x000000ff08337812 */ /* 0x000fe200078ec0ff */
[----:B------:R-:W-:Y:S01]  /*2f10*/  FFMA.FTZ R2, R155, UR4, -R16 ;  /* 0x000000049b027c23 */ /* 0x000fe20008010810 */
[--C-:B------:R-:W-:Y:S01]  /*2f20*/  SHF.R.U32.HI R61, RZ, 0x10, R8.reuse ;  /* 0x00000010ff3d7819 */ /* 0x100fe20000011608 */
[----:B------:R2:W-:Y:S01]  /*2f30*/  MUFU.EX2 R30, R9 ;  /* 0x00000009001e7308 */ /* 0x0005e20000000800 */
[----:B------:R-:W-:Y:S01]  /*2f40*/  SHF.R.U32.HI R63, RZ, 0x18, R8 ;  /* 0x00000018ff3f7819 */ /* 0x000fe20000011608 */
[----:B---3--:R-:W-:Y:S01]  /*2f50*/  IMAD.MOV.U32 R155, RZ, RZ, R33 ;  /* 0x000000ffff9b7224 */ /* 0x008fe200078e0021 */
[----:B------:R-:W-:Y:S01]  /*2f60*/  LOP3.LUT R8, R6, 0xffff, RZ, 0xc0, !PT ;  /* 0x0000ffff06087812 */ /* 0x000fe200078ec0ff */
[----:B------:R-:W-:-:S03]  /*2f70*/  IMAD.MOV.U32 R149, RZ, RZ, R101 ;  /* 0x000000ffff957224 */ /* 0x000fc600078e0065 */
[----:B------:R-:W-:Y:S01]  /*2f80*/  SHF.R.U32.HI R10, RZ, 0x8, R8 ;  /* 0x00000008ff0a7819 */ /* 0x000fe20000011608 */
[----:B------:R3:W4:Y:S01]  /*2f90*/  MUFU.EX2 R31, R4 ;  /* 0x00000004001f7308 */ /* 0x0007220000000800 */
[----:B-1----:R-:W-:Y:S01]  /*2fa0*/  SHF.R.U32.HI R11, RZ, 0x18, R6 ;  /* 0x00000018ff0b7819 */ /* 0x002fe20000011606 */
[----:B------:R-:W-:Y:S01]  /*2fb0*/  FFMA.FTZ R8, R162, UR4, -R16 ;  /* 0x00000004a2087c23 */ /* 0x000fe20008010810 */
[----:B------:R-:W-:Y:S01]  /*2fc0*/  PRMT R43, R14, 0x5410, R10 ;  /* 0x000054100e2b7816 */ /* 0x000fe2000000000a */
[----:B------:R-:W-:-:S04]  /*2fd0*/  IMAD.U32 R10, RZ, RZ, UR5 ;  /* 0x00000005ff0a7e24 */ /* 0x000fc8000f8e00ff */
[----:B------:R1:W-:Y:S01]  /*2fe0*/  MUFU.EX2 R152, R8 ;  /* 0x0000000800987308 */ /* 0x0003e20000000800 */
[----:B--2---:R-:W-:-:S04]  /*2ff0*/  SHF.R.U32.HI R9, RZ, 0x10, R6 ;  /* 0x00000010ff097819 */ /* 0x004fc80000011606 */
[----:B------:R-:W-:Y:S02]  /*3000*/  LOP3.LUT R6, R9, 0xff, RZ, 0xc0, !PT ;  /* 0x000000ff09067812 */ /* 0x000fe400078ec0ff */
[----:B------:R-:W-:Y:S01]  /*3010*/  SHF.R.U32.HI R9, RZ, 0x8, R23 ;  /* 0x00000008ff097819 */ /* 0x000fe20000011617 */
[----:B------:R2:W-:Y:S01]  /*3020*/  MUFU.EX2 R153, R2 ;  /* 0x0000000200997308 */ /* 0x0005e20000000800 */
[----:B---3--:R-:W-:Y:S01]  /*3030*/  IMAD.WIDE.U32 R4, R13, -0x2daee0ad, RZ ;  /* 0xd2511f530d047825 */ /* 0x008fe200078e00ff */
[----:B------:R-:W-:Y:S02]  /*3040*/  PRMT R42, R6, 0x5410, R11 ;  /* 0x00005410062a7816 */ /* 0x000fe4000000000b */
[----:B------:R-:W-:Y:S02]  /*3050*/  LOP3.LUT R6, R25, 0xff, RZ, 0xc0, !PT ;  /* 0x000000ff19067812 */ /* 0x000fe400078ec0ff */
[----:B------:R-:W-:Y:S02]  /*3060*/  LOP3.LUT R13, R5, UR28, R22, 0x96, !PT ;  /* 0x0000001c050d7c12 */ /* 0x000fe4000f8e9616 */
[----:B------:R-:W-:-:S02]  /*3070*/  LOP3.LUT R5, R4, 0xffff, RZ, 0xc0, !PT ;  /* 0x0000ffff04057812 */ /* 0x000fc400078ec0ff */
[----:B------:R-:W-:Y:S02]  /*3080*/  LOP3.LUT R15, R4, 0xff, RZ, 0xc0, !PT ;  /* 0x000000ff040f7812 */ /* 0x000fe400078ec0ff */
[--C-:B------:R-:W-:Y:S02]  /*3090*/  SHF.R.U32.HI R12, RZ, 0x10, R4.reuse ;  /* 0x00000010ff0c7819 */ /* 0x100fe40000011604 */
[----:B-1----:R-:W-:Y:S01]  /*30a0*/  SHF.R.U32.HI R8, RZ, 0x18, R4 ;  /* 0x00000018ff087819 */ /* 0x002fe20000011604 */
[----:B------:R-:W-:Y:S01]  /*30b0*/  FFMA.FTZ R4, R163, UR4, -R16 ;  /* 0x00000004a3047c23 */ /* 0x000fe20008010810 */
[----:B------:R-:W-:Y:S01]  /*30c0*/  PRMT R11, R6, 0x5410, R26 ;  /* 0x00005410060b7816 */ /* 0x000fe2000000001a */
[--C-:B------:R-:W-:Y:S01]  /*30d0*/  FFMA.FTZ R6, R154, UR4, -R16.reuse ;  /* 0x000000049a067c23 */ /* 0x100fe20008010810 */
[----:B--2---:R-:W-:Y:S01]  /*30e0*/  FFMA.FTZ R2, R150, UR4, -R16 ;  /* 0x0000000496027c23 */ /* 0x004fe20008010810 */
[----:B------:R1:W-:Y:S01]  /*30f0*/  MUFU.EX2 R142, R4 ;  /* 0x00000004008e7308 */ /* 0x0003e20000000800 */
[----:B------:R-:W-:Y:S01]  /*3100*/  SHF.R.U32.HI R5, RZ, 0x8, R5 ;  /* 0x00000008ff057819 */ /* 0x000fe20000011605 */
[----:B----4-:R-:W-:-:S02]  /*3110*/  IMAD.MOV.U32 R150, RZ, RZ, R31 ;  /* 0x000000ffff967224 */ /* 0x010fc400078e001f */
[----:B------:R-:W-:Y:S01]  /*3120*/  IMAD.MOV.U32 R154, RZ, RZ, R161 ;  /* 0x000000ffff9a7224 */ /* 0x000fe200078e00a1 */
[----:B------:R-:W-:Y:S01]  /*3130*/  PRMT R14, R15, 0x5410, R5 ;  /* 0x000054100f0e7816 */ /* 0x000fe20000000005 */
[----:B------:R-:W-:Y:S01]  /*3140*/  IMAD.MOV.U32 R161, RZ, RZ, R115 ;  /* 0x000000ffffa17224 */ /* 0x000fe200078e0073 */
[----:B------:R-:W-:Y:S01]  /*3150*/  LOP3.LUT R5, R13, 0xff, RZ, 0xc0, !PT ;  /* 0x000000ff0d057812 */ /* 0x000fe200078ec0ff */
[----:B------:R2:W3:Y:S01]  /*3160*/  MUFU.EX2 R143, R6 ;  /* 0x00000006008f7308 */ /* 0x0004e20000000800 */
[----:B------:R-:W-:-:S07]  /*3170*/  IMAD.WIDE.U32 R114, R82, -0x2daee0ad, RZ ;  /* 0xd2511f5352727825 */ /* 0x000fce00078e00ff */
[----:B------:R4:W-:Y:S01]  /*3180*/  MUFU.EX2 R109, R2 ;  /* 0x00000002006d7308 */ /* 0x0009e20000000800 */
[----:B-1----:R-:W-:Y:S02]  /*3190*/  LOP3.LUT R4, R12, 0xff, RZ, 0xc0, !PT ;  /* 0x000000ff0c047812 */ /* 0x002fe400078ec0ff */
[----:B------:R-:W-:Y:S02]  /*31a0*/  PRMT R12, R27, 0x5410, R9 ;  /* 0x000054101b0c7816 */ /* 0x000fe40000000009 */
[----:B------:R-:W-:Y:S02]  /*31b0*/  PRMT R20, R4, 0x5410, R8 ;  /* 0x0000541004147816 */ /* 0x000fe40000000008 */
[----:B------:R-:W-:Y:S02]  /*31c0*/  LOP3.LUT R9, R7, 0xff, RZ, 0xc0, !PT ;  /* 0x000000ff07097812 */ /* 0x000fe400078ec0ff */
[--C-:B------:R-:W-:Y:S02]  /*31d0*/  SHF.R.U32.HI R4, RZ, 0x10, R7.reuse ;  /* 0x00000010ff047819 */ /* 0x100fe40000011607 */
[----:B------:R-:W-:-:S02]  /*31e0*/  SHF.R.U32.HI R8, RZ, 0x18, R7 ;  /* 0x00000018ff087819 */ /* 0x000fc40000011607 */
[----:B------:R-:W-:Y:S02]  /*31f0*/  SHF.R.U32.HI R7, RZ, 0x8, R0 ;  /* 0x00000008ff077819 */ /* 0x000fe40000011600 */
[----:B------:R-:W-:Y:S02]  /*3200*/  LOP3.LUT R0, R13, 0xffff, RZ, 0xc0, !PT ;  /* 0x0000ffff0d007812 */ /* 0x000fe400078ec0ff */
[----:B--2---:R-:W-:Y:S01]  /*3210*/  LOP3.LUT R6, R4, 0xff, RZ, 0xc0, !PT ;  /* 0x000000ff04067812 */ /* 0x004fe200078ec0ff */
[----:B------:R-:W-:Y:S01]  /*3220*/  FFMA.FTZ R4, R151, UR4, -R16 ;  /* 0x0000000497047c23 */ /* 0x000fe20008010810 */
[----:B----4-:R-:W-:Y:S02]  /*3230*/  SHF.R.U32.HI R2, RZ, 0x8, R0 ;  /* 0x00000008ff027819 */ /* 0x010fe40000011600 */
[----:B------:R-:W-:Y:S01]  /*3240*/  LEA R0, R10, UR5, 0x10 ;  /* 0x000000050a007c11 */ /* 0x000fe2000f8e80ff */
[----:B------:R3:W-:Y:S01]  /*3250*/  MUFU.EX2 R151, R4 ;  /* 0x0000000400977308 */ /* 0x0007e20000000800 */
[----:B------:R-:W-:Y:S01]  /*3260*/  PRMT R15, R5, 0x5410, R2 ;  /* 0x00005410050f7816 */ /* 0x000fe20000000002 */
[--C-:B------:R-:W-:Y:S01]  /*3270*/  FFMA.FTZ R5, R146, UR4, -R16.reuse ;  /* 0x0000000492057c23 */ /* 0x100fe20008010810 */
[----:B------:R-:W-:Y:S01]  /*3280*/  PRMT R10, R9, 0x5410, R7 ;  /* 0x00005410090a7816 */ /* 0x000fe20000000007 */
[----:B------:R-:W-:Y:S01]  /*3290*/  FFMA.FTZ R9, R147, UR4, -R16 ;  /* 0x0000000493097c23 */ /* 0x000fe20008010810 */
[----:B------:R-:W-:Y:S01]  /*32a0*/  PRMT R8, R6, 0x5410, R8 ;  /* 0x0000541006087816 */ /* 0x000fe20000000008 */
[----:B------:R-:W-:Y:S01]  /*32b0*/  IMAD.MOV.U32 R147, RZ, RZ, R32 ;  /* 0x000000ffff937224 */ /* 0x000fe200078e0020 */
[--C-:B------:R-:W-:Y:S01]  /*32c0*/  HSET2.LE.AND R2, R12, R0.reuse, PT ;  /* 0x000000000c027233 */ /* 0x100fe20003803000 */
[----:B------:R1:W-:Y:S01]  /*32d0*/  MUFU.EX2 R166, R5 ;  /* 0x0000000500a67308 */ /* 0x0003e20000000800 */
[----:B------:R-:W-:-:S02]  /*32e0*/  HSET2.LE.AND R7, R11, R0, PT ;  /* 0x000000000b077233 */ /* 0x000fc40003803000 */
[----:B------:R-:W-:Y:S02]  /*32f0*/  F2FP.F16.F32.PACK_AB R6, R155, R106 ;  /* 0x0000006a9b06723e */ /* 0x000fe400000000ff */
[----:B------:R-:W-:Y:S02]  /*3300*/  SHF.R.U32.HI R11, RZ, 0x18, R13 ;  /* 0x00000018ff0b7819 */ /* 0x000fe4000001160d */
[----:B------:R-:W-:Y:S01]  /*3310*/  LOP3.LUT R6, R2, R6, RZ, 0xc0, !PT ;  /* 0x0000000602067212 */ /* 0x000fe200078ec0ff */
[----:B------:R2:W4:Y:S01]  /*3320*/  MUFU.EX2 R93, R9 ;  /* 0x00000009005d7308 */ /* 0x0005220000000800 */
[----:B---3--:R-:W-:Y:S02]  /*3330*/  F2FP.F16.F32.PACK_AB R4, R153, R143 ;  /* 0x0000008f9904723e */ /* 0x008fe400000000ff */
[----:B------:R-:W-:Y:S02]  /*3340*/  HSET2.LE.AND R2, R10, R0, PT ;  /* 0x000000000a027233 */ /* 0x000fe40003803000 */
[----:B------:R-:W-:-:S02]  /*3350*/  LOP3.LUT R7, R7, R4, RZ, 0xc0, !PT ;  /* 0x0000000407077212 */ /* 0x000fc400078ec0ff */
[----:B------:R-:W-:Y:S02]  /*3360*/  F2FP.F16.F32.PACK_AB R4, R160, R164 ;  /* 0x000000a4a004723e */ /* 0x000fe400000000ff */
[----:B-1----:R-:W-:Y:S02]  /*3370*/  HSET2.LE.AND R5, R8, R0, PT ;  /* 0x0000000008057233 */ /* 0x002fe40003803000 */
[----:B------:R-:W-:Y:S02]  /*3380*/  F2FP.F16.F32.PACK_AB R8, R142, R152 ;  /* 0x000000988e08723e */ /* 0x000fe400000000ff */
[----:B------:R-:W-:Y:S02]  /*3390*/  LOP3.LUT R4, R2, R4, RZ, 0xc0, !PT ;  /* 0x0000000402047212 */ /* 0x000fe400078ec0ff */
[----:B------:R-:W-:Y:S01]  /*33a0*/  SHF.R.U32.HI R2, RZ, 0x10, R13 ;  /* 0x00000010ff027819 */ /* 0x000fe2000001160d */
[----:B--2---:R-:W-:Y:S01]  /*33b0*/  FFMA.FTZ R9, R167, UR4, -R18 ;  /* 0x00000004a7097c23 */ /* 0x004fe20008010812 */
[----:B------:R-:W-:Y:S01]  /*33c0*/  IMAD.MOV.U32 R167, RZ, RZ, R30 ;  /* 0x000000ffffa77224 */ /* 0x000fe200078e001e */
[----:B------:R-:W-:-:S02]  /*33d0*/  LOP3.LUT R5, R5, R8, RZ, 0xc0, !PT ;  /* 0x0000000805057212 */ /* 0x000fc400078ec0ff */
[----:B------:R-:W-:Y:S01]  /*33e0*/  LOP3.LUT R8, R2, 0xff, RZ, 0xc0, !PT ;  /* 0x000000ff02087812 */ /* 0x000fe200078ec0ff */
[----:B------:R1:W-:Y:S01]  /*33f0*/  MUFU.EX2 R140, R9 ;  /* 0x00000009008c7308 */ /* 0x0003e20000000800 */
[--C-:B------:R-:W-:Y:S01]  /*3400*/  HSET2.LE.AND R2, R14, R0.reuse, PT ;  /* 0x000000000e027233 */ /* 0x100fe20003803000 */
[--C-:B------:R-:W-:Y:S01]  /*3410*/  FFMA.FTZ R14, R159, UR4, -R18.reuse ;  /* 0x000000049f0e7c23 */ /* 0x100fe20008010812 */
[----:B------:R-:W-:Y:S01]  /*3420*/  F2FP.F16.F32.PACK_AB R10, R107, R167 ;  /* 0x000000a76b0a723e */ /* 0x000fe200000000ff */
[C---:B------:R-:W-:Y:S01]  /*3430*/  HMMA.16816.F32 R28, R4.reuse, R36, RZ ;  /* 0x00000024041c723c */ /* 0x040fe200000018ff */
[----:B------:R-:W-:Y:S01]  /*3440*/  PRMT R11, R8, 0x5410, R11 ;  /* 0x00005410080b7816 */ /* 0x000fe2000000000b */
[----:B------:R-:W-:Y:S01]  /*3450*/  FFMA.FTZ R8, R158, UR4, -R18 ;  /* 0x000000049e087c23 */ /* 0x000fe20008010812 */
[----:B------:R-:W-:Y:S01]  /*3460*/  LOP3.LUT R10, R2, R10, RZ, 0xc0, !PT ;  /* 0x0000000a020a7212 */ /* 0x000fe200078ec0ff */
[----:B------:R2:W-:Y:S01]  /*3470*/  MUFU.EX2 R146, R14 ;  /* 0x0000000e00927308 */ /* 0x0005e20000000800 */
[--C-:B------:R-:W-:Y:S01]  /*3480*/  HSET2.LE.AND R2, R20, R0.reuse, PT ;  /* 0x0000000014027233 */ /* 0x100fe20003803000 */
[----:B------:R-:W-:Y:S01]  /*3490*/  HMMA.16816.F32 R24, R4, R44, RZ ;  /* 0x0000002c0418723c */ /* 0x000fe200000018ff */
[----:B------:R-:W-:-:S02]  /*34a0*/  HSET2.LE.AND R12, R11, R0, PT ;  /* 0x000000000b0c7233 */ /* 0x000fc40003803000 */
[----:B----4-:R-:W-:Y:S02]  /*34b0*/  F2FP.F16.F32.PACK_AB R11, R93, R166 ;  /* 0x000000a65d0b723e */ /* 0x010fe400000000ff */
[----:B------:R-:W-:Y:S01]  /*34c0*/  F2FP.F16.F32.PACK_AB R13, R151, R109 ;  /* 0x0000006d970d723e */ /* 0x000fe200000000ff */
[C---:B------:R-:W-:Y:S01]  /*34d0*/  HMMA.16816.F32 R32, R4.reuse, R38, RZ ;  /* 0x000000260420723c */ /* 0x040fe200000018ff */
[----:B------:R3:W4:Y:S01]  /*34e0*/  MUFU.EX2 R141, R8 ;  /* 0x00000008008d7308 */ /* 0x0007220000000800 */
[----:B------:R-:W-:Y:S02]  /*34f0*/  LOP3.LUT R11, R2, R11, RZ, 0xc0, !PT ;  /* 0x0000000b020b7212 */ /* 0x000fe400078ec0ff */
[----:B-1----:R-:W-:Y:S02]  /*3500*/  F2FP.F16.F32.PACK_AB R9, R150, R108 ;  /* 0x0000006c9609723e */ /* 0x002fe400000000ff */
[----:B------:R-:W-:Y:S01]  /*3510*/  HMMA.16816.F32 R20, R4, R46, RZ ;  /* 0x0000002e0414723c */ /* 0x000fe200000018ff */
[----:B------:R-:W-:Y:S01]  /*3520*/  HSET2.LE.AND R2, R41, R0, PT ;  /* 0x0000000029027233 */ /* 0x000fe20003803000 */
[----:B--2---:R-:W-:-:S05]  /*3530*/  FFMA.FTZ R14, R117, UR4, -R3 ;  /* 0x00000004750e7c23 */ /* 0x004fca0008010803 */
[----:B------:R-:W-:Y:S01]  /*3540*/  F2FP.F16.F32.PACK_AB R6, R111, R110 ;  /* 0x0000006e6f06723e */ /* 0x000fe200000000ff */
[----:B------:R-:W-:Y:S01]  /*3550*/  FFMA.FTZ R4, R97, UR4, -R3 ;  /* 0x0000000461047c23 */ /* 0x000fe20008010803 */
[----:B------:R-:W-:Y:S01]  /*3560*/  SHF.R.U32.HI R5, RZ, 0x8, R50 ;  /* 0x00000008ff057819 */ /* 0x000fe20000011632 */
[----:B------:R-:W1:Y:S01]  /*3570*/  MUFU.EX2 R144, R14 ;  /* 0x0000000e00907308 */ /* 0x000e620000000800 */
[----:B------:R-:W-:Y:S02]  /*3580*/  LOP3.LUT R6, R2, R6, RZ, 0xc0, !PT ;  /* 0x0000000602067212 */ /* 0x000fe400078ec0ff */
[--C-:B---3--:R-:W-:Y:S02]  /*3590*/  HSET2.LE.AND R8, R15, R0.reuse, PT ;  /* 0x000000000f087233 */ /* 0x108fe40003803000 */
[----:B------:R-:W-:Y:S02]  /*35a0*/  HSET2.LE.AND R2, R49, R0, PT ;  /* 0x0000000031027233 */ /* 0x000fe40003803000 */
[----:B----4-:R-:W-:Y:S01]  /*35b0*/  F2FP.F16.F32.PACK_AB R7, R146, R141 ;  /* 0x0000008d9207723e */ /* 0x010fe200000000ff */
[----:B------:R2:W3:Y:S01]  /*35c0*/  MUFU.EX2 R163, R4 ;  /* 0x0000000400a37308 */ /* 0x0004e20000000800 */
[----:B------:R-:W-:-:S02]  /*35d0*/  LOP3.LUT R8, R8, R9, RZ, 0xc0, !PT ;  /* 0x0000000908087212 */ /* 0x000fc400078ec0ff */
[----:B------:R-:W-:Y:S02]  /*35e0*/  LOP3.LUT R9, R12, R13, RZ, 0xc0, !PT ;  /* 0x0000000d0c097212 */ /* 0x000fe400078ec0ff */
[----:B------:R-:W-:Y:S02]  /*35f0*/  LOP3.LUT R7, R2, R7, RZ, 0xc0, !PT ;  /* 0x0000000702077212 */ /* 0x000fe400078ec0ff */
[----:B------:R-:W-:Y:S02]  /*3600*/  LOP3.LUT R2, R19, 0xffff, RZ, 0xc0, !PT ;  /* 0x0000ffff13027812 */ /* 0x000fe400078ec0ff */
[----:B------:R-:W-:Y:S01]  /*3610*/  PRMT R41, R51, 0x5410, R5 ;  /* 0x0000541033297816 */ /* 0x000fe20000000005 */
[C---:B------:R-:W-:Y:S01]  /*3620*/  HMMA.16816.F32 R76, R8.reuse, R52, R28 ;  /* 0x00000034084c723c */ /* 0x040fe2000000181c */
[----:B------:R-:W-:Y:S01]  /*3630*/  FFMA.FTZ R5, R116, UR4, -R3 ;  /* 0x0000000474057c23 */ /* 0x000fe20008010803 */
[--C-:B------:R-:W-:Y:S02]  /*3640*/  HSET2.LE.AND R12, R42, R0.reuse, PT ;  /* 0x000000002a0c7233 */ /* 0x100fe40003803000 */
[----:B------:R-:W-:Y:S01]  /*3650*/  F2FP.F16.F32.PACK_AB R13, R140, R165 ;  /* 0x000000a58c0d723e */ /* 0x000fe200000000ff */
[----:B------:R4:W-:Y:S01]  /*3660*/  MUFU.EX2 R92, R5 ;  /* 0x00000005005c7308 */ /* 0x0009e20000000800 */
[----:B------:R-:W-:Y:S01]  /*3670*/  HMMA.16816.F32 R68, R8, R56, R24 ;  /* 0x000000380844723c */ /* 0x000fe20000001818 */
[----:B--2---:R-:W-:Y:S01]  /*3680*/  HSET2.LE.AND R4, R43, R0, PT ;  /* 0x000000002b047233 */ /* 0x004fe20003803000 */
[----:B------:R-:W-:-:S04]  /*3690*/  IMAD.MOV.U32 R43, RZ, RZ, R113 ;  /* 0x000000ffff2b7224 */ /* 0x000fc800078e0071 */
[C---:B------:R-:W-:Y:S06]  /*36a0*/  HMMA.16816.F32 R72, R8.reuse, R54, R32 ;  /* 0x000000360848723c */ /* 0x040fec0000001820 */
[----:B------:R-:W-:Y:S01]  /*36b0*/  HMMA.16816.F32 R64, R8, R58, R20 ;  /* 0x0000003a0840723c */ /* 0x000fe20000001814 */
[----:B----4-:R-:W-:-:S06]  /*36c0*/  F2FP.F16.F32.PACK_AB R5, R156, R157 ;  /* 0x0000009d9c05723e */ /* 0x010fcc00000000ff */
[----:B------:R-:W-:Y:S01]  /*36d0*/  FFMA.FTZ R8, R168, UR4, -R3 ;  /* 0x00000004a8087c23 */ /* 0x000fe20008010803 */
[----:B------:R-:W-:Y:S01]  /*36e0*/  SHF.R.U32.HI R9, RZ, 0x10, R19 ;  /* 0x00000010ff097819 */ /* 0x000fe20000011613 */
[----:B------:R-:W-:Y:S01]  /*36f0*/  IMAD.WIDE.U32 R22, R86, -0x326172a9, RZ ;  /* 0xcd9e8d5756167825 */ /* 0x000fe200078e00ff */
[----:B------:R-:W-:Y:S01]  /*3700*/  SHF.R.U32.HI R10, RZ, 0x8, R2 ;  /* 0x00000008ff0a7819 */ /* 0x000fe20000011602 */
[----:B------:R2:W-:Y:S01]  /*3710*/  MUFU.EX2 R159, R8 ;  /* 0x00000008009f7308 */ /* 0x0005e20000000800 */
[----:B------:R-:W-:Y:S01]  /*3720*/  LOP3.LUT R2, R9, 0xff, RZ, 0xc0, !PT ;  /* 0x000000ff09027812 */ /* 0x000fe200078ec0ff */
[----:B------:R-:W-:Y:S01]  /*3730*/  FFMA.FTZ R9, R169, UR4, -R3 ;  /* 0x00000004a9097c23 */ /* 0x000fe20008010803 */
[----:B------:R-:W-:Y:S01]  /*3740*/  LOP3.LUT R4, R4, R5, RZ, 0xc0, !PT ;  /* 0x0000000504047212 */ /* 0x000fe200078ec0ff */
[----:B-1----:R-:W-:Y:S01]  /*3750*/  IMAD.MOV.U32 R169, RZ, RZ, R144 ;  /* 0x000000ffffa97224 */ /* 0x002fe200078e0090 */
[----:B------:R-:W-:Y:S01]  /*3760*/  LOP3.LUT R5, R12, R13, RZ, 0xc0, !PT ;  /* 0x0000000d0c057212 */ /* 0x000fe200078ec0ff */
[----:B------:R-:W-:Y:S01]  /*3770*/  IMAD.MOV.U32 R144, RZ, RZ, R100 ;  /* 0x000000ffff907224 */ /* 0x000fe200078e0064 */
[----:B------:R-:W-:Y:S01]  /*3780*/  LOP3.LUT R12, R61, 0xff, RZ, 0xc0, !PT ;  /* 0x000000ff3d0c7812 */ /* 0x000fe200078ec0ff */
[----:B------:R1:W-:Y:S01]  /*3790*/  MUFU.EX2 R51, R9 ;  /* 0x0000000900337308 */ /* 0x0003e20000000800 */
[----:B------:R-:W-:Y:S01]  /*37a0*/  LOP3.LUT R11, R19, 0xff, RZ, 0xc0, !PT ;  /* 0x000000ff130b7812 */ /* 0x000fe200078ec0ff */
[----:B------:R-:W-:Y:S01]  /*37b0*/  IMAD.WIDE.U32 R100, R83, -0x326172a9, RZ ;  /* 0xcd9e8d5753647825 */ /* 0x000fe200078e00ff */
[----:B------:R-:W-:Y:S01]  /*37c0*/  PRMT R14, R12, 0x5410, R63 ;  /* 0x000054100c0e7816 */ /* 0x000fe2000000003f */
[----:B------:R-:W-:Y:S02]  /*37d0*/  HMMA.16816.F32 R24, R4, R36, RZ ;  /* 0x000000240418723c */ /* 0x000fe400000018ff */
[----:B------:R-:W-:Y:S01]  /*37e0*/  IMAD.MOV.U32 R63, RZ, RZ, R144 ;  /* 0x000000ffff3f7224 */ /* 0x000fe200078e0090 */
[----:B--2---:R-:W-:-:S03]  /*37f0*/  SHF.R.U32.HI R8, RZ, 0x18, R19 ;  /* 0x00000018ff087819 */ /* 0x004fc60000011613 */
[----:B------:R-:W-:Y:S01]  /*3800*/  HMMA.16816.F32 R36, R4, R38, RZ ;  /* 0x000000260424723c */ /* 0x000fe200000018ff */
[----:B------:R-:W-:Y:S01]  /*3810*/  PRMT R19, R11, 0x5410, R10 ;  /* 0x000054100b137816 */ /* 0x000fe2000000000a */
[----:B------:R-:W-:Y:S01]  /*3820*/  IMAD.WIDE.U32 R10, R85, -0x326172a9, RZ ;  /* 0xcd9e8d57550a7825 */ /* 0x000fe200078e00ff */
[----:B------:R-:W-:-:S03]  /*3830*/  PRMT R15, R2, 0x5410, R8 ;  /* 0x00005410020f7816 */ /* 0x000fc60000000008 */
[----:B------:R-:W-:Y:S01]  /*3840*/  FFMA.FTZ R2, R94, UR4, -R18 ;  /* 0x000000045e027c23 */ /* 0x000fe20008010812 */
[C---:B------:R-:W-:Y:S01]  /*3850*/  HMMA.16816.F32 R28, R4.reuse, R44, RZ ;  /* 0x0000002c041c723c */ /* 0x040fe200000018ff */
[----:B-1----:R-:W-:Y:S02]  /*3860*/  IMAD.WIDE.U32 R8, R89, -0x326172a9, RZ ;  /* 0xcd9e8d5759087825 */ /* 0x002fe400078e00ff */
[----:B------:R1:W-:Y:S01]  /*3870*/  MUFU.EX2 R145, R2 ;  /* 0x0000000200917308 */ /* 0x0003e20000000800 */
[--C-:B------:R-:W-:Y:S01]  /*3880*/  LOP3.LUT R50, R11, UR23, R40.reuse, 0x96, !PT ;  /* 0x000000170b327c12 */ /* 0x100fe2000f8e9628 */
[----:B------:R-:W-:Y:S01]  /*3890*/  IMAD.WIDE.U32 R88, R88, -0x326172a9, RZ ;  /* 0xcd9e8d5758587825 */ /* 0x000fe200078e00ff */
[----:B------:R-:W-:Y:S01]  /*38a0*/  LOP3.LUT R20, R9, UR23, R40, 0x96, !PT ;  /* 0x0000001709147c12 */ /* 0x000fe2000f8e9628 */
[----:B------:R-:W-:Y:S01]  /*38b0*/  HMMA.16816.F32 R32, R4, R46, RZ ;  /* 0x0000002e0420723c */ /* 0x000fe200000018ff */
[----:B------:R-:W-:Y:S01]  /*38c0*/  LOP3.LUT R49, R101, UR21, R10, 0x96, !PT ;  /* 0x0000001565317c12 */ /* 0x000fe2000f8e960a */
[----:B------:R-:W-:Y:S01]  /*38d0*/  IMAD.MOV.U32 R94, RZ, RZ, R96 ;  /* 0x000000ffff5e7224 */ /* 0x000fe200078e0060 */
[----:B------:R-:W-:Y:S01]  /*38e0*/  LOP3.LUT R21, R89, UR21, R8, 0x96, !PT ;  /* 0x0000001559157c12 */ /* 0x000fe2000f8e9608 */
[----:B------:R-:W-:-:S04]  /*38f0*/  IMAD.WIDE.U32 R8, R87, -0x326172a9, RZ ;  /* 0xcd9e8d5757087825 */ /* 0x000fc800078e00ff */
[----:B------:R-:W-:Y:S01]  /*3900*/  FFMA.FTZ R4, R99, UR4, -R18 ;  /* 0x0000000463047c23 */ /* 0x000fe20008010812 */
[----:B------:R-:W-:Y:S01]  /*3910*/  IMAD.WIDE.U32 R6, R81, -0x2daee0ad, RZ ;  /* 0xd2511f5351067825 */ /* 0x000fe200078e00ff */
[----:B------:R-:W-:Y:S02]  /*3920*/  LOP3.LUT R11, R23, UR21, R8, 0x96, !PT ;  /* 0x00000015170b7c12 */ /* 0x000fe4000f8e9608 */
[----:B------:R2:W-:Y:S01]  /*3930*/  MUFU.EX2 R162, R4 ;  /* 0x0000000400a27308 */ /* 0x0005e20000000800 */
[----:B-1----:R-:W-:Y:S01]  /*3940*/  FFMA.FTZ R2, R98, UR4, -R18 ;  /* 0x0000000462027c23 */ /* 0x002fe20008010812 */
[----:B------:R-:W-:Y:S01]  /*3950*/  LOP3.LUT R44, R115, UR18, R6, 0x96, !PT ;  /* 0x00000012732c7c12 */ /* 0x000fe2000f8e9606 */
[----:B------:R-:W-:Y:S01]  /*3960*/  IMAD.WIDE.U32 R116, R11, -0x2daee0ad, RZ ;  /* 0xd2511f530b747825 */ /* 0x000fe200078e00ff */
[----:B---3--:R-:W-:Y:S02]  /*3970*/  F2FP.F16.F32.PACK_AB R6, R163, R147 ;  /* 0x00000093a306723e */ /* 0x008fe400000000ff */
[----:B------:R-:W-:Y:S01]  /*3980*/  LOP3.LUT R45, R7, UR20, R80, 0x96, !PT ;  /* 0x00000014072d7c12 */ /* 0x000fe2000f8e9650 */
[----:B------:R-:W-:Y:S01]  /*3990*/  IMAD.MOV.U32 R46, RZ, RZ, R148 ;  /* 0x000000ffff2e7224 */ /* 0x000fe200078e0094 */
[----:B------:R1:W3:Y:S01]  /*39a0*/  MUFU.EX2 R42, R2 ;  /* 0x00000002002a7308 */ /* 0x0002e20000000800 */
[----:B------:R-:W-:Y:S01]  /*39b0*/  HSET2.LE.AND R5, R15, R0, PT ;  /* 0x000000000f057233 */ /* 0x000fe20003803000 */
[----:B------:R-:W-:-:S02]  /*39c0*/  IMAD.MOV.U32 R47, RZ, RZ, R149 ;  /* 0x000000ffff2f7224 */ /* 0x000fc400078e0095 */
[----:B------:R-:W-:Y:S02]  /*39d0*/  IMAD.MOV.U32 R148, RZ, RZ, R103 ;  /* 0x000000ffff947224 */ /* 0x000fe400078e0067 */
[----:B------:R-:W-:Y:S02]  /*39e0*/  IMAD.MOV.U32 R149, RZ, RZ, R112 ;  /* 0x000000ffff957224 */ /* 0x000fe400078e0070 */
[----:B------:R-:W-:-:S04]  /*39f0*/  IMAD.WIDE.U32 R112, R21, -0x2daee0ad, RZ ;  /* 0xd2511f5315707825 */ /* 0x000fc800078e00ff */
[----:B--2---:R-:W-:Y:S01]  /*3a00*/  FFMA.FTZ R4, R196, UR4, -R17 ;  /* 0x00000004c4047c23 */ /* 0x004fe20008010811 */
[----:B------:R-:W-:-:S03]  /*3a10*/  IMAD.MOV.U32 R196, RZ, RZ, R93 ;  /* 0x000000ffffc47224 */ /* 0x000fc600078e005d */
[----:B------:R2:W-:Y:S01]  /*3a20*/  MUFU.EX2 R40, R4 ;  /* 0x0000000400287308 */ /* 0x0005e20000000800 */
[----:B-1----:R-:W-:Y:S01]  /*3a30*/  LOP3.LUT R2, R9, UR23, R48, 0x96, !PT ;  /* 0x0000001709027c12 */ /* 0x002fe2000f8e9630 */
[----:B------:R-:W-:Y:S01]  /*3a40*/  FFMA.FTZ R9, R128, UR4, -R17 ;  /* 0x0000000480097c23 */ /* 0x000fe20008010811 */
[----:B---3--:R-:W-:Y:S01]  /*3a50*/  F2FP.F16.F32.PACK_AB R7, R162, R42 ;  /* 0x0000002aa207723e */ /* 0x008fe200000000ff */
[----:B------:R-:W-:Y:S02]  /*3a60*/  IMAD.MOV.U32 R128, RZ, RZ, R94 ;  /* 0x000000ffff807224 */ /* 0x000fe400078e005e */
[----:B------:R-:W-:-:S04]  /*3a70*/  IMAD.WIDE.U32 R12, R2, -0x2daee0ad, RZ ;  /* 0xd2511f53020c7825 */ /* 0x000fc800078e00ff */
[----:B------:R-:W-:Y:S01]  /*3a80*/  FFMA.FTZ R2, R95, UR4, -R18 ;  /* 0x000000045f027c23 */ /* 0x000fe20008010812 */
[----:B------:R-:W-:Y:S01]  /*3a90*/  MUFU.EX2 R158, R9 ;  /* 0x00000009009e7308 */ /* 0x000fe20000000800 */
[----:B------:R-:W-:Y:S01]  /*3aa0*/  LOP3.LUT R10, R13, UR20, R62, 0x96, !PT ;  /* 0x000000140d0a7c12 */ /* 0x000fe2000f8e963e */
[----:B--2---:R-:W-:Y:S01]  /*3ab0*/  FFMA.FTZ R4, R197, UR4, -R17 ;  /* 0x00000004c5047c23 */ /* 0x004fe20008010811 */
[----:B------:R-:W-:-:S05]  /*3ac0*/  IMAD.MOV.U32 R197, RZ, RZ, R106 ;  /* 0x000000ffffc57224 */ /* 0x000fca00078e006a */
[----:B------:R1:W2:Y:S01]  /*3ad0*/  MUFU.EX2 R144, R2 ;  /* 0x0000000200907308 */ /* 0x0002a20000000800 */
[----:B------:R-:W-:-:S05]  /*3ae0*/  IMAD.WIDE.U32 R10, R10, -0x326172a9, RZ ;  /* 0xcd9e8d570a0a7825 */ /* 0x000fca00078e00ff */
[----:B------:R-:W-:Y:S02]  /*3af0*/  LOP3.LUT R103, R11, UR19, R22, 0x96, !PT ;  /* 0x000000130b677c12 */ /* 0x000fe4000f8e9616 */
[----:B------:R3:W4:Y:S01]  /*3b00*/  MUFU.EX2 R23, R4 ;  /* 0x0000000400177308 */ /* 0x0007220000000800 */
[----:B-1----:R-:W-:Y:S02]  /*3b10*/  HSET2.LE.AND R2, R41, R0, PT ;  /* 0x0000000029027233 */ /* 0x002fe40003803000 */
[----:B--2---:R-:W-:-:S03]  /*3b20*/  F2FP.F16.F32.PACK_AB R8, R144, R145 ;  /* 0x000000919008723e */ /* 0x004fc600000000ff */
[----:B------:R-:W-:Y:S02]  /*3b30*/  LOP3.LUT R6, R2, R6, RZ, 0xc0, !PT ;  /* 0x0000000602067212 */ /* 0x000fe400078ec0ff */
[--C-:B------:R-:W-:Y:S01]  /*3b40*/  HSET2.LE.AND R2, R14, R0.reuse, PT ;  /* 0x000000000e027233 */ /* 0x100fe20003803000 */
[----:B------:R-:W-:Y:S01]  /*3b50*/  IMAD.WIDE.U32 R14, R20, -0x2daee0ad, RZ ;  /* 0xd2511f53140e7825 */ /* 0x000fe200078e00ff */
[----:B---3--:R-:W-:Y:S02]  /*3b60*/  F2FP.F16.F32.PACK_AB R4, R63, R154 ;  /* 0x0000009a3f04723e */ /* 0x008fe400000000ff */
[----:B------:R-:W-:Y:S02]  /*3b70*/  LOP3.LUT R5, R5, R8, RZ, 0xc0, !PT ;  /* 0x0000000805057212 */ /* 0x000fe400078ec0ff */
[----:B------:R-:W-:Y:S02]  /*3b80*/  LOP3.LUT R7, R2, R7, RZ, 0xc0, !PT ;  /* 0x0000000702077212 */ /* 0x000fe400078ec0ff */
[----:B------:R-:W-:-:S02]  /*3b90*/  HSET2.LE.AND R2, R19, R0, PT ;  /* 0x0000000013027233 */ /* 0x000fc40003803000 */
[----:B------:R-:W-:Y:S02]  /*3ba0*/  LOP3.LUT R8, R117, UR18, R12, 0x96, !PT ;  /* 0x0000001275087c12 */ /* 0x000fe4000f8e960c */
[----:B------:R-:W-:Y:S02]  /*3bb0*/  LOP3.LUT R22, R113, UR18, R14, 0x96, !PT ;  /* 0x0000001271167c12 */ /* 0x000fe4000f8e960e */
[----:B------:R-:W-:Y:S01]  /*3bc0*/  LOP3.LUT R4, R2, R4, RZ, 0xc0, !PT ;  /* 0x0000000402047212 */ /* 0x000fe200078ec0ff */
[----:B------:R-:W-:Y:S01]  /*3bd0*/  FFMA.FTZ R2, R129, UR4, -R17 ;  /* 0x0000000481027c23 */ /* 0x000fe20008010811 */
[----:B------:R-:W-:-:S03]  /*3be0*/  IMAD.WIDE.U32 R8, R8, -0x326172a9, RZ ;  /* 0xcd9e8d5708087825 */ /* 0x000fc600078e00ff */
[----:B------:R1:W2:Y:S01]  /*3bf0*/  MUFU.EX2 R19, R2 ;  /* 0x0000000200137308 */ /* 0x0002a20000000800 */
[----:B------:R-:W-:Y:S01]  /*3c00*/  IMAD.MOV.U32 R129, RZ, RZ, R42 ;  /* 0x000000ffff817224 */ /* 0x000fe200078e002a */
[----:B------:R-:W-:Y:S01]  /*3c10*/  LOP3.LUT R13, R8, 0xff, RZ, 0xc0, !PT ;  /* 0x000000ff080d7812 */ /* 0x000fe200078ec0ff */
[----:B------:R-:W-:Y:S01]  /*3c20*/  HMMA.16816.F32 R80, R4, R52, R24 ;  /* 0x000000340450723c */ /* 0x000fe20000001818 */
[--C-:B------:R-:W-:Y:S02]  /*3c30*/  SHF.R.U32.HI R11, RZ, 0x10, R8.reuse ;  /* 0x00000010ff0b7819 */ /* 0x100fe40000011608 */
[----:B------:R-:W-:-:S03]  /*3c40*/  SHF.R.U32.HI R12, RZ, 0x18, R8 ;  /* 0x00000018ff0c7819 */ /* 0x000fc60000011608 */
[C---:B------:R-:W-:Y:S01]  /*3c50*/  HMMA.16816.F32 R96, R4.reuse, R56, R28 ;  /* 0x000000380460723c */ /* 0x040fe2000000181c */
[----:B------:R-:W-:Y:S02]  /*3c60*/  IMAD.MOV.U32 R53, RZ, RZ, R40 ;  /* 0x000000ffff357224 */ /* 0x000fe400078e0028 */
[----:B------:R-:W-:Y:S02]  /*3c70*/  IMAD.MOV.U32 R40, RZ, RZ, R161 ;  /* 0x000000ffff287224 */ /* 0x000fe400078e00a1 */
[----:B------:R-:W-:Y:S02]  /*3c80*/  IMAD.MOV.U32 R26, RZ, RZ, R149 ;  /* 0x000000ffff1a7224 */ /* 0x000fe400078e0095 */
[----:B------:R-:W-:Y:S02]  /*3c90*/  IMAD.MOV.U32 R24, RZ, RZ, R92 ;  /* 0x000000ffff187224 */ /* 0x000fe400078e005c */
[----:B-1----:R-:W-:Y:S01]  /*3ca0*/  FFMA.FTZ R2, R198, UR4, -R16 ;  /* 0x00000004c6027c23 */ /* 0x002fe20008010810 */
[----:B------:R-:W-:Y:S01]  /*3cb0*/  IMAD.MOV.U32 R62, RZ, RZ, R40 ;  /* 0x000000ffff3e7224 */ /* 0x000fe200078e0028 */
[C---:B------:R-:W-:Y:S01]  /*3cc0*/  HMMA.16816.F32 R92, R4.reuse, R58, R32 ;  /* 0x0000003a045c723c */ /* 0x040fe20000001820 */
[----:B------:R-:W-:Y:S01]  /*3cd0*/  IMAD.MOV.U32 R27, RZ, RZ, R43 ;  /* 0x000000ffff1b7224 */ /* 0x000fe200078e002b */
[----:B------:R1:W-:Y:S01]  /*3ce0*/  MUFU.EX2 R168, R2 ;  /* 0x0000000200a87308 */ /* 0x0003e20000000800 */
[----:B----4-:R-:W-:Y:S01]  /*3cf0*/  IMAD.MOV.U32 R52, RZ, RZ, R23 ;  /* 0x000000ffff347224 */ /* 0x010fe200078e0017 */
[----:B------:R-:W-:Y:S01]  /*3d00*/  LDSM.16.MT88.4 R40, [R204+0x4800] ;  /* 0x00480000cc28783b */ /* 0x000fe20000004200 */
[----:B------:R-:W-:Y:S01]  /*3d10*/  LOP3.LUT R23, R15, UR20, R84, 0x96, !PT ;  /* 0x000000140f177c12 */ /* 0x000fe2000f8e9654 */
[----:B------:R-:W-:Y:S01]  /*3d20*/  IMAD.MOV.U32 R113, RZ, RZ, R27 ;  /* 0x000000ffff717224 */ /* 0x000fe200078e001b */
[----:B------:R-:W-:Y:S01]  /*3d30*/  HMMA.16816.F32 R84, R4, R54, R36 ;  /* 0x000000360454723c */ /* 0x000fe20000001824 */
[----:B------:R-:W3:Y:S01]  /*3d40*/  LDSM.16.MT88.4 R56, [R205+0x4800] ;  /* 0x00480000cd38783b */ /* 0x000ee20000004200 */
[----:B------:R-:W-:-:S02]  /*3d50*/  IMAD.MOV.U32 R27, RZ, RZ, R62 ;  /* 0x000000ffff1b7224 */ /* 0x000fc400078e003e */
[----:B------:R-:W-:Y:S02]  /*3d60*/  IMAD.MOV.U32 R25, RZ, RZ, R107 ;  /* 0x000000ffff197224 */ /* 0x000fe400078e006b */
[----:B------:R-:W-:Y:S02]  /*3d70*/  IMAD.MOV.U32 R62, RZ, RZ, R109 ;  /* 0x000000ffff3e7224 */ /* 0x000fe400078e006d */
[----:B--2---:R-:W-:Y:S02]  /*3d80*/  IMAD.MOV.U32 R55, RZ, RZ, R19 ;  /* 0x000000ffff377224 */ /* 0x004fe400078e0013 */
[----:B------:R-:W-:Y:S01]  /*3d90*/  IMAD.WIDE.U32 R38, R49, -0x2daee0ad, RZ ;  /* 0xd2511f5331267825 */ /* 0x000fe200078e00ff */
[----:B-1----:R-:W-:-:S03]  /*3da0*/  LOP3.LUT R2, R9, UR29, R10, 0x96, !PT ;  /* 0x0000001d09027c12 */ /* 0x002fc6000f8e960a */
[--C-:B------:R-:W-:Y:S01]  /*3db0*/  FFMA.FTZ R10, R199, UR4, -R16.reuse ;  /* 0x00000004c70a7c23 */ /* 0x100fe20008010810 */
[----:B------:R-:W-:Y:S01]  /*3dc0*/  LOP3.LUT R9, R8, 0xffff, RZ, 0xc0, !PT ;  /* 0x0000ffff08097812 */ /* 0x000fe200078ec0ff */
[----:B------:R-:W-:Y:S01]  /*3dd0*/  FFMA.FTZ R8, R130, UR4, -R16 ;  /* 0x0000000482087c23 */ /* 0x000fe20008010810 */
[----:B------:R-:W-:Y:S01]  /*3de0*/  LOP3.LUT R4, R2, 0xffff, RZ, 0xc0, !PT ;  /* 0x0000ffff02047812 */ /* 0x000fe200078ec0ff */
[----:B------:R1:W-:Y:S01]  /*3df0*/  MUFU.EX2 R161, R10 ;  /* 0x0000000a00a17308 */ /* 0x0003e20000000800 */
[----:B------:R-:W-:Y:S01]  /*3e00*/  SHF.R.U32.HI R5, RZ, 0x10, R2 ;  /* 0x00000010ff057819 */ /* 0x000fe20000011602 */
[----:B------:R-:W-:Y:S01]  /*3e10*/  IMAD.MOV.U32 R198, RZ, RZ, R25 ;  /* 0x000000ffffc67224 */ /* 0x000fe200078e0019 */
[----:B------:R-:W-:Y:S01]  /*3e20*/  SHF.R.U32.HI R7, RZ, 0x8, R4 ;  /* 0x00000008ff077819 */ /* 0x000fe20000011604 */
[----:B------:R-:W-:Y:S01]  /*3e30*/  IMAD.MOV.U32 R130, RZ, RZ, R26 ;  /* 0x000000ffff827224 */ /* 0x000fe200078e001a */
[----:B------:R-:W-:Y:S01]  /*3e40*/  LOP3.LUT R4, R5, 0xff, RZ, 0xc0, !PT ;  /* 0x000000ff05047812 */ /* 0x000fe200078ec0ff */
[----:B------:R-:W-:Y:S01]  /*3e50*/  FFMA.FTZ R5, R121, UR4, -R3 ;  /* 0x0000000479057c23 */ /* 0x000fe20008010803 */
[----:B------:R-:W-:Y:S01]  /*3e60*/  F2FP.F16.F32.PACK_AB R6, R55, R158 ;  /* 0x0000009e3706723e */ /* 0x000fe200000000ff */
[----:B------:R2:W-:Y:S01]  /*3e70*/  MUFU.EX2 R149, R8 ;  /* 0x0000000800957308 */ /* 0x0005e20000000800 */
[----:B------:R-:W-:-:S02]  /*3e80*/  IMAD.MOV.U32 R121, RZ, RZ, R63 ;  /* 0x000000ffff797224 */ /* 0x000fc400078e003f */
[----:B------:R-:W-:Y:S02]  /*3e90*/  IMAD.MOV.U32 R63, RZ, RZ, R108 ;  /* 0x000000ffff3f7224 */ /* 0x000fe400078e006c */
[----:B------:R-:W-:Y:S02]  /*3ea0*/  IMAD.MOV.U32 R26, RZ, RZ, R128 ;  /* 0x000000ffff1a7224 */ /* 0x000fe400078e0080 */
[----:B------:R-:W-:Y:S01]  /*3eb0*/  IMAD.MOV.U32 R128, RZ, RZ, R252 ;  /* 0x000000ffff807224 */ /* 0x000fe200078e00fc */
[----:B------:R4:W5:Y:S01]  /*3ec0*/  MUFU.EX2 R30, R5 ;  /* 0x00000005001e7308 */ /* 0x0009620000000800 */
[----:B-1----:R-:W-:Y:S02]  /*3ed0*/  SHF.R.U32.HI R10, RZ, 0x8, R9 ;  /* 0x00000008ff0a7819 */ /* 0x002fe40000011609 */
[----:B------:R-:W-:Y:S02]  /*3ee0*/  LOP3.LUT R9, R11, 0xff, RZ, 0xc0, !PT ;  /* 0x000000ff0b097812 */ /* 0x000fe400078ec0ff */
[----:B------:R-:W-:-:S02]  /*3ef0*/  PRMT R11, R13, 0x5410, R10 ;  /* 0x000054100d0b7816 */ /* 0x000fc4000000000a */
[----:B------:R-:W-:Y:S01]  /*3f00*/  PRMT R12, R9, 0x5410, R12 ;  /* 0x00005410090c7816 */ /* 0x000fe2000000000c */
[----:B--2---:R-:W-:Y:S01]  /*3f10*/  FFMA.FTZ R8, R131, UR4, -R16 ;  /* 0x0000000483087c23 */ /* 0x004fe20008010810 */
[----:B------:R-:W-:Y:S01]  /*3f20*/  LOP3.LUT R10, R2, 0xff, RZ, 0xc0, !PT ;  /* 0x000000ff020a7812 */ /* 0x000fe200078ec0ff */
[----:B------:R-:W-:Y:S01]  /*3f30*/  IMAD.MOV.U32 R131, RZ, RZ, R47 ;  /* 0x000000ffff837224 */ /* 0x000fe200078e002f */
[----:B------:R-:W-:Y:S01]  /*3f40*/  SHF.R.U32.HI R9, RZ, 0x18, R2 ;  /* 0x00000018ff097819 */ /* 0x000fe20000011602 */
[----:B------:R1:W2:Y:S01]  /*3f50*/  MUFU.EX2 R20, R8 ;  /* 0x0000000800147308 */ /* 0x0002a20000000800 */
[----:B------:R-:W-:Y:S02]  /*3f60*/  HSET2.LE.AND R2, R11, R0, PT ;  /* 0x000000000b027233 */ /* 0x000fe40003803000 */
[----:B----4-:R-:W-:-:S03]  /*3f70*/  F2FP.F16.F32.PACK_AB R5, R52, R53 ;  /* 0x000000353405723e */ /* 0x010fc600000000ff */
[----:B------:R-:W-:Y:S02]  /*3f80*/  LOP3.LUT R6, R2, R6, RZ, 0xc0, !PT ;  /* 0x0000000602067212 */ /* 0x000fe400078ec0ff */
[----:B------:R-:W-:Y:S01]  /*3f90*/  HSET2.LE.AND R2, R12, R0, PT ;  /* 0x000000000c027233 */ /* 0x000fe20003803000 */
[----:B------:R-:W-:-:S05]  /*3fa0*/  IMAD.WIDE.U32 R12, R50, -0x2daee0ad, RZ ;  /* 0xd2511f53320c7825 */ /* 0x000fca00078e00ff */
[----:B------:R-:W-:Y:S02]  /*3fb0*/  LOP3.LUT R14, R13, UR20, R90, 0x96, !PT ;  /* 0x000000140d0e7c12 */ /* 0x000fe4000f8e965a */
[----:B------:R-:W-:Y:S01]  /*3fc0*/  LOP3.LUT R13, R39, UR18, R12, 0x96, !PT ;  /* 0x00000012270d7c12 */ /* 0x000fe2000f8e960c */
[--C-:B-1----:R-:W-:Y:S01]  /*3fd0*/  FFMA.FTZ R8, R120, UR4, -R3.reuse ;  /* 0x0000000478087c23 */ /* 0x102fe20008010803 */
[----:B------:R-:W-:Y:S02]  /*3fe0*/  IMAD.MOV.U32 R120, RZ, RZ, R46 ;  /* 0x000000ffff787224 */ /* 0x000fe400078e002e */
[----:B------:R-:W-:Y:S01]  /*3ff0*/  FFMA.FTZ R12, R201, UR4, -R3 ;  /* 0x00000004c90c7c23 */ /* 0x000fe20008010803 */
[----:B-----5:R-:W-:Y:S01]  /*4000*/  IMAD.MOV.U32 R201, RZ, RZ, R30 ;  /* 0x000000ffffc97224 */ /* 0x020fe200078e001e */
[----:B------:R1:W-:Y:S02]  /*4010*/  MUFU.EX2 R15, R8 ;  /* 0x00000008000f7308 */ /* 0x0003e40000000800 */
[----:B-1----:R-:W-:Y:S01]  /*4020*/  PRMT R8, R10, 0x5410, R7 ;  /* 0x000054100a087816 */ /* 0x002fe20000000007 */
[----:B------:R-:W-:Y:S01]  /*4030*/  FFMA.FTZ R10, R172, UR4, -R3 ;  /* 0x00000004ac0a7c23 */ /* 0x000fe20008010803 */
[----:B------:R-:W-:Y:S01]  /*4040*/  PRMT R7, R4, 0x5410, R9 ;  /* 0x0000541004077816 */ /* 0x000fe20000000009 */
[----:B------:R-:W-:Y:S01]  /*4050*/  IMAD.MOV.U32 R172, RZ, RZ, R129 ;  /* 0x000000ffffac7224 */ /* 0x000fe200078e0081 */
[----:B------:R-:W-:-:S02]  /*4060*/  F2FP.F16.F32.PACK_AB R9, R161, R168 ;  /* 0x000000a8a109723e */ /* 0x000fc400000000ff */
[----:B------:R1:W4:Y:S01]  /*4070*/  MUFU.EX2 R19, R10 ;  /* 0x0000000a00137308 */ /* 0x0003220000000800 */
[--C-:B------:R-:W-:Y:S01]  /*4080*/  HSET2.LE.AND R4, R8, R0.reuse, PT ;  /* 0x0000000008047233 */ /* 0x100fe20003803000 */
[----:B------:R-:W-:Y:S01]  /*4090*/  IMAD.MOV.U32 R129, RZ, RZ, R111 ;  /* 0x000000ffff817224 */ /* 0x000fe200078e006f */
[----:B------:R-:W-:Y:S02]  /*40a0*/  HSET2.LE.AND R8, R7, R0, PT ;  /* 0x0000000007087233 */ /* 0x000fe40003803000 */
[----:B--2---:R-:W-:Y:S02]  /*40b0*/  F2FP.F16.F32.PACK_AB R7, R20, R149 ;  /* 0x000000951407723e */ /* 0x004fe400000000ff */
[----:B------:R-:W-:Y:S02]  /*40c0*/  LOP3.LUT R4, R4, R5, RZ, 0xc0, !PT ;  /* 0x0000000504047212 */ /* 0x000fe400078ec0ff */
[----:B------:R-:W-:Y:S01]  /*40d0*/  LOP3.LUT R7, R2, R7, RZ, 0xc0, !PT ;  /* 0x0000000702077212 */ /* 0x000fe200078ec0ff */
[----:B------:R-:W-:Y:S01]  /*40e0*/  FFMA.FTZ R2, R173, UR4, -R3 ;  /* 0x00000004ad027c23 */ /* 0x000fe20008010803 */
[----:B------:R-:W-:Y:S01]  /*40f0*/  LOP3.LUT R5, R8, R9, RZ, 0xc0, !PT ;  /* 0x0000000908057212 */ /* 0x000fe200078ec0ff */
[----:B------:R-:W-:-:S02]  /*4100*/  IMAD.WIDE.U32 R8, R44, -0x326172a9, RZ ;  /* 0xcd9e8d572c087825 */ /* 0x000fc400078e00ff */
[----:B------:R2:W5:Y:S02]  /*4110*/  MUFU.EX2 R37, R2 ;  /* 0x0000000200257308 */ /* 0x0005640000000800 */
[----:B------:R-:W-:Y:S01]  /*4120*/  IMAD.MOV.U32 R173, RZ, RZ, R110 ;  /* 0x000000ffffad7224 */ /* 0x000fe200078e006e */
[----:B------:R-:W-:Y:S01]  /*4130*/  LOP3.LUT R21, R8, 0xff, RZ, 0xc0, !PT ;  /* 0x000000ff08157812 */ /* 0x000fe200078ec0ff */
[----:B-1----:R-:W-:Y:S01]  /*4140*/  IMAD.WIDE.U32 R10, R45, -0x326172a9, RZ ;  /* 0xcd9e8d572d0a7825 */ /* 0x002fe200078e00ff */
[C---:B---3--:R-:W-:Y:S04]  /*4150*/  HMMA.16816.F32 R108, R4.reuse, R56, R68 ;  /* 0x00000038046c723c */ /* 0x048fe80000001844 */
[----:B------:R-:W-:Y:S02]  /*4160*/  LOP3.LUT R35, R11, UR19, R104, 0x96, !PT ;  /* 0x000000130b237c12 */ /* 0x000fe4000f8e9668 */
[C---:B------:R-:W-:Y:S01]  /*4170*/  HMMA.16816.F32 R104, R4.reuse, R40, R76 ;  /* 0x000000280468723c */ /* 0x040fe2000000184c */
[----:B------:R-:W-:Y:S01]  /*4180*/  IMAD.MOV.U32 R71, RZ, RZ, R51 ;  /* 0x000000ffff477224 */ /* 0x000fe200078e0033 */
[----:B------:R-:W-:Y:S01]  /*4190*/  MUFU.EX2 R76, R12 ;  /* 0x0000000c004c7308 */ /* 0x000fe20000000800 */
[----:B------:R-:W-:Y:S01]  /*41a0*/  IMAD.MOV.U32 R70, RZ, RZ, R196 ;  /* 0x000000ffff467224 */ /* 0x000fe200078e00c4 */
[----:B--2---:R-:W-:Y:S01]  /*41b0*/  LOP3.LUT R2, R9, UR29, R10, 0x96, !PT ;  /* 0x0000001d09027c12 */ /* 0x004fe2000f8e960a */
[----:B------:R-:W-:Y:S01]  /*41c0*/  FFMA.FTZ R10, R200, UR4, -R3 ;  /* 0x00000004c80a7c23 */ /* 0x000fe20008010803 */
[----:B------:R-:W-:Y:S01]  /*41d0*/  HMMA.16816.F32 R72, R4, R42, R72 ;  /* 0x0000002a0448723c */ /* 0x000fe20000001848 */
[----:B------:R-:W-:Y:S01]  /*41e0*/  IMAD.MOV.U32 R77, RZ, RZ, R20 ;  /* 0x000000ffff4d7224 */ /* 0x000fe200078e0014 */
[----:B------:R-:W-:-:S02]  /*41f0*/  SHF.R.U32.HI R20, RZ, 0x10, R8 ;  /* 0x00000010ff147819 */ /* 0x000fc40000011608 */
[----:B------:R1:W2:Y:S01]  /*4200*/  MUFU.EX2 R31, R10 ;  /* 0x0000000a001f7308 */ /* 0x0002a20000000800 */
[----:B----4-:R-:W-:Y:S01]  /*4210*/  IMAD.MOV.U32 R200, RZ, RZ, R19 ;  /* 0x000000ffffc87224 */ /* 0x010fe200078e0013 */
[----:B------:R-:W-:Y:S01]  /*4220*/  SHF.R.U32.HI R19, RZ, 0x18, R8 ;  /* 0x00000018ff137819 */ /* 0x000fe20000011608 */
[----:B------:R-:W-:Y:S01]  /*4230*/  IMAD.MOV.U32 R79, RZ, RZ, R15 ;  /* 0x000000ffff4f7224 */ /* 0x000fe200078e000f */
[----:B------:R-:W-:Y:S01]  /*4240*/  LOP3.LUT R15, R8, 0xffff, RZ, 0xc0, !PT ;  /* 0x0000ffff080f7812 */ /* 0x000fe200078ec0ff */
[----:B------:R-:W-:-:S04]  /*4250*/  IMAD.WIDE.U32 R8, R22, -0x326172a9, RZ ;  /* 0xcd9e8d5716087825 */ /* 0x000fc800078e00ff */
[----:B------:R-:W-:Y:S01]  /*4260*/  IMAD.MOV.U32 R78, RZ, RZ, R24 ;  /* 0x000000ffff4e7224 */ /* 0x000fe200078e0018 */
[C---:B------:R-:W-:Y:S01]  /*4270*/  LOP3.LUT R45, R8.reuse, 0xffff, RZ, 0xc0, !PT ;  /* 0x0000ffff082d7812 */ /* 0x040fe200078ec0ff */
[----:B------:R-:W-:Y:S01]  /*4280*/  IMAD.WIDE.U32 R24, R125, -0x326172a9, RZ ;  /* 0xcd9e8d577d187825 */ /* 0x000fe200078e00ff */
[----:B------:R-:W-:Y:S02]  /*4290*/  LOP3.LUT R51, R8, 0xff, RZ, 0xc0, !PT ;  /* 0x000000ff08337812 */ /* 0x000fe400078ec0ff */
[----:B------:R-:W-:Y:S01]  /*42a0*/  SHF.R.U32.HI R50, RZ, 0x10, R8 ;  /* 0x00000010ff327819 */ /* 0x000fe20000011608 */
[----:B------:R-:W-:Y:S01]  /*42b0*/  IMAD.MOV.U32 R101, RZ, RZ, R200 ;  /* 0x000000ffff657224 */ /* 0x000fe200078e00c8 */
[----:B------:R-:W-:Y:S01]  /*42c0*/  SHF.R.U32.HI R49, RZ, 0x18, R8 ;  /* 0x00000018ff317819 */ /* 0x000fe20000011608 */
[----:B-1----:R-:W-:Y:S01]  /*42d0*/  IMAD.WIDE.U32 R10, R23, -0x326172a9, RZ ;  /* 0xcd9e8d57170a7825 */ /* 0x002fe200078e00ff */
[----:B------:R-:W-:-:S03]  /*42e0*/  SHF.R.U32.HI R8, RZ, 0x10, R2 ;  /* 0x00000010ff087819 */ /* 0x000fc60000011602 */
[----:B-----5:R-:W-:Y:S01]  /*42f0*/  IMAD.MOV.U32 R23, RZ, RZ, R37 ;  /* 0x000000ffff177224 */ /* 0x020fe200078e0025 */
[----:B------:R-:W-:Y:S01]  /*4300*/  LOP3.LUT R36, R11, UR19, R88, 0x96, !PT ;  /* 0x000000130b247c12 */ /* 0x000fe2000f8e9658 */
[----:B------:R-:W-:Y:S01]  /*4310*/  IMAD.MOV.U32 R37, RZ, RZ, R197 ;  /* 0x000000ffff257224 */ /* 0x000fe200078e00c5 */
[----:B------:R-:W-:Y:S01]  /*4320*/  HMMA.16816.F32 R88, R4, R58, R64 ;  /* 0x0000003a0458723c */ /* 0x000fe20000001840 */
[----:B------:R-:W-:Y:S01]  /*4330*/  LOP3.LUT R32, R9, UR29, R10, 0x96, !PT ;  /* 0x0000001d09207c12 */ /* 0x000fe2000f8e960a */
[--C-:B------:R-:W-:Y:S01]  /*4340*/  FFMA.FTZ R10, R176, UR4, -R3.reuse ;  /* 0x00000004b00a7c23 */ /* 0x100fe20008010803 */
[----:B------:R-:W-:Y:S01]  /*4350*/  FFMA.FTZ R9, R177, UR4, -R3 ;  /* 0x00000004b1097c23 */ /* 0x000fe20008010803 */
[----:B--2---:R-:W-:Y:S02]  /*4360*/  IMAD.MOV.U32 R176, RZ, RZ, R31 ;  /* 0x000000ffffb07224 */ /* 0x004fe400078e001f */
[----:B------:R1:W2:Y:S01]  /*4370*/  MUFU.EX2 R67, R10 ;  /* 0x0000000a00437308 */ /* 0x0002a20000000800 */
[----:B------:R-:W-:-:S04]  /*4380*/  IMAD.WIDE.U32 R6, R14, -0x326172a9, RZ ;  /* 0xcd9e8d570e067825 */ /* 0x000fc800078e00ff */
[----:B------:R-:W-:Y:S01]  /*4390*/  IMAD.WIDE.U32 R4, R13, -0x326172a9, RZ ;  /* 0xcd9e8d570d047825 */ /* 0x000fe200078e00ff */
[----:B------:R-:W-:Y:S02]  /*43a0*/  LOP3.LUT R34, R7, UR19, R100, 0x96, !PT ;  /* 0x0000001307227c12 */ /* 0x000fe4000f8e9664 */
[----:B------:R-:W-:Y:S01]  /*43b0*/  SHF.R.U32.HI R7, RZ, 0x8, R15 ;  /* 0x00000008ff077819 */ /* 0x000fe2000001160f */
[----:B------:R3:W4:Y:S01]  /*43c0*/  MUFU.EX2 R54, R9 ;  /* 0x0000000900367308 */ /* 0x0007220000000800 */
[----:B------:R-:W-:Y:S01]  /*43d0*/  LOP3.LUT R22, R5, UR29, R6, 0x96, !PT ;  /* 0x0000001d05167c12 */ /* 0x000fe2000f8e9606 */
[----:B------:R-:W-:Y:S01]  /*43e0*/  IMAD.MOV.U32 R177, RZ, RZ, R79 ;  /* 0x000000ffffb17224 */ /* 0x000fe200078e004f */
[----:B------:R-:W-:Y:S01]  /*43f0*/  LOP3.LUT R39, R4, 0xffff, RZ, 0xc0, !PT ;  /* 0x0000ffff04277812 */ /* 0x000fe200078ec0ff */
[--C-:B------:R-:W-:Y:S01]  /*4400*/  FFMA.FTZ R5, R212, UR4, -R3.reuse ;  /* 0x00000004d4057c23 */ /* 0x100fe20008010803 */
[----:B------:R-:W-:Y:S01]  /*4410*/  LOP3.LUT R47, R4, 0xff, RZ, 0xc0, !PT ;  /* 0x000000ff042f7812 */ /* 0x000fe200078ec0ff */
[----:B------:R-:W-:Y:S01]  /*4420*/  IMAD.MOV.U32 R79, RZ, RZ, R210 ;  /* 0x000000ffff4f7224 */ /* 0x000fe200078e00d2 */
[--C-:B------:R-:W-:Y:S01]  /*4430*/  SHF.R.U32.HI R44, RZ, 0x10, R4.reuse ;  /* 0x00000010ff2c7819 */ /* 0x100fe20000011604 */
[----:B------:R5:W5:Y:S01]  /*4440*/  MUFU.EX2 R33, R5 ;  /* 0x0000000500217308 */ /* 0x000b620000000800 */
[----:B------:R-:W-:Y:S01]  /*4450*/  SHF.R.U32.HI R46, RZ, 0x18, R4 ;  /* 0x00000018ff2e7819 */ /* 0x000fe20000011604 */
[----:B------:R-:W-:Y:S01]  /*4460*/  FFMA.FTZ R4, R213, UR4, -R3 ;  /* 0x00000004d5047c23 */ /* 0x000fe20008010803 */
[----:B------:R-:W-:Y:S01]  /*4470*/  LOP3.LUT R6, R20, 0xff, RZ, 0xc0, !PT ;  /* 0x000000ff14067812 */ /* 0x000fe200078ec0ff */
[----:B------:R-:W-:Y:S01]  /*4480*/  IMAD.MOV.U32 R64, RZ, RZ, R55 ;  /* 0x000000ffff407224 */ /* 0x000fe200078e0037 */
[----:B-1----:R-:W-:Y:S01]  /*4490*/  LOP3.LUT R10, R2, 0xff, RZ, 0xc0, !PT ;  /* 0x000000ff020a7812 */ /* 0x002fe200078ec0ff */
[----:B------:R-:W-:Y:S01]  /*44a0*/  IMAD.MOV.U32 R55, RZ, RZ, R211 ;  /* 0x000000ffff377224 */ /* 0x000fe200078e00d3 */
[----:B------:R-:W-:Y:S01]  /*44b0*/  PRMT R13, R21, 0x5410, R7 ;  /* 0x00005410150d7816 */ /* 0x000fe20000000007 */
[----:B------:R1:W-:Y:S01]  /*44c0*/  MUFU.EX2 R66, R4 ;  /* 0x0000000400427308 */ /* 0x0003e20000000800 */
[----:B---3--:R-:W-:Y:S01]  /*44d0*/  SHF.R.U32.HI R9, RZ, 0x18, R2 ;  /* 0x00000018ff097819 */ /* 0x008fe20000011602 */
[----:B--2---:R-:W-:Y:S01]  /*44e0*/  IMAD.MOV.U32 R125, RZ, RZ, R67 ;  /* 0x000000ffff7d7224 */ /* 0x004fe200078e0043 */
[----:B------:R-:W-:Y:S01]  /*44f0*/  PRMT R15, R6, 0x5410, R19 ;  /* 0x00005410060f7816 */ /* 0x000fe20000000013 */
[----:B------:R-:W-:-:S04]  /*4500*/  IMAD.WIDE.U32 R6, R133, -0x2daee0ad, RZ ;  /* 0xd2511f5385067825 */ /* 0x000fc800078e00ff */
[----:B----4-:R-:W-:Y:S01]  /*4510*/  IMAD.MOV.U32 R133, RZ, RZ, R54 ;  /* 0x000000ffff857224 */ /* 0x010fe200078e0036 */
[----:B-----5:R-:W-:Y:S01]  /*4520*/  LOP3.LUT R5, R2, 0xffff, RZ, 0xc0, !PT ;  /* 0x0000ffff02057812 */ /* 0x020fe200078ec0ff */
[----:B------:R-:W-:Y:S01]  /*4530*/  IMAD.MOV.U32 R54, RZ, RZ, R27 ;  /* 0x000000ffff367224 */ /* 0x000fe200078e001b */
[----:B------:R-:W-:Y:S01]  /*4540*/  LOP3.LUT R2, R8, 0xff, RZ, 0xc0, !PT ;  /* 0x000000ff08027812 */ /* 0x000fe200078ec0ff */
[----:B------:R-:W-:Y:S01]  /*4550*/  IMAD.MOV.U32 R61, RZ, RZ, R133 ;  /* 0x000000ffff3d7224 */ /* 0x000fe200078e0085 */
[----:B------:R-:W-:Y:S01]  /*4560*/  LOP3.LUT R11, R7, UR24, R60, 0x96, !PT ;  /* 0x00000018070b7c12 */ /* 0x000fe2000f8e963c */
[----:B------:R-:W-:Y:S01]  /*4570*/  FFMA.FTZ R7, R181, UR4, -R3 ;  /* 0x00000004b5077c23 */ /* 0x000fe20008010803 */
[----:B------:R-:W-:Y:S01]  /*4580*/  PRMT R20, R2, 0x5410, R9 ;  /* 0x0000541002147816 */ /* 0x000fe20000000009 */
[----:B------:R-:W-:Y:S01]  /*4590*/  IMAD.WIDE.U32 R8, R124, -0x326172a9, RZ ;  /* 0xcd9e8d577c087825 */ /* 0x000fe200078e00ff */
[----:B-1----:R-:W-:-:S03]  /*45a0*/  SHF.R.U32.HI R4, RZ, 0x8, R5 ;  /* 0x00000008ff047819 */ /* 0x002fc60000011605 */
[----:B------:R-:W-:Y:S01]  /*45b0*/  FFMA.FTZ R5, R180, UR4, -R3 ;  /* 0x00000004b4057c23 */ /* 0x000fe20008010803 */
[----:B------:R-:W-:Y:S01]  /*45c0*/  MUFU.EX2 R252, R7 ;  /* 0x0000000700fc7308 */ /* 0x000fe20000000800 */
[----:B------:R-:W-:Y:S01]  /*45d0*/  IMAD.MOV.U32 R180, RZ, RZ, R33 ;  /* 0x000000ffffb47224 */ /* 0x000fe200078e0021 */
[----:B------:R-:W-:Y:S01]  /*45e0*/  PRMT R12, R10, 0x5410, R4 ;  /* 0x000054100a0c7816 */ /* 0x000fe20000000004 */
[----:B------:R-:W-:-:S04]  /*45f0*/  IMAD.WIDE.U32 R10, R11, -0x326172a9, RZ ;  /* 0xcd9e8d570b0a7825 */ /* 0x000fc800078e00ff */
[----:B------:R-:W-:Y:S01]  /*4600*/  IMAD.MOV.U32 R67, RZ, RZ, R54 ;  /* 0x000000ffff437224 */ /* 0x000fe200078e0036 */
[----:B------:R1:W2:Y:S02]  /*4610*/  MUFU.EX2 R65, R5 ;  /* 0x0000000500417308 */ /* 0x0002a40000000800 */
[----:B-1----:R-:W-:-:S05]  /*4620*/  IMAD.WIDE.U32 R4, R132, -0x2daee0ad, RZ ;  /* 0xd2511f5384047825 */ /* 0x002fca00078e00ff */
[----:B------:R-:W-:Y:S01]  /*4630*/  LOP3.LUT R2, R5, UR22, R6, 0x96, !PT ;  /* 0x0000001605027c12 */ /* 0x000fe2000f8e9606 */
[----:B------:R-:W-:Y:S01]  /*4640*/  FFMA.FTZ R6, R170, UR4, -R18 ;  /* 0x00000004aa067c23 */ /* 0x000fe20008010812 */
[----:B------:R-:W-:Y:S02]  /*4650*/  LOP3.LUT R5, R9, UR23, R48, 0x96, !PT ;  /* 0x0000001709057c12 */ /* 0x000fe4000f8e9630 */
[----:B------:R-:W-:Y:S01]  /*4660*/  LOP3.LUT R9, R25, UR21, R8, 0x96, !PT ;  /* 0x0000001519097c12 */ /* 0x000fe2000f8e9608 */
[----:B------:R-:W-:-:S04]  /*4670*/  IMAD.WIDE.U32 R28, R2, -0x326172a9, RZ ;  /* 0xcd9e8d57021c7825 */ /* 0x000fc800078e00ff */
[----:B------:R-:W-:Y:S01]  /*4680*/  FFMA.FTZ R2, R171, UR4, -R18 ;  /* 0x00000004ab027c23 */ /* 0x000fe20008010812 */
[----:B------:R1:W-:Y:S01]  /*4690*/  MUFU.EX2 R199, R6 ;  /* 0x0000000600c77308 */ /* 0x0003e20000000800 */
[----:B------:R-:W-:Y:S01]  /*46a0*/  LOP3.LUT R8, R11, UR23, R48, 0x96, !PT ;  /* 0x000000170b087c12 */ /* 0x000fe2000f8e9630 */
[----:B------:R-:W-:Y:S01]  /*46b0*/  IMAD.MOV.U32 R171, RZ, RZ, R71 ;  /* 0x000000ffffab7224 */ /* 0x000fe200078e0047 */
[----:B------:R-:W-:Y:S01]  /*46c0*/  LOP3.LUT R10, R29, UR21, R10, 0x96, !PT ;  /* 0x000000151d0a7c12 */ /* 0x000fe2000f8e960a */
[----:B------:R-:W-:Y:S02]  /*46d0*/  IMAD.MOV.U32 R71, RZ, RZ, R77 ;  /* 0x000000ffff477224 */ /* 0x000fe400078e004d */
[----:B------:R-:W-:Y:S02]  /*46e0*/  IMAD.MOV.U32 R77, RZ, RZ, R113 ;  /* 0x000000ffff4d7224 */ /* 0x000fe400078e0071 */
[----:B------:R-:W-:Y:S02]  /*46f0*/  IMAD.MOV.U32 R113, RZ, RZ, R198 ;  /* 0x000000ffff717224 */ /* 0x000fe400078e00c6 */
[----:B------:R-:W-:Y:S01]  /*4700*/  IMAD.WIDE.U32 R30, R9, -0x2daee0ad, RZ ;  /* 0xd2511f53091e7825 */ /* 0x000fe200078e00ff */
[----:B------:R3:W4:Y:S03]  /*4710*/  MUFU.EX2 R198, R2 ;  /* 0x0000000200c67308 */ /* 0x0007260000000800 */
[----:B------:R-:W-:-:S04]  /*4720*/  IMAD.WIDE.U32 R68, R10, -0x2daee0ad, RZ ;  /* 0xd2511f530a447825 */ /* 0x000fc800078e00ff */
[----:B-1----:R-:W-:-:S04]  /*4730*/  IMAD.WIDE.U32 R6, R5, -0x2daee0ad, RZ ;  /* 0xd2511f5305067825 */ /* 0x002fc800078e00ff */
[----:B------:R-:W-:Y:S01]  /*4740*/  FFMA.FTZ R5, R119, UR4, -R18 ;  /* 0x0000000477057c23 */ /* 0x000fe20008010812 */
[----:B------:R-:W-:Y:S01]  /*4750*/  IMAD.MOV.U32 R100, RZ, RZ, R71 ;  /* 0x000000ffff647224 */ /* 0x000fe200078e0047 */
[----:B------:R-:W-:Y:S02]  /*4760*/  LOP3.LUT R19, R7, UR20, R102, 0x96, !PT ;  /* 0x0000001407137c12 */ /* 0x000fe4000f8e9666 */
[----:B------:R1:W-:Y:S01]  /*4770*/  MUFU.EX2 R197, R5 ;  /* 0x0000000500c57308 */ /* 0x0003e20000000800 */
[----:B------:R-:W-:Y:S01]  /*4780*/  LOP3.LUT R11, R31, UR18, R6, 0x96, !PT ;  /* 0x000000121f0b7c12 */ /* 0x000fe2000f8e9606 */
[----:B------:R-:W-:-:S04]  /*4790*/  IMAD.WIDE.U32 R6, R8, -0x2daee0ad, RZ ;  /* 0xd2511f5308067825 */ /* 0x000fc800078e00ff */
[----:B---3--:R-:W-:Y:S01]  /*47a0*/  FFMA.FTZ R2, R118, UR4, -R18 ;  /* 0x0000000476027c23 */ /* 0x008fe20008010812 */
[----:B------:R-:W-:Y:S01]  /*47b0*/  IMAD.MOV.U32 R71, RZ, RZ, R173 ;  /* 0x000000ffff477224 */ /* 0x000fe200078e00ad */
[----:B------:R-:W-:Y:S02]  /*47c0*/  LOP3.LUT R9, R7, UR20, R4, 0x96, !PT ;  /* 0x0000001407097c12 */ /* 0x000fe4000f8e9604 */
[----:B------:R3:W5:Y:S01]  /*47d0*/  MUFU.EX2 R196, R2 ;  /* 0x0000000200c47308 */ /* 0x0007620000000800 */
[----:B------:R-:W-:Y:S01]  /*47e0*/  F2FP.F16.F32.PACK_AB R4, R171, R159 ;  /* 0x0000009fab04723e */ /* 0x000fe200000000ff */
[----:B------:R-:W-:Y:S01]  /*47f0*/  IMAD.MOV.U32 R173, RZ, RZ, R26 ;  /* 0x000000ffffad7224 */ /* 0x000fe200078e001a */
[----:B------:R-:W-:Y:S01]  /*4800*/  LOP3.LUT R8, R69, UR18, R6, 0x96, !PT ;  /* 0x0000001245087c12 */ /* 0x000fe2000f8e9606 */
[----:B------:R-:W-:-:S04]  /*4810*/  IMAD.WIDE.U32 R6, R19, -0x326172a9, RZ ;  /* 0xcd9e8d5713067825 */ /* 0x000fc800078e00ff */
[----:B------:R-:W-:Y:S02]  /*4820*/  IMAD.MOV.U32 R133, RZ, RZ, R100 ;  /* 0x000000ffff857224 */ /* 0x000fe400078e0064 */
[----:B-1----:R-:W-:Y:S01]  /*4830*/  FFMA.FTZ R5, R216, UR4, -R3 ;  /* 0x00000004d8057c23 */ /* 0x002fe20008010803 */
[----:B--2---:R-:W-:Y:S01]  /*4840*/  IMAD.MOV.U32 R216, RZ, RZ, R65 ;  /* 0x000000ffffd87224 */ /* 0x004fe200078e0041 */
[----:B------:R-:W-:Y:S01]  /*4850*/  LOP3.LUT R19, R7, UR19, R24, 0x96, !PT ;  /* 0x0000001307137c12 */ /* 0x000fe2000f8e9618 */
[----:B------:R-:W-:Y:S01]  /*4860*/  IMAD.MOV.U32 R65, RZ, RZ, R23 ;  /* 0x000000ffff417224 */ /* 0x000fe200078e0017 */
[----:B------:R1:W-:Y:S01]  /*4870*/  MUFU.EX2 R213, R5 ;  /* 0x0000000500d57308 */ /* 0x0003e20000000800 */
[----:B------:R-:W-:Y:S02]  /*4880*/  IMAD.MOV.U32 R170, RZ, RZ, R133 ;  /* 0x000000ffffaa7224 */ /* 0x000fe400078e0085 */
[----:B------:R-:W-:Y:S01]  /*4890*/  IMAD.MOV.U32 R133, RZ, RZ, R62 ;  /* 0x000000ffff857224 */ /* 0x000fe200078e003e */
[----:B---3--:R-:W-:Y:S01]  /*48a0*/  HSET2.LE.AND R2, R13, R0, PT ;  /* 0x000000000d027233 */ /* 0x008fe20003803000 */
[----:B------:R-:W-:-:S04]  /*48b0*/  IMAD.MOV.U32 R119, RZ, RZ, R170 ;  /* 0x000000ffff777224 */ /* 0x000fc800078e00aa */
[----:B------:R-:W-:Y:S02]  /*48c0*/  LOP3.LUT R14, R2, R4, RZ, 0xc0, !PT ;  /* 0x00000004020e7212 */ /* 0x000fe400078ec0ff */
[----:B------:R-:W-:Y:S02]  /*48d0*/  HSET2.LE.AND R2, R15, R0, PT ;  /* 0x000000000f027233 */ /* 0x000fe40003803000 */
[----:B----4-:R-:W-:-:S04]  /*48e0*/  F2FP.F16.F32.PACK_AB R4, R198, R199 ;  /* 0x000000c7c604723e */ /* 0x010fc800000000ff */
[----:B------:R-:W-:Y:S01]  /*48f0*/  LOP3.LUT R15, R2, R4, RZ, 0xc0, !PT ;  /* 0x00000004020f7212 */ /* 0x000fe200078ec0ff */
[----:B-1----:R-:W-:Y:S01]  /*4900*/  FFMA.FTZ R5, R217, UR4, -R3 ;  /* 0x00000004d9057c23 */ /* 0x002fe20008010803 */
[--C-:B------:R-:W-:Y:S01]  /*4910*/  HSET2.LE.AND R2, R12, R0.reuse, PT ;  /* 0x000000000c027233 */ /* 0x100fe20003803000 */
[----:B------:R-:W-:Y:S01]  /*4920*/  IMAD.MOV.U32 R217, RZ, RZ, R66 ;  /* 0x000000ffffd97224 */ /* 0x000fe200078e0042 */
[----:B------:R-:W-:Y:S01]  /*4930*/  F2FP.F16.F32.PACK_AB R4, R169, R78 ;  /* 0x0000004ea904723e */ /* 0x000fe200000000ff */
[----:B------:R1:W-:Y:S01]  /*4940*/  MUFU.EX2 R212, R5 ;  /* 0x0000000500d47308 */ /* 0x0003e20000000800 */
[----:B------:R-:W-:Y:S02]  /*4950*/  IMAD.MOV.U32 R66, RZ, RZ, R201 ;  /* 0x000000ffff427224 */ /* 0x000fe400078e00c9 */
[----:B------:R-:W-:Y:S02]  /*4960*/  LOP3.LUT R12, R2, R4, RZ, 0xc0, !PT ;  /* 0x00000004020c7212 */ /* 0x000fe400078ec0ff */
[----:B------:R-:W-:Y:S01]  /*4970*/  HSET2.LE.AND R2, R20, R0, PT ;  /* 0x0000000014027233 */ /* 0x000fe20003803000 */
[----:B------:R-:W-:Y:S01]  /*4980*/  IMAD.MOV.U32 R100, RZ, RZ, R66 ;  /* 0x000000ffff647224 */ /* 0x000fe200078e0042 */
[----:B-----5:R-:W-:Y:S01]  /*4990*/  F2FP.F16.F32.PACK_AB R4, R197, R196 ;  /* 0x000000c4c504723e */ /* 0x020fe200000000ff */
[----:B------:R-:W-:-:S02]  /*49a0*/  IMAD.MOV.U32 R66, RZ, RZ, R76 ;  /* 0x000000ffff427224 */ /* 0x000fc400078e004c */
[----:B------:R-:W-:Y:S01]  /*49b0*/  IMAD.MOV.U32 R76, RZ, RZ, R37 ;  /* 0x000000ffff4c7224 */ /* 0x000fe200078e0025 */
[----:B------:R-:W-:Y:S01]  /*49c0*/  LOP3.LUT R13, R2, R4, RZ, 0xc0, !PT ;  /* 0x00000004020d7212 */ /* 0x000fe200078ec0ff */
[----:B------:R-:W-:Y:S01]  /*49d0*/  FFMA.FTZ R2, R189, UR4, -R3 ;  /* 0x00000004bd027c23 */ /* 0x000fe20008010803 */
[----:B------:R-:W-:Y:S02]  /*49e0*/  IMAD.MOV.U32 R124, RZ, RZ, R66 ;  /* 0x000000ffff7c7224 */ /* 0x000fe400078e0042 */
[----:B------:R-:W-:Y:S01]  /*49f0*/  IMAD.MOV.U32 R66, RZ, RZ, R55 ;  /* 0x000000ffff427224 */ /* 0x000fe200078e0037 */
[----:B------:R2:W-:Y:S01]  /*4a00*/  MUFU.EX2 R210, R2 ;  /* 0x0000000200d27308 */ /* 0x0005e20000000800 */
[----:B-1----:R-:W-:Y:S01]  /*4a10*/  FFMA.FTZ R5, R188, UR4, -R3 ;  /* 0x00000004bc057c23 */ /* 0x002fe20008010803 */
[----:B------:R-:W-:Y:S01]  /*4a20*/  HMMA.16816.F32 R80, R12, R40, R80 ;  /* 0x000000280c50723c */ /* 0x000fe20000001850 */
[----:B------:R-:W-:Y:S02]  /*4a30*/  IMAD.MOV.U32 R10, RZ, RZ, R124 ;  /* 0x000000ffff0a7224 */ /* 0x000fe400078e007c */
[----:B------:R-:W-:-:S02]  /*4a40*/  IMAD.MOV.U32 R124, RZ, RZ, R177 ;  /* 0x000000ffff7c7224 */ /* 0x000fc400078e00b1 */
[----:B------:R-:W-:Y:S01]  /*4a50*/  IMAD.MOV.U32 R60, RZ, RZ, R100 ;  /* 0x000000ffff3c7224 */ /* 0x000fe200078e0064 */
[----:B------:R1:W-:Y:S03]  /*4a60*/  MUFU.EX2 R211, R5 ;  /* 0x0000000500d37308 */ /* 0x0003e60000000800 */
[----:B------:R-:W-:Y:S02]  /*4a70*/  IMAD.MOV.U32 R102, RZ, RZ, R60 ;  /* 0x000000ffff667224 */ /* 0x000fe400078e003c */
[----:B--2---:R-:W-:-:S04]  /*4a80*/  FFMA.FTZ R2, R184, UR4, -R3 ;  /* 0x00000004b8027c23 */ /* 0x004fc80008010803 */
[----:B------:R2:W-:Y:S01]  /*4a90*/  MUFU.EX2 R201, R2 ;  /* 0x0000000200c97308 */ /* 0x0005e20000000800 */
[----:B-1----:R-:W-:-:S05]  /*4aa0*/  IMAD.WIDE.U32 R4, R11, -0x326172a9, RZ ;  /* 0xcd9e8d570b047825 */ /* 0x002fca00078e00ff */
[----:B------:R-:W-:Y:S01]  /*4ab0*/  LOP3.LUT R21, R5, UR29, R6, 0x96, !PT ;  /* 0x0000001d05157c12 */ /* 0x000fe2000f8e9606 */
[----:B------:R-:W-:Y:S01]  /*4ac0*/  IMAD.WIDE.U32 R6, R9, -0x326172a9, RZ ;  /* 0xcd9e8d5709067825 */ /* 0x000fe200078e00ff */
[C---:B------:R-:W-:Y:S02]  /*4ad0*/  LOP3.LUT R23, R4.reuse, 0xffff, RZ, 0xc0, !PT ;  /* 0x0000ffff04177812 */ /* 0x040fe400078ec0ff */
[----:B------:R-:W-:Y:S02]  /*4ae0*/  LOP3.LUT R27, R4, 0xff, RZ, 0xc0, !PT ;  /* 0x000000ff041b7812 */ /* 0x000fe400078ec0ff */
[--C-:B------:R-:W-:Y:S01]  /*4af0*/  SHF.R.U32.HI R26, RZ, 0x10, R4.reuse ;  /* 0x00000010ff1a7819 */ /* 0x100fe20000011604 */
[----:B--2---:R-:W-:Y:S01]  /*4b00*/  FFMA.FTZ R2, R185, UR4, -R3 ;  /* 0x00000004b9027c23 */ /* 0x004fe20008010803 */
[----:B------:R-:W-:Y:S01]  /*4b10*/  SHF.R.U32.HI R25, RZ, 0x18, R4 ;  /* 0x00000018ff197819 */ /* 0x000fe20000011604 */
[----:B------:R-:W-:Y:S01]  /*4b20*/  IMAD.WIDE.U32 R4, R8, -0x326172a9, RZ ;  /* 0xcd9e8d5708047825 */ /* 0x000fe200078e00ff */
[----:B------:R-:W-:Y:S01]  /*4b30*/  LOP3.LUT R33, R7, UR19, R28, 0x96, !PT ;  /* 0x0000001307217c12 */ /* 0x000fe2000f8e961c */
[----:B------:R1:W-:Y:S01]  /*4b40*/  MUFU.EX2 R200, R2 ;  /* 0x0000000200c87308 */ /* 0x0003e20000000800 */
[----:B------:R-:W-:-:S02]  /*4b50*/  LOP3.LUT R37, R4, 0xffff, RZ, 0xc0, !PT ;  /* 0x0000ffff04257812 */ /* 0x000fc400078ec0ff */
[----:B------:R-:W-:Y:S02]  /*4b60*/  LOP3.LUT R41, R4, 0xff, RZ, 0xc0, !PT ;  /* 0x000000ff04297812 */ /* 0x000fe400078ec0ff */
[----:B------:R-:W-:Y:S02]  /*4b70*/  SHF.R.U32.HI R40, RZ, 0x10, R4 ;  /* 0x00000010ff287819 */ /* 0x000fe40000011604 */
[----:B------:R-:W-:Y:S01]  /*4b80*/  LOP3.LUT R24, R5, UR29, R6, 0x96, !PT ;  /* 0x0000001d05187c12 */ /* 0x000fe2000f8e9606 */
[----:B------:R-:W-:Y:S01]  /*4b90*/  IMAD.WIDE.U32 R6, R36, -0x2daee0ad, RZ ;  /* 0xd2511f5324067825 */ /* 0x000fe200078e00ff */
[----:B------:R-:W-:-:S03]  /*4ba0*/  LOP3.LUT R5, R44, 0xff, RZ, 0xc0, !PT ;  /* 0x000000ff2c057812 */ /* 0x000fc600078ec0ff */
[----:B-1----:R-:W-:Y:S01]  /*4bb0*/  FFMA.FTZ R2, R192, UR4, -R3 ;  /* 0x00000004c0027c23 */ /* 0x002fe20008010803 */
[----:B------:R-:W-:Y:S02]  /*4bc0*/  IMAD.MOV.U32 R192, RZ, RZ, R180 ;  /* 0x000000ffffc07224 */ /* 0x000fe400078e00b4 */
[----:B------:R-:W-:Y:S01]  /*4bd0*/  IMAD.MOV.U32 R180, RZ, RZ, R65 ;  /* 0x000000ffffb47224 */ /* 0x000fe200078e0041 */
[----:B------:R1:W-:Y:S01]  /*4be0*/  MUFU.EX2 R189, R2 ;  /* 0x0000000200bd7308 */ /* 0x0003e20000000800 */
[----:B------:R-:W-:Y:S02]  /*4bf0*/  IMAD.MOV.U32 R65, RZ, RZ, R176 ;  /* 0x000000ffff417224 */ /* 0x000fe400078e00b0 */
[----:B------:R-:W-:Y:S01]  /*4c00*/  IMAD.MOV.U32 R176, RZ, RZ, R52 ;  /* 0x000000ffffb07224 */ /* 0x000fe200078e0034 */
[----:B------:R-:W-:Y:S01]  /*4c10*/  SHF.R.U32.HI R52, RZ, 0x18, R4 ;  /* 0x00000018ff347819 */ /* 0x000fe20000011604 */
[----:B------:R-:W-:Y:S01]  /*4c20*/  FFMA.FTZ R4, R193, UR4, -R3 ;  /* 0x00000004c1047c23 */ /* 0x000fe20008010803 */
[----:B------:R-:W-:-:S02]  /*4c30*/  IMAD.MOV.U32 R132, RZ, RZ, R65 ;  /* 0x000000ffff847224 */ /* 0x000fc400078e0041 */
[----:B------:R-:W-:Y:S01]  /*4c40*/  IMAD.MOV.U32 R65, RZ, RZ, R76 ;  /* 0x000000ffff417224 */ /* 0x000fe200078e004c */
[----:B------:R2:W-:Y:S01]  /*4c50*/  MUFU.EX2 R188, R4 ;  /* 0x0000000400bc7308 */ /* 0x0005e20000000800 */
[----:B------:R-:W-:Y:S02]  /*4c60*/  IMAD.MOV.U32 R193, RZ, RZ, R61 ;  /* 0x000000ffffc17224 */ /* 0x000fe400078e003d */
[----:B------:R-:W-:Y:S02]  /*4c70*/  IMAD.MOV.U32 R61, RZ, RZ, R180 ;  /* 0x000000ffff3d7224 */ /* 0x000fe400078e00b4 */
[----:B------:R-:W-:Y:S02]  /*4c80*/  IMAD.MOV.U32 R118, RZ, RZ, R132 ;  /* 0x000000ffff767224 */ /* 0x000fe400078e0084 */
[----:B------:R-:W-:Y:S02]  /*4c90*/  IMAD.MOV.U32 R48, RZ, RZ, R61 ;  /* 0x000000ffff307224 */ /* 0x000fe400078e003d */
[----:B-1----:R-:W-:-:S04]  /*4ca0*/  IMAD.WIDE.U32 R2, R35, -0x2daee0ad, RZ ;  /* 0xd2511f5323027825 */ /* 0x002fc800078e00ff */
[----:B------:R-:W-:Y:S01]  /*4cb0*/  IMAD.MOV.U32 R11, RZ, RZ, R48 ;  /* 0x000000ffff0b7224 */ /* 0x000fe200078e0030 */
[----:B------:R-:W-:Y:S01]  /*4cc0*/  LOP3.LUT R20, R3, UR28, R114, 0x96, !PT ;  /* 0x0000001c03147c12 */ /* 0x000fe2000f8e9672 */
[----:B------:R-:W-:Y:S01]  /*4cd0*/  IMAD.MOV.U32 R132, RZ, RZ, R64 ;  /* 0x000000ffff847224 */ /* 0x000fe200078e0040 */
[----:B------:R-:W-:Y:S01]  /*4ce0*/  LOP3.LUT R35, R2, 0xffff, RZ, 0xc0, !PT ;  /* 0x0000ffff02237812 */ /* 0x000fe200078ec0ff */
[----:B--2---:R-:W-:Y:S01]  /*4cf0*/  FFMA.FTZ R4, R122, UR4, -R18 ;  /* 0x000000047a047c23 */ /* 0x004fe20008010812 */
[----:B------:R-:W-:Y:S01]  /*4d00*/  LOP3.LUT R54, R2, 0xff, RZ, 0xc0, !PT ;  /* 0x000000ff02367812 */ /* 0x000fe200078ec0ff */
[----:B------:R-:W-:Y:S01]  /*4d10*/  IMAD.MOV.U32 R48, RZ, RZ, R124 ;  /* 0x000000ffff307224 */ /* 0x000fe200078e007c */
[--C-:B------:R-:W-:Y:S01]  /*4d20*/  SHF.R.U32.HI R55, RZ, 0x10, R2.reuse ;  /* 0x00000010ff377819 */ /* 0x100fe20000011602 */
[----:B------:R1:W-:Y:S01]  /*4d30*/  MUFU.EX2 R185, R4 ;  /* 0x0000000400b97308 */ /* 0x0003e20000000800 */
[----:B------:R-:W-:Y:S01]  /*4d40*/  SHF.R.U32.HI R76, RZ, 0x18, R2 ;  /* 0x00000018ff4c7819 */ /* 0x000fe20000011602 */
[----:B------:R-:W-:Y:S01]  /*4d50*/  FFMA.FTZ R2, R123, UR4, -R18 ;  /* 0x000000047b027c23 */ /* 0x000fe20008010812 */
[----:B------:R-:W-:Y:S01]  /*4d60*/  SHF.R.U32.HI R3, RZ, 0x8, R45 ;  /* 0x00000008ff037819 */ /* 0x000fe2000001162d */
[----:B------:R-:W-:-:S02]  /*4d70*/  IMAD.MOV.U32 R64, RZ, RZ, R63 ;  /* 0x000000ffff407224 */ /* 0x000fc400078e003f */
[----:B------:R-:W-:Y:S01]  /*4d80*/  IMAD.MOV.U32 R28, RZ, RZ, R11 ;  /* 0x000000ffff1c7224 */ /* 0x000fe200078e000b */
[----:B------:R-:W-:Y:S01]  /*4d90*/  PRMT R115, R51, 0x5410, R3 ;  /* 0x0000541033737816 */ /* 0x000fe20000000003 */
[----:B------:R2:W-:Y:S01]  /*4da0*/  MUFU.EX2 R184, R2 ;  /* 0x0000000200b87308 */ /* 0x0005e20000000800 */
[----:B------:R-:W-:Y:S01]  /*4db0*/  LOP3.LUT R3, R50, 0xff, RZ, 0xc0, !PT ;  /* 0x000000ff32037812 */ /* 0x000fe200078ec0ff */
[----:B------:R-:W-:Y:S01]  /*4dc0*/  HMMA.16816.F32 R60, R12, R42, R84 ;  /* 0x0000002a0c3c723c */ /* 0x000fe20000001854 */
[----:B------:R-:W-:Y:S02]  /*4dd0*/  IMAD.MOV.U32 R9, RZ, RZ, R118 ;  /* 0x000000ffff097224 */ /* 0x000fe400078e0076 */
[----:B------:R-:W-:Y:S01]  /*4de0*/  PRMT R114, R3, 0x5410, R49 ;  /* 0x0000541003727816 */ /* 0x000fe20000000031 */
[----:B------:R-:W-:Y:S01]  /*4df0*/  IMAD.MOV.U32 R170, RZ, RZ, R132 ;  /* 0x000000ffffaa7224 */ /* 0x000fe200078e0084 */
[----:B------:R-:W-:Y:S01]  /*4e00*/  SHF.R.U32.HI R3, RZ, 0x8, R39 ;  /* 0x00000008ff037819 */ /* 0x000fe20000011627 */
[----:B------:R-:W-:-:S02]  /*4e10*/  IMAD.MOV.U32 R8, RZ, RZ, R48 ;  /* 0x000000ffff087224 */ /* 0x000fc400078e0030 */
[----:B-1----:R-:W-:Y:S01]  /*4e20*/  FFMA.FTZ R4, R202, UR4, -R18 ;  /* 0x00000004ca047c23 */ /* 0x002fe20008010812 */
[----:B------:R-:W-:Y:S01]  /*4e30*/  IMAD.MOV.U32 R202, RZ, RZ, R125 ;  /* 0x000000ffffca7224 */ /* 0x000fe200078e007d */
[----:B------:R-:W-:Y:S01]  /*4e40*/  PRMT R100, R47, 0x5410, R3 ;  /* 0x000054102f647816 */ /* 0x000fe20000000003 */
[----:B------:R-:W-:Y:S01]  /*4e50*/  IMAD.MOV.U32 R125, RZ, RZ, R101 ;  /* 0x000000ffff7d7224 */ /* 0x000fe200078e0065 */
[----:B------:R1:W-:Y:S01]  /*4e60*/  MUFU.EX2 R177, R4 ;  /* 0x0000000400b17308 */ /* 0x0003e20000000800 */
[----:B------:R-:W-:Y:S01]  /*4e70*/  IMAD.MOV.U32 R132, RZ, RZ, R64 ;  /* 0x000000ffff847224 */ /* 0x000fe200078e0040 */
[----:B------:R-:W-:Y:S01]  /*4e80*/  PRMT R101, R5, 0x5410, R46 ;  /* 0x0000541005657816 */ /* 0x000fe2000000002e */
[----:B------:R-:W-:Y:S02]  /*4e90*/  IMAD.MOV.U32 R118, RZ, RZ, R125 ;  /* 0x000000ffff767224 */ /* 0x000fe400078e007d */
[----:B--2---:R-:W-:Y:S01]  /*4ea0*/  FFMA.FTZ R2, R174, UR4, -R18 ;  /* 0x00000004ae027c23 */ /* 0x004fe20008010812 */
[----:B------:R-:W-:-:S02]  /*4eb0*/  IMAD.MOV.U32 R64, RZ, RZ, R113 ;  /* 0x000000ffff407224 */ /* 0x000fc400078e0071 */
[----:B------:R-:W-:Y:S01]  /*4ec0*/  IMAD.MOV.U32 R124, RZ, RZ, R65 ;  /* 0x000000ffff7c7224 */ /* 0x000fe200078e0041 */
[----:B------:R2:W-:Y:S01]  /*4ed0*/  MUFU.EX2 R181, R2 ;  /* 0x0000000200b57308 */ /* 0x0005e20000000800 */
[----:B------:R-:W-:Y:S02]  /*4ee0*/  IMAD.MOV.U32 R125, RZ, RZ, R176 ;  /* 0x000000ffff7d7224 */ /* 0x000fe400078e00b0 */
[----:B------:R-:W-:Y:S01]  /*4ef0*/  IMAD.MOV.U32 R65, RZ, RZ, R53 ;  /* 0x000000ffff417224 */ /* 0x000fe200078e0035 */
[----:B------:R-:W-:Y:S01]  /*4f00*/  LOP3.LUT R53, R7, UR28, R112, 0x96, !PT ;  /* 0x0000001c07357c12 */ /* 0x000fe2000f8e9670 */
[----:B------:R-:W-:Y:S02]  /*4f10*/  IMAD.MOV.U32 R29, RZ, RZ, R118 ;  /* 0x000000ffff1d7224 */ /* 0x000fe400078e0076 */
[----:B------:R-:W-:Y:S02]  /*4f20*/  IMAD.MOV.U32 R118, RZ, RZ, R170 ;  /* 0x000000ffff767224 */ /* 0x000fe400078e00aa */
[----:B-1----:R-:W-:Y:S01]  /*4f30*/  FFMA.FTZ R4, R228, UR4, -R17 ;  /* 0x00000004e4047c23 */ /* 0x002fe20008010811 */
[----:B------:R-:W-:-:S02]  /*4f40*/  IMAD.MOV.U32 R228, RZ, RZ, R10 ;  /* 0x000000ffffe47224 */ /* 0x000fc400078e000a */
[----:B------:R-:W-:Y:S01]  /*4f50*/  IMAD.MOV.U32 R10, RZ, RZ, R102 ;  /* 0x000000ffff0a7224 */ /* 0x000fe200078e0066 */
[----:B------:R1:W-:Y:S01]  /*4f60*/  MUFU.EX2 R176, R4 ;  /* 0x0000000400b07308 */ /* 0x0003e20000000800 */
[----:B------:R-:W-:Y:S02]  /*4f70*/  IMAD.MOV.U32 R11, RZ, RZ, R66 ;  /* 0x000000ffff0b7224 */ /* 0x000fe400078e0042 */
[----:B------:R-:W-:Y:S02]  /*4f80*/  IMAD.MOV.U32 R48, RZ, RZ, R64 ;  /* 0x000000ffff307224 */ /* 0x000fe400078e0040 */
[----:B--2---:R-:W-:Y:S01]  /*4f90*/  FFMA.FTZ R2, R175, UR4, -R18 ;  /* 0x00000004af027c23 */ /* 0x004fe20008010812 */
[----:B------:R-:W-:Y:S02]  /*4fa0*/  IMAD.MOV.U32 R170, RZ, RZ, R65 ;  /* 0x000000ffffaa7224 */ /* 0x000fe400078e0041 */
[----:B------:R-:W-:Y:S01]  /*4fb0*/  IMAD.MOV.U32 R122, RZ, RZ, R29 ;  /* 0x000000ffff7a7224 */ /* 0x000fe200078e001d */
[----:B------:R2:W-:Y:S01]  /*4fc0*/  MUFU.EX2 R180, R2 ;  /* 0x0000000200b47308 */ /* 0x0005e20000000800 */
[----:B-1----:R-:W-:-:S04]  /*4fd0*/  IMAD.WIDE.U32 R4, R103, -0x2daee0ad, RZ ;  /* 0xd2511f5367047825 */ /* 0x002fc800078e00ff */
[----:B--2---:R-:W-:-:S05]  /*4fe0*/  IMAD.WIDE.U32 R2, R34, -0x2daee0ad, RZ ;  /* 0xd2511f5322027825 */ /* 0x004fca00078e00ff */
[----:B------:R-:W-:Y:S02]  /*4ff0*/  LOP3.LUT R39, R3, UR28, R38, 0x96, !PT ;  /* 0x0000001c03277c12 */ /* 0x000fe4000f8e9626 */
[----:B------:R-:W-:Y:S01]  /*5000*/  LOP3.LUT R84, R2, 0xffff, RZ, 0xc0, !PT ;  /* 0x0000ffff02547812 */ /* 0x000fe200078ec0ff */
[--C-:B------:R-:W-:Y:S01]  /*5010*/  FFMA.FTZ R3, R224, UR4, -R17.reuse ;  /* 0x00000004e0037c23 */ /* 0x100fe20008010811 */
[----:B------:R-:W-:Y:S01]  /*5020*/  LOP3.LUT R85, R2, 0xff, RZ, 0xc0, !PT ;  /* 0x000000ff02557812 */ /* 0x000fe200078ec0ff */
[----:B------:R-:W-:Y:S01]  /*5030*/  IMAD.MOV.U32 R224, RZ, RZ, R28 ;  /* 0x000000ffffe07224 */ /* 0x000fe200078e001c */
[----:B------:R-:W-:Y:S01]  /*5040*/  SHF.R.U32.HI R102, RZ, 0x10, R2 ;  /* 0x00000010ff667819 */ /* 0x000fe20000011602 */
[----:B------:R-:W-:Y:S01]  /*5050*/  IMAD.MOV.U32 R28, RZ, RZ, R8 ;  /* 0x000000ffff1c7224 */ /* 0x000fe200078e0008 */
[----:B------:R-:W-:Y:S01]  /*5060*/  SHF.R.U32.HI R113, RZ, 0x18, R2 ;  /* 0x00000018ff717819 */ /* 0x000fe20000011602 */
[----:B------:R-:W-:Y:S01]  /*5070*/  FFMA.FTZ R2, R229, UR4, -R17 ;  /* 0x00000004e5027c23 */ /* 0x000fe20008010811 */
[----:B------:R-:W-:Y:S01]  /*5080*/  IMAD.MOV.U32 R229, RZ, RZ, R9 ;  /* 0x000000ffffe57224 */ /* 0x000fe200078e0009 */
[----:B------:R1:W-:Y:S01]  /*5090*/  MUFU.EX2 R174, R3 ;  /* 0x0000000300ae7308 */ /* 0x0003e20000000800 */
[----:B------:R-:W-:-:S02]  /*50a0*/  IMAD.MOV.U32 R9, RZ, RZ, R67 ;  /* 0x000000ffff097224 */ /* 0x000fc400078e0043 */
[----:B------:R-:W-:Y:S01]  /*50b0*/  IMAD.MOV.U32 R123, RZ, RZ, R28 ;  /* 0x000000ffff7b7224 */ /* 0x000fe200078e001c */
[C---:B------:R-:W-:Y:S01]  /*50c0*/  HMMA.16816.F32 R64, R12.reuse, R56, R96 ;  /* 0x000000380c40723c */ /* 0x040fe20000001860 */
[----:B------:R-:W-:Y:S02]  /*50d0*/  IMAD.MOV.U32 R28, RZ, RZ, R79 ;  /* 0x000000ffff1c7224 */ /* 0x000fe400078e004f */
[----:B------:R-:W-:Y:S01]  /*50e0*/  IMAD.MOV.U32 R29, RZ, RZ, R9 ;  /* 0x000000ffff1d7224 */ /* 0x000fe200078e0009 */
[----:B------:R2:W-:Y:S01]  /*50f0*/  MUFU.EX2 R175, R2 ;  /* 0x0000000200af7308 */ /* 0x0005e20000000800 */
[----:B------:R-:W-:Y:S01]  /*5100*/  IMAD.MOV.U32 R79, RZ, RZ, R173 ;  /* 0x000000ffff4f7224 */ /* 0x000fe200078e00ad */
[----:B------:R-:W-:Y:S01]  /*5110*/  HMMA.16816.F32 R56, R12, R58, R92 ;  /* 0x0000003a0c38723c */ /* 0x000fe2000000185c */
[C---:B------:R-:W-:Y:S01]  /*5120*/  LOP3.LUT R96, R6.reuse, 0xffff, RZ, 0xc0, !PT ;  /* 0x0000ffff06607812 */ /* 0x040fe200078ec0ff */
[----:B------:R-:W-:Y:S01]  /*5130*/  IMAD.MOV.U32 R8, RZ, RZ, R11 ;  /* 0x000000ffff087224 */ /* 0x000fe200078e000b */
[----:B------:R-:W-:Y:S01]  /*5140*/  LOP3.LUT R99, R6, 0xff, RZ, 0xc0, !PT ;  /* 0x000000ff06637812 */ /* 0x000fe200078ec0ff */
[----:B------:R-:W-:Y:S01]  /*5150*/  IMAD.MOV.U32 R9, RZ, RZ, R10 ;  /* 0x000000ffff097224 */ /* 0x000fe200078e000a */
[----:B------:R-:W-:Y:S01]  /*5160*/  SHF.R.U32.HI R97, RZ, 0x10, R6 ;  /* 0x00000010ff617819 */ /* 0x000fe20000011606 */
[----:B------:R-:W-:-:S02]  /*5170*/  IMAD.MOV.U32 R45, RZ, RZ, R29 ;  /* 0x000000ffff2d7224 */ /* 0x000fc400078e001d */
[----:B-1----:R-:W-:Y:S01]  /*5180*/  FFMA.FTZ R3, R225, UR4, -R17 ;  /* 0x00000004e1037c23 */ /* 0x002fe20008010811 */
[----:B------:R-:W-:Y:S01]  /*5190*/  SHF.R.U32.HI R98, RZ, 0x18, R6 ;  /* 0x00000018ff627819 */ /* 0x000fe20000011606 */
[----:B------:R-:W-:Y:S01]  /*51a0*/  IMAD.MOV.U32 R29, RZ, RZ, R172 ;  /* 0x000000ffff1d7224 */ /* 0x000fe200078e00ac */
[C---:B------:R-:W-:Y:S01]  /*51b0*/  LOP3.LUT R6, R4.reuse, 0xffff, RZ, 0xc0, !PT ;  /* 0x0000ffff04067812 */ /* 0x040fe200078ec0ff */
[----:B------:R1:W3:Y:S01]  /*51c0*/  MUFU.EX2 R173, R3 ;  /* 0x0000000300ad7308 */ /* 0x0002e20000000800 */
[----:B------:R-:W-:Y:S01]  /*51d0*/  LOP3.LUT R11, R4, 0xff, RZ, 0xc0, !PT ;  /* 0x000000ff040b7812 */ /* 0x000fe200078ec0ff */
[----:B------:R-:W-:Y:S01]  /*51e0*/  IMAD.MOV.U32 R225, RZ, RZ, R122 ;  /* 0x000000ffffe17224 */ /* 0x000fe200078e007a */
[----:B------:R-:W-:Y:S01]  /*51f0*/  SHF.R.U32.HI R7, RZ, 0x10, R4 ;  /* 0x00000010ff077819 */ /* 0x000fe20000011604 */
[----:B------:R-:W-:Y:S01]  /*5200*/  IMAD.MOV.U32 R122, RZ, RZ, R8 ;  /* 0x000000ffff7a7224 */ /* 0x000fe200078e0008 */
[----:B--2---:R-:W-:Y:S01]  /*5210*/  LOP3.LUT R2, R5, UR28, R116, 0x96, !PT ;  /* 0x0000001c05027c12 */ /* 0x004fe2000f8e9674 */
[----:B------:R-:W2:Y:S01]  /*5220*/  LDSM.16.MT88.4 R12, [R204+0x4c00] ;  /* 0x004c0000cc0c783b */ /* 0x000ea20000004200 */
[----:B------:R-:W-:Y:S01]  /*5230*/  SHF.R.U32.HI R10, RZ, 0x18, R4 ;  /* 0x00000018ff0a7819 */ /* 0x000fe20000011604 */
[----:B------:R-:W-:Y:S01]  /*5240*/  IMAD.MOV.U32 R94, RZ, RZ, R119 ;  /* 0x000000ffff5e7224 */ /* 0x000fe200078e0077 */
[----:B------:R-:W-:Y:S01]  /*5250*/  SHF.R.U32.HI R5, RZ, 0x8, R23 ;  /* 0x00000008ff057819 */ /* 0x000fe20000011617 */
[----:B------:R-:W-:Y:S01]  /*5260*/  IMAD.MOV.U32 R23, RZ, RZ, R79 ;  /* 0x000000ffff177224 */ /* 0x000fe200078e004f */
[----:B------:R-:W-:Y:S01]  /*5270*/  LOP3.LUT R4, R26, 0xff, RZ, 0xc0, !PT ;  /* 0x000000ff1a047812 */ /* 0x000fe200078ec0ff */
[----:B------:R-:W-:Y:S01]  /*5280*/  IMAD.MOV.U32 R79, RZ, RZ, R121 ;  /* 0x000000ffff4f7224 */ /* 0x000fe200078e0079 */
[----:B------:R-:W-:Y:S01]  /*5290*/  PRMT R36, R27, 0x5410, R5 ;  /* 0x000054101b247816 */ /* 0x000fe20000000005 */
[----:B------:R-:W-:Y:S01]  /*52a0*/  IMAD.MOV.U32 R121, RZ, RZ, R139 ;  /* 0x000000ffff797224 */ /* 0x000fe200078e008b */
[----:B------:R-:W-:Y:S01]  /*52b0*/  PRMT R27, R4, 0x5410, R25 ;  /* 0x00005410041b7816 */ /* 0x000fe20000000019 */
[----:B------:R-:W-:-:S02]  /*52c0*/  IMAD.MOV.U32 R119, RZ, RZ, R71 ;  /* 0x000000ffff777224 */ /* 0x000fc400078e0047 */
[----:B-1----:R-:W-:Y:S01]  /*52d0*/  FFMA.FTZ R3, R226, UR4, -R16 ;  /* 0x00000004e2037c23 */ /* 0x002fe20008010810 */
[----:B------:R-:W-:Y:S01]  /*52e0*/  SHF.R.U32.HI R5, RZ, 0x8, R6 ;  /* 0x00000008ff057819 */ /* 0x000fe20000011606 */
[----:B------:R-:W-:Y:S01]  /*52f0*/  IMAD.MOV.U32 R226, RZ, RZ, R9 ;  /* 0x000000ffffe27224 */ /* 0x000fe200078e0009 */
[----:B------:R-:W-:Y:S01]  /*5300*/  LOP3.LUT R4, R7, 0xff, RZ, 0xc0, !PT ;  /* 0x000000ff07047812 */ /* 0x000fe200078ec0ff */
[----:B------:R1:W-:Y:S01]  /*5310*/  MUFU.EX2 R172, R3 ;  /* 0x0000000300ac7308 */ /* 0x0003e20000000800 */
[----:B------:R-:W-:Y:S01]  /*5320*/  IMAD.WIDE.U32 R8, R19, -0x2daee0ad, RZ ;  /* 0xd2511f5313087825 */ /* 0x000fe200078e00ff */
[----:B------:R-:W-:-:S03]  /*5330*/  PRMT R11, R11, 0x5410, R5 ;  /* 0x000054100b0b7816 */ /* 0x000fc60000000005 */
[----:B------:R-:W-:Y:S01]  /*5340*/  FFMA.FTZ R5, R230, UR4, -R16 ;  /* 0x00000004e6057c23 */ /* 0x000fe20008010810 */
[----:B------:R-:W-:Y:S01]  /*5350*/  PRMT R19, R4, 0x5410, R10 ;  /* 0x0000541004137816 */ /* 0x000fe2000000000a */
[----:B------:R-:W-:Y:S01]  /*5360*/  IMAD.MOV.U32 R230, RZ, RZ, R118 ;  /* 0x000000ffffe67224 */ /* 0x000fe200078e0076 */
[----:B------:R-:W-:Y:S01]  /*5370*/  SHF.R.U32.HI R4, RZ, 0x10, R2 ;  /* 0x00000010ff047819 */ /* 0x000fe20000011602 */
[----:B------:R-:W-:Y:S01]  /*5380*/  IMAD.MOV.U32 R71, RZ, RZ, R130 ;  /* 0x000000ffff477224 */ /* 0x000fe200078e0082 */
[----:B------:R-:W-:Y:S01]  /*5390*/  LOP3.LUT R6, R2, 0xff, RZ, 0xc0, !PT ;  /* 0x000000ff02067812 */ /* 0x000fe200078ec0ff */
[----:B------:R-:W-:Y:S01]  /*53a0*/  IMAD.MOV.U32 R118, RZ, RZ, R70 ;  /* 0x000000ffff767224 */ /* 0x000fe200078e0046 */
[----:B------:R4:W-:Y:S01]  /*53b0*/  MUFU.EX2 R130, R5 ;  /* 0x0000000500827308 */ /* 0x0009e20000000800 */
[----:B------:R-:W-:Y:S01]  /*53c0*/  IMAD.MOV.U32 R70, RZ, RZ, R77 ;  /* 0x000000ffff467224 */ /* 0x000fe200078e004d */
[----:B------:R-:W-:Y:S01]  /*53d0*/  SHF.R.U32.HI R7, RZ, 0x18, R2 ;  /* 0x00000018ff077819 */ /* 0x000fe20000011602 */
[----:B------:R-:W-:Y:S01]  /*53e0*/  IMAD.MOV.U32 R77, RZ, RZ, R121 ;  /* 0x000000ffff4d7224 */ /* 0x000fe200078e0079 */
[----:B------:R-:W-:Y:S01]  /*53f0*/  LOP3.LUT R25, R9, UR28, R30, 0x96, !PT ;  /* 0x0000001c09197c12 */ /* 0x000fe2000f8e961e */
[----:B------:R-:W-:Y:S01]  /*5400*/  IMAD.MOV.U32 R121, RZ, RZ, R120 ;  /* 0x000000ffff797224 */ /* 0x000fe200078e0078 */
[----:B------:R-:W-:Y:S01]  /*5410*/  LOP3.LUT R38, R8, 0xffff, RZ, 0xc0, !PT ;  /* 0x0000ffff08267812 */ /* 0x000fe200078ec0ff */
[----:B-1----:R-:W-:Y:S01]  /*5420*/  FFMA.FTZ R3, R227, UR4, -R16 ;  /* 0x00000004e3037c23 */ /* 0x002fe20008010810 */
[----:B------:R-:W-:-:S02]  /*5430*/  IMAD.MOV.U32 R120, RZ, RZ, R131 ;  /* 0x000000ffff787224 */ /* 0x000fc400078e0083 */
[----:B------:R-:W-:Y:S01]  /*5440*/  IMAD.MOV.U32 R131, RZ, RZ, R128 ;  /* 0x000000ffff837224 */ /* 0x000fe200078e0080 */
[----:B------:R1:W5:Y:S01]  /*5450*/  MUFU.EX2 R139, R3 ;  /* 0x00000003008b7308 */ /* 0x0003620000000800 */
[----:B------:R-:W-:Y:S02]  /*5460*/  IMAD.MOV.U32 R34, RZ, RZ, R28 ;  /* 0x000000ffff227224 */ /* 0x000fe400078e001c */
[----:B------:R-:W-:Y:S02]  /*5470*/  IMAD.MOV.U32 R95, RZ, RZ, R29 ;  /* 0x000000ffff5f7224 */ /* 0x000fe400078e001d */
[----:B------:R-:W2:Y:S01]  /*5480*/  LDSM.16.MT88.4 R28, [R205+0x4c00] ;  /* 0x004c0000cd1c783b */ /* 0x000ea20000004200 */
[----:B----4-:R-:W-:Y:S01]  /*5490*/  LOP3.LUT R5, R4, 0xff, RZ, 0xc0, !PT ;  /* 0x000000ff04057812 */ /* 0x010fe200078ec0ff */
[----:B------:R-:W-:Y:S01]  /*54a0*/  FFMA.FTZ R4, R231, UR4, -R16 ;  /* 0x00000004e7047c23 */ /* 0x000fe20008010810 */
[----:B------:R-:W-:Y:S02]  /*54b0*/  IMAD.MOV.U32 R231, RZ, RZ, R79 ;  /* 0x000000ffffe77224 */ /* 0x000fe400078e004f */
[----:B------:R-:W-:Y:S01]  /*54c0*/  IMAD.MOV.U32 R79, RZ, RZ, R134 ;  /* 0x000000ffff4f7224 */ /* 0x000fe200078e0086 */
[----:B------:R4:W2:Y:S01]  /*54d0*/  MUFU.EX2 R128, R4 ;  /* 0x0000000400807308 */ /* 0x0008a20000000800 */
[----:B------:R-:W-:-:S02]  /*54e0*/  IMAD.MOV.U32 R227, RZ, RZ, R123 ;  /* 0x000000ffffe37224 */ /* 0x000fc400078e007b */
[----:B------:R-:W-:Y:S02]  /*54f0*/  IMAD.MOV.U32 R123, RZ, RZ, R118 ;  /* 0x000000ffff7b7224 */ /* 0x000fe400078e0076 */
[----:B------:R-:W-:Y:S01]  /*5500*/  IMAD.MOV.U32 R118, RZ, RZ, R133 ;  /* 0x000000ffff767224 */ /* 0x000fe200078e0085 */
[----:B-1----:R-:W-:Y:S01]  /*5510*/  LOP3.LUT R3, R2, 0xffff, RZ, 0xc0, !PT ;  /* 0x0000ffff02037812 */ /* 0x002fe200078ec0ff */
[----:B------:R-:W-:Y:S01]  /*5520*/  IMAD.MOV.U32 R103, RZ, RZ, R122 ;  /* 0x000000ffff677224 */ /* 0x000fe200078e007a */
[----:B------:R-:W-:Y:S01]  /*5530*/  HSET2.LE.AND R2, R11, R0, PT ;  /* 0x000000000b027233 */ /* 0x000fe20003803000 */
[----:B------:R-:W-:Y:S01]  /*5540*/  IMAD.MOV.U32 R122, RZ, RZ, R124 ;  /* 0x000000ffff7a7224 */ /* 0x000fe200078e007c */
[----:B------:R-:W-:Y:S01]  /*5550*/  SHF.R.U32.HI R3, RZ, 0x8, R3 ;  /* 0x00000008ff037819 */ /* 0x000fe20000011603 */
[----:B------:R-:W-:Y:S01]  /*5560*/  IMAD.MOV.U32 R124, RZ, RZ, R71 ;  /* 0x000000ffff7c7224 */ /* 0x000fe200078e0047 */
[----:B------:R-:W-:Y:S01]  /*5570*/  PRMT R11, R5, 0x5410, R7 ;  /* 0x00005410050b7816 */ /* 0x000fe20000000007 */
[--C-:B------:R-:W-:Y:S01]  /*5580*/  FFMA.FTZ R5, R179, UR4, -R18.reuse ;  /* 0x00000004b3057c23 */ /* 0x100fe20008010812 */
[----:B------:R-:W-:Y:S01]  /*5590*/  PRMT R10, R6, 0x5410, R3 ;  /* 0x00005410060a7816 */ /* 0x000fe20000000003 */
[----:B------:R-:W-:Y:S01]  /*55a0*/  IMAD.MOV.U32 R112, RZ, RZ, R45 ;  /* 0x000000ffff707224 */ /* 0x000fe200078e002d */
[----:B---3--:R-:W-:Y:S01]  /*55b0*/  F2FP.F16.F32.PACK_AB R3, R173, R174 ;  /* 0x000000aead03723e */ /* 0x008fe200000000ff */
[----:B----4-:R-:W-:Y:S01]  /*55c0*/  FFMA.FTZ R4, R203, UR4, -R18 ;  /* 0x00000004cb047c23 */ /* 0x010fe20008010812 */
[----:B------:R-:W-:-:S02]  /*55d0*/  IMAD.MOV.U32 R71, RZ, RZ, R121 ;  /* 0x000000ffff477224 */ /* 0x000fc400078e0079 */
[----:B------:R-:W-:Y:S01]  /*55e0*/  LOP3.LUT R6, R2, R3, RZ, 0xc0, !PT ;  /* 0x0000000302067212 */ /* 0x000fe200078ec0ff */
[----:B------:R1:W-:Y:S01]  /*55f0*/  MUFU.EX2 R134, R4 ;  /* 0x0000000400867308 */ /* 0x0003e20000000800 */
[--C-:B------:R-:W-:Y:S01]  /*5600*/  HSET2.LE.AND R2, R19, R0.reuse, PT ;  /* 0x0000000013027233 */ /* 0x100fe20003803000 */
[----:B------:R-:W-:Y:S01]  /*5610*/  IMAD.MOV.U32 R45, RZ, RZ, R48 ;  /* 0x000000ffff2d7224 */ /* 0x000fe200078e0030 */
[----:B-----5:R-:W-:Y:S01]  /*5620*/  F2FP.F16.F32.PACK_AB R3, R139, R172 ;  /* 0x000000ac8b03723e */ /* 0x020fe200000000ff */
[----:B------:R-:W-:Y:S02]  /*5630*/  IMAD.MOV.U32 R121, RZ, RZ, R120 ;  /* 0x000000ffff797224 */ /* 0x000fe400078e0078 */
[----:B------:R-:W-:Y:S01]  /*5640*/  IMAD.MOV.U32 R120, RZ, RZ, R131 ;  /* 0x000000ffff787224 */ /* 0x000fe200078e0083 */
[----:B------:R-:W-:Y:S01]  /*5650*/  LOP3.LUT R7, R2, R3, RZ, 0xc0, !PT ;  /* 0x0000000302077212 */ /* 0x000fe200078ec0ff */
[----:B------:R-:W-:Y:S01]  /*5660*/  IMAD.MOV.U32 R48, RZ, RZ, R125 ;  /* 0x000000ffff307224 */ /* 0x000fe200078e007d */
[----:B------:R-:W-:Y:S01]  /*5670*/  HSET2.LE.AND R2, R10, R0, PT ;  /* 0x000000000a027233 */ /* 0x000fe20003803000 */
[----:B------:R-:W-:Y:S01]  /*5680*/  IMAD.MOV.U32 R125, RZ, RZ, R70 ;  /* 0x000000ffff7d7224 */ /* 0x000fe200078e0046 */
[----:B------:R-:W-:Y:S01]  /*5690*/  F2FP.F16.F32.PACK_AB R3, R175, R176 ;  /* 0x000000b0af03723e */ /* 0x000fe200000000ff */
[----:B------:R-:W-:Y:S01]  /*56a0*/  IMAD.MOV.U32 R70, RZ, RZ, R79 ;  /* 0x000000ffff467224 */ /* 0x000fe200078e004f */
[----:B------:R-:W-:Y:S01]  /*56b0*/  LOP3.LUT R79, R8, 0xff, RZ, 0xc0, !PT ;  /* 0x000000ff084f7812 */ /* 0x000fe200078ec0ff */
[----:B------:R-:W-:Y:S01]  /*56c0*/  IMAD.MOV.U32 R203, RZ, RZ, R171 ;  /* 0x000000ffffcb7224 */ /* 0x000fe200078e00ab */
[----:B------:R-:W-:Y:S01]  /*56d0*/  SHF.R.U32.HI R10, RZ, 0x18, R32 ;  /* 0x00000018ff0a7819 */ /* 0x000fe20000011620 */
[----:B------:R-:W-:-:S02]  /*56e0*/  IMAD.MOV.U32 R171, RZ, RZ, R48 ;  /* 0x000000ffffab7224 */ /* 0x000fc400078e0030 */
[----:B-1----:R-:W-:Y:S01]  /*56f0*/  FFMA.FTZ R4, R178, UR4, -R18 ;  /* 0x00000004b2047c23 */ /* 0x002fe20008010812 */
[----:B------:R-:W-:Y:S02]  /*5700*/  IMAD.MOV.U32 R178, RZ, RZ, R119 ;  /* 0x000000ffffb27224 */ /* 0x000fe400078e0077 */
[----:B------:R-:W-:Y:S01]  /*5710*/  IMAD.MOV.U32 R119, RZ, RZ, R132 ;  /* 0x000000ffff777224 */ /* 0x000fe200078e0084 */
[----:B------:R1:W-:Y:S01]  /*5720*/  MUFU.EX2 R133, R4 ;  /* 0x0000000400857308 */ /* 0x0003e20000000800 */
[----:B------:R-:W-:Y:S01]  /*5730*/  IMAD.MOV.U32 R179, RZ, RZ, R77 ;  /* 0x000000ffffb37224 */ /* 0x000fe200078e004d */
[----:B------:R-:W-:Y:S01]  /*5740*/  SHF.R.U32.HI R77, RZ, 0x10, R8 ;  /* 0x00000010ff4d7819 */ /* 0x000fe20000011608 */
[----:B------:R-:W-:Y:S02]  /*5750*/  IMAD.MOV.U32 R43, RZ, RZ, R124 ;  /* 0x000000ffff2b7224 */ /* 0x000fe400078e007c */
[----:B------:R-:W-:-:S03]  /*5760*/  IMAD.MOV.U32 R87, RZ, RZ, R120 ;  /* 0x000000ffff577224 */ /* 0x000fc600078e0078 */
[----:B------:R3:W-:Y:S01]  /*5770*/  MUFU.EX2 R132, R5 ;  /* 0x0000000500847308 */ /* 0x0007e20000000800 */
[----:B-1----:R-:W-:Y:S02]  /*5780*/  LOP3.LUT R4, R2, R3, RZ, 0xc0, !PT ;  /* 0x0000000302047212 */ /* 0x002fe400078ec0ff */
[----:B------:R-:W-:Y:S02]  /*5790*/  HSET2.LE.AND R2, R11, R0, PT ;  /* 0x000000000b027233 */ /* 0x000fe40003803000 */
[----:B--2---:R-:W-:Y:S02]  /*57a0*/  F2FP.F16.F32.PACK_AB R3, R128, R130 ;  /* 0x000000828003723e */ /* 0x004fe400000000ff */
[----:B------:R-:W-:Y:S02]  /*57b0*/  LOP3.LUT R11, R32, 0xff, RZ, 0xc0, !PT ;  /* 0x000000ff200b7812 */ /* 0x000fe400078ec0ff */
[----:B---3--:R-:W-:Y:S01]  /*57c0*/  LOP3.LUT R5, R2, R3, RZ, 0xc0, !PT ;  /* 0x0000000302057212 */ /* 0x008fe200078ec0ff */
[----:B------:R-:W-:Y:S01]  /*57d0*/  FFMA.FTZ R2, R214, UR4, -R18 ;  /* 0x00000004d6027c23 */ /* 0x000fe20008010812 */
[----:B------:R-:W-:Y:S01]  /*57e0*/  SHF.R.U32.HI R3, RZ, 0x8, R37 ;  /* 0x00000008ff037819 */ /* 0x000fe20000011625 */
[----:B------:R-:W-:-:S02]  /*57f0*/  IMAD.MOV.U32 R37, RZ, RZ, R123 ;  /* 0x000000ffff257224 */ /* 0x000fc400078e007b */
[----:B------:R1:W-:Y:S01]  /*5800*/  MUFU.EX2 R131, R2 ;  /* 0x0000000200837308 */ /* 0x0003e20000000800 */
[----:B------:R-:W-:Y:S01]  /*5810*/  PRMT R93, R41, 0x5410, R3 ;  /* 0x00005410295d7816 */ /* 0x000fe20000000003 */
[C---:B------:R-:W-:Y:S01]  /*5820*/  HMMA.16816.F32 R48, R4.reuse, R14, R72 ;  /* 0x0000000e0430723c */ /* 0x040fe20000001848 */
[----:B------:R-:W-:Y:S01]  /*5830*/  LOP3.LUT R3, R40, 0xff, RZ, 0xc0, !PT ;  /* 0x000000ff28037812 */ /* 0x000fe200078ec0ff */
[----:B------:R-:W-:Y:S01]  /*5840*/  IMAD.MOV.U32 R214, RZ, RZ, R78 ;  /* 0x000000ffffd67224 */ /* 0x000fe200078e004e */
[----:B------:R-:W-:Y:S01]  /*5850*/  SHF.R.U32.HI R78, RZ, 0x18, R8 ;  /* 0x00000018ff4e7819 */ /* 0x000fe20000011608 */
[----:B------:R-:W-:Y:S01]  /*5860*/  FFMA.FTZ R8, R183, UR4, -R18 ;  /* 0x00000004b7087c23 */ /* 0x000fe20008010812 */
[----:B------:R-:W-:Y:S01]  /*5870*/  PRMT R92, R3, 0x5410, R52 ;  /* 0x00005410035c7816 */ /* 0x000fe20000000034 */
[----:B------:R-:W-:Y:S01]  /*5880*/  HMMA.16816.F32 R72, R4, R28, R108 ;  /* 0x0000001c0448723c */ /* 0x000fe2000000186c */
[----:B------:R-:W-:Y:S01]  /*5890*/  IMAD.MOV.U32 R183, RZ, RZ, R37 ;  /* 0x000000ffffb77224 */ /* 0x000fe200078e0025 */
[----:B------:R2:W-:Y:S05]  /*58a0*/  MUFU.EX2 R124, R8 ;  /* 0x00000008007c7308 */ /* 0x0005ea0000000800 */
[----:B------:R-:W-:-:S02]  /*58b0*/  IMAD.MOV.U32 R109, RZ, RZ, R70 ;  /* 0x000000ffff6d7224 */ /* 0x000fc400078e0046 */
[----:B-1----:R-:W-:Y:S01]  /*58c0*/  FFMA.FTZ R2, R215, UR4, -R18 ;  /* 0x00000004d7027c23 */ /* 0x002fe20008010812 */
[----:B------:R-:W-:Y:S02]  /*58d0*/  IMAD.MOV.U32 R215, RZ, RZ, R45 ;  /* 0x000000ffffd77224 */ /* 0x000fe400078e002d */
[----:B------:R-:W-:Y:S01]  /*58e0*/  HMMA.16816.F32 R44, R4, R12, R104 ;  /* 0x0000000c042c723c */ /* 0x000fe20000001868 */
[----:B------:R-:W-:Y:S02]  /*58f0*/  IMAD.MOV.U32 R110, RZ, RZ, R71 ;  /* 0x000000ffff6e7224 */ /* 0x000fe400078e0047 */
[----:B------:R-:W-:-:S04]  /*5900*/  IMAD.MOV.U32 R111, RZ, RZ, R121 ;  /* 0x000000ffff6f7224 */ /* 0x000fc800078e0079 */
[----:B------:R-:W-:Y:S01]  /*5910*/  IMAD.MOV.U32 R104, RZ, RZ, R129 ;  /* 0x000000ffff687224 */ /* 0x000fe200078e0081 */
[----:B--2---:R-:W-:Y:S01]  /*5920*/  SHF.R.U32.HI R8, RZ, 0x8, R35 ;  /* 0x00000008ff087819 */ /* 0x004fe20000011623 */
[----:B------:R1:W-:Y:S01]  /*5930*/  MUFU.EX2 R129, R2 ;  /* 0x0000000200817308 */ /* 0x0003e20000000800 */
[----:B------:R-:W-:Y:S02]  /*5940*/  IMAD.MOV.U32 R107, RZ, RZ, R122 ;  /* 0x000000ffff6b7224 */ /* 0x000fe400078e007a */
[----:B------:R-:W-:Y:S02]  /*5950*/  IMAD.MOV.U32 R106, RZ, RZ, R119 ;  /* 0x000000ffff6a7224 */ /* 0x000fe400078e0077 */
[----:B------:R-:W-:Y:S02]  /*5960*/  IMAD.MOV.U32 R105, RZ, RZ, R118 ;  /* 0x000000ffff697224 */ /* 0x000fe400078e0076 */
[----:B-1----:R-:W-:Y:S01]  /*5970*/  FFMA.FTZ R2, R182, UR4, -R18 ;  /* 0x00000004b6027c23 */ /* 0x002fe20008010812 */
[----:B------:R-:W-:-:S03]  /*5980*/  IMAD.MOV.U32 R182, RZ, RZ, R125 ;  /* 0x000000ffffb67224 */ /* 0x000fc600078e007d */
[----:B------:R1:W-:Y:S02]  /*5990*/  MUFU.EX2 R125, R2 ;  /* 0x00000002007d7308 */ /* 0x0003e40000000800 */
[----:B-1----:R-:W-:-:S05]  /*59a0*/  IMAD.WIDE.U32 R2, R33, -0x2daee0ad, RZ ;  /* 0xd2511f5321027825 */ /* 0x002fca00078e00ff */
[----:B------:R-:W-:Y:S02]  /*59b0*/  LOP3.LUT R52, R3, UR28, R68, 0x96, !PT ;  /* 0x0000001c03347c12 */ /* 0x000fe4000f8e9644 */
[----:B------:R-:W-:Y:S07]  /*59c0*/  HMMA.16816.F32 R68, R4, R30, R88 ;  /* 0x0000001e0444723c */ /* 0x000fee0000001858 */
[----:B------:R-:W-:Y:S01]  /*59d0*/  LOP3.LUT R88, R2, 0xffff, RZ, 0xc0, !PT ;  /* 0x0000ffff02587812 */ /* 0x000fe200078ec0ff */
[--C-:B------:R-:W-:Y:S01]  /*59e0*/  FFMA.FTZ R3, R218, UR4, -R18.reuse ;  /* 0x00000004da037c23 */ /* 0x100fe20008010812 */
[----:B------:R-:W-:Y:S01]  /*59f0*/  LOP3.LUT R91, R2, 0xff, RZ, 0xc0, !PT ;  /* 0x000000ff025b7812 */ /* 0x000fe200078ec0ff */
[----:B------:R-:W-:Y:S01]  /*5a00*/  FFMA.FTZ R7, R219, UR4, -R18 ;  /* 0x00000004db077c23 */ /* 0x000fe20008010812 */
[--C-:B------:R-:W-:Y:S01]  /*5a10*/  SHF.R.U32.HI R89, RZ, 0x10, R2.reuse ;  /* 0x00000010ff597819 */ /* 0x100fe20000011602 */
[----:B------:R1:W-:Y:S01]  /*5a20*/  MUFU.EX2 R123, R3 ;  /* 0x00000003007b7308 */ /* 0x0003e20000000800 */
[----:B------:R-:W-:Y:S01]  /*5a30*/  SHF.R.U32.HI R90, RZ, 0x18, R2 ;  /* 0x00000018ff5a7819 */ /* 0x000fe20000011602 */
[----:B------:R-:W-:Y:S01]  /*5a40*/  IMAD.MOV.U32 R218, RZ, RZ, R215 ;  /* 0x000000ffffda7224 */ /* 0x000fe200078e00d7 */
[C---:B------:R-:W-:Y:S01]  /*5a50*/  LOP3.LUT R2, R22.reuse, 0xffff, RZ, 0xc0, !PT ;  /* 0x0000ffff16027812 */ /* 0x040fe200078ec0ff */
[----:B------:R-:W-:Y:S01]  /*5a60*/  IMAD.MOV.U32 R215, RZ, RZ, R178 ;  /* 0x000000ffffd77224 */ /* 0x000fe200078e00b2 */
[----:B------:R-:W-:Y:S01]  /*5a70*/  SHF.R.U32.HI R5, RZ, 0x18, R22 ;  /* 0x00000018ff057819 */ /* 0x000fe20000011616 */
[----:B------:R-:W-:Y:S01]  /*5a80*/  IMAD.MOV.U32 R178, RZ, RZ, R95 ;  /* 0x000000ffffb27224 */ /* 0x000fe200078e005f */
[----:B------:R-:W-:Y:S01]  /*5a90*/  SHF.R.U32.HI R4, RZ, 0x8, R2 ;  /* 0x00000008ff047819 */ /* 0x000fe20000011602 */
[----:B------:R2:W-:Y:S01]  /*5aa0*/  MUFU.EX2 R122, R7 ;  /* 0x00000007007a7308 */ /* 0x0005e20000000800 */
[----:B------:R-:W-:Y:S01]  /*5ab0*/  LOP3.LUT R6, R22, 0xff, RZ, 0xc0, !PT ;  /* 0x000000ff16067812 */ /* 0x000fe200078ec0ff */
[----:B------:R-:W-:-:S02]  /*5ac0*/  IMAD.MOV.U32 R95, RZ, RZ, R34 ;  /* 0x000000ffff5f7224 */ /* 0x000fc400078e0022 */
[----:B------:R-:W-:Y:S01]  /*5ad0*/  IMAD.MOV.U32 R219, RZ, RZ, R104 ;  /* 0x000000ffffdb7224 */ /* 0x000fe200078e0068 */
[----:B------:R-:W-:Y:S01]  /*5ae0*/  PRMT R26, R6, 0x5410, R4 ;  /* 0x00005410061a7816 */ /* 0x000fe20000000004 */
[----:B------:R-:W-:Y:S01]  /*5af0*/  FFMA.FTZ R4, R191, UR4, -R18 ;  /* 0x00000004bf047c23 */ /* 0x000fe20008010812 */
[----:B------:R-:W-:Y:S01]  /*5b00*/  LOP3.LUT R6, R55, 0xff, RZ, 0xc0, !PT ;  /* 0x000000ff37067812 */ /* 0x000fe200078ec0ff */
[----:B------:R-:W-:Y:S01]  /*5b10*/  IMAD.MOV.U32 R191, RZ, RZ, R106 ;  /* 0x000000ffffbf7224 */ /* 0x000fe200078e006a */
[----:B-1----:R-:W-:Y:S01]  /*5b20*/  SHF.R.U32.HI R3, RZ, 0x10, R22 ;  /* 0x00000010ff037819 */ /* 0x002fe20000011616 */
[----:B------:R-:W-:Y:S01]  /*5b30*/  MUFU.EX2 R120, R4 ;  /* 0x0000000400787308 */ /* 0x000fe20000000800 */
[----:B------:R-:W-:Y:S02]  /*5b40*/  PRMT R9, R6, 0x5410, R76 ;  /* 0x0000541006097816 */ /* 0x000fe4000000004c */
[----:B------:R-:W-:Y:S01]  /*5b50*/  LOP3.LUT R2, R3, 0xff, RZ, 0xc0, !PT ;  /* 0x000000ff03027812 */ /* 0x000fe200078ec0ff */
[----:B------:R-:W-:Y:S01]  /*5b60*/  FFMA.FTZ R3, R190, UR4, -R18 ;  /* 0x00000004be037c23 */ /* 0x000fe20008010812 */
[----:B------:R-:W-:Y:S01]  /*5b70*/  SHF.R.U32.HI R6, RZ, 0x18, R20 ;  /* 0x00000018ff067819 */ /* 0x000fe20000011614 */
[----:B------:R-:W-:Y:S01]  /*5b80*/  IMAD.MOV.U32 R190, RZ, RZ, R107 ;  /* 0x000000ffffbe7224 */ /* 0x000fe200078e006b */
[----:B------:R-:W-:Y:S01]  /*5b90*/  PRMT R19, R2, 0x5410, R5 ;  /* 0x0000541002137816 */ /* 0x000fe20000000005 */
[----:B------:R1:W-:Y:S01]  /*5ba0*/  MUFU.EX2 R121, R3 ;  /* 0x0000000300797308 */ /* 0x0003e20000000800 */
[----:B------:R-:W-:-:S02]  /*5bb0*/  LOP3.LUT R2, R20, 0xffff, RZ, 0xc0, !PT ;  /* 0x0000ffff14027812 */ /* 0x000fc400078ec0ff */
[----:B--2---:R-:W-:Y:S02]  /*5bc0*/  PRMT R7, R54, 0x5410, R8 ;  /* 0x0000541036077816 */ /* 0x004fe40000000008 */
[----:B------:R-:W-:Y:S02]  /*5bd0*/  LOP3.LUT R5, R20, 0xff, RZ, 0xc0, !PT ;  /* 0x000000ff14057812 */ /* 0x000fe400078ec0ff */
[----:B-1----:R-:W-:Y:S02]  /*5be0*/  SHF.R.U32.HI R3, RZ, 0x8, R2 ;  /* 0x00000008ff037819 */ /* 0x002fe40000011602 */
[----:B------:R-:W-:Y:S02]  /*5bf0*/  SHF.R.U32.HI R2, RZ, 0x10, R20 ;  /* 0x00000010ff027819 */ /* 0x000fe40000011614 */
[----:B------:R-:W-:Y:S01]  /*5c00*/  PRMT R8, R5, 0x5410, R3 ;  /* 0x0000541005087816 */ /* 0x000fe20000000003 */
[----:B------:R-:W-:Y:S01]  /*5c10*/  FFMA.FTZ R5, R236, UR4, -R17 ;  /* 0x00000004ec057c23 */ /* 0x000fe20008010811 */
[----:B------:R-:W-:Y:S01]  /*5c20*/  LOP3.LUT R4, R2, 0xff, RZ, 0xc0, !PT ;  /* 0x000000ff02047812 */ /* 0x000fe200078ec0ff */
[----:B------:R-:W-:Y:S01]  /*5c30*/  IMAD.MOV.U32 R236, RZ, RZ, R105 ;  /* 0x000000ffffec7224 */ /* 0x000fe200078e0069 */
[----:B------:R-:W-:Y:S01]  /*5c40*/  HSET2.LE.AND R2, R7, R0, PT ;  /* 0x0000000007027233 */ /* 0x000fe20003803000 */
[----:B------:R1:W-:Y:S01]  /*5c50*/  MUFU.EX2 R119, R5 ;  /* 0x0000000500777308 */ /* 0x0003e20000000800 */
[----:B------:R-:W-:-:S02]  /*5c60*/  F2FP.F16.F32.PACK_AB R3, R224, R225 ;  /* 0x000000e1e003723e */ /* 0x000fc400000000ff */
[----:B------:R-:W-:Y:S02]  /*5c70*/  PRMT R7, R4, 0x5410, R6 ;  /* 0x0000541004077816 */ /* 0x000fe40000000006 */
[----:B------:R-:W-:Y:S02]  /*5c80*/  LOP3.LUT R6, R2, R3, RZ, 0xc0, !PT ;  /* 0x0000000302067212 */ /* 0x000fe400078ec0ff */
[--C-:B------:R-:W-:Y:S01]  /*5c90*/  HSET2.LE.AND R2, R9, R0.reuse, PT ;  /* 0x0000000009027233 */ /* 0x100fe20003803000 */
[----:B------:R-:W-:Y:S01]  /*5ca0*/  FFMA.FTZ R9, R237, UR4, -R17 ;  /* 0x00000004ed097c23 */ /* 0x000fe20008010811 */
[----:B------:R-:W-:Y:S01]  /*5cb0*/  F2FP.F16.F32.PACK_AB R3, R180, R181 ;  /* 0x000000b5b403723e */ /* 0x000fe200000000ff */
[----:B------:R-:W-:Y:S01]  /*5cc0*/  IMAD.MOV.U32 R237, RZ, RZ, R111 ;  /* 0x000000ffffed7224 */ /* 0x000fe200078e006f */
[--C-:B------:R-:W-:Y:S01]  /*5cd0*/  HSET2.LE.AND R4, R8, R0.reuse, PT ;  /* 0x0000000008047233 */ /* 0x100fe20003803000 */
[----:B------:R2:W-:Y:S01]  /*5ce0*/  MUFU.EX2 R118, R9 ;  /* 0x0000000900767308 */ /* 0x0005e20000000800 */
[----:B------:R-:W-:-:S02]  /*5cf0*/  HSET2.LE.AND R8, R7, R0, PT ;  /* 0x0000000007087233 */ /* 0x000fc40003803000 */
[----:B------:R-:W-:Y:S01]  /*5d00*/  LOP3.LUT R7, R2, R3, RZ, 0xc0, !PT ;  /* 0x0000000302077212 */ /* 0x000fe200078ec0ff */
[----:B------:R-:W-:Y:S01]  /*5d10*/  FFMA.FTZ R3, R232, UR4, -R17 ;  /* 0x00000004e8037c23 */ /* 0x000fe20008010811 */
[----:B-1----:R-:W-:Y:S01]  /*5d20*/  F2FP.F16.F32.PACK_AB R5, R226, R227 ;  /* 0x000000e3e205723e */ /* 0x002fe200000000ff */
[----:B------:R-:W-:Y:S01]  /*5d30*/  IMAD.MOV.U32 R232, RZ, RZ, R87 ;  /* 0x000000ffffe87224 */ /* 0x000fe200078e0057 */
[----:B------:R-:W-:Y:S01]  /*5d40*/  LOP3.LUT R2, R32, 0xffff, RZ, 0xc0, !PT ;  /* 0x0000ffff20027812 */ /* 0x000fe200078ec0ff */
[----:B------:R1:W-:Y:S01]  /*5d50*/  MUFU.EX2 R117, R3 ;  /* 0x0000000300757308 */ /* 0x0003e20000000800 */
[----:B------:R-:W-:Y:S02]  /*5d60*/  LOP3.LUT R4, R4, R5, RZ, 0xc0, !PT ;  /* 0x0000000504047212 */ /* 0x000fe400078ec0ff */
[----:B--2---:R-:W-:-:S04]  /*5d70*/  F2FP.F16.F32.PACK_AB R9, R184, R185 ;  /* 0x000000b9b809723e */ /* 0x004fc800000000ff */
[----:B------:R-:W-:Y:S01]  /*5d80*/  LOP3.LUT R5, R8, R9, RZ, 0xc0, !PT ;  /* 0x0000000908057212 */ /* 0x000fe200078ec0ff */
[----:B------:R-:W-:Y:S01]  /*5d90*/  FFMA.FTZ R9, R233, UR4, -R17 ;  /* 0x00000004e9097c23 */ /* 0x000fe20008010811 */
[----:B------:R-:W-:Y:S01]  /*5da0*/  SHF.R.U32.HI R8, RZ, 0x8, R2 ;  /* 0x00000008ff087819 */ /* 0x000fe20000011602 */
[----:B------:R-:W-:Y:S01]  /*5db0*/  IMAD.MOV.U32 R233, RZ, RZ, R182 ;  /* 0x000000ffffe97224 */ /* 0x000fe200078e00b6 */
[----:B-1----:R-:W-:Y:S01]  /*5dc0*/  SHF.R.U32.HI R3, RZ, 0x10, R32 ;  /* 0x00000010ff037819 */ /* 0x002fe20000011620 */
[----:B------:R1:W2:Y:S01]  /*5dd0*/  MUFU.EX2 R116, R9 ;  /* 0x0000000900747308 */ /* 0x0002a20000000800 */
[----:B------:R-:W-:Y:S01]  /*5de0*/  PRMT R86, R11, 0x5410, R8 ;  /* 0x000054100b567816 */ /* 0x000fe20000000008 */
[----:B------:R-:W-:Y:S01]  /*5df0*/  FFMA.FTZ R8, R234, UR4, -R16 ;  /* 0x00000004ea087c23 */ /* 0x000fe20008010810 */
[----:B------:R-:W-:Y:S01]  /*5e00*/  LOP3.LUT R2, R3, 0xff, RZ, 0xc0, !PT ;  /* 0x000000ff03027812 */ /* 0x000fe200078ec0ff */
[----:B------:R-:W-:Y:S01]  /*5e10*/  IMAD.MOV.U32 R182, RZ, RZ, R214 ;  /* 0x000000ffffb67224 */ /* 0x000fe200078e00d6 */
[C---:B------:R-:W-:Y:S01]  /*5e20*/  LOP3.LUT R3, R21.reuse, 0xffff, RZ, 0xc0, !PT ;  /* 0x0000ffff15037812 */ /* 0x040fe200078ec0ff */
[----:B------:R-:W-:Y:S01]  /*5e30*/  IMAD.MOV.U32 R214, RZ, RZ, R231 ;  /* 0x000000ffffd67224 */ /* 0x000fe200078e00e7 */
[----:B------:R-:W-:Y:S01]  /*5e40*/  PRMT R87, R2, 0x5410, R10 ;  /* 0x0000541002577816 */ /* 0x000fe2000000000a */
[----:B------:R-:W-:Y:S01]  /*5e50*/  FFMA.FTZ R2, R238, UR4, -R16 ;  /* 0x00000004ee027c23 */ /* 0x000fe20008010810 */
[----:B------:R-:W-:Y:S01]  /*5e60*/  IMAD.MOV.U32 R238, RZ, RZ, R43 ;  /* 0x000000ffffee7224 */ /* 0x000fe200078e002b */
[----:B------:R-:W-:Y:S01]  /*5e70*/  LOP3.LUT R10, R21, 0xff, RZ, 0xc0, !PT ;  /* 0x000000ff150a7812 */ /* 0x000fe200078ec0ff */
[----:B------:R-:W-:Y:S01]  /*5e80*/  HMMA.16816.F32 R40, R4, R12, R80 ;  /* 0x0000000c0428723c */ /* 0x000fe20000001850 */
[----:B------:R-:W-:Y:S01]  /*5e90*/  SHF.R.U32.HI R3, RZ, 0x8, R3 ;  /* 0x00000008ff037819 */ /* 0x000fe20000011603 */
[----:B------:R-:W-:Y:S01]  /*5ea0*/  IMAD.MOV.U32 R231, RZ, RZ, R230 ;  /* 0x000000ffffe77224 */ /* 0x000fe200078e00e6 */
[----:B------:R-:W-:Y:S01]  /*5eb0*/  SHF.R.U32.HI R11, RZ, 0x8, R84 ;  /* 0x00000008ff0b7819 */ /* 0x000fe20000011654 */
[----:B------:R-:W-:Y:S01]  /*5ec0*/  IMAD.MOV.U32 R230, RZ, RZ, R94 ;  /* 0x000000ffffe67224 */ /* 0x000fe200078e005e */
[----:B-1----:R-:W-:-:S02]  /*5ed0*/  SHF.R.U32.HI R9, RZ, 0x18, R21 ;  /* 0x00000018ff097819 */ /* 0x002fc40000011615 */
[----:B------:R-:W-:Y:S01]  /*5ee0*/  IMAD.MOV.U32 R81, RZ, RZ, R112 ;  /* 0x000000ffff517224 */ /* 0x000fe200078e0070 */
[----:B------:R-:W-:Y:S01]  /*5ef0*/  PRMT R12, R10, 0x5410, R3 ;  /* 0x000054100a0c7816 */ /* 0x000fe20000000003 */
[----:B------:R1:W-:Y:S01]  /*5f00*/  MUFU.EX2 R112, R2 ;  /* 0x0000000200707308 */ /* 0x0003e20000000800 */
[----:B------:R-:W-:Y:S02]  /*5f10*/  IMAD.MOV.U32 R82, RZ, RZ, R109 ;  /* 0x000000ffff527224 */ /* 0x000fe400078e006d */
[----:B------:R-:W-:Y:S01]  /*5f20*/  FFMA.FTZ R10, R239, UR4, -R16 ;  /* 0x00000004ef0a7c23 */ /* 0x000fe20008010810 */
[----:B------:R-:W-:Y:S01]  /*5f30*/  IMAD.MOV.U32 R83, RZ, RZ, R110 ;  /* 0x000000ffff537224 */ /* 0x000fe200078e006e */
[C---:B------:R-:W-:Y:S01]  /*5f40*/  HMMA.16816.F32 R32, R4.reuse, R14, R60 ;  /* 0x0000000e0420723c */ /* 0x040fe2000000183c */
[----:B------:R-:W-:Y:S01]  /*5f50*/  IMAD.MOV.U32 R94, RZ, RZ, R23 ;  /* 0x000000ffff5e7224 */ /* 0x000fe200078e0017 */
[----:B------:R-:W-:Y:S01]  /*5f60*/  LOP3.LUT R3, R24, 0xffff, RZ, 0xc0, !PT ;  /* 0x0000ffff18037812 */ /* 0x000fe200078ec0ff */
[----:B------:R-:W-:Y:S01]  /*5f70*/  IMAD.MOV.U32 R234, RZ, RZ, R103 ;  /* 0x000000ffffea7224 */ /* 0x000fe200078e0067 */
[----:B------:R3:W-:Y:S01]  /*5f80*/  MUFU.EX2 R110, R8 ;  /* 0x00000008006e7308 */ /* 0x0007e20000000800 */
[----:B------:R-:W-:Y:S01]  /*5f90*/  PRMT R54, R85, 0x5410, R11 ;  /* 0x0000541055367816 */ /* 0x000fe2000000000b */
[C---:B------:R-:W-:Y:S01]  /*5fa0*/  HMMA.16816.F32 R60, R4.reuse, R28, R64 ;  /* 0x0000001c043c723c */ /* 0x040fe20000001840 */
[----:B------:R-:W-:Y:S01]  /*5fb0*/  SHF.R.U32.HI R3, RZ, 0x8, R3 ;  /* 0x00000008ff037819 */ /* 0x000fe20000011603 */
[--C-:B------:R-:W-:Y:S01]  /*5fc0*/  FFMA.FTZ R11, R246, UR4, -R16.reuse ;  /* 0x00000004f60b7c23 */ /* 0x100fe20008010810 */
[----:B------:R-:W-:Y:S01]  /*5fd0*/  FFMA.FTZ R14, R247, UR4, -R16 ;  /* 0x00000004f70e7c23 */ /* 0x000fe20008010810 */
[----:B------:R-:W-:Y:S01]  /*5fe0*/  SHF.R.U32.HI R15, RZ, 0x18, R39 ;  /* 0x00000018ff0f7819 */ /* 0x000fe20000011627 */
[----:B------:R-:W-:Y:S01]  /*5ff0*/  IMAD.MOV.U32 R239, RZ, RZ, R83 ;  /* 0x000000ffffef7224 */ /* 0x000fe200078e0053 */
[----:B------:R4:W-:Y:S01]  /*6000*/  MUFU.EX2 R108, R10 ;  /* 0x0000000a006c7308 */ /* 0x0009e20000000800 */
[----:B-1----:R-:W-:Y:S01]  /*6010*/  SHF.R.U32.HI R2, RZ, 0x10, R21 ;  /* 0x00000010ff027819 */ /* 0x002fe20000011615 */
[----:B------:R-:W-:Y:S01]  /*6020*/  HMMA.16816.F32 R56, R4, R30, R56 ;  /* 0x0000001e0438723c */ /* 0x000fe20000001838 */
[----:B------:R-:W1:Y:S02]  /*6030*/  LDSM.16.MT88.4 R20, [R204+0x5000] ;  /* 0x00500000cc14783b */ /* 0x000e640000004200 */
[----:B------:R-:W-:-:S02]  /*6040*/  LOP3.LUT R2, R2, 0xff, RZ, 0xc0, !PT ;  /* 0x000000ff02027812 */ /* 0x000fc400078ec0ff */
[----:B------:R-:W5:Y:S01]  /*6050*/  LDSM.16.MT88.4 R28, [R205+0x5000] ;  /* 0x00500000cd1c783b */ /* 0x000f620000004200 */
[----:B------:R-:W-:Y:S01]  /*6060*/  MUFU.EX2 R103, R11 ;  /* 0x0000000b00677308 */ /* 0x000fe20000000800 */
[----:B------:R-:W-:Y:S01]  /*6070*/  PRMT R13, R2, 0x5410, R9 ;  /* 0x00005410020d7816 */ /* 0x000fe20000000009 */
[----:B------:R-:W-:Y:S01]  /*6080*/  FFMA.FTZ R2, R235, UR4, -R16 ;  /* 0x00000004eb027c23 */ /* 0x000fe20008010810 */
[----:B---3--:R-:W-:Y:S01]  /*6090*/  SHF.R.U32.HI R8, RZ, 0x18, R24 ;  /* 0x00000018ff087819 */ /* 0x008fe20000011618 */
[----:B------:R-:W-:Y:S01]  /*60a0*/  FFMA.FTZ R6, R244, UR4, -R17 ;  /* 0x00000004f4067c23 */ /* 0x000fe20008010811 */
[----:B------:R-:W-:Y:S01]  /*60b0*/  LOP3.LUT R9, R24, 0xff, RZ, 0xc0, !PT ;  /* 0x000000ff18097812 */ /* 0x000fe200078ec0ff */
[----:B------:R-:W-:Y:S01]  /*60c0*/  IMAD.MOV.U32 R235, RZ, RZ, R179 ;  /* 0x000000ffffeb7224 */ /* 0x000fe200078e00b3 */
[--C-:B------:R-:W-:Y:S01]  /*60d0*/  HSET2.LE.AND R7, R27, R0.reuse, PT ;  /* 0x000000001b077233 */ /* 0x100fe20003803000 */
[----:B------:R3:W3:Y:S01]  /*60e0*/  MUFU.EX2 R109, R2 ;  /* 0x00000002006d7308 */ /* 0x0006e20000000800 */
[----:B------:R-:W-:Y:S01]  /*60f0*/  PRMT R55, R9, 0x5410, R3 ;  /* 0x0000541009377816 */ /* 0x000fe20000000003 */
[----:B------:R-:W-:Y:S01]  /*6100*/  IMAD.MOV.U32 R179, RZ, RZ, R158 ;  /* 0x000000ffffb37224 */ /* 0x000fe200078e009e */
[----:B------:R-:W-:-:S02]  /*6110*/  HSET2.LE.AND R5, R12, R0, PT ;  /* 0x000000000c057233 */ /* 0x000fc40003803000 */
[----:B--2---:R-:W-:Y:S02]  /*6120*/  F2FP.F16.F32.PACK_AB R3, R116, R117 ;  /* 0x000000757403723e */ /* 0x004fe400000000ff */
[----:B----4-:R-:W-:Y:S01]  /*6130*/  LOP3.LUT R10, R102, 0xff, RZ, 0xc0, !PT ;  /* 0x000000ff660a7812 */ /* 0x010fe200078ec0ff */
[----:B------:R-:W-:Y:S01]  /*6140*/  MUFU.EX2 R107, R6 ;  /* 0x00000006006b7308 */ /* 0x000fe20000000800 */
[----:B------:R-:W-:Y:S02]  /*6150*/  SHF.R.U32.HI R9, RZ, 0x8, R38 ;  /* 0x00000008ff097819 */ /* 0x000fe40000011626 */
[----:B------:R-:W-:Y:S02]  /*6160*/  PRMT R38, R10, 0x5410, R113 ;  /* 0x000054100a267816 */ /* 0x000fe40000000071 */
[----:B------:R-:W-:Y:S02]  /*6170*/  PRMT R37, R79, 0x5410, R9 ;  /* 0x000054104f257816 */ /* 0x000fe40000000009 */
[----:B------:R-:W-:Y:S01]  /*6180*/  HSET2.LE.AND R12, R19, R0, PT ;  /* 0x00000000130c7233 */ /* 0x000fe20003803000 */
[----:B------:R2:W4:Y:S01]  /*6190*/  MUFU.EX2 R102, R14 ;  /* 0x0000000e00667308 */ /* 0x0005220000000800 */
[----:B---3--:R-:W-:-:S02]  /*61a0*/  SHF.R.U32.HI R2, RZ, 0x10, R24 ;  /* 0x00000010ff027819 */ /* 0x008fc40000011618 */
[----:B------:R-:W-:Y:S02]  /*61b0*/  F2FP.F16.F32.PACK_AB R4, R109, R110 ;  /* 0x0000006e6d04723e */ /* 0x000fe400000000ff */
[----:B------:R-:W-:Y:S02]  /*61c0*/  LOP3.LUT R2, R2, 0xff, RZ, 0xc0, !PT ;  /* 0x000000ff02027812 */ /* 0x000fe400078ec0ff */
[----:B------:R-:W-:Y:S02]  /*61d0*/  LOP3.LUT R7, R7, R4, RZ, 0xc0, !PT ;  /* 0x0000000407077212 */ /* 0x000fe400078ec0ff */
[----:B------:R-:W-:Y:S01]  /*61e0*/  PRMT R80, R2, 0x5410, R8 ;  /* 0x0000541002507816 */ /* 0x000fe20000000008 */
[----:B------:R-:W-:Y:S01]  /*61f0*/  FFMA.FTZ R2, R186, UR4, -R18 ;  /* 0x00000004ba027c23 */ /* 0x000fe20008010812 */
[----:B------:R-:W-:Y:S02]  /*6200*/  F2FP.F16.F32.PACK_AB R8, R118, R119 ;  /* 0x000000777608723e */ /* 0x000fe400000000ff */
[----:B------:R-:W-:Y:S01]  /*6210*/  F2FP.F16.F32.PACK_AB R9, R228, R229 ;  /* 0x000000e5e409723e */ /* 0x000fe200000000ff */
[----:B------:R3:W-:Y:S01]  /*6220*/  MUFU.EX2 R111, R2 ;  /* 0x00000002006f7308 */ /* 0x0007e20000000800 */
[----:B------:R-:W-:Y:S01]  /*6230*/  LOP3.LUT R4, R5, R8, RZ, 0xc0, !PT ;  /* 0x0000000805047212 */ /* 0x000fe200078ec0ff */
[--C-:B------:R-:W-:Y:S01]  /*6240*/  FFMA.FTZ R5, R245, UR4, -R17.reuse ;  /* 0x00000004f5057c23 */ /* 0x100fe20008010811 */
[----:B------:R-:W-:Y:S01]  /*6250*/  LOP3.LUT R8, R77, 0xff, RZ, 0xc0, !PT ;  /* 0x000000ff4d087812 */ /* 0x000fe200078ec0ff */
[----:B--2---:R-:W-:-:S04]  /*6260*/  FFMA.FTZ R14, R248, UR4, -R17 ;  /* 0x00000004f80e7c23 */ /* 0x004fc80008010811 */
[----:B------:R2:W4:Y:S08]  /*6270*/  MUFU.EX2 R106, R5 ;  /* 0x00000005006a7308 */ /* 0x0005300000000800 */
[----:B------:R1:W-:Y:S01]  /*6280*/  MUFU.EX2 R85, R14 ;  /* 0x0000000e00557308 */ /* 0x0003e20000000800 */
[----:B---3--:R-:W-:Y:S02]  /*6290*/  HSET2.LE.AND R2, R36, R0, PT ;  /* 0x0000000024027233 */ /* 0x008fe40003803000 */
[----:B------:R-:W-:Y:S01]  /*62a0*/  PRMT R36, R8, 0x5410, R78 ;  /* 0x0000541008247816 */ /* 0x000fe2000000004e */
[----:B------:R-:W-:-:S02]  /*62b0*/  FFMA.FTZ R8, R241, UR4, -R17 ;  /* 0x00000004f1087c23 */ /* 0x000fc40008010811 */
[----:B------:R-:W-:Y:S02]  /*62c0*/  LOP3.LUT R6, R2, R3, RZ, 0xc0, !PT ;  /* 0x0000000302067212 */ /* 0x000fe400078ec0ff */
[--C-:B------:R-:W-:Y:S01]  /*62d0*/  HSET2.LE.AND R2, R13, R0.reuse, PT ;  /* 0x000000000d027233 */ /* 0x100fe20003803000 */
[----:B------:R3:W-:Y:S01]  /*62e0*/  MUFU.EX2 R104, R8 ;  /* 0x0000000800687308 */ /* 0x0007e20000000800 */
[----:B------:R-:W-:Y:S02]  /*62f0*/  F2FP.F16.F32.PACK_AB R3, R108, R112 ;  /* 0x000000706c03723e */ /* 0x000fe400000000ff */
[----:B------:R-:W-:Y:S02]  /*6300*/  F2FP.F16.F32.PACK_AB R13, R134, R177 ;  /* 0x000000b1860d723e */ /* 0x000fe400000000ff */
[----:B--2---:R-:W-:Y:S01]  /*6310*/  LOP3.LUT R5, R2, R3, RZ, 0xc0, !PT ;  /* 0x0000000302057212 */ /* 0x004fe200078ec0ff */
[--C-:B------:R-:W-:Y:S01]  /*6320*/  FFMA.FTZ R2, R240, UR4, -R17.reuse ;  /* 0x00000004f0027c23 */ /* 0x100fe20008010811 */
[----:B------:R-:W-:Y:S01]  /*6330*/  F2FP.F16.F32.PACK_AB R3, R193, R202 ;  /* 0x000000cac103723e */ /* 0x000fe200000000ff */
[----:B-1----:R-:W-:Y:S01]  /*6340*/  FFMA.FTZ R14, R238, UR4, -R17 ;  /* 0x00000004ee0e7c23 */ /* 0x002fe20008010811 */
[----:B------:R-:W-:Y:S01]  /*6350*/  IMAD.MOV.U32 R238, RZ, RZ, R215 ;  /* 0x000000ffffee7224 */ /* 0x000fe200078e00d7 */
[----:B------:R1:W-:Y:S01]  /*6360*/  MUFU.EX2 R105, R2 ;  /* 0x0000000200697308 */ /* 0x0003e20000000800 */
[----:B------:R-:W-:Y:S01]  /*6370*/  IMAD.MOV.U32 R215, RZ, RZ, R178 ;  /* 0x000000ffffd77224 */ /* 0x000fe200078e00b2 */
[----:B------:R-:W-:Y:S01]  /*6380*/  HMMA.16816.F32 R44, R4, R20, R44 ;  /* 0x00000014042c723c */ /* 0x000fe2000000182c */
[----:B------:R-:W-:Y:S01]  /*6390*/  IMAD.MOV.U32 R178, RZ, RZ, R149 ;  /* 0x000000ffffb27224 */ /* 0x000fe200078e0095 */
[----:B---3--:R-:W-:-:S04]  /*63a0*/  HSET2.LE.AND R8, R26, R0, PT ;  /* 0x000000001a087233 */ /* 0x008fc80003803000 */
[----:B------:R-:W-:Y:S01]  /*63b0*/  HMMA.16816.F32 R48, R4, R22, R48 ;  /* 0x000000160430723c */ /* 0x000fe20000001830 */
[----:B------:R-:W-:-:S05]  /*63c0*/  LOP3.LUT R8, R8, R9, RZ, 0xc0, !PT ;  /* 0x0000000908087212 */ /* 0x000fca00078ec0ff */
[C---:B-----5:R-:W-:Y:S01]  /*63d0*/  HMMA.16816.F32 R72, R4.reuse, R28, R72 ;  /* 0x0000001c0448723c */ /* 0x060fe20000001848 */
[----:B------:R-:W-:Y:S02]  /*63e0*/  LOP3.LUT R9, R12, R13, RZ, 0xc0, !PT ;  /* 0x0000000d0c097212 */ /* 0x000fe400078ec0ff */
[--C-:B-1----:R-:W-:Y:S02]  /*63f0*/  HSET2.LE.AND R2, R100, R0.reuse, PT ;  /* 0x0000000064027233 */ /* 0x102fe40003803000 */
[----:B------:R-:W-:Y:S01]  /*6400*/  LOP3.LUT R13, R39, 0xff, RZ, 0xc0, !PT ;  /* 0x000000ff270d7812 */ /* 0x000fe200078ec0ff */
[----:B------:R-:W-:Y:S02]  /*6410*/  HMMA.16816.F32 R68, R4, R30, R68 ;  /* 0x0000001e0444723c */ /* 0x000fe40000001844 */
[----:B------:R-:W-:Y:S02]  /*6420*/  LOP3.LUT R10, R2, R3, RZ, 0xc0, !PT ;  /* 0x00000003020a7212 */ /* 0x000fe400078ec0ff */
[----:B------:R-:W-:-:S02]  /*6430*/  HSET2.LE.AND R2, R101, R0, PT ;  /* 0x0000000065027233 */ /* 0x000fc40003803000 */
[----:B------:R-:W-:Y:S01]  /*6440*/  F2FP.F16.F32.PACK_AB R3, R132, R133 ;  /* 0x000000858403723e */ /* 0x000fe200000000ff */
[----:B------:R-:W-:Y:S01]  /*6450*/  FFMA.FTZ R7, R95, UR4, -R17 ;  /* 0x000000045f077c23 */ /* 0x000fe20008010811 */
[C---:B------:R-:W-:Y:S02]  /*6460*/  LOP3.LUT R5, R25.reuse, 0xff, RZ, 0xc0, !PT ;  /* 0x000000ff19057812 */ /* 0x040fe400078ec0ff */
[----:B------:R-:W-:Y:S01]  /*6470*/  LOP3.LUT R11, R2, R3, RZ, 0xc0, !PT ;  /* 0x00000003020b7212 */ /* 0x000fe200078ec0ff */
[----:B------:R1:W-:Y:S01]  /*6480*/  MUFU.EX2 R95, R7 ;  /* 0x00000007005f7308 */ /* 0x0003e20000000800 */
[----:B------:R-:W-:Y:S02]  /*6490*/  LOP3.LUT R2, R25, 0xffff, RZ, 0xc0, !PT ;  /* 0x0000ffff19027812 */ /* 0x000fe400078ec0ff */
[--C-:B------:R-:W-:Y:S02]  /*64a0*/  SHF.R.U32.HI R3, RZ, 0x10, R25.reuse ;  /* 0x00000010ff037819 */ /* 0x100fe40000011619 */
[----:B------:R-:W-:Y:S01]  /*64b0*/  SHF.R.U32.HI R4, RZ, 0x8, R2 ;  /* 0x00000008ff047819 */ /* 0x000fe20000011602 */
[C---:B------:R-:W-:Y:S01]  /*64c0*/  HMMA.16816.F32 R76, R8.reuse, R22, R32 ;  /* 0x00000016084c723c */ /* 0x040fe20000001820 */
[----:B------:R-:W-:Y:S01]  /*64d0*/  LOP3.LUT R2, R3, 0xff, RZ, 0xc0, !PT ;  /* 0x000000ff03027812 */ /* 0x000fe200078ec0ff */
[----:B------:R-:W-:Y:S01]  /*64e0*/  FFMA.FTZ R3, R242, UR4, -R16 ;  /* 0x00000004f2037c23 */ /* 0x000fe20008010810 */
[----:B------:R-:W-:Y:S01]  /*64f0*/  SHF.R.U32.HI R6, RZ, 0x18, R25 ;  /* 0x00000018ff067819 */ /* 0x000fe20000011619 */
[----:B------:R-:W-:Y:S01]  /*6500*/  LDSM.16.MT88.4 R32, [R205+0x5400] ;  /* 0x00540000cd20783b */ /* 0x000fe20000004200 */
[----:B------:R-:W-:Y:S01]  /*6510*/  PRMT R5, R5, 0x5410, R4 ;  /* 0x0000541005057816 */ /* 0x000fe20000000004 */
[----:B------:R2:W-:Y:S01]  /*6520*/  MUFU.EX2 R101, R3 ;  /* 0x0000000300657308 */ /* 0x0005e20000000800 */
[----:B------:R-:W-:Y:S01]  /*6530*/  FFMA.FTZ R4, R243, UR4, -R16 ;  /* 0x00000004f3047c23 */ /* 0x000fe20008010810 */
[----:B------:R-:W3:Y:S01]  /*6540*/  LDSM.16.MT88.4 R24, [R204+0x5400] ;  /* 0x00540000cc18783b */ /* 0x000ee20000004200 */
[----:B------:R-:W-:Y:S01]  /*6550*/  HMMA.16816.F32 R40, R8, R20, R40 ;  /* 0x000000140828723c */ /* 0x000fe20000001828 */
[----:B-1----:R-:W-:-:S02]  /*6560*/  HSET2.LE.AND R7, R36, R0, PT ;  /* 0x0000000024077233 */ /* 0x002fc40003803000 */
[----:B------:R-:W-:Y:S02]  /*6570*/  LDSM.16.MT88.4 R20, [R204+0x5800] ;  /* 0x00580000cc14783b */ /* 0x000fe40000004200 */
[----:B------:R1:W5:Y:S01]  /*6580*/  MUFU.EX2 R100, R4 ;  /* 0x0000000400647308 */ /* 0x0003620000000800 */
[C---:B------:R-:W-:Y:S06]  /*6590*/  HMMA.16816.F32 R64, R8.reuse, R28, R60 ;  /* 0x0000001c0840723c */ /* 0x040fec000000183c */
[----:B------:R-:W-:Y:S01]  /*65a0*/  HMMA.16816.F32 R56, R8, R30, R56 ;  /* 0x0000001e0838723c */ /* 0x000fe20000001838 */
[----:B--2---:R-:W-:-:S02]  /*65b0*/  PRMT R3, R2, 0x5410, R6 ;  /* 0x0000541002037816 */ /* 0x004fc40000000006 */
[----:B------:R-:W-:Y:S02]  /*65c0*/  LOP3.LUT R2, R39, 0xffff, RZ, 0xc0, !PT ;  /* 0x0000ffff27027812 */ /* 0x000fe400078ec0ff */
[----:B----4-:R-:W-:Y:S02]  /*65d0*/  F2FP.F16.F32.PACK_AB R6, R102, R103 ;  /* 0x000000676606723e */ /* 0x010fe400000000ff */
[----:B------:R-:W-:Y:S01]  /*65e0*/  FFMA.FTZ R8, R249, UR4, -R17 ;  /* 0x00000004f9087c23 */ /* 0x000fe20008010811 */
[----:B------:R-:W-:Y:S02]  /*65f0*/  SHF.R.U32.HI R12, RZ, 0x8, R2 ;  /* 0x00000008ff0c7819 */ /* 0x000fe40000011602 */
[--C-:B------:R-:W-:Y:S01]  /*6600*/  HSET2.LE.AND R2, R5, R0.reuse, PT ;  /* 0x0000000005027233 */ /* 0x100fe20003803000 */
[----:B------:R2:W4:Y:S01]  /*6610*/  MUFU.EX2 R84, R8 ;  /* 0x0000000800547308 */ /* 0x0005220000000800 */
[----:B------:R-:W-:Y:S02]  /*6620*/  HSET2.LE.AND R5, R3, R0, PT ;  /* 0x0000000003057233 */ /* 0x000fe40003803000 */
[----:B------:R-:W-:-:S02]  /*6630*/  F2FP.F16.F32.PACK_AB R3, R106, R107 ;  /* 0x0000006b6a03723e */ /* 0x000fc400000000ff */
[----:B------:R-:W-:Y:S02]  /*6640*/  PRMT R19, R13, 0x5410, R12 ;  /* 0x000054100d137816 */ /* 0x000fe4000000000c */
[----:B-1----:R-:W-:Y:S01]  /*6650*/  LOP3.LUT R4, R2, R3, RZ, 0xc0, !PT ;  /* 0x0000000302047212 */ /* 0x002fe200078ec0ff */
[----:B------:R-:W-:Y:S01]  /*6660*/  FFMA.FTZ R3, R94, UR4, -R17 ;  /* 0x000000045e037c23 */ /* 0x000fe20008010811 */
[----:B------:R-:W-:Y:S02]  /*6670*/  LOP3.LUT R5, R5, R6, RZ, 0xc0, !PT ;  /* 0x0000000605057212 */ /* 0x000fe400078ec0ff */
[----:B------:R-:W-:Y:S01]  /*6680*/  SHF.R.U32.HI R6, RZ, 0x10, R39 ;  /* 0x00000010ff067819 */ /* 0x000fe20000011627 */
[----:B------:R1:W-:Y:S01]  /*6690*/  MUFU.EX2 R94, R3 ;  /* 0x00000003005e7308 */ /* 0x0003e20000000800 */
[----:B------:R-:W-:Y:S02]  /*66a0*/  HSET2.LE.AND R2, R37, R0, PT ;  /* 0x0000000025027233 */ /* 0x000fe40003803000 */
[----:B------:R-:W-:-:S02]  /*66b0*/  LOP3.LUT R13, R6, 0xff, RZ, 0xc0, !PT ;  /* 0x000000ff060d7812 */ /* 0x000fc400078ec0ff */
[----:B-----5:R-:W-:Y:S02]  /*66c0*/  F2FP.F16.F32.PACK_AB R12, R100, R101 ;  /* 0x00000065640c723e */ /* 0x020fe400000000ff */
[----:B------:R-:W-:Y:S01]  /*66d0*/  PRMT R9, R13, 0x5410, R15 ;  /* 0x000054100d097816 */ /* 0x000fe2000000000f */
[--C-:B------:R-:W-:Y:S01]  /*66e0*/  FFMA.FTZ R13, R81, UR4, -R16.reuse ;  /* 0x00000004510d7c23 */ /* 0x100fe20008010810 */
[----:B------:R-:W-:Y:S01]  /*66f0*/  LOP3.LUT R7, R7, R12, RZ, 0xc0, !PT ;  /* 0x0000000c07077212 */ /* 0x000fe200078ec0ff */
[----:B------:R-:W-:Y:S01]  /*6700*/  FFMA.FTZ R12, R234, UR4, -R16 ;  /* 0x00000004ea0c7c23 */ /* 0x000fe20008010810 */
[--C-:B------:R-:W-:Y:S01]  /*6710*/  HSET2.LE.AND R11, R38, R0.reuse, PT ;  /* 0x00000000260b7233 */ /* 0x100fe20003803000 */
[----:B------:R-:W-:Y:S01]  /*6720*/  IMAD.MOV.U32 R234, RZ, RZ, R82 ;  /* 0x000000ffffea7224 */ /* 0x000fe200078e0052 */
[----:B--2---:R-:W-:Y:S01]  /*6730*/  F2FP.F16.F32.PACK_AB R8, R124, R125 ;  /* 0x0000007d7c08723e */ /* 0x004fe200000000ff */
[----:B------:R2:W-:Y:S01]  /*6740*/  MUFU.EX2 R83, R12 ;  /* 0x0000000c00537308 */ /* 0x0005e20000000800 */
[--C-:B------:R-:W-:Y:S01]  /*6750*/  HSET2.LE.AND R9, R9, R0.reuse, PT ;  /* 0x0000000009097233 */ /* 0x100fe20003803000 */
[----:B------:R-:W-:Y:S01]  /*6760*/  FFMA.FTZ R15, R233, UR4, -R17 ;  /* 0x00000004e90f7c23 */ /* 0x000fe20008010811 */
[----:B-1----:R-:W-:Y:S01]  /*6770*/  F2FP.F16.F32.PACK_AB R3, R104, R105 ;  /* 0x000000696803723e */ /* 0x002fe200000000ff */
[----:B------:R-:W-:Y:S01]  /*6780*/  IMAD.MOV.U32 R233, RZ, RZ, R219 ;  /* 0x000000ffffe97224 */ /* 0x000fe200078e00db */
[----:B------:R-:W-:Y:S01]  /*6790*/  LOP3.LUT R11, R11, R8, RZ, 0xc0, !PT ;  /* 0x000000080b0b7212 */ /* 0x000fe200078ec0ff */
[----:B------:R-:W-:Y:S01]  /*67a0*/  IMAD.MOV.U32 R219, RZ, RZ, R151 ;  /* 0x000000ffffdb7224 */ /* 0x000fe200078e0097 */
[----:B------:R-:W-:Y:S01]  /*67b0*/  LOP3.LUT R6, R2, R3, RZ, 0xc0, !PT ;  /* 0x0000000302067212 */ /* 0x000fe200078ec0ff */
[----:B------:R-:W-:Y:S01]  /*67c0*/  MUFU.EX2 R82, R13 ;  /* 0x0000000d00527308 */ /* 0x000fe20000000800 */
[----:B------:R-:W-:-:S02]  /*67d0*/  HSET2.LE.AND R2, R54, R0, PT ;  /* 0x0000000036027233 */ /* 0x000fc40003803000 */
[----:B------:R-:W-:-:S03]  /*67e0*/  F2FP.F16.F32.PACK_AB R3, R252, R216 ;  /* 0x000000d8fc03723e */ /* 0x000fc600000000ff */
[C---:B---3--:R-:W-:Y:S01]  /*67f0*/  HMMA.16816.F32 R60, R4.reuse, R24, R44 ;  /* 0x00000018043c723c */ /* 0x048fe2000000182c */
[----:B------:R-:W-:Y:S02]  /*6800*/  LOP3.LUT R10, R2, R3, RZ, 0xc0, !PT ;  /* 0x00000003020a7212 */ /* 0x000fe400078ec0ff */
[----:B------:R-:W-:Y:S02]  /*6810*/  HSET2.LE.AND R2, R19, R0, PT ;  /* 0x0000000013027233 */ /* 0x000fe40003803000 */
[----:B------:R-:W-:Y:S01]  /*6820*/  F2FP.F16.F32.PACK_AB R3, R217, R192 ;  /* 0x000000c0d903723e */ /* 0x000fe200000000ff */
[C---:B------:R-:W-:Y:S01]  /*6830*/  HMMA.16816.F32 R48, R4.reuse, R26, R48 ;  /* 0x0000001a0430723c */ /* 0x040fe20000001830 */
[----:B--2---:R-:W-:Y:S02]  /*6840*/  F2FP.F16.F32.PACK_AB R12, R129, R131 ;  /* 0x00000083810c723e */ /* 0x004fe400000000ff */
[----:B------:R-:W-:Y:S02]  /*6850*/  LOP3.LUT R8, R2, R3, RZ, 0xc0, !PT ;  /* 0x0000000302087212 */ /* 0x000fe400078ec0ff */
[----:B------:R-:W-:Y:S01]  /*6860*/  LOP3.LUT R2, R97, 0xff, RZ, 0xc0, !PT ;  /* 0x000000ff61027812 */ /* 0x000fe200078ec0ff */
[----:B------:R-:W-:Y:S01]  /*6870*/  HMMA.16816.F32 R44, R4, R32, R72 ;  /* 0x00000020042c723c */ /* 0x000fe20000001848 */
[----:B------:R-:W-:Y:S01]  /*6880*/  SHF.R.U32.HI R3, RZ, 0x8, R96 ;  /* 0x00000008ff037819 */ /* 0x000fe20000011660 */
[----:B------:R-:W-:Y:S01]  /*6890*/  MUFU.EX2 R72, R14 ;  /* 0x0000000e00487308 */ /* 0x000fe20000000800 */
[----:B------:R-:W-:-:S02]  /*68a0*/  LOP3.LUT R9, R9, R12, RZ, 0xc0, !PT ;  /* 0x0000000c09097212 */ /* 0x000fc400078ec0ff */
[----:B------:R-:W-:Y:S01]  /*68b0*/  PRMT R31, R2, 0x5410, R98 ;  /* 0x00005410021f7816 */ /* 0x000fe20000000062 */
[----:B------:R-:W-:Y:S01]  /*68c0*/  HMMA.16816.F32 R36, R4, R34, R68 ;  /* 0x000000220424723c */ /* 0x000fe20000001844 */
[----:B------:R-:W-:Y:S01]  /*68d0*/  PRMT R54, R99, 0x5410, R3 ;  /* 0x0000541063367816 */ /* 0x000fe20000000003 */
[----:B------:R-:W-:Y:S01]  /*68e0*/  FFMA.FTZ R2, R250, UR4, -R16 ;  /* 0x00000004fa027c23 */ /* 0x000fe20008010810 */
[----:B------:R-:W-:Y:S01]  /*68f0*/  LOP3.LUT R3, R53, 0xffff, RZ, 0xc0, !PT ;  /* 0x0000ffff35037812 */ /* 0x000fe200078ec0ff */
[----:B------:R-:W-:Y:S01]  /*6900*/  MUFU.EX2 R250, R15 ;  /* 0x0000000f00fa7308 */ /* 0x000fe20000000800 */
[----:B------:R-:W-:Y:S01]  /*6910*/  SHF.R.U32.HI R12, RZ, 0x8, R88 ;  /* 0x00000008ff0c7819 */ /* 0x000fe20000011658 */
[----:B------:R-:W-:Y:S01]  /*6920*/  HMMA.16816.F32 R40, R8, R24, R40 ;  /* 0x000000180828723c */ /* 0x000fe20000001828 */
[----:B------:R-:W-:Y:S01]  /*6930*/  FFMA.FTZ R6, R251, UR4, -R16 ;  /* 0x00000004fb067c23 */ /* 0x000fe20008010810 */
[----:B------:R-:W-:Y:S02]  /*6940*/  LOP3.LUT R5, R53, 0xff, RZ, 0xc0, !PT ;  /* 0x000000ff35057812 */ /* 0x000fe400078ec0ff */
[----:B------:R-:W-:-:S02]  /*6950*/  SHF.R.U32.HI R3, RZ, 0x8, R3 ;  /* 0x00000008ff037819 */ /* 0x000fc40000011603 */
[C---:B------:R-:W-:Y:S01]  /*6960*/  HMMA.16816.F32 R68, R8.reuse, R26, R76 ;  /* 0x0000001a0844723c */ /* 0x040fe2000000184c */
[----:B------:R1:W-:Y:S01]  /*6970*/  MUFU.EX2 R81, R2 ;  /* 0x0000000200517308 */ /* 0x0003e20000000800 */
[----:B------:R-:W2:Y:S01]  /*6980*/  LDSM.16.MT88.4 R24, [R205+0x5800] ;  /* 0x00580000cd18783b */ /* 0x000ea20000004200 */
[----:B------:R-:W-:Y:S02]  /*6990*/  SHF.R.U32.HI R4, RZ, 0x18, R53 ;  /* 0x00000018ff047819 */ /* 0x000fe40000011635 */
[----:B------:R-:W-:Y:S01]  /*69a0*/  PRMT R28, R5, 0x5410, R3 ;  /* 0x00005410051c7816 */ /* 0x000fe20000000003 */
[--C-:B------:R-:W-:Y:S01]  /*69b0*/  FFMA.FTZ R3, R239, UR4, -R17.reuse ;  /* 0x00000004ef037c23 */ /* 0x100fe20008010811 */
[----:B------:R-:W-:Y:S01]  /*69c0*/  LOP3.LUT R7, R89, 0xff, RZ, 0xc0, !PT ;  /* 0x000000ff59077812 */ /* 0x000fe200078ec0ff */
[----:B------:R-:W-:Y:S01]  /*69d0*/  FFMA.FTZ R5, R234, UR4, -R17 ;  /* 0x00000004ea057c23 */ /* 0x000fe20008010811 */
[----:B------:R3:W5:Y:S01]  /*69e0*/  MUFU.EX2 R75, R6 ;  /* 0x00000006004b7308 */ /* 0x0007620000000800 */
[----:B------:R-:W-:Y:S01]  /*69f0*/  PRMT R30, R91, 0x5410, R12 ;  /* 0x000054105b1e7816 */ /* 0x000fe2000000000c */
[C---:B------:R-:W-:Y:S01]  /*6a00*/  HMMA.16816.F32 R64, R8.reuse, R32, R64 ;  /* 0x000000200840723c */ /* 0x040fe20000001840 */
[----:B------:R-:W-:Y:S01]  /*6a10*/  PRMT R29, R7, 0x5410, R90 ;  /* 0x00005410071d7816 */ /* 0x000fe2000000005a */
[----:B------:R-:W-:Y:S01]  /*6a20*/  FFMA.FTZ R17, R237, UR4, -R16 ;  /* 0x00000004ed117c23 */ /* 0x000fe20008010810 */
[--C-:B------:R-:W-:Y:S01]  /*6a30*/  HSET2.LE.AND R12, R92, R0.reuse, PT ;  /* 0x000000005c0c7233 */ /* 0x100fe20003803000 */
[----:B------:R-:W-:Y:S01]  /*6a40*/  IMAD.MOV.U32 R237, RZ, RZ, R191 ;  /* 0x000000ffffed7224 */ /* 0x000fe200078e00bf */
[----:B----4-:R-:W-:Y:S01]  /*6a50*/  F2FP.F16.F32.PACK_AB R7, R84, R85 ;  /* 0x000000555407723e */ /* 0x010fe200000000ff */
[----:B------:R4:W-:Y:S01]  /*6a60*/  MUFU.EX2 R74, R3 ;  /* 0x00000003004a7308 */ /* 0x0009e20000000800 */
[----:B-1----:R-:W-:Y:S01]  /*6a70*/  SHF.R.U32.HI R2, RZ, 0x10, R53 ;  /* 0x00000010ff027819 */ /* 0x002fe20000011635 */
[----:B------:R-:W-:Y:S01]  /*6a80*/  HMMA.16816.F32 R32, R8, R34, R56 ;  /* 0x000000220820723c */ /* 0x000fe20000001838 */
[----:B------:R-:W-:Y:S01]  /*6a90*/  IMAD.MOV.U32 R191, RZ, RZ, R214 ;  /* 0x000000ffffbf7224 */ /* 0x000fe200078e00d6 */
[----:B------:R-:W-:Y:S01]  /*6aa0*/  LOP3.LUT R14, R52, 0xff, RZ, 0xc0, !PT ;  /* 0x000000ff340e7812 */ /* 0x000fe200078ec0ff */
[----:B------:R-:W-:Y:S01]  /*6ab0*/  IMAD.MOV.U32 R214, RZ, RZ, R159 ;  /* 0x000000ffffd67224 */ /* 0x000fe200078e009f */
[----:B------:R-:W-:Y:S01]  /*6ac0*/  LOP3.LUT R2, R2, 0xff, RZ, 0xc0, !PT ;  /* 0x000000ff02027812 */ /* 0x000fe200078ec0ff */
[----:B------:R-:W-:Y:S01]  /*6ad0*/  IMAD.MOV.U32 R234, RZ, RZ, R157 ;  /* 0x000000ffffea7224 */ /* 0x000fe200078e009d */
[----:B------:R1:W-:Y:S01]  /*6ae0*/  MUFU.EX2 R73, R5 ;  /* 0x0000000500497308 */ /* 0x0003e20000000800 */
[----:B---3--:R-:W-:Y:S01]  /*6af0*/  HSET2.LE.AND R6, R93, R0, PT ;  /* 0x000000005d067233 */ /* 0x008fe20003803000 */
[----:B------:R-:W-:Y:S01]  /*6b00*/  IMAD.MOV.U32 R239, RZ, RZ, R156 ;  /* 0x000000ffffef7224 */ /* 0x000fe200078e009c */
[----:B------:R-:W-:-:S02]  /*6b10*/  PRMT R19, R2, 0x5410, R4 ;  /* 0x0000541002137816 */ /* 0x000fc40000000004 */
[--C-:B------:R-:W-:Y:S02]  /*6b20*/  HSET2.LE.AND R2, R55, R0.reuse, PT ;  /* 0x0000000037027233 */ /* 0x100fe40003803000 */
[----:B-----5:R-:W-:Y:S01]  /*6b30*/  F2FP.F16.F32.PACK_AB R13, R75, R81 ;  /* 0x000000514b0d723e */ /* 0x020fe200000000ff */
[----:B------:R-:W-:Y:S01]  /*6b40*/  MUFU.EX2 R55, R17 ;  /* 0x0000001100377308 */ /* 0x000fe20000000800 */
[----:B----4-:R-:W-:Y:S02]  /*6b50*/  F2FP.F16.F32.PACK_AB R3, R94, R95 ;  /* 0x0000005f5e03723e */ /* 0x010fe400000000ff */
[----:B------:R-:W-:Y:S02]  /*6b60*/  LOP3.LUT R6, R6, R7, RZ, 0xc0, !PT ;  /* 0x0000000706067212 */ /* 0x000fe400078ec0ff */
[----:B------:R-:W-:Y:S02]  /*6b70*/  LOP3.LUT R4, R2, R3, RZ, 0xc0, !PT ;  /* 0x0000000302047212 */ /* 0x000fe400078ec0ff */
[----:B------:R-:W-:-:S02]  /*6b80*/  HSET2.LE.AND R2, R80, R0, PT ;  /* 0x0000000050027233 */ /* 0x000fc40003803000 */
[----:B------:R-:W-:Y:S02]  /*6b90*/  F2FP.F16.F32.PACK_AB R3, R82, R83 ;  /* 0x000000535203723e */ /* 0x000fe400000000ff */
[--C-:B------:R-:W-:Y:S02]  /*6ba0*/  HSET2.LE.AND R11, R114, R0.reuse, PT ;  /* 0x00000000720b7233 */ /* 0x100fe40003803000 */
[----:B-1----:R-:W-:Y:S02]  /*6bb0*/  LOP3.LUT R5, R2, R3, RZ, 0xc0, !PT ;  /* 0x0000000302057212 */ /* 0x002fe400078ec0ff */
[----:B------:R-:W-:Y:S01]  /*6bc0*/  LOP3.LUT R7, R12, R13, RZ, 0xc0, !PT ;  /* 0x0000000d0c077212 */ /* 0x000fe200078ec0ff */
[----:B------:R-:W-:Y:S01]  /*6bd0*/  FFMA.FTZ R13, R232, UR4, -R16 ;  /* 0x00000004e80d7c23 */ /* 0x000fe20008010810 */
[--C-:B------:R-:W-:Y:S01]  /*6be0*/  HSET2.LE.AND R2, R115, R0.reuse, PT ;  /* 0x0000000073027233 */ /* 0x100fe20003803000 */
[----:B------:R-:W-:Y:S01]  /*6bf0*/  IMAD.MOV.U32 R232, RZ, RZ, R190 ;  /* 0x000000ffffe87224 */ /* 0x000fe200078e00be */
[--C-:B------:R-:W-:Y:S01]  /*6c00*/  HSET2.LE.AND R9, R86, R0.reuse, PT ;  /* 0x0000000056097233 */ /* 0x100fe20003803000 */
[----:B------:R1:W3:Y:S01]  /*6c10*/  MUFU.EX2 R56, R13 ;  /* 0x0000000d00387308 */ /* 0x0002e20000000800 */
[----:B------:R-:W-:Y:S01]  /*6c20*/  F2FP.F16.F32.PACK_AB R8, R120, R121 ;  /* 0x000000797808723e */ /* 0x000fe200000000ff */
[C---:B--2---:R-:W-:Y:S01]  /*6c30*/  HMMA.16816.F32 R156, R4.reuse, R24, R44 ;  /* 0x00000018049c723c */ /* 0x044fe2000000182c */
[----:B------:R-:W-:Y:S01]  /*6c40*/  F2FP.F16.F32.PACK_AB R12, R212, R213 ;  /* 0x000000d5d40c723e */ /* 0x000fe200000000ff */
[----:B------:R-:W-:Y:S01]  /*6c50*/  IMAD.MOV.U32 R186, RZ, RZ, R232 ;  /* 0x000000ffffba7224 */ /* 0x000fe200078e00e8 */
[----:B------:R-:W-:Y:S01]  /*6c60*/  F2FP.F16.F32.PACK_AB R3, R210, R211 ;  /* 0x000000d3d203723e */ /* 0x000fe200000000ff */
[----:B------:R-:W-:Y:S01]  /*6c70*/  IMAD.MOV.U32 R190, RZ, RZ, R150 ;  /* 0x000000ffffbe7224 */ /* 0x000fe200078e0096 */
[----:B------:R-:W-:Y:S01]  /*6c80*/  LOP3.LUT R11, R11, R8, RZ, 0xc0, !PT ;  /* 0x000000080b0b7212 */ /* 0x000fe200078ec0ff */
[C---:B------:R-:W-:Y:S01]  /*6c90*/  HMMA.16816.F32 R60, R4.reuse, R20, R60 ;  /* 0x00000014043c723c */ /* 0x040fe2000000183c */
[----:B------:R-:W-:Y:S01]  /*6ca0*/  LOP3.LUT R10, R2, R3, RZ, 0xc0, !PT ;  /* 0x00000003020a7212 */ /* 0x000fe200078ec0ff */
[----:B------:R-:W-:Y:S01]  /*6cb0*/  IMAD.MOV.U32 R232, RZ, RZ, R219 ;  /* 0x000000ffffe87224 */ /* 0x000fe200078e00db */
[----:B------:R-:W-:Y:S01]  /*6cc0*/  LOP3.LUT R8, R9, R12, RZ, 0xc0, !PT ;  /* 0x0000000c09087212 */ /* 0x000fe200078ec0ff */
[----:B------:R-:W-:Y:S01]  /*6cd0*/  IMAD.MOV.U32 R219, RZ, RZ, R162 ;  /* 0x000000ffffdb7224 */ /* 0x000fe200078e00a2 */
[----:B------:R-:W-:Y:S01]  /*6ce0*/  LOP3.LUT R9, R52, 0xffff, RZ, 0xc0, !PT ;  /* 0x0000ffff34097812 */ /* 0x000fe200078ec0ff */
[----:B------:R-:W-:Y:S01]  /*6cf0*/  HMMA.16816.F32 R48, R4, R22, R48 ;  /* 0x000000160430723c */ /* 0x000fe20000001830 */
[----:B------:R-:W-:-:S02]  /*6d00*/  HSET2.LE.AND R2, R87, R0, PT ;  /* 0x0000000057027233 */ /* 0x000fc40003803000 */
[----:B------:R-:W-:Y:S02]  /*6d10*/  F2FP.F16.F32.PACK_AB R3, R122, R123 ;  /* 0x0000007b7a03723e */ /* 0x000fe400000000ff */
[----:B-1----:R-:W-:Y:S01]  /*6d20*/  SHF.R.U32.HI R13, RZ, 0x8, R9 ;  /* 0x00000008ff0d7819 */ /* 0x002fe20000011609 */
[----:B------:R-:W-:Y:S01]  /*6d30*/  HMMA.16816.F32 R44, R4, R26, R36 ;  /* 0x0000001a042c723c */ /* 0x000fe20000001824 */
[----:B------:R-:W-:Y:S01]  /*6d40*/  LOP3.LUT R9, R2, R3, RZ, 0xc0, !PT ;  /* 0x0000000302097212 */ /* 0x000fe200078ec0ff */
[----:B------:R-:W-:Y:S01]  /*6d50*/  FFMA.FTZ R2, R148, UR4, -R16 ;  /* 0x0000000494027c23 */ /* 0x000fe20008010810 */
[--C-:B------:R-:W-:Y:S01]  /*6d60*/  SHF.R.U32.HI R12, RZ, 0x10, R52.reuse ;  /* 0x00000010ff0c7819 */ /* 0x100fe20000011634 */
[----:B------:R-:W1:Y:S01]  /*6d70*/  LDSM.16.MT88.4 R148, [R204+0x5c00] ;  /* 0x005c0000cc94783b */ /* 0x000e620000004200 */
[----:B------:R-:W-:Y:S01]  /*6d80*/  SHF.R.U32.HI R15, RZ, 0x18, R52 ;  /* 0x00000018ff0f7819 */ /* 0x000fe20000011634 */
[----:B------:R2:W-:Y:S01]  /*6d90*/  MUFU.EX2 R53, R2 ;  /* 0x0000000200357308 */ /* 0x0005e20000000800 */
[----:B------:R-:W-:Y:S01]  /*6da0*/  LOP3.LUT R12, R12, 0xff, RZ, 0xc0, !PT ;  /* 0x000000ff0c0c7812 */ /* 0x000fe200078ec0ff */
[--C-:B------:R-:W-:Y:S01]  /*6db0*/  FFMA.FTZ R4, R194, UR4, -R18.reuse ;  /* 0x00000004c2047c23 */ /* 0x100fe20008010812 */
[----:B------:R-:W-:Y:S01]  /*6dc0*/  PRMT R3, R14, 0x5410, R13 ;  /* 0x000054100e037816 */ /* 0x000fe2000000000d */
[----:B------:R-:W-:Y:S01]  /*6dd0*/  FFMA.FTZ R13, R187, UR4, -R18 ;  /* 0x00000004bb0d7c23 */ /* 0x000fe20008010812 */
[----:B------:R-:W-:Y:S01]  /*6de0*/  PRMT R5, R12, 0x5410, R15 ;  /* 0x000054100c057816 */ /* 0x000fe2000000000f */
[----:B------:R-:W-:Y:S01]  /*6df0*/  HMMA.16816.F32 R40, R8, R20, R40 ;  /* 0x000000140828723c */ /* 0x000fe20000001828 */
[--C-:B------:R-:W-:Y:S01]  /*6e00*/  HSET2.LE.AND R14, R54, R0.reuse, PT ;  /* 0x00000000360e7233 */ /* 0x100fe20003803000 */
[----:B------:R4:W-:Y:S01]  /*6e10*/  MUFU.EX2 R52, R4 ;  /* 0x0000000400347308 */ /* 0x0009e20000000800 */
[----:B------:R-:W-:-:S02]  /*6e20*/  HSET2.LE.AND R15, R31, R0, PT ;  /* 0x000000001f0f7233 */ /* 0x000fc40003803000 */
[--C-:B------:R-:W-:Y:S01]  /*6e30*/  HSET2.LE.AND R6, R30, R0.reuse, PT ;  /* 0x000000001e067233 */ /* 0x100fe20003803000 */
[C---:B------:R-:W-:Y:S01]  /*6e40*/  HMMA.16816.F32 R36, R8.reuse, R22, R68 ;  /* 0x000000160824723c */ /* 0x040fe20000001844 */
[--C-:B------:R-:W-:Y:S01]  /*6e50*/  HSET2.LE.AND R12, R29, R0.reuse, PT ;  /* 0x000000001d0c7233 */ /* 0x100fe20003803000 */
[----:B------:R-:W-:Y:S01]  /*6e60*/  FADD.FTZ R20, R164, R160 ;  /* 0x000000a0a4147221 */ /* 0x000fe20000010000 */
[--C-:B------:R-:W-:Y:S01]  /*6e70*/  HSET2.LE.AND R17, R28, R0.reuse, PT ;  /* 0x000000001c117233 */ /* 0x100fe20003803000 */
[----:B------:R-:W-:Y:S01]  /*6e80*/  MUFU.EX2 R13, R13 ;  /* 0x0000000d000d7308 */ /* 0x000fe20000000800 */
[----:B--2---:R-:W-:Y:S01]  /*6e90*/  FFMA.FTZ R2, R235, UR4, -R16 ;  /* 0x00000004eb027c23 */ /* 0x004fe20008010810 */
[--C-:B------:R-:W-:Y:S01]  /*6ea0*/  HSET2.LE.AND R16, R19, R0.reuse, PT ;  /* 0x0000000013107233 */ /* 0x100fe20003803000 */
[----:B------:R-:W-:Y:S01]  /*6eb0*/  FADD.FTZ R19, R165, R140 ;  /* 0x0000008ca5137221 */ /* 0x000fe20000010000 */
[--C-:B------:R-:W-:Y:S01]  /*6ec0*/  HSET2.LE.AND R3, R3, R0.reuse, PT ;  /* 0x0000000003037233 */ /* 0x100fe20003803000 */
[----:B------:R-:W-:Y:S01]  /*6ed0*/  FADD.FTZ R21, R152, R142 ;  /* 0x0000008e98157221 */ /* 0x000fe20000010000 */
[----:B------:R-:W-:Y:S01]  /*6ee0*/  HSET2.LE.AND R0, R5, R0, PT ;  /* 0x0000000005007233 */ /* 0x000fe20003803000 */
[----:B------:R-:W-:Y:S01]  /*6ef0*/  IMAD.MOV.U32 R235, RZ, RZ, R233 ;  /* 0x000000ffffeb7224 */ /* 0x000fe200078e00e9 */
[----:B------:R2:W5:Y:S01]  /*6f00*/  MUFU.EX2 R251, R2 ;  /* 0x0000000200fb7308 */ /* 0x0005620000000800 */
[----:B----4-:R-:W-:Y:S01]  /*6f10*/  FADD.FTZ R4, R234, R239 ;  /* 0x000000efea047221 */ /* 0x010fe20000010000 */
[----:B------:R-:W-:Y:S01]  /*6f20*/  F2FP.F16.F32.PACK_AB R5, R250, R72 ;  /* 0x00000048fa05723e */ /* 0x000fe200000000ff */
[----:B------:R-:W-:Y:S01]  /*6f30*/  IMAD.MOV.U32 R239, RZ, RZ, R237 ;  /* 0x000000ffffef7224 */ /* 0x000fe200078e00ed */
[----:B------:R-:W-:Y:S01]  /*6f40*/  HMMA.16816.F32 R32, R8, R26, R32 ;  /* 0x0000001a0820723c */ /* 0x000fe20000001820 */
[----:B------:R-:W-:Y:S01]  /*6f50*/  IMAD.MOV.U32 R234, RZ, RZ, R236 ;  /* 0x000000ffffea7224 */ /* 0x000fe200078e00ec */
[----:B------:R-:W4:Y:S01]  /*6f60*/  LDSM.16.MT88.4 R28, [R205+0x5c00] ;  /* 0x005c0000cd1c783b */ /* 0x000f220000004200 */
[----:B------:R-:W-:-:S02]  /*6f70*/  IMAD.MOV.U32 R233, RZ, RZ, R190 ;  /* 0x000000ffffe97224 */ /* 0x000fc400078e00be */
[----:B------:R-:W-:Y:S02]  /*6f80*/  IMAD.MOV.U32 R237, RZ, RZ, R215 ;  /* 0x000000ffffed7224 */ /* 0x000fe400078e00d7 */
[----:B------:R-:W-:Y:S02]  /*6f90*/  IMAD.MOV.U32 R236, RZ, RZ, R167 ;  /* 0x000000ffffec7224 */ /* 0x000fe400078e00a7 */
[----:B------:R-:W-:Y:S02]  /*6fa0*/  IMAD.MOV.U32 R190, RZ, RZ, R163 ;  /* 0x000000ffffbe7224 */ /* 0x000fe400078e00a3 */
[----:B------:R-:W-:Y:S02]  /*6fb0*/  IMAD.MOV.U32 R215, RZ, RZ, R161 ;  /* 0x000000ffffd77224 */ /* 0x000fe400078e00a1 */
[----:B--2---:R-:W-:Y:S01]  /*6fc0*/  FFMA.FTZ R2, R195, UR4, -R18 ;  /* 0x00000004c3027c23 */ /* 0x004fe20008010812 */
[----:B------:R-:W-:Y:S01]  /*6fd0*/  FADD.FTZ R18, R238, R4 ;  /* 0x00000004ee127221 */ /* 0x000fe20000010000 */
[----:B---3--:R-:W-:Y:S01]  /*6fe0*/  F2FP.F16.F32.PACK_AB R4, R55, R56 ;  /* 0x000000383704723e */ /* 0x008fe200000000ff */
[----:B------:R-:W-:Y:S01]  /*6ff0*/  IMAD.MOV.U32 R238, RZ, RZ, R191 ;  /* 0x000000ffffee7224 */ /* 0x000fe200078e00bf */
[----:B------:R2:W3:Y:S01]  /*7000*/  MUFU.EX2 R248, R2 ;  /* 0x0000000200f87308 */ /* 0x0004e20000000800 */
[----:B-----5:R-:W-:Y:S01]  /*7010*/  F2FP.F16.F32.PACK_AB R7, R251, R53 ;  /* 0x00000035fb07723e */ /* 0x020fe200000000ff */
[----:B------:R-:W-:Y:S01]  /*7020*/  IMAD.MOV.U32 R191, RZ, RZ, R166 ;  /* 0x000000ffffbf7224 */ /* 0x000fe200078e00a6 */
[----:B------:R-:W-:Y:S01]  /*7030*/  LOP3.LUT R165, R0, R4, RZ, 0xc0, !PT ;  /* 0x0000000400a57212 */ /* 0x000fe200078ec0ff */
[----:B------:R-:W-:Y:S01]  /*7040*/  FADD.FTZ R0, R141, R19 ;  /* 0x000000138d007221 */ /* 0x000fe20000010000 */
[----:B------:R-:W-:Y:S01]  /*7050*/  FADD.FTZ R4, R186, R20 ;  /* 0x00000014ba047221 */ /* 0x000fe20000010000 */
[----:B------:R-:W-:Y:S01]  /*7060*/  LOP3.LUT R167, R12, R7, RZ, 0xc0, !PT ;  /* 0x000000070ca77212 */ /* 0x000fe200078ec0ff */
[----:B------:R-:W-:Y:S01]  /*7070*/  HMMA.16816.F32 R160, R8, R24, R64 ;  /* 0x0000001808a0723c */ /* 0x000fe20000001840 */
[----:B------:R-:W-:Y:S01]  /*7080*/  FADD.FTZ R0, R146, R0 ;  /* 0x0000000092007221 */ /* 0x000fe20000010000 */
[----:B------:R-:W-:Y:S01]  /*7090*/  FADD.FTZ R4, R155, R4 ;  /* 0x000000049b047221 */ /* 0x000fe20000010000 */
[----:B------:R-:W-:Y:S01]  /*70a0*/  LOP3.LUT R166, R6, R5, RZ, 0xc0, !PT ;  /* 0x0000000506a67212 */ /* 0x000fe200078ec0ff */
[----:B------:R-:W-:-:S02]  /*70b0*/  IMAD.MOV.U32 R186, RZ, RZ, R238 ;  /* 0x000000ffffba7224 */ /* 0x000fc400078e00ee */
[----:B------:R-:W-:Y:S01]  /*70c0*/  FADD.FTZ R7, R145, R0 ;  /* 0x0000000091077221 */ /* 0x000fe20000010000 */
[----:B------:R-:W-:Y:S01]  /*70d0*/  FADD.FTZ R5, R239, R4 ;  /* 0x00000004ef057221 */ /* 0x000fe20000010000 */
[----:B------:R-:W-:Y:S01]  /*70e0*/  F2FP.F16.F32.PACK_AB R0, R188, R189 ;  /* 0x000000bdbc00723e */ /* 0x000fe200000000ff */
[----:B------:R-:W-:Y:S01]  /*70f0*/  IMAD.MOV.U32 R239, RZ, RZ, R232 ;  /* 0x000000ffffef7224 */ /* 0x000fe200078e00e8 */
[----:B------:R-:W-:Y:S01]  /*7100*/  F2FP.F16.F32.PACK_AB R4, R13, R111 ;  /* 0x0000006f0d04723e */ /* 0x000fe200000000ff */
[----:B------:R-:W-:Y:S01]  /*7110*/  IMAD.MOV.U32 R232, RZ, RZ, R190 ;  /* 0x000000ffffe87224 */ /* 0x000fe200078e00be */
[----:B--2---:R-:W-:Y:S01]  /*7120*/  F2FP.F16.F32.PACK_AB R2, R73, R74 ;  /* 0x0000004a4902723e */ /* 0x004fe200000000ff */
[----:B------:R-:W-:Y:S02]  /*7130*/  IMAD.MOV.U32 R190, RZ, RZ, R182 ;  /* 0x000000ffffbe7224 */ /* 0x000fe400078e00b6 */
[----:B------:R-:W-:Y:S01]  /*7140*/  IMAD.MOV.U32 R182, RZ, RZ, R171 ;  /* 0x000000ffffb67224 */ /* 0x000fe200078e00ab */
[----:B------:R-:W-:Y:S01]  /*7150*/  LOP3.LUT R164, R3, R2, RZ, 0xc0, !PT ;  /* 0x0000000203a47212 */ /* 0x000fe200078ec0ff */
[----:B------:R-:W-:Y:S01]  /*7160*/  FADD.FTZ R3, R143, R21 ;  /* 0x000000158f037221 */ /* 0x000fe20000010000 */
[----:B------:R-:W-:Y:S01]  /*7170*/  FADD.FTZ R2, R235, R18 ;  /* 0x00000012eb027221 */ /* 0x000fe20000010000 */
[----:B------:R-:W-:-:S02]  /*7180*/  IMAD.MOV.U32 R235, RZ, RZ, R233 ;  /* 0x000000ffffeb7224 */ /* 0x000fc400078e00e9 */
[----:B------:R-:W-:Y:S01]  /*7190*/  FADD.FTZ R3, R153, R3 ;  /* 0x0000000399037221 */ /* 0x000fe20000010000 */
[----:B------:R-:W-:Y:S01]  /*71a0*/  FADD.FTZ R8, R154, R2 ;  /* 0x000000029a087221 */ /* 0x000fe20000010000 */
[----:B---3--:R-:W-:Y:S01]  /*71b0*/  F2FP.F16.F32.PACK_AB R2, R248, R52 ;  /* 0x00000034f802723e */ /* 0x008fe200000000ff */
[----:B------:R-:W-:Y:S02]  /*71c0*/  IMAD.MOV.U32 R233, RZ, RZ, R191 ;  /* 0x000000ffffe97224 */ /* 0x000fe400078e00bf */
[----:B------:R-:W-:Y:S01]  /*71d0*/  FADD.FTZ R6, R234, R3 ;  /* 0x00000003ea067221 */ /* 0x000fe20000010000 */
[----:B------:R-:W-:Y:S01]  /*71e0*/  IMAD.MOV.U32 R234, RZ, RZ, R237 ;  /* 0x000000ffffea7224 */ /* 0x000fe200078e00ed */
[----:B------:R-:W-:Y:S01]  /*71f0*/  F2FP.F16.F32.PACK_AB R3, R200, R201 ;  /* 0x000000c9c803723e */ /* 0x000fe200000000ff */
[----:B------:R-:W-:Y:S01]  /*7200*/  IMAD.MOV.U32 R237, RZ, RZ, R219 ;  /* 0x000000ffffed7224 */ /* 0x000fe200078e00db */
[----:B------:R-:W-:Y:S01]  /*7210*/  LOP3.LUT R171, R15, R2, RZ, 0xc0, !PT ;  /* 0x000000020fab7212 */ /* 0x000fe200078ec0ff */
[----:B------:R-:W-:Y:S01]  /*7220*/  IMAD.MOV.U32 R219, RZ, RZ, R170 ;  /* 0x000000ffffdb7224 */ /* 0x000fe200078e00aa */
[----:B------:R-:W-:Y:S01]  /*7230*/  LOP3.LUT R170, R14, R0, RZ, 0xc0, !PT ;  /* 0x000000000eaa7212 */ /* 0x000fe200078ec0ff */
[----:B------:R-:W-:-:S02]  /*7240*/  IMAD.MOV.U32 R238, RZ, RZ, R236 ;  /* 0x000000ffffee7224 */ /* 0x000fc400078e00ec */
        /* <DEDUP_REMOVED lines=106> */
[C---:B-1----:R-:W-:Y:S01]  /*78f0*/  HMMA.16816.F32 R140, R164.reuse, R148, R60 ;  /* 0x00000094a48c723c */ /* 0x042fe2000000183c */
        /* <DEDUP_REMOVED lines=9> */
[----:B------:R-:W-:-:S02]  /*7990*/  VIADD R216, R209, 0x400 ;  /* 0x00000400d1d87836 */ /* 0x000fc40000000000 */
[----:B------:R-:W-:Y:S01]  /*79a0*/  HMMA.16816.F32 R144, R168, R148, R40 ;  /* 0x00000094a890723c */ /* 0x000fe20000001828 */
[C---:B------:R-:W-:Y:S02]  /*79b0*/  VIADD R215, R209.reuse, 0x800 ;  /* 0x00000800d1d77836 */ /* 0x040fe40000000000 */
[C---:B------:R-:W-:Y:S02]  /*79c0*/  VIADD R214, R209.reuse, 0xc00 ;  /* 0x00000c00d1d67836 */ /* 0x040fe40000000000 */
[C---:B------:R-:W-:Y:S01]  /*79d0*/  VIADD R213, R209.reuse, 0x1000 ;  /* 0x00001000d1d57836 */ /* 0x040fe20000000000 */
[----:B----4-:R-:W-:Y:S01]  /*79e0*/  HMMA.16816.F32 R156, R164, R28, R156 ;  /* 0x0000001ca49c723c */ /* 0x010fe2000000189c */
[C---:B------:R-:W-:Y:S02]  /*79f0*/  VIADD R212, R209.reuse, 0x1400 ;  /* 0x00001400d1d47836 */ /* 0x040fe40000000000 */
[C---:B------:R-:W-:Y:S02]  /*7a00*/  VIADD R211, R209.reuse, 0x1800 ;  /* 0x00001800d1d37836 */ /* 0x040fe40000000000 */
[----:B------:R-:W-:Y:S01]  /*7a10*/  VIADD R210, R209, 0x1c00 ;  /* 0x00001c00d1d27836 */ /* 0x000fe20000000000 */
[C---:B------:R-:W-:Y:S06]  /*7a20*/  HMMA.16816.F32 R148, R168.reuse, R150, R36 ;  /* 0x00000096a894723c */ /* 0x040fec0000001824 */
[----:B------:R-:W-:Y:S06]  /*7a30*/  HMMA.16816.F32 R160, R168, R28, R160 ;  /* 0x0000001ca8a0723c */ /* 0x000fec00000018a0 */
[-C--:B------:R-:W-:Y:S06]  /*7a40*/  HMMA.16816.F32 R164, R164, R30.reuse, R44 ;  /* 0x0000001ea4a4723c */ /* 0x080fec000000182c */
[----:B------:R-:W-:Y:S01]  /*7a50*/  HMMA.16816.F32 R168, R168, R30, R32 ;  /* 0x0000001ea8a8723c */ /* 0x000fe20000001820 */
[----:B------:R-:W-:-:S08]  /*7a60*/  NOP ;  /* 0x0000000000007918 */ /* 0x000fd00000000000 */
[----:B------:R-:W-:-:S15]  /*7a70*/  @!P0 BRA `(.L_x_532) ;  /* 0x0000006800148947 */ /* 0x000fde0003800000 */
[----:B------:R-:W-:Y:S01]  /*7a80*/  IMAD.WIDE.U32 R244, R127, -0x326172a9, RZ ;  /* 0xcd9e8d577ff47825 */ /* 0x000fe200078e00ff */
[----:B------:R-:W-:Y:S01]  /*7a90*/  IADD3 R217, R220, -0x2, RZ ;  /* 0xfffffffedcd97810 */ /* 0x000fe20007ffe0ff */
[----:B------:R-:W-:Y:S01]  /*7aa0*/  ULDC UR4, c[0x0][0x2ec] ;  /* 0x0000bb0000047ab9 */ /* 0x000fe20000000800 */
[----:B------:R-:W-:Y:S01]  /*7ab0*/  MOV R132, R137 ;  /* 0x0000008900847202 */ /* 0x000fe20000000f00 */
[----:B------:R-:W-:Y:S01]  /*7ac0*/  IMAD.WIDE.U32 R242, R223, -0x326172a9, RZ ;  /* 0xcd9e8d57dff27825 */ /* 0x000fe200078e00ff */
[----:B------:R-:W-:Y:S01]  /*7ad0*/  LOP3.LUT R234, R245, R126, RZ, 0x3c, !PT ;  /* 0x0000007ef5ea7212 */ /* 0x000fe200078e3cff */
[----:B------:R-:W-:Y:S01]  /*7ae0*/  ULDC.64 UR10, c[0x0][0x220] ;  /* 0x00008800000a7ab9 */ /* 0x000fe20000000a00 */
[----:B------:R-:W-:Y:S01]  /*7af0*/  MOV R3, R138 ;  /* 0x0000008a00037202 */ /* 0x000fe20000000f00 */
[----:B------:R-:W-:Y:S01]  /*7b00*/  IMAD.WIDE.U32 R218, R221, -0x2daee0ad, RZ ;  /* 0xd2511f53ddda7825 */ /* 0x000fe200078e00ff */
[----:B------:R-:W-:Y:S01]  /*7b10*/  LOP3.LUT R232, R243, R126, RZ, 0x3c, !PT ;  /* 0x0000007ef3e87212 */ /* 0x000fe200078e3cff */
[----:B------:R-:W-:Y:S01]  /*7b20*/  ULDC.64 UR12, c[0x0][0x250] ;  /* 0x00009400000c7ab9 */ /* 0x000fe20000000a00 */
[----:B------:R-:W-:Y:S01]  /*7b30*/  MOV R134, R135 ;  /* 0x0000008700867202 */ /* 0x000fe20000000f00 */
[----:B------:R-:W-:Y:S01]  /*7b40*/  IMAD.WIDE.U32 R234, R234, -0x2daee0ad, RZ ;  /* 0xd2511f53eaea7825 */ /* 0x000fe200078e00ff */
[----:B------:R-:W-:Y:S01]  /*7b50*/  MOV R133, R136 ;  /* 0x0000008800857202 */ /* 0x000fe20000000f00 */
[----:B------:R-:W-:Y:S01]  /*7b60*/  ULDC.64 UR6, c[0x0][0x218] ;  /* 0x0000860000067ab9 */ /* 0x000fe20000000a00 */
[----:B------:R-:W-:Y:S01]  /*7b70*/  ULDC.64 UR8, c[0x0][0x248] ;  /* 0x0000920000087ab9 */ /* 0x000fe20000000a00 */
[----:B------:R-:W-:Y:S01]  /*7b80*/  IMAD.WIDE.U32 R232, R232, -0x2daee0ad, RZ ;  /* 0xd2511f53e8e87825 */ /* 0x000fe200078e00ff */
[----:B------:R-:W-:Y:S06]  /*7b90*/  BRA `(.L_x_533) ;  /* 0x00000000006c7947 */ /* 0x000fec0003800000 */
.L_x_535:
        /* <DEDUP_REMOVED lines=27> */
.L_x_533:
[----:B------:R-:W2:Y:S01]  /*7d50*/  LDL.64 R10, [R1+0x40] ;  /* 0x00004000010a7983 */ /* 0x000ea20000100a00 */
[----:B------:R-:W-:Y:S01]  /*7d60*/  SHF.R.S32.HI R0, RZ, 0x1f, R217 ;  /* 0x0000001fff007819 */ /* 0x000fe200000114d9 */
[----:B------:R-:W-:Y:S04]  /*7d70*/  DEPBAR.LE SB0, 0x0 ;  /* 0x000080000000791a */ /* 0x000fe80000000000 */
[----:B------:R-:W3:Y:S01]  /*7d80*/  LDL R6, [R1+0x34] ;  /* 0x0000340001067983 */ /* 0x000ee20000100800 */
[----:B------:R-:W-:Y:S02]  /*7d90*/  IMAD R0, R0, UR12, RZ ;  /* 0x0000000c00007c24 */ /* 0x000fe4000f8e02ff */
[C---:B------:R-:W-:Y:S01]  /*7da0*/  IMAD.WIDE.U32 R4, R217.reuse, UR12, RZ ;  /* 0x0000000cd9047c25 */ /* 0x040fe2000f8e00ff */
[----:B------:R-:W-:Y:S03]  /*7db0*/  BAR.SYNC.DEFER_BLOCKING 0x0 ;  /* 0x0000000000007b1d */ /* 0x000fe60000010000 */
        /* <DEDUP_REMOVED lines=12> */
[----:B-----5:R-:W-:Y:S01]  /*7e80*/  LDGSTS.E.BYPASS.LTC128B.128 [R222+0x4000], desc[UR30][R8.64] ;  /* 0x0400000008de7fae */ /* 0x020fe2000b901d5e */
        /* <DEDUP_REMOVED lines=63> */
[----:B------:R-:W2:Y:S01]  /*8280*/  LDSM.16.M88.4 R176, [R210] ;  /* 0x00000000d2b0783b */ /* 0x000ea20000000200 */
[----:B------:R-:W-:Y:S04]  /*8290*/  DEPBAR.LE SB0, 0x0 ;  /* 0x000080000000791a */ /* 0x000fe80000000000 */
[----:B------:R-:W-:Y:S01]  /*82a0*/  FMNMX.FTZ R0, R4, R3, !PT ;  /* 0x0000000304007209 */ /* 0x000fe20007810000 */
[-C--:B------:R-:W-:Y:S01]  /*82b0*/  HMMA.16816.F32 R20, R172, R184.reuse, R20 ;  /* 0x000000b8ac14723c */ /* 0x080fe20000001814 */
[----:B------:R-:W-:Y:S04]  /*82c0*/  BAR.SYNC.DEFER_BLOCKING 0x0 ;  /* 0x0000000000007b1d */ /* 0x000fe80000010000 */
        /* <DEDUP_REMOVED lines=47> */
[-C--:B--2---:R-:W-:Y:S05]  /*85c0*/  HMMA.16816.F32 R116, R172, R176.reuse, R116 ;  /* 0x000000b0ac74723c */ /* 0x084fea0000001874 */
        /* <DEDUP_REMOVED lines=72> */
.L_x_534:
[----:B-1----:R-:W-:Y:S01]  /*8a50*/  FMNMX.FTZ R136, R72, R176, !PT ;  /* 0x000000b048887209 */ /* 0x002fe20007810000 */
[----:B------:R-:W1:Y:S01]  /*8a60*/  SHFL.BFLY PT, R138, R2, 0x2, 0x1f ;  /* 0x0c401f00028a7f89 */ /* 0x000e6200000e0000 */
[----:B------:R-:W-:Y:S01]  /*8a70*/  FMNMX.FTZ R0, R59, R177, !PT ;  /* 0x000000b13b007209 */ /* 0x000fe20007810000 */
[----:B------:R-:W-:Y:S01]  /*8a80*/  IMAD.SHL.U32 R201, R217, 0x4, RZ ;  /* 0x00000004d9c97824 */ /* 0x000fe200078e00ff */
[----:B------:R-:W-:Y:S05]  /*8a90*/  FMNMX.FTZ R136, R73, R136, !PT ;  /* 0x0000008849887209 */ /* 0x000fea0007810000 */
[----:B------:R-:W-:Y:S01]  /*8aa0*/  STL [R1+0x8c], R250 ;  /* 0x00008cfa01007387 */ /* 0x000fe20000100800 */
[----:B------:R-:W-:Y:S02]  /*8ab0*/  FMNMX.FTZ R0, R62, R0, !PT ;  /* 0x000000003e007209 */ /* 0x000fe40007810000 */
[----:B------:R-:W-:Y:S01]  /*8ac0*/  FMNMX.FTZ R136, R76, R136, !PT ;  /* 0x000000884c887209 */ /* 0x000fe20007810000 */
[----:B------:R-:W-:Y:S01]  /*8ad0*/  STL [R1+0x88], R251 ;  /* 0x000088fb01007387 */ /* 0x000fe20000100800 */
[----:B------:R-:W-:Y:S02]  /*8ae0*/  FMNMX.FTZ R0, R63, R0, !PT ;  /* 0x000000003f007209 */ /* 0x000fe40007810000 */
[----:B------:R-:W-:Y:S01]  /*8af0*/  FMNMX.FTZ R136, R77, R136, !PT ;  /* 0x000000884d887209 */ /* 0x000fe20007810000 */
[----:B------:R-:W2:Y:S01]  /*8b00*/  SHFL.BFLY PT, R137, R135, 0x2, 0x1f ;  /* 0x0c401f0087897f89 */ /* 0x000ea200000e0000 */
[----:B------:R-:W-:Y:S02]  /*8b10*/  FMNMX.FTZ R0, R74, R0, !PT ;  /* 0x000000004a007209 */ /* 0x000fe40007810000 */
[----:B------:R-:W-:Y:S05]  /*8b20*/  FMNMX.FTZ R136, R88, R136, !PT ;  /* 0x0000008858887209 */ /* 0x000fea0007810000 */
[----:B------:R-:W-:Y:S01]  /*8b30*/  STL [R1+0x7c], R222 ;  /* 0x00007cde01007387 */ /* 0x000fe20000100800 */
[----:B------:R-:W-:Y:S02]  /*8b40*/  FMNMX.FTZ R0, R75, R0, !PT ;  /* 0x000000004b007209 */ /* 0x000fe40007810000 */
[----:B------:R-:W-:Y:S01]  /*8b50*/  FMNMX.FTZ R136, R89, R136, !PT ;  /* 0x0000008859887209 */ /* 0x000fe20007810000 */
[----:B------:R-:W-:Y:S01]  /*8b60*/  STL [R1+0x78], R216 ;  /* 0x000078d801007387 */ /* 0x000fe20000100800 */
[----:B------:R-:W-:Y:S02]  /*8b70*/  FMNMX.FTZ R0, R78, R0, !PT ;  /* 0x000000004e007209 */ /* 0x000fe40007810000 */
[----:B------:R-:W-:Y:S01]  /*8b80*/  LOP3.LUT R188, R235, UR26, R218, 0x96, !PT ;  /* 0x0000001aebbc7c12 */ /* 0x000fe2000f8e96da */
[----:B------:R-:W-:Y:S01]  /*8b90*/  STL [R1+0x74], R215 ;  /* 0x000074d701007387 */ /* 0x000fe20000100800 */
[----:B-1----:R-:W-:Y:S02]  /*8ba0*/  FMNMX.FTZ R138, R2, R138, !PT ;  /* 0x0000008a028a7209 */ /* 0x002fe40007810000 */
[----:B------:R-:W-:Y:S01]  /*8bb0*/  FMNMX.FTZ R2, R92, R136, !PT ;  /* 0x000000885c027209 */ /* 0x000fe20007810000 */
[----:B------:R-:W-:Y:S01]  /*8bc0*/  STL [R1+0x70], R214 ;  /* 0x000070d601007387 */ /* 0x000fe20000100800 */
[----:B------:R-:W-:Y:S01]  /*8bd0*/  FMNMX.FTZ R0, R79, R0, !PT ;  /* 0x000000004f007209 */ /* 0x000fe20007810000 */
[----:B------:R-:W-:Y:S01]  /*8be0*/  IMAD.WIDE.U32 R188, R188, -0x326172a9, RZ ;  /* 0xcd9e8d57bcbc7825 */ /* 0x000fe200078e00ff */
[----:B------:R-:W-:Y:S01]  /*8bf0*/  FMNMX.FTZ R2, R93, R2, !PT ;  /* 0x000000025d027209 */ /* 0x000fe20007810000 */
[----:B------:R-:W-:Y:S01]  /*8c00*/  STL [R1+0x6c], R213 ;  /* 0x00006cd501007387 */ /* 0x000fe20000100800 */
[----:B------:R-:W-:Y:S02]  /*8c10*/  FMNMX.FTZ R0, R90, R0, !PT ;  /* 0x000000005a007209 */ /* 0x000fe40007810000 */
[----:B------:R-:W-:Y:S01]  /*8c20*/  FMNMX.FTZ R2, R104, R2, !PT ;  /* 0x0000000268027209 */ /* 0x000fe20007810000 */
[----:B------:R-:W-:Y:S01]  /*8c30*/  STL [R1+0x68], R212 ;  /* 0x000068d401007387 */ /* 0x000fe20000100800 */
[----:B--2---:R-:W-:Y:S02]  /*8c40*/  FMNMX.FTZ R137, R135, R137, !PT ;  /* 0x0000008987897209 */ /* 0x004fe40007810000 */
[----:B------:R-:W-:Y:S01]  /*8c50*/  FMNMX.FTZ R2, R105, R2, !PT ;  /* 0x0000000269027209 */ /* 0x000fe20007810000 */
[----:B------:R-:W1:Y:S01]  /*8c60*/  SHFL.BFLY PT, R135, R138, 0x1, 0x1f ;  /* 0x0c201f008a877f89 */ /* 0x000e6200000e0000 */
[----:B------:R-:W-:Y:S02]  /*8c70*/  FMNMX.FTZ R0, R91, R0, !PT ;  /* 0x000000005b007209 */ /* 0x000fe40007810000 */
[----:B------:R-:W-:Y:S05]  /*8c80*/  FMNMX.FTZ R2, R108, R2, !PT ;  /* 0x000000026c027209 */ /* 0x000fea0007810000 */
[----:B------:R-:W-:Y:S01]  /*8c90*/  STL [R1+0x64], R211 ;  /* 0x000064d301007387 */ /* 0x000fe20000100800 */
[----:B------:R-:W-:Y:S02]  /*8ca0*/  FMNMX.FTZ R0, R94, R0, !PT ;  /* 0x000000005e007209 */ /* 0x000fe40007810000 */
[----:B------:R-:W-:Y:S01]  /*8cb0*/  FMNMX.FTZ R2, R109, R2, !PT ;  /* 0x000000026d027209 */ /* 0x000fe20007810000 */
[----:B------:R2:W-:Y:S01]  /*8cc0*/  STL [R1+0x60], R210 ;  /* 0x000060d201007387 */ /* 0x0005e20000100800 */
[----:B------:R-:W-:Y:S02]  /*8cd0*/  FMNMX.FTZ R0, R95, R0, !PT ;  /* 0x000000005f007209 */ /* 0x000fe40007810000 */
[----:B------:R-:W-:Y:S01]  /*8ce0*/  FMNMX.FTZ R2, R120, R2, !PT ;  /* 0x0000000278027209 */ /* 0x000fe20007810000 */
[----:B------:R-:W-:Y:S01]  /*8cf0*/  STL [R1+0x5c], R209 ;  /* 0x00005cd101007387 */ /* 0x000fe20000100800 */
[----:B------:R-:W-:Y:S02]  /*8d00*/  FMNMX.FTZ R0, R106, R0, !PT ;  /* 0x000000006a007209 */ /* 0x000fe40007810000 */
[----:B------:R-:W-:Y:S01]  /*8d10*/  FMNMX.FTZ R136, R121, R2, !PT ;  /* 0x0000000279887209 */ /* 0x000fe20007810000 */
[----:B------:R-:W-:Y:S01]  /*8d20*/  STL [R1+0x58], R208 ;  /* 0x000058d001007387 */ /* 0x000fe20000100800 */
[----:B------:R-:W-:Y:S01]  /*8d30*/  FMNMX.FTZ R0, R107, R0, !PT ;  /* 0x000000006b007209 */ /* 0x000fe20007810000 */
[----:B------:R-:W-:Y:S01]  /*8d40*/  VIADD R2, R201, 0x1 ;  /* 0x00000001c9027836 */ /* 0x000fe20000000000 */
[----:B------:R-:W-:Y:S01]  /*8d50*/  FMNMX.FTZ R136, R124, R136, !PT ;  /* 0x000000887c887209 */ /* 0x000fe20007810000 */
[----:B------:R-:W-:Y:S01]  /*8d60*/  STL [R1+0x54], R207 ;  /* 0x000054cf01007387 */ /* 0x000fe20000100800 */
[----:B------:R-:W-:Y:S02]  /*8d70*/  FMNMX.FTZ R0, R110, R0, !PT ;  /* 0x000000006e007209 */ /* 0x000fe40007810000 */
[----:B------:R-:W-:Y:S01]  /*8d80*/  FMNMX.FTZ R136, R125, R136, !PT ;  /* 0x000000887d887209 */ /* 0x000fe20007810000 */
[----:B------:R-:W-:Y:S01]  /*8d90*/  STL [R1+0x50], R206 ;  /* 0x000050ce01007387 */ /* 0x000fe20000100800 */
[----:B-1----:R-:W-:Y:S02]  /*8da0*/  FMNMX.FTZ R138, R138, R135, !PT ;  /* 0x000000878a8a7209 */ /* 0x002fe40007810000 */
[----:B------:R-:W-:Y:S01]  /*8db0*/  FMNMX.FTZ R0, R111, R0, !PT ;  /* 0x000000006f007209 */ /* 0x000fe20007810000 */
[----:B------:R-:W1:Y:S01]  /*8dc0*/  SHFL.BFLY PT, R135, R136, 0x2, 0x1f ;  /* 0x0c401f0088877f89 */ /* 0x000e6200000e0000 */
[----:B------:R-:W-:Y:S01]  /*8dd0*/  LOP3.LUT R2, R219, UR33, R2, 0x96, !PT ;  /* 0x00000021db027c12 */ /* 0x000fe2000f8e9602 */
[----:B------:R-:W-:Y:S01]  /*8de0*/  FMUL.FTZ R186, R138, UR4 ;  /* 0x000000048aba7c20 */ /* 0x000fe20008410000 */
[----:B------:R-:W-:Y:S05]  /*8df0*/  FMNMX.FTZ R0, R122, R0, !PT ;  /* 0x000000007a007209 */ /* 0x000fea0007810000 */
[----:B------:R-:W3:Y:S01]  /*8e00*/  SHFL.BFLY PT, R139, R137, 0x1, 0x1f ;  /* 0x0c201f00898b7f89 */ /* 0x000ee200000e0000 */
[----:B------:R-:W-:Y:S01]  /*8e10*/  FSETP.NEU.FTZ.AND P1, PT, R138, -INF , PT ;  /* 0xff8000008a00780b */ /* 0x000fe20003f3d000 */
[----:B------:R-:W-:Y:S01]  /*8e20*/  IMAD.WIDE.U32 R176, R2, -0x326172a9, RZ ;  /* 0xcd9e8d5702b07825 */ /* 0x000fe200078e00ff */
[----:B------:R-:W-:Y:S05]  /*8e30*/  FMNMX.FTZ R0, R123, R0, !PT ;  /* 0x000000007b007209 */ /* 0x000fea0007810000 */
[----:B------:R-:W-:Y:S01]  /*8e40*/  STL [R1+0x80], R217 ;  /* 0x000080d901007387 */ /* 0x000fe20000100800 */
[----:B------:R-:W-:Y:S02]  /*8e50*/  FSEL R186, R186, RZ, P1 ;  /* 0x000000ffbaba7208 */ /* 0x000fe40000800000 */
[----:B------:R-:W-:Y:S02]  /*8e60*/  FMNMX.FTZ R0, R126, R0, !PT ;  /* 0x000000007e007209 */ /* 0x000fe40007810000 */
[----:B------:R-:W-:Y:S01]  /*8e70*/  LOP3.LUT R172, R219, UR33, R201, 0x96, !PT ;  /* 0x00000021dbac7c12 */ /* 0x000fe2000f8e96c9 */
[--C-:B------:R-:W-:Y:S01]  /*8e80*/  FFMA.FTZ R17, R17, UR4, -R186.reuse ;  /* 0x0000000411117c23 */ /* 0x100fe200080108ba */
[----:B------:R-:W-:Y:S01]  /*8e90*/  FMNMX.FTZ R0, R127, R0, !PT ;  /* 0x000000007f007209 */ /* 0x000fe20007810000 */
[----:B------:R-:W-:Y:S01]  /*8ea0*/  FFMA.FTZ R48, R48, UR4, -R186 ;  /* 0x0000000430307c23 */ /* 0x000fe200080108ba */
[----:B------:R-:W-:Y:S01]  /*8eb0*/  LOP3.LUT R190, R233, UR26, R218, 0x96, !PT ;  /* 0x0000001ae9be7c12 */ /* 0x000fe2000f8e96da */
[----:B--2---:R-:W-:Y:S01]  /*8ec0*/  MUFU.EX2 R210, R17 ;  /* 0x0000001100d27308 */ /* 0x004fe20000000800 */
[--C-:B------:R-:W-:Y:S01]  /*8ed0*/  FFMA.FTZ R36, R36, UR4, -R186.reuse ;  /* 0x0000000424247c23 */ /* 0x100fe200080108ba */
[--C-:B------:R-:W-:Y:S01]  /*8ee0*/  FFMA.FTZ R52, R52, UR4, -R186.reuse ;  /* 0x0000000434347c23 */ /* 0x100fe200080108ba */
[--C-:B------:R-:W-:Y:S01]  /*8ef0*/  FFMA.FTZ R85, R85, UR4, -R186.reuse ;  /* 0x0000000455557c23 */ /* 0x100fe200080108ba */
[--C-:B------:R-:W-:Y:S01]  /*8f00*/  FFMA.FTZ R16, R16, UR4, -R186.reuse ;  /* 0x0000000410107c23 */ /* 0x100fe200080108ba */
[--C-:B------:R-:W-:Y:S01]  /*8f10*/  FFMA.FTZ R5, R5, UR4, -R186.reuse ;  /* 0x0000000405057c23 */ /* 0x100fe200080108ba */
[----:B-1----:R-:W-:Y:S01]  /*8f20*/  FMNMX.FTZ R136, R136, R135, !PT ;  /* 0x0000008788887209 */ /* 0x002fe20007810000 */
[----:B------:R-:W-:Y:S03]  /*8f30*/  IMAD.WIDE.U32 R190, R190, -0x326172a9, RZ ;  /* 0xcd9e8d57bebe7825 */ /* 0x000fe600078e00ff */
[----:B------:R-:W-:Y:S01]  /*8f40*/  MUFU.EX2 R214, R48 ;  /* 0x0000003000d67308 */ /* 0x000fe20000000800 */
[----:B------:R-:W1:Y:S01]  /*8f50*/  SHFL.BFLY PT, R2, R0, 0x2, 0x1f ;  /* 0x0c401f0000027f89 */ /* 0x000e6200000e0000 */
[----:B---3--:R-:W-:Y:S01]  /*8f60*/  FMNMX.FTZ R137, R137, R139, !PT ;  /* 0x0000008b89897209 */ /* 0x008fe20007810000 */
[----:B------:R-:W-:Y:S01]  /*8f70*/  FFMA.FTZ R32, R32, UR4, -R186 ;  /* 0x0000000420207c23 */ /* 0x000fe200080108ba */
[--C-:B------:R-:W-:Y:S05]  /*8f80*/  LOP3.LUT R180, R191, UR25, R176.reuse, 0x96, !PT ;  /* 0x00000019bfb47c12 */ /* 0x100fea000f8e96b0 */
[----:B------:R-:W2:Y:S01]  /*8f90*/  SHFL.BFLY PT, R174, R136, 0x1, 0x1f ;  /* 0x0c201f0088ae7f89 */ /* 0x000ea200000e0000 */
[C---:B------:R-:W-:Y:S01]  /*8fa0*/  FSETP.NEU.FTZ.AND P1, PT, R137.reuse, -INF , PT ;  /* 0xff8000008900780b */ /* 0x040fe20003f3d000 */
[----:B------:R-:W-:Y:S01]  /*8fb0*/  FMUL.FTZ R185, R137, UR4 ;  /* 0x0000000489b97c20 */ /* 0x000fe20008410000 */
[----:B------:R-:W-:Y:S01]  /*8fc0*/  LOP3.LUT R176, R189, UR25, R176, 0x96, !PT ;  /* 0x00000019bdb07c12 */ /* 0x000fe2000f8e96b0 */
[----:B------:R3:W-:Y:S01]  /*8fd0*/  MUFU.EX2 R237, R16 ;  /* 0x0000001000ed7308 */ /* 0x0007e20000000800 */
[--C-:B------:R-:W-:Y:S01]  /*8fe0*/  FFMA.FTZ R21, R21, UR4, -R186.reuse ;  /* 0x0000000415157c23 */ /* 0x100fe200080108ba */
[--C-:B------:R-:W-:Y:S01]  /*8ff0*/  FFMA.FTZ R20, R20, UR4, -R186.reuse ;  /* 0x0000000414147c23 */ /* 0x100fe200080108ba */
[----:B------:R-:W-:Y:S01]  /*9000*/  FSEL R185, R185, RZ, P1 ;  /* 0x000000ffb9b97208 */ /* 0x000fe20000800000 */
[--C-:B------:R-:W-:Y:S01]  /*9010*/  FFMA.FTZ R4, R4, UR4, -R186.reuse ;  /* 0x0000000404047c23 */ /* 0x100fe200080108ba */
[----:B------:R-:W-:Y:S04]  /*9020*/  IMAD.WIDE.U32 R172, R172, -0x326172a9, RZ ;  /* 0xcd9e8d57acac7825 */ /* 0x000fe800078e00ff */
[----:B------:R-:W-:Y:S01]  /*9030*/  FFMA.FTZ R49, R49, UR4, -R186 ;  /* 0x0000000431317c23 */ /* 0x000fe200080108ba */
[--C-:B------:R-:W-:Y:S01]  /*9040*/  FFMA.FTZ R18, R18, UR4, -R185.reuse ;  /* 0x0000000412127c23 */ /* 0x100fe200080108b9 */
[--C-:B------:R-:W-:Y:S01]  /*9050*/  FFMA.FTZ R135, R19, UR4, -R185.reuse ;  /* 0x0000000413877c23 */ /* 0x100fe200080108b9 */
[----:B------:R-:W-:Y:S01]  /*9060*/  LOP3.LUT R192, R189, UR25, R172, 0x96, !PT ;  /* 0x00000019bdc07c12 */ /* 0x000fe2000f8e96ac */
[----:B------:R-:W-:Y:S01]  /*9070*/  MUFU.EX2 R236, R5 ;  /* 0x0000000500ec7308 */ /* 0x000fe20000000800 */
[----:B------:R-:W-:Y:S01]  /*9080*/  LOP3.LUT R139, R173, UR27, R242, 0x96, !PT ;  /* 0x0000001bad8b7c12 */ /* 0x000fe2000f8e96f2 */
[--C-:B------:R-:W-:Y:S01]  /*9090*/  FFMA.FTZ R6, R6, UR4, -R185.reuse ;  /* 0x0000000406067c23 */ /* 0x100fe200080108b9 */
[----:B------:R-:W-:Y:S01]  /*90a0*/  LOP3.LUT R178, R191, UR25, R172, 0x96, !PT ;  /* 0x00000019bfb27c12 */ /* 0x000fe2000f8e96ac */
[--C-:B------:R-:W-:Y:S01]  /*90b0*/  FFMA.FTZ R50, R50, UR4, -R185.reuse ;  /* 0x0000000432327c23 */ /* 0x100fe200080108b9 */
[----:B-1----:R-:W-:Y:S01]  /*90c0*/  FMNMX.FTZ R0, R0, R2, !PT ;  /* 0x0000000200007209 */ /* 0x002fe20007810000 */
[--C-:B------:R-:W-:Y:S01]  /*90d0*/  FFMA.FTZ R51, R51, UR4, -R185.reuse ;  /* 0x0000000433337c23 */ /* 0x100fe200080108b9 */
[----:B---3--:R-:W-:Y:S03]  /*90e0*/  LOP3.LUT R16, R173, UR27, R244, 0x96, !PT ;  /* 0x0000001bad107c12 */ /* 0x008fe6000f8e96f4 */
[----:B------:R1:W-:Y:S01]  /*90f0*/  MUFU.EX2 R213, R18 ;  /* 0x0000001200d57308 */ /* 0x0003e20000000800 */
[----:B--2---:R-:W-:Y:S01]  /*9100*/  FMNMX.FTZ R136, R136, R174, !PT ;  /* 0x000000ae88887209 */ /* 0x004fe20007810000 */
[----:B------:R-:W2:Y:S01]  /*9110*/  SHFL.BFLY PT, R2, R0, 0x1, 0x1f ;  /* 0x0c201f0000027f89 */ /* 0x000ea200000e0000 */
[C---:B------:R-:W-:Y:S01]  /*9120*/  LOP3.LUT R172, R177.reuse, UR27, R242, 0x96, !PT ;  /* 0x0000001bb1ac7c12 */ /* 0x040fe2000f8e96f2 */
[----:B------:R-:W-:Y:S01]  /*9130*/  IMAD.WIDE.U32 R192, R192, -0x2daee0ad, RZ ;  /* 0xd2511f53c0c07825 */ /* 0x000fe200078e00ff */
[C---:B------:R-:W-:Y:S02]  /*9140*/  FSETP.NEU.FTZ.AND P1, PT, R136.reuse, -INF , PT ;  /* 0xff8000008800780b */ /* 0x040fe40003f3d000 */
[----:B------:R-:W-:Y:S03]  /*9150*/  LOP3.LUT R173, R177, UR27, R244, 0x96, !PT ;  /* 0x0000001bb1ad7c12 */ /* 0x000fe6000f8e96f4 */
[----:B------:R3:W-:Y:S01]  /*9160*/  MUFU.EX2 R221, R4 ;  /* 0x0000000400dd7308 */ /* 0x0007e20000000800 */
[----:B------:R-:W-:Y:S01]  /*9170*/  FMUL.FTZ R184, R136, UR4 ;  /* 0x0000000488b87c20 */ /* 0x000fe20008410000 */
[----:B------:R-:W-:Y:S04]  /*9180*/  IMAD.WIDE.U32 R16, R16, -0x2daee0ad, RZ ;  /* 0xd2511f5310107825 */ /* 0x000fe800078e00ff */
[--C-:B------:R-:W-:Y:S01]  /*9190*/  FFMA.FTZ R86, R86, UR4, -R185.reuse ;  /* 0x0000000456567c23 */ /* 0x100fe200080108b9 */
[--C-:B------:R-:W-:Y:S01]  /*91a0*/  FFMA.FTZ R7, R7, UR4, -R185.reuse ;  /* 0x0000000407077c23 */ /* 0x100fe200080108b9 */
[----:B------:R-:W-:Y:S01]  /*91b0*/  FSEL R184, R184, RZ, P1 ;  /* 0x000000ffb8b87208 */ /* 0x000fe20000800000 */
[--C-:B------:R-:W-:Y:S01]  /*91c0*/  FFMA.FTZ R34, R34, UR4, -R185.reuse ;  /* 0x0000000422227c23 */ /* 0x100fe200080108b9 */
[----:B------:R-:W-:Y:S01]  /*91d0*/  LOP3.LUT R17, R17, UR24, R234, 0x96, !PT ;  /* 0x0000001811117c12 */ /* 0x000fe2000f8e96ea */
[----:B------:R4:W-:Y:S01]  /*91e0*/  MUFU.EX2 R209, R135 ;  /* 0x0000008700d17308 */ /* 0x0009e20000000800 */
[----:B------:R-:W-:Y:S01]  /*91f0*/  LOP3.LUT R182, R193, UR22, R16, 0x96, !PT ;  /* 0x00000016c1b67c12 */ /* 0x000fe2000f8e9610 */
[----:B-1----:R-:W-:Y:S04]  /*9200*/  IMAD.WIDE.U32 R18, R139, -0x2daee0ad, RZ ;  /* 0xd2511f538b127825 */ /* 0x002fe800078e00ff */
[--C-:B------:R-:W-:Y:S01]  /*9210*/  FFMA.FTZ R8, R8, UR4, -R184.reuse ;  /* 0x0000000408087c23 */ /* 0x100fe200080108b8 */
[----:B------:R-:W-:Y:S01]  /*9220*/  FFMA.FTZ R9, R9, UR4, -R184 ;  /* 0x0000000409097c23 */ /* 0x000fe200080108b8 */
[----:B------:R-:W-:Y:S01]  /*9230*/  IMAD.WIDE.U32 R178, R178, -0x2daee0ad, RZ ;  /* 0xd2511f53b2b27825 */ /* 0x000fe200078e00ff */
[----:B------:R-:W-:Y:S01]  /*9240*/  LOP3.LUT R19, R19, UR24, R232, 0x96, !PT ;  /* 0x0000001813137c12 */ /* 0x000fe2000f8e96e8 */
[----:B------:R1:W-:Y:S02]  /*9250*/  MUFU.EX2 R250, R6 ;  /* 0x0000000600fa7308 */ /* 0x0003e40000000800 */
[--C-:B------:R-:W-:Y:S01]  /*9260*/  FFMA.FTZ R12, R12, UR4, -R184.reuse ;  /* 0x000000040c0c7c23 */ /* 0x100fe200080108b8 */
[----:B---3--:R-:W-:Y:S04]  /*9270*/  IMAD.WIDE.U32 R4, R17, -0x326172a9, RZ ;  /* 0xcd9e8d5711047825 */ /* 0x008fe800078e00ff */
[--C-:B------:R-:W-:Y:S01]  /*9280*/  FFMA.FTZ R13, R13, UR4, -R184.reuse ;  /* 0x000000040d0d7c23 */ /* 0x100fe200080108b8 */
[--C-:B------:R-:W-:Y:S01]  /*9290*/  FFMA.FTZ R29, R29, UR4, -R184.reuse ;  /* 0x000000041d1d7c23 */ /* 0x100fe200080108b8 */
[----:B------:R-:W-:Y:S04]  /*92a0*/  IMAD.WIDE.U32 R194, R172, -0x2daee0ad, RZ ;  /* 0xd2511f53acc27825 */ /* 0x000fe800078e00ff */
[----:B------:R-:W-:Y:S01]  /*92b0*/  FFMA.FTZ R40, R40, UR4, -R184 ;  /* 0x0000000428287c23 */ /* 0x000fe200080108b8 */
[----:B------:R3:W-:Y:S01]  /*92c0*/  MUFU.EX2 R231, R7 ;  /* 0x0000000700e77308 */ /* 0x0007e20000000800 */
[----:B----4-:R-:W-:Y:S01]  /*92d0*/  LOP3.LUT R135, R179, UR22, R18, 0x96, !PT ;  /* 0x00000016b3877c12 */ /* 0x010fe2000f8e9612 */
[----:B------:R-:W-:Y:S01]  /*92e0*/  IMAD.WIDE.U32 R180, R180, -0x2daee0ad, RZ ;  /* 0xd2511f53b4b47825 */ /* 0x000fe200078e00ff */
[----:B------:R-:W-:Y:S03]  /*92f0*/  LOP3.LUT R16, R195, UR24, R232, 0x96, !PT ;  /* 0x00000018c3107c12 */ /* 0x000fe6000f8e96e8 */
[----:B------:R-:W-:Y:S01]  /*9300*/  FFMA.FTZ R41, R41, UR4, -R184 ;  /* 0x0000000429297c23 */ /* 0x000fe200080108b8 */
[----:B------:R-:W-:Y:S01]  /*9310*/  IMAD.WIDE.U32 R182, R182, -0x326172a9, RZ ;  /* 0xcd9e8d57b6b67825 */ /* 0x000fe200078e00ff */
[----:B------:R-:W-:Y:S02]  /*9320*/  LOP3.LUT R18, R181, UR22, R194, 0x96, !PT ;  /* 0x00000016b5127c12 */ /* 0x000fe4000f8e96c2 */
[----:B------:R-:W-:Y:S01]  /*9330*/  MUFU.EX2 R251, R8 ;  /* 0x0000000800fb7308 */ /* 0x000fe20000000800 */
[----:B-1----:R-:W-:Y:S01]  /*9340*/  LOP3.LUT R6, R5, UR23, R188, 0x96, !PT ;  /* 0x0000001705067c12 */ /* 0x002fe2000f8e96bc */
[----:B------:R-:W-:Y:S01]  /*9350*/  IMAD.WIDE.U32 R172, R173, -0x2daee0ad, RZ ;  /* 0xd2511f53adac7825 */ /* 0x000fe200078e00ff */
[----:B------:R-:W-:Y:S03]  /*9360*/  LOP3.LUT R174, R183, UR21, R4, 0x96, !PT ;  /* 0x00000015b7ae7c12 */ /* 0x000fe6000f8e9604 */
[----:B------:R-:W-:Y:S01]  /*9370*/  FFMA.FTZ R45, R45, UR4, -R184 ;  /* 0x000000042d2d7c23 */ /* 0x000fe200080108b8 */
[----:B------:R-:W-:Y:S01]  /*9380*/  IMAD.WIDE.U32 R176, R176, -0x2daee0ad, RZ ;  /* 0xd2511f53b0b07825 */ /* 0x000fe200078e00ff */
[----:B------:R-:W-:Y:S02]  /*9390*/  LOP3.LUT R194, R173, UR24, R234, 0x96, !PT ;  /* 0x00000018adc27c12 */ /* 0x000fe4000f8e96ea */
[----:B------:R1:W-:Y:S01]  /*93a0*/  MUFU.EX2 R216, R9 ;  /* 0x0000000900d87308 */ /* 0x0003e20000000800 */
[----:B------:R-:W-:Y:S01]  /*93b0*/  FFMA.FTZ R89, R89, UR4, -R184 ;  /* 0x0000000459597c23 */ /* 0x000fe200080108b8 */
[----:B------:R-:W-:Y:S01]  /*93c0*/  IMAD.WIDE.U32 R4, R19, -0x326172a9, RZ ;  /* 0xcd9e8d5713047825 */ /* 0x000fe200078e00ff */
[----:B------:R-:W-:Y:S03]  /*93d0*/  LOP3.LUT R175, R177, UR22, R172, 0x96, !PT ;  /* 0x00000016b1af7c12 */ /* 0x000fe6000f8e96ac */
[----:B------:R-:W-:Y:S01]  /*93e0*/  FFMA.FTZ R88, R88, UR4, -R184 ;  /* 0x0000000458587c23 */ /* 0x000fe200080108b8 */
[----:B------:R-:W-:Y:S01]  /*93f0*/  IMAD.WIDE.U32 R16, R16, -0x326172a9, RZ ;  /* 0xcd9e8d5710107825 */ /* 0x000fe200078e00ff */
[----:B------:R-:W-:Y:S02]  /*9400*/  LOP3.LUT R5, R5, UR23, R190, 0x96, !PT ;  /* 0x0000001705057c12 */ /* 0x000fe4000f8e96be */
[----:B------:R-:W-:Y:S01]  /*9410*/  MUFU.EX2 R208, R13 ;  /* 0x0000000d00d07308 */ /* 0x000fe20000000800 */
[----:B------:R-:W-:Y:S01]  /*9420*/  FFMA.FTZ R33, R33, UR4, -R186 ;  /* 0x0000000421217c23 */ /* 0x000fe200080108ba */
[----:B------:R-:W-:Y:S01]  /*9430*/  IMAD.WIDE.U32 R172, R135, -0x326172a9, RZ ;  /* 0xcd9e8d5787ac7825 */ /* 0x000fe200078e00ff */
[----:B--2---:R-:W-:Y:S02]  /*9440*/  FMNMX.FTZ R135, R0, R2, !PT ;  /* 0x0000000200877209 */ /* 0x004fe40007810000 */
[----:B------:R-:W-:Y:S01]  /*9450*/  LOP3.LUT R2, R17, UR23, R190, 0x96, !PT ;  /* 0x0000001711027c12 */ /* 0x000fe2000f8e96be */
[----:B------:R-:W-:Y:S01]  /*9460*/  IMAD.WIDE.U32 R18, R18, -0x326172a9, RZ ;  /* 0xcd9e8d5712127825 */ /* 0x000fe200078e00ff */
[----:B------:R-:W-:Y:S03]  /*9470*/  LOP3.LUT R139, R173, UR21, R4, 0x96, !PT ;  /* 0x00000015ad8b7c12 */ /* 0x000fe6000f8e9604 */
[----:B------:R-:W-:Y:S01]  /*9480*/  MUFU.EX2 R222, R50 ;  /* 0x0000003200de7308 */ /* 0x000fe20000000800 */
[----:B------:R-:W-:Y:S01]  /*9490*/  FSETP.NEU.FTZ.AND P1, PT, R135, -INF , PT ;  /* 0xff8000008700780b */ /* 0x000fe20003f3d000 */
[----:B---3--:R-:W-:Y:S01]  /*94a0*/  IMAD.WIDE.U32 R6, R6, -0x2daee0ad, RZ ;  /* 0xd2511f5306067825 */ /* 0x008fe200078e00ff */
[----:B------:R-:W-:Y:S03]  /*94b0*/  LOP3.LUT R179, R19, UR21, R16, 0x96, !PT ;  /* 0x0000001513b37c12 */ /* 0x000fe6000f8e9610 */
[--C-:B------:R-:W-:Y:S01]  /*94c0*/  FFMA.FTZ R35, R35, UR4, -R185.reuse ;  /* 0x0000000423237c23 */ /* 0x100fe200080108b9 */
[----:B------:R-:W-:Y:S01]  /*94d0*/  IMAD.WIDE.U32 R4, R5, -0x2daee0ad, RZ ;  /* 0xd2511f5305047825 */ /* 0x000fe200078e00ff */
[----:B-1----:R-:W-:Y:S02]  /*94e0*/  LOP3.LUT R9, R7, UR20, R192, 0x96, !PT ;  /* 0x0000001407097c12 */ /* 0x002fe4000f8e96c0 */
[----:B------:R-:W-:Y:S01]  /*94f0*/  MUFU.EX2 R217, R29 ;  /* 0x0000001d00d97308 */ /* 0x000fe20000000800 */
[--C-:B------:R-:W-:Y:S01]  /*9500*/  FFMA.FTZ R22, R22, UR4, -R185.reuse ;  /* 0x0000000416167c23 */ /* 0x100fe200080108b9 */
[----:B------:R-:W-:Y:S01]  /*9510*/  IMAD.WIDE.U32 R16, R175, -0x326172a9, RZ ;  /* 0xcd9e8d57af107825 */ /* 0x000fe200078e00ff */
[----:B------:R-:W-:Y:S03]  /*9520*/  LOP3.LUT R8, R5, UR20, R178, 0x96, !PT ;  /* 0x0000001405087c12 */ /* 0x000fe6000f8e96b2 */
[----:B------:R-:W-:Y:S01]  /*9530*/  FMUL.FTZ R187, R135, UR4 ;  /* 0x0000000487bb7c20 */ /* 0x000fe20008410000 */
[----:B------:R-:W-:Y:S04]  /*9540*/  IMAD.WIDE.U32 R174, R174, -0x2daee0ad, RZ ;  /* 0xd2511f53aeae7825 */ /* 0x000fe800078e00ff */
[----:B------:R-:W-:Y:S01]  /*9550*/  FFMA.FTZ R23, R23, UR4, -R185 ;  /* 0x0000000417177c23 */ /* 0x000fe200080108b9 */
[----:B------:R-:W-:Y:S01]  /*9560*/  MUFU.EX2 R207, R51 ;  /* 0x0000003300cf7308 */ /* 0x000fe20000000800 */
[----:B------:R-:W-:Y:S01]  /*9570*/  FFMA.FTZ R28, R28, UR4, -R184 ;  /* 0x000000041c1c7c23 */ /* 0x000fe200080108b8 */
[----:B------:R-:W-:Y:S01]  /*9580*/  FSEL R187, R187, RZ, P1 ;  /* 0x000000ffbbbb7208 */ /* 0x000fe20000800000 */
[----:B------:R-:W-:Y:S01]  /*9590*/  IMAD.WIDE.U32 R178, R179, -0x2daee0ad, RZ ;  /* 0xd2511f53b3b27825 */ /* 0x000fe200078e00ff */
[----:B------:R-:W-:Y:S03]  /*95a0*/  LOP3.LUT R5, R175, UR18, R6, 0x96, !PT ;  /* 0x00000012af057c12 */ /* 0x000fe6000f8e9606 */
[----:B------:R-:W-:Y:S01]  /*95b0*/  FFMA.FTZ R24, R24, UR4, -R184 ;  /* 0x0000000418187c23 */ /* 0x000fe200080108b8 */
[----:B------:R-:W-:Y:S04]  /*95c0*/  IMAD.WIDE.U32 R6, R2, -0x2daee0ad, RZ ;  /* 0xd2511f5302067825 */ /* 0x000fe800078e00ff */
[--C-:B------:R-:W-:Y:S01]  /*95d0*/  FFMA.FTZ R10, R10, UR4, -R187.reuse ;  /* 0x000000040a0a7c23 */ /* 0x100fe200080108bb */
[----:B------:R-:W1:Y:S01]  /*95e0*/  MUFU.EX2 R2, R12 ;  /* 0x0000000c00027308 */ /* 0x000e620000000800 */
[--C-:B------:R-:W-:Y:S01]  /*95f0*/  FFMA.FTZ R0, R11, UR4, -R187.reuse ;  /* 0x000000040b007c23 */ /* 0x100fe200080108bb */
[----:B------:R-:W-:Y:S01]  /*9600*/  IMAD.WIDE.U32 R194, R194, -0x326172a9, RZ ;  /* 0xcd9e8d57c2c27825 */ /* 0x000fe200078e00ff */
[----:B------:R-:W-:Y:S03]  /*9610*/  LOP3.LUT R180, R7, UR20, R180, 0x96, !PT ;  /* 0x0000001407b47c12 */ /* 0x000fe6000f8e96b4 */
[--C-:B------:R-:W-:Y:S01]  /*9620*/  FFMA.FTZ R14, R14, UR4, -R187.reuse ;  /* 0x000000040e0e7c23 */ /* 0x100fe200080108bb */
[--C-:B------:R-:W-:Y:S01]  /*9630*/  FFMA.FTZ R43, R43, UR4, -R187.reuse ;  /* 0x000000042b2b7c23 */ /* 0x100fe200080108bb */
[----:B------:R-:W-:Y:S02]  /*9640*/  LOP3.LUT R193, R195, UR23, R188, 0x96, !PT ;  /* 0x00000017c3c17c12 */ /* 0x000fe4000f8e96bc */
[----:B------:R2:W-:Y:S01]  /*9650*/  MUFU.EX2 R241, R10 ;  /* 0x0000000a00f17308 */ /* 0x0005e20000000800 */
[----:B------:R-:W-:Y:S01]  /*9660*/  LOP3.LUT R177, R17, UR21, R194, 0x96, !PT ;  /* 0x0000001511b17c12 */ /* 0x000fe2000f8e96c2 */
[--C-:B------:R-:W-:Y:S01]  /*9670*/  FFMA.FTZ R15, R15, UR4, -R187.reuse ;  /* 0x000000040f0f7c23 */ /* 0x100fe200080108bb */
[----:B------:R-:W-:Y:S01]  /*9680*/  FFMA.FTZ R25, R25, UR4, -R184 ;  /* 0x0000000419197c23 */ /* 0x000fe200080108b8 */
[----:B------:R-:W-:Y:S04]  /*9690*/  IMAD.WIDE.U32 R192, R193, -0x2daee0ad, RZ ;  /* 0xd2511f53c1c07825 */ /* 0x000fe800078e00ff */
[--C-:B------:R-:W-:Y:S01]  /*96a0*/  FFMA.FTZ R42, R42, UR4, -R187.reuse ;  /* 0x000000042a2a7c23 */ /* 0x100fe200080108bb */
[--C-:B------:R-:W-:Y:S01]  /*96b0*/  FFMA.FTZ R27, R27, UR4, -R187.reuse ;  /* 0x000000041b1b7c23 */ /* 0x100fe200080108bb */
[----:B------:R3:W-:Y:S01]  /*96c0*/  MUFU.EX2 R247, R0 ;  /* 0x0000000000f77308 */ /* 0x0007e20000000800 */
[----:B------:R-:W-:Y:S01]  /*96d0*/  LOP3.LUT R17, R193, UR20, R176, 0x96, !PT ;  /* 0x00000014c1117c12 */ /* 0x000fe2000f8e96b0 */
[----:B-1----:R1:W-:Y:S01]  /*96e0*/  STL [R1+0x30], R2 ;  /* 0x0000300201007387 */ /* 0x0023e20000100800 */
[----:B------:R-:W-:Y:S04]  /*96f0*/  IMAD.WIDE.U32 R176, R177, -0x2daee0ad, RZ ;  /* 0xd2511f53b1b07825 */ /* 0x000fe800078e00ff */
[----:B------:R-:W-:Y:S01]  /*9700*/  FFMA.FTZ R30, R30, UR4, -R187 ;  /* 0x000000041e1e7c23 */ /* 0x000fe200080108bb */
[----:B------:R4:W-:Y:S01]  /*9710*/  STL [R1+0x84], R210 ;  /* 0x000084d201007387 */ /* 0x0009e20000100800 */
[----:B------:R-:W-:Y:S01]  /*9720*/  FFMA.FTZ R37, R37, UR4, -R186 ;  /* 0x0000000425257c23 */ /* 0x000fe200080108ba */
[----:B------:R-:W-:Y:S01]  /*9730*/  LOP3.LUT R193, R177, UR18, R192, 0x96, !PT ;  /* 0x00000012b1c17c12 */ /* 0x000fe2000f8e96c0 */
[----:B--2---:R-:W-:Y:S01]  /*9740*/  IMAD.WIDE.U32 R10, R139, -0x2daee0ad, RZ ;  /* 0xd2511f538b0a7825 */ /* 0x004fe200078e00ff */
[----:B------:R2:W-:Y:S03]  /*9750*/  MUFU.EX2 R211, R14 ;  /* 0x0000000e00d37308 */ /* 0x0005e60000000800 */
[--C-:B------:R-:W-:Y:S01]  /*9760*/  FFMA.FTZ R38, R38, UR4, -R185.reuse ;  /* 0x0000000426267c23 */ /* 0x100fe200080108b9 */
[----:B------:R-:W-:Y:S01]  /*9770*/  FFMA.FTZ R44, R44, UR4, -R184 ;  /* 0x000000042c2c7c23 */ /* 0x000fe200080108b8 */
[--C-:B------:R-:W-:Y:S01]  /*9780*/  FFMA.FTZ R39, R39, UR4, -R185.reuse ;  /* 0x0000000427277c23 */ /* 0x100fe200080108b9 */
[--C-:B------:R-:W-:Y:S01]  /*9790*/  FFMA.FTZ R97, R97, UR4, -R186.reuse ;  /* 0x0000000461617c23 */ /* 0x100fe200080108ba */
[----:B------:R-:W-:Y:S01]  /*97a0*/  FFMA.FTZ R96, R96, UR4, -R186 ;  /* 0x0000000460607c23 */ /* 0x000fe200080108ba */
[----:B---3--:R-:W-:Y:S02]  /*97b0*/  LOP3.LUT R0, R11, UR18, R4, 0x96, !PT ;  /* 0x000000120b007c12 */ /* 0x008fe4000f8e9604 */
[----:B------:R-:W-:Y:S01]  /*97c0*/  MUFU.EX2 R212, R36 ;  /* 0x0000002400d47308 */ /* 0x000fe20000000800 */
[----:B------:R-:W-:Y:S01]  /*97d0*/  LOP3.LUT R11, R179, UR18, R6, 0x96, !PT ;  /* 0x00000012b30b7c12 */ /* 0x000fe2000f8e9606 */
[----:B------:R-:W-:Y:S04]  /*97e0*/  IMAD.WIDE.U32 R6, R9, -0x326172a9, RZ ;  /* 0xcd9e8d5709067825 */ /* 0x000fe800078e00ff */
[----:B------:R-:W-:Y:S01]  /*97f0*/  FFMA.FTZ R61, R61, UR4, -R184 ;  /* 0x000000043d3d7c23 */ /* 0x000fe200080108b8 */
[--C-:B------:R-:W-:Y:S01]  /*9800*/  FFMA.FTZ R67, R67, UR4, -R185.reuse ;  /* 0x0000000443437c23 */ /* 0x100fe200080108b9 */
[----:B------:R-:W-:Y:S01]  /*9810*/  IMAD.WIDE.U32 R4, R5, -0x326172a9, RZ ;  /* 0xcd9e8d5705047825 */ /* 0x000fe200078e00ff */
[----:B------:R-:W-:Y:S01]  /*9820*/  LOP3.LUT R182, R7, UR19, R182, 0x96, !PT ;  /* 0x0000001307b67c12 */ /* 0x000fe2000f8e96b6 */
[----:B------:R3:W-:Y:S02]  /*9830*/  MUFU.EX2 R215, R15 ;  /* 0x0000000f00d77308 */ /* 0x0007e40000000800 */
[----:B------:R-:W-:Y:S01]  /*9840*/  FFMA.FTZ R53, R53, UR4, -R186 ;  /* 0x0000000435357c23 */ /* 0x000fe200080108ba */
[----:B------:R-:W-:Y:S01]  /*9850*/  FFMA.FTZ R76, R76, UR4, -R184 ;  /* 0x000000044c4c7c23 */ /* 0x000fe200080108b8 */
[----:B-1----:R-:W-:Y:S01]  /*9860*/  LOP3.LUT R2, R5, UR29, R6, 0x96, !PT ;  /* 0x0000001d05027c12 */ /* 0x002fe2000f8e9606 */
[----:B------:R-:W-:Y:S01]  /*9870*/  IMAD.WIDE.U32 R8, R8, -0x326172a9, RZ ;  /* 0xcd9e8d5708087825 */ /* 0x000fe200078e00ff */
[C---:B------:R-:W-:Y:S02]  /*9880*/  LOP3.LUT R139, R4.reuse, 0xffff, RZ, 0xc0, !PT ;  /* 0x0000ffff048b7812 */ /* 0x040fe400078ec0ff */
[----:B------:R-:W-:Y:S01]  /*9890*/  LOP3.LUT R175, R4, 0xff, RZ, 0xc0, !PT ;  /* 0x000000ff04af7812 */ /* 0x000fe200078ec0ff */
[----:B------:R-:W-:Y:S01]  /*98a0*/  IMAD.WIDE.U32 R6, R0, -0x326172a9, RZ ;  /* 0xcd9e8d5700067825 */ /* 0x000fe200078e00ff */
[----:B------:R-:W-:Y:S01]  /*98b0*/  LOP3.LUT R172, R9, UR19, R172, 0x96, !PT ;  /* 0x0000001309ac7c12 */ /* 0x000fe2000f8e96ac */
[----:B------:R-:W-:Y:S01]  /*98c0*/  MUFU.EX2 R227, R35 ;  /* 0x0000002300e37308 */ /* 0x000fe20000000800 */
[----:B------:R-:W-:Y:S01]  /*98d0*/  SHF.R.U32.HI R173, RZ, 0x10, R4 ;  /* 0x00000010ffad7819 */ /* 0x000fe20000011604 */
[----:B------:R-:W-:Y:S01]  /*98e0*/  FFMA.FTZ R77, R77, UR4, -R184 ;  /* 0x000000044d4d7c23 */ /* 0x000fe200080108b8 */
[----:B------:R-:W-:Y:S01]  /*98f0*/  LOP3.LUT R0, R7, UR29, R8, 0x96, !PT ;  /* 0x0000001d07007c12 */ /* 0x000fe2000f8e9608 */
[----:B------:R-:W-:Y:S01]  /*9900*/  FFMA.FTZ R72, R72, UR4, -R184 ;  /* 0x0000000448487c23 */ /* 0x000fe200080108b8 */
[----:B------:R-:W-:Y:S01]  /*9910*/  SHF.R.U32.HI R177, RZ, 0x18, R4 ;  /* 0x00000018ffb17819 */ /* 0x000fe20000011604 */
[----:B------:R-:W-:Y:S01]  /*9920*/  IMAD.WIDE.U32 R8, R180, -0x326172a9, RZ ;  /* 0xcd9e8d57b4087825 */ /* 0x000fe200078e00ff */
[C---:B--2---:R-:W-:Y:S03]  /*9930*/  LOP3.LUT R14, R6.reuse, 0xffff, RZ, 0xc0, !PT ;  /* 0x0000ffff060e7812 */ /* 0x044fe600078ec0ff */
[----:B------:R-:W-:Y:S01]  /*9940*/  MUFU.EX2 R203, R32 ;  /* 0x0000002000cb7308 */ /* 0x000fe20000000800 */
[----:B------:R-:W-:Y:S01]  /*9950*/  LOP3.LUT R19, R6, 0xff, RZ, 0xc0, !PT ;  /* 0x000000ff06137812 */ /* 0x000fe200078ec0ff */
[----:B------:R-:W-:Y:S01]  /*9960*/  IMAD.WIDE.U32 R4, R11, -0x326172a9, RZ ;  /* 0xcd9e8d570b047825 */ /* 0x000fe200078e00ff */
[----:B---3--:R-:W-:Y:S02]  /*9970*/  SHF.R.U32.HI R15, RZ, 0x18, R6 ;  /* 0x00000018ff0f7819 */ /* 0x008fe40000011606 */
[----:B------:R-:W-:Y:S01]  /*9980*/  LOP3.LUT R18, R9, UR19, R18, 0x96, !PT ;  /* 0x0000001309127c12 */ /* 0x000fe2000f8e9612 */
[----:B------:R-:W-:Y:S01]  /*9990*/  IMAD.WIDE.U32 R12, R17, -0x326172a9, RZ ;  /* 0xcd9e8d57110c7825 */ /* 0x000fe200078e00ff */
[----:B------:R-:W-:Y:S03]  /*99a0*/  SHF.R.U32.HI R17, RZ, 0x10, R6 ;  /* 0x00000010ff117819 */ /* 0x000fe60000011606 */
[----:B------:R-:W-:Y:S01]  /*99b0*/  MUFU.EX2 R252, R34 ;  /* 0x0000002200fc7308 */ /* 0x000fe20000000800 */
[----:B------:R-:W-:Y:S01]  /*99c0*/  LOP3.LUT R9, R5, UR29, R8, 0x96, !PT ;  /* 0x0000001d05097c12 */ /* 0x000fe2000f8e9608 */
[----:B------:R-:W-:Y:S01]  /*99d0*/  IMAD.WIDE.U32 R6, R182, -0x2daee0ad, RZ ;  /* 0xd2511f53b6067825 */ /* 0x000fe200078e00ff */
[----:B------:R-:W-:Y:S02]  /*99e0*/  LOP3.LUT R180, R4, 0xffff, RZ, 0xc0, !PT ;  /* 0x0000ffff04b47812 */ /* 0x000fe400078ec0ff */
[--C-:B------:R-:W-:Y:S01]  /*99f0*/  SHF.R.U32.HI R181, RZ, 0x10, R4.reuse ;  /* 0x00000010ffb57819 */ /* 0x100fe20000011604 */
[--C-:B------:R-:W-:Y:S01]  /*9a00*/  FFMA.FTZ R54, R54, UR4, -R185.reuse ;  /* 0x0000000436367c23 */ /* 0x100fe200080108b9 */
[----:B------:R-:W-:Y:S03]  /*9a10*/  LOP3.LUT R192, R4, 0xff, RZ, 0xc0, !PT ;  /* 0x000000ff04c07812 */ /* 0x000fe600078ec0ff */
[----:B------:R-:W1:Y:S01]  /*9a20*/  MUFU.EX2 R240, R33 ;  /* 0x0000002100f07308 */ /* 0x000e620000000800 */
[----:B------:R-:W-:Y:S01]  /*9a30*/  SHF.R.U32.HI R182, RZ, 0x18, R4 ;  /* 0x00000018ffb67819 */ /* 0x000fe20000011604 */
[----:B------:R-:W-:Y:S01]  /*9a40*/  IMAD.WIDE.U32 R4, R172, -0x2daee0ad, RZ ;  /* 0xd2511f53ac047825 */ /* 0x000fe200078e00ff */
[----:B------:R-:W-:Y:S02]  /*9a50*/  LOP3.LUT R179, R13, UR19, R16, 0x96, !PT ;  /* 0x000000130db37c12 */ /* 0x000fe4000f8e9610 */
[----:B------:R-:W-:Y:S01]  /*9a60*/  LOP3.LUT R8, R7, UR28, R174, 0x96, !PT ;  /* 0x0000001c07087c12 */ /* 0x000fe2000f8e96ae */
[--C-:B------:R-:W-:Y:S01]  /*9a70*/  FFMA.FTZ R55, R55, UR4, -R185.reuse ;  /* 0x0000000437377c23 */ /* 0x100fe200080108b9 */
[----:B------:R-:W-:Y:S03]  /*9a80*/  LOP3.LUT R16, R6, 0xffff, RZ, 0xc0, !PT ;  /* 0x0000ffff06107812 */ /* 0x000fe600078ec0ff */
[----:B------:R-:W-:Y:S01]  /*9a90*/  MUFU.EX2 R238, R21 ;  /* 0x0000001500ee7308 */ /* 0x000fe20000000800 */
[----:B------:R-:W-:Y:S01]  /*9aa0*/  LOP3.LUT R7, R5, UR28, R10, 0x96, !PT ;  /* 0x0000001c05077c12 */ /* 0x000fe2000f8e960a */
[--C-:B------:R-:W-:Y:S01]  /*9ab0*/  FFMA.FTZ R83, R83, UR4, -R185.reuse ;  /* 0x0000000453537c23 */ /* 0x100fe200080108b9 */
[----:B------:R-:W-:Y:S01]  /*9ac0*/  SHF.R.U32.HI R10, RZ, 0x8, R14 ;  /* 0x00000008ff0a7819 */ /* 0x000fe2000001160e */
[--C-:B------:R-:W-:Y:S01]  /*9ad0*/  FFMA.FTZ R70, R70, UR4, -R185.reuse ;  /* 0x0000000446467c23 */ /* 0x100fe200080108b9 */
[----:B------:R-:W-:Y:S01]  /*9ae0*/  LOP3.LUT R172, R6, 0xff, RZ, 0xc0, !PT ;  /* 0x000000ff06ac7812 */ /* 0x000fe200078ec0ff */
[----:B------:R-:W-:Y:S01]  /*9af0*/  FFMA.FTZ R98, R98, UR4, -R185 ;  /* 0x0000000462627c23 */ /* 0x000fe200080108b9 */
[--C-:B------:R-:W-:Y:S03]  /*9b00*/  SHF.R.U32.HI R174, RZ, 0x10, R6.reuse ;  /* 0x00000010ffae7819 */ /* 0x100fe60000011606 */
[----:B------:R-:W-:Y:S01]  /*9b10*/  MUFU.EX2 R246, R22 ;  /* 0x0000001600f67308 */ /* 0x000fe20000000800 */
[----:B------:R-:W-:Y:S01]  /*9b20*/  SHF.R.U32.HI R183, RZ, 0x18, R6 ;  /* 0x00000018ffb77819 */ /* 0x000fe20000011606 */
[----:B-1----:R-:W-:Y:S01]  /*9b30*/  IMAD.MOV.U32 R29, RZ, RZ, R240 ;  /* 0x000000ffff1d7224 */ /* 0x002fe200078e00f0 */
[----:B------:R-:W-:Y:S01]  /*9b40*/  SHF.R.U32.HI R6, RZ, 0x8, R139 ;  /* 0x00000008ff067819 */ /* 0x000fe2000001168b */
[--C-:B------:R-:W-:Y:S01]  /*9b50*/  FFMA.FTZ R26, R26, UR4, -R187.reuse ;  /* 0x000000041a1a7c23 */ /* 0x100fe200080108bb */
[----:B------:R-:W-:Y:S01]  /*9b60*/  PRMT R199, R19, 0x5410, R10 ;  /* 0x0000541013c77816 */ /* 0x000fe2000000000a */
[--C-:B------:R-:W-:Y:S01]  /*9b70*/  FFMA.FTZ R31, R31, UR4, -R187.reuse ;  /* 0x000000041f1f7c23 */ /* 0x100fe200080108bb */
[----:B------:R-:W-:Y:S03]  /*9b80*/  LOP3.LUT R10, R2, 0xffff, RZ, 0xc0, !PT ;  /* 0x0000ffff020a7812 */ /* 0x000fe600078ec0ff */
[----:B------:R-:W-:Y:S01]  /*9b90*/  MUFU.EX2 R239, R23 ;  /* 0x0000001700ef7308 */ /* 0x000fe20000000800 */
[C---:B------:R-:W-:Y:S01]  /*9ba0*/  LOP3.LUT R32, R4.reuse, 0xffff, RZ, 0xc0, !PT ;  /* 0x0000ffff04207812 */ /* 0x040fe200078ec0ff */
[----:B------:R-:W-:Y:S01]  /*9bb0*/  FFMA.FTZ R65, R65, UR4, -R186 ;  /* 0x0000000441417c23 */ /* 0x000fe200080108ba */
[----:B------:R-:W-:Y:S01]  /*9bc0*/  SHF.R.U32.HI R33, RZ, 0x10, R4 ;  /* 0x00000010ff217819 */ /* 0x000fe20000011604 */
[--C-:B------:R-:W-:Y:S01]  /*9bd0*/  FFMA.FTZ R69, R69, UR4, -R186.reuse ;  /* 0x0000000445457c23 */ /* 0x100fe200080108ba */
[----:B------:R-:W-:Y:S01]  /*9be0*/  LOP3.LUT R139, R4, 0xff, RZ, 0xc0, !PT ;  /* 0x000000ff048b7812 */ /* 0x000fe200078ec0ff */
[----:B------:R-:W-:Y:S01]  /*9bf0*/  FFMA.FTZ R64, R64, UR4, -R186 ;  /* 0x0000000440407c23 */ /* 0x000fe200080108ba */
[----:B------:R-:W-:Y:S03]  /*9c00*/  SHF.R.U32.HI R34, RZ, 0x18, R4 ;  /* 0x00000018ff227819 */ /* 0x000fe60000011604 */
[----:B------:R-:W-:Y:S01]  /*9c10*/  MUFU.EX2 R36, R39 ;  /* 0x0000002700247308 */ /* 0x000fe20000000800 */
[----:B------:R-:W-:Y:S01]  /*9c20*/  PRMT R198, R175, 0x5410, R6 ;  /* 0x00005410afc67816 */ /* 0x000fe20000000006 */
[----:B------:R-:W-:Y:S01]  /*9c30*/  IMAD.WIDE.U32 R4, R18, -0x2daee0ad, RZ ;  /* 0xd2511f5312047825 */ /* 0x000fe200078e00ff */
[----:B------:R-:W-:Y:S02]  /*9c40*/  LOP3.LUT R11, R173, 0xff, RZ, 0xc0, !PT ;  /* 0x000000ffad0b7812 */ /* 0x000fe400078ec0ff */
[----:B------:R-:W-:Y:S01]  /*9c50*/  LOP3.LUT R6, R17, 0xff, RZ, 0xc0, !PT ;  /* 0x000000ff11067812 */ /* 0x000fe200078ec0ff */
[----:B------:R-:W-:Y:S01]  /*9c60*/  FFMA.FTZ R63, R63, UR4, -R187 ;  /* 0x000000043f3f7c23 */ /* 0x000fe200080108bb */
[----:B------:R-:W-:Y:S03]  /*9c70*/  SHF.R.U32.HI R13, RZ, 0x10, R2 ;  /* 0x00000010ff0d7819 */ /* 0x000fe60000011602 */
[----:B------:R1:W-:Y:S01]  /*9c80*/  MUFU.EX2 R39, R42 ;  /* 0x0000002a00277308 */ /* 0x0003e20000000800 */
[----:B------:R-:W-:Y:S01]  /*9c90*/  LOP3.LUT R14, R2, 0xff, RZ, 0xc0, !PT ;  /* 0x000000ff020e7812 */ /* 0x000fe200078ec0ff */
[----:B------:R-:W-:Y:S01]  /*9ca0*/  FFMA.FTZ R56, R56, UR4, -R184 ;  /* 0x0000000438387c23 */ /* 0x000fe200080108b8 */
[----:B------:R-:W-:Y:S01]  /*9cb0*/  SHF.R.U32.HI R10, RZ, 0x8, R10 ;  /* 0x00000008ff0a7819 */ /* 0x000fe2000001160a */
[----:B------:R-:W-:Y:S01]  /*9cc0*/  FFMA.FTZ R80, R80, UR4, -R186 ;  /* 0x0000000450507c23 */ /* 0x000fe200080108ba */
[----:B------:R-:W-:Y:S01]  /*9cd0*/  PRMT R197, R11, 0x5410, R177 ;  /* 0x000054100bc57816 */ /* 0x000fe200000000b1 */
[----:B------:R-:W-:Y:S01]  /*9ce0*/  FFMA.FTZ R71, R71, UR4, -R185 ;  /* 0x0000000447477c23 */ /* 0x000fe200080108b9 */
[----:B------:R-:W-:Y:S03]  /*9cf0*/  PRMT R200, R6, 0x5410, R15 ;  /* 0x0000541006c87816 */ /* 0x000fe6000000000f */
[----:B------:R-:W2:Y:S01]  /*9d00*/  MUFU.EX2 R206, R20 ;  /* 0x0000001400ce7308 */ /* 0x000ea20000000800 */
[----:B------:R-:W-:Y:S01]  /*9d10*/  SHF.R.U32.HI R11, RZ, 0x18, R2 ;  /* 0x00000018ff0b7819 */ /* 0x000fe20000011602 */
[----:B------:R-:W-:Y:S01]  /*9d20*/  FFMA.FTZ R66, R66, UR4, -R185 ;  /* 0x0000000442427c23 */ /* 0x000fe200080108b9 */
[----:B------:R-:W-:Y:S01]  /*9d30*/  LOP3.LUT R6, R5, UR28, R178, 0x96, !PT ;  /* 0x0000001c05067c12 */ /* 0x000fe2000f8e96b2 */
[----:B------:R-:W-:Y:S01]  /*9d40*/  FFMA.FTZ R57, R57, UR4, -R184 ;  /* 0x0000000439397c23 */ /* 0x000fe200080108b8 */
[----:B------:R-:W-:Y:S01]  /*9d50*/  LOP3.LUT R2, R13, 0xff, RZ, 0xc0, !PT ;  /* 0x000000ff0d027812 */ /* 0x000fe200078ec0ff */
[----:B------:R-:W-:Y:S01]  /*9d60*/  FFMA.FTZ R59, R59, UR4, -R187 ;  /* 0x000000043b3b7c23 */ /* 0x000fe200080108bb */
[----:B------:R-:W-:Y:S03]  /*9d70*/  PRMT R178, R14, 0x5410, R10 ;  /* 0x000054100eb27816 */ /* 0x000fe6000000000a */
[----:B------:R-:W-:Y:S01]  /*9d80*/  MUFU.EX2 R226, R27 ;  /* 0x0000001b00e27308 */ /* 0x000fe20000000800 */
[----:B------:R-:W-:Y:S01]  /*9d90*/  SHF.R.U32.HI R10, RZ, 0x10, R0 ;  /* 0x00000010ff0a7819 */ /* 0x000fe20000011600 */
[----:B-1----:R-:W-:Y:S01]  /*9da0*/  IMAD.MOV.U32 R42, RZ, RZ, R236 ;  /* 0x000000ffff2a7224 */ /* 0x002fe200078e00ec */
[----:B------:R-:W-:Y:S01]  /*9db0*/  LOP3.LUT R177, R4, 0xffff, RZ, 0xc0, !PT ;  /* 0x0000ffff04b17812 */ /* 0x000fe200078ec0ff */
[----:B------:R-:W-:Y:S01]  /*9dc0*/  FFMA.FTZ R60, R60, UR4, -R184 ;  /* 0x000000043c3c7c23 */ /* 0x000fe200080108b8 */
[----:B------:R-:W-:Y:S01]  /*9dd0*/  LOP3.LUT R195, R4, 0xff, RZ, 0xc0, !PT ;  /* 0x000000ff04c37812 */ /* 0x000fe200078ec0ff */
[----:B------:R-:W-:Y:S01]  /*9de0*/  FFMA.FTZ R82, R82, UR4, -R185 ;  /* 0x0000000452527c23 */ /* 0x000fe200080108b9 */
[--C-:B------:R-:W-:Y:S03]  /*9df0*/  SHF.R.U32.HI R194, RZ, 0x10, R4.reuse ;  /* 0x00000010ffc27819 */ /* 0x100fe60000011604 */
[----:B------:R1:W-:Y:S01]  /*9e00*/  MUFU.EX2 R202, R24 ;  /* 0x0000001800ca7308 */ /* 0x0003e20000000800 */
[----:B------:R-:W-:Y:S01]  /*9e10*/  SHF.R.U32.HI R196, RZ, 0x18, R4 ;  /* 0x00000018ffc47819 */ /* 0x000fe20000011604 */
[----:B------:R-:W-:Y:S01]  /*9e20*/  IMAD.WIDE.U32 R4, R193, -0x326172a9, RZ ;  /* 0xcd9e8d57c1047825 */ /* 0x000fe200078e00ff */
[----:B------:R-:W-:Y:S02]  /*9e30*/  PRMT R35, R2, 0x5410, R11 ;  /* 0x0000541002237816 */ /* 0x000fe4000000000b */
[C---:B------:R-:W-:Y:S01]  /*9e40*/  LOP3.LUT R2, R0.reuse, 0xffff, RZ, 0xc0, !PT ;  /* 0x0000ffff00027812 */ /* 0x040fe200078ec0ff */
[--C-:B------:R-:W-:Y:S01]  /*9e50*/  FFMA.FTZ R99, R99, UR4, -R185.reuse ;  /* 0x0000000463637c23 */ /* 0x100fe200080108b9 */
[----:B------:R-:W-:Y:S03]  /*9e60*/  LOP3.LUT R14, R0, 0xff, RZ, 0xc0, !PT ;  /* 0x000000ff000e7812 */ /* 0x000fe600078ec0ff */
[----:B------:R-:W-:Y:S01]  /*9e70*/  MUFU.EX2 R27, R49 ;  /* 0x00000031001b7308 */ /* 0x000fe20000000800 */
[----:B------:R-:W-:Y:S01]  /*9e80*/  SHF.R.U32.HI R13, RZ, 0x18, R0 ;  /* 0x00000018ff0d7819 */ /* 0x000fe20000011600 */
[----:B------:R-:W-:Y:S01]  /*9e90*/  FFMA.FTZ R87, R87, UR4, -R185 ;  /* 0x0000000457577c23 */ /* 0x000fe200080108b9 */
[----:B------:R-:W-:Y:S01]  /*9ea0*/  LOP3.LUT R0, R10, 0xff, RZ, 0xc0, !PT ;  /* 0x000000ff0a007812 */ /* 0x000fe200078ec0ff */
[--C-:B------:R-:W-:Y:S01]  /*9eb0*/  FFMA.FTZ R58, R58, UR4, -R187.reuse ;  /* 0x000000043a3a7c23 */ /* 0x100fe200080108bb */
[----:B------:R-:W-:Y:S01]  /*9ec0*/  SHF.R.U32.HI R11, RZ, 0x8, R2 ;  /* 0x00000008ff0b7819 */ /* 0x000fe20000011602 */
[----:B------:R-:W-:Y:S01]  /*9ed0*/  FFMA.FTZ R62, R62, UR4, -R187 ;  /* 0x000000043e3e7c23 */ /* 0x000fe200080108bb */
[----:B------:R-:W-:Y:S03]  /*9ee0*/  PRMT R21, R0, 0x5410, R13 ;  /* 0x0000541000157816 */ /* 0x000fe6000000000d */
[----:B------:R-:W3:Y:S01]  /*9ef0*/  MUFU.EX2 R220, R30 ;  /* 0x0000001e00dc7308 */ /* 0x000ee20000000800 */
[----:B------:R-:W-:Y:S01]  /*9f00*/  SHF.R.U32.HI R10, RZ, 0x10, R4 ;  /* 0x00000010ff0a7819 */ /* 0x000fe20000011604 */
[--C-:B------:R-:W-:Y:S01]  /*9f10*/  FFMA.FTZ R68, R68, UR4, -R186.reuse ;  /* 0x0000000444447c23 */ /* 0x100fe200080108ba */
[----:B------:R-:W-:Y:S01]  /*9f20*/  LOP3.LUT R0, R4, 0xffff, RZ, 0xc0, !PT ;  /* 0x0000ffff04007812 */ /* 0x000fe200078ec0ff */
[----:B------:R-:W-:Y:S01]  /*9f30*/  FFMA.FTZ R81, R81, UR4, -R186 ;  /* 0x0000000451517c23 */ /* 0x000fe200080108ba */
[----:B------:R-:W-:Y:S01]  /*9f40*/  LOP3.LUT R2, R5, UR29, R12, 0x96, !PT ;  /* 0x0000001d05027c12 */ /* 0x000fe2000f8e960c */
[----:B------:R-:W-:Y:S01]  /*9f50*/  FFMA.FTZ R75, R75, UR4, -R187 ;  /* 0x000000044b4b7c23 */ /* 0x000fe200080108bb */
[----:B------:R-:W-:Y:S03]  /*9f60*/  PRMT R22, R14, 0x5410, R11 ;  /* 0x000054100e167816 */ /* 0x000fe6000000000b */
[----:B------:R-:W-:Y:S01]  /*9f70*/  MUFU.EX2 R193, R25 ;  /* 0x0000001900c17308 */ /* 0x000fe20000000800 */
[----:B------:R-:W-:Y:S01]  /*9f80*/  LOP3.LUT R13, R4, 0xff, RZ, 0xc0, !PT ;  /* 0x000000ff040d7812 */ /* 0x000fe200078ec0ff */
[----:B------:R-:W-:Y:S01]  /*9f90*/  FFMA.FTZ R78, R78, UR4, -R187 ;  /* 0x000000044e4e7c23 */ /* 0x000fe200080108bb */
[----:B------:R-:W-:Y:S01]  /*9fa0*/  SHF.R.U32.HI R12, RZ, 0x18, R4 ;  /* 0x00000018ff0c7819 */ /* 0x000fe20000011604 */
[----:B------:R-:W-:Y:S01]  /*9fb0*/  IMAD.WIDE.U32 R4, R179, -0x2daee0ad, RZ ;  /* 0xd2511f53b3047825 */ /* 0x000fe200078e00ff */
[----:B------:R-:W-:Y:S02]  /*9fc0*/  LOP3.LUT R10, R10, 0xff, RZ, 0xc0, !PT ;  /* 0x000000ff0a0a7812 */ /* 0x000fe400078ec0ff */
[----:B------:R-:W-:Y:S03]  /*9fd0*/  SHF.R.U32.HI R11, RZ, 0x8, R0 ;  /* 0x00000008ff0b7819 */ /* 0x000fe60000011600 */
[----:B------:R4:W-:Y:S01]  /*9fe0*/  MUFU.EX2 R30, R37 ;  /* 0x00000025001e7308 */ /* 0x0009e20000000800 */
[----:B------:R-:W-:Y:S01]  /*9ff0*/  PRMT R23, R10, 0x5410, R12 ;  /* 0x000054100a177816 */ /* 0x000fe2000000000c */
[----:B--2---:R-:W-:Y:S01]  /*a000*/  IMAD.MOV.U32 R179, RZ, RZ, R206 ;  /* 0x000000ffffb37224 */ /* 0x004fe200078e00ce */
[----:B-1----:R-:W-:Y:S01]  /*a010*/  PRMT R24, R13, 0x5410, R11 ;  /* 0x000054100d187816 */ /* 0x002fe2000000000b */
[----:B------:R-:W-:Y:S01]  /*a020*/  FFMA.FTZ R84, R84, UR4, -R186 ;  /* 0x0000000454547c23 */ /* 0x000fe200080108ba */
[----:B------:R-:W-:Y:S01]  /*a030*/  SHF.R.U32.HI R12, RZ, 0x8, R16 ;  /* 0x00000008ff0c7819 */ /* 0x000fe20000011610 */
[----:B------:R-:W-:Y:S01]  /*a040*/  FFMA.FTZ R73, R73, UR4, -R184 ;  /* 0x0000000449497c23 */ /* 0x000fe200080108b8 */
[----:B------:R-:W-:Y:S03]  /*a050*/  SHF.R.U32.HI R11, RZ, 0x8, R180 ;  /* 0x00000008ff0b7819 */ /* 0x000fe600000116b4 */
[----:B------:R-:W1:Y:S01]  /*a060*/  MUFU.EX2 R206, R28 ;  /* 0x0000001c00ce7308 */ /* 0x000e620000000800 */
[----:B------:R-:W-:Y:S01]  /*a070*/  LOP3.LUT R13, R4, 0xffff, RZ, 0xc0, !PT ;  /* 0x0000ffff040d7812 */ /* 0x000fe200078ec0ff */
[----:B------:R-:W-:Y:S01]  /*a080*/  FFMA.FTZ R92, R92, UR4, -R184 ;  /* 0x000000045c5c7c23 */ /* 0x000fe200080108b8 */
[----:B------:R-:W-:Y:S01]  /*a090*/  SHF.R.U32.HI R14, RZ, 0x10, R4 ;  /* 0x00000010ff0e7819 */ /* 0x000fe20000011604 */
[----:B------:R-:W-:Y:S01]  /*a0a0*/  FFMA.FTZ R93, R93, UR4, -R184 ;  /* 0x000000045d5d7c23 */ /* 0x000fe200080108b8 */
[----:B------:R-:W-:Y:S01]  /*a0b0*/  LOP3.LUT R16, R4, 0xff, RZ, 0xc0, !PT ;  /* 0x000000ff04107812 */ /* 0x000fe200078ec0ff */
[--C-:B------:R-:W-:Y:S01]  /*a0c0*/  FFMA.FTZ R114, R114, UR4, -R185.reuse ;  /* 0x0000000472727c23 */ /* 0x100fe200080108b9 */
[----:B------:R-:W-:Y:S03]  /*a0d0*/  SHF.R.U32.HI R15, RZ, 0x18, R4 ;  /* 0x00000018ff0f7819 */ /* 0x000fe60000011604 */
[----:B------:R3:W2:Y:S01]  /*a0e0*/  MUFU.EX2 R28, R31 ;  /* 0x0000001f001c7308 */ /* 0x0006a20000000800 */
[----:B------:R-:W-:Y:S01]  /*a0f0*/  LOP3.LUT R4, R2, 0xffff, RZ, 0xc0, !PT ;  /* 0x0000ffff02047812 */ /* 0x000fe200078ec0ff */
[----:B----4-:R-:W-:Y:S01]  /*a100*/  IMAD.MOV.U32 R37, RZ, RZ, R252 ;  /* 0x000000ffff257224 */ /* 0x010fe200078e00fc */
[----:B------:R-:W-:Y:S01]  /*a110*/  LOP3.LUT R10, R181, 0xff, RZ, 0xc0, !PT ;  /* 0x000000ffb50a7812 */ /* 0x000fe200078ec0ff */
[----:B------:R-:W-:Y:S01]  /*a120*/  FFMA.FTZ R115, R115, UR4, -R185 ;  /* 0x0000000473737c23 */ /* 0x000fe200080108b9 */
[----:B------:R-:W-:Y:S01]  /*a130*/  PRMT R192, R192, 0x5410, R11 ;  /* 0x00005410c0c07816 */ /* 0x000fe2000000000b */
[--C-:B------:R-:W-:Y:S01]  /*a140*/  FFMA.FTZ R102, R102, UR4, -R185.reuse ;  /* 0x0000000466667c23 */ /* 0x100fe200080108b9 */
[----:B------:R-:W-:Y:S03]  /*a150*/  LOP3.LUT R11, R2, 0xff, RZ, 0xc0, !PT ;  /* 0x000000ff020b7812 */ /* 0x000fe600078ec0ff */
[----:B------:R4:W-:Y:S01]  /*a160*/  MUFU.EX2 R229, R26 ;  /* 0x0000001a00e57308 */ /* 0x0009e20000000800 */
[----:B------:R-:W-:Y:S01]  /*a170*/  SHF.R.U32.HI R4, RZ, 0x8, R4 ;  /* 0x00000008ff047819 */ /* 0x000fe20000011604 */
[--C-:B------:R-:W-:Y:S01]  /*a180*/  FFMA.FTZ R103, R103, UR4, -R185.reuse ;  /* 0x0000000467677c23 */ /* 0x100fe200080108b9 */
[----:B------:R-:W-:Y:S01]  /*a190*/  PRMT R25, R10, 0x5410, R182 ;  /* 0x000054100a197816 */ /* 0x000fe200000000b6 */
[--C-:B------:R-:W-:Y:S01]  /*a1a0*/  FFMA.FTZ R130, R130, UR4, -R185.reuse ;  /* 0x0000000482827c23 */ /* 0x100fe200080108b9 */
[----:B------:R-:W-:Y:S01]  /*a1b0*/  SHF.R.U32.HI R10, RZ, 0x8, R32 ;  /* 0x00000008ff0a7819 */ /* 0x000fe20000011620 */
[--C-:B------:R-:W-:Y:S01]  /*a1c0*/  FFMA.FTZ R131, R131, UR4, -R185.reuse ;  /* 0x0000000483837c23 */ /* 0x100fe200080108b9 */
[----:B------:R-:W-:Y:S03]  /*a1d0*/  PRMT R20, R11, 0x5410, R4 ;  /* 0x000054100b147816 */ /* 0x000fe60000000004 */
[----:B------:R-:W-:Y:S01]  /*a1e0*/  MUFU.EX2 R92, R92 ;  /* 0x0000005c005c7308 */ /* 0x000fe20000000800 */
[----:B------:R-:W-:Y:S01]  /*a1f0*/  LOP3.LUT R0, R5, UR28, R176, 0x96, !PT ;  /* 0x0000001c05007c12 */ /* 0x000fe2000f8e96b0 */
[----:B---3--:R-:W-:Y:S01]  /*a200*/  IMAD.MOV.U32 R31, RZ, RZ, R220 ;  /* 0x000000ffff1f7224 */ /* 0x008fe200078e00dc */
[----:B------:R-:W-:Y:S01]  /*a210*/  LOP3.LUT R4, R9, 0xffff, RZ, 0xc0, !PT ;  /* 0x0000ffff09047812 */ /* 0x000fe200078ec0ff */
[--C-:B------:R-:W-:Y:S01]  /*a220*/  FFMA.FTZ R118, R118, UR4, -R185.reuse ;  /* 0x0000000476767c23 */ /* 0x100fe200080108b9 */
[----:B------:R-:W-:Y:S01]  /*a230*/  LOP3.LUT R5, R33, 0xff, RZ, 0xc0, !PT ;  /* 0x000000ff21057812 */ /* 0x000fe200078ec0ff */
[----:B------:R-:W-:Y:S01]  /*a240*/  FFMA.FTZ R185, R119, UR4, -R185 ;  /* 0x0000000477b97c23 */ /* 0x000fe200080108b9 */
[----:B------:R-:W-:Y:S03]  /*a250*/  PRMT R17, R172, 0x5410, R12 ;  /* 0x00005410ac117816 */ /* 0x000fe6000000000c */
[----:B------:R-:W-:Y:S01]  /*a260*/  MUFU.EX2 R93, R93 ;  /* 0x0000005d005d7308 */ /* 0x000fe20000000800 */
[----:B------:R-:W-:Y:S01]  /*a270*/  LOP3.LUT R12, R174, 0xff, RZ, 0xc0, !PT ;  /* 0x000000ffae0c7812 */ /* 0x000fe200078ec0ff */
[----:B----4-:R-:W-:Y:S01]  /*a280*/  IMAD.MOV.U32 R26, RZ, RZ, 0x7054 ;  /* 0x00007054ff1a7424 */ /* 0x010fe200078e00ff */
[----:B------:R-:W-:Y:S01]  /*a290*/  PRMT R19, R139, 0x5410, R10 ;  /* 0x000054108b137816 */ /* 0x000fe2000000000a */
[----:B------:R-:W-:Y:S01]  /*a2a0*/  IMAD.U32 R139, RZ, RZ, UR5 ;  /* 0x00000005ff8b7e24 */ /* 0x000fe2000f8e00ff */
[----:B------:R-:W-:Y:S01]  /*a2b0*/  SHF.R.U32.HI R10, RZ, 0x8, R4 ;  /* 0x00000008ff0a7819 */ /* 0x000fe20000011604 */
[--C-:B------:R-:W-:Y:S01]  /*a2c0*/  FFMA.FTZ R79, R79, UR4, -R187.reuse ;  /* 0x000000044f4f7c23 */ /* 0x100fe200080108bb */
[----:B------:R-:W-:Y:S01]  /*a2d0*/  PRMT R18, R5, 0x5410, R34 ;  /* 0x0000541005127816 */ /* 0x000fe20000000022 */
[----:B------:R-:W-:Y:S01]  /*a2e0*/  FFMA.FTZ R74, R74, UR4, -R187 ;  /* 0x000000044a4a7c23 */ /* 0x000fe200080108bb */
[----:B------:R-:W-:Y:S01]  /*a2f0*/  LOP3.LUT R4, R8, 0xffff, RZ, 0xc0, !PT ;  /* 0x0000ffff08047812 */ /* 0x000fe200078ec0ff */
[--C-:B------:R-:W-:Y:S01]  /*a300*/  FFMA.FTZ R112, R112, UR4, -R186.reuse ;  /* 0x0000000470707c23 */ /* 0x100fe200080108ba */
[----:B------:R-:W-:Y:S01]  /*a310*/  SHF.R.U32.HI R5, RZ, 0x10, R9 ;  /* 0x00000010ff057819 */ /* 0x000fe20000011609 */
[--C-:B------:R-:W-:Y:S01]  /*a320*/  FFMA.FTZ R113, R113, UR4, -R186.reuse ;  /* 0x0000000471717c23 */ /* 0x100fe200080108ba */
[----:B------:R-:W-:Y:S01]  /*a330*/  PRMT R175, R12, 0x5410, R183 ;  /* 0x000054100caf7816 */ /* 0x000fe200000000b7 */
[--C-:B------:R-:W-:Y:S01]  /*a340*/  FFMA.FTZ R100, R100, UR4, -R186.reuse ;  /* 0x0000000464647c23 */ /* 0x100fe200080108ba */
[----:B------:R-:W-:Y:S01]  /*a350*/  LOP3.LUT R12, R9, 0xff, RZ, 0xc0, !PT ;  /* 0x000000ff090c7812 */ /* 0x000fe200078ec0ff */
[--C-:B------:R-:W-:Y:S01]  /*a360*/  FFMA.FTZ R101, R101, UR4, -R186.reuse ;  /* 0x0000000465657c23 */ /* 0x100fe200080108ba */
[----:B------:R-:W-:Y:S01]  /*a370*/  SHF.R.U32.HI R11, RZ, 0x18, R9 ;  /* 0x00000018ff0b7819 */ /* 0x000fe20000011609 */
[--C-:B------:R-:W-:Y:S01]  /*a380*/  FFMA.FTZ R128, R128, UR4, -R186.reuse ;  /* 0x0000000480807c23 */ /* 0x100fe200080108ba */
[----:B------:R-:W-:Y:S01]  /*a390*/  LOP3.LUT R9, R8, 0xff, RZ, 0xc0, !PT ;  /* 0x000000ff08097812 */ /* 0x000fe200078ec0ff */
[----:B------:R-:W-:Y:S01]  /*a3a0*/  FFMA.FTZ R129, R129, UR4, -R186 ;  /* 0x0000000481817c23 */ /* 0x000fe200080108ba */
[----:B------:R-:W-:Y:S01]  /*a3b0*/  SHF.R.U32.HI R4, RZ, 0x8, R4 ;  /* 0x00000008ff047819 */ /* 0x000fe20000011604 */
[--C-:B------:R-:W-:Y:S01]  /*a3c0*/  FFMA.FTZ R116, R116, UR4, -R186.reuse ;  /* 0x0000000474747c23 */ /* 0x100fe200080108ba */
[----:B------:R-:W-:Y:S01]  /*a3d0*/  LOP3.LUT R5, R5, 0xff, RZ, 0xc0, !PT ;  /* 0x000000ff05057812 */ /* 0x000fe200078ec0ff */
[----:B------:R-:W-:Y:S01]  /*a3e0*/  FFMA.FTZ R186, R117, UR4, -R186 ;  /* 0x0000000475ba7c23 */ /* 0x000fe200080108ba */
[----:B------:R-:W-:Y:S01]  /*a3f0*/  PRMT R172, R9, 0x5410, R4 ;  /* 0x0000541009ac7816 */ /* 0x000fe20000000004 */
[--C-:B------:R-:W-:Y:S01]  /*a400*/  FFMA.FTZ R90, R90, UR4, -R187.reuse ;  /* 0x000000045a5a7c23 */ /* 0x100fe200080108bb */
[----:B------:R-:W-:Y:S01]  /*a410*/  PRMT R12, R12, 0x5410, R10 ;  /* 0x000054100c0c7816 */ /* 0x000fe2000000000a */
[----:B------:R-:W-:Y:S01]  /*a420*/  FFMA.FTZ R91, R91, UR4, -R187 ;  /* 0x000000045b5b7c23 */ /* 0x000fe200080108bb */
[----:B------:R-:W-:Y:S01]  /*a430*/  PRMT R11, R5, 0x5410, R11 ;  /* 0x00005410050b7816 */ /* 0x000fe2000000000b */
[--C-:B------:R-:W-:Y:S01]  /*a440*/  FFMA.FTZ R94, R94, UR4, -R187.reuse ;  /* 0x000000045e5e7c23 */ /* 0x100fe200080108bb */
[----:B------:R-:W-:Y:S01]  /*a450*/  SHF.R.U32.HI R4, RZ, 0x10, R8 ;  /* 0x00000010ff047819 */ /* 0x000fe20000011608 */
[----:B------:R-:W-:Y:S01]  /*a460*/  MUFU.EX2 R90, R90 ;  /* 0x0000005a005a7308 */ /* 0x000fe20000000800 */
[--C-:B------:R-:W-:Y:S01]  /*a470*/  SHF.R.U32.HI R5, RZ, 0x10, R2.reuse ;  /* 0x00000010ff057819 */ /* 0x100fe20000011602 */
[----:B------:R-:W-:Y:S01]  /*a480*/  FFMA.FTZ R95, R95, UR4, -R187 ;  /* 0x000000045f5f7c23 */ /* 0x000fe200080108bb */
[----:B------:R-:W-:Y:S01]  /*a490*/  SHF.R.U32.HI R10, RZ, 0x18, R2 ;  /* 0x00000018ff0a7819 */ /* 0x000fe20000011602 */
[--C-:B------:R-:W-:Y:S01]  /*a4a0*/  FFMA.FTZ R104, R104, UR4, -R184.reuse ;  /* 0x0000000468687c23 */ /* 0x100fe200080108b8 */
[----:B------:R-:W-:Y:S01]  /*a4b0*/  LOP3.LUT R2, R7, 0xffff, RZ, 0xc0, !PT ;  /* 0x0000ffff07027812 */ /* 0x000fe200078ec0ff */
[----:B------:R-:W-:Y:S01]  /*a4c0*/  FFMA.FTZ R105, R105, UR4, -R184 ;  /* 0x0000000469697c23 */ /* 0x000fe200080108b8 */
[----:B------:R-:W-:Y:S03]  /*a4d0*/  SHF.R.U32.HI R8, RZ, 0x18, R8 ;  /* 0x00000018ff087819 */ /* 0x000fe60000011608 */
[----:B------:R-:W-:Y:S01]  /*a4e0*/  MUFU.EX2 R91, R91 ;  /* 0x0000005b005b7308 */ /* 0x000fe20000000800 */
[----:B------:R-:W-:Y:S01]  /*a4f0*/  LOP3.LUT R4, R4, 0xff, RZ, 0xc0, !PT ;  /* 0x000000ff04047812 */ /* 0x000fe200078ec0ff */
[--C-:B------:R-:W-:Y:S01]  /*a500*/  FFMA.FTZ R108, R108, UR4, -R184.reuse ;  /* 0x000000046c6c7c23 */ /* 0x100fe200080108b8 */
[----:B------:R-:W-:Y:S01]  /*a510*/  LOP3.LUT R9, R5, 0xff, RZ, 0xc0, !PT ;  /* 0x000000ff05097812 */ /* 0x000fe200078ec0ff */
[--C-:B------:R-:W-:Y:S01]  /*a520*/  FFMA.FTZ R109, R109, UR4, -R184.reuse ;  /* 0x000000046d6d7c23 */ /* 0x100fe200080108b8 */
[----:B------:R-:W-:Y:S01]  /*a530*/  LOP3.LUT R5, R7, 0xff, RZ, 0xc0, !PT ;  /* 0x000000ff07057812 */ /* 0x000fe200078ec0ff */
[----:B------:R-:W-:Y:S01]  /*a540*/  FFMA.FTZ R120, R120, UR4, -R184 ;  /* 0x0000000478787c23 */ /* 0x000fe200080108b8 */
[----:B------:R-:W-:Y:S03]  /*a550*/  SHF.R.U32.HI R2, RZ, 0x8, R2 ;  /* 0x00000008ff027819 */ /* 0x000fe60000011602 */
[----:B------:R-:W-:Y:S01]  /*a560*/  MUFU.EX2 R94, R94 ;  /* 0x0000005e005e7308 */ /* 0x000fe20000000800 */
[----:B------:R-:W-:Y:S01]  /*a570*/  PRMT R173, R4, 0x5410, R8 ;  /* 0x0000541004ad7816 */ /* 0x000fe20000000008 */
[--C-:B------:R-:W-:Y:S01]  /*a580*/  FFMA.FTZ R121, R121, UR4, -R184.reuse ;  /* 0x0000000479797c23 */ /* 0x100fe200080108b8 */
[----:B------:R-:W-:Y:S01]  /*a590*/  SHF.R.U32.HI R4, RZ, 0x10, R7 ;  /* 0x00000010ff047819 */ /* 0x000fe20000011607 */
[----:B------:R-:W-:Y:S01]  /*a5a0*/  FFMA.FTZ R124, R124, UR4, -R184 ;  /* 0x000000047c7c7c23 */ /* 0x000fe200080108b8 */
[----:B------:R-:W-:Y:S01]  /*a5b0*/  PRMT R176, R5, 0x5410, R2 ;  /* 0x0000541005b07816 */ /* 0x000fe20000000002 */
[----:B------:R-:W-:Y:S01]  /*a5c0*/  FFMA.FTZ R184, R125, UR4, -R184 ;  /* 0x000000047db87c23 */ /* 0x000fe200080108b8 */
[----:B------:R-:W-:Y:S03]  /*a5d0*/  SHF.R.U32.HI R5, RZ, 0x8, R13 ;  /* 0x00000008ff057819 */ /* 0x000fe6000001160d */
[----:B------:R-:W-:Y:S01]  /*a5e0*/  MUFU.EX2 R95, R95 ;  /* 0x0000005f005f7308 */ /* 0x000fe20000000800 */
[----:B------:R-:W-:Y:S01]  /*a5f0*/  LOP3.LUT R2, R4, 0xff, RZ, 0xc0, !PT ;  /* 0x000000ff04027812 */ /* 0x000fe200078ec0ff */
[----:B------:R-:W-:Y:S01]  /*a600*/  FFMA.FTZ R106, R106, UR4, -R187 ;  /* 0x000000046a6a7c23 */ /* 0x000fe200080108bb */
[----:B------:R-:W-:Y:S01]  /*a610*/  SHF.R.U32.HI R7, RZ, 0x18, R7 ;  /* 0x00000018ff077819 */ /* 0x000fe20000011607 */
[----:B------:R-:W-:Y:S01]  /*a620*/  FFMA.FTZ R107, R107, UR4, -R187 ;  /* 0x000000046b6b7c23 */ /* 0x000fe200080108bb */
[----:B------:R-:W-:Y:S01]  /*a630*/  SHF.R.U32.HI R4, RZ, 0x8, R177 ;  /* 0x00000008ff047819 */ /* 0x000fe200000116b1 */
[----:B------:R-:W-:Y:S01]  /*a640*/  FFMA.FTZ R110, R110, UR4, -R187 ;  /* 0x000000046e6e7c23 */ /* 0x000fe200080108bb */
[----:B------:R-:W-:Y:S01]  /*a650*/  PRMT R225, R16, 0x5410, R5 ;  /* 0x0000541010e17816 */ /* 0x000fe20000000005 */
[----:B------:R-:W-:Y:S01]  /*a660*/  IMAD.MOV.U32 R16, RZ, RZ, R247 ;  /* 0x000000ffff107224 */ /* 0x000fe200078e00f7 */
[----:B------:R-:W-:Y:S01]  /*a670*/  SHF.R.U32.HI R5, RZ, 0x10, R0 ;  /* 0x00000010ff057819 */ /* 0x000fe20000011600 */
[----:B------:R3:W-:Y:S01]  /*a680*/  MUFU.EX2 R247, R38 ;  /* 0x0000002600f77308 */ /* 0x0007e20000000800 */
[----:B------:R-:W-:Y:S01]  /*a690*/  PRMT R10, R9, 0x5410, R10 ;  /* 0x00005410090a7816 */ /* 0x000fe2000000000a */
[----:B------:R-:W-:Y:S01]  /*a6a0*/  FFMA.FTZ R111, R111, UR4, -R187 ;  /* 0x000000046f6f7c23 */ /* 0x000fe200080108bb */
[----:B------:R-:W-:Y:S01]  /*a6b0*/  PRMT R9, R2, 0x5410, R7 ;  /* 0x0000541002097816 */ /* 0x000fe20000000007 */
[----:B------:R-:W-:Y:S01]  /*a6c0*/  FFMA.FTZ R122, R122, UR4, -R187 ;  /* 0x000000047a7a7c23 */ /* 0x000fe200080108bb */
[----:B------:R-:W-:Y:S01]  /*a6d0*/  PRMT R230, R195, 0x5410, R4 ;  /* 0x00005410c3e67816 */ /* 0x000fe20000000004 */
[----:B------:R-:W-:Y:S01]  /*a6e0*/  IMAD.MOV.U32 R195, RZ, RZ, R221 ;  /* 0x000000ffffc37224 */ /* 0x000fe200078e00dd */
[C---:B------:R-:W-:Y:S03]  /*a6f0*/  LOP3.LUT R2, R0.reuse, 0xffff, RZ, 0xc0, !PT ;  /* 0x0000ffff00027812 */ /* 0x040fe600078ec0ff */
[----:B------:R-:W-:Y:S01]  /*a700*/  MUFU.EX2 R112, R112 ;  /* 0x0000007000707308 */ /* 0x000fe20000000800 */
[----:B------:R-:W-:Y:S01]  /*a710*/  LOP3.LUT R7, R0, 0xff, RZ, 0xc0, !PT ;  /* 0x000000ff00077812 */ /* 0x000fe200078ec0ff */
[--C-:B------:R-:W-:Y:S01]  /*a720*/  FFMA.FTZ R123, R123, UR4, -R187.reuse ;  /* 0x000000047b7b7c23 */ /* 0x100fe200080108bb */
[----:B------:R-:W-:Y:S01]  /*a730*/  SHF.R.U32.HI R4, RZ, 0x18, R0 ;  /* 0x00000018ff047819 */ /* 0x000fe20000011600 */
[----:B------:R-:W-:Y:S01]  /*a740*/  FFMA.FTZ R126, R126, UR4, -R187 ;  /* 0x000000047e7e7c23 */ /* 0x000fe200080108bb */
[----:B------:R-:W-:Y:S02]  /*a750*/  LOP3.LUT R0, R5, 0xff, RZ, 0xc0, !PT ;  /* 0x000000ff05007812 */ /* 0x000fe400078ec0ff */
[----:B------:R-:W-:Y:S03]  /*a760*/  SHF.R.U32.HI R2, RZ, 0x8, R2 ;  /* 0x00000008ff027819 */ /* 0x000fe60000011602 */
[----:B------:R-:W-:Y:S01]  /*a770*/  MUFU.EX2 R113, R113 ;  /* 0x0000007100717308 */ /* 0x000fe20000000800 */
[----:B------:R-:W-:Y:S01]  /*a780*/  PRMT R221, R0, 0x5410, R4 ;  /* 0x0000541000dd7816 */ /* 0x000fe20000000004 */
[----:B---3--:R-:W-:Y:S01]  /*a790*/  IMAD.MOV.U32 R38, RZ, RZ, R179 ;  /* 0x000000ffff267224 */ /* 0x008fe200078e00b3 */
[----:B------:R-:W-:Y:S02]  /*a7a0*/  LOP3.LUT R0, R6, 0xffff, RZ, 0xc0, !PT ;  /* 0x0000ffff06007812 */ /* 0x000fe400078ec0ff */
[----:B------:R-:W-:Y:S01]  /*a7b0*/  LOP3.LUT R8, R14, 0xff, RZ, 0xc0, !PT ;  /* 0x000000ff0e087812 */ /* 0x000fe200078ec0ff */
[----:B------:R-:W-:Y:S01]  /*a7c0*/  IMAD.MOV.U32 R14, RZ, RZ, R203 ;  /* 0x000000ffff0e7224 */ /* 0x000fe200078e00cb */
[----:B------:R-:W-:Y:S03]  /*a7d0*/  SHF.R.U32.HI R4, RZ, 0x8, R0 ;  /* 0x00000008ff047819 */ /* 0x000fe60000011600 */
[----:B------:R-:W-:Y:S01]  /*a7e0*/  MUFU.EX2 R114, R114 ;  /* 0x0000007200727308 */ /* 0x000fe20000000800 */
[----:B------:R-:W-:Y:S02]  /*a7f0*/  F2FP.F16.F32.PACK_AB R0, R210, R237 ;  /* 0x000000edd200723e */ /* 0x000fe400000000ff */
[----:B------:R-:W-:Y:S01]  /*a800*/  PRMT R223, R7, 0x5410, R2 ;  /* 0x0000541007df7816 */ /* 0x000fe20000000002 */
[----:B------:R-:W3:Y:S01]  /*a810*/  LDL.LU R210, [R1+0x30] ;  /* 0x0000300001d27983 */ /* 0x000ee20000300800 */
[----:B------:R-:W-:Y:S01]  /*a820*/  PRMT R224, R8, 0x5410, R15 ;  /* 0x0000541008e07816 */ /* 0x000fe2000000000f */
[----:B------:R-:W-:Y:S01]  /*a830*/  IMAD.MOV.U32 R15, RZ, RZ, R215 ;  /* 0x000000ffff0f7224 */ /* 0x000fe200078e00d7 */
[--C-:B------:R-:W-:Y:S03]  /*a840*/  SHF.R.U32.HI R2, RZ, 0x10, R6.reuse ;  /* 0x00000010ff027819 */ /* 0x100fe60000011606 */
[----:B------:R4:W-:Y:S01]  /*a850*/  MUFU.EX2 R215, R40 ;  /* 0x0000002800d77308 */ /* 0x0009e20000000800 */
[----:B------:R-:W-:Y:S02]  /*a860*/  PRMT R139, R139, R26, UR5 ;  /* 0x000000058b8b7e16 */ /* 0x000fe4000800001a */
[----:B------:R-:W-:Y:S02]  /*a870*/  LOP3.LUT R5, R6, 0xff, RZ, 0xc0, !PT ;  /* 0x000000ff06057812 */ /* 0x000fe400078ec0ff */
[----:B------:R-:W-:Y:S02]  /*a880*/  SHF.R.U32.HI R6, RZ, 0x18, R6 ;  /* 0x00000018ff067819 */ /* 0x000fe40000011606 */
[----:B------:R-:W-:Y:S03]  /*a890*/  LOP3.LUT R2, R2, 0xff, RZ, 0xc0, !PT ;  /* 0x000000ff02027812 */ /* 0x000fe600078ec0ff */
[----:B------:R-:W-:Y:S01]  /*a8a0*/  MUFU.EX2 R115, R115 ;  /* 0x0000007300737308 */ /* 0x000fe20000000800 */
[--C-:B------:R-:W-:Y:S02]  /*a8b0*/  HSET2.LE.AND R48, R178, R139.reuse, PT ;  /* 0x0000008bb2307233 */ /* 0x100fe40003803000 */
[----:B------:R-:W-:Y:S02]  /*a8c0*/  PRMT R203, R2, 0x5410, R6 ;  /* 0x0000541002cb7816 */ /* 0x000fe40000000006 */
[----:B------:R-:W-:Y:S01]  /*a8d0*/  LOP3.LUT R8, R194, 0xff, RZ, 0xc0, !PT ;  /* 0x000000ffc2087812 */ /* 0x000fe200078ec0ff */
[----:B------:R-:W-:Y:S01]  /*a8e0*/  IMAD.MOV.U32 R194, RZ, RZ, R241 ;  /* 0x000000ffffc27224 */ /* 0x000fe200078e00f1 */
[----:B------:R-:W-:Y:S03]  /*a8f0*/  PRMT R220, R5, 0x5410, R4 ;  /* 0x0000541005dc7816 */ /* 0x000fe60000000004 */
[----:B------:R1:W-:Y:S01]  /*a900*/  MUFU.EX2 R6, R43 ;  /* 0x0000002b00067308 */ /* 0x0003e20000000800 */
[--C-:B------:R-:W-:Y:S01]  /*a910*/  HSET2.LE.AND R49, R35, R139.reuse, PT ;  /* 0x0000008b23317233 */ /* 0x100fe20003803000 */
[----:B----4-:R-:W-:Y:S01]  /*a920*/  IMAD.MOV.U32 R40, RZ, RZ, R239 ;  /* 0x000000ffff287224 */ /* 0x010fe200078e00ef */
[----:B------:R-:W-:Y:S02]  /*a930*/  F2FP.F16.F32.PACK_AB R2, R236, R195 ;  /* 0x000000c3ec02723e */ /* 0x000fe400000000ff */
[----:B------:R-:W-:Y:S02]  /*a940*/  F2FP.F16.F32.PACK_AB R4, R231, R250 ;  /* 0x000000fae704723e */ /* 0x000fe400000000ff */
[----:B------:R-:W-:Y:S03]  /*a950*/  LOP3.LUT R48, R48, R2, RZ, 0xc0, !PT ;  /* 0x0000000230307212 */ /* 0x000fe600078ec0ff */
[----:B------:R4:W2:Y:S01]  /*a960*/  MUFU.EX2 R5, R41 ;  /* 0x0000002900057308 */ /* 0x0008a20000000800 */
[--C-:B------:R-:W-:Y:S02]  /*a970*/  HSET2.LE.AND R50, R198, R139.reuse, PT ;  /* 0x0000008bc6327233 */ /* 0x100fe40003803000 */
[----:B------:R-:W-:Y:S02]  /*a980*/  LOP3.LUT R49, R49, R4, RZ, 0xc0, !PT ;  /* 0x0000000431317212 */ /* 0x000fe400078ec0ff */
[--C-:B------:R-:W-:Y:S01]  /*a990*/  HSET2.LE.AND R2, R21, R139.reuse, PT ;  /* 0x0000008b15027233 */ /* 0x100fe20003803000 */
[----:B------:R-:W-:Y:S01]  /*a9a0*/  IMAD.MOV.U32 R21, RZ, RZ, R238 ;  /* 0x000000ffff157224 */ /* 0x000fe200078e00ee */
[--C-:B------:R-:W-:Y:S03]  /*a9b0*/  HSET2.LE.AND R4, R199, R139.reuse, PT ;  /* 0x0000008bc7047233 */ /* 0x100fe60003803000 */
[----:B------:R-:W-:Y:S01]  /*a9c0*/  MUFU.EX2 R100, R100 ;  /* 0x0000006400647308 */ /* 0x000fe20000000800 */
[----:B------:R-:W-:Y:S01]  /*a9d0*/  F2FP.F16.F32.PACK_AB R33, R16, R194 ;  /* 0x000000c21021723e */ /* 0x000fe200000000ff */
[----:B-1----:R-:W-:Y:S01]  /*a9e0*/  IMAD.MOV.U32 R43, RZ, RZ, R231 ;  /* 0x000000ffff2b7224 */ /* 0x002fe200078e00e7 */
[----:B------:R-:W-:Y:S02]  /*a9f0*/  LOP3.LUT R50, R50, R0, RZ, 0xc0, !PT ;  /* 0x0000000032327212 */ /* 0x000fe400078ec0ff */
[--C-:B------:R-:W-:Y:S02]  /*aa00*/  HSET2.LE.AND R51, R197, R139.reuse, PT ;  /* 0x0000008bc5337233 */ /* 0x100fe40003803000 */
[----:B------:R-:W-:Y:S03]  /*aa10*/  LOP3.LUT R33, R2, R33, RZ, 0xc0, !PT ;  /* 0x0000002102217212 */ /* 0x000fe600078ec0ff */
[----:B------:R-:W-:Y:S01]  /*aa20*/  MUFU.EX2 R101, R101 ;  /* 0x0000006500657308 */ /* 0x000fe20000000800 */
[--C-:B------:R-:W-:Y:S01]  /*aa30*/  HSET2.LE.AND R174, R17, R139.reuse, PT ;  /* 0x0000008b11ae7233 */ /* 0x100fe20003803000 */
[----:B----4-:R-:W-:Y:S01]  /*aa40*/  IMAD.MOV.U32 R41, RZ, RZ, R237 ;  /* 0x000000ffff297224 */ /* 0x010fe200078e00ed */
[----:B------:R-:W-:Y:S02]  /*aa50*/  F2FP.F16.F32.PACK_AB R0, R209, R213 ;  /* 0x000000d5d100723e */ /* 0x000fe400000000ff */
[--C-:B------:R-:W-:Y:S02]  /*aa60*/  HSET2.LE.AND R175, R175, R139.reuse, PT ;  /* 0x0000008bafaf7233 */ /* 0x100fe40003803000 */
[----:B------:R-:W-:Y:S03]  /*aa70*/  F2FP.F16.F32.PACK_AB R2, R29, R14 ;  /* 0x0000000e1d02723e */ /* 0x000fe600000000ff */
[----:B------:R1:W-:Y:S01]  /*aa80*/  MUFU.EX2 R17, R44 ;  /* 0x0000002c00117308 */ /* 0x0003e20000000800 */
[----:B------:R-:W-:Y:S02]  /*aa90*/  LOP3.LUT R51, R51, R0, RZ, 0xc0, !PT ;  /* 0x0000000033337212 */ /* 0x000fe400078ec0ff */
[----:B------:R-:W-:Y:S02]  /*aaa0*/  LOP3.LUT R174, R174, R2, RZ, 0xc0, !PT ;  /* 0x00000002aeae7212 */ /* 0x000fe400078ec0ff */
[--C-:B------:R-:W-:Y:S02]  /*aab0*/  HSET2.LE.AND R173, R173, R139.reuse, PT ;  /* 0x0000008badad7233 */ /* 0x100fe40003803000 */
[--C-:B------:R-:W-:Y:S01]  /*aac0*/  HSET2.LE.AND R0, R22, R139.reuse, PT ;  /* 0x0000008b16007233 */ /* 0x100fe20003803000 */
[----:B------:R-:W-:Y:S01]  /*aad0*/  IMAD.MOV.U32 R22, RZ, RZ, R206 ;  /* 0x000000ffff167224 */ /* 0x000fe200078e00ce */
[--C-:B------:R-:W-:Y:S01]  /*aae0*/  HSET2.LE.AND R176, R176, R139.reuse, PT ;  /* 0x0000008bb0b07233 */ /* 0x100fe20003803000 */
[----:B------:R4:W3:Y:S01]  /*aaf0*/  MUFU.EX2 R206, R45 ;  /* 0x0000002d00ce7308 */ /* 0x0008e20000000800 */
[----:B------:R-:W-:Y:S02]  /*ab00*/  F2FP.F16.F32.PACK_AB R2, R40, R246 ;  /* 0x000000f62802723e */ /* 0x000fe400000000ff */
[----:B------:R-:W-:Y:S02]  /*ab10*/  F2FP.F16.F32.PACK_AB R178, R217, R22 ;  /* 0x00000016d9b2723e */ /* 0x000fe400000000ff */
[----:B------:R-:W-:Y:S02]  /*ab20*/  LOP3.LUT R173, R173, R2, RZ, 0xc0, !PT ;  /* 0x00000002adad7212 */ /* 0x000fe400078ec0ff */
[--C-:B------:R-:W-:Y:S01]  /*ab30*/  HSET2.LE.AND R2, R19, R139.reuse, PT ;  /* 0x0000008b13027233 */ /* 0x100fe20003803000 */
[----:B------:R-:W-:Y:S01]  /*ab40*/  IMAD.MOV.U32 R19, RZ, RZ, R194 ;  /* 0x000000ffff137224 */ /* 0x000fe200078e00c2 */
[----:B--2---:R-:W-:Y:S01]  /*ab50*/  F2FP.F16.F32.PACK_AB R179, R28, R31 ;  /* 0x0000001f1cb3723e */ /* 0x004fe200000000ff */
[----:B------:R-:W-:Y:S01]  /*ab60*/  MUFU.EX2 R102, R102 ;  /* 0x0000006600667308 */ /* 0x000fe20000000800 */
[----:B------:R-:W-:Y:S02]  /*ab70*/  F2FP.F16.F32.PACK_AB R32, R216, R251 ;  /* 0x000000fbd820723e */ /* 0x000fe400000000ff */
[----:B------:R-:W-:Y:S02]  /*ab80*/  LOP3.LUT R178, R2, R178, RZ, 0xc0, !PT ;  /* 0x000000b202b27212 */ /* 0x000fe400078ec0ff */
[--C-:B------:R-:W-:Y:S01]  /*ab90*/  HSET2.LE.AND R2, R23, R139.reuse, PT ;  /* 0x0000008b17027233 */ /* 0x100fe20003803000 */
[----:B------:R-:W-:Y:S01]  /*aba0*/  IMAD.MOV.U32 R23, RZ, RZ, R5 ;  /* 0x000000ffff177224 */ /* 0x000fe200078e0005 */
[--C-:B------:R-:W-:Y:S03]  /*abb0*/  HSET2.LE.AND R180, R12, R139.reuse, PT ;  /* 0x0000008b0cb47233 */ /* 0x100fe60003803000 */
[----:B------:R-:W-:Y:S01]  /*abc0*/  MUFU.EX2 R103, R103 ;  /* 0x0000006700677308 */ /* 0x000fe20000000800 */
[----:B------:R-:W-:Y:S02]  /*abd0*/  LOP3.LUT R32, R0, R32, RZ, 0xc0, !PT ;  /* 0x0000002000207212 */ /* 0x000fe400078ec0ff */
[--C-:B------:R-:W-:Y:S02]  /*abe0*/  HSET2.LE.AND R35, R200, R139.reuse, PT ;  /* 0x0000008bc8237233 */ /* 0x100fe40003803000 */
[----:B------:R-:W-:Y:S02]  /*abf0*/  F2FP.F16.F32.PACK_AB R0, R15, R211 ;  /* 0x000000d30f00723e */ /* 0x000fe400000000ff */
[--C-:B-1----:R-:W-:Y:S01]  /*ac00*/  HSET2.LE.AND R44, R20, R139.reuse, PT ;  /* 0x0000008b142c7233 */ /* 0x102fe20003803000 */
[----:B------:R-:W-:Y:S01]  /*ac10*/  IMAD.MOV.U32 R20, RZ, RZ, R227 ;  /* 0x000000ffff147224 */ /* 0x000fe200078e00e3 */
[----:B------:R-:W-:Y:S01]  /*ac20*/  F2FP.F16.F32.PACK_AB R5, R30, R212 ;  /* 0x000000d41e05723e */ /* 0x000fe200000000ff */
[----:B------:R-:W-:Y:S01]  /*ac30*/  MUFU.EX2 R104, R104 ;  /* 0x0000006800687308 */ /* 0x000fe20000000800 */
[----:B------:R-:W-:Y:S02]  /*ac40*/  LOP3.LUT R35, R35, R0, RZ, 0xc0, !PT ;  /* 0x0000000023237212 */ /* 0x000fe400078ec0ff */
[--C-:B------:R-:W-:Y:S02]  /*ac50*/  HSET2.LE.AND R172, R172, R139.reuse, PT ;  /* 0x0000008bacac7233 */ /* 0x100fe40003803000 */
[----:B------:R-:W-:Y:S02]  /*ac60*/  F2FP.F16.F32.PACK_AB R0, R21, R38 ;  /* 0x000000261500723e */ /* 0x000fe400000000ff */
[----:B------:R-:W-:Y:S03]  /*ac70*/  LOP3.LUT R44, R44, R5, RZ, 0xc0, !PT ;  /* 0x000000052c2c7212 */ /* 0x000fe600078ec0ff */
[----:B------:R-:W-:Y:S01]  /*ac80*/  MUFU.EX2 R105, R105 ;  /* 0x0000006900697308 */ /* 0x000fe20000000800 */
[----:B------:R-:W-:Y:S02]  /*ac90*/  PRMT R228, R8, 0x5410, R196 ;  /* 0x0000541008e47816 */ /* 0x000fe400000000c4 */
[----:B------:R-:W-:Y:S02]  /*aca0*/  LOP3.LUT R172, R172, R0, RZ, 0xc0, !PT ;  /* 0x00000000acac7212 */ /* 0x000fe400078ec0ff */
[--C-:B------:R-:W-:Y:S02]  /*acb0*/  HSET2.LE.AND R0, R9, R139.reuse, PT ;  /* 0x0000008b09007233 */ /* 0x100fe40003803000 */
[----:B------:R-:W-:Y:S03]  /*acc0*/  F2FP.F16.F32.PACK_AB R177, R226, R229 ;  /* 0x000000e5e2b1723e */ /* 0x000fe600000000ff */
[----:B------:R-:W-:Y:S01]  /*acd0*/  MUFU.EX2 R106, R106 ;  /* 0x0000006a006a7308 */ /* 0x000fe20000000800 */
[--C-:B----4-:R-:W-:Y:S02]  /*ace0*/  HSET2.LE.AND R45, R10, R139.reuse, PT ;  /* 0x0000008b0a2d7233 */ /* 0x110fe40003803000 */
[----:B------:R-:W-:Y:S01]  /*acf0*/  LOP3.LUT R177, R0, R177, RZ, 0xc0, !PT ;  /* 0x000000b100b17212 */ /* 0x000fe200078ec0ff */
[----:B------:R-:W-:Y:S01]  /*ad00*/  FFMA.FTZ R0, R46, UR4, -R187 ;  /* 0x000000042e007c23 */ /* 0x000fe200080108bb */
[--C-:B------:R-:W-:Y:S01]  /*ad10*/  HSET2.LE.AND R46, R24, R139.reuse, PT ;  /* 0x0000008b182e7233 */ /* 0x100fe20003803000 */
[----:B------:R-:W-:Y:S01]  /*ad20*/  IMAD.MOV.U32 R24, RZ, RZ, R229 ;  /* 0x000000ffff187224 */ /* 0x000fe200078e00e5 */
[--C-:B------:R-:W-:Y:S03]  /*ad30*/  HSET2.LE.AND R181, R11, R139.reuse, PT ;  /* 0x0000008b0bb57233 */ /* 0x100fe60003803000 */
[----:B------:R1:W-:Y:S01]  /*ad40*/  MUFU.EX2 R26, R0 ;  /* 0x00000000001a7308 */ /* 0x0003e20000000800 */
[--C-:B------:R-:W-:Y:S01]  /*ad50*/  HSET2.LE.AND R183, R25, R139.reuse, PT ;  /* 0x0000008b19b77233 */ /* 0x100fe20003803000 */
[----:B------:R-:W-:Y:S01]  /*ad60*/  IMAD.MOV.U32 R25, RZ, RZ, R226 ;  /* 0x000000ffff197224 */ /* 0x000fe200078e00e2 */
[--C-:B------:R-:W-:Y:S07]  /*ad70*/  HSET2.LE.AND R182, R192, R139.reuse, PT ;  /* 0x0000008bc0b67233 */ /* 0x100fee0003803000 */
[----:B------:R-:W-:Y:S10]  /*ad80*/  MUFU.EX2 R107, R107 ;  /* 0x0000006b006b7308 */ /* 0x000ff40000000800 */
[----:B------:R-:W-:Y:S01]  /*ad90*/  MUFU.EX2 R108, R108 ;  /* 0x0000006c006c7308 */ /* 0x000fe20000000800 */
[----:B-1----:R-:W-:Y:S04]  /*ada0*/  F2FP.F16.F32.PACK_AB R0, R27, R214 ;  /* 0x000000d61b00723e */ /* 0x002fe800000000ff */
[----:B------:R-:W-:Y:S02]  /*adb0*/  LOP3.LUT R46, R46, R0, RZ, 0xc0, !PT ;  /* 0x000000002e2e7212 */ /* 0x000fe400078ec0ff */
[----:B------:R-:W-:Y:S03]  /*adc0*/  F2FP.F16.F32.PACK_AB R0, R36, R247 ;  /* 0x000000f72400723e */ /* 0x000fe600000000ff */
[----:B------:R-:W-:Y:S01]  /*add0*/  MUFU.EX2 R109, R109 ;  /* 0x0000006d006d7308 */ /* 0x000fe20000000800 */
[----:B------:R-:W-:Y:S09]  /*ade0*/  LOP3.LUT R45, R45, R0, RZ, 0xc0, !PT ;  /* 0x000000002d2d7212 */ /* 0x000ff200078ec0ff */
        /* <DEDUP_REMOVED lines=17> */
[----:B---3--:R-:W-:Y:S04]  /*af00*/  F2FP.F16.F32.PACK_AB R34, R208, R210 ;  /* 0x000000d2d022723e */ /* 0x008fe800000000ff */
[----:B------:R-:W-:Y:S02]  /*af10*/  LOP3.LUT R34, R4, R34, RZ, 0xc0, !PT ;  /* 0x0000002204227212 */ /* 0x000fe400078ec0ff */
[----:B------:R-:W-:Y:S04]  /*af20*/  F2FP.F16.F32.PACK_AB R4, R227, R37 ;  /* 0x00000025e304723e */ /* 0x000fe800000000ff */
[----:B------:R-:W-:Y:S02]  /*af30*/  LOP3.LUT R175, R175, R4, RZ, 0xc0, !PT ;  /* 0x00000004afaf7212 */ /* 0x000fe400078ec0ff */
[----:B------:R-:W-:Y:S04]  /*af40*/  F2FP.F16.F32.PACK_AB R4, R193, R202 ;  /* 0x000000cac104723e */ /* 0x000fe800000000ff */
[----:B------:R-:W-:Y:S02]  /*af50*/  LOP3.LUT R176, R176, R4, RZ, 0xc0, !PT ;  /* 0x00000004b0b07212 */ /* 0x000fe400078ec0ff */
[--C-:B------:R-:W-:Y:S01]  /*af60*/  HSET2.LE.AND R4, R18, R139.reuse, PT ;  /* 0x0000008b12047233 */ /* 0x100fe20003803000 */
[----:B------:R-:W-:Y:S02]  /*af70*/  IMAD.MOV.U32 R18, RZ, RZ, R6 ;  /* 0x000000ffff127224 */ /* 0x000fe400078e0006 */
[--C-:B------:R-:W-:Y:S01]  /*af80*/  FFMA.FTZ R6, R47, UR4, -R187.reuse ;  /* 0x000000042f067c23 */ /* 0x100fe200080108bb */
[----:B------:R-:W-:Y:S01]  /*af90*/  FFMA.FTZ R187, R127, UR4, -R187 ;  /* 0x000000047fbb7c23 */ /* 0x000fe200080108bb */
[----:B------:R-:W-:Y:S02]  /*afa0*/  LOP3.LUT R179, R4, R179, RZ, 0xc0, !PT ;  /* 0x000000b304b37212 */ /* 0x000fe400078ec0ff */
[----:B------:R-:W1:Y:S01]  /*afb0*/  MUFU.EX2 R252, R6 ;  /* 0x0000000600fc7308 */ /* 0x000e620000000800 */
[----:B------:R-:W-:Y:S02]  /*afc0*/  F2FP.F16.F32.PACK_AB R4, R207, R222 ;  /* 0x000000decf04723e */ /* 0x000fe400000000ff */
[----:B------:R-:W-:Y:S02]  /*afd0*/  F2FP.F16.F32.PACK_AB R0, R18, R39 ;  /* 0x000000271200723e */ /* 0x000fe400000000ff */
[----:B------:R-:W-:Y:S01]  /*afe0*/  LOP3.LUT R47, R2, R4, RZ, 0xc0, !PT ;  /* 0x00000004022f7212 */ /* 0x000fe200078ec0ff */
[----:B------:R-:W-:Y:S01]  /*aff0*/  VIADD R4, R201, 0x2 ;  /* 0x00000002c9047836 */ /* 0x000fe20000000000 */
[----:B------:R-:W-:Y:S03]  /*b000*/  F2FP.F16.F32.PACK_AB R2, R23, R215 ;  /* 0x000000d71702723e */ /* 0x000fe600000000ff */
[----:B------:R-:W-:Y:S01]  /*b010*/  MUFU.EX2 R187, R187 ;  /* 0x000000bb00bb7308 */ /* 0x000fe20000000800 */
[----:B------:R-:W-:Y:S02]  /*b020*/  LOP3.LUT R181, R181, R0, RZ, 0xc0, !PT ;  /* 0x00000000b5b57212 */ /* 0x000fe400078ec0ff */
[----:B------:R-:W-:Y:S02]  /*b030*/  LOP3.LUT R4, R219, UR33, R4, 0x96, !PT ;  /* 0x00000021db047c12 */ /* 0x000fe4000f8e9604 */
[----:B------:R-:W-:Y:S02]  /*b040*/  LOP3.LUT R180, R180, R2, RZ, 0xc0, !PT ;  /* 0x00000002b4b47212 */ /* 0x000fe400078ec0ff */
[----:B------:R-:W-:Y:S01]  /*b050*/  F2FP.F16.F32.PACK_AB R2, R206, R17 ;  /* 0x00000011ce02723e */ /* 0x000fe200000000ff */
[----:B------:R-:W-:Y:S01]  /*b060*/  IMAD.WIDE.U32 R12, R4, -0x326172a9, RZ ;  /* 0xcd9e8d57040c7825 */ /* 0x000fe200078e00ff */
[----:B-1----:R-:W-:Y:S02]  /*b070*/  F2FP.F16.F32.PACK_AB R0, R252, R26 ;  /* 0x0000001afc00723e */ /* 0x002fe400000000ff */
[----:B------:R-:W-:Y:S02]  /*b080*/  LOP3.LUT R182, R182, R2, RZ, 0xc0, !PT ;  /* 0x00000002b6b67212 */ /* 0x000fe400078ec0ff */
[----:B------:R-:W-:Y:S02]  /*b090*/  LOP3.LUT R4, R13, UR27, R244, 0x96, !PT ;  /* 0x0000001b0d047c12 */ /* 0x000fe4000f8e96f4 */
[----:B------:R-:W-:Y:S02]  /*b0a0*/  LOP3.LUT R8, R189, UR25, R12, 0x96, !PT ;  /* 0x00000019bd087c12 */ /* 0x000fe4000f8e960c */
[----:B------:R-:W-:Y:S01]  /*b0b0*/  LOP3.LUT R183, R183, R0, RZ, 0xc0, !PT ;  /* 0x00000000b7b77212 */ /* 0x000fe200078ec0ff */
[----:B------:R-:W-:Y:S04]  /*b0c0*/  IMAD.WIDE.U32 R4, R4, -0x2daee0ad, RZ ;  /* 0xd2511f5304047825 */ /* 0x000fe800078e00ff */
[----:B------:R-:W-:Y:S01]  /*b0d0*/  IMAD.WIDE.U32 R8, R8, -0x2daee0ad, RZ ;  /* 0xd2511f5308087825 */ /* 0x000fe200078e00ff */
[----:B------:R-:W-:Y:S04]  /*b0e0*/  LOP3.LUT R6, R5, UR24, R234, 0x96, !PT ;  /* 0x0000001805067c12 */ /* 0x000fe8000f8e96ea */
[----:B------:R-:W-:Y:S01]  /*b0f0*/  LOP3.LUT R9, R9, UR22, R4, 0x96, !PT ;  /* 0x0000001609097c12 */ /* 0x000fe2000f8e9604 */
[----:B------:R-:W-:Y:S05]  /*b100*/  IMAD.WIDE.U32 R6, R6, -0x326172a9, RZ ;  /* 0xcd9e8d5706067825 */ /* 0x000fea00078e00ff */
[----:B------:R-:W-:Y:S05]  /*b110*/  LOP3.LUT R4, R7, UR23, R188, 0x96, !PT ;  /* 0x0000001707047c12 */ /* 0x000fea000f8e96bc */
[----:B------:R-:W-:Y:S05]  /*b120*/  IMAD.WIDE.U32 R4, R4, -0x2daee0ad, RZ ;  /* 0xd2511f5304047825 */ /* 0x000fea00078e00ff */
[----:B------:R-:W-:Y:S01]  /*b130*/  LOP3.LUT R7, R5, UR20, R8, 0x96, !PT ;  /* 0x0000001405077c12 */ /* 0x000fe2000f8e9608 */
[----:B------:R-:W-:Y:S05]  /*b140*/  IMAD.WIDE.U32 R8, R9, -0x326172a9, RZ ;  /* 0xcd9e8d5709087825 */ /* 0x000fea00078e00ff */
[----:B------:R-:W-:Y:S01]  /*b150*/  LOP3.LUT R10, R9, UR21, R6, 0x96, !PT ;  /* 0x00000015090a7c12 */ /* 0x000fe2000f8e9606 */
[----:B------:R-:W-:Y:S04]  /*b160*/  IMAD.WIDE.U32 R6, R7, -0x326172a9, RZ ;  /* 0xcd9e8d5707067825 */ /* 0x000fe800078e00ff */
[----:B------:R-:W-:Y:S01]  /*b170*/  IMAD.WIDE.U32 R10, R10, -0x2daee0ad, RZ ;  /* 0xd2511f530a0a7825 */ /* 0x000fe200078e00ff */
[----:B------:R-:W-:Y:S04]  /*b180*/  LOP3.LUT R8, R7, UR19, R8, 0x96, !PT ;  /* 0x0000001307087c12 */ /* 0x000fe8000f8e9608 */
[----:B------:R-:W-:Y:S01]  /*b190*/  LOP3.LUT R4, R11, UR18, R4, 0x96, !PT ;  /* 0x000000120b047c12 */ /* 0x000fe2000f8e9604 */
[----:B------:R-:W-:Y:S04]  /*b1a0*/  IMAD.MOV.U32 R11, RZ, RZ, R202 ;  /* 0x000000ffff0b7224 */ /* 0x000fe800078e00ca */
[----:B------:R-:W-:Y:S03]  /*b1b0*/  IMAD.WIDE.U32 R4, R4, -0x326172a9, RZ ;  /* 0xcd9e8d5704047825 */ /* 0x000fe600078e00ff */
        /* <DEDUP_REMOVED lines=36> */
[----:B------:R-:W-:Y:S05]  /*b400*/  VIADD R0, R201, 0x3 ;  /* 0x00000003c9007836 */ /* 0x000fea0000000000 */
        /* <DEDUP_REMOVED lines=15> */
[----:B------:R-:W-:Y:S01]  /*b500*/  LOP3.LUT R5, R9, UR18, R6, 0x96, !PT ;  /* 0x0000001209057c12 */ /* 0x000fe2000f8e9606 */
[----:B------:R-:W-:Y:S05]  /*b510*/  IMAD.WIDE.U32 R6, R7, -0x326172a9, RZ ;  /* 0xcd9e8d5707067825 */ /* 0x000fea00078e00ff */
[----:B------:R-:W-:Y:S01]  /*b520*/  LOP3.LUT R7, R7, UR19, R4, 0x96, !PT ;  /* 0x0000001307077c12 */ /* 0x000fe2000f8e9604 */
        /* <DEDUP_REMOVED lines=31> */
[----:B------:R-:W-:Y:S04]  /*b720*/  IMAD.WIDE.U32 R4, R4, -0x2daee0ad, RZ ;  /* 0xd2511f5304047825 */ /* 0x000fe800078e00ff */
[----:B------:R-:W-:Y:S04]  /*b730*/  IMAD.WIDE.U32 R6, R0, -0x2daee0ad, RZ ;  /* 0xd2511f5300067825 */ /* 0x000fe800078e00ff */
[----:B------:R-:W-:Y:S01]  /*b740*/  IMAD.MOV.U32 R13, RZ, RZ, R36 ;  /* 0x000000ffff0d7224 */ /* 0x000fe200078e0024 */
[----:B------:R-:W-:Y:S02]  /*b750*/  LOP3.LUT R0, R7, UR24, R232, 0x96, !PT ;  /* 0x0000001807007c12 */ /* 0x000fe4000f8e96e8 */
[----:B------:R-:W-:Y:S03]  /*b760*/  LOP3.LUT R5, R5, UR22, R6, 0x96, !PT ;  /* 0x0000001605057c12 */ /* 0x000fe6000f8e9606 */
        /* <DEDUP_REMOVED lines=12> */
[----:B------:R-:W-:Y:S01]  /*b830*/  LOP3.LUT R0, R5, UR29, R6, 0x96, !PT ;  /* 0x0000001d05007c12 */ /* 0x000fe2000f8e9606 */
[----:B------:R-:W-:Y:S01]  /*b840*/  IMAD.MOV.U32 R6, RZ, RZ, R193 ;  /* 0x000000ffff067224 */ /* 0x000fe200078e00c1 */
        /* <DEDUP_REMOVED lines=16> */
[C---:B------:R-:W-:Y:S02]  /*b950*/  LOP3.LUT R0, R4.reuse, 0xffff, RZ, 0xc0, !PT ;  /* 0x0000ffff04007812 */ /* 0x040fe400078ec0ff */
[----:B------:R-:W-:Y:S02]  /*b960*/  LOP3.LUT R39, R5, UR28, R8, 0x96, !PT ;  /* 0x0000001c05277c12 */ /* 0x000fe4000f8e9608 */
[----:B------:R-:W-:Y:S02]  /*b970*/  SHF.R.U32.HI R2, RZ, 0x8, R0 ;  /* 0x00000008ff027819 */ /* 0x000fe40000011600 */
[----:B------:R-:W-:Y:S04]  /*b980*/  LOP3.LUT R0, R4, 0xff, RZ, 0xc0, !PT ;  /* 0x000000ff04007812 */ /* 0x000fe800078ec0ff */
[----:B------:R-:W-:Y:S01]  /*b990*/  PRMT R195, R0, 0x5410, R2 ;  /* 0x0000541000c37816 */ /* 0x000fe20000000002 */
[----:B------:R-:W-:Y:S01]  /*b9a0*/  FADD.FTZ R2, -R136, R133 ;  /* 0x0000008588027221 */ /* 0x000fe20000010100 */
[--C-:B------:R-:W-:Y:S01]  /*b9b0*/  SHF.R.U32.HI R0, RZ, 0x10, R4.reuse ;  /* 0x00000010ff007819 */ /* 0x100fe20000011604 */
[----:B------:R-:W-:Y:S01]  /*b9c0*/  IMAD.MOV.U32 R133, RZ, RZ, R11 ;  /* 0x000000ffff857224 */ /* 0x000fe200078e000b */
[----:B------:R-:W-:Y:S01]  /*b9d0*/  SHF.R.U32.HI R4, RZ, 0x18, R4 ;  /* 0x00000018ff047819 */ /* 0x000fe20000011604 */
[----:B------:R-:W-:Y:S01]  /*b9e0*/  FMUL.FTZ R2, R2, UR4 ;  /* 0x0000000402027c20 */ /* 0x000fe20008410000 */
[----:B------:R-:W-:Y:S04]  /*b9f0*/  LOP3.LUT R0, R0, 0xff, RZ, 0xc0, !PT ;  /* 0x000000ff00007812 */ /* 0x000fe800078ec0ff */
[----:B------:R-:W-:Y:S01]  /*ba00*/  PRMT R192, R0, 0x5410, R4 ;  /* 0x0000541000c07816 */ /* 0x000fe20000000004 */
[----:B------:R-:W-:Y:S01]  /*ba10*/  FADD.FTZ R4, -R138, R3 ;  /* 0x000000038a047221 */ /* 0x000fe20000010100 */
[----:B------:R-:W-:Y:S01]  /*ba20*/  FADD.FTZ R3, -R137, R132 ;  /* 0x0000008489037221 */ /* 0x000fe20000010100 */
[----:B------:R-:W-:Y:S01]  /*ba30*/  FADD.FTZ R0, -R135, R134 ;  /* 0x0000008687007221 */ /* 0x000fe20000010100 */
[----:B------:R-:W1:Y:S01]  /*ba40*/  MUFU.EX2 R2, R2 ;  /* 0x0000000200027308 */ /* 0x000e620000000800 */
[----:B------:R-:W-:Y:S01]  /*ba50*/  FMUL.FTZ R4, R4, UR4 ;  /* 0x0000000404047c20 */ /* 0x000fe20008410000 */
[----:B------:R-:W-:Y:S01]  /*ba60*/  FMUL.FTZ R3, R3, UR4 ;  /* 0x0000000403037c20 */ /* 0x000fe20008410000 */
[----:B------:R-:W-:Y:S01]  /*ba70*/  FMUL.FTZ R0, R0, UR4 ;  /* 0x0000000400007c20 */ /* 0x000fe20008410000 */
[----:B------:R-:W-:Y:S02]  /*ba80*/  IMAD.MOV.U32 R132, RZ, RZ, R12 ;  /* 0x000000ffff847224 */ /* 0x000fe400078e000c */
[----:B------:R-:W-:Y:S04]  /*ba90*/  IMAD.MOV.U32 R134, RZ, RZ, R25 ;  /* 0x000000ffff867224 */ /* 0x000fe800078e0019 */
[----:B------:R-:W2:Y:S10]  /*baa0*/  MUFU.EX2 R36, R4 ;  /* 0x0000000400247308 */ /* 0x000eb40000000800 */
[----:B------:R-:W3:Y:S01]  /*bab0*/  MUFU.EX2 R3, R3 ;  /* 0x0000000300037308 */ /* 0x000ee20000000800 */
[C---:B-1----:R-:W-:Y:S01]  /*bac0*/  FMUL.FTZ R9, R2.reuse, R141 ;  /* 0x0000008d02097220 */ /* 0x042fe20000410000 */
[----:B------:R-:W-:Y:S02]  /*bad0*/  IMAD.MOV.U32 R141, RZ, RZ, R20 ;  /* 0x000000ffff8d7224 */ /* 0x000fe400078e0014 */
[C---:B------:R-:W-:Y:S01]  /*bae0*/  FMUL.FTZ R8, R2.reuse, R140 ;  /* 0x0000008c02087220 */ /* 0x040fe20000410000 */
[----:B------:R-:W-:Y:S02]  /*baf0*/  IMAD.MOV.U32 R140, RZ, RZ, R13 ;  /* 0x000000ffff8c7224 */ /* 0x000fe400078e000d */
[C---:B------:R-:W-:Y:S01]  /*bb00*/  FMUL.FTZ R13, R2.reuse, R153 ;  /* 0x00000099020d7220 */ /* 0x040fe20000410000 */
[----:B------:R-:W-:Y:S02]  /*bb10*/  IMAD.MOV.U32 R153, RZ, RZ, R14 ;  /* 0x000000ffff997224 */ /* 0x000fe400078e000e */
[----:B------:R-:W-:Y:S01]  /*bb20*/  FMUL.FTZ R12, R2, R152 ;  /* 0x00000098020c7220 */ /* 0x000fe20000410000 */
[----:B------:R-:W1:Y:S01]  /*bb30*/  MUFU.EX2 R0, R0 ;  /* 0x0000000000007308 */ /* 0x000e620000000800 */
[C---:B--2---:R-:W-:Y:S01]  /*bb40*/  FMUL.FTZ R4, R36.reuse, R144 ;  /* 0x0000009024047220 */ /* 0x044fe20000410000 */
[----:B------:R-:W-:Y:S02]  /*bb50*/  IMAD.MOV.U32 R144, RZ, RZ, R6 ;  /* 0x000000ffff907224 */ /* 0x000fe400078e0006 */
[----:B------:R-:W-:Y:S01]  /*bb60*/  FMUL.FTZ R5, R36, R145 ;  /* 0x0000009124057220 */ /* 0x000fe20000410000 */
[----:B------:R-:W-:Y:S02]  /*bb70*/  IMAD.MOV.U32 R152, RZ, RZ, R18 ;  /* 0x000000ffff987224 */ /* 0x000fe400078e0012 */
[C---:B------:R-:W-:Y:S01]  /*bb80*/  FMUL.FTZ R25, R2.reuse, R157 ;  /* 0x0000009d02197220 */ /* 0x040fe20000410000 */
[----:B------:R-:W-:Y:S02]  /*bb90*/  IMAD.MOV.U32 R145, RZ, RZ, R24 ;  /* 0x000000ffff917224 */ /* 0x000fe400078e0018 */
[C---:B------:R-:W-:Y:S01]  /*bba0*/  FMUL.FTZ R24, R2.reuse, R156 ;  /* 0x0000009c02187220 */ /* 0x040fe20000410000 */
[----:B------:R-:W-:Y:S02]  /*bbb0*/  IMAD.MOV.U32 R156, RZ, RZ, R29 ;  /* 0x000000ffff9c7224 */ /* 0x000fe400078e001d */
[C---:B---3--:R-:W-:Y:S01]  /*bbc0*/  FMUL.FTZ R7, R3.reuse, R147 ;  /* 0x0000009303077220 */ /* 0x048fe20000410000 */
[----:B------:R-:W-:Y:S02]  /*bbd0*/  IMAD.MOV.U32 R147, RZ, RZ, R10 ;  /* 0x000000ffff937224 */ /* 0x000fe400078e000a */
[C---:B------:R-:W-:Y:S01]  /*bbe0*/  FMUL.FTZ R6, R3.reuse, R146 ;  /* 0x0000009203067220 */ /* 0x040fe20000410000 */
[----:B------:R-:W-:Y:S02]  /*bbf0*/  IMAD.MOV.U32 R146, RZ, RZ, R21 ;  /* 0x000000ffff927224 */ /* 0x000fe400078e0015 */
[C---:B------:R-:W-:Y:S01]  /*bc00*/  FMUL.FTZ R18, R3.reuse, R150 ;  /* 0x0000009603127220 */ /* 0x040fe20000410000 */
[----:B------:R-:W-:Y:S02]  /*bc10*/  IMAD.MOV.U32 R150, RZ, RZ, R26 ;  /* 0x000000ffff967224 */ /* 0x000fe400078e001a */
[----:B------:R-:W-:Y:S01]  /*bc20*/  FMUL.FTZ R29, R2, R165 ;  /* 0x000000a5021d7220 */ /* 0x000fe20000410000 */
[C---:B-1----:R-:W-:Y:S01]  /*bc30*/  FMUL.FTZ R10, R0.reuse, R142 ;  /* 0x0000008e000a7220 */ /* 0x042fe20000410000 */
[C---:B------:R-:W-:Y:S01]  /*bc40*/  FMUL.FTZ R11, R0.reuse, R143 ;  /* 0x0000008f000b7220 */ /* 0x040fe20000410000 */
[----:B------:R-:W-:Y:S02]  /*bc50*/  IMAD.MOV.U32 R142, RZ, RZ, R23 ;  /* 0x000000ffff8e7224 */ /* 0x000fe400078e0017 */
[C---:B------:R-:W-:Y:S01]  /*bc60*/  FMUL.FTZ R14, R0.reuse, R154 ;  /* 0x0000009a000e7220 */ /* 0x040fe20000410000 */
[----:B------:R-:W-:Y:S02]  /*bc70*/  IMAD.MOV.U32 R143, RZ, RZ, R22 ;  /* 0x000000ffff8f7224 */ /* 0x000fe400078e0016 */
[C---:B------:R-:W-:Y:S01]  /*bc80*/  FMUL.FTZ R26, R0.reuse, R158 ;  /* 0x0000009e001a7220 */ /* 0x040fe20000410000 */
[----:B------:R-:W1:Y:S01]  /*bc90*/  LDSM.16.MT88.4 R20, [R204+0x4000] ;  /* 0x00400000cc14783b */ /* 0x000e620000004200 */
[----:B------:R-:W-:Y:S02]  /*bca0*/  IMAD.MOV.U32 R154, RZ, RZ, R15 ;  /* 0x000000ffff9a7224 */ /* 0x000fe400078e000f */
[----:B------:R-:W-:Y:S01]  /*bcb0*/  FMUL.FTZ R15, R0, R155 ;  /* 0x0000009b000f7220 */ /* 0x000fe20000410000 */
[----:B------:R-:W-:Y:S02]  /*bcc0*/  IMAD.MOV.U32 R155, RZ, RZ, R16 ;  /* 0x000000ffff9b7224 */ /* 0x000fe400078e0010 */
[C---:B------:R-:W-:Y:S01]  /*bcd0*/  FMUL.FTZ R16, R36.reuse, R148 ;  /* 0x0000009424107220 */ /* 0x040fe20000410000 */
[----:B------:R-:W-:Y:S02]  /*bce0*/  IMAD.MOV.U32 R148, RZ, RZ, R17 ;  /* 0x000000ffff947224 */ /* 0x000fe400078e0011 */
[----:B------:R-:W-:Y:S01]  /*bcf0*/  FMUL.FTZ R17, R36, R149 ;  /* 0x0000009524117220 */ /* 0x000fe20000410000 */
[----:B------:R-:W-:Y:S02]  /*bd00*/  IMAD.MOV.U32 R149, RZ, RZ, R19 ;  /* 0x000000ffff957224 */ /* 0x000fe400078e0013 */
[C---:B------:R-:W-:Y:S01]  /*bd10*/  FMUL.FTZ R19, R3.reuse, R151 ;  /* 0x0000009703137220 */ /* 0x040fe20000410000 */
[----:B------:R-:W-:Y:S02]  /*bd20*/  IMAD.MOV.U32 R151, RZ, RZ, R148 ;  /* 0x000000ffff977224 */ /* 0x000fe400078e0094 */
[----:B------:R-:W-:Y:S02]  /*bd30*/  IMAD.MOV.U32 R157, RZ, RZ, R149 ;  /* 0x000000ffff9d7224 */ /* 0x000fe400078e0095 */
[----:B------:R-:W-:Y:S02]  /*bd40*/  IMAD.MOV.U32 R149, RZ, RZ, R27 ;  /* 0x000000ffff957224 */ /* 0x000fe400078e001b */
[----:B------:R-:W-:Y:S01]  /*bd50*/  FMUL.FTZ R27, R0, R159 ;  /* 0x0000009f001b7220 */ /* 0x000fe20000410000 */
[----:B------:R-:W-:Y:S02]  /*bd60*/  IMAD.MOV.U32 R148, RZ, RZ, R154 ;  /* 0x000000ffff947224 */ /* 0x000fe400078e009a */
[----:B------:R-:W-:Y:S02]  /*bd70*/  IMAD.MOV.U32 R158, RZ, RZ, R155 ;  /* 0x000000ffff9e7224 */ /* 0x000fe400078e009b */
[----:B------:R-:W-:Y:S02]  /*bd80*/  IMAD.MOV.U32 R155, RZ, RZ, R40 ;  /* 0x000000ffff9b7224 */ /* 0x000fe400078e0028 */
[----:B------:R-:W-:Y:S02]  /*bd90*/  IMAD.MOV.U32 R154, RZ, RZ, R144 ;  /* 0x000000ffff9a7224 */ /* 0x000fe400078e0090 */
[----:B------:R-:W-:Y:S02]  /*bda0*/  IMAD.MOV.U32 R144, RZ, RZ, R43 ;  /* 0x000000ffff907224 */ /* 0x000fe400078e002b */
[----:B------:R-:W-:Y:S02]  /*bdb0*/  IMAD.MOV.U32 R159, RZ, RZ, R28 ;  /* 0x000000ffff9f7224 */ /* 0x000fe400078e001c */
[----:B------:R-:W-:Y:S01]  /*bdc0*/  FMUL.FTZ R28, R2, R164 ;  /* 0x000000a4021c7220 */ /* 0x000fe20000410000 */
[-C--:B-1----:R-:W-:Y:S06]  /*bdd0*/  HMMA.16816.F32 R4, R48, R20.reuse, R4 ;  /* 0x000000143004723c */ /* 0x082fec0000001804 */
[C---:B------:R-:W-:Y:S06]  /*bde0*/  HMMA.16816.F32 R8, R32.reuse, R20, R8 ;  /* 0x000000142008723c */ /* 0x040fec0000001808 */
[-C--:B------:R-:W-:Y:S05]  /*bdf0*/  HMMA.16816.F32 R12, R32, R22.reuse, R12 ;  /* 0x00000016200c723c */ /* 0x080fea000000180c */
[C---:B------:R-:W-:Y:S01]  /*be00*/  FMUL.FTZ R20, R36.reuse, R160 ;  /* 0x000000a024147220 */ /* 0x040fe20000410000 */
[C---:B------:R-:W-:Y:S05]  /*be10*/  HMMA.16816.F32 R16, R48.reuse, R22, R16 ;  /* 0x000000163010723c */ /* 0x040fea0000001810 */
[----:B------:R-:W-:Y:S02]  /*be20*/  IMAD.MOV.U32 R160, RZ, RZ, R142 ;  /* 0x000000ffffa07224 */ /* 0x000fe400078e008e */
[----:B------:R-:W-:Y:S01]  /*be30*/  FMUL.FTZ R21, R36, R161 ;  /* 0x000000a124157220 */ /* 0x000fe20000410000 */
[----:B------:R-:W-:Y:S03]  /*be40*/  IMAD.MOV.U32 R142, RZ, RZ, R30 ;  /* 0x000000ffff8e7224 */ /* 0x000fe600078e001e */
[C---:B------:R-:W-:Y:S01]  /*be50*/  FMUL.FTZ R30, R0.reuse, R166 ;  /* 0x000000a6001e7220 */ /* 0x040fe20000410000 */
[----:B------:R-:W-:Y:S02]  /*be60*/  IMAD.MOV.U32 R166, RZ, RZ, R247 ;  /* 0x000000ffffa67224 */ /* 0x000fe400078e00f7 */
[C---:B------:R-:W-:Y:S01]  /*be70*/  FMUL.FTZ R22, R3.reuse, R162 ;  /* 0x000000a203167220 */ /* 0x040fe20000410000 */
[----:B------:R1:W-:Y:S01]  /*be80*/  MUFU.EX2 R247, R65 ;  /* 0x0000004100f77308 */ /* 0x0003e20000000800 */
[----:B------:R-:W-:Y:S02]  /*be90*/  IMAD.MOV.U32 R161, RZ, RZ, R152 ;  /* 0x000000ffffa17224 */ /* 0x000fe400078e0098 */
[C---:B------:R-:W-:Y:S01]  /*bea0*/  FMUL.FTZ R23, R3.reuse, R163 ;  /* 0x000000a303177220 */ /* 0x040fe20000410000 */
[----:B------:R-:W-:Y:S02]  /*beb0*/  IMAD.MOV.U32 R162, RZ, RZ, R143 ;  /* 0x000000ffffa27224 */ /* 0x000fe400078e008f */
[----:B------:R-:W-:Y:S02]  /*bec0*/  IMAD.MOV.U32 R152, RZ, RZ, R141 ;  /* 0x000000ffff987224 */ /* 0x000fe400078e008d */
[----:B------:R-:W-:Y:S02]  /*bed0*/  IMAD.MOV.U32 R143, RZ, RZ, R140 ;  /* 0x000000ffff8f7224 */ /* 0x000fe400078e008c */
[----:B------:R-:W-:Y:S02]  /*bee0*/  IMAD.MOV.U32 R141, RZ, RZ, R42 ;  /* 0x000000ffff8d7224 */ /* 0x000fe400078e002a */
[----:B------:R-:W-:Y:S02]  /*bef0*/  IMAD.MOV.U32 R140, RZ, RZ, R41 ;  /* 0x000000ffff8c7224 */ /* 0x000fe400078e0029 */
[----:B------:R-:W2:Y:S01]  /*bf00*/  LDSM.16.MT88.4 R40, [R205+0x4000] ;  /* 0x00400000cd28783b */ /* 0x000ea20000004200 */
[----:B------:R-:W-:Y:S02]  /*bf10*/  IMAD.MOV.U32 R163, RZ, RZ, R31 ;  /* 0x000000ffffa37224 */ /* 0x000fe400078e001f */
[----:B------:R-:W-:Y:S01]  /*bf20*/  FMUL.FTZ R31, R0, R167 ;  /* 0x000000a7001f7220 */ /* 0x000fe20000410000 */
[----:B------:R-:W-:Y:S02]  /*bf30*/  IMAD.MOV.U32 R165, RZ, RZ, R140 ;  /* 0x000000ffffa57224 */ /* 0x000fe400078e008c */
[----:B-1----:R-:W-:Y:S01]  /*bf40*/  IMAD.MOV.U32 R65, RZ, RZ, R157 ;  /* 0x000000ffff417224 */ /* 0x002fe200078e009d */
[----:B------:R-:W-:Y:S01]  /*bf50*/  MUFU.EX2 R140, R75 ;  /* 0x0000004b008c7308 */ /* 0x000fe20000000800 */
[----:B------:R-:W-:Y:S02]  /*bf60*/  IMAD.MOV.U32 R157, RZ, RZ, R162 ;  /* 0x000000ffff9d7224 */ /* 0x000fe400078e00a2 */
[----:B------:R-:W-:Y:S02]  /*bf70*/  IMAD.MOV.U32 R162, RZ, RZ, R161 ;  /* 0x000000ffffa27224 */ /* 0x000fe400078e00a1 */
[----:B------:R-:W-:Y:S02]  /*bf80*/  IMAD.MOV.U32 R161, RZ, RZ, R148 ;  /* 0x000000ffffa17224 */ /* 0x000fe400078e0094 */
[----:B------:R-:W-:Y:S03]  /*bf90*/  IMAD.MOV.U32 R164, RZ, RZ, R162 ;  /* 0x000000ffffa47224 */ /* 0x000fe600078e00a2 */
[----:B------:R-:W-:Y:S01]  /*bfa0*/  MUFU.EX2 R148, R52 ;  /* 0x0000003400947308 */ /* 0x000fe20000000800 */
[----:B------:R-:W-:Y:S09]  /*bfb0*/  IMAD.MOV.U32 R167, RZ, RZ, R159 ;  /* 0x000000ffffa77224 */ /* 0x000ff200078e009f */
[----:B------:R1:W-:Y:S10]  /*bfc0*/  MUFU.EX2 R162, R69 ;  /* 0x0000004500a27308 */ /* 0x0003f40000000800 */
[----:B------:R-:W-:Y:S01]  /*bfd0*/  MUFU.EX2 R159, R77 ;  /* 0x0000004d009f7308 */ /* 0x000fe20000000800 */
[----:B-1----:R-:W-:Y:S01]  /*bfe0*/  IMAD.MOV.U32 R69, RZ, RZ, R153 ;  /* 0x000000ffff457224 */ /* 0x002fe200078e0099 */
[-C--:B--2---:R-:W-:Y:S08]  /*bff0*/  HMMA.16816.F32 R20, R48, R40.reuse, R20 ;  /* 0x000000283014723c */ /* 0x084ff00000001814 */
[----:B------:R-:W-:Y:S01]  /*c000*/  MUFU.EX2 R153, R97 ;  /* 0x0000006100997308 */ /* 0x000fe20000000800 */
[C---:B------:R-:W-:Y:S09]  /*c010*/  HMMA.16816.F32 R24, R32.reuse, R40, R24 ;  /* 0x000000282018723c */ /* 0x040ff20000001818 */
[----:B------:R1:W-:Y:S01]  /*c020*/  MUFU.EX2 R97, R89 ;  /* 0x0000005900617308 */ /* 0x0003e20000000800 */
[-C--:B------:R-:W-:Y:S07]  /*c030*/  HMMA.16816.F32 R28, R32, R42.reuse, R28 ;  /* 0x0000002a201c723c */ /* 0x080fee000000181c */
[C---:B------:R-:W-:Y:S01]  /*c040*/  FMUL.FTZ R32, R36.reuse, R168 ;  /* 0x000000a824207220 */ /* 0x040fe20000410000 */
[C---:B------:R-:W-:Y:S03]  /*c050*/  FMUL.FTZ R33, R36.reuse, R169 ;  /* 0x000000a924217220 */ /* 0x040fe60000410000 */
[C---:B------:R-:W-:Y:S01]  /*c060*/  FMUL.FTZ R34, R3.reuse, R170 ;  /* 0x000000aa03227220 */ /* 0x040fe20000410000 */
[C---:B------:R-:W-:Y:S01]  /*c070*/  FMUL.FTZ R35, R3.reuse, R171 ;  /* 0x000000ab03237220 */ /* 0x040fe20000410000 */
[----:B------:R-:W-:Y:S02]  /*c080*/  IMAD.MOV.U32 R170, RZ, RZ, R38 ;  /* 0x000000ffffaa7224 */ /* 0x000fe400078e0026 */
[----:B-1----:R-:W-:Y:S01]  /*c090*/  FFMA.FTZ R89, R3, R248, R250 ;  /* 0x000000f803597223 */ /* 0x002fe200000100fa */
[--C-:B------:R-:W-:Y:S01]  /*c0a0*/  HSET2.LE.AND R3, R238, R139.reuse, PT ;  /* 0x0000008bee037233 */ /* 0x100fe20003803000 */
[----:B------:R-:W2:Y:S01]  /*c0b0*/  LDL.LU R250, [R1+0x8c] ;  /* 0x00008c0001fa7983 */ /* 0x000ea20000300800 */
[----:B------:R-:W-:Y:S01]  /*c0c0*/  IMAD.MOV.U32 R248, RZ, RZ, R251 ;  /* 0x000000fffff87224 */ /* 0x000fe200078e00fb */
[----:B------:R-:W-:Y:S02]  /*c0d0*/  HMMA.16816.F32 R32, R48, R42, R32 ;  /* 0x0000002a3020723c */ /* 0x000fe40000001820 */
[----:B------:R-:W1:Y:S02]  /*c0e0*/  LDSM.16.MT88.4 R40, [R204+0x4400] ;  /* 0x00440000cc28783b */ /* 0x000e640000004200 */
[----:B------:R-:W-:Y:S02]  /*c0f0*/  IMAD.MOV.U32 R168, RZ, RZ, R160 ;  /* 0x000000ffffa87224 */ /* 0x000fe400078e00a0 */
[----:B------:R-:W-:Y:S01]  /*c100*/  MUFU.EX2 R160, R76 ;  /* 0x0000004c00a07308 */ /* 0x000fe20000000800 */
[--C-:B------:R-:W-:Y:S01]  /*c110*/  HSET2.LE.AND R48, R220, R139.reuse, PT ;  /* 0x0000008bdc307233 */ /* 0x100fe20003803000 */
[----:B------:R-:W-:Y:S02]  /*c120*/  IMAD.MOV.U32 R220, RZ, RZ, R132 ;  /* 0x000000ffffdc7224 */ /* 0x000fe400078e0084 */
[----:B------:R-:W3:Y:S01]  /*c130*/  LDL.LU R251, [R1+0x88] ;  /* 0x0000880001fb7983 */ /* 0x000ee20000300800 */
[--C-:B------:R-:W-:Y:S01]  /*c140*/  HSET2.LE.AND R49, R203, R139.reuse, PT ;  /* 0x0000008bcb317233 */ /* 0x100fe20003803000 */
[----:B------:R-:W-:Y:S01]  /*c150*/  IMAD.MOV.U32 R169, RZ, RZ, R143 ;  /* 0x000000ffffa97224 */ /* 0x000fe200078e008f */
[--C-:B------:R-:W-:Y:S03]  /*c160*/  HSET2.LE.AND R50, R230, R139.reuse, PT ;  /* 0x0000008be6327233 */ /* 0x100fe60003803000 */
[----:B------:R-:W-:Y:S01]  /*c170*/  MUFU.EX2 R143, R78 ;  /* 0x0000004e008f7308 */ /* 0x000fe20000000800 */
[----:B------:R-:W-:Y:S09]  /*c180*/  IMAD.MOV.U32 R171, RZ, RZ, R142 ;  /* 0x000000ffffab7224 */ /* 0x000ff200078e008e */
[----:B------:R-:W-:Y:S10]  /*c190*/  MUFU.EX2 R132, R84 ;  /* 0x0000005400847308 */ /* 0x000ff40000000800 */
[----:B------:R4:W-:Y:S01]  /*c1a0*/  MUFU.EX2 R142, R73 ;  /* 0x00000049008e7308 */ /* 0x0009e20000000800 */
[-C--:B-1----:R-:W-:Y:S05]  /*c1b0*/  HMMA.16816.F32 R4, R172, R40.reuse, R4 ;  /* 0x00000028ac04723c */ /* 0x082fea0000001804 */
[--C-:B----4-:R-:W-:Y:S01]  /*c1c0*/  HSET2.LE.AND R73, R198, R139.reuse, PT ;  /* 0x0000008bc6497233 */ /* 0x110fe20003803000 */
[C---:B------:R-:W-:Y:S06]  /*c1d0*/  HMMA.16816.F32 R8, R176.reuse, R40, R8 ;  /* 0x00000028b008723c */ /* 0x040fec0000001808 */
[-C--:B------:R-:W-:Y:S06]  /*c1e0*/  HMMA.16816.F32 R12, R176, R42.reuse, R12 ;  /* 0x0000002ab00c723c */ /* 0x080fec000000180c */
[C---:B------:R-:W-:Y:S01]  /*c1f0*/  HMMA.16816.F32 R16, R172.reuse, R42, R16 ;  /* 0x0000002aac10723c */ /* 0x040fe20000001810 */
[----:B------:R-:W1:Y:S05]  /*c200*/  LDSM.16.MT88.4 R40, [R205+0x4400] ;  /* 0x00440000cd28783b */ /* 0x000e6a0000004200 */
[-C--:B-1----:R-:W-:Y:S06]  /*c210*/  HMMA.16816.F32 R20, R172, R40.reuse, R20 ;  /* 0x00000028ac14723c */ /* 0x082fec0000001814 */
[C---:B------:R-:W-:Y:S06]  /*c220*/  HMMA.16816.F32 R24, R176.reuse, R40, R24 ;  /* 0x00000028b018723c */ /* 0x040fec0000001818 */
[-C--:B------:R-:W-:Y:S01]  /*c230*/  HMMA.16816.F32 R28, R176, R42.reuse, R28 ;  /* 0x0000002ab01c723c */ /* 0x080fe2000000181c */
[----:B------:R1:W-:Y:S05]  /*c240*/  MUFU.EX2 R179, R80 ;  /* 0x0000005000b37308 */ /* 0x0003ea0000000800 */
[----:B------:R-:W-:Y:S01]  /*c250*/  HMMA.16816.F32 R32, R172, R42, R32 ;  /* 0x0000002aac20723c */ /* 0x000fe20000001820 */
[----:B------:R-:W4:Y:S04]  /*c260*/  LDSM.16.MT88.4 R40, [R204+0x4800] ;  /* 0x00480000cc28783b */ /* 0x000f280000004200 */
[----:B------:R1:W-:Y:S10]  /*c270*/  MUFU.EX2 R175, R63 ;  /* 0x0000003f00af7308 */ /* 0x0003f40000000800 */
[----:B------:R4:W-:Y:S01]  /*c280*/  MUFU.EX2 R172, R71 ;  /* 0x0000004700ac7308 */ /* 0x0009e20000000800 */
[----:B-1----:R-:W-:Y:S02]  /*c290*/  IMAD.MOV.U32 R80, RZ, RZ, R134 ;  /* 0x000000ffff507224 */ /* 0x002fe400078e0086 */
[----:B------:R-:W-:Y:S07]  /*c2a0*/  IMAD.MOV.U32 R134, RZ, RZ, R246 ;  /* 0x000000ffff867224 */ /* 0x000fee00078e00f6 */
[----:B------:R1:W-:Y:S01]  /*c2b0*/  MUFU.EX2 R178, R66 ;  /* 0x0000004200b27308 */ /* 0x0003e20000000800 */
[----:B------:R-:W-:Y:S09]  /*c2c0*/  IMAD.MOV.U32 R63, RZ, RZ, R154 ;  /* 0x000000ffff3f7224 */ /* 0x000ff200078e009a */
[----:B------:R-:W-:Y:S01]  /*c2d0*/  MUFU.EX2 R154, R96 ;  /* 0x00000060009a7308 */ /* 0x000fe20000000800 */
[----:B----4-:R-:W-:Y:S01]  /*c2e0*/  IMAD.MOV.U32 R71, RZ, RZ, R37 ;  /* 0x000000ffff477224 */ /* 0x010fe200078e0025 */
[--C-:B------:R-:W-:Y:S01]  /*c2f0*/  HSET2.LE.AND R37, R225, R139.reuse, PT ;  /* 0x0000008be1257233 */ /* 0x100fe20003803000 */
[----:B------:R-:W-:Y:S02]  /*c300*/  IMAD.MOV.U32 R225, RZ, RZ, R141 ;  /* 0x000000ffffe17224 */ /* 0x000fe400078e008d */
[----:B------:R-:W-:Y:S01]  /*c310*/  IMAD.MOV.U32 R230, RZ, RZ, R71 ;  /* 0x000000ffffe67224 */ /* 0x000fe200078e0047 */
[--C-:B------:R-:W-:Y:S04]  /*c320*/  HSET2.LE.AND R71, R200, R139.reuse, PT ;  /* 0x0000008bc8477233 */ /* 0x100fe80003803000 */
[----:B------:R4:W-:Y:S01]  /*c330*/  MUFU.EX2 R96, R88 ;  /* 0x0000005800607308 */ /* 0x0009e20000000800 */
[----:B-1----:R-:W-:Y:S02]  /*c340*/  IMAD.MOV.U32 R66, RZ, RZ, R156 ;  /* 0x000000ffff427224 */ /* 0x002fe400078e009c */
[----:B------:R-:W-:Y:S01]  /*c350*/  IMAD.MOV.U32 R156, RZ, RZ, R145 ;  /* 0x000000ffff9c7224 */ /* 0x000fe200078e0091 */
[-C--:B------:R-:W-:Y:S06]  /*c360*/  HMMA.16816.F32 R4, R44, R40.reuse, R4 ;  /* 0x000000282c04723c */ /* 0x080fec0000001804 */
[----:B------:R1:W-:Y:S01]  /*c370*/  MUFU.EX2 R174, R57 ;  /* 0x0000003900ae7308 */ /* 0x0003e20000000800 */
[C---:B------:R-:W-:Y:S09]  /*c380*/  HMMA.16816.F32 R8, R180.reuse, R40, R8 ;  /* 0x00000028b408723c */ /* 0x040ff20000001808 */
[----:B------:R-:W-:Y:S02]  /*c390*/  MUFU.EX2 R177, R61 ;  /* 0x0000003d00b17308 */ /* 0x000fe40000000800 */
[----:B----4-:R-:W-:Y:S01]  /*c3a0*/  FFMA.FTZ R88, R36, R249, R220 ;  /* 0x000000f924587223 */ /* 0x010fe200000100dc */
[-C--:B------:R-:W-:Y:S03]  /*c3b0*/  HMMA.16816.F32 R12, R180, R42.reuse, R12 ;  /* 0x0000002ab40c723c */ /* 0x080fe6000000180c */
[----:B------:R-:W-:Y:S03]  /*c3c0*/  IMAD.MOV.U32 R249, RZ, RZ, R225 ;  /* 0x000000fffff97224 */ /* 0x000fe600078e00e1 */
[C---:B------:R-:W-:Y:S01]  /*c3d0*/  HMMA.16816.F32 R16, R44.reuse, R42, R16 ;  /* 0x0000002a2c10723c */ /* 0x040fe20000001810 */
[----:B------:R-:W4:Y:S01]  /*c3e0*/  LDSM.16.MT88.4 R40, [R205+0x4800] ;  /* 0x00480000cd28783b */ /* 0x000f220000004200 */
[----:B------:R-:W-:Y:S03]  /*c3f0*/  MUFU.EX2 R176, R53 ;  /* 0x0000003500b07308 */ /* 0x000fe60000000800 */
[----:B-1----:R-:W-:Y:S02]  /*c400*/  IMAD.MOV.U32 R57, RZ, RZ, R147 ;  /* 0x000000ffff397224 */ /* 0x002fe400078e0093 */
[----:B------:R-:W-:Y:S01]  /*c410*/  IMAD.MOV.U32 R225, RZ, RZ, R66 ;  /* 0x000000ffffe17224 */ /* 0x000fe200078e0042 */
[--C-:B------:R-:W-:Y:S04]  /*c420*/  HSET2.LE.AND R66, R237, R139.reuse, PT ;  /* 0x0000008bed427233 */ /* 0x100fe80003803000 */
[----:B------:R-:W-:Y:S10]  /*c430*/  MUFU.EX2 R145, R54 ;  /* 0x0000003600917308 */ /* 0x000ff40000000800 */
[----:B------:R1:W-:Y:S10]  /*c440*/  MUFU.EX2 R173, R55 ;  /* 0x0000003700ad7308 */ /* 0x0003f40000000800 */
[----:B------:R4:W-:Y:S10]  /*c450*/  MUFU.EX2 R147, R58 ;  /* 0x0000003a00937308 */ /* 0x0009f40000000800 */
[----:B------:R-:W-:Y:S01]  /*c460*/  MUFU.EX2 R246, R81 ;  /* 0x0000005100f67308 */ /* 0x000fe20000000800 */
[----:B-1----:R-:W-:Y:S01]  /*c470*/  LOP3.LUT R55, R191, UR25, R226, 0x96, !PT ;  /* 0x00000019bf377c12 */ /* 0x002fe2000f8e96e2 */
[----:B------:R-:W-:Y:S01]  /*c480*/  IMAD.MOV.U32 R226, RZ, RZ, R80 ;  /* 0x000000ffffe27224 */ /* 0x000fe200078e0050 */
[--C-:B------:R-:W-:Y:S01]  /*c490*/  HSET2.LE.AND R80, R201, R139.reuse, PT ;  /* 0x0000008bc9507233 */ /* 0x100fe20003803000 */
[-C--:B----4-:R-:W-:Y:S06]  /*c4a0*/  HMMA.16816.F32 R20, R44, R40.reuse, R20 ;  /* 0x000000282c14723c */ /* 0x090fec0000001814 */
[----:B------:R1:W-:Y:S01]  /*c4b0*/  MUFU.EX2 R141, R72 ;  /* 0x00000048008d7308 */ /* 0x0003e20000000800 */
[----:B------:R-:W-:Y:S01]  /*c4c0*/  IMAD.MOV.U32 R58, RZ, RZ, R157 ;  /* 0x000000ffff3a7224 */ /* 0x000fe200078e009d */
[C---:B------:R-:W-:Y:S08]  /*c4d0*/  HMMA.16816.F32 R24, R180.reuse, R40, R24 ;  /* 0x00000028b418723c */ /* 0x040ff00000001818 */
[----:B------:R-:W-:Y:S01]  /*c4e0*/  MUFU.EX2 R157, R68 ;  /* 0x00000044009d7308 */ /* 0x000fe20000000800 */
[-C--:B------:R-:W-:Y:S03]  /*c4f0*/  HMMA.16816.F32 R28, R180, R42.reuse, R28 ;  /* 0x0000002ab41c723c */ /* 0x080fe6000000181c */
[--C-:B------:R-:W-:Y:S06]  /*c500*/  HSET2.LE.AND R40, R223, R139.reuse, PT ;  /* 0x0000008bdf287233 */ /* 0x100fec0003803000 */
[----:B------:R-:W4:Y:S02]  /*c510*/  MUFU.EX2 R180, R64 ;  /* 0x0000004000b47308 */ /* 0x000f240000000800 */
[--C-:B------:R-:W-:Y:S01]  /*c520*/  HSET2.LE.AND R41, R221, R139.reuse, PT ;  /* 0x0000008bdd297233 */ /* 0x100fe20003803000 */
[----:B------:R-:W-:Y:S01]  /*c530*/  HMMA.16816.F32 R32, R44, R42, R32 ;  /* 0x0000002a2c20723c */ /* 0x000fe20000001820 */
[----:B------:R-:W2:Y:S03]  /*c540*/  LDSM.16.MT88.4 R44, [R204+0x4c00] ;  /* 0x004c0000cc2c783b */ /* 0x000ea60000004200 */
[--C-:B-1----:R-:W-:Y:S01]  /*c550*/  HSET2.LE.AND R72, R199, R139.reuse, PT ;  /* 0x0000008bc7487233 */ /* 0x102fe20003803000 */
[----:B------:R-:W-:Y:S02]  /*c560*/  IMAD.MOV.U32 R223, RZ, RZ, R134 ;  /* 0x000000ffffdf7224 */ /* 0x000fe400078e0086 */
[----:B------:R-:W1:Y:S01]  /*c570*/  MUFU.EX2 R183, R67 ;  /* 0x0000004300b77308 */ /* 0x000e620000000800 */
[--C-:B------:R-:W-:Y:S03]  /*c580*/  HSET2.LE.AND R43, R224, R139.reuse, PT ;  /* 0x0000008be02b7233 */ /* 0x100fe60003803000 */
[----:B------:R-:W-:Y:S02]  /*c590*/  IMAD.MOV.U32 R224, RZ, RZ, R144 ;  /* 0x000000ffffe07224 */ /* 0x000fe400078e0090 */
[----:B------:R-:W-:Y:S02]  /*c5a0*/  IMAD.MOV.U32 R221, RZ, RZ, R133 ;  /* 0x000000ffffdd7224 */ /* 0x000fe400078e0085 */
[----:B------:R-:W-:Y:S02]  /*c5b0*/  IMAD.MOV.U32 R125, RZ, RZ, R224 ;  /* 0x000000ffff7d7224 */ /* 0x000fe400078e00e0 */
[----:B------:R-:W-:Y:S01]  /*c5c0*/  MUFU.EX2 R134, R85 ;  /* 0x0000005500867308 */ /* 0x000fe20000000800 */
[----:B----4-:R-:W-:Y:S01]  /*c5d0*/  F2FP.F16.F32.PACK_AB R42, R247, R180 ;  /* 0x000000b4f72a723e */ /* 0x010fe200000000ff */
[----:B------:R-:W-:Y:S02]  /*c5e0*/  IMAD.MOV.U32 R64, RZ, RZ, R158 ;  /* 0x000000ffff407224 */ /* 0x000fe400078e009e */
[----:B------:R-:W-:Y:S01]  /*c5f0*/  IMAD.MOV.U32 R158, RZ, RZ, R163 ;  /* 0x000000ffff9e7224 */ /* 0x000fe200078e00a3 */
[----:B------:R-:W-:Y:S01]  /*c600*/  LOP3.LUT R42, R37, R42, RZ, 0xc0, !PT ;  /* 0x0000002a252a7212 */ /* 0x000fe200078ec0ff */
[----:B------:R-:W-:Y:S01]  /*c610*/  IMAD.MOV.U32 R163, RZ, RZ, R146 ;  /* 0x000000ffffa37224 */ /* 0x000fe200078e0092 */
[----:B------:R-:W-:Y:S03]  /*c620*/  F2FP.F16.F32.PACK_AB R37, R176, R148 ;  /* 0x00000094b025723e */ /* 0x000fe600000000ff */
[----:B------:R-:W4:Y:S01]  /*c630*/  MUFU.EX2 R146, R56 ;  /* 0x0000003800927308 */ /* 0x000f220000000800 */
[----:B-1----:R-:W-:Y:S01]  /*c640*/  F2FP.F16.F32.PACK_AB R38, R183, R178 ;  /* 0x000000b2b726723e */ /* 0x002fe200000000ff */
[----:B------:R-:W-:Y:S01]  /*c650*/  IMAD.MOV.U32 R119, RZ, RZ, R223 ;  /* 0x000000ffff777224 */ /* 0x000fe200078e00df */
[----:B------:R-:W-:Y:S01]  /*c660*/  LOP3.LUT R40, R40, R37, RZ, 0xc0, !PT ;  /* 0x0000002528287212 */ /* 0x000fe200078ec0ff */
[----:B------:R-:W-:Y:S01]  /*c670*/  IMAD.MOV.U32 R203, RZ, RZ, R221 ;  /* 0x000000ffffcb7224 */ /* 0x000fe200078e00dd */
[----:B------:R-:W-:Y:S01]  /*c680*/  LOP3.LUT R43, R43, R38, RZ, 0xc0, !PT ;  /* 0x000000262b2b7212 */ /* 0x000fe200078ec0ff */
[----:B------:R-:W-:Y:S01]  /*c690*/  IMAD.MOV.U32 R61, RZ, RZ, R163 ;  /* 0x000000ffff3d7224 */ /* 0x000fe200078e00a3 */
[----:B------:R-:W-:Y:S03]  /*c6a0*/  F2FP.F16.F32.PACK_AB R38, R173, R145 ;  /* 0x00000091ad26723e */ /* 0x000fe600000000ff */
[----:B------:R-:W1:Y:S01]  /*c6b0*/  MUFU.EX2 R163, R62 ;  /* 0x0000003e00a37308 */ /* 0x000e620000000800 */
[----:B------:R-:W-:Y:S01]  /*c6c0*/  IMAD.MOV.U32 R223, RZ, RZ, R57 ;  /* 0x000000ffffdf7224 */ /* 0x000fe200078e0039 */
[--C-:B------:R-:W-:Y:S01]  /*c6d0*/  HSET2.LE.AND R57, R229, R139.reuse, PT ;  /* 0x0000008be5397233 */ /* 0x100fe20003803000 */
[----:B------:R-:W-:Y:S01]  /*c6e0*/  IMAD.MOV.U32 R221, RZ, RZ, R58 ;  /* 0x000000ffffdd7224 */ /* 0x000fe200078e003a */
[----:B------:R-:W-:Y:S01]  /*c6f0*/  LOP3.LUT R41, R41, R38, RZ, 0xc0, !PT ;  /* 0x0000002629297212 */ /* 0x000fe200078ec0ff */
[----:B------:R-:W-:Y:S01]  /*c700*/  IMAD.MOV.U32 R58, RZ, RZ, R64 ;  /* 0x000000ffff3a7224 */ /* 0x000fe200078e0040 */
[--C-:B------:R-:W-:Y:S04]  /*c710*/  HSET2.LE.AND R64, R240, R139.reuse, PT ;  /* 0x0000008bf0407233 */ /* 0x100fe80003803000 */
[----:B------:R-:W-:Y:S01]  /*c720*/  MUFU.EX2 R181, R82 ;  /* 0x0000005200b57308 */ /* 0x000fe20000000800 */
[----:B----4-:R-:W-:Y:S01]  /*c730*/  F2FP.F16.F32.PACK_AB R37, R174, R146 ;  /* 0x00000092ae25723e */ /* 0x010fe200000000ff */
[----:B------:R-:W-:Y:S01]  /*c740*/  IMAD.MOV.U32 R56, RZ, RZ, R158 ;  /* 0x000000ffff387224 */ /* 0x000fe200078e009e */
[-C--:B--2---:R-:W-:Y:S05]  /*c750*/  HMMA.16816.F32 R4, R40, R44.reuse, R4 ;  /* 0x0000002c2804723c */ /* 0x084fea0000001804 */
[----:B------:R-:W-:Y:S02]  /*c760*/  LOP3.LUT R48, R48, R37, RZ, 0xc0, !PT ;  /* 0x0000002530307212 */ /* 0x000fe400078ec0ff */
[----:B------:R-:W2:Y:S01]  /*c770*/  MUFU.EX2 R158, R59 ;  /* 0x0000003b009e7308 */ /* 0x000ea20000000800 */
[----:B-1----:R-:W-:Y:S03]  /*c780*/  F2FP.F16.F32.PACK_AB R51, R175, R163 ;  /* 0x000000a3af33723e */ /* 0x002fe600000000ff */
[----:B------:R-:W-:Y:S02]  /*c790*/  IMAD.MOV.U32 R62, RZ, RZ, R155 ;  /* 0x000000ffff3e7224 */ /* 0x000fe400078e009b */
[----:B------:R-:W-:Y:S01]  /*c7a0*/  IMAD.MOV.U32 R224, RZ, RZ, R56 ;  /* 0x000000ffffe07224 */ /* 0x000fe200078e0038 */
[--C-:B------:R-:W-:Y:S01]  /*c7b0*/  HSET2.LE.AND R56, R231, R139.reuse, PT ;  /* 0x0000008be7387233 */ /* 0x100fe20003803000 */
[----:B------:R-:W-:Y:S01]  /*c7c0*/  IMAD.MOV.U32 R191, RZ, RZ, R62 ;  /* 0x000000ffffbf7224 */ /* 0x000fe200078e003e */
[--C-:B------:R-:W-:Y:S01]  /*c7d0*/  HSET2.LE.AND R62, R194, R139.reuse, PT ;  /* 0x0000008bc23e7233 */ /* 0x100fe20003803000 */
[----:B------:R1:W-:Y:S01]  /*c7e0*/  MUFU.EX2 R155, R70 ;  /* 0x00000046009b7308 */ /* 0x0003e20000000800 */
[----:B------:R-:W-:Y:S01]  /*c7f0*/  FFMA.FTZ R2, R2, R250, R248 ;  /* 0x000000fa02027223 */ /* 0x000fe200000100f8 */
[----:B------:R-:W-:Y:S02]  /*c800*/  IMAD.MOV.U32 R248, RZ, RZ, R249 ;  /* 0x000000fffff87224 */ /* 0x000fe400078e00f9 */
[----:B------:R-:W-:Y:S02]  /*c810*/  IMAD.MOV.U32 R249, RZ, RZ, R125 ;  /* 0x000000fffff97224 */ /* 0x000fe400078e007d */
[----:B------:R-:W-:Y:S01]  /*c820*/  IMAD.MOV.U32 R125, RZ, RZ, R119 ;  /* 0x000000ffff7d7224 */ /* 0x000fe200078e0077 */
[----:B--2---:R-:W-:Y:S01]  /*c830*/  F2FP.F16.F32.PACK_AB R38, R158, R147 ;  /* 0x000000939e26723e */ /* 0x004fe200000000ff */
[----:B------:R-:W-:Y:S02]  /*c840*/  IMAD.MOV.U32 R119, RZ, RZ, R203 ;  /* 0x000000ffff777224 */ /* 0x000fe400078e00cb */
[----:B------:R-:W-:Y:S01]  /*c850*/  MUFU.EX2 R182, R83 ;  /* 0x0000005300b67308 */ /* 0x000fe20000000800 */
[----:B------:R-:W-:Y:S01]  /*c860*/  IMAD.MOV.U32 R203, RZ, RZ, R210 ;  /* 0x000000ffffcb7224 */ /* 0x000fe200078e00d2 */
[----:B------:R-:W-:Y:S01]  /*c870*/  LOP3.LUT R49, R49, R38, RZ, 0xc0, !PT ;  /* 0x0000002631317212 */ /* 0x000fe200078ec0ff */
[----:B------:R-:W2:Y:S01]  /*c880*/  LDL.LU R210, [R1+0x84] ;  /* 0x0000840001d27983 */ /* 0x000ea20000300800 */
[--C-:B------:R-:W-:Y:S01]  /*c890*/  HSET2.LE.AND R38, R228, R139.reuse, PT ;  /* 0x0000008be4267233 */ /* 0x100fe20003803000 */
[----:B------:R-:W-:Y:S02]  /*c8a0*/  IMAD.MOV.U32 R59, RZ, RZ, R161 ;  /* 0x000000ffff3b7224 */ /* 0x000fe400078e00a1 */
[----:B-1----:R-:W-:Y:S03]  /*c8b0*/  IMAD.MOV.U32 R70, RZ, RZ, R152 ;  /* 0x000000ffff467224 */ /* 0x002fe600078e0098 */
[----:B------:R-:W1:Y:S01]  /*c8c0*/  MUFU.EX2 R161, R60 ;  /* 0x0000003c00a17308 */ /* 0x000e620000000800 */
[----:B------:R-:W-:Y:S01]  /*c8d0*/  LOP3.LUT R51, R38, R51, RZ, 0xc0, !PT ;  /* 0x0000003326337212 */ /* 0x000fe200078ec0ff */
[----:B------:R-:W-:Y:S01]  /*c8e0*/  IMAD.MOV.U32 R238, RZ, RZ, R249 ;  /* 0x000000ffffee7224 */ /* 0x000fe200078e00f9 */
[----:B------:R-:W-:Y:S01]  /*c8f0*/  LOP3.LUT R38, R39, 0xff, RZ, 0xc0, !PT ;  /* 0x000000ff27267812 */ /* 0x000fe200078ec0ff */
[----:B------:R-:W-:Y:S01]  /*c900*/  IMAD.MOV.U32 R228, RZ, RZ, R70 ;  /* 0x000000ffffe47224 */ /* 0x000fe200078e0046 */
[--C-:B------:R-:W-:Y:S01]  /*c910*/  HSET2.LE.AND R70, R192, R139.reuse, PT ;  /* 0x0000008bc0467233 */ /* 0x100fe20003803000 */
[----:B------:R-:W-:Y:S01]  /*c920*/  IMAD.MOV.U32 R220, RZ, RZ, R59 ;  /* 0x000000ffffdc7224 */ /* 0x000fe200078e003b */
[--C-:B------:R-:W-:Y:S03]  /*c930*/  HSET2.LE.AND R59, R193, R139.reuse, PT ;  /* 0x0000008bc13b7233 */ /* 0x100fe60003803000 */
[----:B------:R-:W-:Y:S01]  /*c940*/  MUFU.EX2 R152, R98 ;  /* 0x0000006200987308 */ /* 0x000fe20000000800 */
[----:B------:R-:W-:Y:S02]  /*c950*/  IMAD.MOV.U32 R249, RZ, RZ, R125 ;  /* 0x000000fffff97224 */ /* 0x000fe400078e007d */
[----:B------:R-:W-:Y:S02]  /*c960*/  IMAD.MOV.U32 R125, RZ, RZ, R119 ;  /* 0x000000ffff7d7224 */ /* 0x000fe400078e0077 */
[----:B------:R-:W-:Y:S01]  /*c970*/  IMAD.MOV.U32 R119, RZ, RZ, R58 ;  /* 0x000000ffff777224 */ /* 0x000fe200078e003a */
[----:B------:R-:W-:Y:S04]  /*c980*/  F2FP.F16.F32.PACK_AB R58, R159, R160 ;  /* 0x000000a09f3a723e */ /* 0x000fe800000000ff */
[----:B------:R-:W-:Y:S01]  /*c990*/  MUFU.EX2 R98, R86 ;  /* 0x0000005600627308 */ /* 0x000fe20000000800 */
[----:B-1----:R-:W-:Y:S01]  /*c9a0*/  F2FP.F16.F32.PACK_AB R37, R177, R161 ;  /* 0x000000a1b125723e */ /* 0x002fe200000000ff */
[----:B------:R-:W-:Y:S01]  /*c9b0*/  IMAD.MOV.U32 R60, RZ, RZ, R156 ;  /* 0x000000ffff3c7224 */ /* 0x000fe200078e009c */
[----:B------:R-:W-:Y:S02]  /*c9c0*/  LOP3.LUT R58, R59, R58, RZ, 0xc0, !PT ;  /* 0x0000003a3b3a7212 */ /* 0x000fe400078ec0ff */
[----:B------:R-:W-:Y:S01]  /*c9d0*/  LOP3.LUT R50, R50, R37, RZ, 0xc0, !PT ;  /* 0x0000002532327212 */ /* 0x000fe200078ec0ff */
[----:B------:R-:W-:Y:S01]  /*c9e0*/  IMAD.MOV.U32 R117, RZ, RZ, R60 ;  /* 0x000000ffff757224 */ /* 0x000fe200078e003c */
[----:B------:R-:W-:Y:S03]  /*c9f0*/  LOP3.LUT R37, R39, 0xffff, RZ, 0xc0, !PT ;  /* 0x0000ffff27257812 */ /* 0x000fe600078ec0ff */
[----:B------:R-:W-:Y:S01]  /*ca00*/  MUFU.EX2 R156, R99 ;  /* 0x00000063009c7308 */ /* 0x000fe20000000800 */
[--C-:B------:R-:W-:Y:S02]  /*ca10*/  HSET2.LE.AND R60, R189, R139.reuse, PT ;  /* 0x0000008bbd3c7233 */ /* 0x100fe40003803000 */
[----:B------:R-:W-:Y:S01]  /*ca20*/  SHF.R.U32.HI R37, RZ, 0x8, R37 ;  /* 0x00000008ff257819 */ /* 0x000fe20000011625 */
[C---:B------:R-:W-:Y:S04]  /*ca30*/  HMMA.16816.F32 R8, R48.reuse, R44, R8 ;  /* 0x0000002c3008723c */ /* 0x040fe80000001808 */
[----:B------:R-:W-:Y:S02]  /*ca40*/  PRMT R67, R38, 0x5410, R37 ;  /* 0x0000541026437816 */ /* 0x000fe40000000025 */
[----:B------:R-:W1:Y:S01]  /*ca50*/  MUFU.EX2 R144, R79 ;  /* 0x0000004f00907308 */ /* 0x000e620000000800 */
[--C-:B------:R-:W-:Y:S01]  /*ca60*/  SHF.R.U32.HI R37, RZ, 0x10, R39.reuse ;  /* 0x00000010ff257819 */ /* 0x100fe20000011627 */
[-C--:B------:R-:W-:Y:S03]  /*ca70*/  HMMA.16816.F32 R12, R48, R46.reuse, R12 ;  /* 0x0000002e300c723c */ /* 0x080fe6000000180c */
[C---:B------:R-:W-:Y:S02]  /*ca80*/  LOP3.LUT R38, R188.reuse, 0xffff, RZ, 0xc0, !PT ;  /* 0x0000ffffbc267812 */ /* 0x040fe400078ec0ff */
[----:B------:R-:W-:Y:S01]  /*ca90*/  SHF.R.U32.HI R39, RZ, 0x18, R39 ;  /* 0x00000018ff277819 */ /* 0x000fe20000011627 */
[C---:B------:R-:W-:Y:S02]  /*caa0*/  HMMA.16816.F32 R16, R40.reuse, R46, R16 ;  /* 0x0000002e2810723c */ /* 0x040fe40000001810 */
[----:B------:R-:W4:Y:S03]  /*cab0*/  MUFU.EX2 R133, R74 ;  /* 0x0000004a00857308 */ /* 0x000f260000000800 */
[----:B------:R-:W-:Y:S02]  /*cac0*/  LOP3.LUT R37, R37, 0xff, RZ, 0xc0, !PT ;  /* 0x000000ff25257812 */ /* 0x000fe400078ec0ff */
[----:B------:R-:W-:Y:S01]  /*cad0*/  LOP3.LUT R45, R227, UR27, R242, 0x96, !PT ;  /* 0x0000001be32d7c12 */ /* 0x000fe2000f8e96f2 */
[----:B------:R-:W-:Y:S03]  /*cae0*/  IMAD.MOV.U32 R227, RZ, RZ, R69 ;  /* 0x000000ffffe37224 */ /* 0x000fe600078e0045 */
[----:B------:R-:W-:Y:S01]  /*caf0*/  LOP3.LUT R44, R188, 0xff, RZ, 0xc0, !PT ;  /* 0x000000ffbc2c7812 */ /* 0x000fe200078ec0ff */
[----:B------:R3:W4:Y:S01]  /*cb00*/  MUFU.EX2 R99, R87 ;  /* 0x0000005700637308 */ /* 0x0007220000000800 */
[----:B------:R-:W-:Y:S02]  /*cb10*/  SHF.R.U32.HI R38, RZ, 0x8, R38 ;  /* 0x00000008ff267819 */ /* 0x000fe40000011626 */
[----:B------:R-:W-:Y:S02]  /*cb20*/  PRMT R68, R37, 0x5410, R39 ;  /* 0x0000541025447816 */ /* 0x000fe40000000027 */
[----:B------:R-:W-:Y:S02]  /*cb30*/  SHF.R.U32.HI R37, RZ, 0x10, R188 ;  /* 0x00000010ff257819 */ /* 0x000fe400000116bc */
[----:B------:R-:W-:Y:S01]  /*cb40*/  PRMT R81, R44, 0x5410, R38 ;  /* 0x000054102c517816 */ /* 0x000fe20000000026 */
[----:B------:R-:W-:Y:S01]  /*cb50*/  IMAD.WIDE.U32 R44, R45, -0x2daee0ad, RZ ;  /* 0xd2511f532d2c7825 */ /* 0x000fe200078e00ff */
[----:B------:R-:W-:Y:S02]  /*cb60*/  SHF.R.U32.HI R38, RZ, 0x18, R188 ;  /* 0x00000018ff267819 */ /* 0x000fe400000116bc */
[----:B------:R-:W-:Y:S01]  /*cb70*/  LOP3.LUT R37, R37, 0xff, RZ, 0xc0, !PT ;  /* 0x000000ff25257812 */ /* 0x000fe200078ec0ff */
[----:B------:R-:W-:Y:S01]  /*cb80*/  IMAD.MOV.U32 R188, RZ, RZ, R63 ;  /* 0x000000ffffbc7224 */ /* 0x000fe200078e003f */
[----:B------:R-:W-:Y:S02]  /*cb90*/  LOP3.LUT R52, R45, UR24, R232, 0x96, !PT ;  /* 0x000000182d347c12 */ /* 0x000fe4000f8e96e8 */
[----:B------:R-:W-:Y:S01]  /*cba0*/  PRMT R82, R37, 0x5410, R38 ;  /* 0x0000541025527816 */ /* 0x000fe20000000026 */
[----:B------:R-:W-:Y:S01]  /*cbb0*/  IMAD.WIDE.U32 R38, R55, -0x2daee0ad, RZ ;  /* 0xd2511f5337267825 */ /* 0x000fe200078e00ff */
[----:B------:R-:W-:Y:S02]  /*cbc0*/  F2FP.F16.F32.PACK_AB R47, R182, R181 ;  /* 0x000000b5b62f723e */ /* 0x000fe400000000ff */
[----:B------:R-:W-:Y:S01]  /*cbd0*/  F2FP.F16.F32.PACK_AB R46, R246, R179 ;  /* 0x000000b3f62e723e */ /* 0x000fe200000000ff */
[----:B------:R-:W-:Y:S01]  /*cbe0*/  IMAD.WIDE.U32 R52, R52, -0x326172a9, RZ ;  /* 0xcd9e8d5734347825 */ /* 0x000fe200078e00ff */
[----:B------:R-:W-:Y:S02]  /*cbf0*/  LOP3.LUT R44, R39, UR22, R44, 0x96, !PT ;  /* 0x00000016272c7c12 */ /* 0x000fe4000f8e962c */
[----:B------:R-:W-:Y:S01]  /*cc00*/  LOP3.LUT R46, R3, R46, RZ, 0xc0, !PT ;  /* 0x0000002e032e7212 */ /* 0x000fe200078ec0ff */
[----:B---3--:R-:W-:Y:S01]  /*cc10*/  IMAD.MOV.U32 R87, RZ, RZ, R65 ;  /* 0x000000ffff577224 */ /* 0x008fe200078e0041 */
[----:B------:R-:W-:Y:S01]  /*cc20*/  LOP3.LUT R54, R53, UR23, R190, 0x96, !PT ;  /* 0x0000001735367c12 */ /* 0x000fe2000f8e96be */
[----:B------:R-:W-:Y:S01]  /*cc30*/  IMAD.WIDE.U32 R44, R44, -0x326172a9, RZ ;  /* 0xcd9e8d572c2c7825 */ /* 0x000fe200078e00ff */
[----:B-1----:R-:W-:Y:S02]  /*cc40*/  F2FP.F16.F32.PACK_AB R59, R144, R143 ;  /* 0x0000008f903b723e */ /* 0x002fe400000000ff */
[--C-:B------:R-:W-:Y:S01]  /*cc50*/  HSET2.LE.AND R63, R241, R139.reuse, PT ;  /* 0x0000008bf13f7233 */ /* 0x100fe20003803000 */
[----:B------:R-:W-:Y:S01]  /*cc60*/  IMAD.WIDE.U32 R54, R54, -0x2daee0ad, RZ ;  /* 0xd2511f5336367825 */ /* 0x000fe200078e00ff */
[----:B------:R-:W-:Y:S02]  /*cc70*/  LOP3.LUT R52, R45, UR21, R52, 0x96, !PT ;  /* 0x000000152d347c12 */ /* 0x000fe4000f8e9634 */
[----:B------:R-:W-:Y:S01]  /*cc80*/  LOP3.LUT R59, R60, R59, RZ, 0xc0, !PT ;  /* 0x0000003b3c3b7212 */ /* 0x000fe200078ec0ff */
[----:B------:R-:W-:Y:S01]  /*cc90*/  FFMA.FTZ R87, R0, R251, R87 ;  /* 0x000000fb00577223 */ /* 0x000fe20000010057 */
[----:B------:R-:W-:Y:S01]  /*cca0*/  LOP3.LUT R38, R55, UR20, R38, 0x96, !PT ;  /* 0x0000001437267c12 */ /* 0x000fe2000f8e9626 */
[----:B------:R-:W-:Y:S01]  /*ccb0*/  IMAD.WIDE.U32 R52, R52, -0x2daee0ad, RZ ;  /* 0xd2511f5334347825 */ /* 0x000fe200078e00ff */
[--C-:B------:R-:W-:Y:S02]  /*ccc0*/  HSET2.LE.AND R65, R239, R139.reuse, PT ;  /* 0x0000008bef417233 */ /* 0x100fe40003803000 */
[--C-:B------:R-:W-:Y:S01]  /*ccd0*/  HSET2.LE.AND R69, R195, R139.reuse, PT ;  /* 0x0000008bc3457233 */ /* 0x100fe20003803000 */
[----:B------:R-:W-:Y:S01]  /*cce0*/  IMAD.WIDE.U32 R38, R38, -0x326172a9, RZ ;  /* 0xcd9e8d5726267825 */ /* 0x000fe200078e00ff */
[----:B------:R-:W-:Y:S02]  /*ccf0*/  LOP3.LUT R45, R53, UR18, R54, 0x96, !PT ;  /* 0x00000012352d7c12 */ /* 0x000fe4000f8e9636 */
[--C-:B------:R-:W-:Y:S01]  /*cd00*/  HSET2.LE.AND R68, R68, R139.reuse, PT ;  /* 0x0000008b44447233 */ /* 0x100fe20003803000 */
[----:B------:R-:W-:Y:S01]  /*cd10*/  IMAD.MOV.U32 R190, RZ, RZ, R61 ;  /* 0x000000ffffbe7224 */ /* 0x000fe200078e003d */
[----:B------:R-:W-:Y:S01]  /*cd20*/  LOP3.LUT R53, R39, UR19, R44, 0x96, !PT ;  /* 0x0000001327357c12 */ /* 0x000fe2000f8e962c */
[----:B------:R-:W-:Y:S01]  /*cd30*/  IMAD.WIDE.U32 R44, R45, -0x326172a9, RZ ;  /* 0xcd9e8d572d2c7825 */ /* 0x000fe200078e00ff */
[--C-:B------:R-:W-:Y:S02]  /*cd40*/  HSET2.LE.AND R61, R196, R139.reuse, PT ;  /* 0x0000008bc43d7233 */ /* 0x100fe40003803000 */
[--C-:B------:R-:W-:Y:S01]  /*cd50*/  HSET2.LE.AND R67, R67, R139.reuse, PT ;  /* 0x0000008b43437233 */ /* 0x100fe20003803000 */
[----:B------:R-:W-:Y:S01]  /*cd60*/  FADD.FTZ R0, R216, R2 ;  /* 0x00000002d8007221 */ /* 0x000fe20000010000 */
[----:B------:R-:W-:Y:S02]  /*cd70*/  LOP3.LUT R37, R45, UR29, R38, 0x96, !PT ;  /* 0x0000001d2d257c12 */ /* 0x000fe4000f8e9626 */
[----:B------:R-:W-:Y:S02]  /*cd80*/  F2FP.F16.F32.PACK_AB R60, R97, R96 ;  /* 0x00000060613c723e */ /* 0x000fe400000000ff */
[C---:B------:R-:W-:Y:S02]  /*cd90*/  LOP3.LUT R38, R37.reuse, 0xffff, RZ, 0xc0, !PT ;  /* 0x0000ffff25267812 */ /* 0x040fe400078ec0ff */
[----:B------:R-:W-:Y:S02]  /*cda0*/  LOP3.LUT R39, R37, 0xff, RZ, 0xc0, !PT ;  /* 0x000000ff25277812 */ /* 0x000fe400078ec0ff */
[----:B------:R-:W-:Y:S02]  /*cdb0*/  SHF.R.U32.HI R38, RZ, 0x8, R38 ;  /* 0x00000008ff267819 */ /* 0x000fe40000011626 */
[----:B------:R-:W-:Y:S02]  /*cdc0*/  LOP3.LUT R60, R67, R60, RZ, 0xc0, !PT ;  /* 0x0000003c433c7212 */ /* 0x000fe400078ec0ff */
[----:B------:R-:W-:Y:S02]  /*cdd0*/  PRMT R75, R39, 0x5410, R38 ;  /* 0x00005410274b7816 */ /* 0x000fe40000000026 */
[--C-:B------:R-:W-:Y:S02]  /*cde0*/  SHF.R.U32.HI R38, RZ, 0x10, R37.reuse ;  /* 0x00000010ff267819 */ /* 0x100fe40000011625 */
[----:B------:R-:W-:Y:S02]  /*cdf0*/  SHF.R.U32.HI R39, RZ, 0x18, R37 ;  /* 0x00000018ff277819 */ /* 0x000fe40000011625 */
[----:B------:R-:W-:Y:S02]  /*ce00*/  LOP3.LUT R37, R38, 0xff, RZ, 0xc0, !PT ;  /* 0x000000ff26257812 */ /* 0x000fe400078ec0ff */
[C---:B------:R-:W-:Y:S02]  /*ce10*/  LOP3.LUT R38, R44.reuse, 0xff, RZ, 0xc0, !PT ;  /* 0x000000ff2c267812 */ /* 0x040fe400078ec0ff */
[----:B------:R-:W-:Y:S02]  /*ce20*/  PRMT R76, R37, 0x5410, R39 ;  /* 0x00005410254c7816 */ /* 0x000fe40000000027 */
[----:B------:R-:W-:Y:S02]  /*ce30*/  LOP3.LUT R37, R44, 0xffff, RZ, 0xc0, !PT ;  /* 0x0000ffff2c257812 */ /* 0x000fe400078ec0ff */
[--C-:B------:R-:W-:Y:S02]  /*ce40*/  HSET2.LE.AND R74, R197, R139.reuse, PT ;  /* 0x0000008bc54a7233 */ /* 0x100fe40003803000 */
[----:B------:R-:W-:Y:S02]  /*ce50*/  SHF.R.U32.HI R37, RZ, 0x8, R37 ;  /* 0x00000008ff257819 */ /* 0x000fe40000011625 */
[----:B------:R-:W-:Y:S02]  /*ce60*/  F2FP.F16.F32.PACK_AB R67, R115, R114 ;  /* 0x000000727343723e */ /* 0x000fe400000000ff */
[----:B------:R-:W-:Y:S01]  /*ce70*/  PRMT R77, R38, 0x5410, R37 ;  /* 0x00005410264d7816 */ /* 0x000fe20000000025 */
[----:B------:R-:W-:Y:S01]  /*ce80*/  IMAD.WIDE.U32 R38, R53, -0x2daee0ad, RZ ;  /* 0xd2511f5335267825 */ /* 0x000fe200078e00ff */
[----:B------:R-:W-:Y:S02]  /*ce90*/  LOP3.LUT R67, R72, R67, RZ, 0xc0, !PT ;  /* 0x0000004348437212 */ /* 0x000fe400078ec0ff */
[--C-:B------:R-:W-:Y:S02]  /*cea0*/  HSET2.LE.AND R75, R75, R139.reuse, PT ;  /* 0x0000008b4b4b7233 */ /* 0x100fe40003803000 */
[----:B------:R-:W-:Y:S02]  /*ceb0*/  LOP3.LUT R37, R39, UR28, R52, 0x96, !PT ;  /* 0x0000001c27257c12 */ /* 0x000fe4000f8e9634 */
[--C-:B------:R-:W-:Y:S02]  /*cec0*/  HSET2.LE.AND R77, R77, R139.reuse, PT ;  /* 0x0000008b4d4d7233 */ /* 0x100fe40003803000 */
[C---:B------:R-:W-:Y:S02]  /*ced0*/  LOP3.LUT R45, R37.reuse, 0xffff, RZ, 0xc0, !PT ;  /* 0x0000ffff252d7812 */ /* 0x040fe400078ec0ff */
[----:B------:R-:W-:Y:S02]  /*cee0*/  LOP3.LUT R52, R37, 0xff, RZ, 0xc0, !PT ;  /* 0x000000ff25347812 */ /* 0x000fe400078ec0ff */
[----:B------:R-:W-:Y:S02]  /*cef0*/  SHF.R.U32.HI R45, RZ, 0x8, R45 ;  /* 0x00000008ff2d7819 */ /* 0x000fe4000001162d */
[--C-:B------:R-:W-:Y:S02]  /*cf00*/  HSET2.LE.AND R76, R76, R139.reuse, PT ;  /* 0x0000008b4c4c7233 */ /* 0x100fe40003803000 */
[----:B------:R-:W-:Y:S02]  /*cf10*/  PRMT R83, R52, 0x5410, R45 ;  /* 0x0000541034537816 */ /* 0x000fe4000000002d */
[--C-:B------:R-:W-:Y:S02]  /*cf20*/  SHF.R.U32.HI R52, RZ, 0x10, R37.reuse ;  /* 0x00000010ff347819 */ /* 0x100fe40000011625 */
[----:B------:R-:W-:Y:S02]  /*cf30*/  SHF.R.U32.HI R45, RZ, 0x18, R37 ;  /* 0x00000018ff2d7819 */ /* 0x000fe40000011625 */
[----:B------:R-:W-:Y:S02]  /*cf40*/  LOP3.LUT R37, R52, 0xff, RZ, 0xc0, !PT ;  /* 0x000000ff34257812 */ /* 0x000fe400078ec0ff */
[----:B------:R-:W-:Y:S01]  /*cf50*/  LDSM.16.MT88.4 R52, [R204+0x5000] ;  /* 0x00500000cc34783b */ /* 0x000fe20000004200 */
[--C-:B------:R-:W-:Y:S02]  /*cf60*/  HSET2.LE.AND R79, R202, R139.reuse, PT ;  /* 0x0000008bca4f7233 */ /* 0x100fe40003803000 */
[----:B------:R-:W-:Y:S02]  /*cf70*/  PRMT R45, R37, 0x5410, R45 ;  /* 0x00005410252d7816 */ /* 0x000fe4000000002d */
[--C-:B------:R-:W-:Y:S02]  /*cf80*/  SHF.R.U32.HI R37, RZ, 0x10, R44.reuse ;  /* 0x00000010ff257819 */ /* 0x100fe4000001162c */
[----:B------:R-:W-:Y:S02]  /*cf90*/  SHF.R.U32.HI R44, RZ, 0x18, R44 ;  /* 0x00000018ff2c7819 */ /* 0x000fe4000001162c */
[----:B------:R-:W-:Y:S02]  /*cfa0*/  LOP3.LUT R37, R37, 0xff, RZ, 0xc0, !PT ;  /* 0x000000ff25257812 */ /* 0x000fe400078ec0ff */
[--C-:B------:R-:W-:Y:S02]  /*cfb0*/  HSET2.LE.AND R84, R45, R139.reuse, PT ;  /* 0x0000008b2d547233 */ /* 0x100fe40003803000 */
[----:B------:R-:W-:Y:S02]  /*cfc0*/  PRMT R78, R37, 0x5410, R44 ;  /* 0x00005410254e7816 */ /* 0x000fe4000000002c */
[C---:B------:R-:W-:Y:S02]  /*cfd0*/  LOP3.LUT R37, R38.reuse, 0xffff, RZ, 0xc0, !PT ;  /* 0x0000ffff26257812 */ /* 0x040fe400078ec0ff */
[----:B------:R-:W-:Y:S02]  /*cfe0*/  LOP3.LUT R39, R38, 0xff, RZ, 0xc0, !PT ;  /* 0x000000ff26277812 */ /* 0x000fe400078ec0ff */
[----:B------:R-:W-:Y:S02]  /*cff0*/  SHF.R.U32.HI R37, RZ, 0x8, R37 ;  /* 0x00000008ff257819 */ /* 0x000fe40000011625 */
[--C-:B------:R-:W-:Y:S01]  /*d000*/  HSET2.LE.AND R44, R236, R139.reuse, PT ;  /* 0x0000008bec2c7233 */ /* 0x100fe20003803000 */
[----:B------:R-:W-:Y:S01]  /*d010*/  IMAD.MOV.U32 R236, RZ, RZ, R248 ;  /* 0x000000ffffec7224 */ /* 0x000fe200078e00f8 */
[----:B------:R-:W-:Y:S01]  /*d020*/  PRMT R85, R39, 0x5410, R37 ;  /* 0x0000541027557816 */ /* 0x000fe20000000025 */
[----:B------:R-:W-:Y:S01]  /*d030*/  IMAD.MOV.U32 R248, RZ, RZ, R203 ;  /* 0x000000fffff87224 */ /* 0x000fe200078e00cb */
[----:B------:R-:W-:Y:S01]  /*d040*/  SHF.R.U32.HI R37, RZ, 0x10, R38 ;  /* 0x00000010ff257819 */ /* 0x000fe20000011626 */
[----:B------:R-:W-:Y:S01]  /*d050*/  FADD.FTZ R3, R236, R88 ;  /* 0x00000058ec037221 */ /* 0x000fe20000010000 */
[----:B------:R-:W-:Y:S01]  /*d060*/  SHF.R.U32.HI R38, RZ, 0x18, R38 ;  /* 0x00000018ff267819 */ /* 0x000fe20000011626 */
[----:B------:R-:W-:Y:S01]  /*d070*/  IMAD.MOV.U32 R236, RZ, RZ, R238 ;  /* 0x000000ffffec7224 */ /* 0x000fe200078e00ee */
[----:B------:R-:W-:Y:S01]  /*d080*/  LOP3.LUT R37, R37, 0xff, RZ, 0xc0, !PT ;  /* 0x000000ff25257812 */ /* 0x000fe200078ec0ff */
[----:B------:R-:W-:Y:S01]  /*d090*/  IMAD.MOV.U32 R238, RZ, RZ, R119 ;  /* 0x000000ffffee7224 */ /* 0x000fe200078e0077 */
[----:B------:R-:W-:Y:S01]  /*d0a0*/  LOP3.LUT R47, R44, R47, RZ, 0xc0, !PT ;  /* 0x0000002f2c2f7212 */ /* 0x000fe200078ec0ff */
[----:B------:R-:W-:Y:S01]  /*d0b0*/  FADD.FTZ R89, R236, R89 ;  /* 0x00000059ec597221 */ /* 0x000fe20000010000 */
[----:B------:R-:W-:Y:S01]  /*d0c0*/  PRMT R86, R37, 0x5410, R38 ;  /* 0x0000541025567816 */ /* 0x000fe20000000026 */
[----:B------:R-:W-:Y:S01]  /*d0d0*/  IMAD.MOV.U32 R236, RZ, RZ, R238 ;  /* 0x000000ffffec7224 */ /* 0x000fe200078e00ee */
[----:B------:R-:W1:Y:S01]  /*d0e0*/  LDSM.16.MT88.4 R36, [R205+0x4c00] ;  /* 0x004c0000cd24783b */ /* 0x000e620000004200 */
[----:B------:R-:W-:Y:S02]  /*d0f0*/  IMAD.MOV.U32 R203, RZ, RZ, R217 ;  /* 0x000000ffffcb7224 */ /* 0x000fe400078e00d9 */
[----:B------:R-:W-:Y:S01]  /*d100*/  FADD.FTZ R2, R213, R89 ;  /* 0x00000059d5027221 */ /* 0x000fe20000010000 */
[----:B------:R-:W-:Y:S01]  /*d110*/  F2FP.F16.F32.PACK_AB R45, R172, R155 ;  /* 0x0000009bac2d723e */ /* 0x000fe200000000ff */
[----:B------:R-:W-:Y:S02]  /*d120*/  IMAD.MOV.U32 R238, RZ, RZ, R165 ;  /* 0x000000ffffee7224 */ /* 0x000fe400078e00a5 */
[----:B------:R-:W-:Y:S01]  /*d130*/  FADD.FTZ R87, R236, R87 ;  /* 0x00000057ec577221 */ /* 0x000fe20000010000 */
[----:B------:R-:W-:Y:S01]  /*d140*/  IMAD.MOV.U32 R165, RZ, RZ, R215 ;  /* 0x000000ffffa57224 */ /* 0x000fe200078e00d7 */
[----:B------:R-:W-:Y:S01]  /*d150*/  LOP3.LUT R45, R57, R45, RZ, 0xc0, !PT ;  /* 0x0000002d392d7212 */ /* 0x000fe200078ec0ff */
[----:B------:R-:W3:Y:S01]  /*d160*/  LDL.LU R217, [R1+0x80] ;  /* 0x0000800001d97983 */ /* 0x000ee20000300800 */
[----:B------:R-:W-:Y:S01]  /*d170*/  F2FP.F16.F32.PACK_AB R44, R162, R157 ;  /* 0x0000009da22c723e */ /* 0x000fe200000000ff */
[----:B------:R-:W-:Y:S01]  /*d180*/  IMAD.MOV.U32 R236, RZ, RZ, R238 ;  /* 0x000000ffffec7224 */ /* 0x000fe200078e00ee */
[----:B----4-:R-:W-:Y:S01]  /*d190*/  F2FP.F16.F32.PACK_AB R57, R140, R133 ;  /* 0x000000858c39723e */ /* 0x010fe200000000ff */
[----:B------:R-:W-:Y:S01]  /*d1a0*/  IMAD.MOV.U32 R238, RZ, RZ, R248 ;  /* 0x000000ffffee7224 */ /* 0x000fe200078e00f8 */
[----:B------:R-:W-:Y:S01]  /*d1b0*/  LOP3.LUT R44, R56, R44, RZ, 0xc0, !PT ;  /* 0x0000002c382c7212 */ /* 0x000fe200078ec0ff */
[----:B------:R-:W-:Y:S01]  /*d1c0*/  FADD.FTZ R3, R236, R3 ;  /* 0x00000003ec037221 */ /* 0x000fe20000010000 */
[----:B------:R-:W-:Y:S01]  /*d1d0*/  LOP3.LUT R57, R62, R57, RZ, 0xc0, !PT ;  /* 0x000000393e397212 */ /* 0x000fe200078ec0ff */
[----:B------:R-:W-:Y:S01]  /*d1e0*/  IMAD.MOV.U32 R248, RZ, RZ, R170 ;  /* 0x000000fffff87224 */ /* 0x000fe200078e00aa */
[----:B------:R-:W-:Y:S01]  /*d1f0*/  F2FP.F16.F32.PACK_AB R56, R142, R141 ;  /* 0x0000008d8e38723e */ /* 0x000fe200000000ff */
[----:B------:R-:W-:Y:S01]  /*d200*/  IMAD.MOV.U32 R170, RZ, RZ, R214 ;  /* 0x000000ffffaa7224 */ /* 0x000fe200078e00d6 */
[----:B------:R-:W-:Y:S01]  /*d210*/  F2FP.F16.F32.PACK_AB R62, R93, R92 ;  /* 0x0000005c5d3e723e */ /* 0x000fe200000000ff */
[----:B------:R-:W-:Y:S01]  /*d220*/  IMAD.MOV.U32 R236, RZ, RZ, R238 ;  /* 0x000000ffffec7224 */ /* 0x000fe200078e00ee */
[----:B------:R-:W-:Y:S01]  /*d230*/  LOP3.LUT R56, R61, R56, RZ, 0xc0, !PT ;  /* 0x000000383d387212 */ /* 0x000fe200078ec0ff */
[----:B------:R-:W-:Y:S01]  /*d240*/  IMAD.MOV.U32 R119, RZ, RZ, R220 ;  /* 0x000000ffff777224 */ /* 0x000fe200078e00dc */
[----:B------:R-:W-:Y:S01]  /*d250*/  LOP3.LUT R62, R69, R62, RZ, 0xc0, !PT ;  /* 0x0000003e453e7212 */ /* 0x000fe200078ec0ff */
[----:B------:R-:W-:Y:S01]  /*d260*/  FADD.FTZ R69, R209, R2 ;  /* 0x00000002d1457221 */ /* 0x000fe20000010000 */
[----:B------:R-:W-:Y:S01]  /*d270*/  FADD.FTZ R0, R236, R0 ;  /* 0x00000000ec007221 */ /* 0x000fe20000010000 */
[----:B------:R-:W-:Y:S01]  /*d280*/  F2FP.F16.F32.PACK_AB R61, R91, R90 ;  /* 0x0000005a5b3d723e */ /* 0x000fe200000000ff */
[----:B------:R-:W-:Y:S01]  /*d290*/  IMAD.MOV.U32 R220, RZ, RZ, R221 ;  /* 0x000000ffffdc7224 */ /* 0x000fe200078e00dd */
[--C-:B------:R-:W-:Y:S01]  /*d2a0*/  HSET2.LE.AND R78, R78, R139.reuse, PT ;  /* 0x0000008b4e4e7233 */ /* 0x100fe20003803000 */
[----:B------:R-:W-:Y:S01]  /*d2b0*/  IMAD.MOV.U32 R221, RZ, RZ, R224 ;  /* 0x000000ffffdd7224 */ /* 0x000fe200078e00e0 */
[----:B------:R-:W-:Y:S01]  /*d2c0*/  LOP3.LUT R61, R68, R61, RZ, 0xc0, !PT ;  /* 0x0000003d443d7212 */ /* 0x000fe200078ec0ff */
[----:B------:R-:W-:Y:S01]  /*d2d0*/  FADD.FTZ R68, R211, R87 ;  /* 0x00000057d3447221 */ /* 0x000fe20000010000 */
[----:B------:R-:W-:Y:S01]  /*d2e0*/  IMAD.MOV.U32 R224, RZ, RZ, R225 ;  /* 0x000000ffffe07224 */ /* 0x000fe200078e00e1 */
[--C-:B------:R-:W-:Y:S01]  /*d2f0*/  HSET2.LE.AND R81, R81, R139.reuse, PT ;  /* 0x0000008b51517233 */ /* 0x100fe20003803000 */
[----:B------:R-:W-:Y:S01]  /*d300*/  IMAD.MOV.U32 R225, RZ, RZ, R222 ;  /* 0x000000ffffe17224 */ /* 0x000fe200078e00de */
[--C-:B------:R-:W-:Y:S01]  /*d310*/  HSET2.LE.AND R82, R82, R139.reuse, PT ;  /* 0x0000008b52527233 */ /* 0x100fe20003803000 */
[----:B------:R4:W5:Y:S01]  /*d320*/  LDL.LU R222, [R1+0x7c] ;  /* 0x00007c0001de7983 */ /* 0x0009620000300800 */
[----:B------:R-:W-:Y:S01]  /*d330*/  IMAD.MOV.U32 R238, RZ, RZ, R119 ;  /* 0x000000ffffee7224 */ /* 0x000fe200078e0077 */
[--C-:B------:R-:W-:Y:S01]  /*d340*/  HSET2.LE.AND R85, R85, R139.reuse, PT ;  /* 0x0000008b55557233 */ /* 0x100fe20003803000 */
[----:B------:R-:W-:Y:S01]  /*d350*/  IMAD.MOV.U32 R119, RZ, RZ, R117 ;  /* 0x000000ffff777224 */ /* 0x000fe200078e0075 */
[-C--:B-1----:R-:W-:Y:S01]  /*d360*/  HMMA.16816.F32 R20, R40, R36.reuse, R20 ;  /* 0x000000242814723c */ /* 0x082fe20000001814 */
[----:B------:R4:W5:Y:S02]  /*d370*/  LDL.LU R216, [R1+0x78] ;  /* 0x0000780001d87983 */ /* 0x0009640000300800 */
[----:B------:R-:W-:Y:S01]  /*d380*/  IMAD.MOV.U32 R117, RZ, RZ, R190 ;  /* 0x000000ffff757224 */ /* 0x000fe200078e00be */
[--C-:B------:R-:W-:Y:S01]  /*d390*/  HSET2.LE.AND R83, R83, R139.reuse, PT ;  /* 0x0000008b53537233 */ /* 0x100fe20003803000 */
[----:B------:R4:W5:Y:S01]  /*d3a0*/  LDL.LU R215, [R1+0x74] ;  /* 0x0000740001d77983 */ /* 0x0009620000300800 */
[C---:B------:R-:W-:Y:S03]  /*d3b0*/  HMMA.16816.F32 R24, R48.reuse, R36, R24 ;  /* 0x000000243018723c */ /* 0x040fe60000001818 */
[----:B------:R4:W5:Y:S02]  /*d3c0*/  LDL.LU R214, [R1+0x70] ;  /* 0x0000700001d67983 */ /* 0x0009640000300800 */
[----:B------:R-:W-:Y:S01]  /*d3d0*/  IMAD.MOV.U32 R190, RZ, RZ, R191 ;  /* 0x000000ffffbe7224 */ /* 0x000fe200078e00bf */
[-C--:B------:R-:W-:Y:S01]  /*d3e0*/  HMMA.16816.F32 R28, R48, R38.reuse, R28 ;  /* 0x00000026301c723c */ /* 0x080fe2000000181c */
[----:B------:R-:W1:Y:S04]  /*d3f0*/  LDSM.16.MT88.4 R48, [R205+0x5000] ;  /* 0x00500000cd30783b */ /* 0x000e680000004200 */
[----:B------:R-:W-:Y:S01]  /*d400*/  F2FP.F16.F32.PACK_AB R36, R134, R132 ;  /* 0x000000848624723e */ /* 0x000fe200000000ff */
[----:B------:R-:W-:Y:S03]  /*d410*/  HMMA.16816.F32 R32, R40, R38, R32 ;  /* 0x000000262820723c */ /* 0x000fe60000001820 */
[----:B------:R-:W4:Y:S02]  /*d420*/  LDSM.16.MT88.4 R40, [R204+0x5400] ;  /* 0x00540000cc28783b */ /* 0x000f240000004200 */
[----:B------:R-:W-:Y:S01]  /*d430*/  LOP3.LUT R36, R65, R36, RZ, 0xc0, !PT ;  /* 0x0000002441247212 */ /* 0x000fe200078ec0ff */
[-C--:B------:R-:W-:Y:S05]  /*d440*/  HMMA.16816.F32 R4, R44, R52.reuse, R4 ;  /* 0x000000342c04723c */ /* 0x080fea0000001804 */
[----:B------:R1:W5:Y:S01]  /*d450*/  LDL.LU R213, [R1+0x6c] ;  /* 0x00006c0001d57983 */ /* 0x0003620000300800 */
[C---:B------:R-:W-:Y:S05]  /*d460*/  HMMA.16816.F32 R8, R56.reuse, R52, R8 ;  /* 0x000000343808723c */ /* 0x040fea0000001808 */
[----:B------:R-:W-:Y:S01]  /*d470*/  F2FP.F16.F32.PACK_AB R38, R153, R154 ;  /* 0x0000009a9926723e */ /* 0x000fe200000000ff */
[-C--:B------:R-:W-:Y:S05]  /*d480*/  HMMA.16816.F32 R12, R56, R54.reuse, R12 ;  /* 0x00000036380c723c */ /* 0x080fea000000180c */
[----:B------:R-:W-:Y:S01]  /*d490*/  LOP3.LUT R38, R63, R38, RZ, 0xc0, !PT ;  /* 0x000000263f267212 */ /* 0x000fe200078ec0ff */
[C---:B------:R-:W-:Y:S01]  /*d4a0*/  HMMA.16816.F32 R16, R44.reuse, R54, R16 ;  /* 0x000000362c10723c */ /* 0x040fe20000001810 */
[----:B------:R-:W4:Y:S04]  /*d4b0*/  LDSM.16.MT88.4 R52, [R205+0x5400] ;  /* 0x00540000cd34783b */ /* 0x000f280000004200 */
[----:B------:R-:W-:Y:S01]  /*d4c0*/  F2FP.F16.F32.PACK_AB R39, R156, R152 ;  /* 0x000000989c27723e */ /* 0x000fe200000000ff */
[----:B------:R-:W-:Y:S01]  /*d4d0*/  IMAD.MOV.U32 R191, RZ, RZ, R188 ;  /* 0x000000ffffbf7224 */ /* 0x000fe200078e00bc */
[----:B------:R-:W-:Y:S01]  /*d4e0*/  F2FP.F16.F32.PACK_AB R37, R99, R98 ;  /* 0x000000626325723e */ /* 0x000fe200000000ff */
[----:B------:R-:W-:Y:S01]  /*d4f0*/  IMAD.MOV.U32 R188, RZ, RZ, R226 ;  /* 0x000000ffffbc7224 */ /* 0x000fe200078e00e2 */
[-C--:B-1----:R-:W-:Y:S03]  /*d500*/  HMMA.16816.F32 R20, R44, R48.reuse, R20 ;  /* 0x000000302c14723c */ /* 0x082fe60000001814 */
[----:B------:R-:W-:Y:S01]  /*d510*/  LOP3.LUT R39, R64, R39, RZ, 0xc0, !PT ;  /* 0x0000002740277212 */ /* 0x000fe200078ec0ff */
[----:B------:R-:W-:Y:S01]  /*d520*/  IMAD.MOV.U32 R226, RZ, RZ, R227 ;  /* 0x000000ffffe27224 */ /* 0x000fe200078e00e3 */
[----:B------:R-:W-:Y:S01]  /*d530*/  LOP3.LUT R37, R66, R37, RZ, 0xc0, !PT ;  /* 0x0000002542257212 */ /* 0x000fe200078ec0ff */
[C---:B------:R-:W-:Y:S05]  /*d540*/  HMMA.16816.F32 R24, R56.reuse, R48, R24 ;  /* 0x000000303818723c */ /* 0x040fea0000001818 */
[----:B------:R-:W-:Y:S01]  /*d550*/  F2FP.F16.F32.PACK_AB R63, R95, R94 ;  /* 0x0000005e5f3f723e */ /* 0x000fe200000000ff */
[-C--:B------:R-:W-:Y:S05]  /*d560*/  HMMA.16816.F32 R28, R56, R50.reuse, R28 ;  /* 0x00000032381c723c */ /* 0x080fea000000181c */
[----:B------:R-:W-:Y:S01]  /*d570*/  LOP3.LUT R63, R70, R63, RZ, 0xc0, !PT ;  /* 0x0000003f463f7212 */ /* 0x000fe200078ec0ff */
[----:B------:R-:W-:Y:S05]  /*d580*/  HMMA.16816.F32 R32, R44, R50, R32 ;  /* 0x000000322c20723c */ /* 0x000fea0000001820 */
[----:B--2---:R-:W-:Y:S01]  /*d590*/  FADD.FTZ R70, R210, R3 ;  /* 0x00000003d2467221 */ /* 0x004fe20000010000 */
[-C--:B----4-:R-:W-:Y:S05]  /*d5a0*/  HMMA.16816.F32 R4, R36, R40.reuse, R4 ;  /* 0x000000282404723c */ /* 0x090fea0000001804 */
[----:B------:R-:W-:Y:S01]  /*d5b0*/  FADD.FTZ R3, R208, R0 ;  /* 0x00000000d0037221 */ /* 0x000fe20000010000 */
[C---:B------:R-:W-:Y:S05]  /*d5c0*/  HMMA.16816.F32 R8, R60.reuse, R40, R8 ;  /* 0x000000283c08723c */ /* 0x040fea0000001808 */
[----:B------:R-:W-:Y:S01]  /*d5d0*/  FADD.FTZ R2, R248, R70 ;  /* 0x00000046f8027221 */ /* 0x000fe20000010000 */
[-C--:B------:R-:W-:Y:S05]  /*d5e0*/  HMMA.16816.F32 R12, R60, R42.reuse, R12 ;  /* 0x0000002a3c0c723c */ /* 0x080fea000000180c */
[----:B------:R-:W-:Y:S01]  /*d5f0*/  FADD.FTZ R44, R117, R2 ;  /* 0x00000002752c7221 */ /* 0x000fe20000010000 */
[C---:B------:R-:W-:Y:S05]  /*d600*/  HMMA.16816.F32 R16, R36.reuse, R42, R16 ;  /* 0x0000002a2410723c */ /* 0x040fea0000001810 */
[----:B------:R-:W-:Y:S01]  /*d610*/  IMAD.MOV.U32 R227, RZ, RZ, R228 ;  /* 0x000000ffffe37224 */ /* 0x000fe200078e00e4 */
[-C--:B------:R-:W-:Y:S05]  /*d620*/  HMMA.16816.F32 R20, R36, R52.reuse, R20 ;  /* 0x000000342414723c */ /* 0x080fea0000001814 */
[----:B------:R-:W-:Y:S01]  /*d630*/  IMAD.MOV.U32 R117, RZ, RZ, R190 ;  /* 0x000000ffff757224 */ /* 0x000fe200078e00be */
[C---:B------:R-:W-:Y:S05]  /*d640*/  HMMA.16816.F32 R24, R60.reuse, R52, R24 ;  /* 0x000000343c18723c */ /* 0x040fea0000001818 */
[----:B------:R-:W-:Y:S01]  /*d650*/  IMAD.MOV.U32 R228, RZ, RZ, R230 ;  /* 0x000000ffffe47224 */ /* 0x000fe200078e00e6 */
[-C--:B------:R-:W-:Y:S05]  /*d660*/  HMMA.16816.F32 R28, R60, R54.reuse, R28 ;  /* 0x000000363c1c723c */ /* 0x080fea000000181c */
[----:B------:R-:W-:Y:S01]  /*d670*/  IMAD.MOV.U32 R230, RZ, RZ, R203 ;  /* 0x000000ffffe67224 */ /* 0x000fe200078e00cb */
[----:B------:R-:W-:Y:S05]  /*d680*/  HMMA.16816.F32 R32, R36, R54, R32 ;  /* 0x000000362420723c */ /* 0x000fea0000001820 */
[----:B------:R-:W-:Y:S02]  /*d690*/  IMAD.MOV.U32 R203, RZ, RZ, R167 ;  /* 0x000000ffffcb7224 */ /* 0x000fe400078e00a7 */
[----:B------:R-:W-:Y:S01]  /*d6a0*/  FADD.FTZ R56, R249, R69 ;  /* 0x00000045f9387221 */ /* 0x000fe20000010000 */
[----:B------:R-:W-:Y:S03]  /*d6b0*/  IMAD.MOV.U32 R167, RZ, RZ, R212 ;  /* 0x000000ffffa77224 */ /* 0x000fe600078e00d4 */
[----:B------:R-:W-:Y:S01]  /*d6c0*/  FADD.FTZ R57, R125, R3 ;  /* 0x000000037d397221 */ /* 0x000fe20000010000 */
[----:B------:R1:W5:Y:S01]  /*d6d0*/  LDL.LU R212, [R1+0x68] ;  /* 0x0000680001d47983 */ /* 0x0003620000300800 */
[----:B------:R-:W-:Y:S02]  /*d6e0*/  IMAD.MOV.U32 R190, RZ, RZ, R191 ;  /* 0x000000ffffbe7224 */ /* 0x000fe400078e00bf */
[----:B------:R-:W-:Y:S01]  /*d6f0*/  FADD.FTZ R2, R117, R56 ;  /* 0x0000003875027221 */ /* 0x000fe20000010000 */
[----:B------:R1:W5:Y:S01]  /*d700*/  LDL.LU R211, [R1+0x64] ;  /* 0x0000640001d37983 */ /* 0x0003620000300800 */
[----:B------:R-:W-:Y:S01]  /*d710*/  IMAD.MOV.U32 R191, RZ, RZ, R188 ;  /* 0x000000ffffbf7224 */ /* 0x000fe200078e00bc */
[----:B------:R-:W-:Y:S01]  /*d720*/  F2FP.F16.F32.PACK_AB R66, R113, R112 ;  /* 0x000000707142723e */ /* 0x000fe200000000ff */
[----:B------:R-:W-:Y:S01]  /*d730*/  IMAD.MOV.U32 R188, RZ, RZ, R226 ;  /* 0x000000ffffbc7224 */ /* 0x000fe200078e00e2 */
[----:B------:R1:W5:Y:S01]  /*d740*/  LDL.LU R210, [R1+0x60] ;  /* 0x0000600001d27983 */ /* 0x0003620000300800 */
[----:B------:R-:W-:Y:S01]  /*d750*/  F2FP.F16.F32.PACK_AB R64, R101, R100 ;  /* 0x000000646540723e */ /* 0x000fe200000000ff */
[----:B------:R-:W-:Y:S01]  /*d760*/  FADD.FTZ R0, R238, R68 ;  /* 0x00000044ee007221 */ /* 0x000fe20000010000 */
[----:B------:R-:W-:Y:S01]  /*d770*/  IMAD.MOV.U32 R226, RZ, RZ, R227 ;  /* 0x000000ffffe27224 */ /* 0x000fe200078e00e3 */
[----:B------:R1:W5:Y:S01]  /*d780*/  LDL.LU R209, [R1+0x5c] ;  /* 0x00005c0001d17983 */ /* 0x0003620000300800 */
[----:B------:R-:W-:Y:S01]  /*d790*/  FADD.FTZ R40, R188, R44 ;  /* 0x0000002cbc287221 */ /* 0x000fe20000010000 */
[----:B------:R-:W-:Y:S01]  /*d7a0*/  LOP3.LUT R66, R71, R66, RZ, 0xc0, !PT ;  /* 0x0000004247427212 */ /* 0x000fe200078ec0ff */
[----:B------:R-:W-:Y:S01]  /*d7b0*/  FADD.FTZ R3, R119, R0 ;  /* 0x0000000077037221 */ /* 0x000fe20000010000 */
[----:B------:R-:W-:Y:S01]  /*d7c0*/  IMAD.MOV.U32 R227, RZ, RZ, R228 ;  /* 0x000000ffffe37224 */ /* 0x000fe200078e00e4 */
[----:B------:R-:W2:Y:S01]  /*d7d0*/  LDSM.16.MT88.4 R44, [R204+0x5800] ;  /* 0x00580000cc2c783b */ /* 0x000ea20000004200 */
[----:B------:R-:W-:Y:S01]  /*d7e0*/  IMAD.MOV.U32 R228, RZ, RZ, R230 ;  /* 0x000000ffffe47224 */ /* 0x000fe200078e00e6 */
[----:B------:R-:W-:Y:S01]  /*d7f0*/  LOP3.LUT R64, R73, R64, RZ, 0xc0, !PT ;  /* 0x0000004049407212 */ /* 0x000fe200078ec0ff */
[----:B------:R-:W-:Y:S02]  /*d800*/  IMAD.MOV.U32 R230, RZ, RZ, R203 ;  /* 0x000000ffffe67224 */ /* 0x000fe400078e00cb */
[----:B------:R-:W-:Y:S01]  /*d810*/  FADD.FTZ R0, R190, R57 ;  /* 0x00000039be007221 */ /* 0x000fe20000010000 */
[----:B------:R-:W-:Y:S01]  /*d820*/  IMAD.MOV.U32 R203, RZ, RZ, R220 ;  /* 0x000000ffffcb7224 */ /* 0x000fe200078e00dc */
[----:B------:R-:W-:Y:S01]  /*d830*/  F2FP.F16.F32.PACK_AB R65, R103, R102 ;  /* 0x000000666741723e */ /* 0x000fe200000000ff */
[----:B------:R-:W-:Y:S01]  /*d840*/  IMAD.MOV.U32 R220, RZ, RZ, R221 ;  /* 0x000000ffffdc7224 */ /* 0x000fe200078e00dd */
[----:B------:R1:W5:Y:S01]  /*d850*/  LDL.LU R208, [R1+0x58] ;  /* 0x0000580001d07983 */ /* 0x0003620000300800 */
[----:B------:R-:W-:Y:S01]  /*d860*/  IMAD.MOV.U32 R221, RZ, RZ, R224 ;  /* 0x000000ffffdd7224 */ /* 0x000fe200078e00e0 */
[----:B------:R-:W-:Y:S01]  /*d870*/  LOP3.LUT R65, R74, R65, RZ, 0xc0, !PT ;  /* 0x000000414a417212 */ /* 0x000fe200078ec0ff */
[----:B------:R-:W-:Y:S01]  /*d880*/  IMAD.MOV.U32 R224, RZ, RZ, R170 ;  /* 0x000000ffffe07224 */ /* 0x000fe200078e00aa */
[----:B------:R-:W-:Y:S01]  /*d890*/  F2FP.F16.F32.PACK_AB R48, R105, R104 ;  /* 0x000000686930723e */ /* 0x000fe200000000ff */
[----:B------:R-:W-:Y:S01]  /*d8a0*/  FADD.FTZ R40, R221, R40 ;  /* 0x00000028dd287221 */ /* 0x000fe20000010000 */
[----:B------:R-:W-:Y:S01]  /*d8b0*/  IMAD.MOV.U32 R221, RZ, RZ, R168 ;  /* 0x000000ffffdd7224 */ /* 0x000fe200078e00a8 */
[----:B------:R-:W-:Y:S01]  /*d8c0*/  F2FP.F16.F32.PACK_AB R49, R107, R106 ;  /* 0x0000006a6b31723e */ /* 0x000fe200000000ff */
[----:B------:R-:W-:Y:S01]  /*d8d0*/  FADD.FTZ R3, R191, R3 ;  /* 0x00000003bf037221 */ /* 0x000fe20000010000 */
[----:B------:R-:W-:Y:S01]  /*d8e0*/  FADD.FTZ R58, R167, R40 ;  /* 0x00000028a73a7221 */ /* 0x000fe20000010000 */
[----:B------:R-:W-:Y:S01]  /*d8f0*/  LOP3.LUT R48, R75, R48, RZ, 0xc0, !PT ;  /* 0x000000304b307212 */ /* 0x000fe200078ec0ff */
[----:B------:R-:W4:Y:S01]  /*d900*/  LDSM.16.MT88.4 R40, [R205+0x5800] ;  /* 0x00580000cd28783b */ /* 0x000f220000004200 */
[----:B------:R-:W-:Y:S01]  /*d910*/  LOP3.LUT R49, R76, R49, RZ, 0xc0, !PT ;  /* 0x000000314c317212 */ /* 0x000fe200078ec0ff */
[----:B------:R-:W-:Y:S01]  /*d920*/  FADD.FTZ R3, R220, R3 ;  /* 0x00000003dc037221 */ /* 0x000fe20000010000 */
[----:B------:R-:W-:Y:S01]  /*d930*/  IMAD.MOV.U32 R220, RZ, RZ, R169 ;  /* 0x000000ffffdc7224 */ /* 0x000fe200078e00a9 */
[----:B------:R-:W-:Y:S01]  /*d940*/  F2FP.F16.F32.PACK_AB R50, R109, R108 ;  /* 0x0000006c6d32723e */ /* 0x000fe200000000ff */
[----:B------:R-:W-:Y:S01]  /*d950*/  FADD.FTZ R2, R227, R2 ;  /* 0x00000002e3027221 */ /* 0x000fe20000010000 */
[----:B------:R-:W-:Y:S01]  /*d960*/  F2FP.F16.F32.PACK_AB R51, R111, R110 ;  /* 0x0000006e6f33723e */ /* 0x000fe200000000ff */
[----:B------:R-:W-:Y:S01]  /*d970*/  IMAD.MOV.U32 R227, RZ, RZ, R228 ;  /* 0x000000ffffe37224 */ /* 0x000fe200078e00e4 */
[----:B------:R-:W-:Y:S01]  /*d980*/  LOP3.LUT R50, R77, R50, RZ, 0xc0, !PT ;  /* 0x000000324d327212 */ /* 0x000fe200078ec0ff */
[----:B------:R-:W-:Y:S01]  /*d990*/  IMAD.MOV.U32 R228, RZ, RZ, R230 ;  /* 0x000000ffffe47224 */ /* 0x000fe200078e00e6 */
[----:B------:R-:W-:Y:S01]  /*d9a0*/  LOP3.LUT R51, R78, R51, RZ, 0xc0, !PT ;  /* 0x000000334e337212 */ /* 0x000fe200078ec0ff */
[----:B------:R-:W-:Y:S01]  /*d9b0*/  FADD.FTZ R2, R226, R2 ;  /* 0x00000002e2027221 */ /* 0x000fe20000010000 */
[----:B------:R-:W-:Y:S02]  /*d9c0*/  IMAD.MOV.U32 R230, RZ, RZ, R223 ;  /* 0x000000ffffe67224 */ /* 0x000fe400078e00df */
[----:B------:R-:W-:Y:S01]  /*d9d0*/  FADD.FTZ R3, R228, R3 ;  /* 0x00000003e4037221 */ /* 0x000fe20000010000 */
[----:B------:R-:W-:Y:S02]  /*d9e0*/  IMAD.MOV.U32 R223, RZ, RZ, R164 ;  /* 0x000000ffffdf7224 */ /* 0x000fe400078e00a4 */
[----:B------:R-:W-:Y:S01]  /*d9f0*/  FADD.FTZ R57, R166, R2 ;  /* 0x00000002a6397221 */ /* 0x000fe20000010000 */
[----:B------:R-:W-:Y:S01]  /*da00*/  FADD.FTZ R0, R203, R0 ;  /* 0x00000000cb007221 */ /* 0x000fe20000010000 */
[----:B------:R-:W-:Y:S01]  /*da10*/  IMAD.MOV.U32 R203, RZ, RZ, R171 ;  /* 0x000000ffffcb7224 */ /* 0x000fe200078e00ab */
[----:B------:R-:W-:Y:S02]  /*da20*/  F2FP.F16.F32.PACK_AB R170, R129, R128 ;  /* 0x0000008081aa723e */ /* 0x000fe400000000ff */
[----:B------:R-:W-:Y:S01]  /*da30*/  FADD.FTZ R0, R227, R0 ;  /* 0x00000000e3007221 */ /* 0x000fe20000010000 */
[-C--:B--2---:R-:W-:Y:S05]  /*da40*/  HMMA.16816.F32 R4, R64, R44.reuse, R4 ;  /* 0x0000002c4004723c */ /* 0x084fea0000001804 */
        /* <DEDUP_REMOVED lines=16> */
[----:B------:R1:W5:Y:S01]  /*db50*/  LDL.LU R207, [R1+0x54] ;  /* 0x0000540001cf7983 */ /* 0x0003620000300800 */
[----:B------:R-:W-:Y:S01]  /*db60*/  FADD.FTZ R36, R148, R36 ;  /* 0x0000002494247221 */ /* 0x000fe20000010000 */
[----:B------:R-:W-:Y:S01]  /*db70*/  FADD.FTZ R37, R252, R37 ;  /* 0x00000025fc257221 */ /* 0x000fe20000010000 */
[-C--:B----4-:R-:W-:Y:S01]  /*db80*/  HMMA.16816.F32 R20, R64, R40.reuse, R20 ;  /* 0x000000284014723c */ /* 0x090fe20000001814 */
[----:B------:R1:W5:Y:S02]  /*db90*/  LDL.LU R206, [R1+0x50] ;  /* 0x0000500001ce7983 */ /* 0x0003640000300800 */
[----:B------:R-:W-:Y:S01]  /*dba0*/  FADD.FTZ R36, R176, R36 ;  /* 0x00000024b0247221 */ /* 0x000fe20000010000 */
[----:B------:R-:W-:Y:S01]  /*dbb0*/  FADD.FTZ R3, R145, R0 ;  /* 0x0000000091037221 */ /* 0x000fe20000010000 */
[----:B------:R-:W2:Y:S01]  /*dbc0*/  LDSM.16.MT88.4 R148, [R204+0x5c00] ;  /* 0x005c0000cc94783b */ /* 0x000ea20000004200 */
[----:B------:R-:W-:Y:S01]  /*dbd0*/  FADD.FTZ R0, R146, R2 ;  /* 0x0000000292007221 */ /* 0x000fe20000010000 */
[----:B------:R-:W-:Y:S01]  /*dbe0*/  FADD.FTZ R2, R147, R37 ;  /* 0x0000002593027221 */ /* 0x000fe20000010000 */
[----:B------:R-:W-:Y:S01]  /*dbf0*/  FADD.FTZ R37, R180, R36 ;  /* 0x00000024b4257221 */ /* 0x000fe20000010000 */
[C---:B------:R-:W-:Y:S04]  /*dc00*/  HMMA.16816.F32 R24, R48.reuse, R40, R24 ;  /* 0x000000283018723c */ /* 0x040fe80000001818 */
[----:B------:R-:W-:Y:S01]  /*dc10*/  FADD.FTZ R3, R173, R3 ;  /* 0x00000003ad037221 */ /* 0x000fe20000010000 */
[----:B------:R-:W-:Y:S01]  /*dc20*/  FADD.FTZ R0, R174, R0 ;  /* 0x00000000ae007221 */ /* 0x000fe20000010000 */
[----:B------:R-:W-:Y:S01]  /*dc30*/  FADD.FTZ R2, R158, R2 ;  /* 0x000000029e027221 */ /* 0x000fe20000010000 */
[-C--:B------:R-:W-:Y:S04]  /*dc40*/  HMMA.16816.F32 R28, R48, R42.reuse, R28 ;  /* 0x0000002a301c723c */ /* 0x080fe8000000181c */
        /* <DEDUP_REMOVED lines=10> */
[----:B------:R-:W-:Y:S02]  /*dcf0*/  FADD.FTZ R44, R141, R36 ;  /* 0x000000248d2c7221 */ /* 0x000fe40000010000 */
[----:B------:R-:W4:Y:S01]  /*dd00*/  LDSM.16.MT88.4 R36, [R205+0x5c00] ;  /* 0x005c0000cd24783b */ /* 0x000f220000004200 */
[----:B------:R-:W-:Y:S01]  /*dd10*/  FADD.FTZ R3, R133, R3 ;  /* 0x0000000385037221 */ /* 0x000fe20000010000 */
[----:B------:R-:W-:Y:S02]  /*dd20*/  IMAD.MOV.U32 R133, RZ, RZ, R136 ;  /* 0x000000ffff857224 */ /* 0x000fe400078e0088 */
[----:B------:R-:W-:Y:S01]  /*dd30*/  FADD.FTZ R45, R162, R0 ;  /* 0x00000000a22d7221 */ /* 0x000fe20000010000 */
[----:B------:R-:W-:Y:S01]  /*dd40*/  FADD.FTZ R0, R172, R2 ;  /* 0x00000002ac007221 */ /* 0x000fe20000010000 */
[----:B------:R-:W-:Y:S01]  /*dd50*/  F2FP.F16.F32.PACK_AB R171, R131, R130 ;  /* 0x0000008283ab723e */ /* 0x000fe200000000ff */
[----:B------:R-:W-:Y:S01]  /*dd60*/  FADD.FTZ R2, R142, R44 ;  /* 0x0000002c8e027221 */ /* 0x000fe20000010000 */
[----:B------:R-:W-:Y:S01]  /*dd70*/  F2FP.F16.F32.PACK_AB R168, R186, R116 ;  /* 0x00000074baa8723e */ /* 0x000fe200000000ff */
[----:B------:R-:W-:Y:S01]  /*dd80*/  FADD.FTZ R3, R140, R3 ;  /* 0x000000038c037221 */ /* 0x000fe20000010000 */
[----:B------:R-:W-:Y:S01]  /*dd90*/  F2FP.F16.F32.PACK_AB R169, R185, R118 ;  /* 0x00000076b9a9723e */ /* 0x000fe200000000ff */
        /* <DEDUP_REMOVED lines=9> */
[----:B------:R-:W-:Y:S01]  /*de30*/  HSET2.LE.AND R86, R86, R139, PT ;  /* 0x0000008b56567233 */ /* 0x000fe20003803000 */
[----:B------:R-:W-:Y:S01]  /*de40*/  FADD.FTZ R41, R246, R41 ;  /* 0x00000029f6297221 */ /* 0x000fe20000010000 */
[----:B------:R-:W-:Y:S01]  /*de50*/  FADD.FTZ R0, R159, R2 ;  /* 0x000000029f007221 */ /* 0x000fe20000010000 */
[----:B------:R-:W-:Y:S01]  /*de60*/  F2FP.F16.F32.PACK_AB R164, R121, R120 ;  /* 0x0000007879a4723e */ /* 0x000fe200000000ff */
[----:B------:R-:W-:Y:S01]  /*de70*/  FADD.FTZ R2, R144, R3 ;  /* 0x0000000390027221 */ /* 0x000fe20000010000 */
[----:B------:R-:W-:Y:S01]  /*de80*/  F2FP.F16.F32.PACK_AB R165, R123, R122 ;  /* 0x0000007a7ba5723e */ /* 0x000fe200000000ff */
[-C--:B--2---:R-:W-:Y:S05]  /*de90*/  HMMA.16816.F32 R144, R168, R148.reuse, R4 ;  /* 0x00000094a890723c */ /* 0x084fea0000001804 */
[----:B------:R-:W-:Y:S01]  /*dea0*/  F2FP.F16.F32.PACK_AB R166, R184, R124 ;  /* 0x0000007cb8a6723e */ /* 0x000fe200000000ff */
[----:B------:R-:W-:Y:S01]  /*deb0*/  FADD.FTZ R41, R132, R41 ;  /* 0x0000002984297221 */ /* 0x000fe20000010000 */
[----:B------:R-:W-:Y:S01]  /*dec0*/  F2FP.F16.F32.PACK_AB R167, R187, R126 ;  /* 0x0000007ebba7723e */ /* 0x000fe200000000ff */
[----:B------:R-:W-:Y:S03]  /*ded0*/  FADD.FTZ R3, R96, R0 ;  /* 0x0000000060037221 */ /* 0x000fe60000010000 */
        /* <DEDUP_REMOVED lines=20> */
[C---:B------:R-:W-:Y:S05]  /*e020*/  HMMA.16816.F32 R148, R168.reuse, R150, R16 ;  /* 0x00000096a894723c */ /* 0x040fea0000001810 */
[----:B------:R-:W-:Y:S01]  /*e030*/  FADD.FTZ R5, R100, R5 ;  /* 0x0000000564057221 */ /* 0x000fe20000010000 */
[-C--:B----4-:R-:W-:Y:S05]  /*e040*/  HMMA.16816.F32 R160, R168, R36.reuse, R20 ;  /* 0x00000024a8a0723c */ /* 0x090fea0000001814 */
        /* <DEDUP_REMOVED lines=25> */
[----:B------:R-:W-:Y:S02]  /*e1e0*/  IMAD.MOV.U32 R134, RZ, RZ, R135 ;  /* 0x000000ffff867224 */ /* 0x000fe400078e0087 */
[----:B------:R-:W-:Y:S01]  /*e1f0*/  FADD.FTZ R0, R123, R3 ;  /* 0x000000037b007221 */ /* 0x000fe20000010000 */
[----:B------:R-:W-:Y:S01]  /*e200*/  FADD.FTZ R4, R128, R4 ;  /* 0x0000000480047221 */ /* 0x000fe20000010000 */
[----:B------:R-:W-:Y:S02]  /*e210*/  IMAD.MOV.U32 R132, RZ, RZ, R137 ;  /* 0x000000ffff847224 */ /* 0x000fe400078e0089 */
[----:B------:R-:W-:Y:S01]  /*e220*/  FADD.FTZ R3, R124, R2 ;  /* 0x000000027c037221 */ /* 0x000fe20000010000 */
[----:B------:R-:W-:Y:S01]  /*e230*/  FADD.FTZ R2, R126, R0 ;  /* 0x000000007e027221 */ /* 0x000fe20000010000 */
[----:B---3--:R-:W-:Y:S02]  /*e240*/  VIADD R0, R217, 0xffffffff ;  /* 0xffffffffd9007836 */ /* 0x008fe40000000000 */
[----:B------:R-:W-:Y:S01]  /*e250*/  FADD.FTZ R5, R130, R5 ;  /* 0x0000000582057221 */ /* 0x000fe20000010000 */
[----:B------:R-:W-:Y:S01]  /*e260*/  FADD.FTZ R250, R184, R3 ;  /* 0x00000003b8fa7221 */ /* 0x000fe20000010000 */
[----:B------:R-:W-:Y:S02]  /*e270*/  IMAD.MOV.U32 R3, RZ, RZ, R138 ;  /* 0x000000ffff037224 */ /* 0x000fe400078e008a */
[----:B------:R-:W-:Y:S01]  /*e280*/  FADD.FTZ R249, R129, R4 ;  /* 0x0000000481f97221 */ /* 0x000fe20000010000 */
[----:B------:R-:W-:Y:S01]  /*e290*/  FADD.FTZ R248, R131, R5 ;  /* 0x0000000583f87221 */ /* 0x000fe20000010000 */
[----:B------:R-:W-:Y:S02]  /*e2a0*/  IMAD.MOV.U32 R217, RZ, RZ, R0 ;  /* 0x000000ffffd97224 */ /* 0x000fe400078e0000 */
[----:B------:R-:W-:Y:S01]  /*e2b0*/  FADD.FTZ R251, R187, R2 ;  /* 0x00000002bbfb7221 */ /* 0x000fe20000010000 */
[----:B-1----:R-:W-:Y:S06]  /*e2c0*/  @P0 BRA `(.L_x_533) ;  /* 0xffffff9800a00947 */ /* 0x002fec000383ffff */
.L_x_532:
[----:B------:R-:W1:Y:S01]  /*e2d0*/  SHFL.BFLY PT, R2, R248, 0x2, 0x1f ;  /* 0x0c401f00f8027f89 */ /* 0x000e6200000e0000 */
[----:B------:R-:W-:Y:S01]  /*e2e0*/  ULDC UR4, c[0x0][0x38c] ;  /* 0x0000e30000047ab9 */ /* 0x000fe20000000800 */
[----:B------:R-:W-:Y:S01]  /*e2f0*/  ULDC.U8 UR6, c[0x0][0x3d9] ;  /* 0x0000f64000067ab9 */ /* 0x000fe20000000000 */
[----:B------:R-:W-:Y:S01]  /*e300*/  UMOV UR5, 0x400 ;  /* 0x0000040000057882 */ /* 0x000fe20000000000 */
[----:B------:R-:W2:Y:S01]  /*e310*/  SHFL.BFLY PT, R3, R249, 0x2, 0x1f ;  /* 0x0c401f00f9037f89 */ /* 0x000ea200000e0000 */
[----:B------:R-:W-:Y:S01]  /*e320*/  ISETP.NE.AND P0, PT, RZ, UR6, PT ;  /* 0x00000006ff007c0c */ /* 0x000fe2000bf05270 */
[----:B------:R-:W-:Y:S01]  /*e330*/  IMAD.MOV.U32 R25, RZ, RZ, 0x7f800000 ;  /* 0x7f800000ff197424 */ /* 0x000fe200078e00ff */
[----:B------:R-:W-:Y:S01]  /*e340*/  BSSY B0, `(.L_x_536) ;  /* 0x00000e9000007945 */ /* 0x000fe20003800000 */
[----:B------:R-:W3:Y:S04]  /*e350*/  SHFL.BFLY PT, R0, R250, 0x2, 0x1f ;  /* 0x0c401f00fa007f89 */ /* 0x000ee800000e0000 */
[----:B------:R-:W4:Y:S01]  /*e360*/  SHFL.BFLY PT, R4, R251, 0x2, 0x1f ;  /* 0x0c401f00fb047f89 */ /* 0x000f2200000e0000 */
[----:B------:R-:W4:Y:S05]  /*e370*/  S2R R29, SR_TID.X ;  /* 0x00000000001d7919 */ /* 0x000f2a0000002100 */
[----:B------:R-:W4:Y:S01]  /*e380*/  @P0 LDC.64 R18, c[0x0][0x2c0] ;  /* 0x0000b000ff120b82 */ /* 0x000f220000000a00 */
[----:B------:R-:W4:Y:S01]  /*e390*/  S2R R27, SR_TID.X ;  /* 0x00000000001b7919 */ /* 0x000f220000002100 */
[----:B-1----:R-:W-:Y:S01]  /*e3a0*/  FADD.FTZ R2, R2, R248 ;  /* 0x000000f802027221 */ /* 0x002fe20000010000 */
[----:B------:R-:W1:Y:S05]  /*e3b0*/  S2R R30, SR_CTAID.Y ;  /* 0x00000000001e7919 */ /* 0x000e6a0000002600 */
[----:B------:R-:W1:Y:S01]  /*e3c0*/  @!P0 LDC R24, c[0x0][0x2e4] ;  /* 0x0000b900ff188b82 */ /* 0x000e620000000800 */
[----:B--2---:R-:W-:Y:S01]  /*e3d0*/  FADD.FTZ R3, R3, R249 ;  /* 0x000000f903037221 */ /* 0x004fe20000010000 */
[----:B------:R-:W2:Y:S01]  /*e3e0*/  SHFL.BFLY PT, R7, R2, 0x1, 0x1f ;  /* 0x0c201f0002077f89 */ /* 0x000ea200000e0000 */
[----:B---3--:R-:W-:-:S03]  /*e3f0*/  FADD.FTZ R0, R0, R250 ;  /* 0x000000fa00007221 */ /* 0x008fc60000010000 */
[----:B------:R-:W3:Y:S01]  /*e400*/  SHFL.BFLY PT, R8, R3, 0x1, 0x1f ;  /* 0x0c201f0003087f89 */ /* 0x000ee200000e0000 */
[----:B----4-:R-:W-:-:S03]  /*e410*/  FADD.FTZ R4, R4, R251 ;  /* 0x000000fb04047221 */ /* 0x010fc60000010000 */
[----:B------:R-:W4:Y:S04]  /*e420*/  SHFL.BFLY PT, R5, R0, 0x1, 0x1f ;  /* 0x0c201f0000057f89 */ /* 0x000f2800000e0000 */
[----:B------:R-:W4:Y:S01]  /*e430*/  SHFL.BFLY PT, R6, R4, 0x1, 0x1f ;  /* 0x0c201f0004067f89 */ /* 0x000f2200000e0000 */
[----:B------:R-:W1:Y:S01]  /*e440*/  S2R R32, SR_CTAID.X ;  /* 0x0000000000207919 */ /* 0x000e620000002500 */
[----:B------:R-:W-:Y:S01]  /*e450*/  SHF.R.S32.HI R15, RZ, 0x1f, R29 ;  /* 0x0000001fff0f7819 */ /* 0x000fe2000001141d */
[----:B------:R-:W1:Y:S03]  /*e460*/  S2R R31, SR_CTAID.Z ;  /* 0x00000000001f7919 */ /* 0x000e660000002700 */
[----:B------:R-:W-:Y:S01]  /*e470*/  LEA.HI R28, R15, R29, RZ, 0x2 ;  /* 0x0000001d0f1c7211 */ /* 0x000fe200078f10ff */
[----:B--2---:R-:W-:Y:S01]  /*e480*/  FADD.FTZ R22, R2, R7 ;  /* 0x0000000702167221 */ /* 0x004fe20000010000 */
[----:B------:R-:W-:-:S02]  /*e490*/  MOV R2, 0x3f800000 ;  /* 0x3f80000000027802 */ /* 0x000fc40000000f00 */
[----:B------:R-:W-:Y:S01]  /*e4a0*/  LEA.HI R15, R15, R29, RZ, 0x5 ;  /* 0x0000001d0f0f7211 */ /* 0x000fe200078f28ff */
[----:B---3--:R-:W-:Y:S01]  /*e4b0*/  FADD.FTZ R21, R3, R8 ;  /* 0x0000000803157221 */ /* 0x008fe20000010000 */
[----:B------:R-:W-:Y:S01]  /*e4c0*/  FSETP.NE.FTZ.AND P5, PT, R22, RZ, PT ;  /* 0x000000ff1600720b */ /* 0x000fe20003fb5000 */
[----:B------:R-:W-:Y:S01]  /*e4d0*/  IMAD.MOV.U32 R3, RZ, RZ, 0x3f800000 ;  /* 0x3f800000ff037424 */ /* 0x000fe200078e00ff */
[----:B------:R-:W-:Y:S01]  /*e4e0*/  SHF.R.S32.HI R15, RZ, 0x5, R15 ;  /* 0x00000005ff0f7819 */ /* 0x000fe2000001140f */
[----:B----4-:R-:W-:Y:S01]  /*e4f0*/  FADD.FTZ R23, R0, R5 ;  /* 0x0000000500177221 */ /* 0x010fe20000010000 */
[----:B------:R-:W-:Y:S02]  /*e500*/  FSETP.NE.FTZ.AND P6, PT, R21, RZ, PT ;  /* 0x000000ff1500720b */ /* 0x000fe40003fd5000 */
[----:B------:R-:W-:Y:S01]  /*e510*/  MOV R0, 0x3f800000 ;  /* 0x3f80000000007802 */ /* 0x000fe20000000f00 */
[----:B------:R-:W-:Y:S01]  /*e520*/  FADD.FTZ R26, R4, R6 ;  /* 0x00000006041a7221 */ /* 0x000fe20000010000 */
[----:B------:R-:W-:Y:S01]  /*e530*/  FSETP.NE.FTZ.AND P4, PT, R23, RZ, PT ;  /* 0x000000ff1700720b */ /* 0x000fe20003f95000 */
[----:B------:R-:W-:Y:S01]  /*e540*/  IMAD.MOV.U32 R4, RZ, RZ, 0x3f800000 ;  /* 0x3f800000ff047424 */ /* 0x000fe200078e00ff */
[----:B------:R-:W-:-:S02]  /*e550*/  LOP3.LUT R6, R28, 0xfffffffc, RZ, 0xc0, !PT ;  /* 0xfffffffc1c067812 */ /* 0x000fc400078ec0ff */
[----:B------:R-:W-:Y:S01]  /*e560*/  FSETP.NE.FTZ.AND P3, PT, R26, RZ, PT ;  /* 0x000000ff1a00720b */ /* 0x000fe20003f75000 */
[----:B------:R-:W2:Y:S01]  /*e570*/  @P5 MUFU.RCP R3, R22 ;  /* 0x0000001600035308 */ /* 0x000ea20000001000 */
[----:B------:R-:W-:Y:S02]  /*e580*/  SHF.R.S32.HI R28, RZ, 0x2, R28 ;  /* 0x00000002ff1c7819 */ /* 0x000fe4000001141c */
[----:B------:R-:W-:Y:S02]  /*e590*/  SHF.R.S32.HI R5, RZ, 0x1f, R27 ;  /* 0x0000001fff057819 */ /* 0x000fe4000001141b */
[----:B------:R-:W-:Y:S02]  /*e5a0*/  IADD3 R29, -R6, R29, RZ ;  /* 0x0000001d061d7210 */ /* 0x000fe40007ffe1ff */
[----:B------:R-:W-:Y:S01]  /*e5b0*/  LEA.HI R5, R5, R27, RZ, 0x5 ;  /* 0x0000001b05057211 */ /* 0x000fe200078f28ff */
[----:B------:R-:W3:Y:S03]  /*e5c0*/  @P6 MUFU.RCP R0, R21 ;  /* 0x0000001500006308 */ /* 0x000ee60000001000 */
[----:B------:R-:W-:-:S05]  /*e5d0*/  LOP3.LUT R5, R5, 0xffffffe0, RZ, 0xc0, !PT ;  /* 0xffffffe005057812 */ /* 0x000fca00078ec0ff */
[----:B------:R-:W4:Y:S01]  /*e5e0*/  @P4 MUFU.RCP R2, R23 ;  /* 0x0000001700024308 */ /* 0x000f220000001000 */
[----:B--2---:R-:W-:Y:S01]  /*e5f0*/  FMUL.FTZ R3, R3, UR4 ;  /* 0x0000000403037c20 */ /* 0x004fe20008410000 */
[----:B------:R-:W-:-:S03]  /*e600*/  IMAD.IADD R27, R27, 0x1, -R5 ;  /* 0x000000011b1b7824 */ /* 0x000fc600078e0a05 */
[C---:B------:R-:W-:Y:S01]  /*e610*/  FMUL.FTZ R146, R3.reuse, R146 ;  /* 0x0000009203927220 */ /* 0x040fe20000410000 */
[C---:B------:R-:W-:Y:S01]  /*e620*/  FMUL.FTZ R20, R3.reuse, R147 ;  /* 0x0000009303147220 */ /* 0x040fe20000410000 */
[C---:B------:R-:W-:Y:S01]  /*e630*/  FMUL.FTZ R150, R3.reuse, R150 ;  /* 0x0000009603967220 */ /* 0x040fe20000410000 */
[----:B------:R-:W2:Y:S01]  /*e640*/  @P3 MUFU.RCP R4, R26 ;  /* 0x0000001a00043308 */ /* 0x000ea20000001000 */
[C---:B------:R-:W-:Y:S01]  /*e650*/  FMUL.FTZ R13, R3.reuse, R151 ;  /* 0x00000097030d7220 */ /* 0x040fe20000410000 */
[C---:B------:R-:W-:Y:S01]  /*e660*/  FMUL.FTZ R162, R3.reuse, R162 ;  /* 0x000000a203a27220 */ /* 0x040fe20000410000 */
[C---:B------:R-:W-:Y:S01]  /*e670*/  FMUL.FTZ R12, R3.reuse, R163 ;  /* 0x000000a3030c7220 */ /* 0x040fe20000410000 */
[C---:B------:R-:W-:Y:S01]  /*e680*/  FMUL.FTZ R170, R3.reuse, R170 ;  /* 0x000000aa03aa7220 */ /* 0x040fe20000410000 */
[----:B------:R-:W-:Y:S01]  /*e690*/  FMUL.FTZ R7, R3, R171 ;  /* 0x000000ab03077220 */ /* 0x000fe20000410000 */
[----:B------:R-:W-:Y:S01]  /*e6a0*/  SHF.R.S32.HI R3, RZ, 0x1f, R28 ;  /* 0x0000001fff037819 */ /* 0x000fe2000001141c */
[----:B---3--:R-:W-:Y:S01]  /*e6b0*/  FMUL.FTZ R0, R0, UR4 ;  /* 0x0000000400007c20 */ /* 0x008fe20008410000 */
[----:B------:R-:W-:Y:S01]  /*e6c0*/  F2FP.F16.F32.PACK_AB R20, R20, R146 ;  /* 0x000000921414723e */ /* 0x000fe200000000ff */
[----:B----4-:R-:W-:Y:S01]  /*e6d0*/  FMUL.FTZ R2, R2, UR4 ;  /* 0x0000000402027c20 */ /* 0x010fe20008410000 */
[----:B------:R-:W-:Y:S01]  /*e6e0*/  LEA.HI R3, R3, R28, RZ, 0x3 ;  /* 0x0000001c03037211 */ /* 0x000fe200078f18ff */
[C---:B------:R-:W-:Y:S01]  /*e6f0*/  FMUL.FTZ R144, R0.reuse, R144 ;  /* 0x0000009000907220 */ /* 0x040fe20000410000 */
[C---:B------:R-:W-:Y:S01]  /*e700*/  FMUL.FTZ R8, R0.reuse, R145 ;  /* 0x0000009100087220 */ /* 0x040fe20000410000 */
[C---:B------:R-:W-:Y:S01]  /*e710*/  FMUL.FTZ R148, R0.reuse, R148 ;  /* 0x0000009400947220 */ /* 0x040fe20000410000 */
[----:B------:R-:W-:Y:S01]  /*e720*/  LOP3.LUT R3, R3, 0xfffffff8, RZ, 0xc0, !PT ;  /* 0xfffffff803037812 */ /* 0x000fe200078ec0ff */
[C---:B------:R-:W-:Y:S01]  /*e730*/  FMUL.FTZ R14, R0.reuse, R149 ;  /* 0x00000095000e7220 */ /* 0x040fe20000410000 */
[C---:B------:R-:W-:Y:S01]  /*e740*/  FMUL.FTZ R160, R0.reuse, R160 ;  /* 0x000000a000a07220 */ /* 0x040fe20000410000 */
[C---:B------:R-:W-:Y:S01]  /*e750*/  FMUL.FTZ R10, R0.reuse, R161 ;  /* 0x000000a1000a7220 */ /* 0x040fe20000410000 */
[C---:B------:R-:W-:Y:S01]  /*e760*/  FMUL.FTZ R168, R0.reuse, R168 ;  /* 0x000000a800a87220 */ /* 0x040fe20000410000 */
[----:B------:R-:W-:Y:S01]  /*e770*/  FMUL.FTZ R9, R0, R169 ;  /* 0x000000a900097220 */ /* 0x000fe20000410000 */
[----:B------:R-:W-:Y:S01]  /*e780*/  IADD3 R3, R28, -R3, RZ ;  /* 0x800000031c037210 */ /* 0x000fe20007ffe0ff */
[----:B--2---:R-:W-:Y:S01]  /*e790*/  FMUL.FTZ R0, R4, UR4 ;  /* 0x0000000404007c20 */ /* 0x004fe20008410000 */
[----:B------:R-:W2:Y:S01]  /*e7a0*/  S2UR UR4, SR_CgaCtaId ;  /* 0x00000000000479c3 */ /* 0x000ea20000008800 */
        /* <DEDUP_REMOVED lines=8> */
[----:B------:R-:W-:Y:S01]  /*e830*/  LEA.HI R2, R3, R3, RZ, 0x1 ;  /* 0x0000000303027211 */ /* 0x000fe200078f08ff */
        /* <DEDUP_REMOVED lines=10> */
[C---:B------:R-:W-:Y:S01]  /*e8e0*/  LOP3.LUT P2, RZ, R0.reuse, 0x2, RZ, 0xc0, !PT ;  /* 0x0000000200ff7812 */ /* 0x040fe2000784c0ff */
[----:B------:R-:W-:Y:S01]  /*e8f0*/  IMAD.SHL.U32 R4, R0, 0x40, RZ ;  /* 0x0000004000047824 */ /* 0x000fe200078e00ff */
[----:B------:R-:W-:Y:S01]  /*e900*/  IADD3 R3, R3, -R2, RZ ;  /* 0x8000000203037210 */ /* 0x000fe20007ffe0ff */
[----:B------:R-:W-:Y:S01]  /*e910*/  IMAD R2, R15, 0x100, R29 ;  /* 0x000001000f027824 */ /* 0x000fe200078e021d */
[----:B--2---:R-:W-:Y:S01]  /*e920*/  ULEA UR4, UR4, UR5, 0x18 ;  /* 0x0000000504047291 */ /* 0x004fe2000f8ec03f */
[----:B------:R-:W-:Y:S02]  /*e930*/  F2FP.F16.F32.PACK_AB R8, R8, R144 ;  /* 0x000000900808723e */ /* 0x000fe400000000ff */
[----:B------:R-:W-:Y:S02]  /*e940*/  LOP3.LUT R4, R4, 0xc0, RZ, 0xc0, !PT ;  /* 0x000000c004047812 */ /* 0x000fe400078ec0ff */
[----:B------:R-:W-:-:S02]  /*e950*/  LEA R2, R3, R2, 0x4 ;  /* 0x0000000203027211 */ /* 0x000fc400078e20ff */
[----:B------:R-:W-:Y:S02]  /*e960*/  LEA.HI R3, R4, R4, RZ, 0x1d ;  /* 0x0000000404037211 */ /* 0x000fe400078fe8ff */
[----:B------:R-:W-:Y:S02]  /*e970*/  LOP3.LUT R4, R0, 0x1, RZ, 0xc0, !PT ;  /* 0x0000000100047812 */ /* 0x000fe400078ec0ff */
[----:B------:R-:W-:Y:S01]  /*e980*/  F2FP.F16.F32.PACK_AB R14, R14, R148 ;  /* 0x000000940e0e723e */ /* 0x000fe200000000ff */
[----:B------:R-:W-:Y:S01]  /*e990*/  IMAD.U32 R0, R2, 0x2, R3 ;  /* 0x0000000202007824 */ /* 0x000fe200078e0003 */
[----:B------:R-:W-:Y:S02]  /*e9a0*/  ISETP.NE.U32.AND P1, PT, R4, 0x1, PT ;  /* 0x000000010400780c */ /* 0x000fe40003f25070 */
[----:B------:R-:W-:Y:S02]  /*e9b0*/  MOV R4, 0xfffffff0 ;  /* 0xfffffff000047802 */ /* 0x000fe40000000f00 */
[----:B------:R-:W-:Y:S01]  /*e9c0*/  LEA R0, R0, UR4, 0x1 ;  /* 0x0000000400007c11 */ /* 0x000fe2000f8e08ff */
[----:B------:R-:W-:Y:S01]  /*e9d0*/  ULDC.U8 UR4, c[0x0][0x3d8] ;  /* 0x0000f60000047ab9 */ /* 0x000fe20000000000 */
[----:B------:R-:W-:-:S02]  /*e9e0*/  SEL R4, R4, 0x10, !P1 ;  /* 0x0000001004047807 */ /* 0x000fc40004800000 */
        /* <DEDUP_REMOVED lines=8> */
[----:B------:R-:W-:Y:S02]  /*ea70*/  F2FP.F16.F32.PACK_AB R141, R141, R140 ;  /* 0x0000008c8d8d723e */ /* 0x000fe400000000ff */
[----:B------:R-:W-:Y:S01]  /*ea80*/  F2FP.F16.F32.PACK_AB R142, R143, R142 ;  /* 0x0000008e8f8e723e */ /* 0x000fe200000000ff */
[----:B------:R3:W-:Y:S01]  /*ea90*/  STS [R3], R14 ;  /* 0x0000000e03007388 */ /* 0x0007e20000000800 */
[----:B------:R-:W-:-:S02]  /*eaa0*/  F2FP.F16.F32.PACK_AB R11, R11, R152 ;  /* 0x000000980b0b723e */ /* 0x000fc400000000ff */
[----:B------:R-:W-:Y:S01]  /*eab0*/  F2FP.F16.F32.PACK_AB R154, R155, R154 ;  /* 0x0000009a9b9a723e */ /* 0x000fe200000000ff */
[----:B------:R-:W-:Y:S01]  /*eac0*/  STS [R3+0x200], R13 ;  /* 0x0002000d03007388 */ /* 0x000fe20000000800 */
[----:B------:R-:W-:Y:S02]  /*ead0*/  F2FP.F16.F32.PACK_AB R12, R12, R162 ;  /* 0x000000a20c0c723e */ /* 0x000fe400000000ff */
[----:B------:R-:W-:Y:S01]  /*eae0*/  F2FP.F16.F32.PACK_AB R10, R10, R160 ;  /* 0x000000a00a0a723e */ /* 0x000fe200000000ff */
[----:B------:R-:W-:Y:S01]  /*eaf0*/  STS [R0+0x1000], R141 ;  /* 0x0010008d00007388 */ /* 0x000fe20000000800 */
[----:B------:R-:W-:Y:S02]  /*eb00*/  F2FP.F16.F32.PACK_AB R9, R9, R168 ;  /* 0x000000a80909723e */ /* 0x000fe400000000ff */
[----:B------:R-:W-:Y:S01]  /*eb10*/  F2FP.F16.F32.PACK_AB R7, R7, R170 ;  /* 0x000000aa0707723e */ /* 0x000fe200000000ff */
[----:B------:R4:W-:Y:S01]  /*eb20*/  STS [R0+0x1200], R142 ;  /* 0x0012008e00007388 */ /* 0x0009e20000000800 */
[----:B------:R-:W-:-:S02]  /*eb30*/  F2FP.F16.F32.PACK_AB R16, R16, R158 ;  /* 0x0000009e1010723e */ /* 0x000fc400000000ff */
[----:B------:R-:W-:Y:S01]  /*eb40*/  F2FP.F16.F32.PACK_AB R17, R17, R156 ;  /* 0x0000009c1111723e */ /* 0x000fe200000000ff */
[----:B------:R1:W-:Y:S01]  /*eb50*/  STS [R3+0x1000], R11 ;  /* 0x0010000b03007388 */ /* 0x0003e20000000800 */
[----:B--2---:R-:W-:Y:S01]  /*eb60*/  @P0 IMAD R8, R19, R18, RZ ;  /* 0x0000001213080224 */ /* 0x004fe200078e02ff */
[----:B------:R-:W-:Y:S01]  /*eb70*/  F2FP.F16.F32.PACK_AB R6, R6, R164 ;  /* 0x000000a40606723e */ /* 0x000fe200000000ff */
[----:B------:R-:W2:Y:S01]  /*eb80*/  @!P0 LDC R19, c[0x0][0x2c4] ;  /* 0x0000b100ff138b82 */ /* 0x000ea20000000800 */
[----:B------:R-:W-:Y:S01]  /*eb90*/  STS [R3+0x1200], R154 ;  /* 0x0012009a03007388 */ /* 0x000fe20000000800 */
[----:B------:R-:W2:Y:S01]  /*eba0*/  @P6 MUFU.LG2 R18, R21 ;  /* 0x0000001500126308 */ /* 0x000ea20000000c00 */
[----:B------:R-:W-:Y:S02]  /*ebb0*/  F2FP.F16.F32.PACK_AB R5, R5, R166 ;  /* 0x000000a60505723e */ /* 0x000fe400000000ff */
[----:B------:R2:W-:Y:S03]  /*ebc0*/  STS [R2+0x200], R12 ;  /* 0x0002000c02007388 */ /* 0x0005e60000000800 */
[----:B---3--:R-:W3:Y:S01]  /*ebd0*/  @!P0 LDC R14, c[0x0][0x270] ;  /* 0x00009c00ff0e8b82 */ /* 0x008ee20000000800 */
[----:B------:R3:W-:Y:S07]  /*ebe0*/  STS [R2], R10 ;  /* 0x0000000a02007388 */ /* 0x0007ee0000000800 */
[----:B------:R-:W3:Y:S01]  /*ebf0*/  @!P2 LDC R20, c[0x0][0x2c4] ;  /* 0x0000b100ff14ab82 */ /* 0x000ee20000000800 */
[----:B----4-:R-:W-:Y:S01]  /*ec00*/  IADD3 R0, R4, R2, RZ ;  /* 0x0000000204007210 */ /* 0x010fe20007ffe0ff */
[----:B------:R-:W-:-:S04]  /*ec10*/  @P0 IMAD.MOV.U32 R4, RZ, RZ, 0x1 ;  /* 0x00000001ff040424 */ /* 0x000fc800078e00ff */
[----:B------:R4:W-:Y:S02]  /*ec20*/  STS [R0], R9 ;  /* 0x0000000900007388 */ /* 0x0009e40000000800 */
[----:B-1----:R-:W1:Y:S01]  /*ec30*/  @P0 LDC R11, c[0x0][0x2c0] ;  /* 0x0000b000ff0b0b82 */ /* 0x002e620000000800 */
[----:B--2---:R-:W-:Y:S01]  /*ec40*/  @!P0 SEL R8, R19, R24, !P1 ;  /* 0x0000001813088207 */ /* 0x004fe20004800000 */
[----:B------:R2:W-:Y:S01]  /*ec50*/  STS [R0+0x200], R7 ;  /* 0x0002000700007388 */ /* 0x0005e20000000800 */
[----:B------:R-:W-:-:S03]  /*ec60*/  MOV R24, 0x7f800000 ;  /* 0x7f80000000187802 */ /* 0x000fc60000000f00 */
[----:B------:R1:W-:Y:S02]  /*ec70*/  STS [R2+0x1200], R16 ;  /* 0x0012001002007388 */ /* 0x0003e40000000800 */
[----:B------:R-:W1:Y:S01]  /*ec80*/  @P5 LDC R12, c[0x0][0x2e8] ;  /* 0x0000ba00ff0c5b82 */ /* 0x000e620000000800 */
[----:B---3--:R-:W-:Y:S01]  /*ec90*/  @!P0 IMAD R4, R8, R14, RZ ;  /* 0x0000000e08048224 */ /* 0x008fe200078e02ff */
[----:B------:R3:W-:Y:S01]  /*eca0*/  @P3 MUFU.LG2 R10, R26 ;  /* 0x0000001a000a3308 */ /* 0x0007e20000000c00 */
[----:B------:R1:W-:Y:S02]  /*ecb0*/  STS [R2+0x1000], R17 ;  /* 0x0010001102007388 */ /* 0x0003e40000000800 */
[----:B------:R-:W-:Y:S02]  /*ecc0*/  IMAD R4, R30, R4, RZ ;  /* 0x000000041e047224 */ /* 0x000fe400078e02ff */
[----:B------:R1:W-:Y:S01]  /*ecd0*/  STS [R0+0x1000], R6 ;  /* 0x0010000600007388 */ /* 0x0003e20000000800 */
[----:B------:R-:W1:Y:S02]  /*ece0*/  @P6 LDC R13, c[0x0][0x2e8] ;  /* 0x0000ba00ff0d6b82 */ /* 0x000e640000000800 */
[----:B------:R-:W-:Y:S01]  /*ecf0*/  SEL R4, R4, RZ, P2 ;  /* 0x000000ff04047207 */ /* 0x000fe20001000000 */
[----:B------:R1:W-:Y:S04]  /*ed00*/  STS [R0+0x1200], R5 ;  /* 0x0012000500007388 */ /* 0x0003e80000000800 */
[----:B------:R-:W-:Y:S01]  /*ed10*/  IMAD R4, R31, R8, R4 ;  /* 0x000000081f047224 */ /* 0x000fe200078e0204 */
[----:B----4-:R4:W4:Y:S01]  /*ed20*/  @P5 MUFU.LG2 R9, R22 ;  /* 0x0000001600095308 */ /* 0x0109220000000c00 */
[----:B------:R-:W4:Y:S01]  /*ed30*/  @P4 LDC R14, c[0x0][0x2e8] ;  /* 0x0000ba00ff0e4b82 */ /* 0x000f220000000800 */
[----:B------:R-:W-:-:S02]  /*ed40*/  @!P0 MOV R11, 0x1 ;  /* 0x00000001000b8802 */ /* 0x000fc40000000f00 */
[----:B---3--:R-:W-:-:S04]  /*ed50*/  SHF.R.S32.HI R26, RZ, 0x1f, R30 ;  /* 0x0000001fff1a7819 */ /* 0x008fc8000001141e */
[----:B--2---:R-:W2:Y:S01]  /*ed60*/  @P4 MUFU.LG2 R7, R23 ;  /* 0x0000001700074308 */ /* 0x004ea20000000c00 */
[----:B-1----:R-:W1:Y:S01]  /*ed70*/  @P3 LDC R16, c[0x0][0x2e8] ;  /* 0x0000ba00ff103b82 */ /* 0x002e620000000800 */
[----:B------:R-:W-:Y:S01]  /*ed80*/  CS2R R2, SRZ ;  /* 0x0000000000027805 */ /* 0x000fe2000001ff00 */
[----:B------:R-:W-:Y:S01]  /*ed90*/  @P6 FMUL.FTZ R6, R18, 0.69314718246459960938 ;  /* 0x3f31721812066820 */ /* 0x000fe20000410000 */
[----:B----4-:R-:W-:Y:S01]  /*eda0*/  MOV R22, 0x7f800000 ;  /* 0x7f80000000167802 */ /* 0x010fe20000000f00 */
[----:B------:R-:W-:Y:S02]  /*edb0*/  @!P2 IMAD R0, R30, R20, RZ ;  /* 0x000000141e00a224 */ /* 0x000fe400078e02ff */
[----:B------:R-:W-:Y:S01]  /*edc0*/  @P5 FMUL.FTZ R5, R9, 0.69314718246459960938 ;  /* 0x3f31721809055820 */ /* 0x000fe20000410000 */
[----:B------:R-:W-:Y:S01]  /*edd0*/  @P6 FFMA.FTZ R24, R138, R13, R6 ;  /* 0x0000000d8a186223 */ /* 0x000fe20000010006 */
[----:B------:R-:W-:Y:S01]  /*ede0*/  @P3 FMUL.FTZ R6, R10, 0.69314718246459960938 ;  /* 0x3f3172180a063820 */ /* 0x000fe20000410000 */
[--C-:B------:R-:W-:Y:S01]  /*edf0*/  @!P2 IMAD.MOV.U32 R2, RZ, RZ, R0.reuse ;  /* 0x000000ffff02a224 */ /* 0x100fe200078e0000 */
[----:B------:R-:W-:Y:S01]  /*ee00*/  @!P2 SHF.R.S32.HI R3, RZ, 0x1f, R0 ;  /* 0x0000001fff03a819 */ /* 0x000fe20000011400 */
[----:B------:R-:W-:Y:S01]  /*ee10*/  @P5 FFMA.FTZ R25, R137, R12, R5 ;  /* 0x0000000c89195223 */ /* 0x000fe20000010005 */
[----:B------:R-:W-:Y:S01]  /*ee20*/  BAR.SYNC.DEFER_BLOCKING 0x0 ;  /* 0x0000000000007b1d */ /* 0x000fe20000010000 */
[----:B------:R-:W-:Y:S01]  /*ee30*/  LOP3.LUT P2, RZ, R27, 0x3, RZ, 0xc0, !PT ;  /* 0x000000031bff7812 */ /* 0x000fe2000784c0ff */
[----:B------:R-:W-:-:S02]  /*ee40*/  IMAD R5, R32, R11, RZ ;  /* 0x0000000b20057224 */ /* 0x000fc400078e02ff */
[----:B--2---:R-:W-:Y:S01]  /*ee50*/  @P4 FMUL.FTZ R7, R7, 0.69314718246459960938 ;  /* 0x3f31721807074820 */ /* 0x004fe20000410000 */
[----:B------:R-:W-:Y:S01]  /*ee60*/  SHF.L.U32 R12, R29, 0x3, RZ ;  /* 0x000000031d0c7819 */ /* 0x000fe200000006ff */
[----:B------:R-:W-:Y:S02]  /*ee70*/  IMAD.MOV.U32 R23, RZ, RZ, 0x7f800000 ;  /* 0x7f800000ff177424 */ /* 0x000fe400078e00ff */
[----:B-1----:R-:W-:Y:S01]  /*ee80*/  @P3 FFMA.FTZ R23, R135, R16, R6 ;  /* 0x0000001087173223 */ /* 0x002fe20000010006 */
[----:B------:R-:W-:Y:S01]  /*ee90*/  SHF.L.U32 R0, R5, 0x7, RZ ;  /* 0x0000000705007819 */ /* 0x000fe200000006ff */
[----:B------:R-:W-:Y:S01]  /*eea0*/  @P4 FFMA.FTZ R22, R136, R14, R7 ;  /* 0x0000000e88164223 */ /* 0x000fe20000010007 */
[----:B------:R-:W-:Y:S02]  /*eeb0*/  SHF.R.S32.HI R13, RZ, 0x1f, R12 ;  /* 0x0000001fff0d7819 */ /* 0x000fe4000001140c */
[----:B------:R-:W-:Y:S02]  /*eec0*/  IADD3 R10, P1, P0, R0, R2, R4 ;  /* 0x00000002000a7210 */ /* 0x000fe4000783e004 */
[----:B------:R-:W-:-:S02]  /*eed0*/  SHF.R.S32.HI R5, RZ, 0x1f, R0 ;  /* 0x0000001fff057819 */ /* 0x000fc40000011400 */
[----:B------:R-:W-:-:S04]  /*eee0*/  SHF.R.S32.HI R4, RZ, 0x1f, R4 ;  /* 0x0000001fff047819 */ /* 0x000fc80000011404 */
        /* <DEDUP_REMOVED lines=46> */
.L_x_537:
[----:B------:R-:W-:Y:S05]  /*f1d0*/  BSYNC B0 ;  /* 0x0000000000007941 */ /* 0x000fea0003800000 */
.L_x_536:
[----:B------:R-:W-:Y:S01]  /*f1e0*/  ULDC.64 UR4, c[0x0][0x290] ;  /* 0x0000a40000047ab9 */ /* 0x000fe20000000a00 */
[----:B-1----:R-:W-:Y:S01]  /*f1f0*/  SHF.R.S32.HI R4, RZ, 0x1f, R31 ;  /* 0x0000001fff047819 */ /* 0x002fe2000001141f */
[----:B------:R-:W-:Y:S01]  /*f200*/  IMAD R0, R26, UR4, RZ ;  /* 0x000000041a007c24 */ /* 0x000fe2000f8e02ff */
[----:B------:R-:W-:Y:S01]  /*f210*/  SHF.R.S32.HI R29, RZ, 0x1f, R28 ;  /* 0x0000001fff1d7819 */ /* 0x000fe2000001141c */
[C---:B------:R-:W-:Y:S01]  /*f220*/  IMAD.WIDE.U32 R2, R30.reuse, UR4, R12 ;  /* 0x000000041e027c25 */ /* 0x040fe2000f8e000c */
[----:B-----5:R-:W1:Y:S01]  /*f230*/  LDS.128 R24, [R222] ;  /* 0x00000000de187984 */ /* 0x020e620000000c00 */
        /* <DEDUP_REMOVED lines=32> */
.L_x_538:
        /* <DEDUP_REMOVED lines=12> */
.L_x_1315:


//--------------------- .text._ZN5flash16flash_fwd_kernelI23Flash_fwd_kernel_traitsILi32ELi128ELi128ELi4ELb0ELb0EN7cutlass6half_tE19Flash_kernel_traitsILi32ELi128ELi128ELi4ES3_EELb0ELb0ELb0ELb0ELb1ELb1ELb1ELb0EEEvNS_16Flash_fwd_paramsE --------------------------
	.section	.text._ZN5flash16flash_fwd_kernelI23Flash_fwd_kernel_traitsILi32ELi128ELi128ELi4ELb0ELb0EN7cutlass6half_tE19Flash_kernel_traitsILi32ELi128ELi128ELi4ES3_EELb0ELb0ELb0ELb0ELb1ELb1ELb1ELb0EEEvNS_16Flash_fwd_paramsE,"ax",@progbits
	.align	128
        .global         _ZN5flash16flash_fwd_kernelI23Flash_fwd_kernel_traitsILi32ELi128ELi128ELi4ELb0ELb0EN7cutlass6half_tE19Flash_kernel_traitsILi32ELi128ELi128ELi4ES3_EELb0ELb0ELb0ELb0ELb1ELb1ELb1ELb0EEEvNS_16Flash_fwd_paramsE
        .type           _ZN5flash16flash_fwd_kernelI23Flash_fwd_kernel_traitsILi32ELi128ELi128ELi4ELb0ELb0EN7cutlass6half_tE19Flash_kernel_traitsILi32ELi128ELi128ELi4ES3_EELb0ELb0ELb0ELb0ELb1ELb1ELb1ELb0EEEvNS_16Flash_fwd_paramsE,@function
        .size           _ZN5flash16flash_fwd_kernelI23Flash_fwd_kernel_traitsILi32ELi128ELi128ELi4ELb0ELb0EN7cutlass6half_tE19Flash_kernel_traitsILi32ELi128ELi128ELi4ES3_EELb0ELb0ELb0ELb0ELb1ELb1ELb1ELb0EEEvNS_16Flash_fwd_paramsE,(.L_x_1316 - _ZN5flash16flash_fwd_kernelI23Flash_fwd_kernel_traitsILi32ELi128ELi128ELi4ELb0ELb0EN7cutlass6half_tE19Flash_kernel_traitsILi32ELi128ELi128ELi4ES3_EELb0ELb0ELb0ELb0ELb1ELb1ELb1ELb0EEEvNS_16Flash_fwd_paramsE)
        .other          _ZN5flash16flash_fwd_kernelI23Flash_fwd_kernel_traitsILi32ELi128ELi128ELi4ELb0ELb0EN7cutlass6half_tE19Flash_kernel_traitsILi32ELi128ELi128ELi4ES3_EELb0ELb0ELb0ELb0ELb1ELb1ELb1ELb0EEEvNS_16Flash_fwd_paramsE,@"STO_CUDA_ENTRY STV_DEFAULT"
_ZN5flash16flash_fwd_kernelI23Flash_fwd_kernel_traitsILi32ELi128ELi128ELi4ELb0ELb0EN7cutlass6half_tE19Flash_kernel_traitsILi32ELi128ELi128ELi4ES3_EELb0ELb0ELb0ELb0ELb1ELb1ELb1ELb0EEEvNS_16Flash_fwd_paramsE:
.text._ZN5flash16flash_fwd_kernelI23Flash_fwd_kernel_traitsILi32ELi128ELi128ELi4ELb0ELb0EN7cutlass6half_tE19Flash_kernel_traitsILi32ELi128ELi128ELi4ES3_EELb0ELb0ELb0ELb0ELb1ELb1ELb1ELb0EEEvNS_16Flash_fwd_paramsE:
        /* <DEDUP_REMOVED lines=31> */
[----:B-----5:R-:W-:Y:S01]  /*01f0*/  @P3 IADD3 R104, R23, -R18, RZ ;  /* 0x8000001217683210 */ /* 0x020fe20007ffe0ff */
[----:B------:R-:W-:Y:S01]  /*0200*/  ULDC.64 UR10, c[0x0][0x250] ;  /* 0x00009400000a7ab9 */ /* 0x000fe20000000a00 */
[----:B------:R-:W-:Y:S01]  /*0210*/  IMAD R14, R29, UR5, R2 ;  /* 0x000000051d0e7c24 */ /* 0x000fe2000f8e0202 */
[----:B------:R-:W-:-:S02]  /*0220*/  USHF.L.U32 UR18, UR10, 0x6, URZ ;  /* 0x000000060a127899 */ /* 0x000fc4000800063f */
[----:B------:R-:W-:Y:S01]  /*0230*/  USHF.L.U64.HI UR20, UR10, 0x6, UR11 ;  /* 0x000000060a147899 */ /* 0x000fe2000801020b */
[----:B--2---:R-:W-:-:S04]  /*0240*/  IABS R0, R30 ;  /* 0x0000001e00007213 */ /* 0x004fc80000000000 */
[----:B------:R-:W-:Y:S02]  /*0250*/  MOV R27, R0 ;  /* 0x00000000001b7202 */ /* 0x000fe40000000f00 */
[----:B-1----:R-:W-:Y:S02]  /*0260*/  SHF.R.S32.HI R15, RZ, 0x1f, R249 ;  /* 0x0000001fff0f7819 */ /* 0x002fe400000114f9 */
[----:B------:R-:W1:Y:S02]  /*0270*/  I2F.RP R12, R27 ;  /* 0x0000001b000c7306 */ /* 0x000e640000209400 */
[CC--:B------:R-:W-:Y:S02]  /*0280*/  LEA.HI R19, R15.reuse, R249.reuse, RZ, 0x2 ;  /* 0x000000f90f137211 */ /* 0x0c0fe400078f10ff */
[----:B------:R-:W-:Y:S02]  /*0290*/  LEA.HI R10, R15, R249, RZ, 0x4 ;  /* 0x000000f90f0a7211 */ /* 0x000fe400078f20ff */
[----:B------:R-:W-:-:S02]  /*02a0*/  LOP3.LUT R0, R19, 0xfffffffc, RZ, 0xc0, !PT ;  /* 0xfffffffc13007812 */ /* 0x000fc400078ec0ff */
[-C--:B------:R-:W-:Y:S02]  /*02b0*/  LEA.HI R25, R15, R249.reuse, RZ, 0x3 ;  /* 0x000000f90f197211 */ /* 0x080fe400078f18ff */
[----:B------:R-:W-:Y:S02]  /*02c0*/  IADD3 R0, -R0, R249, RZ ;  /* 0x000000f900007210 */ /* 0x000fe40007ffe1ff */
[----:B------:R-:W-:Y:S02]  /*02d0*/  SHF.R.S32.HI R4, RZ, 0x4, R10 ;  /* 0x00000004ff047819 */ /* 0x000fe4000001140a */
[----:B------:R-:W-:Y:S01]  /*02e0*/  SHF.L.U32 R8, R0, 0x3, RZ ;  /* 0x0000000300087819 */ /* 0x000fe200000006ff */
[----:B-1----:R-:W1:Y:S01]  /*02f0*/  MUFU.RCP R12, R12 ;  /* 0x0000000c000c7308 */ /* 0x002e620000001000 */
[----:B------:R-:W-:Y:S02]  /*0300*/  LOP3.LUT R0, R10, 0xfffffff0, RZ, 0xc0, !PT ;  /* 0xfffffff00a007812 */ /* 0x000fe400078ec0ff */
[----:B------:R-:W-:-:S02]  /*0310*/  SHF.R.S32.HI R5, RZ, 0x3, R25 ;  /* 0x00000003ff057819 */ /* 0x000fc40000011419 */
[----:B------:R-:W-:Y:S02]  /*0320*/  LEA.HI R10, R10, R4, RZ, 0x1 ;  /* 0x000000040a0a7211 */ /* 0x000fe400078f08ff */
[----:B------:R-:W-:Y:S01]  /*0330*/  IADD3 R0, -R0, R249, RZ ;  /* 0x000000f900007210 */ /* 0x000fe20007ffe1ff */
[----:B------:R-:W-:Y:S01]  /*0340*/  IMAD.SHL.U32 R5, R5, 0x40, RZ ;  /* 0x0000004005057824 */ /* 0x000fe200078e00ff */
[----:B------:R-:W-:Y:S02]  /*0350*/  LOP3.LUT R10, R10, 0xfffffffe, RZ, 0xc0, !PT ;  /* 0xfffffffe0a0a7812 */ /* 0x000fe400078ec0ff */
[----:B------:R-:W-:Y:S02]  /*0360*/  LEA.HI R13, R0, R0, RZ, 0x1 ;  /* 0x00000000000d7211 */ /* 0x000fe400078f08ff */
[----:B------:R-:W-:Y:S02]  /*0370*/  LOP3.LUT R5, R5, 0xc0, RZ, 0xc0, !PT ;  /* 0x000000c005057812 */ /* 0x000fe400078ec0ff */
[----:B------:R-:W-:-:S02]  /*0380*/  IADD3 R22, R4, -R10, RZ ;  /* 0x8000000a04167210 */ /* 0x000fc40007ffe0ff */
[----:B------:R-:W-:Y:S02]  /*0390*/  LOP3.LUT R4, R13, 0x7fffffe, RZ, 0xc0, !PT ;  /* 0x07fffffe0d047812 */ /* 0x000fe400078ec0ff */
[----:B------:R-:W-:Y:S02]  /*03a0*/  SHF.R.S32.HI R10, RZ, 0x1f, R0 ;  /* 0x0000001fff0a7819 */ /* 0x000fe40000011400 */
[----:B------:R-:W-:Y:S01]  /*03b0*/  LOP3.LUT R11, R5, 0x18, R8, 0xf8, !PT ;  /* 0x00000018050b7812 */ /* 0x000fe200078ef808 */
[----:B------:R-:W-:Y:S01]  /*03c0*/  IMAD.IADD R177, R0, 0x1, -R4 ;  /* 0x0000000100b17824 */ /* 0x000fe200078e0a04 */
[----:B------:R-:W-:Y:S02]  /*03d0*/  SHF.R.U32.HI R5, RZ, 0x3, R5 ;  /* 0x00000003ff057819 */ /* 0x000fe40000011605 */
[----:B------:R-:W-:Y:S02]  /*03e0*/  LEA.HI R26, R10, R0, RZ, 0x3 ;  /* 0x000000000a1a7211 */ /* 0x000fe400078f18ff */
[----:B-1----:R-:W-:-:S02]  /*03f0*/  IADD3 R4, R12, 0xffffffe, RZ ;  /* 0x0ffffffe0c047810 */ /* 0x002fc40007ffe0ff */
[----:B------:R-:W-:Y:S02]  /*0400*/  SHF.R.S32.HI R6, RZ, 0x2, R19 ;  /* 0x00000002ff067819 */ /* 0x000fe40000011413 */
[----:B------:R-:W-:Y:S02]  /*0410*/  LOP3.LUT R0, R25, 0xfffffff8, RZ, 0xc0, !PT ;  /* 0xfffffff819007812 */ /* 0x000fe400078ec0ff */
[----:B------:R-:W-:Y:S02]  /*0420*/  LOP3.LUT R197, R11, R5, RZ, 0x3c, !PT ;  /* 0x000000050bc57212 */ /* 0x000fe400078e3cff */
[----:B------:R1:W2:Y:S01]  /*0430*/  F2I.FTZ.U32.TRUNC.NTZ R5, R4 ;  /* 0x0000000400057305 */ /* 0x0002a2000021f000 */
[-C--:B------:R-:W-:Y:S02]  /*0440*/  IADD3 R0, -R0, R249.reuse, RZ ;  /* 0x000000f900007210 */ /* 0x080fe40007ffe1ff */
[----:B------:R-:W-:Y:S02]  /*0450*/  SHF.R.S32.HI R9, RZ, 0x1f, R8 ;  /* 0x0000001fff097819 */ /* 0x000fe40000011408 */
[----:B------:R-:W-:-:S02]  /*0460*/  LEA.HI R216, R15, R249, RZ, 0x5 ;  /* 0x000000f90fd87211 */ /* 0x000fc400078f28ff */
[----:B------:R-:W-:Y:S01]  /*0470*/  SHF.R.S32.HI R7, RZ, 0x1f, R6 ;  /* 0x0000001fff077819 */ /* 0x000fe20000011406 */
[----:B------:R-:W-:Y:S01]  /*0480*/  IMAD.WIDE.U32 R2, R29, UR4, R8 ;  /* 0x000000041d027c25 */ /* 0x000fe2000f8e0008 */
[----:B------:R-:W-:Y:S01]  /*0490*/  SHF.R.S32.HI R21, RZ, 0x5, R216 ;  /* 0x00000005ff157819 */ /* 0x000fe200000114d8 */
[----:B------:R-:W-:Y:S01]  /*04a0*/  ULDC.64 UR4, c[0x0][0x258] ;  /* 0x0000960000047ab9 */ /* 0x000fe20000000a00 */
[----:B---3--:R-:W-:Y:S01]  /*04b0*/  SHF.R.S32.HI R11, RZ, 0x1f, R31 ;  /* 0x0000001fff0b7819 */ /* 0x008fe2000001141f */
[----:B------:R-:W-:Y:S01]  /*04c0*/  IMAD.WIDE R16, R16, 0x80, R6 ;  /* 0x0000008010107825 */ /* 0x000fe200078e0206 */
[----:B------:R-:W-:Y:S02]  /*04d0*/  IADD3 R3, R3, R14, RZ ;  /* 0x0000000e03037210 */ /* 0x000fe40007ffe0ff */
[----:B-1----:R-:W-:Y:S01]  /*04e0*/  LEA.HI R4, R19, R6, RZ, 0x1 ;  /* 0x0000000613047211 */ /* 0x002fe200078f08ff */
[----:B------:R-:W-:Y:S01]  /*04f0*/  IMAD R11, R11, UR4, RZ ;  /* 0x000000040b0b7c24 */ /* 0x000fe2000f8e02ff */
[----:B------:R-:W-:Y:S01]  /*0500*/  LEA.HI R19, R0, R0, RZ, 0x1 ;  /* 0x0000000000137211 */ /* 0x000fe200078f08ff */
[----:B------:R-:W-:Y:S01]  /*0510*/  IMAD.WIDE.U32 R2, R31, UR4, R2 ;  /* 0x000000041f027c25 */ /* 0x000fe2000f8e0002 */
[----:B------:R-:W-:Y:S01]  /*0520*/  LOP3.LUT R10, R4, 0x7fffffe, RZ, 0xc0, !PT ;  /* 0x07fffffe040a7812 */ /* 0x000fe200078ec0ff */
[----:B------:R-:W-:Y:S01]  /*0530*/  USHF.L.U64.HI UR4, UR6, 0x6, UR7 ;  /* 0x0000000606047899 */ /* 0x000fe20008010207 */
[----:B------:R-:W-:Y:S01]  /*0540*/  LOP3.LUT R4, R19, 0x3fffffe, RZ, 0xc0, !PT ;  /* 0x03fffffe13047812 */ /* 0x000fe200078ec0ff */
[----:B------:R-:W-:Y:S01]  /*0550*/  IMAD R11, R31, UR5, R11 ;  /* 0x000000051f0b7c24 */ /* 0x000fe2000f8e020b */
[----:B------:R-:W-:Y:S01]  /*0560*/  IADD3 R10, R6, -R10, RZ ;  /* 0x8000000a060a7210 */ /* 0x000fe20007ffe0ff */
[----:B------:R-:W1:Y:S01]  /*0570*/  S2UR UR5, SR_CgaCtaId ;  /* 0x00000000000579c3 */ /* 0x000e620000008800 */
[----:B------:R-:W-:Y:S01]  /*0580*/  IABS R14, R31 ;  /* 0x0000001f000e7213 */ /* 0x000fe20000000000 */
[----:B------:R-:W-:Y:S01]  /*0590*/  IMAD.IADD R24, R0, 0x1, -R4 ;  /* 0x0000000100187824 */ /* 0x000fe200078e0a04 */
[----:B------:R-:W-:Y:S01]  /*05a0*/  LEA R10, R21, R10, 0x3 ;  /* 0x0000000a150a7211 */ /* 0x000fe200078e18ff */
[----:B------:R-:W-:Y:S01]  /*05b0*/  IMAD R4, R17, UR6, RZ ;  /* 0x0000000611047c24 */ /* 0x000fe2000f8e02ff */
[----:B--2---:R-:W-:-:S02]  /*05c0*/  IADD3 R0, RZ, -R5, RZ ;  /* 0x80000005ff007210 */ /* 0x004fc40007ffe0ff */
[----:B------:R-:W-:Y:S01]  /*05d0*/  IADD3 R3, R3, R11, RZ ;  /* 0x0000000b03037210 */ /* 0x000fe20007ffe0ff */
[----:B------:R-:W-:Y:S01]  /*05e0*/  IMAD.U32 R197, R10, 0x20, R197 ;  /* 0x000000200ac57824 */ /* 0x000fe200078e00c5 */
[----:B------:R-:W-:Y:S01]  /*05f0*/  SHF.R.S32.HI R12, RZ, 0x1, R13 ;  /* 0x00000001ff0c7819 */ /* 0x000fe2000001140d */
[----:B------:R-:W-:Y:S01]  /*0600*/  IMAD R10, R16, UR7, R4 ;  /* 0x00000007100a7c24 */ /* 0x000fe2000f8e0204 */
[----:B------:R-:W-:Y:S01]  /*0610*/  MOV R4, RZ ;  /* 0x000000ff00047202 */ /* 0x000fe20000000f00 */
[----:B------:R-:W-:Y:S02]  /*0620*/  IMAD R0, R0, R27, RZ ;  /* 0x0000001b00007224 */ /* 0x000fe400078e02ff */
[----:B------:R-:W-:Y:S01]  /*0630*/  IMAD.WIDE.U32 R2, R16, UR6, R2 ;  /* 0x0000000610027c25 */ /* 0x000fe2000f8e0002 */
[----:B------:R-:W-:Y:S01]  /*0640*/  ULDC.64 UR6, c[0x0][0x210] ;  /* 0x0000840000067ab9 */ /* 0x000fe20000000a00 */
[----:B------:R-:W2:Y:S02]  /*0650*/  @!P3 LDC.64 R16, c[0x0][0x318] ;  /* 0x0000c600ff10bb82 */ /* 0x000ea40000000a00 */
[----:B------:R-:W-:Y:S01]  /*0660*/  IMAD.HI.U32 R4, R5, R0, R4 ;  /* 0x0000000005047227 */ /* 0x000fe200078e0004 */
[----:B------:R-:W-:-:S04]  /*0670*/  SHF.R.S32.HI R0, RZ, 0x1f, R13 ;  /* 0x0000001fff007819 */ /* 0x000fc8000001140d */
[----:B------:R-:W-:Y:S01]  /*0680*/  LEA.HI R5, R0, R12, RZ, 0x2 ;  /* 0x0000000c00057211 */ /* 0x000fe200078f10ff */
[----:B------:R-:W-:Y:S01]  /*0690*/  IMAD.HI.U32 R11, R4, R14, RZ ;  /* 0x0000000e040b7227 */ /* 0x000fe200078e00ff */
[----:B------:R-:W-:Y:S01]  /*06a0*/  IADD3 R0, R3, R10, RZ ;  /* 0x0000000a03007210 */ /* 0x000fe20007ffe0ff */
[----:B-1----:R-:W-:Y:S01]  /*06b0*/  ULEA UR5, UR5, UR8, 0x18 ;  /* 0x0000000805057291 */ /* 0x002fe2000f8ec03f */
[C---:B------:R-:W-:Y:S02]  /*06c0*/  LEA R4, P0, R2.reuse, UR6, 0x1 ;  /* 0x0000000602047c11 */ /* 0x040fe4000f8008ff */
[----:B------:R-:W-:Y:S01]  /*06d0*/  IADD3 R10, -R11, RZ, RZ ;  /* 0x000000ff0b0a7210 */ /* 0x000fe20007ffe1ff */
[----:B------:R-:W-:Y:S01]  /*06e0*/  ULDC.64 UR8, c[0x0][0x248] ;  /* 0x0000920000087ab9 */ /* 0x000fe20000000a00 */
[----:B------:R-:W-:Y:S01]  /*06f0*/  LOP3.LUT R3, R5, 0xfffffffc, RZ, 0xc0, !PT ;  /* 0xfffffffc05037812 */ /* 0x000fe200078ec0ff */
[----:B------:R-:W-:Y:S01]  /*0700*/  USHF.L.U64.HI UR12, UR8, 0x7, UR9 ;  /* 0x00000007080c7899 */ /* 0x000fe20008010209 */
[----:B------:R-:W-:Y:S01]  /*0710*/  LEA.HI.X R5, R2, UR7, R0, 0x1, P0 ;  /* 0x0000000702057c11 */ /* 0x000fe200080f0c00 */
[----:B------:R-:W-:Y:S01]  /*0720*/  IMAD R10, R27, R10, R14 ;  /* 0x0000000a1b0a7224 */ /* 0x000fe200078e020e */
[----:B------:R-:W-:Y:S01]  /*0730*/  IADD3 R2, P0, R4, UR13, RZ ;  /* 0x0000000d04027c10 */ /* 0x000fe2000ff1e0ff */
[----:B------:R-:W1:Y:S01]  /*0740*/  @!P3 LDC.64 R14, c[0x0][0x2c8] ;  /* 0x0000b200ff0ebb82 */ /* 0x000e620000000a00 */
[----:B------:R-:W-:Y:S01]  /*0750*/  IMAD.IADD R20, R12, 0x1, -R3 ;  /* 0x000000010c147824 */ /* 0x000fe200078e0a03 */
[----:B------:R-:W-:Y:S01]  /*0760*/  LEA R197, R197, UR5, 0x1 ;  /* 0x00000005c5c57c11 */ /* 0x000fe2000f8e08ff */
[----:B------:R-:W-:Y:S01]  /*0770*/  ULDC.64 UR6, c[0x0][0x230] ;  /* 0x00008c0000067ab9 */ /* 0x000fe20000000a00 */
[----:B------:R-:W-:Y:S01]  /*0780*/  ISETP.GT.U32.AND P1, PT, R27, R10, PT ;  /* 0x0000000a1b00720c */ /* 0x000fe20003f24070 */
[----:B------:R-:W-:Y:S01]  /*0790*/  USHF.L.U32 UR19, UR8, 0x7, URZ ;  /* 0x0000000708137899 */ /* 0x000fe2000800063f */
[----:B------:R-:W-:Y:S01]  /*07a0*/  IADD3.X R3, R5, UR4, RZ, P0, !PT ;  /* 0x0000000405037c10 */ /* 0x000fe200087fe4ff */
[----:B------:R-:W-:Y:S01]  /*07b0*/  @!PT LDS RZ, [RZ] ;  /* 0x00000000fffff984 */ /* 0x000fe20000000800 */
[----:B------:R-:W-:Y:S01]  /*07c0*/  @!PT LDS RZ, [RZ] ;  /* 0x00000000fffff984 */ /* 0x000fe20000000800 */
[----:B------:R-:W-:Y:S01]  /*07d0*/  @!PT LDS RZ, [RZ] ;  /* 0x00000000fffff984 */ /* 0x000fe20000000800 */
[----:B------:R3:W-:Y:S01]  /*07e0*/  LDGSTS.E.BYPASS.LTC128B.128 [R197], desc[UR16][R4.64] ;  /* 0x0000000004c57fae */ /* 0x0007e2000b901d50 */
[----:B------:R-:W-:Y:S01]  /*07f0*/  IADD3 R12, P0, R2, UR13, RZ ;  /* 0x0000000d020c7c10 */ /* 0x000fe2000ff1e0ff */
[----:B------:R-:W-:Y:S01]  /*0800*/  USHF.L.U32 UR15, UR8, 0x6, URZ ;  /* 0x00000006080f7899 */ /* 0x000fe2000800063f */
[----:B--2---:R-:W-:Y:S01]  /*0810*/  @!P3 ISETP.NE.U32.AND P2, PT, R16, RZ, PT ;  /* 0x000000ff1000b20c */ /* 0x004fe20003f45070 */
[----:B------:R2:W-:Y:S01]  /*0820*/  LDGSTS.E.BYPASS.LTC128B.128 [R197+0x800], desc[UR16][R2.64] ;  /* 0x0080000002c57fae */ /* 0x0005e2000b901d50 */
[----:B------:R-:W-:Y:S01]  /*0830*/  IADD3.X R13, R3, UR4, RZ, P0, !PT ;  /* 0x00000004030d7c10 */ /* 0x000fe200087fe4ff */
[----:B------:R-:W-:Y:S01]  /*0840*/  USHF.L.U64.HI UR14, UR8, 0x6, UR9 ;  /* 0x00000006080e7899 */ /* 0x000fe20008010209 */
[----:B------:R-:W-:-:S03]  /*0850*/  @!P3 ISETP.NE.AND.EX P2, PT, R17, RZ, PT, P2 ;  /* 0x000000ff1100b20c */ /* 0x000fc60003f45320 */
[-C--:B------:R-:W-:Y:S01]  /*0860*/  @!P1 IADD3 R10, R10, -R27.reuse, RZ ;  /* 0x8000001b0a0a9210 */ /* 0x080fe20007ffe0ff */
[----:B------:R-:W-:Y:S01]  /*0870*/  @!P1 VIADD R11, R11, 0x1 ;  /* 0x000000010b0b9836 */ /* 0x000fe20000000000 */
[----:B------:R-:W-:Y:S01]  /*0880*/  ISETP.NE.AND P1, PT, R30, RZ, PT ;  /* 0x000000ff1e00720c */ /* 0x000fe20003f25270 */
[----:B------:R-:W-:Y:S01]  /*0890*/  LDGSTS.E.BYPASS.LTC128B.128 [R197+0x1000], desc[UR16][R12.64] ;  /* 0x010000000cc57fae */ /* 0x000fe2000b901d50 */
[----:B------:R-:W-:Y:S02]  /*08a0*/  ISETP.GE.U32.AND P4, PT, R10, R27, PT ;  /* 0x0000001b0a00720c */ /* 0x000fe40003f86070 */
[----:B---3--:R-:W-:-:S11]  /*08b0*/  IADD3 R4, P0, R6, R18, RZ ;  /* 0x0000001206047210 */ /* 0x008fd60007f1e0ff */
[----:B------:R-:W-:Y:S02]  /*08c0*/  @P4 IADD3 R11, R11, 0x1, RZ ;  /* 0x000000010b0b4810 */ /* 0x000fe40007ffe0ff */
[----:B------:R-:W-:Y:S02]  /*08d0*/  LEA.HI.X.SX32 R0, R18, R7, 0x1, P0 ;  /* 0x0000000712007211 */ /* 0x000fe400000f0eff */
[----:B------:R-:W-:-:S03]  /*08e0*/  LOP3.LUT R7, R31, R30, RZ, 0x3c, !PT ;  /* 0x0000001e1f077212 */ /* 0x000fc600078e3cff */
[C---:B--2---:R-:W-:Y:S01]  /*08f0*/  IMAD R2, R0.reuse, UR8, RZ ;  /* 0x0000000800027c24 */ /* 0x044fe2000f8e02ff */
[----:B------:R-:W-:Y:S01]  /*0900*/  ISETP.GE.AND P0, PT, R7, RZ, PT ;  /* 0x000000ff0700720c */ /* 0x000fe20003f06270 */
[----:B------:R-:W-:Y:S02]  /*0910*/  IMAD R0, R0, UR10, RZ ;  /* 0x0000000a00007c24 */ /* 0x000fe4000f8e02ff */
[C---:B------:R-:W-:Y:S02]  /*0920*/  IMAD R6, R4.reuse, UR9, R2 ;  /* 0x0000000904067c24 */ /* 0x040fe4000f8e0202 */
[C---:B------:R-:W-:Y:S01]  /*0930*/  IMAD R10, R4.reuse, UR11, R0 ;  /* 0x0000000b040a7c24 */ /* 0x040fe2000f8e0200 */
[----:B-1----:R-:W-:Y:S01]  /*0940*/  @!P3 SEL R0, R15, RZ, P2 ;  /* 0x000000ff0f00b207 */ /* 0x002fe20001000000 */
[----:B------:R-:W-:Y:S01]  /*0950*/  IMAD.WIDE.U32 R2, R4, UR8, R8 ;  /* 0x0000000804027c25 */ /* 0x000fe2000f8e0008 */
[----:B------:R-:W-:Y:S02]  /*0960*/  ULDC.64 UR8, c[0x0][0x220] ;  /* 0x0000880000087ab9 */ /* 0x000fe40000000a00 */
[----:B------:R-:W-:Y:S01]  /*0970*/  @!P3 IADD3 R104, R0, R14, -R18 ;  /* 0x0000000e0068b210 */ /* 0x000fe20007ffe812 */
[----:B------:R-:W-:Y:S01]  /*0980*/  IMAD.WIDE.U32 R4, R4, UR10, R8 ;  /* 0x0000000a04047c25 */ /* 0x000fe2000f8e0008 */
[----:B------:R-:W-:-:S02]  /*0990*/  IADD3 R3, R3, R6, RZ ;  /* 0x0000000603037210 */ /* 0x000fc40007ffe0ff */
[----:B------:R-:W-:Y:S01]  /*09a0*/  MOV R0, R11 ;  /* 0x0000000b00007202 */ /* 0x000fe20000000f00 */
[----:B------:R-:W-:Y:S01]  /*09b0*/  IMAD R9, R28, UR6, RZ ;  /* 0x000000061c097c24 */ /* 0x000fe2000f8e02ff */
[----:B------:R-:W-:Y:S01]  /*09c0*/  IADD3 R8, R104, 0x7f, RZ ;  /* 0x0000007f68087810 */ /* 0x000fe20007ffe0ff */
[----:B------:R-:W-:Y:S01]  /*09d0*/  IMAD.WIDE.U32 R6, R29, UR6, R2 ;  /* 0x000000061d067c25 */ /* 0x000fe2000f8e0002 */
[----:B------:R-:W-:Y:S02]  /*09e0*/  IADD3 R3, R5, R10, RZ ;  /* 0x0000000a05037210 */ /* 0x000fe40007ffe0ff */
[----:B------:R-:W-:Y:S01]  /*09f0*/  MOV R2, R4 ;  /* 0x0000000400027202 */ /* 0x000fe20000000f00 */
[C---:B------:R-:W-:Y:S01]  /*0a00*/  IMAD R9, R29.reuse, UR7, R9 ;  /* 0x000000071d097c24 */ /* 0x040fe2000f8e0209 */
[----:B------:R-:W-:Y:S01]  /*0a10*/  ULDC.64 UR6, c[0x0][0x238] ;  /* 0x00008e0000067ab9 */ /* 0x000fe20000000a00 */
[----:B------:R-:W-:Y:S01]  /*0a20*/  @!P0 IMAD.MOV R0, RZ, RZ, -R0 ;  /* 0x000000ffff008224 */ /* 0x000fe200078e0a00 */
[----:B------:R-:W-:Y:S01]  /*0a30*/  @!P1 LOP3.LUT R0, RZ, R30, RZ, 0x33, !PT ;  /* 0x0000001eff009212 */ /* 0x000fe200078e33ff */
[----:B------:R-:W-:Y:S01]  /*0a40*/  IMAD R10, R28, UR6, RZ ;  /* 0x000000061c0a7c24 */ /* 0x000fe2000f8e02ff */
[----:B------:R-:W-:Y:S01]  /*0a50*/  SHF.R.S32.HI R4, RZ, 0x1f, R8 ;  /* 0x0000001fff047819 */ /* 0x000fe20000011408 */
[----:B------:R-:W-:Y:S01]  /*0a60*/  IMAD.WIDE.U32 R2, R29, UR6, R2 ;  /* 0x000000061d027c25 */ /* 0x000fe2000f8e0002 */
[----:B------:R-:W-:-:S02]  /*0a70*/  IADD3 R5, R7, R9, RZ ;  /* 0x0000000907057210 */ /* 0x000fc40007ffe0ff */
[----:B------:R-:W-:Y:S01]  /*0a80*/  SHF.R.S32.HI R7, RZ, 0x1f, R0 ;  /* 0x0000001fff077819 */ /* 0x000fe20000011400 */
[----:B------:R-:W-:Y:S01]  /*0a90*/  IMAD R10, R29, UR7, R10 ;  /* 0x000000071d0a7c24 */ /* 0x000fe2000f8e020a */
[----:B------:R-:W-:Y:S01]  /*0aa0*/  LEA.HI R196, R4, R8, RZ, 0x7 ;  /* 0x0000000804c47211 */ /* 0x000fe200078f38ff */
[----:B------:R-:W-:Y:S01]  /*0ab0*/  ULDC.64 UR6, c[0x0][0x260] ;  /* 0x0000980000067ab9 */ /* 0x000fe20000000a00 */
[----:B------:R-:W-:Y:S01]  /*0ac0*/  IMAD.MOV.U32 R4, RZ, RZ, R6 ;  /* 0x000000ffff047224 */ /* 0x000fe200078e0006 */
[----:B------:R-:W-:Y:S01]  /*0ad0*/  SHF.R.S32.HI R11, RZ, 0x1, R19 ;  /* 0x00000001ff0b7819 */ /* 0x000fe20000011413 */
[----:B------:R-:W-:Y:S01]  /*0ae0*/  IMAD R6, R7, UR6, RZ ;  /* 0x0000000607067c24 */ /* 0x000fe2000f8e02ff */
[----:B------:R-:W-:Y:S01]  /*0af0*/  LEA.HI.SX32 R9, R196, 0xffffffff, 0x19 ;  /* 0xffffffffc4097811 */ /* 0x000fe200078fcaff */
[C---:B------:R-:W-:Y:S01]  /*0b00*/  IMAD.WIDE.U32 R32, R0.reuse, UR6, R4 ;  /* 0x0000000600207c25 */ /* 0x040fe2000f8e0004 */
[----:B------:R-:W-:Y:S02]  /*0b10*/  IADD3 R3, R3, R10, RZ ;  /* 0x0000000a03037210 */ /* 0x000fe40007ffe0ff */
[----:B------:R-:W-:Y:S01]  /*0b20*/  SHF.R.S32.HI R8, RZ, 0x1f, R9 ;  /* 0x0000001fff087819 */ /* 0x000fe20000011409 */
[----:B------:R-:W-:Y:S01]  /*0b30*/  IMAD R4, R0, UR7, R6 ;  /* 0x0000000700047c24 */ /* 0x000fe2000f8e0206 */
[----:B------:R-:W-:Y:S01]  /*0b40*/  ULDC.64 UR6, c[0x0][0x268] ;  /* 0x00009a0000067ab9 */ /* 0x000fe20000000a00 */
[----:B------:R-:W-:Y:S01]  /*0b50*/  MOV R180, R32 ;  /* 0x0000002000b47202 */ /* 0x000fe20000000f00 */
[----:B------:R-:W-:Y:S01]  /*0b60*/  IMAD R7, R7, UR6, RZ ;  /* 0x0000000607077c24 */ /* 0x000fe2000f8e02ff */
[----:B------:R-:W-:Y:S01]  /*0b70*/  STL.64 [R1+0x28], R32 ;  /* 0x0000282001007387 */ /* 0x000fe20000100a00 */
[----:B------:R-:W-:Y:S01]  /*0b80*/  IADD3 R181, R33, R4, RZ ;  /* 0x0000000421b57210 */ /* 0x000fe20007ffe0ff */
[----:B------:R-:W-:-:S02]  /*0b90*/  IMAD R6, R9, UR12, RZ ;  /* 0x0000000c09067c24 */ /* 0x000fc4000f8e02ff */
[----:B------:R-:W-:Y:S01]  /*0ba0*/  IMAD.WIDE.U32 R14, R0, UR6, R2 ;  /* 0x00000006000e7c25 */ /* 0x000fe2000f8e0002 */
[----:B------:R-:W-:Y:S01]  /*0bb0*/  IADD3 R2, P1, R12, UR13, RZ ;  /* 0x0000000d0c027c10 */ /* 0x000fe2000ff3e0ff */
[----:B------:R-:W-:Y:S02]  /*0bc0*/  STL.64 [R1+0x18], R180 ;  /* 0x000018b401007387 */ /* 0x000fe40000100a00 */
[----:B------:R-:W-:Y:S01]  /*0bd0*/  IMAD R10, R0, UR7, R7 ;  /* 0x00000007000a7c24 */ /* 0x000fe2000f8e0207 */
[----:B------:R-:W-:Y:S01]  /*0be0*/  ULDC.64 UR6, c[0x0][0x218] ;  /* 0x0000860000067ab9 */ /* 0x000fe20000000a00 */
[----:B------:R-:W-:Y:S01]  /*0bf0*/  IMAD R6, R8, UR19, R6 ;  /* 0x0000001308067c24 */ /* 0x000fe2000f8e0206 */
[----:B------:R-:W-:Y:S01]  /*0c00*/  STL.64 [R1+0x20], R14 ;  /* 0x0000200e01007387 */ /* 0x000fe20000100a00 */
[----:B------:R-:W-:Y:S01]  /*0c10*/  IMAD.WIDE.U32 R4, R9, UR19, R180 ;  /* 0x0000001309047c25 */ /* 0x000fe2000f8e00b4 */
[----:B------:R-:W-:-:S03]  /*0c20*/  IADD3 R10, R15, R10, RZ ;  /* 0x0000000a0f0a7210 */ /* 0x000fc60007ffe0ff */
[----:B------:R-:W-:Y:S02]  /*0c30*/  IMAD R0, R8, UR10, RZ ;  /* 0x0000000a08007c24 */ /* 0x000fe4000f8e02ff */
[----:B------:R-:W-:Y:S01]  /*0c40*/  IMAD.IADD R3, R5, 0x1, R6 ;  /* 0x0000000105037824 */ /* 0x000fe200078e0206 */
[C---:B------:R-:W-:Y:S01]  /*0c50*/  LEA R6, P0, R4.reuse, UR6, 0x1 ;  /* 0x0000000604067c11 */ /* 0x040fe2000f8008ff */
[C---:B------:R-:W-:Y:S01]  /*0c60*/  IMAD R0, R9.reuse, UR11, R0 ;  /* 0x0000000b09007c24 */ /* 0x040fe2000f8e0200 */
[----:B------:R1:W-:Y:S01]  /*0c70*/  STL [R1+0x10], R10 ;  /* 0x0000100a01007387 */ /* 0x0003e20000100800 */
[----:B------:R-:W-:Y:S01]  /*0c80*/  IMAD.WIDE.U32 R8, R9, UR10, RZ ;  /* 0x0000000a09087c25 */ /* 0x000fe2000f8e00ff */
[----:B------:R-:W-:Y:S02]  /*0c90*/  LEA.HI.X R7, R4, UR7, R3, 0x1, P0 ;  /* 0x0000000704077c11 */ /* 0x000fe400080f0c03 */
[----:B------:R-:W-:Y:S01]  /*0ca0*/  IADD3.X R3, R13, UR4, RZ, P1, !PT ;  /* 0x000000040d037c10 */ /* 0x000fe20008ffe4ff */
[----:B------:R-:W-:Y:S01]  /*0cb0*/  UIADD3 UR4, UR5, 0x2000, URZ ;  /* 0x0000200005047890 */ /* 0x000fe2000fffe03f */
[----:B------:R-:W-:-:S02]  /*0cc0*/  IADD3 R0, R9, R0, RZ ;  /* 0x0000000009007210 */ /* 0x000fc40007ffe0ff */
[----:B------:R-:W-:Y:S01]  /*0cd0*/  LEA R9, P0, R8, R14, 0x7 ;  /* 0x0000000e08097211 */ /* 0x000fe200078038ff */
[----:B------:R2:W-:Y:S01]  /*0ce0*/  LDGSTS.E.BYPASS.LTC128B.128 [R197+0x1800], desc[UR16][R2.64] ;  /* 0x0180000002c57fae */ /* 0x0005e2000b901d50 */
[----:B------:R-:W-:Y:S02]  /*0cf0*/  IADD3 R4, P1, R6, UR15, RZ ;  /* 0x0000000f06047c10 */ /* 0x000fe4000ff3e0ff */
[----:B------:R-:W-:Y:S01]  /*0d00*/  LEA.HI.X R8, R8, R10, R0, 0x7, P0 ;  /* 0x0000000a08087211 */ /* 0x000fe200000f3c00 */
[----:B------:R-:W-:Y:S01]  /*0d10*/  LDGSTS.E.BYPASS.LTC128B.128 [R197+0x2000], desc[UR16][R6.64] ;  /* 0x0200000006c57fae */ /* 0x000fe2000b901d50 */
[----:B------:R-:W-:Y:S02]  /*0d20*/  IADD3.X R5, R7, UR14, RZ, P1, !PT ;  /* 0x0000000e07057c10 */ /* 0x000fe40008ffe4ff */
[----:B------:R-:W-:-:S03]  /*0d30*/  SHF.L.U32 R0, R11, 0x6, RZ ;  /* 0x000000060b007819 */ /* 0x000fc600000006ff */
[----:B------:R3:W-:Y:S01]  /*0d40*/  LDGSTS.E.BYPASS.LTC128B.128 [R197+0x2800], desc[UR16][R4.64] ;  /* 0x0280000004c57fae */ /* 0x0007e2000b901d50 */
[----:B------:R-:W-:Y:S02]  /*0d50*/  LOP3.LUT R0, R0, 0xc0, RZ, 0xc0, !PT ;  /* 0x000000c000007812 */ /* 0x000fe400078ec0ff */
[----:B--2---:R-:W-:-:S04]  /*0d60*/  IADD3 R2, P0, R4, UR15, RZ ;  /* 0x0000000f04027c10 */ /* 0x004fc8000ff1e0ff */
[----:B------:R-:W-:-:S05]  /*0d70*/  IADD3.X R3, R5, UR14, RZ, P0, !PT ;  /* 0x0000000e05037c10 */ /* 0x000fca00087fe4ff */
[----:B------:R2:W-:Y:S01]  /*0d80*/  LDGSTS.E.BYPASS.LTC128B.128 [R197+0x3000], desc[UR16][R2.64] ;  /* 0x0300000002c57fae */ /* 0x0005e2000b901d50 */
[----:B---3--:R-:W-:-:S04]  /*0d90*/  IADD3 R4, P0, R2, UR15, RZ ;  /* 0x0000000f02047c10 */ /* 0x008fc8000ff1e0ff */
[----:B------:R-:W-:-:S05]  /*0da0*/  IADD3.X R5, R3, UR14, RZ, P0, !PT ;  /* 0x0000000e03057c10 */ /* 0x000fca00087fe4ff */
[----:B------:R3:W-:Y:S04]  /*0db0*/  LDGSTS.E.BYPASS.LTC128B.128 [R197+0x3800], desc[UR16][R4.64] ;  /* 0x0380000004c57fae */ /* 0x0007e8000b901d50 */
[----:B------:R-:W0:Y:S01]  /*0dc0*/  LDGDEPBAR ;  /* 0x00000000000079af */ /* 0x000e220000000000 */
[----:B--2---:R-:W-:Y:S02]  /*0dd0*/  LOP3.LUT R3, R0, 0x8, R25, 0xf8, !PT ;  /* 0x0000000800037812 */ /* 0x004fe400078ef819 */
[----:B------:R-:W-:Y:S02]  /*0de0*/  SHF.R.U32.HI R0, RZ, 0x3, R0 ;  /* 0x00000003ff007819 */ /* 0x000fe40000011600 */
[----:B------:R-:W-:Y:S02]  /*0df0*/  LEA R2, P0, R9, UR8, 0x1 ;  /* 0x0000000809027c11 */ /* 0x000fe4000f8008ff */
[----:B-1----:R-:W-:Y:S01]  /*0e00*/  LOP3.LUT R10, R3, R0, RZ, 0x3c, !PT ;  /* 0x00000000030a7212 */ /* 0x002fe200078e3cff */
[----:B------:R-:W-:Y:S01]  /*0e10*/  IMAD.SHL.U32 R0, R20, 0x40, RZ ;  /* 0x0000004014007824 */ /* 0x000fe200078e00ff */
[----:B------:R-:W-:-:S02]  /*0e20*/  LEA.HI.X R3, R9, UR9, R8, 0x1, P0 ;  /* 0x0000000909037c11 */ /* 0x000fc400080f0c08 */
[----:B---3--:R-:W-:Y:S01]  /*0e30*/  SHF.L.U32 R4, R26, 0x5, RZ ;  /* 0x000000051a047819 */ /* 0x008fe200000006ff */
[----:B------:R-:W-:-:S04]  /*0e40*/  DEPBAR.LE SB0, 0x0 ;  /* 0x000080000000791a */ /* 0x000fc80000000000 */
[----:B------:R-:W-:Y:S01]  /*0e50*/  BAR.SYNC.DEFER_BLOCKING 0x0 ;  /* 0x0000000000007b1d */ /* 0x000fe20000010000 */
[----:B------:R-:W-:Y:S02]  /*0e60*/  SHF.L.U32 R5, R22, 0x3, RZ ;  /* 0x0000000316057819 */ /* 0x000fe400000006ff */
[----:B------:R-:W-:Y:S02]  /*0e70*/  LOP3.LUT R0, R0, 0xc0, RZ, 0xc0, !PT ;  /* 0x000000c000007812 */ /* 0x000fe400078ec0ff */
[----:B------:R-:W-:Y:S02]  /*0e80*/  LOP3.LUT R163, R4, 0xffffff00, RZ, 0xc0, !PT ;  /* 0xffffff0004a37812 */ /* 0x000fe400078ec0ff */
[----:B------:R-:W-:Y:S02]  /*0e90*/  LOP3.LUT R7, R0, 0x8, R5, 0xf8, !PT ;  /* 0x0000000800077812 */ /* 0x000fe400078ef805 */
[----:B------:R-:W-:Y:S01]  /*0ea0*/  SHF.R.U32.HI R6, RZ, 0x3, R0 ;  /* 0x00000003ff067819 */ /* 0x000fe20000011600 */
[----:B------:R-:W-:Y:S01]  /*0eb0*/  IMAD R5, R21, 0x200, R163 ;  /* 0x0000020015057824 */ /* 0x000fe200078e02a3 */
[----:B------:R-:W-:-:S02]  /*0ec0*/  IADD3 R4, P0, R2, UR18, RZ ;  /* 0x0000001202047c10 */ /* 0x000fc4000ff1e0ff */
[----:B------:R-:W-:Y:S02]  /*0ed0*/  LEA R8, R22, R24, 0x3 ;  /* 0x0000001816087211 */ /* 0x000fe400078e18ff */
[----:B------:R-:W-:Y:S02]  /*0ee0*/  LOP3.LUT R157, R7, R6, RZ, 0x3c, !PT ;  /* 0x00000006079d7212 */ /* 0x000fe400078e3cff */
[----:B------:R-:W-:Y:S02]  /*0ef0*/  LEA R9, R177, R5, 0x5 ;  /* 0x00000005b1097211 */ /* 0x000fe400078e28ff */
[----:B------:R-:W-:Y:S02]  /*0f00*/  IADD3 R6, P1, R4, UR18, RZ ;  /* 0x0000001204067c10 */ /* 0x000fe4000ff3e0ff */
[----:B------:R-:W-:Y:S02]  /*0f10*/  IADD3.X R5, R3, UR20, RZ, P0, !PT ;  /* 0x0000001403057c10 */ /* 0x000fe400087fe4ff */
[----:B------:R-:W-:Y:S01]  /*0f20*/  LEA R0, R8, R10, 0x5 ;  /* 0x0000000a08007211 */ /* 0x000fe200078e28ff */
[----:B------:R-:W-:Y:S01]  /*0f30*/  @!PT LDS RZ, [RZ] ;  /* 0x00000000fffff984 */ /* 0x000fe20000000800 */
[----:B------:R-:W-:Y:S01]  /*0f40*/  @!PT LDS RZ, [RZ] ;  /* 0x00000000fffff984 */ /* 0x000fe20000000800 */
[----:B------:R-:W-:Y:S01]  /*0f50*/  @!PT LDS RZ, [RZ] ;  /* 0x00000000fffff984 */ /* 0x000fe20000000800 */
[----:B------:R1:W-:Y:S01]  /*0f60*/  LDGSTS.E.BYPASS.LTC128B.128 [R197+0x4000], desc[UR16][R2.64] ;  /* 0x0400000002c57fae */ /* 0x0003e2000b901d50 */
[----:B------:R-:W-:-:S02]  /*0f70*/  IADD3 R8, P0, R6, UR18, RZ ;  /* 0x0000001206087c10 */ /* 0x000fc4000ff1e0ff */
[----:B------:R-:W-:Y:S01]  /*0f80*/  IADD3.X R7, R5, UR20, RZ, P1, !PT ;  /* 0x0000001405077c10 */ /* 0x000fe20008ffe4ff */
[----:B------:R-:W-:Y:S01]  /*0f90*/  LDGSTS.E.BYPASS.LTC128B.128 [R197+0x4800], desc[UR16][R4.64] ;  /* 0x0480000004c57fae */ /* 0x000fe2000b901d50 */
[----:B------:R-:W-:Y:S02]  /*0fa0*/  LOP3.LUT P1, RZ, R20, 0x2, RZ, 0xc0, !PT ;  /* 0x0000000214ff7812 */ /* 0x000fe4000782c0ff */
[----:B------:R-:W-:Y:S01]  /*0fb0*/  LEA R185, R0, UR4, 0x1 ;  /* 0x0000000400b97c11 */ /* 0x000fe2000f8e08ff */
[----:B------:R2:W-:Y:S01]  /*0fc0*/  LDGSTS.E.BYPASS.LTC128B.128 [R197+0x5000], desc[UR16][R6.64] ;  /* 0x0500000006c57fae */ /* 0x0005e2000b901d50 */
[----:B------:R-:W-:Y:S02]  /*0fd0*/  ULDC UR4, c[0x0][0x39c] ;  /* 0x0000e70000047ab9 */ /* 0x000fe40000000800 */
[----:B------:R-:W-:Y:S02]  /*0fe0*/  IADD3 R188, R185, 0x20, RZ ;  /* 0x00000020b9bc7810 */ /* 0x000fe40007ffe0ff */
[----:B-1----:R-:W-:-:S02]  /*0ff0*/  IADD3 R2, R157, R9, RZ ;  /* 0x000000099d027210 */ /* 0x002fc40007ffe0ff */
[----:B------:R-:W-:Y:S02]  /*1000*/  IADD3.X R9, R7, UR20, RZ, P0, !PT ;  /* 0x0000001407097c10 */ /* 0x000fe400087fe4ff */
[----:B------:R-:W-:Y:S02]  /*1010*/  LEA R3, R0, UR5, 0x1 ;  /* 0x0000000500037c11 */ /* 0x000fe4000f8e08ff */
[----:B------:R-:W-:Y:S01]  /*1020*/  LEA R186, R2, UR5, 0x1 ;  /* 0x0000000502ba7c11 */ /* 0x000fe2000f8e08ff */
[----:B------:R1:W-:Y:S01]  /*1030*/  LDGSTS.E.BYPASS.LTC128B.128 [R197+0x5800], desc[UR16][R8.64] ;  /* 0x0580000008c57fae */ /* 0x0003e2000b901d50 */
[----:B------:R-:W-:Y:S01]  /*1040*/  LOP3.LUT P0, RZ, R11, 0x2, RZ, 0xc0, !PT ;  /* 0x000000020bff7812 */ /* 0x000fe2000780c0ff */
[----:B------:R-:W-:Y:S02]  /*1050*/  IMAD.MOV.U32 R2, RZ, RZ, 0x20 ;  /* 0x00000020ff027424 */ /* 0x000fe400078e00ff */
[----:B------:R-:W-:Y:S03]  /*1060*/  LDSM.16.M88.4 R16, [R186] ;  /* 0x00000000ba10783b */ /* 0x000fe60000000200 */
[----:B------:R-:W-:Y:S01]  /*1070*/  SEL R0, R2, 0xffffffe0, !P1 ;  /* 0xffffffe002007807 */ /* 0x000fe20004800000 */
[----:B------:R-:W3:Y:S03]  /*1080*/  LDSM.16.M88.4 R44, [R3+0x2000] ;  /* 0x00200000032c783b */ /* 0x000ee60000000200 */
[----:B------:R-:W-:Y:S01]  /*1090*/  IADD3 R187, R186, R0, RZ ;  /* 0x00000000babb7210 */ /* 0x000fe20007ffe0ff */
[----:B------:R-:W4:Y:S02]  /*10a0*/  LDSM.16.M88.4 R12, [R186+0x1000] ;  /* 0x00100000ba0c783b */ /* 0x000f240000000200 */
[----:B------:R-:W-:-:S02]  /*10b0*/  @P0 IADD3 R188, R185, -0x20, RZ ;  /* 0xffffffe0b9bc0810 */ /* 0x000fc40007ffe0ff */
[----:B--2---:R-:W-:Y:S01]  /*10c0*/  LDSM.16.M88.4 R4, [R187+0x1000] ;  /* 0x00100000bb04783b */ /* 0x004fe20000000200 */
[----:B------:R-:W-:-:S03]  /*10d0*/  ISETP.GE.AND P0, PT, R104, 0x81, PT ;  /* 0x000000816800780c */ /* 0x000fc60003f06270 */
[----:B------:R-:W-:Y:S04]  /*10e0*/  LDSM.16.M88.4 R60, [R188] ;  /* 0x00000000bc3c783b */ /* 0x000fe80000000200 */
[----:B------:R-:W2:Y:S04]  /*10f0*/  LDSM.16.M88.4 R76, [R3+0x2400] ;  /* 0x00240000034c783b */ /* 0x000ea80000000200 */
[----:B-1----:R-:W1:Y:S04]  /*1100*/  LDSM.16.M88.4 R8, [R187] ;  /* 0x00000000bb08783b */ /* 0x002e680000000200 */
[----:B------:R-:W1:Y:S04]  /*1110*/  LDSM.16.M88.4 R96, [R188+0x400] ;  /* 0x00040000bc60783b */ /* 0x000e680000000200 */
[----:B------:R-:W1:Y:S04]  /*1120*/  LDSM.16.M88.4 R88, [R3+0x2800] ;  /* 0x002800000358783b */ /* 0x000e680000000200 */
[----:B------:R-:W1:Y:S04]  /*1130*/  LDSM.16.M88.4 R100, [R188+0x800] ;  /* 0x00080000bc64783b */ /* 0x000e680000000200 */
[----:B------:R-:W1:Y:S01]  /*1140*/  LDSM.16.M88.4 R80, [R3+0x2c00] ;  /* 0x002c00000350783b */ /* 0x000e620000000200 */
[-C--:B---3--:R-:W-:Y:S03]  /*1150*/  HMMA.16816.F32 R20, R16, R44.reuse, RZ ;  /* 0x0000002c1014723c */ /* 0x088fe600000018ff */
[----:B------:R-:W3:Y:S04]  /*1160*/  LDSM.16.M88.4 R92, [R188+0xc00] ;  /* 0x000c0000bc5c783b */ /* 0x000ee80000000200 */
[----:B------:R-:W3:Y:S01]  /*1170*/  LDSM.16.M88.4 R68, [R3+0x3000] ;  /* 0x003000000344783b */ /* 0x000ee20000000200 */
[C---:B----4-:R-:W-:Y:S03]  /*1180*/  HMMA.16816.F32 R24, R12.reuse, R44, RZ ;  /* 0x0000002c0c18723c */ /* 0x050fe600000018ff */
[----:B------:R-:W4:Y:S04]  /*1190*/  LDSM.16.M88.4 R84, [R188+0x1000] ;  /* 0x00100000bc54783b */ /* 0x000f280000000200 */
[----:B------:R-:W4:Y:S01]  /*11a0*/  LDSM.16.M88.4 R56, [R3+0x3400] ;  /* 0x003400000338783b */ /* 0x000f220000000200 */
[----:B--2---:R-:W-:Y:S03]  /*11b0*/  HMMA.16816.F32 R28, R12, R76, RZ ;  /* 0x0000004c0c1c723c */ /* 0x004fe600000018ff */
[----:B------:R-:W2:Y:S04]  /*11c0*/  LDSM.16.M88.4 R64, [R188+0x1400] ;  /* 0x00140000bc40783b */ /* 0x000ea80000000200 */
[----:B------:R-:W2:Y:S01]  /*11d0*/  LDSM.16.M88.4 R48, [R3+0x3800] ;  /* 0x003800000330783b */ /* 0x000ea20000000200 */
[-C--:B-1----:R-:W-:Y:S03]  /*11e0*/  HMMA.16816.F32 R20, R8, R60.reuse, R20 ;  /* 0x0000003c0814723c */ /* 0x082fe60000001814 */
[----:B------:R-:W1:Y:S04]  /*11f0*/  LDSM.16.M88.4 R72, [R188+0x1800] ;  /* 0x00180000bc48783b */ /* 0x000e680000000200 */
[----:B------:R-:W1:Y:S01]  /*1200*/  LDSM.16.M88.4 R40, [R3+0x3c00] ;  /* 0x003c00000328783b */ /* 0x000e620000000200 */
[----:B------:R-:W-:Y:S03]  /*1210*/  HMMA.16816.F32 R32, R4, R60, R24 ;  /* 0x0000003c0420723c */ /* 0x000fe60000001818 */
[----:B------:R-:W1:Y:S03]  /*1220*/  LDSM.16.M88.4 R52, [R188+0x1c00] ;  /* 0x001c0000bc34783b */ /* 0x000e660000000200 */
[----:B------:R-:W-:Y:S01]  /*1230*/  HMMA.16816.F32 R24, R16, R76, RZ ;  /* 0x0000004c1018723c */ /* 0x000fe200000018ff */
[----:B------:R-:W0:Y:S05]  /*1240*/  LDGDEPBAR ;  /* 0x00000000000079af */ /* 0x000e2a0000000000 */
[----:B------:R-:W-:Y:S04]  /*1250*/  HMMA.16816.F32 R36, R4, R96, R28 ;  /* 0x000000600424723c */ /* 0x000fe8000000181c */
[----:B------:R-:W-:-:S02]  /*1260*/  FMUL.FTZ R2, R20, UR4 ;  /* 0x0000000414027c20 */ /* 0x000fc40008410000 */
[----:B------:R-:W-:Y:S02]  /*1270*/  HMMA.16816.F32 R28, R12, R88, RZ ;  /* 0x000000580c1c723c */ /* 0x000fe400000018ff */
[----:B------:R3:W-:Y:S01]  /*1280*/  MUFU.TANH R111, R2 ;  /* 0x00000002006f7308 */ /* 0x0007e20000002400 */
[----:B------:R-:W-:-:S04]  /*1290*/  DEPBAR.LE SB0, 0x0 ;  /* 0x000080000000791a */ /* 0x000fc80000000000 */
[----:B---3--:R-:W-:-:S04]  /*12a0*/  FMUL.FTZ R2, R21, UR4 ;  /* 0x0000000415027c20 */ /* 0x008fc80008410000 */
[----:B------:R3:W1:-:S13]  /*12b0*/  MUFU.TANH R110, R2 ;  /* 0x00000002006e7308 */ /* 0x00065a0000002400 */
[----:B------:R-:W-:Y:S01]  /*12c0*/  HMMA.16816.F32 R28, R4, R100, R28 ;  /* 0x00000064041c723c */ /* 0x000fe2000000181c */
[----:B---3--:R-:W-:-:S04]  /*12d0*/  FMUL.FTZ R2, R22, UR4 ;  /* 0x0000000416027c20 */ /* 0x008fc80008410000 */
        /* <DEDUP_REMOVED lines=30> */
[----:B------:R-:W-:Y:S04]  /*14c0*/  HMMA.16816.F32 R36, R12, R80, RZ ;  /* 0x000000500c24723c */ /* 0x000fe800000018ff */
[----:B------:R3:W-:Y:S02]  /*14d0*/  MUFU.TANH R151, R2 ;  /* 0x0000000200977308 */ /* 0x0007e40000002400 */
[----:B---3--:R-:W-:-:S06]  /*14e0*/  FMUL.FTZ R2, R20, UR4 ;  /* 0x0000000414027c20 */ /* 0x008fcc0008410000 */
[----:B------:R3:W-:-:S12]  /*14f0*/  MUFU.TANH R96, R2 ;  /* 0x0000000200607308 */ /* 0x0007d80000002400 */
[----:B------:R-:W-:Y:S01]  /*1500*/  HMMA.16816.F32 R36, R4, R92, R36 ;  /* 0x0000005c0424723c */ /* 0x000fe20000001824 */
[----:B---3--:R-:W-:-:S04]  /*1510*/  FMUL.FTZ R2, R21, UR4 ;  /* 0x0000000415027c20 */ /* 0x008fc80008410000 */
        /* <DEDUP_REMOVED lines=18> */
[----:B----4-:R-:W-:Y:S06]  /*1640*/  HMMA.16816.F32 R32, R4, R84, R28 ;  /* 0x000000540420723c */ /* 0x010fec000000181c */
[----:B------:R-:W-:Y:S01]  /*1650*/  HMMA.16816.F32 R28, R12, R56, RZ ;  /* 0x000000380c1c723c */ /* 0x000fe200000018ff */
        /* <DEDUP_REMOVED lines=9> */
[----:B------:R3:W-:-:S15]  /*16f0*/  MUFU.TANH R131, R2 ;  /* 0x0000000200837308 */ /* 0x0007de0000002400 */
[----:B------:R-:W-:-:S03]  /*1700*/  NOP ;  /* 0x0000000000007918 */ /* 0x000fc60000000000 */
[----:B--2---:R-:W-:Y:S01]  /*1710*/  HMMA.16816.F32 R24, R8, R64, R24 ;  /* 0x000000400818723c */ /* 0x004fe20000001818 */
[----:B---3--:R-:W-:-:S04]  /*1720*/  FMUL.FTZ R2, R37, UR4 ;  /* 0x0000000425027c20 */ /* 0x008fc80008410000 */
[----:B------:R2:W-:Y:S02]  /*1730*/  MUFU.TANH R130, R2 ;  /* 0x0000000200827308 */ /* 0x0005e40000002400 */
[----:B--2---:R-:W-:-:S06]  /*1740*/  FMUL.FTZ R2, R38, UR4 ;  /* 0x0000000426027c20 */ /* 0x004fcc0008410000 */
[----:B------:R2:W-:Y:S02]  /*1750*/  MUFU.TANH R159, R2 ;  /* 0x00000002009f7308 */ /* 0x0005e40000002400 */
[----:B--2---:R-:W-:Y:S02]  /*1760*/  FMUL.FTZ R2, R39, UR4 ;  /* 0x0000000427027c20 */ /* 0x004fe40008410000 */
[----:B------:R-:W-:Y:S04]  /*1770*/  HMMA.16816.F32 R36, R4, R64, R28 ;  /* 0x000000400424723c */ /* 0x000fe8000000181c */
[----:B------:R2:W-:Y:S02]  /*1780*/  MUFU.TANH R158, R2 ;  /* 0x00000002009e7308 */ /* 0x0005e40000002400 */
[----:B------:R-:W-:Y:S01]  /*1790*/  HMMA.16816.F32 R28, R16, R48, RZ ;  /* 0x00000030101c723c */ /* 0x000fe200000018ff */
[----:B--2---:R-:W-:-:S05]  /*17a0*/  FMUL.FTZ R2, R20, UR4 ;  /* 0x0000000414027c20 */ /* 0x004fca0008410000 */
[----:B------:R2:W-:-:S15]  /*17b0*/  MUFU.TANH R68, R2 ;  /* 0x0000000200447308 */ /* 0x0005de0000002400 */
[----:B------:R-:W-:-:S03]  /*17c0*/  NOP ;  /* 0x0000000000007918 */ /* 0x000fc60000000000 */
[----:B-1----:R-:W-:Y:S01]  /*17d0*/  HMMA.16816.F32 R28, R8, R72, R28 ;  /* 0x00000048081c723c */ /* 0x002fe2000000181c */
[----:B--2---:R-:W-:-:S04]  /*17e0*/  FMUL.FTZ R2, R21, UR4 ;  /* 0x0000000415027c20 */ /* 0x004fc80008410000 */
        /* <DEDUP_REMOVED lines=44> */
[----:B------:R1:W-:-:S12]  /*1ab0*/  MUFU.TANH R154, R2 ;  /* 0x00000002009a7308 */ /* 0x0003d80000002400 */
[----:B------:R-:W-:Y:S01]  /*1ac0*/  FMUL.FTZ R28, R28, UR4 ;  /* 0x000000041c1c7c20 */ /* 0x000fe20008410000 */
[----:B------:R-:W-:Y:S01]  /*1ad0*/  FMUL.FTZ R29, R29, UR4 ;  /* 0x000000041d1d7c20 */ /* 0x000fe20008410000 */
[----:B------:R-:W-:Y:S01]  /*1ae0*/  FMUL.FTZ R30, R30, UR4 ;  /* 0x000000041e1e7c20 */ /* 0x000fe20008410000 */
[----:B------:R-:W-:Y:S01]  /*1af0*/  FMUL.FTZ R31, R31, UR4 ;  /* 0x000000041f1f7c20 */ /* 0x000fe20008410000 */
[----:B------:R-:W-:Y:S08]  /*1b00*/  MUFU.TANH R56, R28 ;  /* 0x0000001c00387308 */ /* 0x000ff00000002400 */
[----:B------:R-:W-:Y:S01]  /*1b10*/  MUFU.TANH R89, R30 ;  /* 0x0000001e00597308 */ /* 0x000fe20000002400 */
[----:B-1----:R-:W-:-:S07]  /*1b20*/  FMUL.FTZ R2, R21, UR4 ;  /* 0x0000000415027c20 */ /* 0x002fce0008410000 */
[----:B------:R1:W-:Y:S08]  /*1b30*/  MUFU.TANH R164, R2 ;  /* 0x0000000200a47308 */ /* 0x0003f00000002400 */
[----:B------:R-:W-:Y:S01]  /*1b40*/  MUFU.TANH R178, R31 ;  /* 0x0000001f00b27308 */ /* 0x000fe20000002400 */
[----:B-1----:R-:W-:-:S07]  /*1b50*/  FMUL.FTZ R2, R22, UR4 ;  /* 0x0000000416027c20 */ /* 0x002fce0008410000 */
[----:B------:R1:W-:Y:S02]  /*1b60*/  MUFU.TANH R173, R2 ;  /* 0x0000000200ad7308 */ /* 0x0003e40000002400 */
[----:B-1----:R-:W-:Y:S02]  /*1b70*/  FMUL.FTZ R2, R23, UR4 ;  /* 0x0000000417027c20 */ /* 0x002fe40008410000 */
[----:B------:R-:W-:Y:S04]  /*1b80*/  HMMA.16816.F32 R20, R4, R52, R24 ;  /* 0x000000340414723c */ /* 0x000fe80000001818 */
[----:B------:R1:W-:Y:S02]  /*1b90*/  MUFU.TANH R53, R29 ;  /* 0x0000001d00357308 */ /* 0x0003e40000002400 */
[----:B------:R-:W-:Y:S06]  /*1ba0*/  HMMA.16816.F32 R24, R12, R78, RZ ;  /* 0x0000004e0c18723c */ /* 0x000fec00000018ff */
[----:B------:R-:W-:Y:S01]  /*1bb0*/  MUFU.TANH R174, R2 ;  /* 0x0000000200ae7308 */ /* 0x000fe20000002400 */
[----:B-1----:R-:W-:Y:S06]  /*1bc0*/  HMMA.16816.F32 R28, R4, R62, R32 ;  /* 0x0000003e041c723c */ /* 0x002fec0000001820 */
[----:B------:R-:W-:Y:S05]  /*1bd0*/  HMMA.16816.F32 R32, R12, R90, RZ ;  /* 0x0000005a0c20723c */ /* 0x000fea00000018ff */
[----:B------:R-:W-:Y:S01]  /*1be0*/  FMUL.FTZ R20, R20, UR4 ;  /* 0x0000000414147c20 */ /* 0x000fe20008410000 */
[----:B------:R-:W-:Y:S01]  /*1bf0*/  FMUL.FTZ R21, R21, UR4 ;  /* 0x0000000415157c20 */ /* 0x000fe20008410000 */
[----:B------:R-:W-:Y:S01]  /*1c00*/  FMUL.FTZ R22, R22, UR4 ;  /* 0x0000000416167c20 */ /* 0x000fe20008410000 */
[----:B------:R-:W-:Y:S01]  /*1c10*/  FMUL.FTZ R23, R23, UR4 ;  /* 0x0000000417177c20 */ /* 0x000fe20008410000 */
[----:B------:R-:W-:Y:S08]  /*1c20*/  MUFU.TANH R169, R20 ;  /* 0x0000001400a97308 */ /* 0x000ff00000002400 */
[----:B------:R-:W-:Y:S01]  /*1c30*/  MUFU.TANH R170, R21 ;  /* 0x0000001500aa7308 */ /* 0x000fe20000002400 */
[----:B------:R-:W-:Y:S01]  /*1c40*/  FMUL.FTZ R28, R28, UR4 ;  /* 0x000000041c1c7c20 */ /* 0x000fe20008410000 */
[----:B------:R-:W-:Y:S01]  /*1c50*/  FMUL.FTZ R29, R29, UR4 ;  /* 0x000000041d1d7c20 */ /* 0x000fe20008410000 */
[----:B------:R-:W-:-:S05]  /*1c60*/  FMUL.FTZ R30, R30, UR4 ;  /* 0x000000041e1e7c20 */ /* 0x000fca0008410000 */
[----:B------:R-:W-:Y:S01]  /*1c70*/  MUFU.TANH R175, R22 ;  /* 0x0000001600af7308 */ /* 0x000fe20000002400 */
[----:B------:R-:W-:-:S07]  /*1c80*/  FMUL.FTZ R31, R31, UR4 ;  /* 0x000000041f1f7c20 */ /* 0x000fce0008410000 */
[----:B------:R1:W-:Y:S08]  /*1c90*/  MUFU.TANH R176, R23 ;  /* 0x0000001700b07308 */ /* 0x0003f00000002400 */
[----:B------:R-:W-:Y:S08]  /*1ca0*/  MUFU.TANH R85, R28 ;  /* 0x0000001c00557308 */ /* 0x000ff00000002400 */
[----:B------:R-:W-:Y:S01]  /*1cb0*/  MUFU.TANH R84, R29 ;  /* 0x0000001d00547308 */ /* 0x000fe20000002400 */
[----:B-1----:R-:W-:Y:S06]  /*1cc0*/  HMMA.16816.F32 R20, R4, R98, R24 ;  /* 0x000000620414723c */ /* 0x002fec0000001818 */
[----:B------:R-:W-:Y:S01]  /*1cd0*/  HMMA.16816.F32 R24, R12, R82, RZ ;  /* 0x000000520c18723c */ /* 0x000fe200000018ff */
[----:B------:R-:W-:Y:S08]  /*1ce0*/  MUFU.TANH R101, R30 ;  /* 0x0000001e00657308 */ /* 0x000ff00000002400 */
[----:B------:R1:W-:Y:S09]  /*1cf0*/  MUFU.TANH R100, R31 ;  /* 0x0000001f00647308 */ /* 0x0003f20000002400 */
[----:B------:R-:W-:Y:S01]  /*1d00*/  FMUL.FTZ R20, R20, UR4 ;  /* 0x0000000414147c20 */ /* 0x000fe20008410000 */
[----:B------:R-:W-:Y:S01]  /*1d10*/  FMUL.FTZ R21, R21, UR4 ;  /* 0x0000000415157c20 */ /* 0x000fe20008410000 */
[----:B------:R-:W-:Y:S01]  /*1d20*/  FMUL.FTZ R22, R22, UR4 ;  /* 0x0000000416167c20 */ /* 0x000fe20008410000 */
[----:B------:R-:W-:Y:S01]  /*1d30*/  FMUL.FTZ R23, R23, UR4 ;  /* 0x0000000417177c20 */ /* 0x000fe20008410000 */
[----:B------:R-:W-:Y:S01]  /*1d40*/  MUFU.TANH R77, R20 ;  /* 0x00000014004d7308 */ /* 0x000fe20000002400 */
[----:B-1----:R-:W-:Y:S07]  /*1d50*/  HMMA.16816.F32 R28, R4, R102, R32 ;  /* 0x00000066041c723c */ /* 0x002fee0000001820 */
[----:B------:R-:W-:Y:S01]  /*1d60*/  MUFU.TANH R76, R21 ;  /* 0x00000015004c7308 */ /* 0x000fe20000002400 */
[----:B------:R-:W-:Y:S07]  /*1d70*/  HMMA.16816.F32 R32, R12, R70, RZ ;  /* 0x000000460c20723c */ /* 0x000fee00000018ff */
[----:B------:R-:W-:Y:S08]  /*1d80*/  MUFU.TANH R107, R22 ;  /* 0x00000016006b7308 */ /* 0x000ff00000002400 */
[----:B------:R1:W-:Y:S01]  /*1d90*/  MUFU.TANH R115, R23 ;  /* 0x0000001700737308 */ /* 0x0003e20000002400 */
[----:B------:R-:W-:Y:S01]  /*1da0*/  FMUL.FTZ R28, R28, UR4 ;  /* 0x000000041c1c7c20 */ /* 0x000fe20008410000 */
[----:B------:R-:W-:Y:S01]  /*1db0*/  FMUL.FTZ R29, R29, UR4 ;  /* 0x000000041d1d7c20 */ /* 0x000fe20008410000 */
[----:B------:R-:W-:Y:S01]  /*1dc0*/  FMUL.FTZ R30, R30, UR4 ;  /* 0x000000041e1e7c20 */ /* 0x000fe20008410000 */
[----:B------:R-:W-:-:S04]  /*1dd0*/  FMUL.FTZ R31, R31, UR4 ;  /* 0x000000041f1f7c20 */ /* 0x000fc80008410000 */
        /* <DEDUP_REMOVED lines=13> */
[C---:B------:R-:W-:Y:S07]  /*1eb0*/  HMMA.16816.F32 R32, R12.reuse, R50, RZ ;  /* 0x000000320c20723c */ /* 0x040fee00000018ff */
[----:B------:R-:W-:Y:S01]  /*1ec0*/  MUFU.TANH R129, R22 ;  /* 0x0000001600817308 */ /* 0x000fe20000002400 */
[----:B------:R-:W-:Y:S07]  /*1ed0*/  HMMA.16816.F32 R12, R12, R42, RZ ;  /* 0x0000002a0c0c723c */ /* 0x000fee00000018ff */
[----:B------:R1:W-:Y:S01]  /*1ee0*/  MUFU.TANH R132, R23 ;  /* 0x0000001700847308 */ /* 0x0003e20000002400 */
[----:B------:R-:W-:Y:S01]  /*1ef0*/  FMUL.FTZ R28, R28, UR4 ;  /* 0x000000041c1c7c20 */ /* 0x000fe20008410000 */
[----:B------:R-:W-:Y:S01]  /*1f00*/  FMUL.FTZ R29, R29, UR4 ;  /* 0x000000041d1d7c20 */ /* 0x000fe20008410000 */
[----:B------:R-:W-:Y:S01]  /*1f10*/  FMUL.FTZ R30, R30, UR4 ;  /* 0x000000041e1e7c20 */ /* 0x000fe20008410000 */
[----:B------:R-:W-:-:S04]  /*1f20*/  FMUL.FTZ R31, R31, UR4 ;  /* 0x000000041f1f7c20 */ /* 0x000fc80008410000 */
[----:B------:R-:W-:Y:S08]  /*1f30*/  MUFU.TANH R112, R28 ;  /* 0x0000001c00707308 */ /* 0x000ff00000002400 */
[----:B------:R-:W-:Y:S01]  /*1f40*/  MUFU.TANH R120, R29 ;  /* 0x0000001d00787308 */ /* 0x000fe20000002400 */
[C---:B-1----:R-:W-:Y:S06]  /*1f50*/  HMMA.16816.F32 R20, R4.reuse, R66, R24 ;  /* 0x000000420414723c */ /* 0x042fec0000001818 */
[C---:B------:R-:W-:Y:S01]  /*1f60*/  HMMA.16816.F32 R24, R4.reuse, R74, R32 ;  /* 0x0000004a0418723c */ /* 0x040fe20000001820 */
[----:B------:R-:W-:Y:S05]  /*1f70*/  MUFU.TANH R137, R30 ;  /* 0x0000001e00897308 */ /* 0x000fea0000002400 */
[----:B------:R-:W-:Y:S03]  /*1f80*/  HMMA.16816.F32 R4, R4, R54, R12 ;  /* 0x000000360404723c */ /* 0x000fe6000000180c */
[----:B------:R1:W-:Y:S03]  /*1f90*/  MUFU.TANH R141, R31 ;  /* 0x0000001f008d7308 */ /* 0x0003e60000002400 */
[C---:B------:R-:W-:Y:S06]  /*1fa0*/  HMMA.16816.F32 R12, R16.reuse, R78, RZ ;  /* 0x0000004e100c723c */ /* 0x040fec00000018ff */
[----:B------:R-:W-:Y:S01]  /*1fb0*/  FMUL.FTZ R20, R20, UR4 ;  /* 0x0000000414147c20 */ /* 0x000fe20008410000 */
[----:B------:R-:W-:Y:S01]  /*1fc0*/  FMUL.FTZ R21, R21, UR4 ;  /* 0x0000000415157c20 */ /* 0x000fe20008410000 */
[----:B------:R-:W-:Y:S01]  /*1fd0*/  FMUL.FTZ R22, R22, UR4 ;  /* 0x0000000416167c20 */ /* 0x000fe20008410000 */
[----:B------:R-:W-:Y:S01]  /*1fe0*/  FMUL.FTZ R23, R23, UR4 ;  /* 0x0000000417177c20 */ /* 0x000fe20008410000 */
[----:B------:R-:W-:Y:S02]  /*1ff0*/  MUFU.TANH R127, R20 ;  /* 0x00000014007f7308 */ /* 0x000fe40000002400 */
[----:B------:R-:W-:Y:S01]  /*2000*/  FMUL.FTZ R24, R24, UR4 ;  /* 0x0000000418187c20 */ /* 0x000fe20008410000 */
[----:B------:R-:W-:Y:S01]  /*2010*/  FMUL.FTZ R25, R25, UR4 ;  /* 0x0000000419197c20 */ /* 0x000fe20008410000 */
[----:B-1----:R-:W-:Y:S01]  /*2020*/  HMMA.16816.F32 R28, R16, R46, RZ ;  /* 0x0000002e101c723c */ /* 0x002fe200000018ff */
[----:B------:R-:W-:Y:S01]  /*2030*/  FMUL.FTZ R27, R27, UR4 ;  /* 0x000000041b1b7c20 */ /* 0x000fe20008410000 */
[----:B------:R-:W-:-:S02]  /*2040*/  FMUL.FTZ R2, R26, UR4 ;  /* 0x000000041a027c20 */ /* 0x000fc40008410000 */
[----:B------:R-:W-:Y:S01]  /*2050*/  MUFU.TANH R128, R21 ;  /* 0x0000001500807308 */ /* 0x000fe20000002400 */
[----:B------:R-:W-:Y:S01]  /*2060*/  FMUL.FTZ R4, R4, UR4 ;  /* 0x0000000404047c20 */ /* 0x000fe20008410000 */
[----:B------:R-:W-:Y:S01]  /*2070*/  FMUL.FTZ R5, R5, UR4 ;  /* 0x0000000405057c20 */ /* 0x000fe20008410000 */
[----:B------:R-:W-:Y:S01]  /*2080*/  FMUL.FTZ R6, R6, UR4 ;  /* 0x0000000406067c20 */ /* 0x000fe20008410000 */
[----:B------:R-:W-:-:S04]  /*2090*/  FMUL.FTZ R7, R7, UR4 ;  /* 0x0000000407077c20 */ /* 0x000fc80008410000 */
[----:B------:R-:W-:Y:S08]  /*20a0*/  MUFU.TANH R148, R22 ;  /* 0x0000001600947308 */ /* 0x000ff00000002400 */
[----:B------:R1:W-:Y:S08]  /*20b0*/  MUFU.TANH R153, R23 ;  /* 0x0000001700997308 */ /* 0x0003f00000002400 */
[----:B------:R-:W-:Y:S08]  /*20c0*/  MUFU.TANH R136, R24 ;  /* 0x0000001800887308 */ /* 0x000ff00000002400 */
[----:B------:R-:W-:Y:S01]  /*20d0*/  MUFU.TANH R140, R25 ;  /* 0x00000019008c7308 */ /* 0x000fe20000002400 */
[C---:B-1----:R-:W-:Y:S06]  /*20e0*/  HMMA.16816.F32 R20, R8.reuse, R62, R28 ;  /* 0x0000003e0814723c */ /* 0x042fec000000181c */
[----:B------:R-:W-:Y:S01]  /*20f0*/  HMMA.16816.F32 R28, R8, R98, R12 ;  /* 0x00000062081c723c */ /* 0x000fe2000000180c */
[----:B------:R1:W-:Y:S05]  /*2100*/  MUFU.TANH R162, R27 ;  /* 0x0000001b00a27308 */ /* 0x0003ea0000002400 */
[C---:B------:R-:W-:Y:S03]  /*2110*/  HMMA.16816.F32 R12, R16.reuse, R70, RZ ;  /* 0x00000046100c723c */ /* 0x040fe600000018ff */
[----:B------:R2:W-:Y:S08]  /*2120*/  MUFU.TANH R160, R2 ;  /* 0x0000000200a07308 */ /* 0x0005f00000002400 */
[----:B------:R-:W-:Y:S01]  /*2130*/  MUFU.TANH R152, R4 ;  /* 0x0000000400987308 */ /* 0x000fe20000002400 */
[----:B-1----:R-:W-:Y:S06]  /*2140*/  HMMA.16816.F32 R24, R16, R90, RZ ;  /* 0x0000005a1018723c */ /* 0x002fec00000018ff */
[----:B------:R-:W-:Y:S01]  /*2150*/  FMUL.FTZ R3, R30, UR4 ;  /* 0x000000041e037c20 */ /* 0x000fe20008410000 */
[----:B------:R-:W-:Y:S01]  /*2160*/  MUFU.TANH R161, R5 ;  /* 0x0000000500a17308 */ /* 0x000fe20000002400 */
[----:B--2---:R-:W-:-:S04]  /*2170*/  FMUL.FTZ R2, R20, UR4 ;  /* 0x0000000414027c20 */ /* 0x004fc80008410000 */
[----:B------:R-:W-:Y:S03]  /*2180*/  HMMA.16816.F32 R32, R8, R86, R12 ;  /* 0x000000560820723c */ /* 0x000fe6000000180c */
[----:B------:R1:W2:Y:S03]  /*2190*/  MUFU.TANH R47, R2 ;  /* 0x00000002002f7308 */ /* 0x0002a60000002400 */
[----:B------:R-:W-:Y:S05]  /*21a0*/  HMMA.16816.F32 R12, R16, R50, RZ ;  /* 0x00000032100c723c */ /* 0x000fea00000018ff */
[----:B------:R-:W-:Y:S01]  /*21b0*/  MUFU.TANH R165, R6 ;  /* 0x0000000600a57308 */ /* 0x000fe20000002400 */
[----:B------:R-:W-:Y:S07]  /*21c0*/  HMMA.16816.F32 R24, R8, R102, R24 ;  /* 0x000000660818723c */ /* 0x000fee0000001818 */
[----:B------:R3:W-:Y:S01]  /*21d0*/  MUFU.TANH R166, R7 ;  /* 0x0000000700a67308 */ /* 0x0007e20000002400 */
[----:B-1----:R-:W-:-:S07]  /*21e0*/  FMUL.FTZ R2, R21, UR4 ;  /* 0x0000000415027c20 */ /* 0x002fce0008410000 */
[----:B------:R1:W4:Y:S03]  /*21f0*/  MUFU.TANH R46, R2 ;  /* 0x00000002002e7308 */ /* 0x0003260000002400 */
[----:B------:R-:W-:Y:S05]  /*2200*/  HMMA.16816.F32 R12, R8, R74, R12 ;  /* 0x0000004a080c723c */ /* 0x000fea000000180c */
[----:B------:R2:W-:Y:S01]  /*2210*/  MUFU.TANH R48, R3 ;  /* 0x0000000300307308 */ /* 0x0005e20000002400 */
[----:B---3--:R-:W-:Y:S01]  /*2220*/  HMMA.16816.F32 R4, R16, R82, RZ ;  /* 0x000000521004723c */ /* 0x008fe200000018ff */
[----:B-1----:R-:W-:-:S06]  /*2230*/  FMUL.FTZ R2, R22, UR4 ;  /* 0x0000000416027c20 */ /* 0x002fcc0008410000 */
[----:B------:R1:W-:Y:S01]  /*2240*/  MUFU.TANH R52, R2 ;  /* 0x0000000200347308 */ /* 0x0003e20000002400 */
[----:B--2---:R-:W-:-:S07]  /*2250*/  FMUL.FTZ R3, R24, UR4 ;  /* 0x0000000418037c20 */ /* 0x004fce0008410000 */
[----:B------:R2:W-:Y:S09]  /*2260*/  MUFU.TANH R41, R3 ;  /* 0x0000000300297308 */ /* 0x0005f20000002400 */
[----:B------:R-:W-:Y:S01]  /*2270*/  HMMA.16816.F32 R36, R8, R94, R4 ;  /* 0x0000005e0824723c */ /* 0x000fe20000001804 */
[----:B-1----:R-:W-:-:S05]  /*2280*/  FMUL.FTZ R2, R23, UR4 ;  /* 0x0000000417027c20 */ /* 0x002fca0008410000 */
[C---:B------:R-:W-:Y:S01]  /*2290*/  HMMA.16816.F32 R4, R16.reuse, R58, RZ ;  /* 0x0000003a1004723c */ /* 0x040fe200000018ff */
[----:B------:R1:W-:Y:S05]  /*22a0*/  MUFU.TANH R49, R2 ;  /* 0x0000000200317308 */ /* 0x0003ea0000002400 */
[----:B------:R-:W-:Y:S01]  /*22b0*/  HMMA.16816.F32 R16, R16, R42, RZ ;  /* 0x0000002a1010723c */ /* 0x000fe200000018ff */
[----:B--2---:R-:W-:-:S04]  /*22c0*/  FMUL.FTZ R3, R25, UR4 ;  /* 0x0000000419037c20 */ /* 0x004fc80008410000 */
[----:B------:R2:W-:Y:S01]  /*22d0*/  MUFU.TANH R30, R3 ;  /* 0x00000003001e7308 */ /* 0x0005e20000002400 */
[----:B-1----:R-:W-:-:S07]  /*22e0*/  FMUL.FTZ R2, R28, UR4 ;  /* 0x000000041c027c20 */ /* 0x002fce0008410000 */
[----:B------:R1:W3:Y:S05]  /*22f0*/  MUFU.TANH R44, R2 ;  /* 0x00000002002c7308 */ /* 0x0002ea0000002400 */
[----:B------:R-:W-:Y:S01]  /*2300*/  HMMA.16816.F32 R20, R8, R66, R4 ;  /* 0x000000420814723c */ /* 0x000fe20000001804 */
[----:B--2---:R-:W-:-:S05]  /*2310*/  FMUL.FTZ R3, R36, UR4 ;  /* 0x0000000424037c20 */ /* 0x004fca0008410000 */
[----:B------:R-:W-:Y:S01]  /*2320*/  HMMA.16816.F32 R16, R8, R54, R16 ;  /* 0x000000360810723c */ /* 0x000fe20000001810 */
[----:B------:R2:W-:Y:S06]  /*2330*/  MUFU.TANH R36, R3 ;  /* 0x0000000300247308 */ /* 0x0005ec0000002400 */
[----:B------:R-:W-:Y:S01]  /*2340*/  FMUL.FTZ R11, R26, UR4 ;  /* 0x000000041a0b7c20 */ /* 0x000fe20008410000 */
[----:B-1----:R-:W-:-:S04]  /*2350*/  FMUL.FTZ R2, R29, UR4 ;  /* 0x000000041d027c20 */ /* 0x002fc80008410000 */
[----:B------:R1:W3:Y:S01]  /*2360*/  MUFU.TANH R45, R2 ;  /* 0x00000002002d7308 */ /* 0x0002e20000002400 */
[----:B--2---:R-:W-:-:S07]  /*2370*/  FMUL.FTZ R3, R37, UR4 ;  /* 0x0000000425037c20 */ /* 0x004fce0008410000 */
[----:B------:R2:W3:Y:S01]  /*2380*/  MUFU.TANH R29, R3 ;  /* 0x00000003001d7308 */ /* 0x0004e20000002400 */
[----:B-1----:R-:W-:-:S04]  /*2390*/  FMNMX.FTZ R2, R111, R110, !PT ;  /* 0x0000006e6f027209 */ /* 0x002fc80007810000 */
[----:B------:R-:W-:-:S04]  /*23a0*/  FMNMX.FTZ R2, R47, R2, !PT ;  /* 0x000000022f027209 */ /* 0x000fc80007810000 */
[----:B----4-:R-:W-:Y:S01]  /*23b0*/  FMNMX.FTZ R2, R46, R2, !PT ;  /* 0x000000022e027209 */ /* 0x010fe20007810000 */
[----:B--2---:R-:W-:-:S03]  /*23c0*/  FMUL.FTZ R3, R32, UR4 ;  /* 0x0000000420037c20 */ /* 0x004fc60008410000 */
[----:B------:R-:W-:Y:S01]  /*23d0*/  FMNMX.FTZ R2, R105, R2, !PT ;  /* 0x0000000269027209 */ /* 0x000fe20007810000 */
[----:B------:R1:W2:Y:S03]  /*23e0*/  MUFU.TANH R32, R3 ;  /* 0x0000000300207308 */ /* 0x0002a60000002400 */
[----:B------:R-:W-:-:S04]  /*23f0*/  FMNMX.FTZ R2, R106, R2, !PT ;  /* 0x000000026a027209 */ /* 0x000fc80007810000 */
[----:B---3--:R-:W-:-:S04]  /*2400*/  FMNMX.FTZ R2, R44, R2, !PT ;  /* 0x000000022c027209 */ /* 0x008fc80007810000 */
[----:B------:R-:W-:-:S04]  /*2410*/  FMNMX.FTZ R2, R45, R2, !PT ;  /* 0x000000022d027209 */ /* 0x000fc80007810000 */
[----:B------:R-:W-:Y:S01]  /*2420*/  FMNMX.FTZ R2, R96, R2, !PT ;  /* 0x0000000260027209 */ /* 0x000fe20007810000 */
[----:B-1----:R-:W-:-:S03]  /*2430*/  FMUL.FTZ R3, R33, UR4 ;  /* 0x0000000421037c20 */ /* 0x002fc60008410000 */
[----:B------:R-:W-:Y:S01]  /*2440*/  FMNMX.FTZ R2, R97, R2, !PT ;  /* 0x0000000261027209 */ /* 0x000fe20007810000 */
[----:B------:R1:W3:Y:S03]  /*2450*/  MUFU.TANH R28, R3 ;  /* 0x00000003001c7308 */ /* 0x0002e60000002400 */
[----:B------:R-:W-:-:S04]  /*2460*/  FMNMX.FTZ R2, R41, R2, !PT ;  /* 0x0000000229027209 */ /* 0x000fc80007810000 */
[----:B------:R-:W-:-:S04]  /*2470*/  FMNMX.FTZ R2, R30, R2, !PT ;  /* 0x000000021e027209 */ /* 0x000fc80007810000 */
[----:B------:R-:W-:-:S04]  /*2480*/  FMNMX.FTZ R2, R81, R2, !PT ;  /* 0x0000000251027209 */ /* 0x000fc80007810000 */
[----:B------:R-:W-:Y:S01]  /*2490*/  FMNMX.FTZ R2, R88, R2, !PT ;  /* 0x0000000258027209 */ /* 0x000fe20007810000 */
[----:B-1----:R-:W-:-:S03]  /*24a0*/  FMUL.FTZ R3, R20, UR4 ;  /* 0x0000000414037c20 */ /* 0x002fc60008410000 */
[----:B------:R-:W-:Y:S01]  /*24b0*/  FMNMX.FTZ R2, R36, R2, !PT ;  /* 0x0000000224027209 */ /* 0x000fe20007810000 */
[----:B------:R1:W4:Y:S03]  /*24c0*/  MUFU.TANH R25, R3 ;  /* 0x0000000300197308 */ /* 0x0003260000002400 */
[----:B------:R-:W-:-:S04]  /*24d0*/  FMNMX.FTZ R2, R29, R2, !PT ;  /* 0x000000021d027209 */ /* 0x000fc80007810000 */
[----:B------:R-:W-:-:S04]  /*24e0*/  FMNMX.FTZ R2, R68, R2, !PT ;  /* 0x0000000244027209 */ /* 0x000fc80007810000 */
[----:B------:R-:W-:-:S04]  /*24f0*/  FMNMX.FTZ R2, R69, R2, !PT ;  /* 0x0000000245027209 */ /* 0x000fc80007810000 */
[----:B--2---:R-:W-:Y:S01]  /*2500*/  FMNMX.FTZ R2, R32, R2, !PT ;  /* 0x0000000220027209 */ /* 0x004fe20007810000 */
[----:B-1----:R-:W-:-:S03]  /*2510*/  FMUL.FTZ R3, R21, UR4 ;  /* 0x0000000415037c20 */ /* 0x002fc60008410000 */
[----:B---3--:R-:W-:Y:S01]  /*2520*/  FMNMX.FTZ R2, R28, R2, !PT ;  /* 0x000000021c027209 */ /* 0x008fe20007810000 */
[----:B------:R1:W2:Y:S03]  /*2530*/  MUFU.TANH R21, R3 ;  /* 0x0000000300157308 */ /* 0x0002a60000002400 */
[----:B------:R-:W-:-:S04]  /*2540*/  FMNMX.FTZ R2, R64, R2, !PT ;  /* 0x0000000240027209 */ /* 0x000fc80007810000 */
[----:B------:R-:W-:-:S04]  /*2550*/  FMNMX.FTZ R2, R61, R2, !PT ;  /* 0x000000023d027209 */ /* 0x000fc80007810000 */
[----:B----4-:R-:W-:Y:S01]  /*2560*/  FMNMX.FTZ R2, R25, R2, !PT ;  /* 0x0000000219027209 */ /* 0x010fe20007810000 */
[----:B-1----:R-:W-:-:S03]  /*2570*/  FMUL.FTZ R3, R12, UR4 ;  /* 0x000000040c037c20 */ /* 0x002fc60008410000 */
[----:B--2---:R-:W-:Y:S01]  /*2580*/  FMNMX.FTZ R2, R21, R2, !PT ;  /* 0x0000000215027209 */ /* 0x004fe20007810000 */
[----:B------:R1:W2:Y:S03]  /*2590*/  MUFU.TANH R24, R3 ;  /* 0x0000000300187308 */ /* 0x0002a60000002400 */
[----:B------:R-:W-:-:S04]  /*25a0*/  FMNMX.FTZ R2, R60, R2, !PT ;  /* 0x000000023c027209 */ /* 0x000fc80007810000 */
[----:B------:R-:W-:Y:S01]  /*25b0*/  FMNMX.FTZ R2, R57, R2, !PT ;  /* 0x0000000239027209 */ /* 0x000fe20007810000 */
[----:B-1----:R-:W-:-:S03]  /*25c0*/  FMUL.FTZ R3, R13, UR4 ;  /* 0x000000040d037c20 */ /* 0x002fc60008410000 */
[----:B--2---:R-:W-:Y:S01]  /*25d0*/  FMNMX.FTZ R2, R24, R2, !PT ;  /* 0x0000000218027209 */ /* 0x004fe20007810000 */
[----:B------:R1:W2:Y:S02]  /*25e0*/  MUFU.TANH R20, R3 ;  /* 0x0000000300147308 */ /* 0x0002a40000002400 */
[----:B-1----:R-:W-:Y:S01]  /*25f0*/  FMUL.FTZ R3, R16, UR4 ;  /* 0x0000000410037c20 */ /* 0x002fe20008410000 */
[----:B--2---:R-:W-:-:S05]  /*2600*/  FMNMX.FTZ R2, R20, R2, !PT ;  /* 0x0000000214027209 */ /* 0x004fca0007810000 */
[----:B------:R1:W2:Y:S01]  /*2610*/  MUFU.TANH R13, R3 ;  /* 0x00000003000d7308 */ /* 0x0002a20000002400 */
        /* <DEDUP_REMOVED lines=8> */
[----:B------:R-:W-:Y:S06]  /*26a0*/  BAR.SYNC.DEFER_BLOCKING 0x0 ;  /* 0x0000000000007b1d */ /* 0x000fec0000010000 */
[----:B------:R-:W-:Y:S05]  /*26b0*/  @!P0 BRA `(.L_x_539) ;  /* 0x0000000000588947 */ /* 0x000fea0003800000 */
[----:B------:R-:W-:-:S04]  /*26c0*/  LEA.HI.SX32 R2, R196, 0xfffffffe, 0x19 ;  /* 0xfffffffec4027811 */ /* 0x000fc800078fcaff */
[----:B------:R-:W-:Y:S01]  /*26d0*/  SHF.R.S32.HI R5, RZ, 0x1f, R2 ;  /* 0x0000001fff057819 */ /* 0x000fe20000011402 */
[C---:B------:R-:W-:Y:S02]  /*26e0*/  IMAD R4, R2.reuse, UR12, RZ ;  /* 0x0000000c02047c24 */ /* 0x040fe4000f8e02ff */
[----:B-1----:R-:W-:-:S04]  /*26f0*/  IMAD.WIDE.U32 R2, R2, UR19, R180 ;  /* 0x0000001302027c25 */ /* 0x002fc8000f8e00b4 */
        /* <DEDUP_REMOVED lines=18> */
.L_x_539:
[----:B------:R-:W4:Y:S01]  /*2820*/  SHFL.BFLY PT, R40, R10, 0x2, 0x1f ;  /* 0x0c401f000a287f89 */ /* 0x000f2200000e0000 */
[----:B---3--:R-:W-:Y:S01]  /*2830*/  FMUL.FTZ R2, R27, UR4 ;  /* 0x000000041b027c20 */ /* 0x008fe20008410000 */
[----:B------:R-:W-:Y:S01]  /*2840*/  ULDC UR6, c[0x0][0x2ec] ;  /* 0x0000bb0000067ab9 */ /* 0x000fe20000000800 */
[----:B------:R-:W-:Y:S01]  /*2850*/  FMNMX.FTZ R4, R125, R124, !PT ;  /* 0x0000007c7d047209 */ /* 0x000fe20007810000 */
[----:B------:R-:W3:Y:S08]  /*2860*/  MUFU.TANH R11, R11 ;  /* 0x0000000b000b7308 */ /* 0x000ef00000002400 */
[----:B------:R5:W3:Y:S01]  /*2870*/  MUFU.TANH R6, R2 ;  /* 0x0000000200067308 */ /* 0x000ae20000002400 */
[----:B----4-:R-:W-:Y:S01]  /*2880*/  FMNMX.FTZ R40, R10, R40, !PT ;  /* 0x000000280a287209 */ /* 0x010fe20007810000 */
[----:B-----5:R-:W-:-:S04]  /*2890*/  FMUL.FTZ R2, R38, UR4 ;  /* 0x0000000426027c20 */ /* 0x020fc80008410000 */
[----:B-1----:R-:W1:Y:S02]  /*28a0*/  SHFL.BFLY PT, R3, R40, 0x1, 0x1f ;  /* 0x0c201f0028037f89 */ /* 0x002e6400000e0000 */
[----:B------:R4:W5:Y:S02]  /*28b0*/  MUFU.TANH R7, R2 ;  /* 0x0000000200077308 */ /* 0x0009640000002400 */
[----:B----4-:R-:W-:-:S06]  /*28c0*/  FMUL.FTZ R2, R39, UR4 ;  /* 0x0000000427027c20 */ /* 0x010fcc0008410000 */
[----:B------:R4:W5:Y:S01]  /*28d0*/  MUFU.TANH R8, R2 ;  /* 0x0000000200087308 */ /* 0x0009620000002400 */
[----:B-1----:R-:W-:Y:S01]  /*28e0*/  FMNMX.FTZ R40, R40, R3, !PT ;  /* 0x0000000328287209 */ /* 0x002fe20007810000 */
[----:B------:R-:W-:-:S03]  /*28f0*/  FMUL.FTZ R3, R19, UR4 ;  /* 0x0000000413037c20 */ /* 0x000fc60008410000 */
[----:B------:R-:W-:-:S03]  /*2900*/  FSETP.NEU.FTZ.AND P1, PT, R40, -INF , PT ;  /* 0xff8000002800780b */ /* 0x000fc60003f3d000 */
[----:B------:R-:W-:Y:S01]  /*2910*/  MUFU.TANH R217, R3 ;  /* 0x0000000300d97308 */ /* 0x000fe20000002400 */
[----:B----4-:R-:W-:-:S07]  /*2920*/  FMUL.FTZ R2, R34, UR4 ;  /* 0x0000000422027c20 */ /* 0x010fce0008410000 */
[----:B------:R1:W4:Y:S02]  /*2930*/  MUFU.TANH R9, R2 ;  /* 0x0000000200097308 */ /* 0x0003240000002400 */
[----:B-1----:R-:W-:-:S06]  /*2940*/  FMUL.FTZ R2, R35, UR4 ;  /* 0x0000000423027c20 */ /* 0x002fcc0008410000 */
        /* <DEDUP_REMOVED lines=11> */
[----:B-1----:R-:W-:-:S05]  /*2a00*/  FMUL.FTZ R2, R40, UR6 ;  /* 0x0000000628027c20 */ /* 0x002fca0008410000 */
[----:B------:R-:W-:-:S05]  /*2a10*/  FSEL R2, R2, RZ, P1 ;  /* 0x000000ff02027208 */ /* 0x000fca0000800000 */
[----:B------:R-:W-:-:S04]  /*2a20*/  FFMA.FTZ R3, R111, UR6, -R2 ;  /* 0x000000066f037c23 */ /* 0x000fc80008010802 */
[----:B------:R1:W-:Y:S02]  /*2a30*/  MUFU.EX2 R218, R3 ;  /* 0x0000000300da7308 */ /* 0x0003e40000000800 */
[----:B-1----:R-:W-:-:S06]  /*2a40*/  FFMA.FTZ R3, R110, UR6, -R2 ;  /* 0x000000066e037c23 */ /* 0x002fcc0008010802 */
[----:B------:R1:W4:Y:S02]  /*2a50*/  MUFU.EX2 R215, R3 ;  /* 0x0000000300d77308 */ /* 0x0003240000000800 */
        /* <DEDUP_REMOVED lines=11> */
[----:B--2---:R-:W-:Y:S01]  /*2b10*/  FMNMX.FTZ R3, R16, R3, !PT ;  /* 0x0000000310037209 */ /* 0x004fe20007810000 */
[----:B-1----:R-:W-:-:S03]  /*2b20*/  FFMA.FTZ R4, R106, UR6, -R2 ;  /* 0x000000066a047c23 */ /* 0x002fc60008010802 */
[----:B------:R-:W-:Y:S01]  /*2b30*/  FMNMX.FTZ R3, R119, R3, !PT ;  /* 0x0000000377037209 */ /* 0x000fe20007810000 */
[----:B------:R1:W-:Y:S03]  /*2b40*/  MUFU.EX2 R221, R4 ;  /* 0x0000000400dd7308 */ /* 0x0003e60000000800 */
[----:B------:R-:W-:Y:S01]  /*2b50*/  FMNMX.FTZ R3, R118, R3, !PT ;  /* 0x0000000376037209 */ /* 0x000fe20007810000 */
[----:B-1----:R-:W-:-:S04]  /*2b60*/  FFMA.FTZ R4, R44, UR6, -R2 ;  /* 0x000000062c047c23 */ /* 0x002fc80008010802 */
[----:B------:R1:W-:Y:S02]  /*2b70*/  MUFU.EX2 R223, R4 ;  /* 0x0000000400df7308 */ /* 0x0003e40000000800 */
[----:B-1----:R-:W-:-:S06]  /*2b80*/  FFMA.FTZ R4, R45, UR6, -R2 ;  /* 0x000000062d047c23 */ /* 0x002fcc0008010802 */
[----:B------:R3:W-:Y:S02]  /*2b90*/  MUFU.EX2 R224, R4 ;  /* 0x0000000400e07308 */ /* 0x0007e40000000800 */
[----:B---3--:R-:W-:Y:S01]  /*2ba0*/  FMNMX.FTZ R4, R11, R3, !PT ;  /* 0x000000030b047209 */ /* 0x008fe20007810000 */
[----:B------:R-:W-:-:S03]  /*2bb0*/  FFMA.FTZ R3, R96, UR6, -R2 ;  /* 0x0000000660037c23 */ /* 0x000fc60008010802 */
[----:B------:R-:W-:Y:S02]  /*2bc0*/  FMNMX.FTZ R4, R6, R4, !PT ;  /* 0x0000000406047209 */ /* 0x000fe40007810000 */
[----:B------:R1:W-:Y:S02]  /*2bd0*/  MUFU.EX2 R225, R3 ;  /* 0x0000000300e17308 */ /* 0x0003e40000000800 */
[----:B-1----:R-:W-:Y:S01]  /*2be0*/  FMNMX.FTZ R3, R117, R4, !PT ;  /* 0x0000000475037209 */ /* 0x002fe20007810000 */
[----:B------:R-:W-:-:S03]  /*2bf0*/  FFMA.FTZ R4, R97, UR6, -R2 ;  /* 0x0000000661047c23 */ /* 0x000fc60008010802 */
[----:B------:R-:W-:Y:S02]  /*2c00*/  FMNMX.FTZ R3, R116, R3, !PT ;  /* 0x0000000374037209 */ /* 0x000fe40007810000 */
[----:B------:R5:W-:Y:S02]  /*2c10*/  MUFU.EX2 R235, R4 ;  /* 0x0000000400eb7308 */ /* 0x000be40000000800 */
[----:B-----5:R-:W-:Y:S01]  /*2c20*/  FMNMX.FTZ R4, R7, R3, !PT ;  /* 0x0000000307047209 */ /* 0x020fe20007810000 */
[----:B------:R-:W-:-:S03]  /*2c30*/  FFMA.FTZ R3, R41, UR6, -R2 ;  /* 0x0000000629037c23 */ /* 0x000fc60008010802 */
[----:B------:R-:W-:Y:S02]  /*2c40*/  FMNMX.FTZ R4, R8, R4, !PT ;  /* 0x0000000408047209 */ /* 0x000fe40007810000 */
[----:B------:R1:W-:Y:S02]  /*2c50*/  MUFU.EX2 R234, R3 ;  /* 0x0000000300ea7308 */ /* 0x0003e40000000800 */
[----:B-1----:R-:W-:Y:S01]  /*2c60*/  FMNMX.FTZ R3, R113, R4, !PT ;  /* 0x0000000471037209 */ /* 0x002fe20007810000 */
[----:B------:R-:W-:-:S03]  /*2c70*/  FFMA.FTZ R4, R30, UR6, -R2 ;  /* 0x000000061e047c23 */ /* 0x000fc60008010802 */
[----:B------:R-:W-:Y:S02]  /*2c80*/  FMNMX.FTZ R3, R114, R3, !PT ;  /* 0x0000000372037209 */ /* 0x000fe40007810000 */
[----:B------:R4:W-:Y:S02]  /*2c90*/  MUFU.EX2 R233, R4 ;  /* 0x0000000400e97308 */ /* 0x0009e40000000800 */
[----:B----4-:R-:W-:Y:S01]  /*2ca0*/  FMNMX.FTZ R4, R9, R3, !PT ;  /* 0x0000000309047209 */ /* 0x010fe20007810000 */
[----:B------:R-:W-:-:S03]  /*2cb0*/  FFMA.FTZ R3, R81, UR6, -R2 ;  /* 0x0000000651037c23 */ /* 0x000fc60008010802 */
[----:B------:R-:W-:Y:S02]  /*2cc0*/  FMNMX.FTZ R4, R10, R4, !PT ;  /* 0x000000040a047209 */ /* 0x000fe40007810000 */
        /* <DEDUP_REMOVED lines=24> */
[----:B------:R1:W-:Y:S03]  /*2e50*/  MUFU.EX2 R226, R3 ;  /* 0x0000000300e27308 */ /* 0x0003e60000000800 */
        /* <DEDUP_REMOVED lines=8> */
[----:B-1----:R-:W-:Y:S01]  /*2ee0*/  FFMA.FTZ R3, R61, UR6, -R2 ;  /* 0x000000063d037c23 */ /* 0x002fe20008010802 */
[----:B------:R-:W-:-:S03]  /*2ef0*/  FMNMX.FTZ R4, R147, R146, !PT ;  /* 0x0000009293047209 */ /* 0x000fc60007810000 */
[C---:B------:R-:W-:Y:S02]  /*2f00*/  FMUL.FTZ R5, R39.reuse, UR6 ;  /* 0x0000000627057c20 */ /* 0x040fe40008410000 */
[----:B------:R1:W-:Y:S01]  /*2f10*/  MUFU.EX2 R238, R3 ;  /* 0x0000000300ee7308 */ /* 0x0003e20000000800 */
[----:B------:R-:W-:-:S04]  /*2f20*/  FSETP.NEU.FTZ.AND P1, PT, R39, -INF , PT ;  /* 0xff8000002700780b */ /* 0x000fc80003f3d000 */
[----:B------:R-:W-:Y:S01]  /*2f30*/  FSEL R5, R5, RZ, P1 ;  /* 0x000000ff05057208 */ /* 0x000fe20000800000 */
        /* <DEDUP_REMOVED lines=17> */
[----:B------:R-:W-:Y:S01]  /*3050*/  FFMA.FTZ R2, R12, UR6, -R2 ;  /* 0x000000060c027c23 */ /* 0x000fe20008010802 */
[----:B------:R-:W-:-:S04]  /*3060*/  F2FP.F16.F32.PACK_AB R12, R215, R218 ;  /* 0x000000dad70c723e */ /* 0x000fc800000000ff */
        /* <DEDUP_REMOVED lines=110> */
[----:B-1----:R-:W-:Y:S02]  /*3750*/  FMNMX.FTZ R38, R38, R4, !PT ;  /* 0x0000000426267209 */ /* 0x002fe40007810000 */
[----:B------:R-:W-:-:S03]  /*3760*/  FMNMX.FTZ R2, R176, R2, !PT ;  /* 0x00000002b0027209 */ /* 0x000fc60007810000 */
[----:B------:R-:W1:Y:S01]  /*3770*/  SHFL.BFLY PT, R4, R38, 0x1, 0x1f ;  /* 0x0c201f0026047f89 */ /* 0x000e6200000e0000 */
[----:B------:R-:W-:Y:S01]  /*3780*/  FMNMX.FTZ R2, R165, R2, !PT ;  /* 0x00000002a5027209 */ /* 0x000fe20007810000 */
[----:B--2---:R-:W-:-:S03]  /*3790*/  FFMA.FTZ R3, R93, UR6, -R5 ;  /* 0x000000065d037c23 */ /* 0x004fc60008010805 */
[----:B------:R-:W-:Y:S01]  /*37a0*/  FMNMX.FTZ R2, R166, R2, !PT ;  /* 0x00000002a6027209 */ /* 0x000fe20007810000 */
[----:B------:R2:W-:Y:S04]  /*37b0*/  MUFU.EX2 R204, R3 ;  /* 0x0000000300cc7308 */ /* 0x0005e80000000800 */
[----:B------:R-:W4:Y:S01]  /*37c0*/  SHFL.BFLY PT, R7, R2, 0x2, 0x1f ;  /* 0x0c401f0002077f89 */ /* 0x000f2200000e0000 */
[----:B--2---:R-:W-:Y:S01]  /*37d0*/  FFMA.FTZ R3, R92, UR6, -R5 ;  /* 0x000000065c037c23 */ /* 0x004fe20008010805 */
[----:B-1----:R-:W-:-:S03]  /*37e0*/  FMNMX.FTZ R38, R38, R4, !PT ;  /* 0x0000000426267209 */ /* 0x002fc60007810000 */
[----:B------:R1:W-:Y:S01]  /*37f0*/  MUFU.EX2 R203, R3 ;  /* 0x0000000300cb7308 */ /* 0x0003e20000000800 */
[C---:B------:R-:W-:Y:S01]  /*3800*/  FSETP.NEU.FTZ.AND P1, PT, R38.reuse, -INF , PT ;  /* 0xff8000002600780b */ /* 0x040fe20003f3d000 */
[----:B------:R-:W-:Y:S01]  /*3810*/  FMUL.FTZ R4, R38, UR6 ;  /* 0x0000000626047c20 */ /* 0x000fe20008410000 */
[----:B----4-:R-:W-:-:S04]  /*3820*/  FMNMX.FTZ R2, R2, R7, !PT ;  /* 0x0000000702027209 */ /* 0x010fc80007810000 */
[----:B------:R-:W-:-:S05]  /*3830*/  FSEL R4, R4, RZ, P1 ;  /* 0x000000ff04047208 */ /* 0x000fca0000800000 */
[----:B------:R-:W-:Y:S01]  /*3840*/  FFMA.FTZ R6, R76, UR6, -R4 ;  /* 0x000000064c067c23 */ /* 0x000fe20008010804 */
[----:B-1----:R-:W-:-:S03]  /*3850*/  FFMA.FTZ R3, R14, UR6, -R5 ;  /* 0x000000060e037c23 */ /* 0x002fc60008010805 */
[----:B------:R1:W-:Y:S01]  /*3860*/  MUFU.EX2 R180, R6 ;  /* 0x0000000600b47308 */ /* 0x0003e20000000800 */
[----:B------:R-:W-:-:S07]  /*3870*/  F2FP.F16.F32.PACK_AB R14, R220, R219 ;  /* 0x000000dbdc0e723e */ /* 0x000fce00000000ff */
[----:B------:R2:W-:Y:S01]  /*3880*/  MUFU.EX2 R36, R3 ;  /* 0x0000000300247308 */ /* 0x0005e20000000800 */
        /* <DEDUP_REMOVED lines=9> */
[----:B------:R1:W-:Y:S08]  /*3920*/  MUFU.EX2 R191, R2 ;  /* 0x0000000200bf7308 */ /* 0x0003f00000000800 */
[----:B------:R2:W-:Y:S01]  /*3930*/  MUFU.EX2 R200, R3 ;  /* 0x0000000300c87308 */ /* 0x0005e20000000800 */
[----:B-1----:R-:W-:-:S07]  /*3940*/  FFMA.FTZ R2, R65, UR6, -R4 ;  /* 0x0000000641027c23 */ /* 0x002fce0008010804 */
[----:B------:R1:W-:Y:S01]  /*3950*/  MUFU.EX2 R190, R2 ;  /* 0x0000000200be7308 */ /* 0x0003e20000000800 */
[----:B--2---:R-:W-:-:S07]  /*3960*/  FFMA.FTZ R3, R143, UR6, -R4 ;  /* 0x000000068f037c23 */ /* 0x004fce0008010804 */
[----:B------:R2:W-:Y:S01]  /*3970*/  MUFU.EX2 R122, R3 ;  /* 0x00000003007a7308 */ /* 0x0005e20000000800 */
[----:B-1----:R-:W-:Y:S01]  /*3980*/  IADD3 R2, R157, R6, RZ ;  /* 0x000000069d027210 */ /* 0x002fe20007ffe0ff */
[----:B--2---:R-:W-:-:S06]  /*3990*/  FFMA.FTZ R3, R144, UR6, -R4 ;  /* 0x0000000690037c23 */ /* 0x004fcc0008010804 */
        /* <DEDUP_REMOVED lines=9> */
[----:B-1----:R-:W-:Y:S01]  /*3a30*/  FFMA.FTZ R3, R135, UR6, -R4 ;  /* 0x0000000687037c23 */ /* 0x002fe20008010804 */
[----:B------:R-:W-:Y:S02]  /*3a40*/  LEA R135, R2, UR5, 0x1 ;  /* 0x0000000502877c11 */ /* 0x000fe4000f8e08ff */
[----:B------:R-:W-:-:S03]  /*3a50*/  LOP3.LUT R2, R216, 0xffffffe0, RZ, 0xc0, !PT ;  /* 0xffffffe0d8027812 */ /* 0x000fc600078ec0ff */
[----:B------:R1:W-:Y:S01]  /*3a60*/  MUFU.EX2 R179, R3 ;  /* 0x0000000300b37308 */ /* 0x0003e20000000800 */
[----:B------:R-:W-:Y:S01]  /*3a70*/  IADD3 R184, R0, R135, RZ ;  /* 0x0000008700b87210 */ /* 0x000fe20007ffe0ff */
[----:B------:R-:W2:Y:S04]  /*3a80*/  LDSM.16.MT88.4 R16, [R135+0x4000] ;  /* 0x004000008710783b */ /* 0x000ea80000004200 */
[----:B------:R-:W3:Y:S04]  /*3a90*/  LDSM.16.MT88.4 R24, [R184+0x4000] ;  /* 0x00400000b818783b */ /* 0x000ee80000004200 */
[----:B------:R-:W4:Y:S04]  /*3aa0*/  LDSM.16.MT88.4 R28, [R135+0x4400] ;  /* 0x00440000871c783b */ /* 0x000f280000004200 */
[----:B------:R-:W5:Y:S01]  /*3ab0*/  LDSM.16.MT88.4 R32, [R184+0x4400] ;  /* 0x00440000b820783b */ /* 0x000f620000004200 */
[----:B-1----:R-:W-:-:S04]  /*3ac0*/  FFMA.FTZ R3, R77, UR6, -R4 ;  /* 0x000000064d037c23 */ /* 0x002fc80008010804 */
[----:B------:R1:W-:Y:S02]  /*3ad0*/  MUFU.EX2 R181, R3 ;  /* 0x0000000300b57308 */ /* 0x0003e40000000800 */
[----:B-1----:R-:W-:-:S06]  /*3ae0*/  FFMA.FTZ R3, R134, UR6, -R4 ;  /* 0x0000000686037c23 */ /* 0x002fcc0008010804 */
[----:B------:R1:W-:Y:S01]  /*3af0*/  MUFU.EX2 R134, R3 ;  /* 0x0000000300867308 */ /* 0x0003e20000000800 */
[C---:B--2---:R-:W-:Y:S06]  /*3b00*/  HMMA.16816.F32 R76, R12.reuse, R18, RZ ;  /* 0x000000120c4c723c */ /* 0x044fec00000018ff */
[----:B---3--:R-:W-:Y:S01]  /*3b10*/  HMMA.16816.F32 R60, R12, R24, RZ ;  /* 0x000000180c3c723c */ /* 0x008fe200000018ff */
[----:B-1----:R-:W-:-:S04]  /*3b20*/  FFMA.FTZ R3, R133, UR6, -R4 ;  /* 0x0000000685037c23 */ /* 0x002fc80008010804 */
[----:B------:R1:W-:Y:S02]  /*3b30*/  MUFU.EX2 R182, R3 ;  /* 0x0000000300b67308 */ /* 0x0003e40000000800 */
[----:B-1----:R-:W-:-:S06]  /*3b40*/  FFMA.FTZ R3, R73, UR6, -R4 ;  /* 0x0000000649037c23 */ /* 0x002fcc0008010804 */
[----:B------:R1:W-:Y:S02]  /*3b50*/  MUFU.EX2 R183, R3 ;  /* 0x0000000300b77308 */ /* 0x0003e40000000800 */
[--C-:B-1----:R-:W-:Y:S02]  /*3b60*/  FFMA.FTZ R3, R72, UR6, -R4.reuse ;  /* 0x0000000648037c23 */ /* 0x102fe40008010804 */
[----:B------:R-:W-:Y:S04]  /*3b70*/  HMMA.16816.F32 R72, R12, R26, RZ ;  /* 0x0000001a0c48723c */ /* 0x000fe800000018ff */
[----:B------:R1:W-:Y:S02]  /*3b80*/  MUFU.EX2 R189, R3 ;  /* 0x0000000300bd7308 */ /* 0x0003e40000000800 */
[----:B-1----:R-:W-:-:S06]  /*3b90*/  FFMA.FTZ R3, R131, UR6, -R4 ;  /* 0x0000000683037c23 */ /* 0x002fcc0008010804 */
[----:B------:R1:W-:Y:S02]  /*3ba0*/  MUFU.EX2 R192, R3 ;  /* 0x0000000300c07308 */ /* 0x0003e40000000800 */
[----:B-1----:R-:W-:-:S05]  /*3bb0*/  FMUL.FTZ R3, R20, UR6 ;  /* 0x0000000614037c20 */ /* 0x002fca0008410000 */
[----:B------:R-:W-:-:S05]  /*3bc0*/  FSEL R3, R3, RZ, P1 ;  /* 0x000000ff03037208 */ /* 0x000fca0000800000 */
[--C-:B------:R-:W-:Y:S01]  /*3bd0*/  FFMA.FTZ R6, R147, UR6, -R3.reuse ;  /* 0x0000000693067c23 */ /* 0x100fe20008010803 */
[----:B------:R-:W-:-:S03]  /*3be0*/  FFMA.FTZ R0, R146, UR6, -R3 ;  /* 0x0000000692007c23 */ /* 0x000fc60008010803 */
[----:B------:R-:W-:Y:S08]  /*3bf0*/  MUFU.EX2 R7, R6 ;  /* 0x0000000600077308 */ /* 0x000ff00000000800 */
[----:B------:R1:W2:Y:S02]  /*3c00*/  MUFU.EX2 R6, R0 ;  /* 0x0000000000067308 */ /* 0x0002a40000000800 */
[----:B-1----:R-:W-:Y:S01]  /*3c10*/  FFMA.FTZ R0, R101, UR6, -R3 ;  /* 0x0000000665007c23 */ /* 0x002fe20008010803 */
[----:B--2---:R-:W-:-:S05]  /*3c20*/  F2FP.F16.F32.PACK_AB R9, R6, R7 ;  /* 0x000000070609723e */ /* 0x004fca00000000ff */
[----:B------:R1:W-:Y:S02]  /*3c30*/  MUFU.EX2 R108, R0 ;  /* 0x00000000006c7308 */ /* 0x0003e40000000800 */
[----:B-1----:R-:W-:-:S06]  /*3c40*/  FFMA.FTZ R0, R100, UR6, -R3 ;  /* 0x0000000664007c23 */ /* 0x002fcc0008010803 */
[----:B------:R1:W2:Y:S02]  /*3c50*/  MUFU.EX2 R109, R0 ;  /* 0x00000000006d7308 */ /* 0x0002a40000000800 */
[----:B-1----:R-:W-:Y:S01]  /*3c60*/  FFMA.FTZ R0, R80, UR6, -R4 ;  /* 0x0000000650007c23 */ /* 0x002fe20008010804 */
[----:B--2---:R-:W-:Y:S01]  /*3c70*/  F2FP.F16.F32.PACK_AB R11, R109, R108 ;  /* 0x0000006c6d0b723e */ /* 0x004fe200000000ff */
[-C--:B------:R-:W-:Y:S04]  /*3c80*/  HMMA.16816.F32 R80, R12, R16.reuse, RZ ;  /* 0x000000100c50723c */ /* 0x080fe800000018ff */
[----:B------:R1:W-:Y:S02]  /*3c90*/  MUFU.EX2 R177, R0 ;  /* 0x0000000000b17308 */ /* 0x0003e40000000800 */
[----:B------:R-:W-:Y:S01]  /*3ca0*/  HMMA.16816.F32 R44, R8, R16, RZ ;  /* 0x00000010082c723c */ /* 0x000fe200000018ff */
[----:B------:R-:W-:-:S02]  /*3cb0*/  F2FP.F16.F32.PACK_AB R12, R221, R222 ;  /* 0x000000dedd0c723e */ /* 0x000fc400000000ff */
[----:B------:R-:W-:Y:S02]  /*3cc0*/  F2FP.F16.F32.PACK_AB R13, R202, R199 ;  /* 0x000000c7ca0d723e */ /* 0x000fe400000000ff */
[----:B------:R-:W-:Y:S01]  /*3cd0*/  F2FP.F16.F32.PACK_AB R14, R224, R223 ;  /* 0x000000dfe00e723e */ /* 0x000fe200000000ff */
[----:B------:R-:W-:Y:S01]  /*3ce0*/  HMMA.16816.F32 R48, R8, R24, RZ ;  /* 0x000000180830723c */ /* 0x000fe200000018ff */
[----:B------:R-:W-:-:S05]  /*3cf0*/  F2FP.F16.F32.PACK_AB R15, R207, R201 ;  /* 0x000000c9cf0f723e */ /* 0x000fca00000000ff */
[C---:B------:R-:W-:Y:S01]  /*3d00*/  HMMA.16816.F32 R52, R8.reuse, R18, RZ ;  /* 0x000000120834723c */ /* 0x040fe200000018ff */
[----:B-1----:R-:W-:Y:S01]  /*3d10*/  FFMA.FTZ R0, R149, UR6, -R3 ;  /* 0x0000000695007c23 */ /* 0x002fe20008010803 */
[----:B------:R-:W-:Y:S03]  /*3d20*/  LDSM.16.MT88.4 R16, [R184+0x4800] ;  /* 0x00480000b810783b */ /* 0x000fe60000004200 */
[----:B------:R1:W-:Y:S01]  /*3d30*/  MUFU.EX2 R113, R0 ;  /* 0x0000000000717308 */ /* 0x0003e20000000800 */
[----:B------:R-:W-:Y:S01]  /*3d40*/  HMMA.16816.F32 R56, R8, R26, RZ ;  /* 0x0000001a0838723c */ /* 0x000fe200000018ff */
[----:B------:R-:W2:Y:S05]  /*3d50*/  LDSM.16.MT88.4 R24, [R135+0x4800] ;  /* 0x004800008718783b */ /* 0x000eaa0000004200 */
[----:B----4-:R-:W-:Y:S01]  /*3d60*/  HMMA.16816.F32 R80, R12, R28, R80 ;  /* 0x0000001c0c50723c */ /* 0x010fe20000001850 */
[----:B------:R-:W-:-:S02]  /*3d70*/  F2FP.F16.F32.PACK_AB R8, R179, R125 ;  /* 0x0000007db308723e */ /* 0x000fc400000000ff */
[----:B------:R-:W-:-:S03]  /*3d80*/  F2FP.F16.F32.PACK_AB R10, R180, R181 ;  /* 0x000000b5b40a723e */ /* 0x000fc600000000ff */
[----:B-----5:R-:W-:Y:S01]  /*3d90*/  HMMA.16816.F32 R84, R12, R32, R60 ;  /* 0x000000200c54723c */ /* 0x020fe2000000183c */
        /* <DEDUP_REMOVED lines=21> */
[----:B------:R-:W3:Y:S01]  /*3ef0*/  LDSM.16.MT88.4 R32, [R135+0x4c00] ;  /* 0x004c00008720783b */ /* 0x000ee20000004200 */
        /* <DEDUP_REMOVED lines=8> */
[C---:B------:R-:W-:Y:S01]  /*3f80*/  HMMA.16816.F32 R72, R12.reuse, R26, R56 ;  /* 0x0000001a0c48723c */ /* 0x040fe20000001838 */
[----:B------:R1:W-:Y:S05]  /*3f90*/  MUFU.EX2 R111, R0 ;  /* 0x00000000006f7308 */ /* 0x0003ea0000000800 */
        /* <DEDUP_REMOVED lines=13> */
[C---:B------:R-:W-:Y:S01]  /*4070*/  HMMA.16816.F32 R48, R8.reuse, R26, R48 ;  /* 0x0000001a0830723c */ /* 0x040fe20000001830 */
[----:B-1----:R-:W-:Y:S01]  /*4080*/  FFMA.FTZ R0, R145, UR6, -R4 ;  /* 0x0000000691007c23 */ /* 0x002fe20008010804 */
[----:B------:R-:W1:Y:S03]  /*4090*/  LDSM.16.MT88.4 R24, [R135+0x5000] ;  /* 0x005000008718783b */ /* 0x000e660000004200 */
[----:B------:R2:W-:Y:S01]  /*40a0*/  MUFU.EX2 R114, R0 ;  /* 0x0000000000727308 */ /* 0x0005e20000000800 */
[----:B------:R-:W-:Y:S01]  /*40b0*/  HMMA.16816.F32 R64, R8, R18, R52 ;  /* 0x000000120840723c */ /* 0x000fe20000001834 */
[----:B------:R-:W-:Y:S05]  /*40c0*/  LDSM.16.MT88.4 R144, [R135+0x5c00] ;  /* 0x005c00008790783b */ /* 0x000fea0000004200 */
[----:B------:R-:W-:Y:S01]  /*40d0*/  HMMA.16816.F32 R68, R12, R16, R84 ;  /* 0x000000100c44723c */ /* 0x000fe20000001854 */
[----:B------:R-:W4:Y:S01]  /*40e0*/  LDSM.16.MT88.4 R16, [R184+0x5000] ;  /* 0x00500000b810783b */ /* 0x000f220000004200 */
[----:B------:R-:W-:-:S02]  /*40f0*/  F2FP.F16.F32.PACK_AB R8, R191, R192 ;  /* 0x000000c0bf08723e */ /* 0x000fc400000000ff */
[----:B------:R-:W-:-:S03]  /*4100*/  F2FP.F16.F32.PACK_AB R10, R177, R190 ;  /* 0x000000beb10a723e */ /* 0x000fc600000000ff */
[----:B------:R-:W-:Y:S02]  /*4110*/  F2FP.F16.F32.PACK_AB R12, R231, R232 ;  /* 0x000000e8e70c723e */ /* 0x000fe400000000ff */
[----:B------:R-:W-:Y:S01]  /*4120*/  F2FP.F16.F32.PACK_AB R13, R211, R212 ;  /* 0x000000d4d30d723e */ /* 0x000fe200000000ff */
[----:B--2---:R-:W-:Y:S01]  /*4130*/  FFMA.FTZ R0, R150, UR6, -R4 ;  /* 0x0000000696007c23 */ /* 0x004fe20008010804 */
[----:B------:R-:W-:Y:S02]  /*4140*/  F2FP.F16.F32.PACK_AB R14, R229, R230 ;  /* 0x000000e6e50e723e */ /* 0x000fe400000000ff */
[----:B------:R-:W-:Y:S01]  /*4150*/  F2FP.F16.F32.PACK_AB R15, R88, R90 ;  /* 0x0000005a580f723e */ /* 0x000fe200000000ff */
[----:B------:R2:W-:Y:S06]  /*4160*/  MUFU.EX2 R110, R0 ;  /* 0x00000000006e7308 */ /* 0x0005ec0000000800 */
[----:B---3--:R-:W-:Y:S01]  /*4170*/  HMMA.16816.F32 R80, R12, R32, R80 ;  /* 0x000000200c50723c */ /* 0x008fe20000001850 */
[----:B--2---:R-:W-:-:S04]  /*4180*/  FFMA.FTZ R0, R159, UR6, -R3 ;  /* 0x000000069f007c23 */ /* 0x004fc80008010803 */
[----:B------:R2:W-:Y:S02]  /*4190*/  MUFU.EX2 R104, R0 ;  /* 0x0000000000687308 */ /* 0x0005e40000000800 */
[----:B--2---:R-:W-:-:S06]  /*41a0*/  FFMA.FTZ R0, R158, UR6, -R3 ;  /* 0x000000069e007c23 */ /* 0x004fcc0008010803 */
        /* <DEDUP_REMOVED lines=14> */
[----:B------:R-:W-:Y:S06]  /*4290*/  HMMA.16816.F32 R60, R8, R30, R64 ;  /* 0x0000001e083c723c */ /* 0x000fec0000001840 */
[----:B------:R-:W-:Y:S01]  /*42a0*/  HMMA.16816.F32 R76, R12, R34, R72 ;  /* 0x000000220c4c723c */ /* 0x000fe20000001848 */
[----:B------:R-:W3:Y:S01]  /*42b0*/  LDSM.16.MT88.4 R32, [R135+0x5400] ;  /* 0x005400008720783b */ /* 0x000ee20000004200 */
[----:B------:R-:W-:Y:S02]  /*42c0*/  F2FP.F16.F32.PACK_AB R8, R131, R133 ;  /* 0x000000858308723e */ /* 0x000fe400000000ff */
[----:B------:R-:W-:-:S02]  /*42d0*/  F2FP.F16.F32.PACK_AB R10, R115, R130 ;  /* 0x00000082730a723e */ /* 0x000fc400000000ff */
[----:B------:R-:W-:Y:S01]  /*42e0*/  HMMA.16816.F32 R72, R12, R28, R68 ;  /* 0x0000001c0c48723c */ /* 0x000fe20000001844 */
[----:B--2---:R-:W-:-:S05]  /*42f0*/  FFMA.FTZ R0, R154, UR6, -R4 ;  /* 0x000000069a007c23 */ /* 0x004fca0008010804 */
[----:B------:R-:W-:Y:S01]  /*4300*/  HMMA.16816.F32 R68, R12, R30, R56 ;  /* 0x0000001e0c44723c */ /* 0x000fe20000001838 */
[----:B------:R-:W2:Y:S01]  /*4310*/  LDSM.16.MT88.4 R28, [R184+0x5400] ;  /* 0x00540000b81c783b */ /* 0x000ea20000004200 */
[----:B------:R5:W-:Y:S05]  /*4320*/  MUFU.EX2 R101, R0 ;  /* 0x0000000000657308 */ /* 0x000bea0000000800 */
[----:B------:R-:W-:Y:S02]  /*4330*/  F2FP.F16.F32.PACK_AB R12, R227, R228 ;  /* 0x000000e4e30c723e */ /* 0x000fe400000000ff */
[----:B------:R-:W-:Y:S02]  /*4340*/  F2FP.F16.F32.PACK_AB R13, R208, R210 ;  /* 0x000000d2d00d723e */ /* 0x000fe400000000ff */
[----:B------:R-:W-:-:S02]  /*4350*/  F2FP.F16.F32.PACK_AB R14, R236, R226 ;  /* 0x000000e2ec0e723e */ /* 0x000fc400000000ff */
[----:B------:R-:W-:Y:S01]  /*4360*/  F2FP.F16.F32.PACK_AB R15, R42, R43 ;  /* 0x0000002b2a0f723e */ /* 0x000fe200000000ff */
[----:B-----5:R-:W-:-:S06]  /*4370*/  FFMA.FTZ R0, R168, UR6, -R3 ;  /* 0x00000006a8007c23 */ /* 0x020fcc0008010803 */
[C---:B-1----:R-:W-:Y:S01]  /*4380*/  HMMA.16816.F32 R76, R12.reuse, R26, R76 ;  /* 0x0000001a0c4c723c */ /* 0x042fe2000000184c */
[----:B------:R1:W-:Y:S05]  /*4390*/  MUFU.EX2 R97, R0 ;  /* 0x0000000000617308 */ /* 0x0003ea0000000800 */
[----:B----4-:R-:W-:Y:S01]  /*43a0*/  HMMA.16816.F32 R56, R12, R16, R72 ;  /* 0x000000100c38723c */ /* 0x010fe20000001848 */
        /* <DEDUP_REMOVED lines=9> */
[----:B------:R1:W4:Y:S02]  /*4440*/  MUFU.EX2 R98, R0 ;  /* 0x0000000000627308 */ /* 0x0003240000000800 */
[C---:B------:R-:W-:Y:S06]  /*4450*/  HMMA.16816.F32 R64, R8.reuse, R26, R48 ;  /* 0x0000001a0840723c */ /* 0x040fec0000001830 */
[C---:B------:R-:W-:Y:S06]  /*4460*/  HMMA.16816.F32 R44, R8.reuse, R16, R44 ;  /* 0x00000010082c723c */ /* 0x040fec000000182c */
[----:B------:R-:W-:Y:S01]  /*4470*/  HMMA.16816.F32 R48, R8, R18, R60 ;  /* 0x000000120830723c */ /* 0x000fe2000000183c */
[----:B-1----:R-:W-:-:S04]  /*4480*/  FFMA.FTZ R0, R136, UR6, -R4 ;  /* 0x0000000688007c23 */ /* 0x002fc80008010804 */
[----:B------:R1:W-:Y:S01]  /*4490*/  MUFU.EX2 R95, R0 ;  /* 0x00000000005f7308 */ /* 0x0003e20000000800 */
[-C--:B------:R-:W-:Y:S06]  /*44a0*/  HMMA.16816.F32 R136, R8, R24.reuse, R52 ;  /* 0x000000180888723c */ /* 0x080fec0000001834 */
[----:B------:R-:W-:Y:S01]  /*44b0*/  HMMA.16816.F32 R52, R12, R24, R80 ;  /* 0x000000180c34723c */ /* 0x000fe20000001850 */
[----:B------:R-:W-:Y:S01]  /*44c0*/  F2FP.F16.F32.PACK_AB R8, R110, R114 ;  /* 0x000000726e08723e */ /* 0x000fe200000000ff */
[----:B------:R-:W-:Y:S01]  /*44d0*/  LDSM.16.MT88.4 R24, [R135+0x5800] ;  /* 0x005800008718783b */ /* 0x000fe20000004200 */
[----:B------:R-:W-:-:S03]  /*44e0*/  F2FP.F16.F32.PACK_AB R10, R103, R105 ;  /* 0x00000069670a723e */ /* 0x000fc600000000ff */
[----:B------:R-:W-:Y:S01]  /*44f0*/  HMMA.16816.F32 R60, R12, R18, R68 ;  /* 0x000000120c3c723c */ /* 0x000fe20000001844 */
[----:B------:R-:W5:Y:S01]  /*4500*/  LDSM.16.MT88.4 R16, [R184+0x5800] ;  /* 0x00580000b810783b */ /* 0x000f620000004200 */
[----:B-1----:R-:W-:-:S05]  /*4510*/  FFMA.FTZ R0, R140, UR6, -R4 ;  /* 0x000000068c007c23 */ /* 0x002fca0008010804 */
[----:B----4-:R-:W-:Y:S01]  /*4520*/  F2FP.F16.F32.PACK_AB R12, R98, R101 ;  /* 0x00000065620c723e */ /* 0x010fe200000000ff */
        /* <DEDUP_REMOVED lines=14> */
[C---:B---3--:R-:W-:Y:S06]  /*4610*/  HMMA.16816.F32 R136, R8.reuse, R32, R136 ;  /* 0x000000200888723c */ /* 0x048fec0000001888 */
[C---:B------:R-:W-:Y:S06]  /*4620*/  HMMA.16816.F32 R64, R8.reuse, R34, R64 ;  /* 0x000000220840723c */ /* 0x040fec0000001840 */
[----:B--2---:R-:W-:Y:S01]  /*4630*/  HMMA.16816.F32 R156, R8, R28, R44 ;  /* 0x0000001c089c723c */ /* 0x004fe2000000182c */
[----:B-1----:R-:W-:-:S04]  /*4640*/  FFMA.FTZ R0, R170, UR6, -R4 ;  /* 0x00000006aa007c23 */ /* 0x002fc80008010804 */
[----:B------:R1:W2:Y:S01]  /*4650*/  MUFU.EX2 R82, R0 ;  /* 0x0000000000527308 */ /* 0x0002a20000000800 */
[----:B------:R-:W-:Y:S01]  /*4660*/  HMMA.16816.F32 R68, R8, R30, R48 ;  /* 0x0000001e0844723c */ /* 0x000fe20000001830 */
[----:B------:R-:W3:Y:S06]  /*4670*/  LDSM.16.MT88.4 R48, [R184+0x5c00] ;  /* 0x005c0000b830783b */ /* 0x000eec0000004200 */
[----:B------:R-:W-:Y:S02]  /*4680*/  F2FP.F16.F32.PACK_AB R8, R238, R237 ;  /* 0x000000edee08723e */ /* 0x000fe400000000ff */
[----:B------:R-:W-:-:S02]  /*4690*/  F2FP.F16.F32.PACK_AB R9, R205, R206 ;  /* 0x000000cecd09723e */ /* 0x000fc400000000ff */
        /* <DEDUP_REMOVED lines=10> */
[----:B------:R1:W-:Y:S06]  /*4740*/  MUFU.EX2 R75, R0 ;  /* 0x00000000004b7308 */ /* 0x0003ec0000000800 */
[----:B------:R-:W-:Y:S02]  /*4750*/  F2FP.F16.F32.PACK_AB R8, R242, R240 ;  /* 0x000000f0f208723e */ /* 0x000fe400000000ff */
[----:B------:R-:W-:Y:S02]  /*4760*/  F2FP.F16.F32.PACK_AB R9, R203, R204 ;  /* 0x000000cccb09723e */ /* 0x000fe400000000ff */
[----:B------:R-:W-:-:S02]  /*4770*/  F2FP.F16.F32.PACK_AB R10, R244, R243 ;  /* 0x000000f3f40a723e */ /* 0x000fc400000000ff */
[----:B------:R-:W-:Y:S01]  /*4780*/  F2FP.F16.F32.PACK_AB R11, R23, R36 ;  /* 0x00000024170b723e */ /* 0x000fe200000000ff */
[----:B-1----:R-:W-:-:S06]  /*4790*/  FFMA.FTZ R0, R174, UR6, -R3 ;  /* 0x00000006ae007c23 */ /* 0x002fcc0008010803 */
[C---:B-----5:R-:W-:Y:S01]  /*47a0*/  HMMA.16816.F32 R32, R8.reuse, R16, R32 ;  /* 0x000000100820723c */ /* 0x060fe20000001820 */
[----:B------:R1:W2:Y:S05]  /*47b0*/  MUFU.EX2 R74, R0 ;  /* 0x00000000004a7308 */ /* 0x0002aa0000000800 */
[C---:B------:R-:W-:Y:S06]  /*47c0*/  HMMA.16816.F32 R52, R8.reuse, R24, R52 ;  /* 0x000000180834723c */ /* 0x040fec0000001834 */
[C---:B------:R-:W-:Y:S06]  /*47d0*/  HMMA.16816.F32 R44, R8.reuse, R26, R44 ;  /* 0x0000001a082c723c */ /* 0x040fec000000182c */
[----:B------:R-:W-:Y:S01]  /*47e0*/  HMMA.16816.F32 R28, R8, R18, R28 ;  /* 0x00000012081c723c */ /* 0x000fe2000000181c */
[----:B-1----:R-:W-:Y:S01]  /*47f0*/  FFMA.FTZ R0, R160, UR6, -R3 ;  /* 0x00000006a0007c23 */ /* 0x002fe20008010803 */
[----:B--2---:R-:W-:-:S02]  /*4800*/  F2FP.F16.F32.PACK_AB R13, R74, R75 ;  /* 0x0000004b4a0d723e */ /* 0x004fc400000000ff */
[----:B------:R-:W-:Y:S01]  /*4810*/  F2FP.F16.F32.PACK_AB R160, R245, R246 ;  /* 0x000000f6f5a0723e */ /* 0x000fe200000000ff */
[----:B------:R1:W-:Y:S02]  /*4820*/  MUFU.EX2 R72, R0 ;  /* 0x0000000000487308 */ /* 0x0003e40000000800 */
[----:B-1----:R-:W-:Y:S01]  /*4830*/  FFMA.FTZ R0, R162, UR6, -R3 ;  /* 0x00000006a2007c23 */ /* 0x002fe20008010803 */
[----:B------:R-:W-:-:S05]  /*4840*/  F2FP.F16.F32.PACK_AB R162, R247, R248 ;  /* 0x000000f8f7a2723e */ /* 0x000fca00000000ff */
[----:B------:R1:W2:Y:S02]  /*4850*/  MUFU.EX2 R73, R0 ;  /* 0x0000000000497308 */ /* 0x0002a40000000800 */
[----:B-1----:R-:W-:Y:S01]  /*4860*/  FFMA.FTZ R0, R161, UR6, -R4 ;  /* 0x00000006a1007c23 */ /* 0x002fe20008010804 */
[----:B--2---:R-:W-:Y:S01]  /*4870*/  F2FP.F16.F32.PACK_AB R15, R73, R72 ;  /* 0x00000048490f723e */ /* 0x004fe200000000ff */
[----:B------:R-:W-:-:S04]  /*4880*/  FADD.FTZ R4, R122, R119 ;  /* 0x000000777a047221 */ /* 0x000fc80000010000 */
[----:B------:R1:W-:Y:S02]  /*4890*/  MUFU.EX2 R80, R0 ;  /* 0x0000000000507308 */ /* 0x0003e40000000800 */
[C---:B------:R-:W-:Y:S06]  /*48a0*/  HMMA.16816.F32 R156, R12.reuse, R16, R156 ;  /* 0x000000100c9c723c */ /* 0x040fec000000189c */
[C---:B------:R-:W-:Y:S06]  /*48b0*/  HMMA.16816.F32 R136, R12.reuse, R24, R136 ;  /* 0x000000180c88723c */ /* 0x040fec0000001888 */
[----:B------:R-:W-:Y:S01]  /*48c0*/  HMMA.16816.F32 R148, R12, R26, R64 ;  /* 0x0000001a0c94723c */ /* 0x000fe20000001840 */
[----:B-1----:R-:W-:-:S04]  /*48d0*/  FFMA.FTZ R0, R175, UR6, -R3 ;  /* 0x00000006af007c23 */ /* 0x002fc80008010803 */
[----:B------:R1:W-:Y:S01]  /*48e0*/  MUFU.EX2 R58, R0 ;  /* 0x00000000003a7308 */ /* 0x0003e20000000800 */
[----:B------:R-:W-:Y:S01]  /*48f0*/  HMMA.16816.F32 R12, R12, R18, R68 ;  /* 0x000000120c0c723c */ /* 0x000fe20000001844 */
[----:B-1----:R-:W-:-:S06]  /*4900*/  FFMA.FTZ R0, R176, UR6, -R3 ;  /* 0x00000006b0007c23 */ /* 0x002fcc0008010803 */
[----:B------:R1:W2:Y:S02]  /*4910*/  MUFU.EX2 R57, R0 ;  /* 0x0000000000397308 */ /* 0x0002a40000000800 */
[--C-:B-1----:R-:W-:Y:S01]  /*4920*/  FFMA.FTZ R0, R165, UR6, -R3.reuse ;  /* 0x00000006a5007c23 */ /* 0x102fe20008010803 */
[----:B------:R-:W-:Y:S01]  /*4930*/  FFMA.FTZ R3, R166, UR6, -R3 ;  /* 0x00000006a6037c23 */ /* 0x000fe20008010803 */
[----:B--2---:R-:W-:-:S04]  /*4940*/  F2FP.F16.F32.PACK_AB R165, R57, R58 ;  /* 0x0000003a39a5723e */ /* 0x004fc800000000ff */
[----:B------:R1:W-:Y:S01]  /*4950*/  MUFU.EX2 R56, R0 ;  /* 0x0000000000387308 */ /* 0x0003e20000000800 */
[----:B------:R-:W-:-:S07]  /*4960*/  F2FP.F16.F32.PACK_AB R166, R80, R81 ;  /* 0x0000005150a6723e */ /* 0x000fce00000000ff */
[----:B------:R2:W4:Y:S01]  /*4970*/  MUFU.EX2 R22, R3 ;  /* 0x0000000300167308 */ /* 0x0005220000000800 */
[----:B-1----:R-:W-:-:S07]  /*4980*/  FFMA.FTZ R0, R178, UR6, -R5 ;  /* 0x00000006b2007c23 */ /* 0x002fce0008010805 */
[----:B------:R1:W5:Y:S01]  /*4990*/  MUFU.EX2 R21, R0 ;  /* 0x0000000000157308 */ /* 0x0003620000000800 */
[----:B--2---:R-:W-:Y:S01]  /*49a0*/  IADD3 R3, -R2, R249, RZ ;  /* 0x000000f902037210 */ /* 0x004fe20007ffe1ff */
        /* <DEDUP_REMOVED lines=8> */
[C---:B---3--:R-:W-:Y:S06]  /*4a30*/  HMMA.16816.F32 R156, R164.reuse, R48, R156 ;  /* 0x00000030a49c723c */ /* 0x048fec000000189c */
[----:B------:R-:W-:Y:S01]  /*4a40*/  HMMA.16816.F32 R164, R164, R50, R12 ;  /* 0x00000032a4a4723c */ /* 0x000fe2000000180c */
[----:B--2---:R-:W-:Y:S01]  /*4a50*/  FADD.FTZ R3, R219, R2 ;  /* 0x00000002db037221 */ /* 0x004fe20000010000 */
[----:B-1----:R-:W-:Y:S01]  /*4a60*/  FFMA.FTZ R0, R217, UR6, -R5 ;  /* 0x00000006d9007c23 */ /* 0x002fe20008010805 */
[----:B------:R-:W-:-:S02]  /*4a70*/  FADD.FTZ R5, R7, R6 ;  /* 0x0000000607057221 */ /* 0x000fc40000010000 */
[----:B------:R-:W-:Y:S01]  /*4a80*/  FADD.FTZ R6, R220, R3 ;  /* 0x00000003dc067221 */ /* 0x000fe20000010000 */
[----:B------:R1:W2:Y:S02]  /*4a90*/  MUFU.EX2 R8, R0 ;  /* 0x0000000000087308 */ /* 0x0002a40000000800 */
[----:B-1----:R-:W-:Y:S01]  /*4aa0*/  FADD.FTZ R0, R195, R193 ;  /* 0x000000c1c3007221 */ /* 0x002fe20000010000 */
[----:B--2---:R-:W-:Y:S02]  /*4ab0*/  F2FP.F16.F32.PACK_AB R163, R8, R16 ;  /* 0x0000001008a3723e */ /* 0x004fe400000000ff */
[----:B------:R-:W-:Y:S01]  /*4ac0*/  IADD3 R195, R188, 0x400, RZ ;  /* 0x00000400bcc37810 */ /* 0x000fe20007ffe0ff */
[----:B------:R-:W-:Y:S01]  /*4ad0*/  FADD.FTZ R2, R194, R0 ;  /* 0x00000000c2027221 */ /* 0x000fe20000010000 */
[----:B------:R-:W-:Y:S01]  /*4ae0*/  FADD.FTZ R0, R123, R4 ;  /* 0x000000047b007221 */ /* 0x000fe20000010000 */
[----:B------:R-:W-:Y:S01]  /*4af0*/  FADD.FTZ R4, R108, R5 ;  /* 0x000000056c047221 */ /* 0x000fe20000010000 */
[----:B------:R-:W-:Y:S01]  /*4b00*/  IADD3 R194, R188, 0x800, RZ ;  /* 0x00000800bcc27810 */ /* 0x000fe20007ffe0ff */
        /* <DEDUP_REMOVED lines=116> */
[----:B------:R1:W-:Y:S01]  /*5250*/  STL [R1], R4 ;  /* 0x0000000401007387 */ /* 0x0003e20000100800 */
[----:B------:R-:W-:-:S02]  /*5260*/  IADD3 R193, R188, 0xc00, RZ ;  /* 0x00000c00bcc17810 */ /* 0x000fc40007ffe0ff */
[C---:B------:R-:W-:Y:S01]  /*5270*/  IADD3 R192, R188.reuse, 0x1000, RZ ;  /* 0x00001000bcc07810 */ /* 0x040fe20007ffe0ff */
[----:B------:R1:W-:Y:S01]  /*5280*/  STL [R1+0x8], R3 ;  /* 0x0000080301007387 */ /* 0x0003e20000100800 */
[C---:B------:R-:W-:Y:S01]  /*5290*/  HMMA.16816.F32 R144, R160.reuse, R146, R44 ;  /* 0x00000092a090723c */ /* 0x040fe2000000182c */
[C---:B------:R-:W-:Y:S02]  /*52a0*/  IADD3 R191, R188.reuse, 0x1400, RZ ;  /* 0x00001400bcbf7810 */ /* 0x040fe40007ffe0ff */
[----:B------:R1:W-:Y:S01]  /*52b0*/  STL [R1+0x4], R2 ;  /* 0x0000040201007387 */ /* 0x0003e20000100800 */
[C---:B------:R-:W-:Y:S02]  /*52c0*/  IADD3 R190, R188.reuse, 0x1800, RZ ;  /* 0x00001800bcbe7810 */ /* 0x040fe40007ffe0ff */
[----:B------:R-:W-:Y:S01]  /*52d0*/  HMMA.16816.F32 R152, R160, R48, R32 ;  /* 0x00000030a098723c */ /* 0x000fe20000001820 */
[----:B------:R1:W-:Y:S01]  /*52e0*/  STL [R1+0xc], R0 ;  /* 0x00000c0001007387 */ /* 0x0003e20000100800 */
[----:B------:R-:W-:-:S04]  /*52f0*/  IADD3 R189, R188, 0x1c00, RZ ;  /* 0x00001c00bcbd7810 */ /* 0x000fc80007ffe0ff */
[----:B------:R-:W-:Y:S01]  /*5300*/  HMMA.16816.F32 R160, R160, R50, R28 ;  /* 0x00000032a0a0723c */ /* 0x000fe2000000181c */
[----:B------:R-:W-:-:S08]  /*5310*/  NOP ;  /* 0x0000000000007918 */ /* 0x000fd00000000000 */
[----:B------:R-:W-:-:S15]  /*5320*/  @!P0 BRA `(.L_x_540) ;  /* 0x0000004800208947 */ /* 0x000fde0003800000 */
[----:B------:R-:W-:Y:S01]  /*5330*/  LEA.HI.SX32 R196, R196, 0xfffffffe, 0x19 ;  /* 0xfffffffec4c47811 */ /* 0x000fe200078fcaff */
[----:B------:R-:W-:Y:S01]  /*5340*/  IMAD.MOV.U32 R132, RZ, RZ, R39 ;  /* 0x000000ffff847224 */ /* 0x000fe200078e0027 */
[----:B------:R-:W-:Y:S01]  /*5350*/  MOV R134, R20 ;  /* 0x0000001400867202 */ /* 0x000fe20000000f00 */
[----:B-1----:R-:W-:Y:S01]  /*5360*/  IMAD.MOV.U32 R3, RZ, RZ, R40 ;  /* 0x000000ffff037224 */ /* 0x002fe200078e0028 */
[----:B------:R-:W-:Y:S01]  /*5370*/  MOV R133, R38 ;  /* 0x0000002600857202 */ /* 0x000fe20000000f00 */
[----:B------:R-:W-:Y:S01]  /*5380*/  ULDC UR5, c[0x0][0x39c] ;  /* 0x0000e70000057ab9 */ /* 0x000fe20000000800 */
[----:B------:R-:W-:Y:S01]  /*5390*/  ULDC UR4, c[0x0][0x2ec] ;  /* 0x0000bb0000047ab9 */ /* 0x000fe20000000800 */
[----:B------:R-:W-:Y:S01]  /*53a0*/  ULDC.64 UR10, c[0x0][0x220] ;  /* 0x00008800000a7ab9 */ /* 0x000fe20000000a00 */
[----:B------:R-:W-:Y:S01]  /*53b0*/  ULDC.64 UR12, c[0x0][0x250] ;  /* 0x00009400000c7ab9 */ /* 0x000fe20000000a00 */
[----:B------:R-:W-:Y:S01]  /*53c0*/  ULDC.64 UR6, c[0x0][0x218] ;  /* 0x0000860000067ab9 */ /* 0x000fe20000000a00 */
[----:B------:R-:W-:Y:S01]  /*53d0*/  ULDC.64 UR8, c[0x0][0x248] ;  /* 0x0000920000087ab9 */ /* 0x000fe20000000a00 */
[----:B------:R-:W-:Y:S05]  /*53e0*/  BRA `(.L_x_541) ;  /* 0x00000000006c7947 */ /* 0x000fea0003800000 */
.L_x_543:
        /* <DEDUP_REMOVED lines=27> */
.L_x_541:
[----:B--2---:R-:W2:Y:S01]  /*55a0*/  LDL.64 R10, [R1+0x20] ;  /* 0x00002000010a7983 */ /* 0x004ea20000100a00 */
[----:B------:R-:W-:Y:S04]  /*55b0*/  DEPBAR.LE SB0, 0x0 ;  /* 0x000080000000791a */ /* 0x000fe80000000000 */
[----:B------:R-:W-:Y:S01]  /*55c0*/  IMAD.WIDE.U32 R4, R196, UR12, RZ ;  /* 0x0000000cc4047c25 */ /* 0x000fe2000f8e00ff */
[----:B------:R-:W3:Y:S02]  /*55d0*/  LDL R6, [R1+0x10] ;  /* 0x0000100001067983 */ /* 0x000ee40000100800 */
[----:B------:R-:W-:Y:S01]  /*55e0*/  SHF.R.S32.HI R0, RZ, 0x1f, R196 ;  /* 0x0000001fff007819 */ /* 0x000fe200000114c4 */
[----:B------:R-:W-:Y:S04]  /*55f0*/  BAR.SYNC.DEFER_BLOCKING 0x0 ;  /* 0x0000000000007b1d */ /* 0x000fe80000010000 */
[----:B------:R-:W-:Y:S04]  /*5600*/  IMAD R0, R0, UR12, RZ ;  /* 0x0000000c00007c24 */ /* 0x000fe8000f8e02ff */
[----:B------:R-:W-:Y:S05]  /*5610*/  IMAD R2, R196, UR13, R0 ;  /* 0x0000000dc4027c24 */ /* 0x000fea000f8e0200 */
[----:B------:R-:W-:Y:S02]  /*5620*/  IADD3 R2, R5, R2, RZ ;  /* 0x0000000205027210 */ /* 0x000fe40007ffe0ff */
        /* <DEDUP_REMOVED lines=19> */
[----:B------:R-:W0:Y:S08]  /*5760*/  LDGDEPBAR ;  /* 0x00000000000079af */ /* 0x000e300000000000 */
[----:B------:R-:W1:Y:S08]  /*5770*/  LDSM.16.M88.4 R16, [R185] ;  /* 0x00000000b910783b */ /* 0x000e700000000200 */
        /* <DEDUP_REMOVED lines=461> */
.L_x_542:
        /* <DEDUP_REMOVED lines=30> */
[----:B------:R1:W2:Y:S01]  /*7630*/  MUFU.EX2 R37, R3 ;  /* 0x0000000300257308 */ /* 0x0002a20000000800 */
        /* <DEDUP_REMOVED lines=15> */
[----:B------:R4:W3:Y:S10]  /*7730*/  MUFU.EX2 R36, R3 ;  /* 0x0000000300247308 */ /* 0x0008f40000000800 */
        /* <DEDUP_REMOVED lines=10> */
[--C-:B-----5:R-:W-:Y:S01]  /*77e0*/  FFMA.FTZ R6, R33, UR4, -R43.reuse ;  /* 0x0000000421067c23 */ /* 0x120fe2000801082b */
[----:B--2---:R-:W-:Y:S01]  /*77f0*/  FMUL.FTZ R33, R37, R161 ;  /* 0x000000a125217220 */ /* 0x004fe20000410000 */
[----:B------:R-:W-:Y:S01]  /*7800*/  FSEL R66, R66, RZ, P1 ;  /* 0x000000ff42427208 */ /* 0x000fe20000800000 */
[----:B------:R-:W-:Y:S06]  /*7810*/  FMUL.FTZ R0, R0, UR4 ;  /* 0x0000000400007c20 */ /* 0x000fec0008410000 */
[----:B------:R-:W-:Y:S01]  /*7820*/  MUFU.EX2 R2, R2 ;  /* 0x0000000200027308 */ /* 0x000fe20000000800 */
[--C-:B-1----:R-:W-:Y:S01]  /*7830*/  FFMA.FTZ R7, R18, UR4, -R43.reuse ;  /* 0x0000000412077c23 */ /* 0x102fe2000801082b */
[----:B---3--:R-:W-:Y:S08]  /*7840*/  FMUL.FTZ R18, R36, R146 ;  /* 0x0000009224127220 */ /* 0x008ff00000410000 */
        /* <DEDUP_REMOVED lines=10> */
[----:B------:R3:W-:Y:S01]  /*78f0*/  MUFU.EX2 R252, R7 ;  /* 0x0000000700fc7308 */ /* 0x0007e20000000800 */
[----:B-1----:R-:W-:Y:S09]  /*7900*/  FFMA.FTZ R5, R208, UR4, -R65 ;  /* 0x00000004d0057c23 */ /* 0x002ff20008010841 */
[----:B------:R1:W-:Y:S01]  /*7910*/  MUFU.EX2 R174, R5 ;  /* 0x0000000500ae7308 */ /* 0x0003e20000000800 */
[--C-:B--2---:R-:W-:Y:S09]  /*7920*/  FFMA.FTZ R4, R211, UR4, -R64.reuse ;  /* 0x00000004d3047c23 */ /* 0x104ff20008010840 */
[----:B------:R2:W-:Y:S01]  /*7930*/  MUFU.EX2 R134, R4 ;  /* 0x0000000400867308 */ /* 0x0005e20000000800 */
[----:B---3--:R-:W-:Y:S01]  /*7940*/  FMUL.FTZ R7, R36, R143 ;  /* 0x0000008f24077220 */ /* 0x008fe20000410000 */
[--C-:B-1----:R-:W-:Y:S01]  /*7950*/  FFMA.FTZ R5, R199, UR4, -R64.reuse ;  /* 0x00000004c7057c23 */ /* 0x102fe20008010840 */
[--C-:B--2---:R-:W-:Y:S07]  /*7960*/  FFMA.FTZ R4, R198, UR4, -R43.reuse ;  /* 0x00000004c6047c23 */ /* 0x104fee000801082b */
        /* <DEDUP_REMOVED lines=52> */
[--C-:B--2---:R-:W-:Y:S01]  /*7cb0*/  FFMA.FTZ R4, R34, UR4, -R64.reuse ;  /* 0x0000000422047c23 */ /* 0x104fe20008010840 */
[----:B------:R-:W-:Y:S08]  /*7cc0*/  FMUL.FTZ R34, R36, R162 ;  /* 0x000000a224227220 */ /* 0x000ff00000410000 */
        /* <DEDUP_REMOVED lines=28> */
[--C-:B--2---:R-:W-:Y:S01]  /*7e90*/  FFMA.FTZ R4, R29, UR4, -R65.reuse ;  /* 0x000000041d047c23 */ /* 0x104fe20008010841 */
[----:B------:R-:W-:Y:S07]  /*7ea0*/  FMUL.FTZ R29, R2, R165 ;  /* 0x000000a5021d7220 */ /* 0x000fee0000410000 */
[----:B------:R1:W-:Y:S02]  /*7eb0*/  MUFU.EX2 R203, R4 ;  /* 0x0000000400cb7308 */ /* 0x0003e40000000800 */
[--C-:B-1----:R-:W-:Y:S01]  /*7ec0*/  FFMA.FTZ R4, R30, UR4, -R66.reuse ;  /* 0x000000041e047c23 */ /* 0x102fe20008010842 */
[----:B------:R-:W-:Y:S07]  /*7ed0*/  FFMA.FTZ R30, R89, UR4, -R65 ;  /* 0x00000004591e7c23 */ /* 0x000fee0008010841 */
        /* <DEDUP_REMOVED lines=42> */
[--C-:B---3--:R-:W-:Y:S08]  /*8180*/  FFMA.FTZ R4, R17, UR4, -R64.reuse ;  /* 0x0000000411047c23 */ /* 0x108ff00008010840 */
[----:B------:R3:W4:Y:S10]  /*8190*/  MUFU.EX2 R17, R12 ;  /* 0x0000000c00117308 */ /* 0x0007340000000800 */
[----:B------:R5:W-:Y:S01]  /*81a0*/  MUFU.EX2 R242, R4 ;  /* 0x0000000400f27308 */ /* 0x000be20000000800 */
[----:B---3--:R-:W-:Y:S01]  /*81b0*/  FMUL.FTZ R12, R2, R148 ;  /* 0x00000094020c7220 */ /* 0x008fe20000410000 */
[----:B----4-:R-:W-:Y:S01]  /*81c0*/  MOV R150, R17 ;  /* 0x0000001100967202 */ /* 0x010fe20000000f00 */
[----:B------:R-:W-:Y:S01]  /*81d0*/  FMUL.FTZ R17, R37, R145 ;  /* 0x0000009125117220 */ /* 0x000fe20000410000 */
[----:B-----5:R-:W-:Y:S01]  /*81e0*/  FFMA.FTZ R4, R15, UR4, -R64 ;  /* 0x000000040f047c23 */ /* 0x020fe20008010840 */
[----:B------:R-:W-:Y:S05]  /*81f0*/  FMUL.FTZ R15, R0, R151 ;  /* 0x00000097000f7220 */ /* 0x000fea0000410000 */
[----:B------:R3:W4:Y:S10]  /*8200*/  MUFU.EX2 R151, R16 ;  /* 0x0000001000977308 */ /* 0x0007340000000800 */
[----:B------:R5:W1:Y:S01]  /*8210*/  MUFU.EX2 R10, R4 ;  /* 0x00000004000a7308 */ /* 0x000a620000000800 */
[C---:B---3--:R-:W-:Y:S01]  /*8220*/  FMUL.FTZ R16, R37.reuse, R144 ;  /* 0x0000009025107220 */ /* 0x048fe20000410000 */
[----:B------:R-:W-:Y:S01]  /*8230*/  MOV R144, R32 ;  /* 0x0000002000907202 */ /* 0x000fe20000000f00 */
[----:B------:R-:W-:Y:S01]  /*8240*/  FMUL.FTZ R32, R37, R160 ;  /* 0x000000a025207220 */ /* 0x000fe20000410000 */
        /* <DEDUP_REMOVED lines=21> */
[----:B------:R4:W-:Y:S10]  /*83a0*/  MUFU.EX2 R251, R4 ;  /* 0x0000000400fb7308 */ /* 0x0009f40000000800 */
[----:B------:R-:W5:Y:S01]  /*83b0*/  MUFU.EX2 R69, R69 ;  /* 0x0000004500457308 */ /* 0x000f620000000800 */
[--C-:B----4-:R-:W-:Y:S01]  /*83c0*/  FFMA.FTZ R4, R71, UR4, -R64.reuse ;  /* 0x0000000447047c23 */ /* 0x110fe20008010840 */
[--C-:B------:R-:W-:Y:S08]  /*83d0*/  FFMA.FTZ R71, R118, UR4, -R64.reuse ;  /* 0x0000000476477c23 */ /* 0x100ff00008010840 */
[----:B------:R4:W-:Y:S01]  /*83e0*/  MUFU.EX2 R247, R4 ;  /* 0x0000000400f77308 */ /* 0x0009e20000000800 */
[----:B-----5:R-:W-:Y:S09]  /*83f0*/  F2FP.F16.F32.PACK_AB R160, R70, R69 ;  /* 0x0000004546a0723e */ /* 0x020ff200000000ff */
[----:B------:R-:W-:Y:S01]  /*8400*/  MUFU.EX2 R71, R71 ;  /* 0x0000004700477308 */ /* 0x000fe20000000800 */
[--C-:B----4-:R-:W-:Y:S02]  /*8410*/  FFMA.FTZ R4, R82, UR4, -R64.reuse ;  /* 0x0000000452047c23 */ /* 0x110fe40008010840 */
[----:B------:R-:W4:Y:S07]  /*8420*/  LDL.LU R82, [R1] ;  /* 0x0000000001527983 */ /* 0x000f2e0000300800 */
[----:B------:R5:W-:Y:S01]  /*8430*/  MUFU.EX2 R249, R4 ;  /* 0x0000000400f97308 */ /* 0x000be20000000800 */
[----:B------:R-:W3:Y:S04]  /*8440*/  LDL.LU R145, [R1+0xc] ;  /* 0x00000c0001917983 */ /* 0x000ee80000300800 */
[----:B------:R-:W3:Y:S04]  /*8450*/  LDL.LU R146, [R1+0x4] ;  /* 0x0000040001927983 */ /* 0x000ee80000300800 */
[----:B------:R-:W3:Y:S01]  /*8460*/  LDL.LU R147, [R1+0x8] ;  /* 0x0000080001937983 */ /* 0x000ee20000300800 */
[--C-:B-----5:R-:W-:Y:S04]  /*8470*/  FFMA.FTZ R4, R83, UR4, -R64.reuse ;  /* 0x0000000453047c23 */ /* 0x120fe80008010840 */
[----:B------:R5:W2:Y:S02]  /*8480*/  MUFU.EX2 R13, R4 ;  /* 0x00000004000d7308 */ /* 0x000aa40000000800 */
[--C-:B-----5:R-:W-:Y:S01]  /*8490*/  FFMA.FTZ R4, R72, UR4, -R65.reuse ;  /* 0x0000000448047c23 */ /* 0x120fe20008010841 */
[----:B--2---:R-:W-:Y:S01]  /*84a0*/  MOV R141, R13 ;  /* 0x0000000d008d7202 */ /* 0x004fe20000000f00 */
[----:B------:R-:W-:Y:S01]  /*84b0*/  FMUL.FTZ R13, R2, R149 ;  /* 0x00000095020d7220 */ /* 0x000fe20000410000 */
[----:B------:R-:W-:Y:S05]  /*84c0*/  FFMA.FTZ R72, R119, UR4, -R64 ;  /* 0x0000000477487c23 */ /* 0x000fea0008010840 */
[----:B------:R2:W-:Y:S10]  /*84d0*/  MUFU.EX2 R232, R4 ;  /* 0x0000000400e87308 */ /* 0x0005f40000000800 */
[----:B------:R5:W-:Y:S10]  /*84e0*/  MUFU.EX2 R149, R20 ;  /* 0x0000001400957308 */ /* 0x000bf40000000800 */
[----:B------:R-:W1:Y:S01]  /*84f0*/  MUFU.EX2 R72, R72 ;  /* 0x0000004800487308 */ /* 0x000e620000000800 */
[----:B--2---:R-:W-:Y:S01]  /*8500*/  FFMA.FTZ R4, R73, UR4, -R65 ;  /* 0x0000000449047c23 */ /* 0x004fe20008010841 */
[----:B------:R-:W-:Y:S08]  /*8510*/  FFMA.FTZ R73, R128, UR4, -R43 ;  /* 0x0000000480497c23 */ /* 0x000ff0000801082b */
[----:B------:R2:W-:Y:S01]  /*8520*/  MUFU.EX2 R237, R4 ;  /* 0x0000000400ed7308 */ /* 0x0005e20000000800 */
[----:B-----5:R-:W-:Y:S09]  /*8530*/  FMUL.FTZ R20, R37, R152 ;  /* 0x0000009825147220 */ /* 0x020ff20000410000 */
[----:B------:R5:W-:Y:S01]  /*8540*/  MUFU.EX2 R152, R28 ;  /* 0x0000001c00987308 */ /* 0x000be20000000800 */
[----:B-1----:R-:W-:Y:S09]  /*8550*/  F2FP.F16.F32.PACK_AB R161, R72, R71 ;  /* 0x0000004748a1723e */ /* 0x002ff200000000ff */
[----:B------:R-:W-:Y:S01]  /*8560*/  MUFU.EX2 R73, R73 ;  /* 0x0000004900497308 */ /* 0x000fe20000000800 */
[----:B--2---:R-:W-:Y:S01]  /*8570*/  FFMA.FTZ R4, R74, UR4, -R66 ;  /* 0x000000044a047c23 */ /* 0x004fe20008010842 */
[----:B------:R-:W-:Y:S08]  /*8580*/  FFMA.FTZ R74, R130, UR4, -R64 ;  /* 0x00000004824a7c23 */ /* 0x000ff00008010840 */
[----:B------:R1:W-:Y:S01]  /*8590*/  MUFU.EX2 R233, R4 ;  /* 0x0000000400e97308 */ /* 0x0003e20000000800 */
[--C-:B-----5:R-:W-:Y:S09]  /*85a0*/  FFMA.FTZ R28, R88, UR4, -R65.reuse ;  /* 0x00000004581c7c23 */ /* 0x120ff20008010841 */
[----:B------:R2:W-:Y:S10]  /*85b0*/  MUFU.EX2 R138, R28 ;  /* 0x0000001c008a7308 */ /* 0x0005f40000000800 */
[----:B------:R-:W-:Y:S01]  /*85c0*/  MUFU.EX2 R74, R74 ;  /* 0x0000004a004a7308 */ /* 0x000fe20000000800 */
[--C-:B-1----:R-:W-:Y:S01]  /*85d0*/  FFMA.FTZ R4, R75, UR4, -R66.reuse ;  /* 0x000000044b047c23 */ /* 0x102fe20008010842 */
[--C-:B------:R-:W-:Y:S08]  /*85e0*/  FFMA.FTZ R75, R120, UR4, -R65.reuse ;  /* 0x00000004784b7c23 */ /* 0x100ff00008010841 */
[----:B------:R1:W-:Y:S01]  /*85f0*/  MUFU.EX2 R238, R4 ;  /* 0x0000000400ee7308 */ /* 0x0003e20000000800 */
[----:B--2---:R-:W-:Y:S09]  /*8600*/  FMUL.FTZ R28, R2, R164 ;  /* 0x000000a4021c7220 */ /* 0x004ff20000410000 */
[----:B------:R-:W-:Y:S01]  /*8610*/  MUFU.EX2 R75, R75 ;  /* 0x0000004b004b7308 */ /* 0x000fe20000000800 */
[--C-:B-1----:R-:W-:Y:S01]  /*8620*/  FFMA.FTZ R4, R76, UR4, -R65.reuse ;  /* 0x000000044c047c23 */ /* 0x102fe20008010841 */
[--C-:B------:R-:W-:Y:S08]  /*8630*/  FFMA.FTZ R76, R121, UR4, -R65.reuse ;  /* 0x00000004794c7c23 */ /* 0x100ff00008010841 */
[----:B------:R1:W-:Y:S10]  /*8640*/  MUFU.EX2 R239, R4 ;  /* 0x0000000400ef7308 */ /* 0x0003f40000000800 */
[----:B------:R-:W2:Y:S01]  /*8650*/  MUFU.EX2 R76, R76 ;  /* 0x0000004c004c7308 */ /* 0x000ea20000000800 */
[--C-:B-1----:R-:W-:Y:S01]  /*8660*/  FFMA.FTZ R4, R77, UR4, -R65.reuse ;  /* 0x000000044d047c23 */ /* 0x102fe20008010841 */
[--C-:B------:R-:W-:Y:S08]  /*8670*/  FFMA.FTZ R77, R122, UR4, -R66.reuse ;  /* 0x000000047a4d7c23 */ /* 0x100ff00008010842 */
[----:B------:R1:W-:Y:S01]  /*8680*/  MUFU.EX2 R248, R4 ;  /* 0x0000000400f87308 */ /* 0x0003e20000000800 */
[----:B--2---:R-:W-:Y:S09]  /*8690*/  F2FP.F16.F32.PACK_AB R164, R76, R75 ;  /* 0x0000004b4ca4723e */ /* 0x004ff200000000ff */
[----:B------:R-:W2:Y:S01]  /*86a0*/  MUFU.EX2 R77, R77 ;  /* 0x0000004d004d7308 */ /* 0x000ea20000000800 */
[--C-:B-1----:R-:W-:Y:S01]  /*86b0*/  FFMA.FTZ R4, R79, UR4, -R66.reuse ;  /* 0x000000044f047c23 */ /* 0x102fe20008010842 */
[----:B------:R-:W-:Y:S08]  /*86c0*/  FFMA.FTZ R79, R124, UR4, -R65 ;  /* 0x000000047c4f7c23 */ /* 0x000ff00008010841 */
[----:B------:R1:W-:Y:S01]  /*86d0*/  MUFU.EX2 R246, R4 ;  /* 0x0000000400f67308 */ /* 0x0003e20000000800 */
[----:B--2---:R-:W-:Y:S09]  /*86e0*/  F2FP.F16.F32.PACK_AB R165, R78, R77 ;  /* 0x0000004d4ea5723e */ /* 0x004ff200000000ff */
[----:B------:R-:W-:Y:S01]  /*86f0*/  MUFU.EX2 R79, R79 ;  /* 0x0000004f004f7308 */ /* 0x000fe20000000800 */
[--C-:B-1----:R-:W-:Y:S09]  /*8700*/  FFMA.FTZ R4, R84, UR4, -R43.reuse ;  /* 0x0000000454047c23 */ /* 0x102ff2000801082b */
[----:B------:R1:W-:Y:S02]  /*8710*/  MUFU.EX2 R250, R4 ;  /* 0x0000000400fa7308 */ /* 0x0003e40000000800 */
[----:B-1----:R-:W-:Y:S08]  /*8720*/  FFMA.FTZ R4, R85, UR4, -R43 ;  /* 0x0000000455047c23 */ /* 0x002ff0000801082b */
[----:B------:R1:W2:Y:S02]  /*8730*/  MUFU.EX2 R81, R4 ;  /* 0x0000000400517308 */ /* 0x0002a40000000800 */
[C---:B-1----:R-:W-:Y:S01]  /*8740*/  FMUL.FTZ R4, R37.reuse, R140 ;  /* 0x0000008c25047220 */ /* 0x042fe20000410000 */
[----:B--2---:R-:W-:Y:S07]  /*8750*/  MOV R151, R81 ;  /* 0x0000005100977202 */ /* 0x004fee0000000f00 */
        /* <DEDUP_REMOVED lines=14> */
[----:B----4-:R-:W-:Y:S02]  /*8840*/  FFMA.FTZ R37, R37, R82, R133 ;  /* 0x0000005225257223 */ /* 0x010fe40000010085 */
[-C--:B------:R-:W-:Y:S05]  /*8850*/  HMMA.16816.F32 R28, R48, R54.reuse, R28 ;  /* 0x00000036301c723c */ /* 0x080fea000000181c */
[----:B------:R-:W-:Y:S01]  /*8860*/  FFMA.FTZ R52, R90, UR4, -R66 ;  /* 0x000000045a347c23 */ /* 0x000fe20008010842 */
[----:B------:R-:W-:Y:S03]  /*8870*/  HMMA.16816.F32 R32, R44, R54, R32 ;  /* 0x000000362c20723c */ /* 0x000fe60000001820 */
[----:B------:R1:W-:Y:S02]  /*8880*/  MUFU.EX2 R136, R52 ;  /* 0x0000003400887308 */ /* 0x0003e40000000800 */
[----:B------:R-:W-:Y:S01]  /*8890*/  F2FP.F16.F32.PACK_AB R48, R200, R179 ;  /* 0x000000b3c830723e */ /* 0x000fe200000000ff */
[----:B---3--:R-:W-:Y:S01]  /*88a0*/  FFMA.FTZ R36, R36, R147, R131 ;  /* 0x0000009324247223 */ /* 0x008fe20000010083 */
[----:B------:R-:W-:Y:S01]  /*88b0*/  F2FP.F16.F32.PACK_AB R49, R183, R178 ;  /* 0x000000b2b731723e */ /* 0x000fe200000000ff */
[----:B------:R-:W-:Y:S03]  /*88c0*/  FFMA.FTZ R2, R2, R146, R127 ;  /* 0x0000009202027223 */ /* 0x000fe6000001007f */
        /* <DEDUP_REMOVED lines=168> */
[----:B------:R-:W-:Y:S02]  /*9350*/  FADD.FTZ R0, R238, R0 ;  /* 0x00000000ee007221 */ /* 0x000fe40000010000 */
[----:B------:R-:W-:Y:S01]  /*9360*/  FADD.FTZ R2, R142, R2 ;  /* 0x000000028e027221 */ /* 0x000fe20000010000 */
[----:B------:R-:W-:Y:S01]  /*9370*/  FADD.FTZ R37, R141, R37 ;  /* 0x000000258d257221 */ /* 0x000fe20000010000 */
[----:B------:R-:W-:Y:S03]  /*9380*/  FADD.FTZ R0, R236, R0 ;  /* 0x00000000ec007221 */ /* 0x000fe60000010000 */
[----:B------:R-:W4:Y:S01]  /*9390*/  MUFU.EX2 R65, R65 ;  /* 0x0000004100417308 */ /* 0x000f220000000800 */
[----:B------:R-:W-:Y:S01]  /*93a0*/  FADD.FTZ R41, R250, R2 ;  /* 0x00000002fa297221 */ /* 0x000fe20000010000 */
[----:B------:R-:W-:Y:S04]  /*93b0*/  FADD.FTZ R42, R246, R0 ;  /* 0x00000000f62a7221 */ /* 0x000fe80000010000 */
[----:B------:R-:W-:Y:S04]  /*93c0*/  FADD.FTZ R2, R136, R42 ;  /* 0x0000002a88027221 */ /* 0x000fe80000010000 */
[----:B------:R-:W-:Y:S01]  /*93d0*/  MUFU.EX2 R81, R67 ;  /* 0x0000004300517308 */ /* 0x000fe20000000800 */
[-C--:B-1----:R-:W-:Y:S01]  /*93e0*/  HMMA.16816.F32 R20, R48, R52.reuse, R20 ;  /* 0x000000343014723c */ /* 0x082fe20000001814 */
[----:B---3--:R-:W1:Y:S05]  /*93f0*/  LDSM.16.MT88.4 R60, [R184+0x5000] ;  /* 0x00500000b83c783b */ /* 0x008e6a0000004200 */
        /* <DEDUP_REMOVED lines=123> */
.L_x_540:
[----:B-12---:R-:W2:Y:S04]  /*9bb0*/  LDL.LU R4, [R1] ;  /* 0x0000000001047983 */ /* 0x006ea80000300800 */
[----:B------:R-:W3:Y:S04]  /*9bc0*/  LDL.LU R7, [R1+0x8] ;  /* 0x0000080001077983 */ /* 0x000ee80000300800 */
[----:B------:R-:W4:Y:S04]  /*9bd0*/  LDL.LU R6, [R1+0x4] ;  /* 0x0000040001067983 */ /* 0x000f280000300800 */
[----:B------:R-:W5:Y:S04]  /*9be0*/  LDL.LU R8, [R1+0xc] ;  /* 0x00000c0001087983 */ /* 0x000f680000300800 */
[----:B------:R-:W5:Y:S01]  /*9bf0*/  LDL R33, [R1+0x30] ;  /* 0x0000300001217983 */ /* 0x000f620000100800 */
[----:B------:R-:W1:Y:S01]  /*9c00*/  S2R R27, SR_TID.X ;  /* 0x00000000001b7919 */ /* 0x000e620000002100 */
[----:B------:R-:W1:Y:S01]  /*9c10*/  S2UR UR4, SR_CgaCtaId ;  /* 0x00000000000479c3 */ /* 0x000e620000008800 */
[----:B------:R-:W-:Y:S01]  /*9c20*/  ULDC.U8 UR6, c[0x0][0x3d9] ;  /* 0x0000f64000067ab9 */ /* 0x000fe20000000000 */
[----:B-1----:R-:W-:-:S04]  /*9c30*/  SHF.R.S32.HI R15, RZ, 0x1f, R27 ;  /* 0x0000001fff0f7819 */ /* 0x002fc8000001141b */
[CC--:B------:R-:W-:Y:S02]  /*9c40*/  LEA.HI R28, R15.reuse, R27.reuse, RZ, 0x2 ;  /* 0x0000001b0f1c7211 */ /* 0x0c0fe400078f10ff */
[----:B------:R-:W-:Y:S02]  /*9c50*/  LEA.HI R15, R15, R27, RZ, 0x5 ;  /* 0x0000001b0f0f7211 */ /* 0x000fe400078f28ff */
[----:B------:R-:W-:Y:S02]  /*9c60*/  ISETP.NE.AND P0, PT, RZ, UR6, PT ;  /* 0x00000006ff007c0c */ /* 0x000fe4000bf05270 */
[----:B------:R-:W-:Y:S01]  /*9c70*/  SHF.R.S32.HI R15, RZ, 0x5, R15 ;  /* 0x00000005ff0f7819 */ /* 0x000fe2000001140f */
[----:B------:R-:W-:Y:S02]  /*9c80*/  UMOV UR5, 0x400 ;  /* 0x0000040000057882 */ /* 0x000fe40000000000 */
[----:B------:R-:W-:-:S08]  /*9c90*/  ULEA UR4, UR4, UR5, 0x18 ;  /* 0x0000000504047291 */ /* 0x000fd0000f8ec03f */
[----:B------:R-:W1:Y:S01]  /*9ca0*/  @P0 LDC.64 R18, c[0x0][0x2c0] ;  /* 0x0000b000ff120b82 */ /* 0x000e620000000a00 */
[----:B------:R-:W1:Y:S07]  /*9cb0*/  S2R R30, SR_CTAID.Y ;  /* 0x00000000001e7919 */ /* 0x000e6e0000002600 */
[----:B------:R-:W1:Y:S01]  /*9cc0*/  @!P0 LDC R25, c[0x0][0x2e4] ;  /* 0x0000b900ff198b82 */ /* 0x000e620000000800 */
[----:B------:R-:W1:Y:S01]  /*9cd0*/  S2R R32, SR_CTAID.X ;  /* 0x0000000000207919 */ /* 0x000e620000002500 */
[----:B------:R-:W1:Y:S01]  /*9ce0*/  S2R R31, SR_CTAID.Z ;  /* 0x00000000001f7919 */ /* 0x000e620000002700 */
[----:B------:R-:W-:Y:S01]  /*9cf0*/  BSSY B0, `(.L_x_544) ;  /* 0x00000d7000007945 */ /* 0x000fe20003800000 */
[----:B--2---:R-:W2:Y:S04]  /*9d00*/  SHFL.BFLY PT, R2, R4, 0x2, 0x1f ;  /* 0x0c401f0004027f89 */ /* 0x004ea800000e0000 */
[----:B---3--:R-:W3:Y:S04]  /*9d10*/  SHFL.BFLY PT, R0, R7, 0x2, 0x1f ;  /* 0x0c401f0007007f89 */ /* 0x008ee800000e0000 */
[----:B----4-:R-:W4:Y:S01]  /*9d20*/  SHFL.BFLY PT, R3, R6, 0x2, 0x1f ;  /* 0x0c401f0006037f89 */ /* 0x010f2200000e0000 */
[----:B--2---:R-:W-:-:S03]  /*9d30*/  FADD.FTZ R2, R2, R4 ;  /* 0x0000000402027221 */ /* 0x004fc60000010000 */
[----:B-----5:R-:W2:Y:S01]  /*9d40*/  SHFL.BFLY PT, R4, R8, 0x2, 0x1f ;  /* 0x0c401f0008047f89 */ /* 0x020ea200000e0000 */
[----:B---3--:R-:W-:-:S03]  /*9d50*/  FADD.FTZ R0, R0, R7 ;  /* 0x0000000700007221 */ /* 0x008fc60000010000 */
[----:B------:R-:W3:Y:S01]  /*9d60*/  SHFL.BFLY PT, R5, R2, 0x1, 0x1f ;  /* 0x0c201f0002057f89 */ /* 0x000ee200000e0000 */
[----:B----4-:R-:W-:-:S03]  /*9d70*/  FADD.FTZ R3, R3, R6 ;  /* 0x0000000603037221 */ /* 0x010fc60000010000 */
[----:B------:R-:W4:Y:S04]  /*9d80*/  SHFL.BFLY PT, R7, R0, 0x1, 0x1f ;  /* 0x0c201f0000077f89 */ /* 0x000f2800000e0000 */
[----:B------:R-:W5:Y:S01]  /*9d90*/  SHFL.BFLY PT, R6, R3, 0x1, 0x1f ;  /* 0x0c201f0003067f89 */ /* 0x000f6200000e0000 */
[----:B--2---:R-:W-:Y:S01]  /*9da0*/  FADD.FTZ R4, R4, R8 ;  /* 0x0000000804047221 */ /* 0x004fe20000010000 */
[----:B---3--:R-:W-:-:S04]  /*9db0*/  FADD.FTZ R22, R2, R5 ;  /* 0x0000000502167221 */ /* 0x008fc80000010000 */
[----:B------:R-:W2:Y:S01]  /*9dc0*/  SHFL.BFLY PT, R5, R4, 0x1, 0x1f ;  /* 0x0c201f0004057f89 */ /* 0x000ea200000e0000 */
[----:B----4-:R-:W-:-:S05]  /*9dd0*/  FADD.FTZ R23, R0, R7 ;  /* 0x0000000700177221 */ /* 0x010fca0000010000 */
[----:B------:R-:W-:Y:S01]  /*9de0*/  FSETP.NE.FTZ.AND P5, PT, R23, RZ, PT ;  /* 0x000000ff1700720b */ /* 0x000fe20003fb5000 */
[----:B-----5:R-:W-:Y:S01]  /*9df0*/  FADD.FTZ R24, R3, R6 ;  /* 0x0000000603187221 */ /* 0x020fe20000010000 */
[----:B------:R-:W-:Y:S02]  /*9e00*/  MOV R3, 0x3f800000 ;  /* 0x3f80000000037802 */ /* 0x000fe40000000f00 */
[----:B------:R-:W-:Y:S02]  /*9e10*/  FSETP.NE.FTZ.AND P6, PT, R22, RZ, PT ;  /* 0x000000ff1600720b */ /* 0x000fe40003fd5000 */
[----:B------:R-:W-:-:S07]  /*9e20*/  FSETP.NE.FTZ.AND P4, PT, R24, RZ, PT ;  /* 0x000000ff1800720b */ /* 0x000fce0003f95000 */
[----:B------:R-:W3:Y:S01]  /*9e30*/  @P5 MUFU.RCP R3, R23 ;  /* 0x0000001700035308 */ /* 0x000ee20000001000 */
[----:B------:R-:W-:Y:S01]  /*9e40*/  MOV R2, 0x3f800000 ;  /* 0x3f80000000027802 */ /* 0x000fe20000000f00 */
[----:B--2---:R-:W-:Y:S01]  /*9e50*/  FADD.FTZ R26, R4, R5 ;  /* 0x00000005041a7221 */ /* 0x004fe20000010000 */
[----:B------:R-:W-:Y:S01]  /*9e60*/  LOP3.LUT R4, R28, 0xfffffffc, RZ, 0xc0, !PT ;  /* 0xfffffffc1c047812 */ /* 0x000fe200078ec0ff */
[----:B------:R-:W-:Y:S01]  /*9e70*/  IMAD.MOV.U32 R0, RZ, RZ, 0x3f800000 ;  /* 0x3f800000ff007424 */ /* 0x000fe200078e00ff */
[----:B------:R-:W-:Y:S02]  /*9e80*/  SHF.R.S32.HI R28, RZ, 0x2, R28 ;  /* 0x00000002ff1c7819 */ /* 0x000fe4000001141c */
[----:B------:R-:W-:Y:S01]  /*9e90*/  FSETP.NE.FTZ.AND P3, PT, R26, RZ, PT ;  /* 0x000000ff1a00720b */ /* 0x000fe20003f75000 */
[----:B------:R-:W2:Y:S01]  /*9ea0*/  @P6 MUFU.RCP R2, R22 ;  /* 0x0000001600026308 */ /* 0x000ea20000001000 */
[----:B------:R-:W-:Y:S01]  /*9eb0*/  IADD3 R27, -R4, R27, RZ ;  /* 0x0000001b041b7210 */ /* 0x000fe20007ffe1ff */
[----:B------:R-:W-:-:S02]  /*9ec0*/  IMAD.MOV.U32 R4, RZ, RZ, 0x3f800000 ;  /* 0x3f800000ff047424 */ /* 0x000fc400078e00ff */
        /* <DEDUP_REMOVED lines=9> */
[----:B------:R-:W3:Y:S03]  /*9f60*/  @P4 MUFU.RCP R0, R24 ;  /* 0x0000001800004308 */ /* 0x000ee60000001000 */
[----:B------:R-:W-:-:S04]  /*9f70*/  LEA.HI R3, R3, R28, RZ, 0x3 ;  /* 0x0000001c03037211 */ /* 0x000fc800078f18ff */
[----:B------:R-:W-:Y:S01]  /*9f80*/  LOP3.LUT R3, R3, 0xfffffff8, RZ, 0xc0, !PT ;  /* 0xfffffff803037812 */ /* 0x000fe200078ec0ff */
[----:B------:R-:W4:Y:S03]  /*9f90*/  @P3 MUFU.RCP R4, R26 ;  /* 0x0000001a00043308 */ /* 0x000f260000001000 */
[----:B------:R-:W-:Y:S01]  /*9fa0*/  IADD3 R3, R28, -R3, RZ ;  /* 0x800000031c037210 */ /* 0x000fe20007ffe0ff */
        /* <DEDUP_REMOVED lines=8> */
[C---:B------:R-:W-:Y:S01]  /*a030*/  LEA.HI R2, R3.reuse, R3, RZ, 0x1 ;  /* 0x0000000303027211 */ /* 0x040fe200078f08ff */
        /* <DEDUP_REMOVED lines=9> */
[----:B----4-:R-:W-:Y:S01]  /*a0d0*/  FMUL.FTZ R139, R4, R139 ;  /* 0x0000008b048b7220 */ /* 0x010fe20000410000 */
[----:B------:R-:W-:Y:S01]  /*a0e0*/  LOP3.LUT R2, R2, 0x3fffffe, RZ, 0xc0, !PT ;  /* 0x03fffffe02027812 */ /* 0x000fe200078ec0ff */
[C---:B------:R-:W-:Y:S01]  /*a0f0*/  FMUL.FTZ R138, R4.reuse, R138 ;  /* 0x0000008a048a7220 */ /* 0x040fe20000410000 */
[C---:B------:R-:W-:Y:S01]  /*a100*/  FMUL.FTZ R151, R4.reuse, R151 ;  /* 0x0000009704977220 */ /* 0x040fe20000410000 */
[C---:B------:R-:W-:Y:S01]  /*a110*/  FMUL.FTZ R150, R4.reuse, R150 ;  /* 0x0000009604967220 */ /* 0x040fe20000410000 */
[C---:B------:R-:W-:Y:S01]  /*a120*/  FMUL.FTZ R159, R4.reuse, R159 ;  /* 0x0000009f049f7220 */ /* 0x040fe20000410000 */
[C---:B------:R-:W-:Y:S01]  /*a130*/  FMUL.FTZ R13, R4.reuse, R158 ;  /* 0x0000009e040d7220 */ /* 0x040fe20000410000 */
[C---:B------:R-:W-:Y:S01]  /*a140*/  FMUL.FTZ R167, R4.reuse, R167 ;  /* 0x000000a704a77220 */ /* 0x040fe20000410000 */
[----:B------:R-:W-:Y:S01]  /*a150*/  FMUL.FTZ R5, R4, R166 ;  /* 0x000000a604057220 */ /* 0x000fe20000410000 */
[----:B------:R-:W-:Y:S01]  /*a160*/  IMAD.SHL.U32 R4, R0, 0x40, RZ ;  /* 0x0000004000047824 */ /* 0x000fe200078e00ff */
[----:B------:R-:W-:Y:S01]  /*a170*/  IADD3 R3, R3, -R2, RZ ;  /* 0x8000000203037210 */ /* 0x000fe20007ffe0ff */
[----:B------:R-:W-:-:S03]  /*a180*/  IMAD R2, R15, 0x100, R27 ;  /* 0x000001000f027824 */ /* 0x000fc600078e021b */
[----:B------:R-:W-:Y:S02]  /*a190*/  LOP3.LUT R4, R4, 0xc0, RZ, 0xc0, !PT ;  /* 0x000000c004047812 */ /* 0x000fe400078ec0ff */
[----:B------:R-:W-:Y:S02]  /*a1a0*/  LEA R2, R3, R2, 0x4 ;  /* 0x0000000203027211 */ /* 0x000fe400078e20ff */
[----:B------:R-:W-:Y:S02]  /*a1b0*/  LEA.HI R3, R4, R4, RZ, 0x1d ;  /* 0x0000000404037211 */ /* 0x000fe400078fe8ff */
[C---:B------:R-:W-:Y:S02]  /*a1c0*/  LOP3.LUT R4, R0.reuse, 0x1, RZ, 0xc0, !PT ;  /* 0x0000000100047812 */ /* 0x040fe400078ec0ff */
[----:B------:R-:W-:Y:S01]  /*a1d0*/  LOP3.LUT P2, RZ, R0, 0x2, RZ, 0xc0, !PT ;  /* 0x0000000200ff7812 */ /* 0x000fe2000784c0ff */
[----:B------:R-:W-:Y:S01]  /*a1e0*/  IMAD.U32 R0, R2, 0x2, R3 ;  /* 0x0000000202007824 */ /* 0x000fe200078e0003 */
[----:B------:R-:W-:-:S02]  /*a1f0*/  ISETP.NE.U32.AND P1, PT, R4, 0x1, PT ;  /* 0x000000010400780c */ /* 0x000fc40003f25070 */
[----:B------:R-:W-:Y:S02]  /*a200*/  MOV R4, 0xfffffff0 ;  /* 0xfffffff000047802 */ /* 0x000fe40000000f00 */
[----:B------:R-:W-:Y:S01]  /*a210*/  LEA R0, R0, UR4, 0x1 ;  /* 0x0000000400007c11 */ /* 0x000fe2000f8e08ff */
[----:B------:R-:W-:Y:S01]  /*a220*/  ULDC.U8 UR4, c[0x0][0x3d8] ;  /* 0x0000f60000047ab9 */ /* 0x000fe20000000000 */
[----:B------:R-:W-:Y:S02]  /*a230*/  SEL R4, R4, 0x10, !P1 ;  /* 0x0000001004047807 */ /* 0x000fe40004800000 */
[----:B------:R-:W-:Y:S01]  /*a240*/  ISETP.NE.AND P1, PT, RZ, UR4, PT ;  /* 0x00000004ff007c0c */ /* 0x000fe2000bf25270 */
[----:B------:R-:W-:Y:S01]  /*a250*/  VIADD R2, R0, 0x20 ;  /* 0x0000002000027836 */ /* 0x000fe20000000000 */
[----:B------:R-:W-:Y:S02]  /*a260*/  F2FP.F16.F32.PACK_AB R8, R8, R140 ;  /* 0x0000008c0808723e */ /* 0x000fe400000000ff */
[----:B------:R-:W-:-:S02]  /*a270*/  @P2 IADD3 R2, R0, -0x20, RZ ;  /* 0xffffffe000022810 */ /* 0x000fc40007ffe0ff */
[----:B------:R-:W-:Y:S01]  /*a280*/  ISETP.NE.OR P2, PT, RZ, UR6, !P1 ;  /* 0x00000006ff007c0c */ /* 0x000fe2000cf45670 */
[----:B------:R1:W-:Y:S01]  /*a290*/  STS [R0], R8 ;  /* 0x0000000800007388 */ /* 0x0003e20000000800 */
[----:B------:R-:W-:Y:S01]  /*a2a0*/  F2FP.F16.F32.PACK_AB R21, R21, R142 ;  /* 0x0000008e1515723e */ /* 0x000fe200000000ff */
[----:B------:R-:W-:Y:S01]  /*a2b0*/  IMAD.IADD R3, R0, 0x1, R4 ;  /* 0x0000000100037824 */ /* 0x000fe200078e0204 */
[----:B------:R-:W-:Y:S02]  /*a2c0*/  F2FP.F16.F32.PACK_AB R17, R17, R144 ;  /* 0x000000901111723e */ /* 0x000fe400000000ff */
[----:B------:R-:W-:Y:S01]  /*a2d0*/  F2FP.F16.F32.PACK_AB R16, R16, R146 ;  /* 0x000000921010723e */ /* 0x000fe200000000ff */
[----:B------:R2:W-:Y:S01]  /*a2e0*/  STS [R0+0x200], R21 ;  /* 0x0002001500007388 */ /* 0x0005e20000000800 */
[----:B------:R-:W-:Y:S02]  /*a2f0*/  F2FP.F16.F32.PACK_AB R136, R137, R136 ;  /* 0x000000888988723e */ /* 0x000fe400000000ff */
[----:B------:R-:W-:-:S02]  /*a300*/  F2FP.F16.F32.PACK_AB R138, R139, R138 ;  /* 0x0000008a8b8a723e */ /* 0x000fc400000000ff */
[----:B------:R-:W-:Y:S01]  /*a310*/  F2FP.F16.F32.PACK_AB R11, R11, R148 ;  /* 0x000000940b0b723e */ /* 0x000fe200000000ff */
[----:B------:R-:W-:Y:S01]  /*a320*/  STS [R3], R17 ;  /* 0x0000001103007388 */ /* 0x000fe20000000800 */
[----:B------:R-:W-:Y:S02]  /*a330*/  F2FP.F16.F32.PACK_AB R150, R151, R150 ;  /* 0x000000969796723e */ /* 0x000fe400000000ff */
[----:B------:R-:W-:Y:S01]  /*a340*/  F2FP.F16.F32.PACK_AB R12, R12, R154 ;  /* 0x0000009a0c0c723e */ /* 0x000fe200000000ff */
[----:B------:R3:W-:Y:S01]  /*a350*/  STS [R3+0x200], R16 ;  /* 0x0002001003007388 */ /* 0x0007e20000000800 */
[----:B-1----:R-:W-:Y:S02]  /*a360*/  @P0 IMAD R8, R19, R18, RZ ;  /* 0x0000001213080224 */ /* 0x002fe400078e02ff */
[----:B------:R-:W1:Y:S01]  /*a370*/  @!P0 LDC R19, c[0x0][0x2c4] ;  /* 0x0000b100ff138b82 */ /* 0x000e620000000800 */
[----:B------:R-:W-:Y:S01]  /*a380*/  STS [R0+0x1000], R136 ;  /* 0x0010008800007388 */ /* 0x000fe20000000800 */
[----:B------:R-:W-:-:S06]  /*a390*/  F2FP.F16.F32.PACK_AB R10, R10, R152 ;  /* 0x000000980a0a723e */ /* 0x000fcc00000000ff */
[----:B--2---:R-:W2:Y:S01]  /*a3a0*/  @!P0 LDC R21, c[0x0][0x270] ;  /* 0x00009c00ff158b82 */ /* 0x004ea20000000800 */
[----:B------:R4:W-:Y:S01]  /*a3b0*/  STS [R0+0x1200], R138 ;  /* 0x0012008a00007388 */ /* 0x0009e20000000800 */
[----:B------:R-:W-:-:S03]  /*a3c0*/  F2FP.F16.F32.PACK_AB R9, R9, R160 ;  /* 0x000000a00909723e */ /* 0x000fc600000000ff */
[----:B------:R5:W-:Y:S03]  /*a3d0*/  STS [R3+0x1000], R11 ;  /* 0x0010000b03007388 */ /* 0x000be60000000800 */
[----:B------:R-:W2:Y:S01]  /*a3e0*/  @!P2 LDC R18, c[0x0][0x2c4] ;  /* 0x0000b100ff12ab82 */ /* 0x000ea20000000800 */
[----:B------:R-:W-:Y:S04]  /*a3f0*/  STS [R3+0x1200], R150 ;  /* 0x0012009603007388 */ /* 0x000fe80000000800 */
[----:B------:R1:W-:Y:S01]  /*a400*/  STS [R2+0x200], R12 ;  /* 0x0002000c02007388 */ /* 0x0003e20000000800 */
[----:B------:R-:W-:Y:S02]  /*a410*/  F2FP.F16.F32.PACK_AB R7, R7, R162 ;  /* 0x000000a20707723e */ /* 0x000fe400000000ff */
[----:B------:R-:W-:Y:S01]  /*a420*/  F2FP.F16.F32.PACK_AB R13, R159, R13 ;  /* 0x0000000d9f0d723e */ /* 0x000fe200000000ff */
[----:B------:R-:W-:Y:S01]  /*a430*/  STS [R2], R10 ;  /* 0x0000000a02007388 */ /* 0x000fe20000000800 */
[----:B---3--:R-:W3:Y:S01]  /*a440*/  @P6 LDC R16, c[0x0][0x2e8] ;  /* 0x0000ba00ff106b82 */ /* 0x008ee20000000800 */
[----:B----4-:R-:W-:-:S07]  /*a450*/  IADD3 R0, R4, R2, RZ ;  /* 0x0000000204007210 */ /* 0x010fce0007ffe0ff */
[----:B-----5:R-:W4:Y:S01]  /*a460*/  @P0 LDC R11, c[0x0][0x2c0] ;  /* 0x0000b000ff0b0b82 */ /* 0x020f220000000800 */
[----:B------:R5:W-:Y:S07]  /*a470*/  STS [R0], R9 ;  /* 0x0000000900007388 */ /* 0x000bee0000000800 */
[----:B-1----:R-:W1:Y:S01]  /*a480*/  @P5 LDC R12, c[0x0][0x2e8] ;  /* 0x0000ba00ff0c5b82 */ /* 0x002e620000000800 */
[----:B------:R-:W-:Y:S02]  /*a490*/  F2FP.F16.F32.PACK_AB R14, R14, R156 ;  /* 0x0000009c0e0e723e */ /* 0x000fe400000000ff */
[----:B------:R-:W-:Y:S01]  /*a4a0*/  @!P0 SEL R8, R19, R25, !P1 ;  /* 0x0000001913088207 */ /* 0x000fe20004800000 */
[----:B------:R-:W-:Y:S01]  /*a4b0*/  @P6 MUFU.LG2 R17, R22 ;  /* 0x0000001600116308 */ /* 0x000fe20000000c00 */
[----:B------:R-:W-:Y:S01]  /*a4c0*/  F2FP.F16.F32.PACK_AB R6, R6, R164 ;  /* 0x000000a40606723e */ /* 0x000fe200000000ff */
[----:B------:R3:W-:Y:S01]  /*a4d0*/  STS [R0+0x200], R7 ;  /* 0x0002000700007388 */ /* 0x0007e20000000800 */
[----:B------:R-:W-:Y:S01]  /*a4e0*/  F2FP.F16.F32.PACK_AB R5, R167, R5 ;  /* 0x00000005a705723e */ /* 0x000fe200000000ff */
[----:B------:R-:W-:-:S04]  /*a4f0*/  @P0 IMAD.MOV.U32 R4, RZ, RZ, 0x1 ;  /* 0x00000001ff040424 */ /* 0x000fc800078e00ff */
[----:B-----5:R-:W5:Y:S01]  /*a500*/  @P5 MUFU.LG2 R9, R23 ;  /* 0x0000001700095308 */ /* 0x020f620000000c00 */
[----:B------:R5:W-:Y:S01]  /*a510*/  STS [R2+0x1200], R13 ;  /* 0x0012000d02007388 */ /* 0x000be20000000800 */
[----:B--2---:R-:W-:-:S03]  /*a520*/  @!P0 IMAD R4, R8, R21, RZ ;  /* 0x0000001508048224 */ /* 0x004fc600078e02ff */
[----:B------:R2:W-:Y:S01]  /*a530*/  STS [R2+0x1000], R14 ;  /* 0x0010000e02007388 */ /* 0x0005e20000000800 */
[----:B------:R-:W-:Y:S02]  /*a540*/  IMAD R4, R30, R4, RZ ;  /* 0x000000041e047224 */ /* 0x000fe400078e02ff */
[----:B------:R-:W4:Y:S01]  /*a550*/  @P3 MUFU.LG2 R10, R26 ;  /* 0x0000001a000a3308 */ /* 0x000f220000000c00 */
[----:B------:R-:W-:Y:S01]  /*a560*/  STS [R0+0x1000], R6 ;  /* 0x0010000600007388 */ /* 0x000fe20000000800 */
[----:B------:R-:W-:-:S03]  /*a570*/  @!P0 MOV R11, 0x1 ;  /* 0x00000001000b8802 */ /* 0x000fc60000000f00 */
[----:B------:R4:W-:Y:S03]  /*a580*/  STS [R0+0x1200], R5 ;  /* 0x0012000500007388 */ /* 0x0009e60000000800 */
[----:B---3--:R3:W3:Y:S01]  /*a590*/  @P4 MUFU.LG2 R7, R24 ;  /* 0x0000001800074308 */ /* 0x0086e20000000c00 */
[----:B------:R-:W-:Y:S01]  /*a5a0*/  IMAD.MOV.U32 R25, RZ, RZ, 0x7f800000 ;  /* 0x7f800000ff197424 */ /* 0x000fe200078e00ff */
[----:B-----5:R-:W5:Y:S08]  /*a5b0*/  @P4 LDC R13, c[0x0][0x2e8] ;  /* 0x0000ba00ff0d4b82 */ /* 0x020f700000000800 */
[----:B--2---:R-:W2:Y:S01]  /*a5c0*/  @P3 LDC R14, c[0x0][0x2e8] ;  /* 0x0000ba00ff0e3b82 */ /* 0x004ea20000000800 */
[----:B------:R-:W-:Y:S01]  /*a5d0*/  CS2R R2, SRZ ;  /* 0x0000000000027805 */ /* 0x000fe2000001ff00 */
[----:B----4-:R-:W-:-:S02]  /*a5e0*/  @!P2 IMAD R0, R30, R18, RZ ;  /* 0x000000121e00a224 */ /* 0x010fc400078e02ff */
[----:B------:R-:W-:Y:S01]  /*a5f0*/  @P5 FMUL.FTZ R5, R9, 0.69314718246459960938 ;  /* 0x3f31721809055820 */ /* 0x000fe20000410000 */
[----:B------:R-:W-:Y:S01]  /*a600*/  SEL R4, R4, RZ, P2 ;  /* 0x000000ff04047207 */ /* 0x000fe20001000000 */
[--C-:B------:R-:W-:Y:S01]  /*a610*/  @!P2 IMAD.MOV.U32 R2, RZ, RZ, R0.reuse ;  /* 0x000000ffff02a224 */ /* 0x100fe200078e0000 */
[----:B------:R-:W-:Y:S01]  /*a620*/  @!P2 SHF.R.S32.HI R3, RZ, 0x1f, R0 ;  /* 0x0000001fff03a819 */ /* 0x000fe20000011400 */
[----:B-1----:R-:W-:Y:S01]  /*a630*/  @P5 FFMA.FTZ R25, R39, R12, R5 ;  /* 0x0000000c27195223 */ /* 0x002fe20000010005 */
[----:B------:R-:W-:Y:S01]  /*a640*/  LOP3.LUT P2, RZ, R33, 0x3, RZ, 0xc0, !PT ;  /* 0x0000000321ff7812 */ /* 0x000fe2000784c0ff */
[----:B------:R-:W-:Y:S02]  /*a650*/  IMAD R5, R32, R11, RZ ;  /* 0x0000000b20057224 */ /* 0x000fe400078e02ff */
[----:B------:R-:W-:Y:S01]  /*a660*/  @P6 FMUL.FTZ R6, R17, 0.69314718246459960938 ;  /* 0x3f31721811066820 */ /* 0x000fe20000410000 */
[----:B------:R-:W-:Y:S02]  /*a670*/  IMAD R4, R31, R8, R4 ;  /* 0x000000081f047224 */ /* 0x000fe400078e0204 */
[----:B------:R-:W-:Y:S01]  /*a680*/  IMAD.SHL.U32 R0, R5, 0x80, RZ ;  /* 0x0000008005007824 */ /* 0x000fe200078e00ff */
[----:B---3--:R-:W-:Y:S01]  /*a690*/  MOV R24, 0x7f800000 ;  /* 0x7f80000000187802 */ /* 0x008fe20000000f00 */
[----:B------:R-:W-:Y:S01]  /*a6a0*/  @P6 FFMA.FTZ R24, R40, R16, R6 ;  /* 0x0000001028186223 */ /* 0x000fe20000010006 */
[----:B------:R-:W-:Y:S01]  /*a6b0*/  @P3 FMUL.FTZ R6, R10, 0.69314718246459960938 ;  /* 0x3f3172180a063820 */ /* 0x000fe20000410000 */
[----:B------:R-:W-:Y:S01]  /*a6c0*/  @P4 FMUL.FTZ R7, R7, 0.69314718246459960938 ;  /* 0x3f31721807074820 */ /* 0x000fe20000410000 */
[----:B------:R-:W-:Y:S01]  /*a6d0*/  BAR.SYNC.DEFER_BLOCKING 0x0 ;  /* 0x0000000000007b1d */ /* 0x000fe20000010000 */
[----:B------:R-:W-:Y:S01]  /*a6e0*/  IADD3 R10, P1, P0, R0, R2, R4 ;  /* 0x00000002000a7210 */ /* 0x000fe2000783e004 */
[----:B------:R-:W-:Y:S01]  /*a6f0*/  IMAD.SHL.U32 R12, R27, 0x8, RZ ;  /* 0x000000081b0c7824 */ /* 0x000fe200078e00ff */
[----:B------:R-:W-:-:S02]  /*a700*/  SHF.R.S32.HI R5, RZ, 0x1f, R0 ;  /* 0x0000001fff057819 */ /* 0x000fc40000011400 */
[----:B------:R-:W-:Y:S02]  /*a710*/  SHF.R.S32.HI R4, RZ, 0x1f, R4 ;  /* 0x0000001fff047819 */ /* 0x000fe40000011404 */
[----:B------:R-:W-:Y:S01]  /*a720*/  MOV R23, 0x7f800000 ;  /* 0x7f80000000177802 */ /* 0x000fe20000000f00 */
[----:B-----5:R-:W-:Y:S01]  /*a730*/  @P4 FFMA.FTZ R23, R38, R13, R7 ;  /* 0x0000000d26174223 */ /* 0x020fe20000010007 */
[----:B------:R-:W-:Y:S01]  /*a740*/  MOV R22, 0x7f800000 ;  /* 0x7f80000000167802 */ /* 0x000fe20000000f00 */
[----:B--2---:R-:W-:Y:S01]  /*a750*/  @P3 FFMA.FTZ R22, R20, R14, R6 ;  /* 0x0000000e14163223 */ /* 0x004fe20000010006 */
[----:B------:R-:W-:Y:S02]  /*a760*/  IADD3.X R9, R5, R3, R4, P1, P0 ;  /* 0x0000000305097210 */ /* 0x000fe40000fe0404 */
[----:B------:R-:W-:Y:S02]  /*a770*/  SHF.R.S32.HI R26, RZ, 0x1f, R30 ;  /* 0x0000001fff1a7819 */ /* 0x000fe4000001141e */
[----:B------:R-:W-:Y:S01]  /*a780*/  SHF.R.S32.HI R13, RZ, 0x1f, R12 ;  /* 0x0000001fff0d7819 */ /* 0x000fe2000001140c */
        /* <DEDUP_REMOVED lines=45> */
.L_x_545:
[----:B------:R-:W-:Y:S05]  /*aa60*/  BSYNC B0 ;  /* 0x0000000000007941 */ /* 0x000fea0003800000 */
.L_x_544:
        /* <DEDUP_REMOVED lines=38> */
.L_x_546:
        /* <DEDUP_REMOVED lines=11> */
.L_x_1316:


//--------------------- .text._ZN5flash16flash_fwd_kernelI23Flash_fwd_kernel_traitsILi32ELi128ELi128ELi4ELb0ELb0EN7cutlass6half_tE19Flash_kernel_traitsILi32ELi128ELi128ELi4ES3_EELb1ELb0ELb0ELb1ELb0ELb0ELb0ELb0EEEvNS_16Flash_fwd_paramsE --------------------------
	.section	.text._ZN5flash16flash_fwd_kernelI23Flash_fwd_kernel_traitsILi32ELi128ELi128ELi4ELb0ELb0EN7cutlass6half_tE19Flash_kernel_traitsILi32ELi128ELi128ELi4ES3_EELb1ELb0ELb0ELb1ELb0ELb0ELb0ELb0EEEvNS_16Flash_fwd_paramsE,"ax",@progbits
	.align	128
        .global         _ZN5flash16flash_fwd_kernelI23Flash_fwd_kernel_traitsILi32ELi128ELi128ELi4ELb0ELb0EN7cutlass6half_tE19Flash_kernel_traitsILi32ELi128ELi128ELi4ES3_EELb1ELb0ELb0ELb1ELb0ELb0ELb0ELb0EEEvNS_16Flash_fwd_paramsE
        .type           _ZN5flash16flash_fwd_kernelI23Flash_fwd_kernel_traitsILi32ELi128ELi128ELi4ELb0ELb0EN7cutlass6half_tE19Flash_kernel_traitsILi32ELi128ELi128ELi4ES3_EELb1ELb0ELb0ELb1ELb0ELb0ELb0ELb0EEEvNS_16Flash_fwd_paramsE,@function
        .size           _ZN5flash16flash_fwd_kernelI23Flash_fwd_kernel_traitsILi32ELi128ELi128ELi4ELb0ELb0EN7cutlass6half_tE19Flash_kernel_traitsILi32ELi128ELi128ELi4ES3_EELb1ELb0ELb0ELb1ELb0ELb0ELb0ELb0EEEvNS_16Flash_fwd_paramsE,(.L_x_1317 - _ZN5flash16flash_fwd_kernelI23Flash_fwd_kernel_traitsILi32ELi128ELi128ELi4ELb0ELb0EN7cutlass6half_tE19Flash_kernel_traitsILi32ELi128ELi128ELi4ES3_EELb1ELb0ELb0ELb1ELb0ELb0ELb0ELb0EEEvNS_16Flash_fwd_paramsE)
        .other          _ZN5flash16flash_fwd_kernelI23Flash_fwd_kernel_traitsILi32ELi128ELi128ELi4ELb0ELb0EN7cutlass6half_tE19Flash_kernel_traitsILi32ELi128ELi128ELi4ES3_EELb1ELb0ELb0ELb1ELb0ELb0ELb0ELb0EEEvNS_16Flash_fwd_paramsE,@"STO_CUDA_ENTRY STV_DEFAULT"
_ZN5flash16flash_fwd_kernelI23Flash_fwd_kernel_traitsILi32ELi128ELi128ELi4ELb0ELb0EN7cutlass6half_tE19Flash_kernel_traitsILi32ELi128ELi128ELi4ES3_EELb1ELb0ELb0ELb1ELb0ELb0ELb0ELb0EEEvNS_16Flash_fwd_paramsE:
.text._ZN5flash16flash_fwd_kernelI23Flash_fwd_kernel_traitsILi32ELi128ELi128ELi4ELb0ELb0EN7cutlass6half_tE19Flash_kernel_traitsILi32ELi128ELi128ELi4ES3_EELb1ELb0ELb0ELb1ELb0ELb0ELb0ELb0EEEvNS_16Flash_fwd_paramsE:
        /* <DEDUP_REMOVED lines=17> */
[----:B------:R-:W4:Y:S07]  /*0110*/  S2R R210, SR_TID.X ;  /* 0x0000000000d27919 */ /* 0x000f2e0000002100 */
[----:B------:R-:W4:Y:S01]  /*0120*/  LDC.64 R12, c[0x0][0x2f8] ;  /* 0x0000be00ff0c7b82 */ /* 0x000f220000000a00 */
[----:B--2---:R-:W-:-:S02]  /*0130*/  @P3 IMAD.MOV.U32 R2, RZ, RZ, R10 ;  /* 0x000000ffff023224 */ /* 0x004fc400078e000a */
[----:B---3--:R-:W-:-:S06]  /*0140*/  @P3 IMAD.MOV.U32 R3, RZ, RZ, R11 ;  /* 0x000000ffff033224 */ /* 0x008fcc00078e000b */
[----:B------:R-:W2:Y:S01]  /*0150*/  @P3 LDG.E.64 R2, desc[UR18][R2.64] ;  /* 0x0000001202023981 */ /* 0x000ea2000c1e1b00 */
[----:B-1----:R-:W-:Y:S01]  /*0160*/  ISETP.NE.U32.AND P0, PT, R8, RZ, PT ;  /* 0x000000ff0800720c */ /* 0x002fe20003f05070 */
[----:B------:R-:W-:Y:S01]  /*0170*/  IMAD.MOV.U32 R17, RZ, RZ, -0x1 ;  /* 0xffffffffff117424 */ /* 0x000fe200078e00ff */
[----:B------:R-:W-:Y:S01]  /*0180*/  ISETP.NE.U32.AND P4, PT, RZ, UR4, PT ;  /* 0x00000004ff007c0c */ /* 0x000fe2000bf85070 */
[----:B------:R-:W1:Y:S01]  /*0190*/  LDC.U8 R8, c[0x0][0x3c2] ;  /* 0x0000f080ff087b82 */ /* 0x000e620000000000 */
[----:B------:R-:W-:Y:S02]  /*01a0*/  ISETP.NE.AND.EX P1, PT, R9, RZ, PT, P0 ;  /* 0x000000ff0900720c */ /* 0x000fe40003f25300 */
[----:B----4-:R-:W-:Y:S02]  /*01b0*/  LOP3.LUT R0, R18, R37, R35, 0xfe, !PT ;  /* 0x0000002512007212 */ /* 0x010fe400078efe23 */
[----:B------:R-:W-:Y:S02]  /*01c0*/  ISETP.NE.AND.EX P0, PT, RZ, UR5, PT, P4 ;  /* 0x00000005ff007c0c */ /* 0x000fe4000bf05340 */
[----:B------:R-:W-:-:S02]  /*01d0*/  LOP3.LUT P2, RZ, R0, R210, RZ, 0xfc, !PT ;  /* 0x000000d200ff7212 */ /* 0x000fc4000784fcff */
[----:B------:R-:W2:Y:S11]  /*01e0*/  @P3 LDC R0, c[0x0][0x3b0] ;  /* 0x0000ec00ff003b82 */ /* 0x000eb60000000800 */
[----:B------:R-:W3:Y:S01]  /*01f0*/  @!P2 LDC.64 R4, c[0x0][0x3b8] ;  /* 0x0000ee00ff04ab82 */ /* 0x000ee20000000a00 */
[----:B------:R-:W-:-:S02]  /*0200*/  @P3 R2UR UR20, R6 ;  /* 0x00000000061432ca */ /* 0x000fc400000e0000 */
[----:B------:R-:W-:-:S11]  /*0210*/  @P3 R2UR UR21, R7 ;  /* 0x00000000071532ca */ /* 0x000fd600000e0000 */
[----:B------:R-:W-:Y:S02]  /*0220*/  IMAD.U32 R6, RZ, RZ, UR20 ;  /* 0x00000014ff067e24 */ /* 0x000fe4000f8e00ff */
[----:B------:R-:W-:-:S05]  /*0230*/  IMAD.U32 R7, RZ, RZ, UR21 ;  /* 0x00000015ff077e24 */ /* 0x000fca000f8e00ff */
[----:B---3--:R3:W-:Y:S01]  /*0240*/  @!P2 STG.E.64 desc[UR18][R4.64], R6 ;  /* 0x000000060400a986 */ /* 0x0087e2000c101b12 */
[----:B--2---:R-:W-:-:S05]  /*0250*/  @P3 IADD3 R10, P5, R2, R0, RZ ;  /* 0x00000000020a3210 */ /* 0x004fca0007fbe0ff */
[----:B------:R-:W-:Y:S02]  /*0260*/  @P3 IMAD.X R11, RZ, RZ, R3, P5 ;  /* 0x000000ffff0b3224 */ /* 0x000fe400028e0603 */
[----:B------:R-:W-:Y:S02]  /*0270*/  @!P2 IMAD.MOV.U32 R2, RZ, RZ, R10 ;  /* 0x000000ffff02a224 */ /* 0x000fe400078e000a */
[----:B------:R-:W-:-:S05]  /*0280*/  @!P2 IMAD.MOV.U32 R3, RZ, RZ, R11 ;  /* 0x000000ffff03a224 */ /* 0x000fca00078e000b */
[----:B------:R2:W-:Y:S01]  /*0290*/  @!P2 STG.E.64 desc[UR18][R4.64+0x8], R2 ;  /* 0x000008020400a986 */ /* 0x0005e2000c101b12 */
[----:B---3--:R-:W-:Y:S02]  /*02a0*/  IMAD.WIDE R6, R35, 0x4, R14 ;  /* 0x0000000423067825 */ /* 0x008fe400078e020e */
[----:B------:R-:W3:Y:S03]  /*02b0*/  LDC R15, c[0x0][0x270] ;  /* 0x00009c00ff0f7b82 */ /* 0x000ee60000000800 */
[----:B------:R-:W4:Y:S04]  /*02c0*/  @P0 LDG.E R17, desc[UR18][R6.64] ;  /* 0x0000001206110981 */ /* 0x000f28000c1e1900 */
[----:B------:R3:W4:Y:S01]  /*02d0*/  @P0 LDG.E R0, desc[UR18][R6.64+0x4] ;  /* 0x0000041206000981 */ /* 0x000722000c1e1900 */
[----:B--2---:R-:W2:Y:S08]  /*02e0*/  @P1 LDC.64 R2, c[0x0][0x300] ;  /* 0x0000c000ff021b82 */ /* 0x004eb00000000a00 */
[----:B------:R-:W3:Y:S01]  /*02f0*/  LDC.64 R4, c[0x0][0x2f8] ;  /* 0x0000be00ff047b82 */ /* 0x000ee20000000a00 */
[----:B-1----:R-:W-:-:S02]  /*0300*/  ISETP.NE.AND P3, PT, R8, RZ, PT ;  /* 0x000000ff0800720c */ /* 0x002fc40003f65270 */
[----:B------:R-:W-:Y:S01]  /*0310*/  ISETP.EQ.U32.AND P2, PT, R12, RZ, PT ;  /* 0x000000ff0c00720c */ /* 0x000fe20003f42070 */
[----:B------:R-:W-:Y:S01]  /*0320*/  IMAD.MOV.U32 R8, RZ, RZ, RZ ;  /* 0x000000ffff087224 */ /* 0x000fe200078e00ff */
[----:B------:R-:W-:Y:S02]  /*0330*/  SHF.R.S32.HI R33, RZ, 0x1f, R210 ;  /* 0x0000001fff217819 */ /* 0x000fe400000114d2 */
[----:B------:R-:W-:Y:S02]  /*0340*/  ISETP.EQ.OR.EX P2, PT, R13, RZ, !P3, P2 ;  /* 0x000000ff0d00720c */ /* 0x000fe40005f42720 */
[----:B------:R-:W-:Y:S01]  /*0350*/  LEA.HI R14, R33, R210, RZ, 0x5 ;  /* 0x000000d2210e7211 */ /* 0x000fe200078f28ff */
[----:B--2---:R-:W-:-:S05]  /*0360*/  @P1 IMAD.WIDE R2, R35, 0x4, R2 ;  /* 0x0000000423021825 */ /* 0x004fca00078e0202 */
[----:B------:R1:W5:Y:S01]  /*0370*/  @P1 LDG.E R8, desc[UR18][R2.64] ;  /* 0x0000001202081981 */ /* 0x000362000c1e1900 */
[----:B------:R-:W-:Y:S02]  /*0380*/  IMAD.MOV.U32 R9, RZ, RZ, -0x1 ;  /* 0xffffffffff097424 */ /* 0x000fe400078e00ff */
[----:B---3--:R-:W-:-:S05]  /*0390*/  IMAD.WIDE R6, R35, 0x4, R4 ;  /* 0x0000000423067825 */ /* 0x008fca00078e0204 */
[----:B------:R2:W5:Y:S01]  /*03a0*/  @!P2 LDG.E R9, desc[UR18][R6.64] ;  /* 0x000000120609a981 */ /* 0x000562000c1e1900 */
[----:B-1----:R-:W-:-:S05]  /*03b0*/  LOP3.LUT R2, R14, 0xffffffe0, RZ, 0xc0, !PT ;  /* 0xffffffe00e027812 */ /* 0x002fca00078ec0ff */
[----:B------:R-:W-:-:S05]  /*03c0*/  IMAD.IADD R89, R210, 0x1, -R2 ;  /* 0x00000001d2597824 */ /* 0x000fca00078e0a02 */
[----:B------:R-:W-:Y:S01]  /*03d0*/  SHF.R.S32.HI R2, RZ, 0x1f, R89 ;  /* 0x0000001fff027819 */ /* 0x000fe20000011459 */
[----:B----4-:R-:W-:Y:S02]  /*03e0*/  @P0 IMAD.IADD R220, R0, 0x1, -R17 ;  /* 0x0000000100dc0824 */ /* 0x010fe400078e0a11 */
[----:B------:R-:W-:-:S04]  /*03f0*/  IMAD R0, R35, R15, R18 ;  /* 0x0000000f23007224 */ /* 0x000fc800078e0212 */
[----:B------:R-:W1:Y:S01]  /*0400*/  @!P0 LDC R220, c[0x0][0x2c4] ;  /* 0x0000b100ffdc8b82 */ /* 0x000e620000000800 */
[----:B------:R-:W-:Y:S01]  /*0410*/  ISETP.NE.U32.AND P0, PT, R12, RZ, PT ;  /* 0x000000ff0c00720c */ /* 0x000fe20003f05070 */
[----:B------:R-:W-:-:S03]  /*0420*/  IMAD.SHL.U32 R0, R0, 0x20, RZ ;  /* 0x0000002000007824 */ /* 0x000fc600078e00ff */
[----:B------:R-:W-:Y:S02]  /*0430*/  ISETP.NE.AND.EX P2, PT, R13, RZ, PT, P0 ;  /* 0x000000ff0d00720c */ /* 0x000fe40003f45300 */
[----:B------:R-:W-:Y:S01]  /*0440*/  IADD3 R3, P1, P0, R0, R10, R89 ;  /* 0x0000000a00037210 */ /* 0x000fe2000783e059 */
[----:B------:R2:W-:Y:S04]  /*0450*/  STL [R1+0x90], R17 ;  /* 0x0000901101007387 */ /* 0x0005e80000100800 */
[----:B------:R2:W-:Y:S01]  /*0460*/  STL [R1+0x18], R3 ;  /* 0x0000180301007387 */ /* 0x0005e20000100800 */
[----:B------:R-:W-:-:S04]  /*0470*/  SHF.R.S32.HI R0, RZ, 0x1f, R0 ;  /* 0x0000001fff007819 */ /* 0x000fc80000011400 */
[----:B------:R-:W-:Y:S01]  /*0480*/  IADD3.X R248, R0, R11, R2, P1, P0 ;  /* 0x0000000b00f87210 */ /* 0x000fe20000fe0402 */
[----:B------:R-:W-:Y:S06]  /*0490*/  @!P2 BRA `(.L_x_547) ;  /* 0x000000000010a947 */ /* 0x000fec0003800000 */
[----:B------:R-:W3:Y:S02]  /*04a0*/  @P3 LDG.E R0, desc[UR18][R6.64+0x4] ;  /* 0x0000041206003981 */ /* 0x000ee4000c1e1900 */
[----:B---3-5:R-:W-:-:S06]  /*04b0*/  @P3 IADD3 R4, R0, -R9, RZ ;  /* 0x8000000900043210 */ /* 0x028fcc0007ffe0ff */
[----:B------:R4:W5:Y:S01]  /*04c0*/  @!P3 LDG.E R4, desc[UR18][R6.64] ;  /* 0x000000120604b981 */ /* 0x000962000c1e1900 */
[----:B------:R-:W-:Y:S05]  /*04d0*/  BRA `(.L_x_548) ;  /* 0x0000000000047947 */ /* 0x000fea0003800000 */
.L_x_547:
[----:B------:R-:W3:Y:S02]  /*04e0*/  LDC R4, c[0x0][0x2c8] ;  /* 0x0000b200ff047b82 */ /* 0x000ee40000000800 */
.L_x_548:
[----:B--2---:R-:W2:Y:S02]  /*04f0*/  LDC.64 R2, c[0x0][0x308] ;  /* 0x0000c200ff027b82 */ /* 0x004ea40000000a00 */
[----:B--2---:R-:W-:-:S04]  /*0500*/  ISETP.NE.U32.AND P0, PT, R2, RZ, PT ;  /* 0x000000ff0200720c */ /* 0x004fc80003f05070 */
[----:B------:R-:W-:-:S13]  /*0510*/  ISETP.NE.AND.EX P0, PT, R3, RZ, PT, P0 ;  /* 0x000000ff0300720c */ /* 0x000fda0003f05300 */
[----:B------:R-:W2:Y:S08]  /*0520*/  @P0 LDC.64 R2, c[0x0][0x308] ;  /* 0x0000c200ff020b82 */ /* 0x000eb00000000a00 */
[----:B------:R-:W4:Y:S01]  /*0530*/  @!P0 LDC R5, c[0x0][0x2cc] ;  /* 0x0000b300ff058b82 */ /* 0x000f220000000800 */
[----:B--2---:R-:W-:-:S05]  /*0540*/  @P0 IMAD.WIDE R2, R35, 0x4, R2 ;  /* 0x0000000423020825 */ /* 0x004fca00078e0202 */
[----:B------:R-:W2:Y:S01]  /*0550*/  @P0 LDG.E R0, desc[UR18][R2.64] ;  /* 0x0000001202000981 */ /* 0x000ea2000c1e1900 */
[----:B------:R-:W-:Y:S01]  /*0560*/  IMAD.SHL.U32 R211, R37, 0x80, RZ ;  /* 0x0000008025d37824 */ /* 0x000fe200078e00ff */
[----:B------:R-:W1:Y:S02]  /*0570*/  @!P0 LDC.64 R2, c[0x0][0x318] ;  /* 0x0000c600ff028b82 */ /* 0x000e640000000a00 */
[----:B-1----:R-:W-:-:S04]  /*0580*/  @!P0 ISETP.NE.U32.AND P1, PT, R2, RZ, PT ;  /* 0x000000ff0200820c */ /* 0x002fc80003f25070 */
[----:B------:R-:W-:Y:S02]  /*0590*/  @!P0 ISETP.NE.AND.EX P2, PT, R3, RZ, PT, P1 ;  /* 0x000000ff0300820c */ /* 0x000fe40003f45310 */
[----:B------:R-:W-:Y:S01]  /*05a0*/  ISETP.GT.AND P1, PT, R220, R211, PT ;  /* 0x000000d3dc00720c */ /* 0x000fe20003f24270 */
[----:B--2--5:R-:W-:Y:S01]  /*05b0*/  @P0 IMAD.IADD R88, R0, 0x1, -R8 ;  /* 0x0000000100580824 */ /* 0x024fe200078e0a08 */
[----:B----4-:R-:W-:-:S04]  /*05c0*/  @!P0 SEL R0, R5, RZ, P2 ;  /* 0x000000ff05008207 */ /* 0x010fc80001000000 */
[----:B---3--:R-:W-:-:S07]  /*05d0*/  @!P0 IADD3 R88, R0, R4, -R8 ;  /* 0x0000000400588210 */ /* 0x008fce0007ffe808 */
[----:B------:R-:W-:Y:S05]  /*05e0*/  @!P1 EXIT ;  /* 0x000000000000994d */ /* 0x000fea0003800000 */
[----:B------:R-:W-:-:S13]  /*05f0*/  ISETP.GE.AND P0, PT, R88, 0x1, PT ;  /* 0x000000015800780c */ /* 0x000fda0003f06270 */
[----:B------:R-:W-:Y:S05]  /*0600*/  @!P0 BRA `(.L_x_549) ;  /* 0x0000015400648947 */ /* 0x000fea0003800000 */
[----:B------:R-:W1:Y:S01]  /*0610*/  LDC R36, c[0x0][0x278] ;  /* 0x00009e00ff247b82 */ /* 0x000e620000000800 */
[----:B------:R-:W-:Y:S02]  /*0620*/  ISETP.NE.AND P1, PT, R17, -0x1, PT ;  /* 0xffffffff1100780c */ /* 0x000fe40003f25270 */
[----:B------:R-:W-:Y:S02]  /*0630*/  ISETP.NE.AND P0, PT, R9, -0x1, PT ;  /* 0xffffffff0900780c */ /* 0x000fe40003f05270 */
[----:B------:R-:W-:Y:S02]  /*0640*/  LEA.HI R34, R33, R210, RZ, 0x3 ;  /* 0x000000d221227211 */ /* 0x000fe400078f18ff */
[----:B------:R-:W-:Y:S01]  /*0650*/  SHF.R.S32.HI R171, RZ, 0x5, R14 ;  /* 0x00000005ffab7819 */ /* 0x000fe2000001140e */
[----:B------:R-:W2:Y:S01]  /*0660*/  LDC.64 R30, c[0x0][0x3c8] ;  /* 0x0000f200ff1e7b82 */ /* 0x000ea20000000a00 */
[----:B------:R-:W-:-:S07]  /*0670*/  SHF.R.S32.HI R32, RZ, 0x3, R34 ;  /* 0x00000003ff207819 */ /* 0x000fce0000011422 */
        /* <DEDUP_REMOVED lines=13> */
[----:B------:R-:W-:-:S04]  /*0750*/  IMAD R0, R0, R13, RZ ;  /* 0x0000000d00007224 */ /* 0x000fc800078e02ff */
[----:B------:R-:W-:Y:S01]  /*0760*/  IMAD.HI.U32 R6, R3, R0, R2 ;  /* 0x0000000003067227 */ /* 0x000fe200078e0002 */
[----:B------:R-:W-:Y:S02]  /*0770*/  IABS R0, R18 ;  /* 0x0000001200007213 */ /* 0x000fe40000000000 */
[----:B------:R-:W-:-:S03]  /*0780*/  LEA.HI R3, R33, R210, RZ, 0x2 ;  /* 0x000000d221037211 */ /* 0x000fc600078f10ff */
[----:B------:R-:W-:Y:S01]  /*0790*/  IMAD.MOV.U32 R5, RZ, RZ, R0 ;  /* 0x000000ffff057224 */ /* 0x000fe200078e0000 */
[C---:B------:R-:W-:Y:S02]  /*07a0*/  LOP3.LUT R0, R3.reuse, 0xfffffffc, RZ, 0xc0, !PT ;  /* 0xfffffffc03007812 */ /* 0x040fe400078ec0ff */
[----:B------:R-:W-:Y:S01]  /*07b0*/  SHF.R.S32.HI R12, RZ, 0x2, R3 ;  /* 0x00000002ff0c7819 */ /* 0x000fe20000011403 */
[----:B------:R-:W-:Y:S01]  /*07c0*/  IMAD.HI.U32 R16, R6, R5, RZ ;  /* 0x0000000506107227 */ /* 0x000fe200078e00ff */
[----:B------:R-:W-:Y:S02]  /*07d0*/  IADD3 R2, -R0, R210, RZ ;  /* 0x000000d200027210 */ /* 0x000fe40007ffe1ff */
[----:B------:R-:W-:Y:S01]  /*07e0*/  LEA.HI R3, R3, R12, RZ, 0x1 ;  /* 0x0000000c03037211 */ /* 0x000fe200078f08ff */
[----:B------:R-:W-:Y:S02]  /*07f0*/  IMAD.SHL.U32 R0, R32, 0x40, RZ ;  /* 0x0000004020007824 */ /* 0x000fe400078e00ff */
[----:B------:R-:W-:Y:S01]  /*0800*/  IMAD.SHL.U32 R176, R2, 0x8, RZ ;  /* 0x0000000802b07824 */ /* 0x000fe200078e00ff */
[----:B------:R-:W-:Y:S01]  /*0810*/  LOP3.LUT R4, R3, 0x7fffffe, RZ, 0xc0, !PT ;  /* 0x07fffffe03047812 */ /* 0x000fe200078ec0ff */
[----:B-1----:R-:W-:Y:S01]  /*0820*/  @P1 IMAD.WIDE.U32 R6, R17, R20, RZ ;  /* 0x0000001411061225 */ /* 0x002fe200078e00ff */
[----:B------:R-:W-:-:S02]  /*0830*/  LOP3.LUT R0, R0, 0xc0, RZ, 0xc0, !PT ;  /* 0x000000c000007812 */ /* 0x000fc400078ec0ff */
[----:B------:R-:W-:Y:S01]  /*0840*/  IADD3 R4, R12, -R4, RZ ;  /* 0x800000040c047210 */ /* 0x000fe20007ffe0ff */
[----:B------:R-:W-:Y:S01]  /*0850*/  @P1 IMAD R21, R17, R21, R7 ;  /* 0x0000001511151224 */ /* 0x000fe200078e0207 */
[----:B------:R-:W-:Y:S02]  /*0860*/  LOP3.LUT R3, R0, 0x18, R176, 0xf8, !PT ;  /* 0x0000001800037812 */ /* 0x000fe400078ef8b0 */
[----:B------:R-:W-:Y:S01]  /*0870*/  SHF.R.U32.HI R0, RZ, 0x3, R0 ;  /* 0x00000003ff007819 */ /* 0x000fe20000011600 */
[----:B------:R-:W-:Y:S01]  /*0880*/  IMAD R4, R171, 0x8, R4 ;  /* 0x00000008ab047824 */ /* 0x000fe200078e0204 */
[----:B------:R-:W-:Y:S02]  /*0890*/  @!P1 SHF.R.S32.HI R2, RZ, 0x1f, R35 ;  /* 0x0000001fff029819 */ /* 0x000fe40000011423 */
[----:B------:R-:W-:Y:S02]  /*08a0*/  LOP3.LUT R3, R3, R0, RZ, 0x3c, !PT ;  /* 0x0000000003037212 */ /* 0x000fe400078e3cff */
[----:B------:R-:W-:Y:S01]  /*08b0*/  IADD3 R0, -R16, RZ, RZ ;  /* 0x000000ff10007210 */ /* 0x000fe20007ffe1ff */
[----:B---3--:R-:W-:-:S02]  /*08c0*/  @!P1 IMAD R2, R2, R14, RZ ;  /* 0x0000000e02029224 */ /* 0x008fc400078e02ff */
[----:B------:R-:W-:Y:S01]  /*08d0*/  IMAD.U32 R223, R4, 0x20, R3 ;  /* 0x0000002004df7824 */ /* 0x000fe200078e0003 */
[C---:B------:R-:W-:Y:S01]  /*08e0*/  @P0 IADD3 R4, R8.reuse, R9, RZ ;  /* 0x0000000908040210 */ /* 0x040fe20007ffe0ff */
[----:B------:R-:W-:Y:S02]  /*08f0*/  IMAD R10, R13, R0, R5 ;  /* 0x000000000d0a7224 */ /* 0x000fe400078e0205 */
[----:B------:R-:W-:Y:S02]  /*0900*/  @P0 IMAD.IADD R0, R8, 0x1, R9 ;  /* 0x0000000108000824 */ /* 0x000fe400078e0209 */
[----:B------:R-:W-:Y:S01]  /*0910*/  @!P1 IMAD R11, R35, R15, R2 ;  /* 0x0000000f230b9224 */ /* 0x000fe200078e0202 */
[----:B------:R-:W-:Y:S01]  /*0920*/  ISETP.GT.U32.AND P2, PT, R13, R10, PT ;  /* 0x0000000a0d00720c */ /* 0x000fe20003f44070 */
[----:B----4-:R-:W-:Y:S02]  /*0930*/  @P0 IMAD R9, R4, R91, RZ ;  /* 0x0000005b04090224 */ /* 0x010fe400078e02ff */
[----:B------:R-:W-:-:S04]  /*0940*/  @!P1 IMAD.WIDE.U32 R14, R35, R14, RZ ;  /* 0x0000000e230e9225 */ /* 0x000fc800078e00ff */
[----:B-----5:R-:W-:Y:S01]  /*0950*/  @P0 IMAD.WIDE.U32 R2, R0, R22, RZ ;  /* 0x0000001600020225 */ /* 0x020fe200078e00ff */
[----:B------:R-:W-:-:S03]  /*0960*/  @!P1 IADD3 R21, R15, R11, RZ ;  /* 0x0000000b0f159210 */ /* 0x000fc60007ffe0ff */
        /* <DEDUP_REMOVED lines=20> */
.L_x_550:
        /* <DEDUP_REMOVED lines=14> */
.L_x_551:
[----:B------:R-:W-:Y:S01]  /*0b90*/  ISETP.NE.AND.EX P4, PT, R31, RZ, PT, P3 ;  /* 0x000000ff1f00720c */ /* 0x000fe20003f85330 */
[----:B------:R-:W1:Y:S01]  /*0ba0*/  S2UR UR4, SR_CgaCtaId ;  /* 0x00000000000479c3 */ /* 0x000e620000008800 */
[----:B------:R-:W-:Y:S01]  /*0bb0*/  LOP3.LUT R0, R18, R36, RZ, 0x3c, !PT ;  /* 0x0000002412007212 */ /* 0x000fe200078e3cff */
[----:B------:R-:W-:Y:S01]  /*0bc0*/  @!P1 IMAD.MOV.U32 R6, RZ, RZ, R14 ;  /* 0x000000ffff069224 */ /* 0x000fe200078e000e */
[----:B------:R-:W-:Y:S01]  /*0bd0*/  SHF.R.S32.HI R19, RZ, 0x1f, R18 ;  /* 0x0000001fff137819 */ /* 0x000fe20000011412 */
[----:B------:R-:W-:Y:S01]  /*0be0*/  IMAD.IADD R4, R220, 0x1, -R211 ;  /* 0x00000001dc047824 */ /* 0x000fe200078e0ad3 */
[----:B------:R-:W-:Y:S01]  /*0bf0*/  ISETP.GE.AND P0, PT, R0, RZ, PT ;  /* 0x000000ff0000720c */ /* 0x000fe20003f06270 */
[C---:B------:R-:W-:Y:S01]  /*0c00*/  VIADD R20, R12.reuse, 0x20 ;  /* 0x000000200c147836 */ /* 0x040fe20000000000 */
[----:B------:R-:W-:Y:S01]  /*0c10*/  SHF.R.S32.HI R177, RZ, 0x1f, R176 ;  /* 0x0000001fffb17819 */ /* 0x000fe200000114b0 */
[C---:B------:R-:W-:Y:S01]  /*0c20*/  VIADD R24, R12.reuse, 0x40 ;  /* 0x000000400c187836 */ /* 0x040fe20000000000 */
[C---:B------:R-:W-:Y:S01]  /*0c30*/  ISETP.GE.AND P1, PT, R12.reuse, R4, PT ;  /* 0x000000040c00720c */ /* 0x040fe20003f26270 */
[----:B------:R-:W-:Y:S01]  /*0c40*/  VIADD R29, R12, 0x60 ;  /* 0x000000600c1d7836 */ /* 0x000fe20000000000 */
[----:B------:R-:W-:Y:S01]  /*0c50*/  P2R R26, PR, RZ, 0x1 ;  /* 0x00000001ff1a7803 */ /* 0x000fe20000000000 */
[----:B------:R-:W2:Y:S01]  /*0c60*/  @P4 LDC.64 R14, c[0x0][0x3d0] ;  /* 0x0000f400ff0e4b82 */ /* 0x000ea20000000a00 */
[----:B------:R-:W-:Y:S01]  /*0c70*/  IADD3 R2, P0, R176, R6, RZ ;  /* 0x00000006b0027210 */ /* 0x000fe20007f1e0ff */
[----:B------:R-:W-:Y:S01]  /*0c80*/  @!P2 IMAD.IADD R10, R10, 0x1, -R13 ;  /* 0x000000010a0aa824 */ /* 0x000fe200078e0a0d */
[----:B------:R-:W-:Y:S01]  /*0c90*/  ULDC.64 UR6, c[0x0][0x258] ;  /* 0x0000960000067ab9 */ /* 0x000fe20000000a00 */
[----:B------:R-:W-:Y:S01]  /*0ca0*/  @!P2 VIADD R16, R16, 0x1 ;  /* 0x000000011010a836 */ /* 0x000fe20000000000 */
[----:B------:R3:W-:Y:S01]  /*0cb0*/  STL [R1+0x94], R4 ;  /* 0x0000940401007387 */ /* 0x0007e20000100800 */
[-C--:B------:R-:W-:Y:S01]  /*0cc0*/  ISETP.GE.AND P3, PT, R20, R4.reuse, PT ;  /* 0x000000041400720c */ /* 0x080fe20003f66270 */
[----:B------:R-:W-:Y:S01]  /*0cd0*/  IMAD.X R3, R177, 0x1, R21, P0 ;  /* 0x00000001b1037824 */ /* 0x000fe200000e0615 */
[-C--:B------:R-:W-:Y:S01]  /*0ce0*/  ISETP.GE.AND P2, PT, R24, R4.reuse, PT ;  /* 0x000000041800720c */ /* 0x080fe20003f46270 */
[----:B------:R-:W-:Y:S01]  /*0cf0*/  UMOV UR5, 0x400 ;  /* 0x0000040000057882 */ /* 0x000fe20000000000 */
[----:B------:R-:W-:Y:S01]  /*0d00*/  ISETP.GE.AND P5, PT, R29, R4, PT ;  /* 0x000000041d00720c */ /* 0x000fe20003fa6270 */
[----:B------:R-:W-:Y:S01]  /*0d10*/  IMAD.WIDE.U32 R6, R18, UR6, R2 ;  /* 0x0000000612067c25 */ /* 0x000fe2000f8e0002 */
[----:B------:R-:W-:Y:S01]  /*0d20*/  ISETP.GE.U32.AND P6, PT, R10, R13, PT ;  /* 0x0000000d0a00720c */ /* 0x000fe20003fc6070 */
[----:B-1----:R-:W-:Y:S01]  /*0d30*/  ULEA UR4, UR4, UR5, 0x18 ;  /* 0x0000000504047291 */ /* 0x002fe2000f8ec03f */
[--C-:B------:R-:W-:Y:S01]  /*0d40*/  SHF.R.S32.HI R13, RZ, 0x1f, R12.reuse ;  /* 0x0000001fff0d7819 */ /* 0x100fe2000001140c */
[----:B------:R-:W-:Y:S02]  /*0d50*/  BSSY B0, `(.L_x_552) ;  /* 0x000001a000007945 */ /* 0x000fe40003800000 */
[----:B------:R-:W-:-:S02]  /*0d60*/  IMAD.WIDE R2, R37, 0x80, R12 ;  /* 0x0000008025027825 */ /* 0x000fc400078e020c */
[----:B------:R-:W-:Y:S02]  /*0d70*/  LEA R223, R223, UR4, 0x1 ;  /* 0x00000004dfdf7c11 */ /* 0x000fe4000f8e08ff */
[----:B---3--:R-:W-:-:S04]  /*0d80*/  IMAD R4, R19, UR6, RZ ;  /* 0x0000000613047c24 */ /* 0x008fc8000f8e02ff */
[----:B------:R-:W-:-:S04]  /*0d90*/  IMAD R4, R18, UR7, R4 ;  /* 0x0000000712047c24 */ /* 0x000fc8000f8e0204 */
[----:B------:R-:W-:Y:S01]  /*0da0*/  IMAD.IADD R5, R7, 0x1, R4 ;  /* 0x0000000107057824 */ /* 0x000fe200078e0204 */
[----:B------:R-:W-:Y:S06]  /*0db0*/  @P1 BRA `(.L_x_553) ;  /* 0x00000000004c1947 */ /* 0x000fec0003800000 */
        /* <DEDUP_REMOVED lines=19> */
.L_x_553:
[----:B------:R-:W-:Y:S05]  /*0ef0*/  BSYNC B0 ;  /* 0x0000000000007941 */ /* 0x000fea0003800000 */
.L_x_552:
[----:B------:R-:W-:Y:S04]  /*0f00*/  BSSY B0, `(.L_x_554) ;  /* 0x0000016000007945 */ /* 0x000fe80003800000 */
[----:B------:R-:W-:Y:S05]  /*0f10*/  @P3 BRA `(.L_x_555) ;  /* 0x0000000000503947 */ /* 0x000fea0003800000 */
[----:B------:R-:W-:Y:S02]  /*0f20*/  ULDC UR5, c[0x0][0x2d0] ;  /* 0x0000b40000057ab9 */ /* 0x000fe40000000800 */
[----:B------:R-:W-:-:S13]  /*0f30*/  ISETP.GE.AND P0, PT, R176, UR5, PT ;  /* 0x00000005b0007c0c */ /* 0x000fda000bf06270 */
[----:B------:R4:W-:Y:S01]  /*0f40*/  @P0 STS.128 [R223+0x800], RZ ;  /* 0x000800ffdf000388 */ /* 0x0009e20000000c00 */
[----:B------:R-:W-:Y:S05]  /*0f50*/  @P0 BRA `(.L_x_555) ;  /* 0x0000000000400947 */ /* 0x000fea0003800000 */
[----:B---3--:R-:W-:Y:S01]  /*0f60*/  IADD3 R10, P0, R2, 0x20, RZ ;  /* 0x00000020020a7810 */ /* 0x008fe20007f1e0ff */
        /* <DEDUP_REMOVED lines=15> */
.L_x_555:
[----:B------:R-:W-:Y:S05]  /*1060*/  BSYNC B0 ;  /* 0x0000000000007941 */ /* 0x000fea0003800000 */
.L_x_554:
        /* <DEDUP_REMOVED lines=22> */
.L_x_557:
[----:B------:R-:W-:Y:S05]  /*11d0*/  BSYNC B0 ;  /* 0x0000000000007941 */ /* 0x000fea0003800000 */
.L_x_556:
        /* <DEDUP_REMOVED lines=21> */
.L_x_559:
[----:B------:R-:W-:Y:S05]  /*1330*/  BSYNC B0 ;  /* 0x0000000000007941 */ /* 0x000fea0003800000 */
.L_x_558:
[----:B------:R-:W-:Y:S01]  /*1340*/  ISETP.NE.AND P0, PT, R26, RZ, PT ;  /* 0x000000ff1a00720c */ /* 0x000fe20003f05270 */
[----:B------:R-:W-:Y:S01]  /*1350*/  @P6 VIADD R16, R16, 0x1 ;  /* 0x0000000110106836 */ /* 0x000fe20000000000 */
[----:B------:R-:W-:Y:S01]  /*1360*/  ISETP.NE.AND P1, PT, R36, RZ, PT ;  /* 0x000000ff2400720c */ /* 0x000fe20003f25270 */
[-C--:B-1----:R-:W-:Y:S01]  /*1370*/  IMAD.WIDE.U32 R2, R12, R90.reuse, R176 ;  /* 0x0000005a0c027225 */ /* 0x082fe200078e00b0 */
[----:B------:R-:W-:Y:S01]  /*1380*/  IADD3 R0, R88, 0x7f, RZ ;  /* 0x0000007f58007810 */ /* 0x000fe20007ffe0ff */
[----:B------:R-:W-:Y:S01]  /*1390*/  ULDC.64 UR6, c[0x0][0x260] ;  /* 0x0000980000067ab9 */ /* 0x000fe20000000a00 */
[C---:B------:R-:W-:Y:S01]  /*13a0*/  SHF.L.U32 R170, R90.reuse, 0x7, RZ ;  /* 0x000000075aaa7819 */ /* 0x040fe200000006ff */
[----:B------:R-:W-:Y:S01]  /*13b0*/  IMAD.MOV.U32 R6, RZ, RZ, R16 ;  /* 0x000000ffff067224 */ /* 0x000fe200078e0010 */
[----:B------:R-:W-:Y:S01]  /*13c0*/  SHF.R.S32.HI R5, RZ, 0x1f, R0 ;  /* 0x0000001fff057819 */ /* 0x000fe20000011400 */
[C---:B------:R-:W-:Y:S01]  /*13d0*/  IMAD R4, R13.reuse, R90, RZ ;  /* 0x0000005a0d047224 */ /* 0x040fe200078e02ff */
[----:B------:R-:W-:Y:S01]  /*13e0*/  SHF.L.U64.HI R206, R90, 0x7, R91 ;  /* 0x000000075ace7819 */ /* 0x000fe2000001025b */
[----:B---3--:R-:W-:Y:S01]  /*13f0*/  IMAD R10, R13, R22, RZ ;  /* 0x000000160d0a7224 */ /* 0x008fe200078e02ff */
[----:B------:R-:W-:Y:S01]  /*1400*/  LEA.HI R7, R5, R0, RZ, 0x7 ;  /* 0x0000000005077211 */ /* 0x000fe200078f38ff */
[----:B------:R-:W-:Y:S01]  /*1410*/  IMAD R4, R12, R91, R4 ;  /* 0x0000005b0c047224 */ /* 0x000fe200078e0204 */
[----:B------:R-:W-:Y:S01]  /*1420*/  @!P0 IADD3 R6, -R6, RZ, RZ ;  /* 0x000000ff06068210 */ /* 0x000fe20007ffe1ff */
[----:B------:R-:W-:Y:S01]  /*1430*/  IMAD R10, R12, R23, R10 ;  /* 0x000000170c0a7224 */ /* 0x000fe200078e020a */
[----:B------:R-:W-:Y:S01]  /*1440*/  IADD3 R8, P0, R17, R2, RZ ;  /* 0x0000000211087210 */ /* 0x000fe20007f1e0ff */
[----:B------:R1:W-:Y:S01]  /*1450*/  STL [R1+0x10], R7 ;  /* 0x0000100701007387 */ /* 0x0003e20000100800 */
[----:B------:R-:W-:Y:S01]  /*1460*/  @P4 SHF.R.S32.HI R2, RZ, 0x1f, R35 ;  /* 0x0000001fff024819 */ /* 0x000fe20000011423 */
[----:B------:R-:W-:Y:S01]  /*1470*/  BSSY B0, `(.L_x_560) ;  /* 0x0000032000007945 */ /* 0x000fe20003800000 */
[----:B------:R-:W-:-:S02]  /*1480*/  @!P1 LOP3.LUT R6, RZ, R36, RZ, 0x33, !PT ;  /* 0x00000024ff069212 */ /* 0x000fc400078e33ff */
[----:B------:R-:W-:Y:S01]  /*1490*/  IADD3.X R9, R25, R3, R4, P0, !PT ;  /* 0x0000000319097210 */ /* 0x000fe200007fe404 */
[-C--:B--2---:R-:W-:Y:S01]  /*14a0*/  @P4 IMAD R0, R2, R14.reuse, RZ ;  /* 0x0000000e02004224 */ /* 0x084fe200078e02ff */
[----:B------:R-:W-:Y:S01]  /*14b0*/  LEA.HI.SX32 R168, R7, 0xffffffff, 0x19 ;  /* 0xffffffff07a87811 */ /* 0x000fe200078fcaff */
[----:B------:R-:W-:-:S04]  /*14c0*/  @P4 IMAD.WIDE.U32 R2, R35, R14, R18 ;  /* 0x0000000e23024225 */ /* 0x000fc800078e0012 */
[----:B------:R-:W-:Y:S01]  /*14d0*/  @P4 IMAD R0, R35, R15, R0 ;  /* 0x0000000f23004224 */ /* 0x000fe200078e0200 */
[----:B------:R-:W-:Y:S01]  /*14e0*/  @P4 LEA R14, P0, R2, R30, 0x2 ;  /* 0x0000001e020e4211 */ /* 0x000fe200078010ff */
[----:B------:R-:W-:-:S04]  /*14f0*/  IMAD.WIDE.U32 R4, R12, R22, R176 ;  /* 0x000000160c047225 */ /* 0x000fc800078e00b0 */
[----:B------:R-:W-:Y:S01]  /*1500*/  @P4 IMAD.IADD R3, R3, 0x1, R0 ;  /* 0x0000000103034824 */ /* 0x000fe200078e0200 */
[----:B------:R-:W-:Y:S01]  /*1510*/  IADD3 R4, P1, R27, R4, RZ ;  /* 0x000000041b047210 */ /* 0x000fe20007f3e0ff */
[----:B------:R-:W-:Y:S01]  /*1520*/  IMAD.WIDE.U32 R18, R6, UR6, R8 ;  /* 0x0000000606127c25 */ /* 0x000fe2000f8e0008 */
[----:B------:R-:W-:Y:S02]  /*1530*/  SHF.R.S32.HI R9, RZ, 0x1f, R168 ;  /* 0x0000001fff097819 */ /* 0x000fe400000114a8 */
[----:B------:R-:W-:Y:S02]  /*1540*/  @P4 LEA.HI.X R15, R2, R31, R3, 0x2, P0 ;  /* 0x0000001f020f4211 */ /* 0x000fe400000f1403 */
[----:B-1----:R-:W-:Y:S01]  /*1550*/  SHF.R.S32.HI R7, RZ, 0x1f, R6 ;  /* 0x0000001fff077819 */ /* 0x002fe20000011406 */
[----:B------:R-:W-:Y:S01]  /*1560*/  STL.64 [R1+0x80], R18 ;  /* 0x0000801201007387 */ /* 0x000fe20000100a00 */
[----:B------:R-:W-:Y:S02]  /*1570*/  MOV R16, R18 ;  /* 0x0000001200107202 */ /* 0x000fe40000000f00 */
[----:B------:R-:W-:Y:S01]  /*1580*/  IADD3.X R5, R28, R5, R10, P1, !PT ;  /* 0x000000051c057210 */ /* 0x000fe20000ffe40a */
[----:B------:R-:W-:-:S02]  /*1590*/  IMAD R0, R7, UR6, RZ ;  /* 0x0000000607007c24 */ /* 0x000fc4000f8e02ff */
[----:B------:R-:W-:Y:S02]  /*15a0*/  IMAD R10, R168, -0x80, R88 ;  /* 0xffffff80a80a7824 */ /* 0x000fe400078e0258 */
[----:B------:R-:W-:Y:S01]  /*15b0*/  IMAD R2, R6, UR7, R0 ;  /* 0x0000000706027c24 */ /* 0x000fe2000f8e0200 */
[----:B------:R-:W-:Y:S01]  /*15c0*/  ULDC.64 UR6, c[0x0][0x268] ;  /* 0x00009a0000067ab9 */ /* 0x000fe20000000a00 */
[----:B------:R-:W-:Y:S01]  /*15d0*/  IMAD R0, R206, R168, RZ ;  /* 0x000000a8ce007224 */ /* 0x000fe200078e02ff */
[-C--:B------:R-:W-:Y:S01]  /*15e0*/  ISETP.GE.AND P0, PT, R12, R10.reuse, PT ;  /* 0x0000000a0c00720c */ /* 0x080fe20003f06270 */
[----:B------:R-:W-:Y:S01]  /*15f0*/  IMAD.IADD R17, R19, 0x1, R2 ;  /* 0x0000000113117824 */ /* 0x000fe200078e0202 */
[-C--:B------:R-:W-:Y:S01]  /*1600*/  ISETP.GE.AND P1, PT, R20, R10.reuse, PT ;  /* 0x0000000a1400720c */ /* 0x080fe20003f26270 */
[----:B------:R-:W-:Y:S01]  /*1610*/  IMAD R7, R7, UR6, RZ ;  /* 0x0000000607077c24 */ /* 0x000fe2000f8e02ff */
[----:B------:R-:W-:Y:S01]  /*1620*/  ISETP.GE.AND P2, PT, R24, R10, PT ;  /* 0x0000000a1800720c */ /* 0x000fe20003f46270 */
[----:B------:R-:W-:Y:S01]  /*1630*/  IMAD.WIDE.U32 R2, R168, R170, R16 ;  /* 0x000000aaa8027225 */ /* 0x000fe200078e0010 */
[----:B------:R1:W-:Y:S01]  /*1640*/  STL.64 [R1+0x70], R16 ;  /* 0x0000701001007387 */ /* 0x0003e20000100a00 */
[----:B------:R-:W-:-:S02]  /*1650*/  ISETP.GE.AND P3, PT, R29, R10, PT ;  /* 0x0000000a1d00720c */ /* 0x000fc40003f66270 */
[----:B------:R-:W-:Y:S02]  /*1660*/  IMAD R0, R9, R170, R0 ;  /* 0x000000aa09007224 */ /* 0x000fe400078e0200 */
[C---:B------:R-:W-:Y:S02]  /*1670*/  IMAD R11, R6.reuse, UR7, R7 ;  /* 0x00000007060b7c24 */ /* 0x040fe4000f8e0207 */
[----:B-1----:R-:W-:-:S04]  /*1680*/  IMAD.WIDE.U32 R16, R6, UR6, R4 ;  /* 0x0000000606107c25 */ /* 0x002fc8000f8e0004 */
[----:B------:R-:W-:Y:S01]  /*1690*/  IMAD.IADD R5, R3, 0x1, R0 ;  /* 0x0000000103057824 */ /* 0x000fe200078e0200 */
        /* <DEDUP_REMOVED lines=15> */
.L_x_561:
[----:B------:R-:W-:Y:S05]  /*1790*/  BSYNC B0 ;  /* 0x0000000000007941 */ /* 0x000fea0003800000 */
.L_x_560:
[C---:B---3--:R-:W-:Y:S01]  /*17a0*/  SHF.L.U64.HI R6, R90.reuse, 0x5, R91 ;  /* 0x000000055a067819 */ /* 0x048fe2000001025b */
        /* <DEDUP_REMOVED lines=9> */
[----:B---3--:R-:W-:Y:S01]  /*1840*/  IADD3 R0, P0, R0, R2, RZ ;  /* 0x0000000200007210 */ /* 0x008fe20007f1e0ff */
[----:B------:R-:W-:-:S04]  /*1850*/  ULDC.64 UR6, c[0x0][0x218] ;  /* 0x0000860000067ab9 */ /* 0x000fc80000000a00 */
[----:B------:R-:W-:Y:S01]  /*1860*/  IMAD.X R7, R6, 0x1, R5, P0 ;  /* 0x0000000106077824 */ /* 0x000fe200000e0605 */
[----:B------:R-:W-:-:S04]  /*1870*/  LEA R6, P0, R0, UR6, 0x1 ;  /* 0x0000000600067c11 */ /* 0x000fc8000f8008ff */
[----:B------:R-:W-:-:S05]  /*1880*/  LEA.HI.X R7, R0, UR7, R7, 0x1, P0 ;  /* 0x0000000700077c11 */ /* 0x000fca00080f0c07 */
[----:B------:R-:W-:Y:S01]  /*1890*/  @!PT LDS RZ, [RZ] ;  /* 0x00000000fffff984 */ /* 0x000fe20000000800 */
[----:B------:R-:W-:Y:S01]  /*18a0*/  @!PT LDS RZ, [RZ] ;  /* 0x00000000fffff984 */ /* 0x000fe20000000800 */
[----:B------:R-:W-:Y:S01]  /*18b0*/  @!PT LDS RZ, [RZ] ;  /* 0x00000000fffff984 */ /* 0x000fe20000000800 */
[----:B------:R3:W-:Y:S04]  /*18c0*/  LDGSTS.E.BYPASS.LTC128B.128 [R223+0x2800], desc[UR18][R6.64] ;  /* 0x0280000006df7fae */ /* 0x0007e8000b901d52 */
.L_x_563:
[----:B------:R-:W-:Y:S05]  /*18d0*/  BSYNC B0 ;  /* 0x0000000000007941 */ /* 0x000fea0003800000 */
.L_x_562:
[----:B------:R-:W-:Y:S04]  /*18e0*/  BSSY B0, `(.L_x_564) ;  /* 0x000000f000007945 */ /* 0x000fe80003800000 */
[----:B------:R-:W-:Y:S05]  /*18f0*/  @P2 BRA `(.L_x_565) ;  /* 0x0000000000342947 */ /* 0x000fea0003800000 */
[----:B------:R-:W-:Y:S02]  /*1900*/  ULDC UR5, c[0x0][0x2d0] ;  /* 0x0000b40000057ab9 */ /* 0x000fe40000000800 */
[----:B------:R-:W-:-:S13]  /*1910*/  ISETP.GE.AND P0, PT, R176, UR5, PT ;  /* 0x00000005b0007c0c */ /* 0x000fda000bf06270 */
[----:B------:R1:W-:Y:S01]  /*1920*/  @P0 STS.128 [R223+0x3000], RZ ;  /* 0x003000ffdf000388 */ /* 0x0003e20000000c00 */
[----:B------:R-:W-:Y:S05]  /*1930*/  @P0 BRA `(.L_x_565) ;  /* 0x0000000000240947 */ /* 0x000fea0003800000 */
[----:B---3--:R-:W-:Y:S01]  /*1940*/  LEA R0, P0, R90, R2, 0x6 ;  /* 0x000000025a007211 */ /* 0x008fe200078030ff */
[----:B------:R-:W-:-:S03]  /*1950*/  ULDC.64 UR6, c[0x0][0x218] ;  /* 0x0000860000067ab9 */ /* 0x000fc60000000a00 */
[----:B------:R-:W-:Y:S02]  /*1960*/  LEA.HI.X R7, R90, R5, R91, 0x6, P0 ;  /* 0x000000055a077211 */ /* 0x000fe400000f345b */
[----:B------:R-:W-:-:S04]  /*1970*/  LEA R6, P0, R0, UR6, 0x1 ;  /* 0x0000000600067c11 */ /* 0x000fc8000f8008ff */
[----:B------:R-:W-:-:S05]  /*1980*/  LEA.HI.X R7, R0, UR7, R7, 0x1, P0 ;  /* 0x0000000700077c11 */ /* 0x000fca00080f0c07 */
[----:B------:R-:W-:Y:S01]  /*1990*/  @!PT LDS RZ, [RZ] ;  /* 0x00000000fffff984 */ /* 0x000fe20000000800 */
[----:B------:R-:W-:Y:S01]  /*19a0*/  @!PT LDS RZ, [RZ] ;  /* 0x00000000fffff984 */ /* 0x000fe20000000800 */
[----:B------:R-:W-:Y:S01]  /*19b0*/  @!PT LDS RZ, [RZ] ;  /* 0x00000000fffff984 */ /* 0x000fe20000000800 */
[----:B------:R3:W-:Y:S04]  /*19c0*/  LDGSTS.E.BYPASS.LTC128B.128 [R223+0x3000], desc[UR18][R6.64] ;  /* 0x0300000006df7fae */ /* 0x0007e8000b901d52 */
.L_x_565:
[----:B------:R-:W-:Y:S05]  /*19d0*/  BSYNC B0 ;  /* 0x0000000000007941 */ /* 0x000fea0003800000 */
.L_x_564:
[----:B------:R-:W-:Y:S04]  /*19e0*/  BSSY B0, `(.L_x_566) ;  /* 0x0000011000007945 */ /* 0x000fe80003800000 */
[----:B------:R-:W-:Y:S05]  /*19f0*/  @P3 BRA `(.L_x_567) ;  /* 0x00000000003c3947 */ /* 0x000fea0003800000 */
[----:B------:R-:W-:Y:S02]  /*1a00*/  ULDC UR5, c[0x0][0x2d0] ;  /* 0x0000b40000057ab9 */ /* 0x000fe40000000800 */
[----:B------:R-:W-:-:S13]  /*1a10*/  ISETP.GE.AND P0, PT, R176, UR5, PT ;  /* 0x00000005b0007c0c */ /* 0x000fda000bf06270 */
[----:B------:R1:W-:Y:S01]  /*1a20*/  @P0 STS.128 [R223+0x3800], RZ ;  /* 0x003800ffdf000388 */ /* 0x0003e20000000c00 */
[----:B------:R-:W-:Y:S05]  /*1a30*/  @P0 BRA `(.L_x_567) ;  /* 0x00000000002c0947 */ /* 0x000fea0003800000 */
[----:B------:R-:W-:Y:S01]  /*1a40*/  MOV R4, R2 ;  /* 0x0000000200047202 */ /* 0x000fe20000000f00 */
[----:B---3--:R-:W-:Y:S01]  /*1a50*/  IMAD R0, R91, 0x60, RZ ;  /* 0x000000605b007824 */ /* 0x008fe200078e02ff */
        /* <DEDUP_REMOVED lines=9> */
.L_x_567:
[----:B------:R-:W-:Y:S05]  /*1af0*/  BSYNC B0 ;  /* 0x0000000000007941 */ /* 0x000fea0003800000 */
.L_x_566:
[----:B------:R-:W-:Y:S01]  /*1b00*/  LEA.HI R3, R33, R210, RZ, 0x4 ;  /* 0x000000d221037211 */ /* 0x000fe200078f20ff */
[----:B------:R-:W0:Y:S03]  /*1b10*/  LDGDEPBAR ;  /* 0x00000000000079af */ /* 0x000e260000000000 */
[----:B---3--:R-:W-:Y:S01]  /*1b20*/  SHF.R.S32.HI R4, RZ, 0x4, R3 ;  /* 0x00000004ff047819 */ /* 0x008fe20000011403 */
[----:B------:R3:W5:Y:S01]  /*1b30*/  @P4 LDG.E R169, desc[UR18][R14.64] ;  /* 0x000000120ea94981 */ /* 0x000762000c1e1900 */
[----:B------:R-:W-:Y:S01]  /*1b40*/  ISETP.GE.AND P0, PT, R12, R10, PT ;  /* 0x0000000a0c00720c */ /* 0x000fe20003f06270 */
[----:B------:R-:W-:Y:S01]  /*1b50*/  IMAD.IADD R11, R17, 0x1, R11 ;  /* 0x00000001110b7824 */ /* 0x000fe200078e020b */
[C---:B------:R-:W-:Y:S01]  /*1b60*/  LEA.HI R0, R3.reuse, R4, RZ, 0x1 ;  /* 0x0000000403007211 */ /* 0x040fe200078f08ff */
[----:B------:R-:W-:Y:S01]  /*1b70*/  BSSY B0, `(.L_x_568) ;  /* 0x0000047000007945 */ /* 0x000fe20003800000 */
[----:B------:R-:W-:-:S02]  /*1b80*/  LOP3.LUT R3, R3, 0xfffffff0, RZ, 0xc0, !PT ;  /* 0xfffffff003037812 */ /* 0x000fc400078ec0ff */
[----:B------:R-:W-:Y:S01]  /*1b90*/  LOP3.LUT R2, R0, 0xfffffffe, RZ, 0xc0, !PT ;  /* 0xfffffffe00027812 */ /* 0x000fe200078ec0ff */
[----:B------:R3:W-:Y:S01]  /*1ba0*/  STL [R1+0x8c], R11 ;  /* 0x00008c0b01007387 */ /* 0x0007e20000100800 */
[-C--:B------:R-:W-:Y:S01]  /*1bb0*/  ISETP.GE.AND P3, PT, R24, R10.reuse, PT ;  /* 0x0000000a1800720c */ /* 0x080fe20003f66270 */
[----:B------:R-:W-:Y:S01]  /*1bc0*/  IMAD.IADD R0, R210, 0x1, -R3 ;  /* 0x00000001d2007824 */ /* 0x000fe200078e0a03 */
[----:B------:R-:W-:Y:S01]  /*1bd0*/  LOP3.LUT R3, R34, 0xfffffff8, RZ, 0xc0, !PT ;  /* 0xfffffff822037812 */ /* 0x000fe200078ec0ff */
[----:B------:R-:W-:Y:S01]  /*1be0*/  IMAD.IADD R8, R4, 0x1, -R2 ;  /* 0x0000000104087824 */ /* 0x000fe200078e0a02 */
[----:B------:R-:W-:Y:S02]  /*1bf0*/  ISETP.GE.AND P2, PT, R20, R10, PT ;  /* 0x0000000a1400720c */ /* 0x000fe40003f46270 */
[----:B------:R-:W-:Y:S01]  /*1c00*/  LEA.HI R2, R0, R0, RZ, 0x1 ;  /* 0x0000000000027211 */ /* 0x000fe200078f08ff */
[----:B------:R-:W-:Y:S01]  /*1c10*/  IMAD.IADD R6, R210, 0x1, -R3 ;  /* 0x00000001d2067824 */ /* 0x000fe200078e0a03 */
[----:B------:R-:W-:-:S02]  /*1c20*/  SHF.R.S32.HI R7, RZ, 0x1f, R0 ;  /* 0x0000001fff077819 */ /* 0x000fc40000011400 */
[----:B------:R-:W-:Y:S01]  /*1c30*/  SHF.R.S32.HI R5, RZ, 0x1, R2 ;  /* 0x00000001ff057819 */ /* 0x000fe20000011402 */
[----:B------:R-:W-:-:S04]  /*1c40*/  DEPBAR.LE SB0, 0x0 ;  /* 0x000080000000791a */ /* 0x000fc80000000000 */
[----:B------:R-:W-:Y:S01]  /*1c50*/  BAR.SYNC.DEFER_BLOCKING 0x0 ;  /* 0x0000000000007b1d */ /* 0x000fe20000010000 */
[----:B------:R-:W-:Y:S02]  /*1c60*/  SHF.R.S32.HI R4, RZ, 0x1f, R2 ;  /* 0x0000001fff047819 */ /* 0x000fe40000011402 */
[----:B------:R-:W-:Y:S02]  /*1c70*/  LEA.HI R3, R6, R6, RZ, 0x1 ;  /* 0x0000000606037211 */ /* 0x000fe400078f08ff */
[----:B------:R-:W-:Y:S02]  /*1c80*/  LEA.HI R4, R4, R5, RZ, 0x2 ;  /* 0x0000000504047211 */ /* 0x000fe400078f10ff */
[----:B------:R-:W-:Y:S02]  /*1c90*/  LOP3.LUT R2, R2, 0x7fffffe, RZ, 0xc0, !PT ;  /* 0x07fffffe02027812 */ /* 0x000fe400078ec0ff */
[----:B------:R-:W-:Y:S02]  /*1ca0*/  SHF.R.S32.HI R25, RZ, 0x1, R3 ;  /* 0x00000001ff197819 */ /* 0x000fe40000011403 */
[----:B------:R-:W-:Y:S01]  /*1cb0*/  LOP3.LUT R4, R4, 0xfffffffc, RZ, 0xc0, !PT ;  /* 0xfffffffc04047812 */ /* 0x000fe200078ec0ff */
[----:B------:R-:W-:Y:S01]  /*1cc0*/  IMAD.IADD R205, R0, 0x1, -R2 ;  /* 0x0000000100cd7824 */ /* 0x000fe200078e0a02 */
[----:B------:R-:W-:Y:S01]  /*1cd0*/  LEA.HI R7, R7, R0, RZ, 0x3 ;  /* 0x0000000007077211 */ /* 0x000fe200078f18ff */
[----:B------:R-:W-:Y:S01]  /*1ce0*/  IMAD.SHL.U32 R0, R25, 0x40, RZ ;  /* 0x0000004019007824 */ /* 0x000fe200078e00ff */
[----:B------:R-:W-:Y:S01]  /*1cf0*/  LOP3.LUT R2, R3, 0x3fffffe, RZ, 0xc0, !PT ;  /* 0x03fffffe03027812 */ /* 0x000fe200078ec0ff */
[----:B------:R-:W-:Y:S01]  /*1d00*/  IMAD.IADD R24, R5, 0x1, -R4 ;  /* 0x0000000105187824 */ /* 0x000fe200078e0a04 */
[----:B------:R-:W-:Y:S01]  /*1d10*/  ISETP.GE.AND P5, PT, R29, R10, PT ;  /* 0x0000000a1d00720c */ /* 0x000fe20003fa6270 */
[----:B------:R-:W-:Y:S01]  /*1d20*/  IMAD.SHL.U32 R3, R32, 0x8, RZ ;  /* 0x0000000820037824 */ /* 0x000fe200078e00ff */
[----:B------:R-:W-:Y:S01]  /*1d30*/  LOP3.LUT R0, R0, 0xc0, RZ, 0xc0, !PT ;  /* 0x000000c000007812 */ /* 0x000fe200078ec0ff */
[----:B------:R-:W-:-:S02]  /*1d40*/  IMAD.SHL.U32 R7, R7, 0x20, RZ ;  /* 0x0000002007077824 */ /* 0x000fc400078e00ff */
[----:B------:R-:W-:Y:S02]  /*1d50*/  IMAD.SHL.U32 R4, R24, 0x40, RZ ;  /* 0x0000004018047824 */ /* 0x000fe400078e00ff */
[----:B------:R-:W-:Y:S01]  /*1d60*/  IMAD.IADD R5, R6, 0x1, -R2 ;  /* 0x0000000106057824 */ /* 0x000fe200078e0a02 */
[----:B------:R-:W-:Y:S01]  /*1d70*/  LOP3.LUT R6, R0, 0x8, R3, 0xf8, !PT ;  /* 0x0000000800067812 */ /* 0x000fe200078ef803 */
[----:B------:R3:W-:Y:S01]  /*1d80*/  @P0 STS [R223+0x4000], RZ ;  /* 0x004000ffdf000388 */ /* 0x0007e20000000800 */
[----:B------:R-:W-:Y:S01]  /*1d90*/  SHF.R.U32.HI R2, RZ, 0x3, R0 ;  /* 0x00000003ff027819 */ /* 0x000fe20000011600 */
[----:B------:R-:W-:Y:S01]  /*1da0*/  IMAD.SHL.U32 R3, R8, 0x8, RZ ;  /* 0x0000000808037824 */ /* 0x000fe200078e00ff */
[----:B------:R-:W-:Y:S01]  /*1db0*/  LOP3.LUT R0, R4, 0xc0, RZ, 0xc0, !PT ;  /* 0x000000c004007812 */ /* 0x000fe200078ec0ff */
[----:B------:R3:W-:Y:S01]  /*1dc0*/  @P0 STS [R223+0x4004], RZ ;  /* 0x004004ffdf000388 */ /* 0x0007e20000000800 */
[----:B------:R-:W-:Y:S01]  /*1dd0*/  LOP3.LUT R179, R7, 0xffffff00, RZ, 0xc0, !PT ;  /* 0xffffff0007b37812 */ /* 0x000fe200078ec0ff */
[----:B------:R-:W-:Y:S01]  /*1de0*/  IMAD R8, R8, 0x8, R5 ;  /* 0x0000000808087824 */ /* 0x000fe200078e0205 */
[----:B------:R-:W-:Y:S01]  /*1df0*/  LOP3.LUT R5, R6, R2, RZ, 0x3c, !PT ;  /* 0x0000000206057212 */ /* 0x000fe200078e3cff */
[----:B------:R3:W-:Y:S01]  /*1e00*/  @P0 STS.64 [R223+0x4008], RZ ;  /* 0x004008ffdf000388 */ /* 0x0007e20000000a00 */
[----:B------:R-:W-:Y:S01]  /*1e10*/  LOP3.LUT R4, R0, 0x8, R3, 0xf8, !PT ;  /* 0x0000000800047812 */ /* 0x000fe200078ef803 */
[----:B------:R-:W-:Y:S01]  /*1e20*/  IMAD R3, R9, R22, RZ ;  /* 0x0000001609037224 */ /* 0x000fe200078e02ff */
[----:B------:R-:W-:Y:S01]  /*1e30*/  SHF.R.U32.HI R2, RZ, 0x3, R0 ;  /* 0x00000003ff027819 */ /* 0x000fe20000011600 */
[----:B------:R-:W-:-:S02]  /*1e40*/  IMAD R0, R171, 0x200, R179 ;  /* 0x00000200ab007824 */ /* 0x000fc400078e02b3 */
[----:B------:R-:W-:Y:S01]  /*1e50*/  IMAD.WIDE.U32 R6, R168, R22, RZ ;  /* 0x00000016a8067225 */ /* 0x000fe200078e00ff */
[----:B------:R-:W-:-:S03]  /*1e60*/  LOP3.LUT R178, R4, R2, RZ, 0x3c, !PT ;  /* 0x0000000204b27212 */ /* 0x000fc600078e3cff */
[----:B------:R-:W-:Y:S01]  /*1e70*/  IMAD R3, R168, R23, R3 ;  /* 0x00000017a8037224 */ /* 0x000fe200078e0203 */
[----:B------:R-:W-:Y:S01]  /*1e80*/  LEA R4, P1, R6, R16, 0x7 ;  /* 0x0000001006047211 */ /* 0x000fe200078238ff */
[----:B------:R-:W-:Y:S02]  /*1e90*/  IMAD R2, R205, 0x20, R0 ;  /* 0x00000020cd027824 */ /* 0x000fe400078e0200 */
[----:B------:R-:W-:Y:S02]  /*1ea0*/  IMAD.IADD R3, R7, 0x1, R3 ;  /* 0x0000000107037824 */ /* 0x000fe400078e0203 */
[----:B------:R-:W-:Y:S02]  /*1eb0*/  IMAD.U32 R0, R8, 0x20, R5 ;  /* 0x0000002008007824 */ /* 0x000fe400078e0005 */
[----:B------:R-:W-:Y:S01]  /*1ec0*/  IMAD.IADD R2, R178, 0x1, R2 ;  /* 0x00000001b2027824 */ /* 0x000fe200078e0202 */
[----:B------:R-:W-:Y:S02]  /*1ed0*/  LEA.HI.X R5, R6, R11, R3, 0x7, P1 ;  /* 0x0000000b06057211 */ /* 0x000fe400008f3c03 */
[----:B------:R-:W-:-:S02]  /*1ee0*/  LEA R204, R0, UR4, 0x1 ;  /* 0x0000000400cc7c11 */ /* 0x000fc4000f8e08ff */
[----:B------:R-:W-:Y:S01]  /*1ef0*/  LEA R207, R2, UR4, 0x1 ;  /* 0x0000000402cf7c11 */ /* 0x000fe2000f8e08ff */
[----:B---3--:R-:W-:Y:S06]  /*1f00*/  @P0 BRA `(.L_x_569) ;  /* 0x0000000000340947 */ /* 0x008fec0003800000 */
        /* <DEDUP_REMOVED lines=13> */
.L_x_569:
[----:B------:R-:W-:Y:S05]  /*1fe0*/  BSYNC B0 ;  /* 0x0000000000007941 */ /* 0x000fea0003800000 */
.L_x_568:
        /* <DEDUP_REMOVED lines=16> */
.L_x_571:
[----:B------:R-:W-:Y:S05]  /*20f0*/  BSYNC B0 ;  /* 0x0000000000007941 */ /* 0x000fea0003800000 */
.L_x_570:
        /* <DEDUP_REMOVED lines=16> */
.L_x_573:
[----:B------:R-:W-:Y:S05]  /*2200*/  BSYNC B0 ;  /* 0x0000000000007941 */ /* 0x000fea0003800000 */
.L_x_572:
        /* <DEDUP_REMOVED lines=17> */
.L_x_575:
[----:B------:R-:W-:Y:S05]  /*2320*/  BSYNC B0 ;  /* 0x0000000000007941 */ /* 0x000fea0003800000 */
.L_x_574:
[----:B------:R-:W-:Y:S01]  /*2330*/  LDSM.16.M88.4 R12, [R207] ;  /* 0x00000000cf0c783b */ /* 0x000fe20000000200 */
[----:B------:R-:W-:Y:S01]  /*2340*/  LOP3.LUT P0, RZ, R25, 0x2, RZ, 0xc0, !PT ;  /* 0x0000000219ff7812 */ /* 0x000fe2000780c0ff */
[----:B------:R-:W-:Y:S01]  /*2350*/  IMAD.MOV.U32 R0, RZ, RZ, 0x10 ;  /* 0x00000010ff007424 */ /* 0x000fe200078e00ff */
[----:B------:R-:W-:Y:S01]  /*2360*/  LOP3.LUT P1, RZ, R24, 0x2, RZ, 0xc0, !PT ;  /* 0x0000000218ff7812 */ /* 0x000fe2000782c0ff */
[----:B------:R-:W2:Y:S01]  /*2370*/  LDSM.16.M88.4 R4, [R204+0x2000] ;  /* 0x00200000cc04783b */ /* 0x000ea20000000200 */
[----:B-1----:R-:W-:Y:S01]  /*2380*/  VIADD R2, R204, 0x2000 ;  /* 0x00002000cc027836 */ /* 0x002fe20000000000 */
[----:B------:R-:W1:Y:S01]  /*2390*/  @P4 LDC R3, c[0x0][0x2e8] ;  /* 0x0000ba00ff034b82 */ /* 0x000e620000000800 */
[----:B------:R-:W-:Y:S01]  /*23a0*/  SEL R0, R0, 0xfffffff0, !P1 ;  /* 0xfffffff000007807 */ /* 0x000fe20004800000 */
[----:B------:R-:W3:Y:S01]  /*23b0*/  LDSM.16.M88.4 R8, [R207+0x1000] ;  /* 0x00100000cf08783b */ /* 0x000ee20000000200 */
[----:B------:R-:W-:Y:S01]  /*23c0*/  VIADD R209, R204, 0x2020 ;  /* 0x00002020ccd17836 */ /* 0x000fe20000000000 */
[----:B------:R-:W-:-:S02]  /*23d0*/  ULDC.U8 UR13, c[0x0][0x388] ;  /* 0x0000e200000d7ab9 */ /* 0x000fc40000000000 */
[----:B------:R-:W4:Y:S01]  /*23e0*/  LDSM.16.M88.4 R56, [R204+0x3800] ;  /* 0x00380000cc38783b */ /* 0x000f220000000200 */
[----:B------:R-:W-:Y:S02]  /*23f0*/  IMAD R208, R0, 0x2, R207 ;  /* 0x0000000200d07824 */ /* 0x000fe400078e02cf */
[----:B------:R-:W-:Y:S01]  /*2400*/  @P0 VIADD R209, R2, 0xffffffe0 ;  /* 0xffffffe002d10836 */ /* 0x000fe20000000000 */
[----:B------:R-:W4:Y:S01]  /*2410*/  LDSM.16.M88.4 R40, [R204+0x3c00] ;  /* 0x003c0000cc28783b */ /* 0x000f220000000200 */
[----:B------:R-:W-:-:S03]  /*2420*/  SHF.R.S32.HI R2, RZ, 0x1f, R89 ;  /* 0x0000001fff027819 */ /* 0x000fc60000011459 */
[----:B------:R-:W4:Y:S01]  /*2430*/  LDSM.16.M88.4 R16, [R204+0x2800] ;  /* 0x00280000cc10783b */ /* 0x000f220000000200 */
[----:B------:R-:W-:-:S03]  /*2440*/  LEA.HI R2, R2, R89, RZ, 0x2 ;  /* 0x0000005902027211 */ /* 0x000fc600078f10ff */
[----:B------:R-:W4:Y:S01]  /*2450*/  LDSM.16.M88.4 R32, [R204+0x2c00] ;  /* 0x002c0000cc20783b */ /* 0x000f220000000200 */
[----:B------:R-:W-:-:S03]  /*2460*/  SHF.R.S32.HI R2, RZ, 0x2, R2 ;  /* 0x00000002ff027819 */ /* 0x000fc60000011402 */
[----:B------:R-:W4:Y:S01]  /*2470*/  LDSM.16.M88.4 R20, [R204+0x2400] ;  /* 0x00240000cc14783b */ /* 0x000f220000000200 */
[----:B-1----:R-:W1:Y:S01]  /*2480*/  @P4 MUFU.RCP R3, R3 ;  /* 0x0000000300034308 */ /* 0x002e620000001000 */
[----:B------:R-:W-:Y:S02]  /*2490*/  IMAD R2, R171, 0x10, R2 ;  /* 0x00000010ab027824 */ /* 0x000fe400078e0202 */
[----:B------:R-:W1:Y:S04]  /*24a0*/  LDSM.16.M88.4 R64, [R204+0x3000] ;  /* 0x00300000cc40783b */ /* 0x000e680000000200 */
[----:B------:R-:W1:Y:S04]  /*24b0*/  LDSM.16.M88.4 R60, [R204+0x3400] ;  /* 0x00340000cc3c783b */ /* 0x000e680000000200 */
[----:B------:R-:W-:Y:S01]  /*24c0*/  LDSM.16.M88.4 R180, [R209+0x1c00] ;  /* 0x001c0000d1b4783b */ /* 0x000fe20000000200 */
[-C--:B--2---:R-:W-:Y:S03]  /*24d0*/  HMMA.16816.F32 R164, R12, R4.reuse, RZ ;  /* 0x000000040ca4723c */ /* 0x084fe600000018ff */
[----:B------:R-:W-:Y:S04]  /*24e0*/  LDSM.16.M88.4 R172, [R209+0x1800] ;  /* 0x00180000d1ac783b */ /* 0x000fe80000000200 */
[----:B------:R-:W-:Y:S01]  /*24f0*/  LDSM.16.M88.4 R36, [R209+0x800] ;  /* 0x00080000d124783b */ /* 0x000fe20000000200 */
[C---:B---3--:R-:W-:Y:S03]  /*2500*/  HMMA.16816.F32 R160, R8.reuse, R4, RZ ;  /* 0x0000000408a0723c */ /* 0x048fe600000018ff */
[----:B------:R-:W-:Y:S03]  /*2510*/  LDSM.16.M88.4 R44, [R209+0xc00] ;  /* 0x000c0000d12c783b */ /* 0x000fe60000000200 */
[-C--:B------:R-:W-:Y:S01]  /*2520*/  HMMA.16816.F32 R156, R8, R6.reuse, RZ ;  /* 0x00000006089c723c */ /* 0x080fe200000018ff */
[----:B------:R-:W-:Y:S04]  /*2530*/  LDSM.16.M88.4 R24, [R209+0x400] ;  /* 0x00040000d118783b */ /* 0x000fe80000000200 */
[----:B------:R-:W-:Y:S01]  /*2540*/  LDSM.16.M88.4 R28, [R209] ;  /* 0x00000000d11c783b */ /* 0x000fe20000000200 */
[----:B------:R-:W-:Y:S03]  /*2550*/  HMMA.16816.F32 R152, R12, R6, RZ ;  /* 0x000000060c98723c */ /* 0x000fe600000018ff */
[----:B------:R-:W2:Y:S03]  /*2560*/  LDSM.16.M88.4 R4, [R208] ;  /* 0x00000000d004783b */ /* 0x000ea60000000200 */
[----:B----4-:R-:W-:Y:S01]  /*2570*/  HMMA.16816.F32 R184, R8, R58, RZ ;  /* 0x0000003a08b8723c */ /* 0x010fe200000018ff */
[----:B------:R-:W3:Y:S04]  /*2580*/  LDSM.16.M88.4 R48, [R209+0x1000] ;  /* 0x00100000d130783b */ /* 0x000ee80000000200 */
[----:B------:R-:W4:Y:S01]  /*2590*/  LDSM.16.M88.4 R52, [R209+0x1400] ;  /* 0x00140000d134783b */ /* 0x000f220000000200 */
[C---:B------:R-:W-:Y:S03]  /*25a0*/  HMMA.16816.F32 R84, R12.reuse, R40, RZ ;  /* 0x000000280c54723c */ /* 0x040fe600000018ff */
[----:B------:R-:W4:Y:S03]  /*25b0*/  LDSM.16.M88.4 R68, [R208+0x1000] ;  /* 0x00100000d044783b */ /* 0x000f260000000200 */
[-C--:B------:R-:W-:Y:S01]  /*25c0*/  HMMA.16816.F32 R140, R12, R16.reuse, RZ ;  /* 0x000000100c8c723c */ /* 0x080fe200000018ff */
[----:B------:R-:W0:Y:S05]  /*25d0*/  LDGDEPBAR ;  /* 0x00000000000079af */ /* 0x000e2a0000000000 */
[----:B------:R-:W-:Y:S06]  /*25e0*/  HMMA.16816.F32 R136, R8, R16, RZ ;  /* 0x000000100888723c */ /* 0x000fec00000018ff */
[----:B------:R-:W-:Y:S01]  /*25f0*/  IMAD.MOV.U32 R251, RZ, RZ, R184 ;  /* 0x000000fffffb7224 */ /* 0x000fe200078e00b8 */
[----:B------:R-:W-:Y:S01]  /*2600*/  HMMA.16816.F32 R100, R12, R56, RZ ;  /* 0x000000380c64723c */ /* 0x000fe200000018ff */
[----:B------:R-:W-:-:S02]  /*2610*/  IMAD.MOV.U32 R250, RZ, RZ, R185 ;  /* 0x000000fffffa7224 */ /* 0x000fc400078e00b9 */
[----:B------:R-:W-:Y:S02]  /*2620*/  IMAD.MOV.U32 R249, RZ, RZ, R186 ;  /* 0x000000fffff97224 */ /* 0x000fe400078e00ba */
[----:B------:R-:W-:Y:S01]  /*2630*/  IMAD.MOV.U32 R221, RZ, RZ, R187 ;  /* 0x000000ffffdd7224 */ /* 0x000fe200078e00bb */
[C---:B------:R-:W-:Y:S06]  /*2640*/  HMMA.16816.F32 R80, R8.reuse, R18, RZ ;  /* 0x000000120850723c */ /* 0x040fec00000018ff */
[----:B------:R-:W-:Y:S01]  /*2650*/  HMMA.16816.F32 R184, R8, R42, RZ ;  /* 0x0000002a08b8723c */ /* 0x000fe200000018ff */
[----:B------:R-:W-:-:S05]  /*2660*/  DEPBAR.LE SB0, 0x0 ;  /* 0x000080000000791a */ /* 0x000fca0000000000 */
[C---:B------:R-:W-:Y:S06]  /*2670*/  HMMA.16816.F32 R132, R12.reuse, R32, RZ ;  /* 0x000000200c84723c */ /* 0x040fec00000018ff */
[C---:B------:R-:W-:Y:S06]  /*2680*/  HMMA.16816.F32 R16, R12.reuse, R18, RZ ;  /* 0x000000120c10723c */ /* 0x040fec00000018ff */
[-C--:B------:R-:W-:Y:S06]  /*2690*/  HMMA.16816.F32 R148, R12, R20.reuse, RZ ;  /* 0x000000140c94723c */ /* 0x080fec00000018ff */
[----:B------:R-:W-:Y:S01]  /*26a0*/  HMMA.16816.F32 R144, R8, R20, RZ ;  /* 0x000000140890723c */ /* 0x000fe200000018ff */
[----:B------:R-:W-:-:S05]  /*26b0*/  IMAD.MOV.U32 R252, RZ, RZ, R187 ;  /* 0x000000fffffc7224 */ /* 0x000fca00078e00bb */
[----:B------:R-:W-:Y:S06]  /*26c0*/  HMMA.16816.F32 R128, R8, R32, RZ ;  /* 0x000000200880723c */ /* 0x000fec00000018ff */
[-C--:B-1----:R-:W-:Y:S06]  /*26d0*/  HMMA.16816.F32 R124, R12, R64.reuse, RZ ;  /* 0x000000400c7c723c */ /* 0x082fec00000018ff */
[----:B------:R-:W-:Y:S06]  /*26e0*/  HMMA.16816.F32 R116, R8, R64, RZ ;  /* 0x000000400874723c */ /* 0x000fec00000018ff */
[-C--:B------:R-:W-:Y:S06]  /*26f0*/  HMMA.16816.F32 R112, R12, R60.reuse, RZ ;  /* 0x0000003c0c70723c */ /* 0x080fec00000018ff */
        /* <DEDUP_REMOVED lines=11> */
[----:B------:R-:W-:Y:S06]  /*27b0*/  HMMA.16816.F32 R12, R12, R42, RZ ;  /* 0x0000002a0c0c723c */ /* 0x000fec00000018ff */
[----:B--2---:R-:W-:Y:S01]  /*27c0*/  HMMA.16816.F32 R84, R4, R180, R84 ;  /* 0x000000b40454723c */ /* 0x004fe20000001854 */
[----:B------:R-:W-:-:S05]  /*27d0*/  IMAD.IADD R43, R211, 0x1, R2 ;  /* 0x00000001d32b7824 */ /* 0x000fca00078e0202 */
[----:B------:R-:W-:Y:S01]  /*27e0*/  HMMA.16816.F32 R72, R8, R40, RZ ;  /* 0x000000280848723c */ /* 0x000fe200000018ff */
[----:B------:R1:W-:Y:S05]  /*27f0*/  STL [R1+0x14], R43 ;  /* 0x0000142b01007387 */ /* 0x0003ea0000100800 */
[C---:B------:R-:W-:Y:S01]  /*2800*/  HMMA.16816.F32 R228, R4.reuse, R172, R100 ;  /* 0x000000ac04e4723c */ /* 0x040fe20000001864 */
[----:B------:R-:W-:Y:S02]  /*2810*/  IMAD.SHL.U32 R10, R210, 0x2, RZ ;  /* 0x00000002d20a7824 */ /* 0x000fe400078e00ff */
[----:B------:R-:W-:Y:S02]  /*2820*/  IMAD.MOV.U32 R9, RZ, RZ, R186 ;  /* 0x000000ffff097224 */ /* 0x000fe400078e00ba */
[----:B------:R-:W-:Y:S01]  /*2830*/  IMAD.MOV.U32 R11, RZ, RZ, R185 ;  /* 0x000000ffff0b7224 */ /* 0x000fe200078e00b9 */
[----:B------:R-:W-:Y:S01]  /*2840*/  LOP3.LUT R10, R10, 0x6, RZ, 0xc0, !PT ;  /* 0x000000060a0a7812 */ /* 0x000fe200078ec0ff */
[----:B------:R-:W-:Y:S01]  /*2850*/  IMAD.MOV.U32 R8, RZ, RZ, R184 ;  /* 0x000000ffff087224 */ /* 0x000fe200078e00b8 */
[----:B------:R-:W-:Y:S03]  /*2860*/  HMMA.16816.F32 R100, R4, R38, R16 ;  /* 0x000000260464723c */ /* 0x000fe60000001810 */
[----:B------:R-:W-:-:S02]  /*2870*/  IMAD R10, R168, 0x80, R10 ;  /* 0x00000080a80a7824 */ /* 0x000fc400078e020a */
[----:B------:R-:W-:Y:S01]  /*2880*/  IMAD.MOV.U32 R42, RZ, RZ, R85 ;  /* 0x000000ffff2a7224 */ /* 0x000fe200078e0055 */
[C---:B------:R-:W-:Y:S01]  /*2890*/  HMMA.16816.F32 R184, R4.reuse, R44, R132 ;  /* 0x0000002c04b8723c */ /* 0x040fe20000001884 */
[----:B------:R-:W-:Y:S01]  /*28a0*/  IADD3 R16, R88, R43, -R220 ;  /* 0x0000002b58107210 */ /* 0x000fe20007ffe8dc */
[----:B------:R-:W-:Y:S01]  /*28b0*/  IMAD.MOV.U32 R41, RZ, RZ, R86 ;  /* 0x000000ffff297224 */ /* 0x000fe200078e0056 */
[C---:B------:R-:W-:Y:S01]  /*28c0*/  ISETP.GE.AND P1, PT, R10.reuse, R88, PT ;  /* 0x000000580a00720c */ /* 0x040fe20003f26270 */
[----:B------:R-:W-:Y:S02]  /*28d0*/  IMAD.MOV.U32 R40, RZ, RZ, R84 ;  /* 0x000000ffff287224 */ /* 0x000fe400078e0054 */
[----:B------:R-:W-:Y:S01]  /*28e0*/  IMAD.MOV.U32 R222, RZ, RZ, R87 ;  /* 0x000000ffffde7224 */ /* 0x000fe200078e0057 */
[----:B------:R-:W-:Y:S01]  /*28f0*/  HMMA.16816.F32 R244, R4, R182, R12 ;  /* 0x000000b604f4723c */ /* 0x000fe2000000180c */
[----:B------:R-:W-:Y:S02]  /*2900*/  IMAD.MOV.U32 R135, RZ, RZ, R9 ;  /* 0x000000ffff877224 */ /* 0x000fe400078e0009 */
[----:B------:R-:W-:-:S02]  /*2910*/  VIADD R9, R10, 0x1 ;  /* 0x000000010a097836 */ /* 0x000fc40000000000 */
[C---:B------:R-:W-:Y:S01]  /*2920*/  VIADD R17, R10.reuse, 0x9 ;  /* 0x000000090a117836 */ /* 0x040fe20000000000 */
[C---:B------:R-:W-:Y:S01]  /*2930*/  HMMA.16816.F32 R84, R4.reuse, R26, R20 ;  /* 0x0000001a0454723c */ /* 0x040fe20000001814 */
[----:B------:R-:W-:Y:S01]  /*2940*/  VIADD R15, R10, 0x8 ;  /* 0x000000080a0f7836 */ /* 0x000fe20000000000 */
[-C--:B------:R-:W-:Y:S01]  /*2950*/  ISETP.GE.AND P0, PT, R9, R88.reuse, PT ;  /* 0x000000580900720c */ /* 0x080fe20003f06270 */
[----:B------:R-:W-:Y:S02]  /*2960*/  IMAD.MOV.U32 R133, RZ, RZ, RZ ;  /* 0x000000ffff857224 */ /* 0x000fe400078e00ff */
[----:B-----5:R-:W-:Y:S01]  /*2970*/  @P4 FMUL.FTZ R133, R169, R3 ;  /* 0x00000003a9854220 */ /* 0x020fe20000410000 */
[----:B------:R-:W-:Y:S01]  /*2980*/  IMAD.IADD R2, R16, 0x1, -R9 ;  /* 0x0000000110027824 */ /* 0x000fe200078e0a09 */
[C---:B------:R-:W-:Y:S01]  /*2990*/  HMMA.16816.F32 R148, R4.reuse, R24, R148 ;  /* 0x000000180494723c */ /* 0x040fe20000001894 */
[----:B------:R-:W-:Y:S01]  /*29a0*/  VIADD R22, R10, 0x10 ;  /* 0x000000100a167836 */ /* 0x000fe20000000000 */
[-C--:B------:R-:W-:Y:S01]  /*29b0*/  ISETP.GE.AND P3, PT, R15, R88.reuse, PT ;  /* 0x000000580f00720c */ /* 0x080fe20003f66270 */
[C---:B------:R-:W-:Y:S01]  /*29c0*/  IMAD.IADD R3, R16.reuse, 0x1, -R10 ;  /* 0x0000000110037824 */ /* 0x040fe200078e0a0a */
[-C--:B------:R-:W-:Y:S01]  /*29d0*/  ISETP.GE.AND P4, PT, R17, R88.reuse, PT ;  /* 0x000000581100720c */ /* 0x080fe20003f86270 */
[----:B------:R-:W-:Y:S01]  /*29e0*/  IMAD.MOV.U32 R132, RZ, RZ, R8 ;  /* 0x000000ffff847224 */ /* 0x000fe200078e0008 */
[----:B------:R-:W-:Y:S01]  /*29f0*/  HMMA.16816.F32 R152, R4, R30, R152 ;  /* 0x0000001e0498723c */ /* 0x000fe20000001898 */
[----:B------:R-:W-:Y:S01]  /*2a00*/  IMAD.IADD R8, R16, 0x1, -R22 ;  /* 0x0000000110087824 */ /* 0x000fe200078e0a16 */
[----:B------:R-:W-:Y:S01]  /*2a10*/  ISETP.GE.AND P6, PT, R22, R88, PT ;  /* 0x000000581600720c */ /* 0x000fe20003fc6270 */
[----:B------:R-:W-:-:S02]  /*2a20*/  IMAD.MOV.U32 R210, RZ, RZ, R42 ;  /* 0x000000ffffd27224 */ /* 0x000fc400078e002a */
[C---:B------:R-:W-:Y:S01]  /*2a30*/  VIADD R42, R10.reuse, 0x11 ;  /* 0x000000110a2a7836 */ /* 0x040fe20000000000 */
[C---:B---3--:R-:W-:Y:S01]  /*2a40*/  HMMA.16816.F32 R188, R4.reuse, R48, R124 ;  /* 0x0000003004bc723c */ /* 0x048fe2000000187c */
[----:B------:R-:W-:Y:S02]  /*2a50*/  IMAD.MOV.U32 R211, RZ, RZ, R40 ;  /* 0x000000ffffd37224 */ /* 0x000fe400078e0028 */
[----:B-1----:R-:W-:Y:S02]  /*2a60*/  VIADD R43, R10, 0x38 ;  /* 0x000000380a2b7836 */ /* 0x002fe40000000000 */
[C---:B------:R-:W-:Y:S01]  /*2a70*/  VIADD R13, R16.reuse, 0x8 ;  /* 0x00000008100d7836 */ /* 0x040fe20000000000 */
[----:B----4-:R-:W-:Y:S01]  /*2a80*/  HMMA.16816.F32 R196, R4, R52, R112 ;  /* 0x0000003404c4723c */ /* 0x010fe20000001870 */
[----:B------:R-:W-:Y:S02]  /*2a90*/  IMAD.MOV.U32 R134, RZ, RZ, R11 ;  /* 0x000000ffff867224 */ /* 0x000fe400078e000b */
[----:B------:R-:W-:-:S02]  /*2aa0*/  VIADD R12, R16, 0x40 ;  /* 0x00000040100c7836 */ /* 0x000fc40000000000 */
[----:B------:R-:W-:Y:S01]  /*2ab0*/  VIADD R11, R16, 0x48 ;  /* 0x00000048100b7836 */ /* 0x000fe20000000000 */
[C---:B------:R-:W-:Y:S06]  /*2ac0*/  HMMA.16816.F32 R164, R4.reuse, R28, R164 ;  /* 0x0000001c04a4723c */ /* 0x040fec00000018a4 */
[C---:B------:R-:W-:Y:S06]  /*2ad0*/  HMMA.16816.F32 R140, R4.reuse, R36, R140 ;  /* 0x00000024048c723c */ /* 0x040fec000000188c */
[C---:B------:R-:W-:Y:S06]  /*2ae0*/  HMMA.16816.F32 R112, R4.reuse, R46, R32 ;  /* 0x0000002e0470723c */ /* 0x040fec0000001820 */
[----:B------:R-:W-:Y:S01]  /*2af0*/  HMMA.16816.F32 R124, R4, R50, R64 ;  /* 0x00000032047c723c */ /* 0x000fe20000001840 */
[----:B------:R-:W-:-:S05]  /*2b00*/  VIADD R34, R10, 0x20 ;  /* 0x000000200a227836 */ /* 0x000fca0000000000 */
[----:B------:R-:W-:Y:S01]  /*2b10*/  HMMA.16816.F32 R192, R4, R54, R60 ;  /* 0x0000003604c0723c */ /* 0x000fe2000000183c */
[----:B------:R-:W-:-:S05]  /*2b20*/  ISETP.GE.AND P2, PT, R34, R88, PT ;  /* 0x000000582200720c */ /* 0x000fca0003f46270 */
[----:B------:R-:W-:Y:S06]  /*2b30*/  HMMA.16816.F32 R240, R4, R174, R56 ;  /* 0x000000ae04f0723c */ /* 0x000fec0000001838 */
[C---:B------:R-:W-:Y:S01]  /*2b40*/  HMMA.16816.F32 R128, R68.reuse, R44, R128 ;  /* 0x0000002c4480723c */ /* 0x040fe20000001880 */
[C---:B------:R-:W-:Y:S01]  /*2b50*/  IMAD.IADD R5, R16.reuse, 0x1, -R15 ;  /* 0x0000000110057824 */ /* 0x040fe200078e0a0f */
[----:B------:R-:W-:Y:S01]  /*2b60*/  IABS R4, R2 ;  /* 0x0000000200047213 */ /* 0x000fe20000000000 */
[----:B------:R-:W-:Y:S01]  /*2b70*/  IMAD.IADD R6, R16, 0x1, -R17 ;  /* 0x0000000110067824 */ /* 0x000fe200078e0a11 */
[----:B------:R-:W-:Y:S01]  /*2b80*/  IABS R7, R3 ;  /* 0x0000000300077213 */ /* 0x000fe20000000000 */
[C---:B------:R-:W-:Y:S01]  /*2b90*/  VIADD R59, R10.reuse, 0x51 ;  /* 0x000000510a3b7836 */ /* 0x040fe20000000000 */
[----:B------:R-:W-:Y:S01]  /*2ba0*/  IABS R3, R5 ;  /* 0x0000000500037213 */ /* 0x000fe20000000000 */
[C---:B------:R-:W-:Y:S01]  /*2bb0*/  HMMA.16816.F32 R144, R68.reuse, R24, R144 ;  /* 0x000000184490723c */ /* 0x040fe20000001890 */
[----:B------:R-:W-:Y:S01]  /*2bc0*/  IABS R2, R6 ;  /* 0x0000000600027213 */ /* 0x000fe20000000000 */
[----:B------:R-:W-:Y:S01]  /*2bd0*/  IMAD.MOV.U32 R6, RZ, RZ, R4 ;  /* 0x000000ffff067224 */ /* 0x000fe200078e0004 */
[----:B------:R-:W-:Y:S01]  /*2be0*/  IABS R5, R8 ;  /* 0x0000000800057213 */ /* 0x000fe20000000000 */
[C---:B------:R-:W-:Y:S01]  /*2bf0*/  VIADD R45, R10.reuse, 0x18 ;  /* 0x000000180a2d7836 */ /* 0x040fe20000000000 */
[----:B------:R-:W-:Y:S01]  /*2c00*/  MOV R4, R3 ;  /* 0x0000000300047202 */ /* 0x000fe20000000f00 */
[----:B------:R-:W-:Y:S01]  /*2c10*/  IMAD.MOV.U32 R3, RZ, RZ, R2 ;  /* 0x000000ffff037224 */ /* 0x000fe200078e0002 */
[----:B------:R-:W-:Y:S01]  /*2c20*/  I2FP.F32.S32 R6, R6 ;  /* 0x0000000600067245 */ /* 0x000fe20000201400 */
[----:B------:R-:W-:Y:S01]  /*2c30*/  IMAD.MOV.U32 R2, RZ, RZ, R5 ;  /* 0x000000ffff027224 */ /* 0x000fe200078e0005 */
[C---:B------:R-:W-:Y:S01]  /*2c40*/  HMMA.16816.F32 R136, R68.reuse, R36, R136 ;  /* 0x000000244488723c */ /* 0x040fe20000001888 */
[C---:B------:R-:W-:Y:S01]  /*2c50*/  VIADD R24, R10.reuse, 0x19 ;  /* 0x000000190a187836 */ /* 0x040fe20000000000 */
[----:B------:R-:W-:Y:S01]  /*2c60*/  I2FP.F32.S32 R3, R3 ;  /* 0x0000000300037245 */ /* 0x000fe20000201400 */
[----:B------:R-:W-:Y:S01]  /*2c70*/  VIADD R44, R10, 0x39 ;  /* 0x000000390a2c7836 */ /* 0x000fe20000000000 */
[----:B------:R-:W-:Y:S01]  /*2c80*/  I2FP.F32.S32 R2, R2 ;  /* 0x0000000200027245 */ /* 0x000fe20000201400 */
[----:B------:R-:W-:Y:S01]  /*2c90*/  IMAD.IADD R5, R16, 0x1, -R24 ;  /* 0x0000000110057824 */ /* 0x000fe200078e0a18 */
[C---:B------:R-:W-:Y:S01]  /*2ca0*/  HMMA.16816.F32 R216, R68.reuse, R54, R120 ;  /* 0x0000003644d8723c */ /* 0x040fe20000001878 */
[----:B------:R-:W-:Y:S01]  /*2cb0*/  I2FP.F32.S32 R7, R7 ;  /* 0x0000000700077245 */ /* 0x000fe20000201400 */
[----:B------:R-:W-:Y:S01]  /*2cc0*/  VIADD R36, R10, 0x21 ;  /* 0x000000210a247836 */ /* 0x000fe20000000000 */
[----:B------:R-:W-:Y:S01]  /*2cd0*/  I2FP.F32.S32 R4, R4 ;  /* 0x0000000400047245 */ /* 0x000fe20000201400 */
[-C--:B------:R-:W-:Y:S01]  /*2ce0*/  FFMA.FTZ R60, R2, -R133.reuse, R148 ;  /* 0x80000085023c7223 */ /* 0x080fe20000010094 */
[C---:B------:R-:W-:Y:S01]  /*2cf0*/  IMAD.IADD R2, R16.reuse, 0x1, -R45 ;  /* 0x0000000110027824 */ /* 0x040fe200078e0a2d */
[----:B------:R-:W-:Y:S01]  /*2d00*/  HMMA.16816.F32 R224, R68, R52, R104 ;  /* 0x0000003444e0723c */ /* 0x000fe20000001868 */
[----:B------:R-:W-:Y:S01]  /*2d10*/  FFMA.FTZ R54, R3, -R133, R153 ;  /* 0x8000008503367223 */ /* 0x000fe20000010099 */
[----:B------:R-:W-:-:S02]  /*2d20*/  IMAD.IADD R3, R16, 0x1, -R42 ;  /* 0x0000000110037824 */ /* 0x000fc400078e0a2a */
[-C--:B------:R-:W-:Y:S01]  /*2d30*/  FFMA.FTZ R40, R4, -R133.reuse, R152 ;  /* 0x8000008504287223 */ /* 0x080fe20000010098 */
[----:B------:R-:W-:Y:S01]  /*2d40*/  IMAD.IADD R8, R16, 0x1, -R36 ;  /* 0x0000000110087824 */ /* 0x000fe200078e0a24 */
[----:B------:R-:W-:Y:S01]  /*2d50*/  IABS R4, R2 ;  /* 0x0000000200047213 */ /* 0x000fe20000000000 */
[C---:B------:R-:W-:Y:S01]  /*2d60*/  HMMA.16816.F32 R76, R68.reuse, R26, R76 ;  /* 0x0000001a444c723c */ /* 0x040fe2000000184c */
[-C--:B------:R-:W-:Y:S01]  /*2d70*/  FFMA.FTZ R52, R6, -R133.reuse, R165 ;  /* 0x8000008506347223 */ /* 0x080fe200000100a5 */
[----:B------:R-:W-:Y:S01]  /*2d80*/  IMAD.IADD R6, R16, 0x1, -R34 ;  /* 0x0000000110067824 */ /* 0x000fe200078e0a22 */
[----:B------:R-:W-:Y:S01]  /*2d90*/  ISETP.GE.AND P5, PT, R24, R88, PT ;  /* 0x000000581800720c */ /* 0x000fe20003fa6270 */
[----:B------:R-:W-:Y:S01]  /*2da0*/  VIADD R53, R10, 0x31 ;  /* 0x000000310a357836 */ /* 0x000fe20000000000 */
[----:B------:R-:W-:Y:S01]  /*2db0*/  FSEL R121, R60, -INF , !P6 ;  /* 0xff8000003c797808 */ /* 0x000fe20007000000 */
[C---:B------:R-:W-:Y:S01]  /*2dc0*/  HMMA.16816.F32 R236, R68.reuse, R180, R72 ;  /* 0x000000b444ec723c */ /* 0x040fe20000001848 */
[----:B------:R-:W-:Y:S01]  /*2dd0*/  FFMA.FTZ R27, R7, -R133, R164 ;  /* 0x80000085071b7223 */ /* 0x000fe200000100a4 */
[----:B------:R-:W-:Y:S01]  /*2de0*/  IABS R7, R3 ;  /* 0x0000000300077213 */ /* 0x000fe20000000000 */
[C---:B------:R-:W-:Y:S01]  /*2df0*/  VIADD R58, R10.reuse, 0x58 ;  /* 0x000000580a3a7836 */ /* 0x040fe20000000000 */
[----:B------:R-:W-:Y:S01]  /*2e00*/  IABS R3, R5 ;  /* 0x0000000500037213 */ /* 0x000fe20000000000 */
[C---:B------:R-:W-:Y:S01]  /*2e10*/  VIADD R57, R10.reuse, 0x59 ;  /* 0x000000590a397836 */ /* 0x040fe20000000000 */
[----:B------:R-:W-:Y:S01]  /*2e20*/  IABS R2, R6 ;  /* 0x0000000600027213 */ /* 0x000fe20000000000 */
[----:B------:R-:W-:Y:S01]  /*2e30*/  IMAD.MOV.U32 R6, RZ, RZ, R4 ;  /* 0x000000ffff067224 */ /* 0x000fe200078e0004 */
[----:B------:R-:W-:Y:S01]  /*2e40*/  IABS R5, R8 ;  /* 0x0000000800057213 */ /* 0x000fe20000000000 */
[----:B------:R-:W-:Y:S01]  /*2e50*/  IMAD.MOV.U32 R4, RZ, RZ, R3 ;  /* 0x000000ffff047224 */ /* 0x000fe200078e0003 */
[C---:B------:R-:W-:Y:S01]  /*2e60*/  HMMA.16816.F32 R80, R68.reuse, R38, R80 ;  /* 0x000000264450723c */ /* 0x040fe20000001850 */
[----:B------:R-:W-:Y:S01]  /*2e70*/  IMAD.MOV.U32 R3, RZ, RZ, R2 ;  /* 0x000000ffff037224 */ /* 0x000fe200078e0002 */
[----:B------:R-:W-:Y:S01]  /*2e80*/  I2FP.F32.S32 R6, R6 ;  /* 0x0000000600067245 */ /* 0x000fe20000201400 */
[----:B------:R-:W-:Y:S01]  /*2e90*/  IMAD.MOV.U32 R2, RZ, RZ, R5 ;  /* 0x000000ffff027224 */ /* 0x000fe200078e0005 */
[----:B------:R-:W-:Y:S01]  /*2ea0*/  I2FP.F32.S32 R7, R7 ;  /* 0x0000000700077245 */ /* 0x000fe20000201400 */
[----:B------:R-:W-:Y:S01]  /*2eb0*/  IMAD.MOV.U32 R180, RZ, RZ, R41 ;  /* 0x000000ffffb47224 */ /* 0x000fe200078e0029 */
[----:B------:R-:W-:Y:S01]  /*2ec0*/  I2FP.F32.S32 R3, R3 ;  /* 0x0000000300037245 */ /* 0x000fe20000201400 */
[----:B------:R-:W-:Y:S01]  /*2ed0*/  HMMA.16816.F32 R200, R68, R50, R108 ;  /* 0x0000003244c8723c */ /* 0x000fe2000000186c */
[----:B------:R-:W-:Y:S01]  /*2ee0*/  I2FP.F32.S32 R2, R2 ;  /* 0x0000000200027245 */ /* 0x000fe20000201400 */
[C---:B------:R-:W-:Y:S01]  /*2ef0*/  VIADD R39, R10.reuse, 0x28 ;  /* 0x000000280a277836 */ /* 0x040fe20000000000 */
[----:B------:R-:W-:Y:S01]  /*2f00*/  I2FP.F32.S32 R4, R4 ;  /* 0x0000000400047245 */ /* 0x000fe20000201400 */
[----:B------:R-:W-:-:S02]  /*2f10*/  VIADD R41, R10, 0x29 ;  /* 0x000000290a297836 */ /* 0x000fc40000000000 */
[-C--:B------:R-:W-:Y:S01]  /*2f20*/  FFMA.FTZ R63, R3, -R133.reuse, R140 ;  /* 0x80000085033f7223 */ /* 0x080fe2000001008c */
[-C--:B------:R-:W-:Y:S01]  /*2f30*/  FFMA.FTZ R65, R2, -R133.reuse, R141 ;  /* 0x8000008502417223 */ /* 0x080fe2000001008d */
[----:B------:R-:W-:Y:S02]  /*2f40*/  VIADD R51, R10, 0x30 ;  /* 0x000000300a337836 */ /* 0x000fe40000000000 */
        /* <DEDUP_REMOVED lines=9> */
[----:B------:R-:W-:Y:S01]  /*2fe0*/  IMAD.IADD R8, R16, 0x1, -R43 ;  /* 0x0000000110087824 */ /* 0x000fe200078e0a2b */
[----:B------:R-:W-:Y:S01]  /*2ff0*/  IABS R3, R5 ;  /* 0x0000000500037213 */ /* 0x000fe20000000000 */
[C---:B------:R-:W-:Y:S01]  /*3000*/  HMMA.16816.F32 R96, R68.reuse, R46, R96 ;  /* 0x0000002e4460723c */ /* 0x040fe20000001860 */
        /* <DEDUP_REMOVED lines=8> */
[----:B------:R-:W-:Y:S01]  /*3090*/  HMMA.16816.F32 R212, R68, R48, R116 ;  /* 0x0000003044d4723c */ /* 0x000fe20000001874 */
[C---:B------:R-:W-:Y:S01]  /*30a0*/  VIADD R46, R10.reuse, 0x40 ;  /* 0x000000400a2e7836 */ /* 0x040fe20000000000 */
[----:B------:R-:W-:Y:S01]  /*30b0*/  I2FP.F32.S32 R3, R3 ;  /* 0x0000000300037245 */ /* 0x000fe20000201400 */
[----:B------:R-:W-:Y:S01]  /*30c0*/  VIADD R47, R10, 0x41 ;  /* 0x000000410a2f7836 */ /* 0x000fe20000000000 */
[----:B------:R-:W-:Y:S01]  /*30d0*/  I2FP.F32.S32 R2, R2 ;  /* 0x0000000200027245 */ /* 0x000fe20000201400 */
[-C--:B------:R-:W-:Y:S01]  /*30e0*/  FFMA.FTZ R67, R6, -R133.reuse, R101 ;  /* 0x8000008506437223 */ /* 0x080fe20000010065 */
[----:B------:R-:W-:Y:S01]  /*30f0*/  I2FP.F32.S32 R4, R4 ;  /* 0x0000000400047245 */ /* 0x000fe20000201400 */
[C---:B------:R-:W-:Y:S01]  /*3100*/  VIADD R48, R10.reuse, 0x48 ;  /* 0x000000480a307836 */ /* 0x040fe20000000000 */
[----:B------:R-:W-:Y:S01]  /*3110*/  IADD3 R49, R10, 0x49, RZ ;  /* 0x000000490a317810 */ /* 0x000fe20007ffe0ff */
[-C--:B------:R-:W-:Y:S01]  /*3120*/  FFMA.FTZ R73, R3, -R133.reuse, R185 ;  /* 0x8000008503497223 */ /* 0x080fe200000100b9 */
[----:B------:R-:W-:Y:S01]  /*3130*/  FFMA.FTZ R84, R2, -R133, R112 ;  /* 0x8000008502547223 */ /* 0x000fe20000010070 */
[----:B------:R-:W-:-:S02]  /*3140*/  IMAD.IADD R3, R16, 0x1, -R44 ;  /* 0x0000000110037824 */ /* 0x000fc400078e0a2c */
        /* <DEDUP_REMOVED lines=9> */
[C---:B------:R-:W-:Y:S01]  /*31e0*/  VIADD R50, R10.reuse, 0x50 ;  /* 0x000000500a327836 */ /* 0x040fe20000000000 */
        /* <DEDUP_REMOVED lines=9> */
[----:B------:R-:W-:Y:S01]  /*3280*/  FFMA.FTZ R74, R7, -R133, R113 ;  /* 0x80000085074a7223 */ /* 0x000fe20000010071 */
[----:B------:R-:W-:Y:S01]  /*3290*/  I2FP.F32.S32 R3, R3 ;  /* 0x0000000300037245 */ /* 0x000fe20000201400 */
[----:B------:R-:W-:Y:S01]  /*32a0*/  VIADD R56, R10, 0x60 ;  /* 0x000000600a387836 */ /* 0x000fe20000000000 */
[----:B------:R-:W-:Y:S01]  /*32b0*/  I2FP.F32.S32 R2, R2 ;  /* 0x0000000200027245 */ /* 0x000fe20000201400 */
[-C--:B------:R-:W-:Y:S01]  /*32c0*/  FFMA.FTZ R85, R4, -R133.reuse, R189 ;  /* 0x8000008504557223 */ /* 0x080fe200000100bd */
[-C--:B------:R-:W-:Y:S01]  /*32d0*/  FFMA.FTZ R100, R6, -R133.reuse, R188 ;  /* 0x8000008506647223 */ /* 0x080fe200000100bc */
[----:B------:R-:W-:Y:S01]  /*32e0*/  FFMA.FTZ R113, R3, -R133, R124 ;  /* 0x8000008503717223 */ /* 0x000fe2000001007c */
[----:B------:R-:W-:-:S02]  /*32f0*/  IMAD.IADD R3, R16, 0x1, -R50 ;  /* 0x0000000110037824 */ /* 0x000fc400078e0a32 */
[----:B------:R-:W-:Y:S01]  /*3300*/  FFMA.FTZ R112, R2, -R133, R125 ;  /* 0x8000008502707223 */ /* 0x000fe2000001007d */
[C---:B------:R-:W-:Y:S01]  /*3310*/  IMAD.IADD R2, R16.reuse, 0x1, -R59 ;  /* 0x0000000110027824 */ /* 0x040fe200078e0a3b */
[C---:B------:R-:W-:Y:S01]  /*3320*/  HMMA.16816.F32 R160, R68.reuse, R28, R160 ;  /* 0x0000001c44a0723c */ /* 0x040fe200000018a0 */
[C---:B------:R-:W-:Y:S01]  /*3330*/  IMAD.IADD R4, R16.reuse, 0x1, -R58 ;  /* 0x0000000110047824 */ /* 0x040fe200078e0a3a */
[----:B------:R-:W-:Y:S01]  /*3340*/  IABS R5, R3 ;  /* 0x0000000300057213 */ /* 0x000fe20000000000 */
[C---:B------:R-:W-:Y:S01]  /*3350*/  IMAD.IADD R6, R16.reuse, 0x1, -R57 ;  /* 0x0000000110067824 */ /* 0x040fe200078e0a39 */
[----:B------:R-:W-:Y:S01]  /*3360*/  IABS R3, R2 ;  /* 0x0000000200037213 */ /* 0x000fe20000000000 */
[----:B------:R-:W-:Y:S01]  /*3370*/  IMAD.IADD R7, R16, 0x1, -R56 ;  /* 0x0000000110077824 */ /* 0x000fe200078e0a38 */
[----:B------:R-:W-:Y:S01]  /*3380*/  IABS R2, R4 ;  /* 0x0000000400027213 */ /* 0x000fe20000000000 */
[----:B------:R-:W-:Y:S01]  /*3390*/  HMMA.16816.F32 R156, R68, R30, R156 ;  /* 0x0000001e449c723c */ /* 0x000fe2000000189c */
        /* <DEDUP_REMOVED lines=9> */
[----:B------:R-:W-:Y:S01]  /*3430*/  IMAD.IADD R7, R12, 0x1, -R9 ;  /* 0x000000010c077824 */ /* 0x000fe200078e0a09 */
[----:B------:R-:W-:Y:S01]  /*3440*/  I2FP.F32.S32 R3, R3 ;  /* 0x0000000300037245 */ /* 0x000fe20000201400 */
[-C--:B------:R-:W-:Y:S01]  /*3450*/  FFMA.FTZ R107, R4, -R133.reuse, R192 ;  /* 0x80000085046b7223 */ /* 0x080fe200000100c0 */
[----:B------:R-:W-:Y:S01]  /*3460*/  I2FP.F32.S32 R2, R2 ;  /* 0x0000000200027245 */ /* 0x000fe20000201400 */
[-C--:B------:R-:W-:Y:S01]  /*3470*/  FFMA.FTZ R109, R5, -R133.reuse, R197 ;  /* 0x80000085056d7223 */ /* 0x080fe200000100c5 */
[----:B------:R-:W-:Y:S01]  /*3480*/  I2FP.F32.S32 R6, R6 ;  /* 0x0000000600067245 */ /* 0x000fe20000201400 */
[----:B------:R-:W-:Y:S01]  /*3490*/  FFMA.FTZ R105, R3, -R133, R193 ;  /* 0x8000008503697223 */ /* 0x000fe200000100c1 */
[----:B------:R-:W-:-:S02]  /*34a0*/  IMAD.IADD R3, R13, 0x1, -R10 ;  /* 0x000000010d037824 */ /* 0x000fc400078e0a0a */
[-C--:B------:R-:W-:Y:S01]  /*34b0*/  FFMA.FTZ R104, R2, -R133.reuse, R228 ;  /* 0x8000008502687223 */ /* 0x080fe200000100e4 */
[----:B------:R-:W-:Y:S02]  /*34c0*/  IMAD.IADD R2, R12, 0x1, -R10 ;  /* 0x000000010c027824 */ /* 0x000fe400078e0a0a */
[----:B------:R-:W-:Y:S01]  /*34d0*/  FFMA.FTZ R110, R6, -R133, R196 ;  /* 0x80000085066e7223 */ /* 0x000fe200000100c4 */
[----:B------:R-:W-:Y:S01]  /*34e0*/  IMAD.IADD R4, R11, 0x1, -R10 ;  /* 0x000000010b047824 */ /* 0x000fe200078e0a0a */
[----:B------:R-:W-:Y:S01]  /*34f0*/  IABS R6, R3 ;  /* 0x0000000300067213 */ /* 0x000fe20000000000 */
[----:B------:R-:W-:Y:S01]  /*3500*/  IMAD.IADD R5, R13, 0x1, -R9 ;  /* 0x000000010d057824 */ /* 0x000fe200078e0a09 */
[----:B------:R-:W-:Y:S01]  /*3510*/  IABS R3, R2 ;  /* 0x0000000200037213 */ /* 0x000fe20000000000 */
[----:B------:R-:W-:Y:S01]  /*3520*/  HMMA.16816.F32 R232, R68, R172, R92 ;  /* 0x000000ac44e8723c */ /* 0x000fe2000000185c */
[----:B------:R-:W-:Y:S01]  /*3530*/  IABS R2, R4 ;  /* 0x0000000400027213 */ /* 0x000fe20000000000 */
[----:B------:R-:W-:Y:S01]  /*3540*/  IMAD.MOV.U32 R60, RZ, RZ, R251 ;  /* 0x000000ffff3c7224 */ /* 0x000fe200078e00fb */
[----:B------:R-:W-:-:S02]  /*3550*/  IABS R4, R5 ;  /* 0x0000000500047213 */ /* 0x000fc40000000000 */
[----:B------:R-:W-:Y:S01]  /*3560*/  IABS R5, R7 ;  /* 0x0000000700057213 */ /* 0x000fe20000000000 */
[----:B------:R-:W-:Y:S01]  /*3570*/  IMAD.MOV.U32 R7, RZ, RZ, R6 ;  /* 0x000000ffff077224 */ /* 0x000fe200078e0006 */
[----:B------:R-:W-:Y:S01]  /*3580*/  FSEL R93, R27, -INF , !P1 ;  /* 0xff8000001b5d7808 */ /* 0x000fe20004800000 */
[----:B------:R-:W-:Y:S01]  /*3590*/  IMAD.MOV.U32 R6, RZ, RZ, R3 ;  /* 0x000000ffff067224 */ /* 0x000fe200078e0003 */
[----:B------:R-:W-:Y:S01]  /*35a0*/  MOV R3, R4 ;  /* 0x0000000400037202 */ /* 0x000fe20000000f00 */
[----:B------:R-:W-:Y:S01]  /*35b0*/  IMAD.MOV.U32 R4, RZ, RZ, R5 ;  /* 0x000000ffff047224 */ /* 0x000fe200078e0005 */
[----:B------:R-:W-:Y:S02]  /*35c0*/  I2FP.F32.S32 R5, R2 ;  /* 0x0000000200057245 */ /* 0x000fe40000201400 */
[----:B------:R-:W-:Y:S02]  /*35d0*/  I2FP.F32.S32 R3, R3 ;  /* 0x0000000300037245 */ /* 0x000fe40000201400 */
        /* <DEDUP_REMOVED lines=9> */
[-C--:B------:R-:W-:Y:S01]  /*3670*/  FFMA.FTZ R21, R7, -R133.reuse, R166 ;  /* 0x8000008507157223 */ /* 0x080fe200000100a6 */
[----:B------:R-:W-:Y:S02]  /*3680*/  IMAD.IADD R6, R11, 0x1, -R15 ;  /* 0x000000010b067824 */ /* 0x000fe400078e0a0f */
[----:B------:R-:W-:Y:S01]  /*3690*/  FFMA.FTZ R14, R5, -R133, R162 ;  /* 0x80000085050e7223 */ /* 0x000fe200000100a2 */
[----:B------:R-:W-:Y:S01]  /*36a0*/  IMAD.IADD R7, R13, 0x1, -R17 ;  /* 0x000000010d077824 */ /* 0x000fe200078e0a11 */
[----:B------:R-:W-:Y:S02]  /*36b0*/  IABS R5, R2 ;  /* 0x0000000200057213 */ /* 0x000fe40000000000 */
[----:B------:R-:W-:-:S02]  /*36c0*/  IABS R3, R3 ;  /* 0x0000000300037213 */ /* 0x000fc40000000000 */
        /* <DEDUP_REMOVED lines=17> */
[-C--:B------:R-:W-:Y:S01]  /*37e0*/  FFMA.FTZ R19, R6, -R133.reuse, R154 ;  /* 0x8000008506137223 */ /* 0x080fe2000001009a */
[----:B------:R-:W-:Y:S01]  /*37f0*/  I2FP.F32.S32 R2, R2 ;  /* 0x0000000200027245 */ /* 0x000fe20000201400 */
[----:B------:R-:W-:Y:S01]  /*3800*/  FFMA.FTZ R15, R5, -R133, R156 ;  /* 0x80000085050f7223 */ /* 0x000fe2000001009c */
[----:B------:R-:W-:-:S02]  /*3810*/  IMAD.IADD R5, R12, 0x1, -R22 ;  /* 0x000000010c057824 */ /* 0x000fc400078e0a16 */
[-C--:B------:R-:W-:Y:S01]  /*3820*/  FFMA.FTZ R26, R3, -R133.reuse, R155 ;  /* 0x80000085031a7223 */ /* 0x080fe2000001009b */
[--C-:B------:R-:W-:Y:S02]  /*3830*/  IMAD.IADD R3, R12, 0x1, -R17.reuse ;  /* 0x000000010c037824 */ /* 0x100fe400078e0a11 */
[----:B------:R-:W-:Y:S01]  /*3840*/  FFMA.FTZ R9, R2, -R133, R158 ;  /* 0x8000008502097223 */ /* 0x000fe2000001009e */
[----:B------:R-:W-:Y:S01]  /*3850*/  IMAD.IADD R2, R11, 0x1, -R17 ;  /* 0x000000010b027824 */ /* 0x000fe200078e0a11 */
[----:B------:R-:W-:Y:S01]  /*3860*/  FSEL R108, R20, -INF , !P0 ;  /* 0xff800000146c7808 */ /* 0x000fe20004000000 */
[----:B------:R-:W-:Y:S01]  /*3870*/  IMAD.IADD R4, R13, 0x1, -R22 ;  /* 0x000000010d047824 */ /* 0x000fe200078e0a16 */
[----:B------:R-:W-:Y:S02]  /*3880*/  IABS R6, R3 ;  /* 0x0000000300067213 */ /* 0x000fe40000000000 */
[----:B------:R-:W-:Y:S02]  /*3890*/  IABS R2, R2 ;  /* 0x0000000200027213 */ /* 0x000fe40000000000 */
[----:B------:R-:W-:-:S02]  /*38a0*/  IABS R3, R5 ;  /* 0x0000000500037213 */ /* 0x000fc40000000000 */
[----:B------:R-:W-:Y:S01]  /*38b0*/  IABS R5, R7 ;  /* 0x0000000700057213 */ /* 0x000fe20000000000 */
[----:B------:R-:W-:Y:S01]  /*38c0*/  IMAD.MOV.U32 R7, RZ, RZ, R6 ;  /* 0x000000ffff077224 */ /* 0x000fe200078e0006 */
[----:B------:R-:W-:Y:S01]  /*38d0*/  I2FP.F32.S32 R3, R3 ;  /* 0x0000000300037245 */ /* 0x000fe20000201400 */
[----:B------:R-:W-:Y:S01]  /*38e0*/  IMAD.MOV.U32 R6, RZ, RZ, R2 ;  /* 0x000000ffff067224 */ /* 0x000fe200078e0002 */
[----:B------:R-:W-:Y:S01]  /*38f0*/  IABS R4, R4 ;  /* 0x0000000400047213 */ /* 0x000fe20000000000 */
[----:B------:R-:W-:Y:S01]  /*3900*/  IMAD.MOV.U32 R2, RZ, RZ, R5 ;  /* 0x000000ffff027224 */ /* 0x000fe200078e0005 */
[----:B------:R-:W-:Y:S01]  /*3910*/  I2FP.F32.S32 R7, R7 ;  /* 0x0000000700077245 */ /* 0x000fe20000201400 */
[-C--:B------:R-:W-:Y:S01]  /*3920*/  FFMA.FTZ R32, R3, -R133.reuse, R144 ;  /* 0x8000008503207223 */ /* 0x080fe20000010090 */
        /* <DEDUP_REMOVED lines=9> */
[----:B------:R-:W-:Y:S01]  /*39c0*/  FFMA.FTZ R17, R6, -R133, R159 ;  /* 0x8000008506117223 */ /* 0x000fe2000001009f */
        /* <DEDUP_REMOVED lines=27> */
[----:B------:R-:W-:Y:S01]  /*3b80*/  IABS R2, R4 ;  /* 0x0000000400027213 */ /* 0x000fe20000000000 */
[----:B------:R-:W-:Y:S01]  /*3b90*/  IMAD.MOV.U32 R76, RZ, RZ, R132 ;  /* 0x000000ffff4c7224 */ /* 0x000fe200078e0084 */
[----:B------:R-:W-:-:S02]  /*3ba0*/  IABS R4, R6 ;  /* 0x0000000600047213 */ /* 0x000fc40000000000 */
        /* <DEDUP_REMOVED lines=8> */
[----:B------:R-:W-:Y:S02]  /*3c30*/  I2FP.F32.S32 R6, R5 ;  /* 0x0000000500067245 */ /* 0x000fe40000201400 */
[----:B------:R-:W-:Y:S01]  /*3c40*/  I2FP.F32.S32 R5, R3 ;  /* 0x0000000300057245 */ /* 0x000fe20000201400 */
[-C--:B------:R-:W-:Y:S01]  /*3c50*/  FFMA.FTZ R28, R7, -R133.reuse, R78 ;  /* 0x80000085071c7223 */ /* 0x080fe2000001004e */
[----:B------:R-:W-:Y:S01]  /*3c60*/  I2FP.F32.S32 R3, R4 ;  /* 0x0000000400037245 */ /* 0x000fe20000201400 */
[--C-:B------:R-:W-:Y:S01]  /*3c70*/  IMAD.IADD R7, R11, 0x1, -R36.reuse ;  /* 0x000000010b077824 */ /* 0x100fe200078e0a24 */
        /* <DEDUP_REMOVED lines=26> */
[----:B------:R-:W-:Y:S01]  /*3e20*/  IMAD.IADD R3, R13, 0x1, -R39 ;  /* 0x000000010d037824 */ /* 0x000fe200078e0a27 */
[----:B------:R-:W-:Y:S01]  /*3e30*/  FSEL R135, R30, -INF , !P0 ;  /* 0xff8000001e877808 */ /* 0x000fe20004000000 */
        /* <DEDUP_REMOVED lines=20> */
[----:B------:R-:W-:Y:S02]  /*3f80*/  I2FP.F32.S32 R5, R2 ;  /* 0x0000000200057245 */ /* 0x000fe40000201400 */
[----:B------:R-:W-:-:S02]  /*3f90*/  I2FP.F32.S32 R3, R3 ;  /* 0x0000000300037245 */ /* 0x000fc40000201400 */
[----:B------:R-:W-:Y:S01]  /*3fa0*/  I2FP.F32.S32 R2, R4 ;  /* 0x0000000400027245 */ /* 0x000fe20000201400 */
[----:B------:R-:W-:Y:S01]  /*3fb0*/  IMAD.IADD R4, R12, 0x1, -R51 ;  /* 0x000000010c047824 */ /* 0x000fe200078e0a33 */
[----:B------:R-:W-:Y:S02]  /*3fc0*/  I2FP.F32.S32 R6, R6 ;  /* 0x0000000600067245 */ /* 0x000fe40000201400 */
[----:B------:R-:W-:Y:S01]  /*3fd0*/  ISETP.GE.AND P0, PT, R39, R88, PT ;  /* 0x000000582700720c */ /* 0x000fe20003f06270 */
[-C--:B------:R-:W-:Y:S01]  /*3fe0*/  FFMA.FTZ R36, R2, -R133.reuse, R81 ;  /* 0x8000008502247223 */ /* 0x080fe20000010051 */
[-C--:B------:R-:W-:Y:S01]  /*3ff0*/  FFMA.FTZ R39, R3, -R133.reuse, R103 ;  /* 0x8000008503277223 */ /* 0x080fe20000010067 */
[----:B------:R-:W-:Y:S01]  /*4000*/  IMAD.IADD R2, R11, 0x1, -R41 ;  /* 0x000000010b027824 */ /* 0x000fe200078e0a29 */
        /* <DEDUP_REMOVED lines=21> */
[----:B------:R-:W-:-:S02]  /*4160*/  MOV R4, R6 ;  /* 0x0000000600047202 */ /* 0x000fc40000000f00 */
[----:B------:R-:W-:Y:S02]  /*4170*/  I2FP.F32.S32 R6, R5 ;  /* 0x0000000500067245 */ /* 0x000fe40000201400 */
[----:B------:R-:W-:Y:S02]  /*4180*/  I2FP.F32.S32 R5, R3 ;  /* 0x0000000300057245 */ /* 0x000fe40000201400 */
[----:B------:R-:W-:Y:S01]  /*4190*/  I2FP.F32.S32 R3, R4 ;  /* 0x0000000400037245 */ /* 0x000fe20000201400 */
[-C--:B------:R-:W-:Y:S01]  /*41a0*/  FFMA.FTZ R18, R6, -R133.reuse, R186 ;  /* 0x8000008506127223 */ /* 0x080fe200000100ba */
[----:B------:R-:W-:Y:S01]  /*41b0*/  I2FP.F32.S32 R2, R2 ;  /* 0x0000000200027245 */ /* 0x000fe20000201400 */
[----:B------:R-:W-:Y:S01]  /*41c0*/  FFMA.FTZ R14, R5, -R133, R128 ;  /* 0x80000085050e7223 */ /* 0x000fe20000010080 */
[----:B------:R-:W-:Y:S01]  /*41d0*/  I2FP.F32.S32 R7, R7 ;  /* 0x0000000700077245 */ /* 0x000fe20000201400 */
[--C-:B------:R-:W-:Y:S01]  /*41e0*/  IMAD.IADD R5, R12, 0x1, -R43.reuse ;  /* 0x000000010c057824 */ /* 0x100fe200078e0a2b */
[----:B------:R-:W-:Y:S01]  /*41f0*/  FSEL R123, R55, -INF , !P3 ;  /* 0xff800000377b7808 */ /* 0x000fe20005800000 */
[----:B------:R-:W-:Y:S01]  /*4200*/  IMAD.IADD R4, R13, 0x1, -R43 ;  /* 0x000000010d047824 */ /* 0x000fe200078e0a2b */
[----:B------:R-:W-:Y:S01]  /*4210*/  FSEL R55, R25, -INF , !P3 ;  /* 0xff80000019377808 */ /* 0x000fe20005800000 */
[-C--:B------:R-:W-:Y:S01]  /*4220*/  FFMA.FTZ R25, R3, -R133.reuse, R187 ;  /* 0x8000008503197223 */ /* 0x080fe200000100bb */
[----:B------:R-:W-:Y:S01]  /*4230*/  FSEL R82, R8, -INF , !P3 ;  /* 0xff80000008527808 */ /* 0x000fe20005800000 */
[----:B------:R-:W-:Y:S01]  /*4240*/  FFMA.FTZ R8, R2, -R133, R130 ;  /* 0x8000008502087223 */ /* 0x000fe20000010082 */
[----:B------:R-:W-:-:S02]  /*4250*/  IMAD.IADD R3, R12, 0x1, -R53 ;  /* 0x000000010c037824 */ /* 0x000fc400078e0a35 */
[----:B------:R-:W-:Y:S01]  /*4260*/  FFMA.FTZ R19, R7, -R133, R83 ;  /* 0x8000008507137223 */ /* 0x000fe20000010053 */
[C---:B------:R-:W-:Y:S01]  /*4270*/  IMAD.IADD R2, R11.reuse, 0x1, -R53 ;  /* 0x000000010b027824 */ /* 0x040fe200078e0a35 */
[----:B------:R-:W-:Y:S01]  /*4280*/  IABS R4, R4 ;  /* 0x0000000400047213 */ /* 0x000fe20000000000 */
        /* <DEDUP_REMOVED lines=8> */
[----:B------:R-:W-:Y:S01]  /*4310*/  FSEL R136, R29, -INF , !P3 ;  /* 0xff8000001d887808 */ /* 0x000fe20005800000 */
[----:B------:R-:W-:Y:S01]  /*4320*/  IMAD.MOV.U32 R2, RZ, RZ, R5 ;  /* 0x000000ffff027224 */ /* 0x000fe200078e0005 */
[----:B------:R-:W-:Y:S01]  /*4330*/  ISETP.GE.AND P3, PT, R45, R88, PT ;  /* 0x000000582d00720c */ /* 0x000fe20003f66270 */
[----:B------:R-:W-:Y:S01]  /*4340*/  IMAD.IADD R5, R13, 0x1, -R46 ;  /* 0x000000010d057824 */ /* 0x000fe200078e0a2e */
[----:B------:R-:W-:-:S02]  /*4350*/  I2FP.F32.S32 R4, R4 ;  /* 0x0000000400047245 */ /* 0x000fc40000201400 */
[----:B------:R-:W-:Y:S02]  /*4360*/  I2FP.F32.S32 R2, R2 ;  /* 0x0000000200027245 */ /* 0x000fe40000201400 */
[----:B------:R-:W-:Y:S02]  /*4370*/  FSEL R117, R54, -INF , !P4 ;  /* 0xff80000036757808 */ /* 0x000fe40006000000 */
[----:B------:R-:W-:Y:S01]  /*4380*/  FSEL R120, R27, -INF , !P5 ;  /* 0xff8000001b787808 */ /* 0x000fe20006800000 */
[----:B------:R-:W-:Y:S01]  /*4390*/  FFMA.FTZ R27, R3, -R133, R96 ;  /* 0x80000085031b7223 */ /* 0x000fe20000010060 */
[----:B------:R-:W-:Y:S01]  /*43a0*/  I2FP.F32.S32 R7, R7 ;  /* 0x0000000700077245 */ /* 0x000fe20000201400 */
[----:B------:R-:W-:Y:S01]  /*43b0*/  IMAD.IADD R3, R13, 0x1, -R44 ;  /* 0x000000010d037824 */ /* 0x000fe200078e0a2c */
[----:B------:R-:W-:Y:S01]  /*43c0*/  FSEL R54, R24, -INF , !P5 ;  /* 0xff80000018367808 */ /* 0x000fe20006800000 */
[-C--:B------:R-:W-:Y:S01]  /*43d0*/  FFMA.FTZ R24, R2, -R133.reuse, R98 ;  /* 0x8000008502187223 */ /* 0x080fe20000010062 */
[----:B------:R-:W-:Y:S01]  /*43e0*/  I2FP.F32.S32 R6, R6 ;  /* 0x0000000600067245 */ /* 0x000fe20000201400 */
[----:B------:R-:W-:Y:S01]  /*43f0*/  IMAD.IADD R2, R12, 0x1, -R44 ;  /* 0x000000010c027824 */ /* 0x000fe200078e0a2c */
[----:B------:R-:W-:Y:S01]  /*4400*/  FSEL R75, R28, -INF , !P3 ;  /* 0xff8000001c4b7808 */ /* 0x000fe20005800000 */
[----:B------:R-:W-:Y:S01]  /*4410*/  FFMA.FTZ R28, R4, -R133, R114 ;  /* 0x80000085041c7223 */ /* 0x000fe20000010072 */
[----:B------:R-:W-:Y:S01]  /*4420*/  FSEL R80, R21, -INF , !P5 ;  /* 0xff80000015507808 */ /* 0x000fe20006800000 */
[----:B------:R-:W-:-:S02]  /*4430*/  IMAD.IADD R4, R11, 0x1, -R44 ;  /* 0x000000010b047824 */ /* 0x000fc400078e0a2c */
[-C--:B------:R-:W-:Y:S01]  /*4440*/  FFMA.FTZ R21, R7, -R133.reuse, R129 ;  /* 0x8000008507157223 */ /* 0x080fe20000010081 */
        /* <DEDUP_REMOVED lines=31> */
[----:B------:R-:W-:Y:S01]  /*4640*/  VIADD R212, R209, 0x1400 ;  /* 0x00001400d1d47836 */ /* 0x000fe20000000000 */
        /* <DEDUP_REMOVED lines=16> */
[----:B------:R-:W-:Y:S02]  /*4750*/  I2FP.F32.S32 R2, R2 ;  /* 0x0000000200027245 */ /* 0x000fe40000201400 */
[----:B------:R-:W-:Y:S01]  /*4760*/  ISETP.GE.AND P6, PT, R43, R88, PT ;  /* 0x000000582b00720c */ /* 0x000fe20003fc6270 */
[-C--:B------:R-:W-:Y:S01]  /*4770*/  FFMA.FTZ R43, R3, -R133.reuse, R126 ;  /* 0x80000085032b7223 */ /* 0x080fe2000001007e */
[----:B------:R-:W-:Y:S01]  /*4780*/  FSEL R98, R17, -INF , !P0 ;  /* 0xff80000011627808 */ /* 0x000fe20004000000 */
[-C--:B------:R-:W-:Y:S01]  /*4790*/  FFMA.FTZ R17, R5, -R133.reuse, R213 ;  /* 0x8000008505117223 */ /* 0x080fe200000100d5 */
[----:B------:R-:W-:Y:S01]  /*47a0*/  FSEL R114, R9, -INF , !P0 ;  /* 0xff80000009727808 */ /* 0x000fe20004000000 */
[----:B------:R-:W-:Y:S01]  /*47b0*/  FFMA.FTZ R9, R2, -R133, R215 ;  /* 0x8000008502097223 */ /* 0x000fe200000100d7 */
[----:B------:R-:W-:Y:S01]  /*47c0*/  FSEL R52, R35, -INF , !P3 ;  /* 0xff80000023347808 */ /* 0x000fe20005800000 */
[----:B------:R-:W-:-:S02]  /*47d0*/  IMAD.IADD R3, R12, 0x1, -R48 ;  /* 0x000000010c037824 */ /* 0x000fc400078e0a30 */
[-C--:B------:R-:W-:Y:S01]  /*47e0*/  FFMA.FTZ R35, R7, -R133.reuse, R214 ;  /* 0x8000008507237223 */ /* 0x080fe200000100d6 */
[C---:B------:R-:W-:Y:S01]  /*47f0*/  IMAD.IADD R2, R11.reuse, 0x1, -R48 ;  /* 0x000000010b027824 */ /* 0x040fe200078e0a30 */
[----:B------:R-:W-:Y:S01]  /*4800*/  FSEL R99, R34, -INF , !P1 ;  /* 0xff80000022637808 */ /* 0x000fe20004800000 */
[----:B------:R-:W-:Y:S02]  /*4810*/  IMAD.IADD R5, R12, 0x1, -R49 ;  /* 0x000000010c057824 */ /* 0x000fe400078e0a31 */
[----:B------:R-:W-:Y:S01]  /*4820*/  FFMA.FTZ R34, R6, -R133, R191 ;  /* 0x8000008506227223 */ /* 0x000fe200000100bf */
[----:B------:R-:W-:Y:S01]  /*4830*/  IMAD.IADD R7, R11, 0x1, -R49 ;  /* 0x000000010b077824 */ /* 0x000fe200078e0a31 */
[----:B------:R-:W-:Y:S01]  /*4840*/  IABS R6, R3 ;  /* 0x0000000300067213 */ /* 0x000fe20000000000 */
[C---:B------:R-:W-:Y:S01]  /*4850*/  VIADD R215, R209.reuse, 0x800 ;  /* 0x00000800d1d77836 */ /* 0x040fe20000000000 */
[----:B------:R-:W-:Y:S01]  /*4860*/  IABS R2, R2 ;  /* 0x0000000200027213 */ /* 0x000fe20000000000 */
[C---:B------:R-:W-:Y:S01]  /*4870*/  VIADD R214, R209.reuse, 0xc00 ;  /* 0x00000c00d1d67836 */ /* 0x040fe20000000000 */
[----:B------:R-:W-:Y:S01]  /*4880*/  IABS R3, R5 ;  /* 0x0000000500037213 */ /* 0x000fe20000000000 */
[----:B------:R-:W-:Y:S01]  /*4890*/  VIADD R213, R209, 0x1000 ;  /* 0x00001000d1d57836 */ /* 0x000fe20000000000 */
[----:B------:R-:W-:Y:S01]  /*48a0*/  IABS R5, R7 ;  /* 0x0000000700057213 */ /* 0x000fe20000000000 */
[----:B------:R-:W-:Y:S01]  /*48b0*/  IMAD.MOV.U32 R7, RZ, RZ, R6 ;  /* 0x000000ffff077224 */ /* 0x000fe200078e0006 */
[----:B------:R-:W-:Y:S01]  /*48c0*/  IADD3 R4, -R49, R13, RZ ;  /* 0x0000000d31047210 */ /* 0x000fe20007ffe1ff */
[----:B------:R-:W-:Y:S01]  /*48d0*/  IMAD.MOV.U32 R6, RZ, RZ, R2 ;  /* 0x000000ffff067224 */ /* 0x000fe200078e0002 */
[----:B------:R-:W-:Y:S01]  /*48e0*/  I2FP.F32.S32 R3, R3 ;  /* 0x0000000300037245 */ /* 0x000fe20000201400 */
[----:B------:R-:W-:Y:S01]  /*48f0*/  IMAD.MOV.U32 R2, RZ, RZ, R5 ;  /* 0x000000ffff027224 */ /* 0x000fe200078e0005 */
[----:B------:R-:W-:Y:S01]  /*4900*/  IABS R4, R4 ;  /* 0x0000000400047213 */ /* 0x000fe20000000000 */
[----:B------:R-:W-:Y:S01]  /*4910*/  IMAD.IADD R5, R13, 0x1, -R59 ;  /* 0x000000010d057824 */ /* 0x000fe200078e0a3b */
[----:B------:R-:W-:Y:S01]  /*4920*/  FSEL R158, R37, -INF , !P2 ;  /* 0xff800000259e7808 */ /* 0x000fe20005000000 */
[----:B------:R-:W-:Y:S01]  /*4930*/  FFMA.FTZ R37, R3, -R133, R201 ;  /* 0x8000008503257223 */ /* 0x000fe200000100c9 */
[----:B------:R-:W-:Y:S01]  /*4940*/  I2FP.F32.S32 R2, R2 ;  /* 0x0000000200027245 */ /* 0x000fe20000201400 */
[----:B------:R-:W-:Y:S01]  /*4950*/  IMAD.IADD R3, R13, 0x1, -R50 ;  /* 0x000000010d037824 */ /* 0x000fe200078e0a32 */
[----:B------:R-:W-:-:S02]  /*4960*/  I2FP.F32.S32 R4, R4 ;  /* 0x0000000400047245 */ /* 0x000fc40000201400 */
[----:B------:R-:W-:Y:S02]  /*4970*/  I2FP.F32.S32 R7, R7 ;  /* 0x0000000700077245 */ /* 0x000fe40000201400 */
[----:B------:R-:W-:Y:S01]  /*4980*/  FSEL R96, R36, -INF , !P4 ;  /* 0xff80000024607808 */ /* 0x000fe20006000000 */
[-C--:B------:R-:W-:Y:S01]  /*4990*/  FFMA.FTZ R36, R2, -R133.reuse, R203 ;  /* 0x8000008502247223 */ /* 0x080fe200000100cb */
[----:B------:R-:W-:Y:S01]  /*49a0*/  I2FP.F32.S32 R6, R6 ;  /* 0x0000000600067245 */ /* 0x000fe20000201400 */
[--C-:B------:R-:W-:Y:S01]  /*49b0*/  IMAD.IADD R2, R12, 0x1, -R50.reuse ;  /* 0x000000010c027824 */ /* 0x100fe200078e0a32 */
[----:B------:R-:W-:Y:S01]  /*49c0*/  FSEL R119, R38, -INF , !P3 ;  /* 0xff80000026777808 */ /* 0x000fe20005800000 */
[-C--:B------:R-:W-:Y:S01]  /*49d0*/  FFMA.FTZ R38, R4, -R133.reuse, R127 ;  /* 0x8000008504267223 */ /* 0x080fe2000001007f */
        /* <DEDUP_REMOVED lines=20> */
[-C--:B------:R-:W-:Y:S01]  /*4b20*/  FFMA.FTZ R33, R7, -R133.reuse, R198 ;  /* 0x8000008507217223 */ /* 0x080fe200000100c6 */
[----:B------:R-:W-:Y:S01]  /*4b30*/  I2FP.F32.S32 R2, R4 ;  /* 0x0000000400027245 */ /* 0x000fe20000201400 */
[--C-:B------:R-:W-:Y:S01]  /*4b40*/  IMAD.IADD R4, R12, 0x1, -R58.reuse ;  /* 0x000000010c047824 */ /* 0x100fe200078e0a3a */
[----:B------:R-:W-:Y:S01]  /*4b50*/  I2FP.F32.S32 R6, R6 ;  /* 0x0000000600067245 */ /* 0x000fe20000201400 */
[-C--:B------:R-:W-:Y:S01]  /*4b60*/  FFMA.FTZ R30, R3, -R133.reuse, R199 ;  /* 0x80000085031e7223 */ /* 0x080fe200000100c7 */
[----:B------:R-:W-:Y:S02]  /*4b70*/  IMAD.IADD R3, R13, 0x1, -R58 ;  /* 0x000000010d037824 */ /* 0x000fe400078e0a3a */
[-C--:B------:R-:W-:Y:S01]  /*4b80*/  FFMA.FTZ R29, R2, -R133.reuse, R225 ;  /* 0x80000085021d7223 */ /* 0x080fe200000100e1 */
[C---:B------:R-:W-:Y:S02]  /*4b90*/  IMAD.IADD R2, R11.reuse, 0x1, -R59 ;  /* 0x000000010b027824 */ /* 0x040fe400078e0a3b */
        /* <DEDUP_REMOVED lines=21> */
[----:B------:R-:W-:Y:S01]  /*4cf0*/  IMAD.IADD R4, R13, 0x1, -R56 ;  /* 0x000000010d047824 */ /* 0x000fe200078e0a38 */
[----:B------:R-:W-:Y:S02]  /*4d00*/  I2FP.F32.S32 R2, R2 ;  /* 0x0000000200027245 */ /* 0x000fe40000201400 */
[----:B------:R-:W-:Y:S01]  /*4d10*/  FSEL R145, R26, -INF , !P0 ;  /* 0xff8000001a917808 */ /* 0x000fe20004000000 */
[-C--:B------:R-:W-:Y:S01]  /*4d20*/  FFMA.FTZ R24, R3, -R133.reuse, R195 ;  /* 0x8000008503187223 */ /* 0x080fe200000100c3 */
[----:B------:R-:W-:Y:S01]  /*4d30*/  IMAD.IADD R3, R12, 0x1, -R57 ;  /* 0x000000010c037824 */ /* 0x000fe200078e0a39 */
[----:B------:R-:W-:Y:S01]  /*4d40*/  FSEL R160, R25, -INF , !P4 ;  /* 0xff80000019a07808 */ /* 0x000fe20006000000 */
[-C--:B------:R-:W-:Y:S01]  /*4d50*/  FFMA.FTZ R26, R5, -R133.reuse, R216 ;  /* 0x80000085051a7223 */ /* 0x080fe200000100d8 */
[----:B------:R-:W-:Y:S01]  /*4d60*/  FSEL R152, R28, -INF , !P6 ;  /* 0xff8000001c987808 */ /* 0x000fe20007000000 */
[-C--:B------:R-:W-:Y:S01]  /*4d70*/  FFMA.FTZ R25, R2, -R133.reuse, R218 ;  /* 0x8000008502197223 */ /* 0x080fe200000100da */
[----:B------:R-:W-:Y:S01]  /*4d80*/  FSEL R127, R27, -INF , !P6 ;  /* 0xff8000001b7f7808 */ /* 0x000fe20007000000 */
[----:B------:R-:W-:Y:S01]  /*4d90*/  FFMA.FTZ R28, R7, -R133, R227 ;  /* 0x80000085071c7223 */ /* 0x000fe200000100e3 */
[----:B------:R-:W-:-:S02]  /*4da0*/  IMAD.IADD R2, R11, 0x1, -R57 ;  /* 0x000000010b027824 */ /* 0x000fc400078e0a39 */
[----:B------:R-:W-:Y:S01]  /*4db0*/  FFMA.FTZ R27, R6, -R133, R194 ;  /* 0x80000085061b7223 */ /* 0x000fe200000100c2 */
[--C-:B------:R-:W-:Y:S01]  /*4dc0*/  IMAD.IADD R5, R12, 0x1, -R56.reuse ;  /* 0x000000010c057824 */ /* 0x100fe200078e0a38 */
[----:B------:R-:W-:Y:S01]  /*4dd0*/  IABS R6, R3 ;  /* 0x0000000300067213 */ /* 0x000fe20000000000 */
[----:B------:R-:W-:Y:S01]  /*4de0*/  IMAD.IADD R7, R11, 0x1, -R56 ;  /* 0x000000010b077824 */ /* 0x000fe200078e0a38 */
[----:B------:R-:W-:Y:S01]  /*4df0*/  IABS R2, R2 ;  /* 0x0000000200027213 */ /* 0x000fe20000000000 */
[----:B------:R-:W-:Y:S01]  /*4e00*/  VIADD R216, R209, 0x400 ;  /* 0x00000400d1d87836 */ /* 0x000fe20000000000 */
[----:B------:R-:W-:Y:S02]  /*4e10*/  IABS R3, R5 ;  /* 0x0000000500037213 */ /* 0x000fe40000000000 */
[----:B------:R-:W-:Y:S01]  /*4e20*/  IABS R5, R7 ;  /* 0x0000000700057213 */ /* 0x000fe20000000000 */
[----:B------:R-:W-:Y:S01]  /*4e30*/  IMAD.MOV.U32 R7, RZ, RZ, R6 ;  /* 0x000000ffff077224 */ /* 0x000fe200078e0006 */
[----:B------:R-:W-:Y:S01]  /*4e40*/  FSEL R143, R64, -INF , !P0 ;  /* 0xff800000408f7808 */ /* 0x000fe20004000000 */
[----:B------:R-:W-:Y:S01]  /*4e50*/  IMAD.MOV.U32 R6, RZ, RZ, R2 ;  /* 0x000000ffff067224 */ /* 0x000fe200078e0002 */
[----:B------:R-:W-:Y:S01]  /*4e60*/  FSEL R103, R61, -INF , !P5 ;  /* 0xff8000003d677808 */ /* 0x000fe20006800000 */
[----:B------:R-:W-:Y:S01]  /*4e70*/  IMAD.MOV.U32 R2, RZ, RZ, R5 ;  /* 0x000000ffff027224 */ /* 0x000fe200078e0005 */
[-C--:B------:R-:W-:Y:S01]  /*4e80*/  ISETP.GE.AND P0, PT, R51, R88.reuse, PT ;  /* 0x000000583300720c */ /* 0x080fe20003f06270 */
[----:B------:R-:W-:Y:S01]  /*4e90*/  VIADD R5, R10, 0x70 ;  /* 0x000000700a057836 */ /* 0x000fe20000000000 */
[----:B------:R-:W-:Y:S01]  /*4ea0*/  ISETP.GE.AND P5, PT, R44, R88, PT ;  /* 0x000000582c00720c */ /* 0x000fe20003fa6270 */
[----:B------:R-:W-:Y:S01]  /*4eb0*/  IMAD.MOV.U32 R61, RZ, RZ, R250 ;  /* 0x000000ffff3d7224 */ /* 0x000fe200078e00fa */
[----:B------:R-:W-:-:S02]  /*4ec0*/  IABS R4, R4 ;  /* 0x0000000400047213 */ /* 0x000fc40000000000 */
[----:B------:R-:W-:Y:S02]  /*4ed0*/  I2FP.F32.S32 R7, R7 ;  /* 0x0000000700077245 */ /* 0x000fe40000201400 */
[----:B------:R-:W-:Y:S01]  /*4ee0*/  FSEL R102, R62, -INF , !P3 ;  /* 0xff8000003e667808 */ /* 0x000fe20005800000 */
[----:B------:R-:W-:Y:S01]  /*4ef0*/  IMAD.MOV.U32 R62, RZ, RZ, R249 ;  /* 0x000000ffff3e7224 */ /* 0x000fe200078e00f9 */
[----:B------:R-:W-:Y:S02]  /*4f00*/  FSEL R144, R65, -INF , !P1 ;  /* 0xff80000041907808 */ /* 0x000fe40004800000 */
[----:B------:R-:W-:Y:S01]  /*4f10*/  FSEL R150, R63, -INF , !P2 ;  /* 0xff8000003f967808 */ /* 0x000fe20005000000 */
[----:B------:R-:W-:Y:S01]  /*4f20*/  IMAD.MOV.U32 R63, RZ, RZ, R221 ;  /* 0x000000ffff3f7224 */ /* 0x000fe200078e00dd */
[-C--:B------:R-:W-:Y:S02]  /*4f30*/  ISETP.GE.AND P3, PT, R46, R88.reuse, PT ;  /* 0x000000582e00720c */ /* 0x080fe40003f66270 */
[----:B------:R-:W-:-:S02]  /*4f40*/  ISETP.GE.AND P1, PT, R48, R88, PT ;  /* 0x000000583000720c */ /* 0x000fc40003f26270 */
        /* <DEDUP_REMOVED lines=8> */
[-C--:B------:R-:W-:Y:S01]  /*4fd0*/  FFMA.FTZ R19, R6, -R133.reuse, R219 ;  /* 0x8000008506137223 */ /* 0x080fe200000100db */
[----:B------:R-:W-:Y:S01]  /*4fe0*/  FSEL R130, R20, -INF , !P5 ;  /* 0xff80000014827808 */ /* 0x000fe20006800000 */
[----:B------:R-:W-:Y:S01]  /*4ff0*/  FFMA.FTZ R20, R7, -R133, R217 ;  /* 0x8000008507147223 */ /* 0x000fe200000100d9 */
[----:B------:R-:W-:Y:S01]  /*5000*/  I2FP.F32.S32 R4, R4 ;  /* 0x0000000400047245 */ /* 0x000fe20000201400 */
[----:B------:R-:W-:Y:S01]  /*5010*/  VIADD R6, R10, 0x69 ;  /* 0x000000690a067836 */ /* 0x000fe20000000000 */
[----:B------:R-:W-:Y:S02]  /*5020*/  I2FP.F32.S32 R3, R3 ;  /* 0x0000000300037245 */ /* 0x000fe40000201400 */
[----:B------:R-:W-:Y:S01]  /*5030*/  I2FP.F32.S32 R2, R2 ;  /* 0x0000000200027245 */ /* 0x000fe20000201400 */
[----:B------:R-:W-:Y:S01]  /*5040*/  IMAD.IADD R18, R16, 0x1, -R6 ;  /* 0x0000000110127824 */ /* 0x000fe200078e0a06 */
[----:B------:R-:W-:Y:S01]  /*5050*/  IADD3 R7, R10, 0x68, RZ ;  /* 0x000000680a077810 */ /* 0x000fe20007ffe0ff */
[----:B------:R-:W-:Y:S01]  /*5060*/  FFMA.FTZ R14, R3, -R133, R232 ;  /* 0x80000085030e7223 */ /* 0x000fe200000100e8 */
[----:B------:R-:W-:Y:S01]  /*5070*/  FSEL R173, R100, -INF , !P3 ;  /* 0xff80000064ad7808 */ /* 0x000fe20005800000 */
[----:B------:R-:W-:Y:S01]  /*5080*/  VIADD R3, R10, 0x78 ;  /* 0x000000780a037836 */ /* 0x000fe20000000000 */
[----:B------:R-:W-:-:S02]  /*5090*/  FSEL R166, R113, -INF , !P1 ;  /* 0xff80000071a67808 */ /* 0x000fc40004800000 */
[----:B------:R-:W-:Y:S01]  /*50a0*/  FSEL R159, R17, -INF , !P2 ;  /* 0xff800000119f7808 */ /* 0x000fe20005000000 */
[-C--:B------:R-:W-:Y:S01]  /*50b0*/  FFMA.FTZ R17, R4, -R133.reuse, R230 ;  /* 0x8000008504117223 */ /* 0x080fe200000100e6 */
[----:B------:R-:W-:Y:S01]  /*50c0*/  FSEL R164, R9, -INF , !P2 ;  /* 0xff80000009a47808 */ /* 0x000fe20005000000 */
[----:B------:R-:W-:Y:S01]  /*50d0*/  FFMA.FTZ R9, R2, -R133, R234 ;  /* 0x8000008502097223 */ /* 0x000fe200000100ea */
[----:B------:R-:W-:Y:S01]  /*50e0*/  FSEL R169, R43, -INF , !P1 ;  /* 0xff8000002ba97808 */ /* 0x000fe20004800000 */
[----:B------:R-:W-:Y:S01]  /*50f0*/  VIADD R4, R10, 0x71 ;  /* 0x000000710a047836 */ /* 0x000fe20000000000 */
[----:B------:R-:W-:Y:S01]  /*5100*/  FSEL R100, R40, -INF , !P1 ;  /* 0xff80000028647808 */ /* 0x000fe20004800000 */
[----:B------:R-:W-:Y:S01]  /*5110*/  VIADD R2, R10, 0x79 ;  /* 0x000000790a027836 */ /* 0x000fe20000000000 */
[----:B------:R-:W-:Y:S01]  /*5120*/  FSEL R113, R39, -INF , !P1 ;  /* 0xff80000027717808 */ /* 0x000fe20004800000 */
[----:B------:R-:W-:Y:S01]  /*5130*/  IMAD.IADD R10, R16, 0x1, -R8 ;  /* 0x00000001100a7824 */ /* 0x000fe200078e0a08 */
[----:B------:R-:W-:Y:S01]  /*5140*/  FSEL R165, R112, -INF , !P0 ;  /* 0xff80000070a57808 */ /* 0x000fe20004000000 */
[C-C-:B------:R-:W-:Y:S01]  /*5150*/  IMAD.IADD R39, R13.reuse, 0x1, -R3.reuse ;  /* 0x000000010d277824 */ /* 0x140fe200078e0a03 */
[----:B------:R-:W-:Y:S01]  /*5160*/  FSEL R167, R38, -INF , !P0 ;  /* 0xff80000026a77808 */ /* 0x000fe20004000000 */
[--C-:B------:R-:W-:Y:S01]  /*5170*/  IMAD.IADD R45, R13, 0x1, -R2.reuse ;  /* 0x000000010d2d7824 */ /* 0x100fe200078e0a02 */
[----:B------:R-:W-:Y:S01]  /*5180*/  FSEL R112, R37, -INF , !P0 ;  /* 0xff80000025707808 */ /* 0x000fe20004000000 */
[--C-:B------:R-:W-:Y:S01]  /*5190*/  IMAD.IADD R48, R12, 0x1, -R3.reuse ;  /* 0x000000010c307824 */ /* 0x100fe200078e0a03 */
[----:B------:R-:W-:Y:S01]  /*51a0*/  FSEL R156, R36, -INF , !P0 ;  /* 0xff800000249c7808 */ /* 0x000fe20004000000 */
[--C-:B------:R-:W-:Y:S01]  /*51b0*/  IMAD.IADD R47, R12, 0x1, -R2.reuse ;  /* 0x000000010c2f7824 */ /* 0x100fe200078e0a02 */
[-C--:B------:R-:W-:Y:S01]  /*51c0*/  ISETP.GE.AND P1, PT, R57, R88.reuse, PT ;  /* 0x000000583900720c */ /* 0x080fe20003f26270 */
[----:B------:R-:W-:Y:S01]  /*51d0*/  IMAD.IADD R46, R11, 0x1, -R3 ;  /* 0x000000010b2e7824 */ /* 0x000fe200078e0a03 */
[----:B------:R-:W-:Y:S01]  /*51e0*/  FSEL R146, R15, -INF , !P4 ;  /* 0xff8000000f927808 */ /* 0x000fe20006000000 */
[----:B------:R-:W-:Y:S01]  /*51f0*/  IMAD.IADD R15, R16, 0x1, -R7 ;  /* 0x00000001100f7824 */ /* 0x000fe200078e0a07 */
[-C--:B------:R-:W-:Y:S01]  /*5200*/  ISETP.GE.AND P0, PT, R56, R88.reuse, PT ;  /* 0x000000583800720c */ /* 0x080fe20003f06270 */
[----:B------:R-:W-:Y:S01]  /*5210*/  IMAD.IADD R44, R11, 0x1, -R2 ;  /* 0x000000010b2c7824 */ /* 0x000fe200078e0a02 */
[----:B------:R-:W-:Y:S01]  /*5220*/  FSEL R172, R85, -INF , !P2 ;  /* 0xff80000055ac7808 */ /* 0x000fe20005000000 */
[--C-:B------:R-:W-:Y:S01]  /*5230*/  IMAD.IADD R36, R13, 0x1, -R4.reuse ;  /* 0x000000010d247824 */ /* 0x100fe200078e0a04 */
[----:B------:R-:W-:Y:S01]  /*5240*/  FSEL R186, R34, -INF , !P2 ;  /* 0xff80000022ba7808 */ /* 0x000fe20005000000 */
[--C-:B------:R-:W-:Y:S01]  /*5250*/  IMAD.IADD R38, R12, 0x1, -R4.reuse ;  /* 0x000000010c267824 */ /* 0x100fe200078e0a04 */
[----:B------:R-:W-:Y:S01]  /*5260*/  ISETP.GE.AND P2, PT, R58, R88, PT ;  /* 0x000000583a00720c */ /* 0x000fe20003f46270 */
[----:B------:R-:W-:Y:S01]  /*5270*/  IMAD.IADD R37, R11, 0x1, -R4 ;  /* 0x000000010b257824 */ /* 0x000fe200078e0a04 */
[----:B------:R-:W-:-:S02]  /*5280*/  FSEL R155, R73, -INF , !P4 ;  /* 0xff800000499b7808 */ /* 0x000fc40006000000 */
[----:B------:R-:W-:Y:S01]  /*5290*/  FSEL R142, R21, -INF , !P4 ;  /* 0xff800000158e7808 */ /* 0x000fe20006000000 */
[C---:B------:R-:W-:Y:S01]  /*52a0*/  IMAD.IADD R21, R16.reuse, 0x1, -R5 ;  /* 0x0000000110157824 */ /* 0x040fe200078e0a05 */
[----:B------:R-:W-:Y:S01]  /*52b0*/  FSEL R153, R23, -INF , !P5 ;  /* 0xff80000017997808 */ /* 0x000fe20006800000 */
[----:B------:R-:W-:Y:S01]  /*52c0*/  IMAD.IADD R23, R16, 0x1, -R3 ;  /* 0x0000000110177824 */ /* 0x000fe200078e0a03 */
[----:B------:R-:W-:Y:S01]  /*52d0*/  FSEL R126, R22, -INF , !P5 ;  /* 0xff800000167e7808 */ /* 0x000fe20006800000 */
[----:B------:R-:W-:Y:S01]  /*52e0*/  IMAD.IADD R22, R16, 0x1, -R4 ;  /* 0x0000000110167824 */ /* 0x000fe200078e0a04 */
[----:B------:R-:W-:Y:S01]  /*52f0*/  FSEL R187, R42, -INF , !P3 ;  /* 0xff8000002abb7808 */ /* 0x000fe20005800000 */
[----:B------:R-:W-:Y:S01]  /*5300*/  IMAD.IADD R16, R16, 0x1, -R2 ;  /* 0x0000000110107824 */ /* 0x000fe200078e0a02 */
[----:B------:R-:W-:Y:S02]  /*5310*/  FSEL R157, R41, -INF , !P3 ;  /* 0xff800000299d7808 */ /* 0x000fe40005800000 */
[----:B------:R-:W-:Y:S01]  /*5320*/  FSEL R161, R35, -INF , !P3 ;  /* 0xff80000023a17808 */ /* 0x000fe20005800000 */
[----:B------:R-:W-:Y:S01]  /*5330*/  IMAD.IADD R35, R11, 0x1, -R5 ;  /* 0x000000010b237824 */ /* 0x000fe200078e0a05 */
[----:B------:R-:W-:-:S02]  /*5340*/  FSEL R219, R105, -INF , !P1 ;  /* 0xff80000069db7808 */ /* 0x000fc40004800000 */
[-C--:B------:R-:W-:Y:S02]  /*5350*/  ISETP.GE.AND P4, PT, R50, R88.reuse, PT ;  /* 0x000000583200720c */ /* 0x080fe40003f86270 */
[----:B------:R-:W-:Y:S02]  /*5360*/  ISETP.GE.AND P3, PT, R59, R88, PT ;  /* 0x000000583b00720c */ /* 0x000fe40003f66270 */
[----:B------:R-:W-:Y:S01]  /*5370*/  FSEL R249, R24, -INF , !P1 ;  /* 0xff80000018f97808 */ /* 0x000fe20004800000 */
[--C-:B------:R-:W-:Y:S01]  /*5380*/  IMAD.IADD R24, R12, 0x1, -R7.reuse ;  /* 0x000000010c187824 */ /* 0x100fe200078e0a07 */
[----:B------:R-:W-:Y:S01]  /*5390*/  FSEL R105, R20, -INF , !P1 ;  /* 0xff80000014697808 */ /* 0x000fe20004800000 */
[--C-:B------:R-:W-:Y:S01]  /*53a0*/  IMAD.IADD R20, R11, 0x1, -R7.reuse ;  /* 0x000000010b147824 */ /* 0x100fe200078e0a07 */
[----:B------:R-:W-:Y:S01]  /*53b0*/  FSEL R191, R19, -INF , !P1 ;  /* 0xff80000013bf7808 */ /* 0x000fe20004800000 */
[----:B------:R-:W-:Y:S01]  /*53c0*/  IMAD.IADD R19, R13, 0x1, -R7 ;  /* 0x000000010d137824 */ /* 0x000fe200078e0a07 */
[----:B------:R-:W-:-:S02]  /*53d0*/  FSEL R218, R104, -INF , !P0 ;  /* 0xff80000068da7808 */ /* 0x000fc40004000000 */
[----:B------:R-:W-:Y:S01]  /*53e0*/  FSEL R234, R17, -INF , !P0 ;  /* 0xff80000011ea7808 */ /* 0x000fe20004000000 */
[--C-:B------:R-:W-:Y:S01]  /*53f0*/  IMAD.IADD R17, R12, 0x1, -R8.reuse ;  /* 0x000000010c117824 */ /* 0x100fe200078e0a08 */
[----:B------:R-:W-:Y:S01]  /*5400*/  FSEL R252, R14, -INF , !P0 ;  /* 0xff8000000efc7808 */ /* 0x000fe20004000000 */
[--C-:B------:R-:W-:Y:S01]  /*5410*/  IMAD.IADD R14, R11, 0x1, -R8.reuse ;  /* 0x000000010b0e7824 */ /* 0x100fe200078e0a08 */
[----:B------:R-:W-:Y:S01]  /*5420*/  FSEL R134, R9, -INF , !P0 ;  /* 0xff80000009867808 */ /* 0x000fe20004000000 */
[----:B------:R-:W-:Y:S01]  /*5430*/  IMAD.IADD R9, R13, 0x1, -R8 ;  /* 0x000000010d097824 */ /* 0x000fe200078e0a08 */
[-C--:B------:R-:W-:Y:S02]  /*5440*/  ISETP.GE.AND P1, PT, R3, R88.reuse, PT ;  /* 0x000000580300720c */ /* 0x080fe40003f26270 */
[----:B------:R-:W-:Y:S02]  /*5450*/  ISETP.GE.AND P0, PT, R2, R88, PT ;  /* 0x000000580200720c */ /* 0x000fe40003f06270 */
[----:B------:R-:W-:-:S02]  /*5460*/  FSEL R221, R107, -INF , !P2 ;  /* 0xff8000006bdd7808 */ /* 0x000fc40005000000 */
[----:B------:R-:W-:Y:S01]  /*5470*/  FSEL R250, R27, -INF , !P2 ;  /* 0xff8000001bfa7808 */ /* 0x000fe20005000000 */
[--C-:B------:R-:W-:Y:S01]  /*5480*/  IMAD.IADD R27, R12, 0x1, -R6.reuse ;  /* 0x000000010c1b7824 */ /* 0x100fe200078e0a06 */
[----:B------:R-:W-:Y:S01]  /*5490*/  FSEL R185, R26, -INF , !P2 ;  /* 0xff8000001ab97808 */ /* 0x000fe20005000000 */
[--C-:B------:R-:W-:Y:S01]  /*54a0*/  IMAD.IADD R26, R11, 0x1, -R6.reuse ;  /* 0x000000010b1a7824 */ /* 0x100fe200078e0a06 */
[----:B------:R-:W-:Y:S01]  /*54b0*/  FSEL R190, R25, -INF , !P2 ;  /* 0xff80000019be7808 */ /* 0x000fe20005000000 */
[----:B------:R-:W-:Y:S01]  /*54c0*/  IMAD.IADD R25, R13, 0x1, -R6 ;  /* 0x000000010d197824 */ /* 0x000fe200078e0a06 */
[----:B------:R-:W-:Y:S02]  /*54d0*/  IABS R3, R10 ;  /* 0x0000000a00037213 */ /* 0x000fe40000000000 */
[----:B------:R-:W-:Y:S02]  /*54e0*/  IABS R2, R15 ;  /* 0x0000000f00027213 */ /* 0x000fe40000000000 */
[----:B------:R-:W-:-:S02]  /*54f0*/  ISETP.GE.AND P2, PT, R4, R88, PT ;  /* 0x000000580400720c */ /* 0x000fc40003f46270 */
[----:B------:R-:W-:Y:S01]  /*5500*/  FSEL R232, R33, -INF , !P4 ;  /* 0xff80000021e87808 */ /* 0x000fe20006000000 */
[--C-:B------:R-:W-:Y:S01]  /*5510*/  IMAD.IADD R33, R12, 0x1, -R5.reuse ;  /* 0x000000010c217824 */ /* 0x100fe200078e0a05 */
[----:B------:R-:W-:Y:S01]  /*5520*/  FSEL R181, R32, -INF , !P4 ;  /* 0xff80000020b57808 */ /* 0x000fe20006000000 */
[----:B------:R-:W-:Y:S01]  /*5530*/  IMAD.IADD R32, R13, 0x1, -R5 ;  /* 0x000000010d207824 */ /* 0x000fe200078e0a05 */
[----:B------:R-:W-:Y:S02]  /*5540*/  FSEL R217, R109, -INF , !P3 ;  /* 0xff8000006dd97808 */ /* 0x000fe40005800000 */
[----:B------:R-:W-:Y:S02]  /*5550*/  FSEL R251, R30, -INF , !P3 ;  /* 0xff8000001efb7808 */ /* 0x000fe40005800000 */
[----:B------:R-:W-:Y:S02]  /*5560*/  FSEL R184, R29, -INF , !P3 ;  /* 0xff8000001db87808 */ /* 0x000fe40005800000 */
[----:B------:R-:W-:-:S02]  /*5570*/  FSEL R189, R28, -INF , !P3 ;  /* 0xff8000001cbd7808 */ /* 0x000fc40005800000 */
[----:B------:R-:W-:Y:S01]  /*5580*/  IABS R4, R18 ;  /* 0x0000001200047213 */ /* 0x000fe20000000000 */
[----:B------:R-:W-:Y:S01]  /*5590*/  BAR.SYNC.DEFER_BLOCKING 0x0 ;  /* 0x0000000000007b1d */ /* 0x000fe20000010000 */
[-C--:B------:R-:W-:Y:S02]  /*55a0*/  ISETP.GE.AND P3, PT, R5, R88.reuse, PT ;  /* 0x000000580500720c */ /* 0x080fe40003f66270 */
[----:B------:R-:W-:Y:S01]  /*55b0*/  MOV R5, R3 ;  /* 0x0000000300057202 */ /* 0x000fe20000000f00 */
[----:B------:R-:W-:Y:S01]  /*55c0*/  IMAD.MOV.U32 R3, RZ, RZ, R2 ;  /* 0x000000ffff037224 */ /* 0x000fe200078e0002 */
[----:B------:R-:W-:Y:S01]  /*55d0*/  FSEL R203, R110, -INF , !P4 ;  /* 0xff8000006ecb7808 */ /* 0x000fe20006000000 */
[----:B------:R-:W-:Y:S01]  /*55e0*/  IMAD.MOV.U32 R2, RZ, RZ, R4 ;  /* 0x000000ffff027224 */ /* 0x000fe200078e0004 */
[----:B------:R-:W-:Y:S02]  /*55f0*/  FSEL R188, R31, -INF , !P4 ;  /* 0xff8000001fbc7808 */ /* 0x000fe40006000000 */
[----:B------:R-:W-:Y:S01]  /*5600*/  I2FP.F32.S32 R4, R3 ;  /* 0x0000000300047245 */ /* 0x000fe20000201400 */
[C---:B------:R-:W-:Y:S01]  /*5610*/  HMMA.16816.F32 R28, R68.reuse, R174, R60 ;  /* 0x000000ae441c723c */ /* 0x040fe2000000183c */
[----:B------:R-:W-:Y:S01]  /*5620*/  ISETP.GE.AND P4, PT, R6, R88, PT ;  /* 0x000000580600720c */ /* 0x000fe20003f86270 */
[----:B------:R-:W-:Y:S01]  /*5630*/  IMAD R6, R205, 0x20, R179 ;  /* 0x00000020cd067824 */ /* 0x000fe200078e02b3 */
[----:B------:R-:W-:Y:S01]  /*5640*/  I2FP.F32.S32 R3, R2 ;  /* 0x0000000200037245 */ /* 0x000fe20000201400 */
[----:B------:R-:W-:Y:S01]  /*5650*/  FFMA.FTZ R51, R4, -R133, R240 ;  /* 0x8000008504337223 */ /* 0x000fe200000100f0 */
[----:B------:R-:W-:Y:S01]  /*5660*/  IABS R4, R21 ;  /* 0x0000001500047213 */ /* 0x000fe20000000000 */
[----:B------:R-:W-:Y:S01]  /*5670*/  IMAD.IADD R2, R178, 0x1, R6 ;  /* 0x00000001b2027824 */ /* 0x000fe200078e0206 */
[----:B------:R-:W-:Y:S01]  /*5680*/  IABS R6, R16 ;  /* 0x0000001000067213 */ /* 0x000fe20000000000 */
[----:B------:R-:W-:Y:S01]  /*5690*/  FFMA.FTZ R50, R3, -R133, R241 ;  /* 0x8000008503327223 */ /* 0x000fe200000100f1 */
[----:B------:R-:W-:Y:S01]  /*56a0*/  I2FP.F32.S32 R5, R5 ;  /* 0x0000000500057245 */ /* 0x000fe20000201400 */
[----:B------:R-:W-:Y:S01]  /*56b0*/  HMMA.16816.F32 R68, R68, R182, R76 ;  /* 0x000000b64444723c */ /* 0x000fe2000000184c */
[----:B------:R-:W-:-:S02]  /*56c0*/  IABS R3, R22 ;  /* 0x0000001600037213 */ /* 0x000fc40000000000 */
[----:B------:R-:W-:Y:S01]  /*56d0*/  FSEL R149, R84, -INF , !P6 ;  /* 0xff80000054957808 */ /* 0x000fe20007000000 */
[----:B------:R-:W-:Y:S01]  /*56e0*/  FFMA.FTZ R49, R5, -R133, R229 ;  /* 0x8000008505317223 */ /* 0x000fe200000100e5 */
[-C--:B------:R-:W-:Y:S01]  /*56f0*/  ISETP.GE.AND P6, PT, R8, R88.reuse, PT ;  /* 0x000000580800720c */ /* 0x080fe20003fc6270 */
[----:B------:R-:W-:Y:S01]  /*5700*/  IMAD.MOV.U32 R8, RZ, RZ, R4 ;  /* 0x000000ffff087224 */ /* 0x000fe200078e0004 */
[----:B------:R-:W-:Y:S01]  /*5710*/  FSEL R148, R74, -INF , !P5 ;  /* 0xff8000004a947808 */ /* 0x000fe20006800000 */
[----:B------:R-:W-:Y:S01]  /*5720*/  IMAD.MOV.U32 R4, RZ, RZ, R6 ;  /* 0x000000ffff047224 */ /* 0x000fe200078e0006 */
[----:B------:R-:W-:Y:S01]  /*5730*/  ISETP.GE.AND P5, PT, R7, R88, PT ;  /* 0x000000580700720c */ /* 0x000fe20003fa6270 */
[----:B------:R-:W-:Y:S01]  /*5740*/  IMAD.MOV.U32 R7, RZ, RZ, R3 ;  /* 0x000000ffff077224 */ /* 0x000fe200078e0003 */
[----:B------:R-:W-:Y:S02]  /*5750*/  IABS R5, R23 ;  /* 0x0000001700057213 */ /* 0x000fe40000000000 */
[----:B------:R-:W-:-:S02]  /*5760*/  IABS R3, R9 ;  /* 0x0000000900037213 */ /* 0x000fc40000000000 */
[----:B------:R-:W-:Y:S02]  /*5770*/  I2FP.F32.S32 R4, R4 ;  /* 0x0000000400047245 */ /* 0x000fe40000201400 */
[----:B------:R-:W-:Y:S02]  /*5780*/  I2FP.F32.S32 R5, R5 ;  /* 0x0000000500057245 */ /* 0x000fe40000201400 */
        /* <DEDUP_REMOVED lines=23> */
[----:B------:R-:W-:Y:S01]  /*5900*/  FFMA.FTZ R20, R7, -R133, R235 ;  /* 0x8000008507147223 */ /* 0x000fe200000100eb */
[----:B------:R-:W-:Y:S01]  /*5910*/  I2FP.F32.S32 R3, R5 ;  /* 0x0000000500037245 */ /* 0x000fe20000201400 */
[----:B------:R-:W-:Y:S01]  /*5920*/  FFMA.FTZ R24, R6, -R133, R242 ;  /* 0x8000008506187223 */ /* 0x000fe200000100f2 */
        /* <DEDUP_REMOVED lines=52> */
[----:B------:R-:W-:Y:S01]  /*5c70*/  FSEL R182, R34, -INF , !P6 ;  /* 0xff80000022b67808 */ /* 0x000fe20007000000 */
[----:B------:R-:W-:Y:S01]  /*5c80*/  IMAD.MOV.U32 R5, RZ, RZ, R8 ;  /* 0x000000ffff057224 */ /* 0x000fe200078e0008 */
[----:B------:R-:W-:-:S02]  /*5c90*/  FSEL R194, R21, -INF , !P6 ;  /* 0xff80000015c27808 */ /* 0x000fc40007000000 */
[----:B------:R-:W-:Y:S02]  /*5ca0*/  FSEL R222, R20, -INF , !P6 ;  /* 0xff80000014de7808 */ /* 0x000fe40007000000 */
[----:B------:R-:W-:Y:S02]  /*5cb0*/  ISETP.GE.AND P6, PT, R88, 0x81, PT ;  /* 0x000000815800780c */ /* 0x000fe40003fc6270 */
[----:B------:R-:W-:Y:S02]  /*5cc0*/  I2FP.F32.S32 R6, R4 ;  /* 0x0000000400067245 */ /* 0x000fe40000201400 */
[----:B------:R-:W-:Y:S02]  /*5cd0*/  I2FP.F32.S32 R4, R3 ;  /* 0x0000000300047245 */ /* 0x000fe40000201400 */
[----:B------:R-:W-:Y:S01]  /*5ce0*/  I2FP.F32.S32 R9, R9 ;  /* 0x0000000900097245 */ /* 0x000fe20000201400 */
[----:B------:R-:W-:Y:S01]  /*5cf0*/  FFMA.FTZ R6, R6, -R133, R69 ;  /* 0x8000008506067223 */ /* 0x000fe20000010045 */
[----:B------:R-:W-:Y:S01]  /*5d00*/  I2FP.F32.S32 R7, R7 ;  /* 0x0000000700077245 */ /* 0x000fe20000201400 */
[----:B------:R-:W-:Y:S01]  /*5d10*/  FFMA.FTZ R4, R4, -R133, R70 ;  /* 0x8000008504047223 */ /* 0x000fe20000010046 */
        /* <DEDUP_REMOVED lines=29> */
[----:B------:R-:W2:Y:S01]  /*5ef0*/  LDL R78, [R1+0x10] ;  /* 0x00001000014e7983 */ /* 0x000ea20000100800 */
[----:B------:R-:W-:-:S03]  /*5f00*/  ULDC UR5, c[0x0][0x2d0] ;  /* 0x0000b40000057ab9 */ /* 0x000fc60000000800 */
[----:B------:R-:W3:Y:S04]  /*5f10*/  LDL.64 R76, [R1+0x70] ;  /* 0x00007000014c7983 */ /* 0x000ee80000100a00 */
[----:B------:R-:W4:Y:S04]  /*5f20*/  LDL R86, [R1+0x88] ;  /* 0x0000880001567983 */ /* 0x000f280000100800 */
[----:B------:R-:W5:Y:S01]  /*5f30*/  LDL R140, [R1+0x48] ;  /* 0x00004800018c7983 */ /* 0x000f620000100800 */
[----:B------:R-:W-:Y:S01]  /*5f40*/  ISETP.GE.AND P0, PT, R176, UR5, PT ;  /* 0x00000005b0007c0c */ /* 0x000fe2000bf06270 */
[----:B------:R-:W-:-:S12]  /*5f50*/  BSSY B0, `(.L_x_577) ;  /* 0x0000032000007945 */ /* 0x000fd80003800000 */
[----:B------:R-:W1:Y:S01]  /*5f60*/  @!P0 LDC.64 R12, c[0x0][0x218] ;  /* 0x00008600ff0c8b82 */ /* 0x000e620000000a00 */
[----:B------:R1:W-:Y:S04]  /*5f70*/  @P0 STS [R223+0x2000], RZ ;  /* 0x002000ffdf000388 */ /* 0x0003e80000000800 */
[----:B------:R1:W-:Y:S03]  /*5f80*/  @P0 STS [R223+0x2004], RZ ;  /* 0x002004ffdf000388 */ /* 0x0003e60000000800 */
[----:B------:R-:W1:Y:S01]  /*5f90*/  @!P0 LDC.64 R14, c[0x0][0x218] ;  /* 0x00008600ff0e8b82 */ /* 0x000e620000000a00 */
[----:B------:R1:W-:Y:S07]  /*5fa0*/  @P0 STS.64 [R223+0x2008], RZ ;  /* 0x002008ffdf000388 */ /* 0x0003ee0000000a00 */
[----:B------:R-:W5:Y:S01]  /*5fb0*/  @!P0 LDC.64 R16, c[0x0][0x218] ;  /* 0x00008600ff108b82 */ /* 0x000f620000000a00 */
[----:B--2---:R-:W-:-:S04]  /*5fc0*/  LEA.HI.SX32 R4, R78, 0xfffffffe, 0x19 ;  /* 0xfffffffe4e047811 */ /* 0x004fc800078fcaff */
[----:B------:R-:W-:Y:S01]  /*5fd0*/  SHF.R.S32.HI R3, RZ, 0x1f, R4 ;  /* 0x0000001fff037819 */ /* 0x000fe20000011404 */
[----:B------:R-:W-:Y:S02]  /*5fe0*/  IMAD R6, R206, R4, RZ ;  /* 0x00000004ce067224 */ /* 0x000fe400078e02ff */
[----:B---3--:R-:W-:-:S04]  /*5ff0*/  IMAD.WIDE.U32 R4, R4, R170, R76 ;  /* 0x000000aa04047225 */ /* 0x008fc800078e004c */
[----:B------:R-:W-:Y:S01]  /*6000*/  IMAD R6, R3, R170, R6 ;  /* 0x000000aa03067224 */ /* 0x000fe200078e0206 */
[-C--:B----4-:R-:W-:Y:S02]  /*6010*/  @!P0 IADD3 R3, P1, R86, R4.reuse, RZ ;  /* 0x0000000456038210 */ /* 0x090fe40007f3e0ff */
[----:B------:R-:W-:Y:S01]  /*6020*/  @!P0 LEA R9, P2, R90, R4, 0x6 ;  /* 0x000000045a098211 */ /* 0x000fe200078430ff */
[----:B------:R-:W-:Y:S01]  /*6030*/  IMAD.IADD R7, R5, 0x1, R6 ;  /* 0x0000000105077824 */ /* 0x000fe200078e0206 */
[----:B-1----:R-:W-:Y:S02]  /*6040*/  @!P0 LEA R12, P4, R4, R12, 0x1 ;  /* 0x0000000c040c8211 */ /* 0x002fe400078808ff */
[----:B------:R-:W-:Y:S01]  /*6050*/  @!P0 LEA R10, P3, R3, R14, 0x1 ;  /* 0x0000000e030a8211 */ /* 0x000fe200078608ff */
[----:B-----5:R-:W-:Y:S01]  /*6060*/  @!P0 IMAD.X R11, R140, 0x1, R7, P1 ;  /* 0x000000018c0b8824 */ /* 0x020fe200008e0607 */
[----:B------:R-:W-:Y:S02]  /*6070*/  @!P0 LEA R8, P1, R9, R16, 0x1 ;  /* 0x0000001009088211 */ /* 0x000fe400078208ff */
[----:B------:R-:W-:-:S02]  /*6080*/  @!P0 LEA.HI.X R14, R90, R7, R91, 0x6, P2 ;  /* 0x000000075a0e8211 */ /* 0x000fc400010f345b */
[----:B------:R-:W-:Y:S02]  /*6090*/  @!P0 LEA.HI.X R13, R4, R13, R7, 0x1, P4 ;  /* 0x0000000d040d8211 */ /* 0x000fe400020f0c07 */
[----:B------:R-:W-:Y:S02]  /*60a0*/  @!P0 LEA.HI.X R11, R3, R15, R11, 0x1, P3 ;  /* 0x0000000f030b8211 */ /* 0x000fe400018f0c0b */
[----:B------:R-:W-:Y:S01]  /*60b0*/  @!P0 LEA.HI.X R9, R9, R17, R14, 0x1, P1 ;  /* 0x0000001109098211 */ /* 0x000fe200008f0c0e */
        /* <DEDUP_REMOVED lines=27> */
.L_x_578:
[----:B------:R-:W-:Y:S05]  /*6270*/  BSYNC B0 ;  /* 0x0000000000007941 */ /* 0x000fea0003800000 */
.L_x_577:
[----:B------:R-:W0:Y:S02]  /*6280*/  LDGDEPBAR ;  /* 0x00000000000079af */ /* 0x000e240000000000 */
.L_x_576:
[----:B-1----:R-:W3:Y:S01]  /*6290*/  LDL R8, [R1+0x18] ;  /* 0x0000180001087983 */ /* 0x002ee20000100800 */
[----:B--2---:R-:W-:Y:S01]  /*62a0*/  FMNMX.FTZ R4, R93, R116, !PT ;  /* 0x000000745d047209 */ /* 0x004fe20007810000 */
[----:B------:R-:W-:Y:S01]  /*62b0*/  IMAD.SHL.U32 R168, R168, 0x4, RZ ;  /* 0x00000004a8a87824 */ /* 0x000fe200078e00ff */
[----:B------:R-:W-:Y:S01]  /*62c0*/  FMNMX.FTZ R3, R95, R92, !PT ;  /* 0x0000005c5f037209 */ /* 0x000fe20007810000 */
[----:B------:R-:W1:Y:S01]  /*62d0*/  S2R R9, SR_CTAID.X ;  /* 0x0000000000097919 */ /* 0x000e620000002500 */
[----:B------:R-:W-:Y:S01]  /*62e0*/  FMNMX.FTZ R4, R118, R4, !PT ;  /* 0x0000000476047209 */ /* 0x000fe20007810000 */
[----:B------:R-:W-:Y:S01]  /*62f0*/  UIADD3 UR14, UR20, -0x61c88647, URZ ;  /* 0x9e3779b9140e7890 */ /* 0x000fe2000fffe03f */
[----:B------:R-:W-:Y:S01]  /*6300*/  FMNMX.FTZ R3, R94, R3, !PT ;  /* 0x000000035e037209 */ /* 0x000fe20007810000 */
[----:B------:R-:W-:Y:S01]  /*6310*/  IMAD.MOV.U32 R239, RZ, RZ, R134 ;  /* 0x000000ffffef7224 */ /* 0x000fe200078e0086 */
[----:B------:R-:W-:Y:S01]  /*6320*/  FMNMX.FTZ R4, R117, R4, !PT ;  /* 0x0000000475047209 */ /* 0x000fe20007810000 */
[----:B------:R-:W-:Y:S01]  /*6330*/  UIADD3 UR5, UR21, -0x4498517b, URZ ;  /* 0xbb67ae8515057890 */ /* 0x000fe2000fffe03f */
[----:B------:R-:W-:Y:S01]  /*6340*/  FMNMX.FTZ R3, R89, R3, !PT ;  /* 0x0000000359037209 */ /* 0x000fe20007810000 */
[----:B------:R-:W-:Y:S01]  /*6350*/  UIADD3 UR11, UR21, 0x76cf5d0a, URZ ;  /* 0x76cf5d0a150b7890 */ /* 0x000fe2000fffe03f */
[----:B------:R-:W-:Y:S01]  /*6360*/  FMNMX.FTZ R4, R121, R4, !PT ;  /* 0x0000000479047209 */ /* 0x000fe20007810000 */
[----:B------:R-:W-:Y:S01]  /*6370*/  UIADD3 UR10, UR20, -0x255992d5, URZ ;  /* 0xdaa66d2b140a7890 */ /* 0x000fe2000fffe03f */
[----:B------:R-:W-:Y:S01]  /*6380*/  FMNMX.FTZ R3, R72, R3, !PT ;  /* 0x0000000348037209 */ /* 0x000fe20007810000 */
[----:B------:R-:W-:Y:S01]  /*6390*/  UIADD3 UR12, UR20, 0x3c6ef372, URZ ;  /* 0x3c6ef372140c7890 */ /* 0x000fe2000fffe03f */
[----:B------:R-:W-:Y:S01]  /*63a0*/  FMNMX.FTZ R4, R123, R4, !PT ;  /* 0x000000047b047209 */ /* 0x000fe20007810000 */
[----:B------:R-:W-:Y:S01]  /*63b0*/  UIADD3 UR9, UR21, 0x32370b8f, URZ ;  /* 0x32370b8f15097890 */ /* 0x000fe2000fffe03f */
[----:B------:R-:W-:Y:S01]  /*63c0*/  FMNMX.FTZ R3, R55, R3, !PT ;  /* 0x0000000337037209 */ /* 0x000fe20007810000 */
[----:B------:R-:W-:Y:S01]  /*63d0*/  UIADD3 UR7, UR21, -0x126145ec, URZ ;  /* 0xed9eba1415077890 */ /* 0x000fe2000fffe03f */
[----:B------:R-:W-:Y:S01]  /*63e0*/  FMNMX.FTZ R4, R102, R4, !PT ;  /* 0x0000000466047209 */ /* 0x000fe20007810000 */
[----:B------:R-:W-:Y:S01]  /*63f0*/  ULDC UR17, c[0x0][0x2ec] ;  /* 0x0000bb0000117ab9 */ /* 0x000fe20000000800 */
[----:B------:R-:W-:Y:S01]  /*6400*/  FMNMX.FTZ R3, R52, R3, !PT ;  /* 0x0000000334037209 */ /* 0x000fe20007810000 */
[----:B------:R-:W-:Y:S01]  /*6410*/  STL [R1+0xcc], R215 ;  /* 0x0000ccd701007387 */ /* 0x000fe20000100800 */
[----:B------:R-:W-:Y:S01]  /*6420*/  FMNMX.FTZ R4, R103, R4, !PT ;  /* 0x0000000467047209 */ /* 0x000fe20007810000 */
[----:B------:R-:W-:Y:S01]  /*6430*/  UIADD3 UR8, UR20, 0x78dde6e4, URZ ;  /* 0x78dde6e414087890 */ /* 0x000fe2000fffe03f */
        /* <DEDUP_REMOVED lines=9> */
[----:B-1----:R-:W-:Y:S01]  /*64d0*/  IMAD R231, R9, 0x8, R171 ;  /* 0x0000000809e77824 */ /* 0x002fe200078e02ab */
        /* <DEDUP_REMOVED lines=10> */
[----:B------:R-:W-:-:S02]  /*6580*/  FMNMX.FTZ R3, R147, R3, !PT ;  /* 0x0000000393037209 */ /* 0x000fc40007810000 */
[----:B------:R-:W-:Y:S01]  /*6590*/  FMNMX.FTZ R4, R155, R4, !PT ;  /* 0x000000049b047209 */ /* 0x000fe20007810000 */
[----:B------:R-:W-:Y:S01]  /*65a0*/  STL [R1+0xb4], R209 ;  /* 0x0000b4d101007387 */ /* 0x000fe20000100800 */
[----:B------:R-:W-:Y:S02]  /*65b0*/  FMNMX.FTZ R3, R142, R3, !PT ;  /* 0x000000038e037209 */ /* 0x000fe40007810000 */
[----:B------:R-:W-:Y:S01]  /*65c0*/  FMNMX.FTZ R4, R149, R4, !PT ;  /* 0x0000000495047209 */ /* 0x000fe20007810000 */
[----:B------:R-:W-:Y:S01]  /*65d0*/  STL [R1+0xb0], R208 ;  /* 0x0000b0d001007387 */ /* 0x000fe20000100800 */
[----:B------:R-:W-:Y:S02]  /*65e0*/  FMNMX.FTZ R3, R127, R3, !PT ;  /* 0x000000037f037209 */ /* 0x000fe40007810000 */
        /* <DEDUP_REMOVED lines=43> */
[----:B------:R-:W-:Y:S01]  /*68a0*/  FMNMX.FTZ R7, R110, R7, !PT ;  /* 0x000000076e077209 */ /* 0x000fe20007810000 */
[----:B------:R-:W1:Y:S01]  /*68b0*/  SHFL.BFLY PT, R6, R3, 0x2, 0x1f ;  /* 0x0c401f0003067f89 */ /* 0x000e6200000e0000 */
[----:B------:R-:W-:-:S02]  /*68c0*/  FMNMX.FTZ R5, R128, R5, !PT ;  /* 0x0000000580057209 */ /* 0x000fc40007810000 */
[----:B------:R-:W-:Y:S02]  /*68d0*/  FMNMX.FTZ R7, R178, R7, !PT ;  /* 0x00000007b2077209 */ /* 0x000fe40007810000 */
[----:B------:R-:W-:Y:S02]  /*68e0*/  FMNMX.FTZ R5, R115, R5, !PT ;  /* 0x0000000573057209 */ /* 0x000fe40007810000 */
[----:B------:R-:W-:Y:S02]  /*68f0*/  FMNMX.FTZ R7, R179, R7, !PT ;  /* 0x00000007b3077209 */ /* 0x000fe40007810000 */
[----:B------:R-:W-:Y:S02]  /*6900*/  FMNMX.FTZ R5, R114, R5, !PT ;  /* 0x0000000572057209 */ /* 0x000fe40007810000 */
[----:B------:R-:W-:Y:S02]  /*6910*/  FMNMX.FTZ R4, R180, R7, !PT ;  /* 0x00000007b4047209 */ /* 0x000fe40007810000 */
[----:B------:R-:W-:-:S02]  /*6920*/  FMNMX.FTZ R5, R97, R5, !PT ;  /* 0x0000000561057209 */ /* 0x000fc40007810000 */
[----:B------:R-:W-:Y:S01]  /*6930*/  LOP3.LUT R248, R248, UR20, RZ, 0x3c, !PT ;  /* 0x00000014f8f87c12 */ /* 0x000fe2000f8e3cff */
[----:B------:R-:W2:Y:S01]  /*6940*/  SHFL.BFLY PT, R7, R4, 0x2, 0x1f ;  /* 0x0c401f0004077f89 */ /* 0x000ea200000e0000 */
[----:B------:R-:W-:Y:S02]  /*6950*/  FMNMX.FTZ R5, R154, R5, !PT ;  /* 0x000000059a057209 */ /* 0x000fe40007810000 */
[----:B------:R-:W-:Y:S02]  /*6960*/  LOP3.LUT R9, R77, R248, RZ, 0x3c, !PT ;  /* 0x000000f84d097212 */ /* 0x000fe400078e3cff */
[----:B------:R-:W-:Y:S02]  /*6970*/  FMNMX.FTZ R5, R146, R5, !PT ;  /* 0x0000000592057209 */ /* 0x000fe40007810000 */
[----:B------:R-:W-:Y:S01]  /*6980*/  LEA R205, R2, UR4, 0x1 ;  /* 0x0000000402cd7c11 */ /* 0x000fe2000f8e08ff */
[----:B------:R-:W-:Y:S01]  /*6990*/  IMAD.WIDE.U32 R84, R9, -0x2daee0ad, RZ ;  /* 0xd2511f5309547825 */ /* 0x000fe200078e00ff */
[----:B-1----:R-:W-:-:S02]  /*69a0*/  FMNMX.FTZ R138, R3, R6, !PT ;  /* 0x00000006038a7209 */ /* 0x002fc40007810000 */
[----:B------:R-:W-:Y:S01]  /*69b0*/  FMNMX.FTZ R3, R129, R5, !PT ;  /* 0x0000000581037209 */ /* 0x000fe20007810000 */
[----:B------:R-:W-:Y:S01]  /*69c0*/  IMAD R206, R0, 0x2, R205 ;  /* 0x0000000200ce7824 */ /* 0x000fe200078e02cd */
[----:B------:R-:W-:Y:S02]  /*69d0*/  LDSM.16.MT88.4 R40, [R205+0x4000] ;  /* 0x00400000cd28783b */ /* 0x000fe40000004200 */
[----:B------:R-:W-:Y:S02]  /*69e0*/  FMNMX.FTZ R3, R130, R3, !PT ;  /* 0x0000000382037209 */ /* 0x000fe40007810000 */
[----:B------:R-:W1:Y:S02]  /*69f0*/  SHFL.BFLY PT, R16, R138, 0x1, 0x1f ;  /* 0x0c201f008a107f89 */ /* 0x000e6400000e0000 */
[----:B------:R-:W-:Y:S02]  /*6a00*/  FMNMX.FTZ R3, R161, R3, !PT ;  /* 0x00000003a1037209 */ /* 0x000fe40007810000 */
[----:B------:R-:W-:Y:S02]  /*6a10*/  LDSM.16.MT88.4 R44, [R206+0x4000] ;  /* 0x00400000ce2c783b */ /* 0x000fe40000004200 */
[----:B------:R-:W-:-:S02]  /*6a20*/  FMNMX.FTZ R3, R164, R3, !PT ;  /* 0x00000003a4037209 */ /* 0x000fc40007810000 */
[----:B--2---:R-:W-:Y:S01]  /*6a30*/  FMNMX.FTZ R11, R4, R7, !PT ;  /* 0x00000007040b7209 */ /* 0x004fe20007810000 */
[----:B------:R-:W-:Y:S01]  /*6a40*/  VIADD R7, R231, 0x4 ;  /* 0x00000004e7077836 */ /* 0x000fe20000000000 */
[----:B------:R-:W-:Y:S01]  /*6a50*/  FMNMX.FTZ R3, R113, R3, !PT ;  /* 0x0000000371037209 */ /* 0x000fe20007810000 */
[----:B------:R-:W-:Y:S01]  /*6a60*/  LDSM.16.MT88.4 R56, [R205+0x4400] ;  /* 0x00440000cd38783b */ /* 0x000fe20000004200 */
[----:B------:R-:W-:Y:S01]  /*6a70*/  FMNMX.FTZ R4, R141, R135, !PT ;  /* 0x000000878d047209 */ /* 0x000fe20007810000 */
[----:B------:R-:W-:Y:S01]  /*6a80*/  IMAD.WIDE.U32 R78, R7, -0x326172a9, RZ ;  /* 0xcd9e8d57074e7825 */ /* 0x000fe200078e00ff */
[----:B------:R-:W-:Y:S01]  /*6a90*/  FMNMX.FTZ R3, R156, R3, !PT ;  /* 0x000000039c037209 */ /* 0x000fe20007810000 */
[----:B------:R-:W2:Y:S01]  /*6aa0*/  SHFL.BFLY PT, R140, R11, 0x1, 0x1f ;  /* 0x0c201f000b8c7f89 */ /* 0x000ea200000e0000 */
        /* <DEDUP_REMOVED lines=9> */
[----:B------:R-:W-:Y:S02]  /*6b40*/  LOP3.LUT R7, R79, R248, RZ, 0x3c, !PT ;  /* 0x000000f84f077212 */ /* 0x000fe400078e3cff */
[----:B------:R-:W-:Y:S02]  /*6b50*/  FMNMX.FTZ R3, R239, R3, !PT ;  /* 0x00000003ef037209 */ /* 0x000fe40007810000 */
[----:B-1----:R-:W-:Y:S01]  /*6b60*/  FMNMX.FTZ R138, R138, R16, !PT ;  /* 0x000000108a8a7209 */ /* 0x002fe20007810000 */
[----:B------:R-:W-:Y:S01]  /*6b70*/  IMAD.WIDE.U32 R86, R7, -0x2daee0ad, RZ ;  /* 0xd2511f5307567825 */ /* 0x000fe200078e00ff */
[----:B------:R-:W-:Y:S02]  /*6b80*/  FMNMX.FTZ R3, R222, R3, !PT ;  /* 0x00000003de037209 */ /* 0x000fe40007810000 */
[----:B--2---:R-:W-:-:S02]  /*6b90*/  FMNMX.FTZ R140, R11, R140, !PT ;  /* 0x0000008c0b8c7209 */ /* 0x004fc40007810000 */
[----:B------:R-:W-:Y:S02]  /*6ba0*/  FMNMX.FTZ R3, R197, R3, !PT ;  /* 0x00000003c5037209 */ /* 0x000fe40007810000 */
[----:B------:R-:W-:Y:S02]  /*6bb0*/  FSETP.NEU.FTZ.AND P0, PT, R140, -INF , PT ;  /* 0xff8000008c00780b */ /* 0x000fe40003f1d000 */
[----:B------:R-:W-:-:S04]  /*6bc0*/  FMNMX.FTZ R3, R202, R3, !PT ;  /* 0x00000003ca037209 */ /* 0x000fc80007810000 */
[----:B------:R-:W-:-:S04]  /*6bd0*/  FMNMX.FTZ R3, R224, R3, !PT ;  /* 0x00000003e0037209 */ /* 0x000fc80007810000 */
[----:B------:R-:W-:-:S04]  /*6be0*/  FMNMX.FTZ R3, R225, R3, !PT ;  /* 0x00000003e1037209 */ /* 0x000fc80007810000 */
[----:B------:R-:W-:-:S04]  /*6bf0*/  FMNMX.FTZ R3, R226, R3, !PT ;  /* 0x00000003e2037209 */ /* 0x000fc80007810000 */
[----:B------:R-:W-:-:S05]  /*6c00*/  FMNMX.FTZ R3, R227, R3, !PT ;  /* 0x00000003e3037209 */ /* 0x000fca0007810000 */
[----:B------:R-:W1:Y:S02]  /*6c10*/  SHFL.BFLY PT, R134, R3, 0x2, 0x1f ;  /* 0x0c401f0003867f89 */ /* 0x000e6400000e0000 */
[----:B-1----:R-:W-:Y:S01]  /*6c20*/  FMNMX.FTZ R134, R3, R134, !PT ;  /* 0x0000008603867209 */ /* 0x002fe20007810000 */
[----:B---3--:R-:W-:-:S05]  /*6c30*/  IMAD.WIDE.U32 R90, R8, -0x2daee0ad, RZ ;  /* 0xd2511f53085a7825 */ /* 0x008fca00078e00ff */
[----:B------:R-:W-:Y:S02]  /*6c40*/  LOP3.LUT R4, R91, UR21, R168, 0x96, !PT ;  /* 0x000000155b047c12 */ /* 0x000fe4000f8e96a8 */
[----:B------:R-:W-:-:S03]  /*6c50*/  LOP3.LUT R7, R87, UR5, R90, 0x96, !PT ;  /* 0x0000000557077c12 */ /* 0x000fc6000f8e965a */
[----:B------:R-:W-:-:S04]  /*6c60*/  IMAD.WIDE.U32 R4, R4, -0x326172a9, RZ ;  /* 0xcd9e8d5704047825 */ /* 0x000fc800078e00ff */
[----:B------:R-:W-:Y:S01]  /*6c70*/  IMAD.WIDE.U32 R62, R7, -0x326172a9, RZ ;  /* 0xcd9e8d57073e7825 */ /* 0x000fe200078e00ff */
[C---:B------:R-:W-:Y:S02]  /*6c80*/  LOP3.LUT R8, R5.reuse, UR14, R78, 0x96, !PT ;  /* 0x0000000e05087c12 */ /* 0x040fe4000f8e964e */
[----:B------:R-:W-:Y:S02]  /*6c90*/  LOP3.LUT R17, R5, UR14, R76, 0x96, !PT ;  /* 0x0000000e05117c12 */ /* 0x000fe4000f8e964c */
[----:B------:R-:W-:Y:S01]  /*6ca0*/  FMNMX.FTZ R5, R120, R6, !PT ;  /* 0x0000000678057209 */ /* 0x000fe20007810000 */
[----:B------:R-:W-:Y:S01]  /*6cb0*/  IMAD.WIDE.U32 R8, R8, -0x2daee0ad, RZ ;  /* 0xd2511f5308087825 */ /* 0x000fe200078e00ff */
[----:B------:R-:W-:Y:S01]  /*6cc0*/  LOP3.LUT R6, R85, UR5, R90, 0x96, !PT ;  /* 0x0000000555067c12 */ /* 0x000fe2000f8e965a */
[----:B------:R-:W-:Y:S01]  /*6cd0*/  UIADD3 UR5, UR21, -0x56f99767, URZ ;  /* 0xa906689915057890 */ /* 0x000fe2000fffe03f */
[----:B------:R-:W-:Y:S02]  /*6ce0*/  FMNMX.FTZ R5, R158, R5, !PT ;  /* 0x000000059e057209 */ /* 0x000fe40007810000 */
[----:B------:R-:W-:Y:S01]  /*6cf0*/  LOP3.LUT R9, R9, UR11, R86, 0x96, !PT ;  /* 0x0000000b09097c12 */ /* 0x000fe2000f8e9656 */
[----:B------:R-:W-:Y:S01]  /*6d00*/  IMAD.WIDE.U32 R60, R6, -0x326172a9, RZ ;  /* 0xcd9e8d57063c7825 */ /* 0x000fe200078e00ff */
[----:B------:R-:W-:-:S02]  /*6d10*/  FMNMX.FTZ R5, R151, R5, !PT ;  /* 0x0000000597057209 */ /* 0x000fc40007810000 */
[----:B------:R-:W-:Y:S01]  /*6d20*/  LOP3.LUT R7, R63, UR12, R4, 0x96, !PT ;  /* 0x0000000c3f077c12 */ /* 0x000fe2000f8e9604 */
[----:B------:R-:W-:Y:S01]  /*6d30*/  IMAD.WIDE.U32 R12, R9, -0x326172a9, RZ ;  /* 0xcd9e8d57090c7825 */ /* 0x000fe200078e00ff */
[----:B------:R-:W-:-:S03]  /*6d40*/  FMNMX.FTZ R5, R145, R5, !PT ;  /* 0x0000000591057209 */ /* 0x000fc60007810000 */
[----:B------:R-:W-:Y:S01]  /*6d50*/  IMAD.WIDE.U32 R6, R7, -0x2daee0ad, RZ ;  /* 0xd2511f5307067825 */ /* 0x000fe200078e00ff */
[----:B------:R-:W-:Y:S02]  /*6d60*/  FMNMX.FTZ R5, R137, R5, !PT ;  /* 0x0000000589057209 */ /* 0x000fe40007810000 */
[----:B------:R-:W-:Y:S02]  /*6d70*/  LOP3.LUT R9, R13, UR10, R62, 0x96, !PT ;  /* 0x0000000a0d097c12 */ /* 0x000fe4000f8e963e */
[----:B------:R-:W-:Y:S02]  /*6d80*/  FMNMX.FTZ R5, R163, R5, !PT ;  /* 0x00000005a3057209 */ /* 0x000fe40007810000 */
[----:B------:R-:W-:Y:S01]  /*6d90*/  LOP3.LUT R8, R7, UR9, R8, 0x96, !PT ;  /* 0x0000000907087c12 */ /* 0x000fe2000f8e9608 */
[----:B------:R-:W-:Y:S01]  /*6da0*/  IMAD.WIDE.U32 R14, R9, -0x2daee0ad, RZ ;  /* 0xd2511f53090e7825 */ /* 0x000fe200078e00ff */
[----:B------:R-:W-:Y:S02]  /*6db0*/  LOP3.LUT R9, R61, UR12, R4, 0x96, !PT ;  /* 0x0000000c3d097c12 */ /* 0x000fe4000f8e9604 */
[----:B------:R-:W-:Y:S01]  /*6dc0*/  FMNMX.FTZ R4, R160, R5, !PT ;  /* 0x00000005a0047209 */ /* 0x000fe20007810000 */
[----:B------:R-:W-:Y:S01]  /*6dd0*/  FMUL.FTZ R5, R140, UR17 ;  /* 0x000000118c057c20 */ /* 0x000fe20008410000 */
[----:B------:R-:W-:Y:S01]  /*6de0*/  LOP3.LUT R10, R15, UR7, R6, 0x96, !PT ;  /* 0x000000070f0a7c12 */ /* 0x000fe2000f8e9606 */
[----:B------:R-:W-:Y:S01]  /*6df0*/  IMAD.WIDE.U32 R6, R17, -0x2daee0ad, RZ ;  /* 0xd2511f5311067825 */ /* 0x000fe200078e00ff */
[----:B------:R-:W-:-:S02]  /*6e00*/  FMNMX.FTZ R4, R152, R4, !PT ;  /* 0x0000000498047209 */ /* 0x000fc40007810000 */
[----:B------:R-:W-:Y:S01]  /*6e10*/  FSEL R15, R5, RZ, P0 ;  /* 0x000000ff050f7208 */ /* 0x000fe20000000000 */
[----:B------:R-:W-:Y:S01]  /*6e20*/  IMAD.WIDE.U32 R48, R9, -0x2daee0ad, RZ ;  /* 0xd2511f5309307825 */ /* 0x000fe200078e00ff */
[----:B------:R-:W-:Y:S02]  /*6e30*/  FMNMX.FTZ R4, R153, R4, !PT ;  /* 0x0000000499047209 */ /* 0x000fe40007810000 */
[----:B------:R-:W-:Y:S01]  /*6e40*/  LOP3.LUT R16, R7, UR11, R84, 0x96, !PT ;  /* 0x0000000b07107c12 */ /* 0x000fe2000f8e9654 */
[----:B------:R-:W-:Y:S01]  /*6e50*/  FFMA.FTZ R5, R93, UR17, -R15 ;  /* 0x000000115d057c23 */ /* 0x000fe2000801080f */
[----:B------:R-:W-:Y:S01]  /*6e60*/  FMNMX.FTZ R4, R187, R4, !PT ;  /* 0x00000004bb047209 */ /* 0x000fe20007810000 */
[----:B------:R-:W-:Y:S01]  /*6e70*/  IMAD.WIDE.U32 R10, R10, -0x326172a9, RZ ;  /* 0xcd9e8d570a0a7825 */ /* 0x000fe200078e00ff */
[----:B------:R-:W-:Y:S01]  /*6e80*/  FSETP.NEU.FTZ.AND P0, PT, R138, -INF , PT ;  /* 0xff8000008a00780b */ /* 0x000fe20003f1d000 */
[----:B------:R1:W-:Y:S01]  /*6e90*/  MUFU.EX2 R215, R5 ;  /* 0x0000000500d77308 */ /* 0x0003e20000000800 */
[----:B------:R-:W-:Y:S01]  /*6ea0*/  FMNMX.FTZ R7, R186, R4, !PT ;  /* 0x00000004ba077209 */ /* 0x000fe20007810000 */
[----:B------:R-:W-:Y:S01]  /*6eb0*/  FMUL.FTZ R4, R138, UR17 ;  /* 0x000000118a047c20 */ /* 0x000fe20008410000 */
[----:B------:R-:W-:-:S02]  /*6ec0*/  LOP3.LUT R13, R49, UR9, R6, 0x96, !PT ;  /* 0x00000009310d7c12 */ /* 0x000fc4000f8e9606 */
[----:B------:R-:W-:Y:S02]  /*6ed0*/  FMNMX.FTZ R7, R169, R7, !PT ;  /* 0x00000007a9077209 */ /* 0x000fe40007810000 */
[----:B------:R-:W-:Y:S01]  /*6ee0*/  FSEL R21, R4, RZ, P0 ;  /* 0x000000ff04157208 */ /* 0x000fe20000000000 */
[----:B------:R-:W-:Y:S01]  /*6ef0*/  IMAD.WIDE.U32 R50, R13, -0x326172a9, RZ ;  /* 0xcd9e8d570d327825 */ /* 0x000fe200078e00ff */
[----:B------:R-:W-:-:S03]  /*6f00*/  FMNMX.FTZ R7, R167, R7, !PT ;  /* 0x00000007a7077209 */ /* 0x000fc60007810000 */
[----:B------:R-:W-:-:S04]  /*6f10*/  FFMA.FTZ R6, R92, UR17, -R21 ;  /* 0x000000115c067c23 */ /* 0x000fc80008010815 */
[----:B------:R2:W-:Y:S01]  /*6f20*/  MUFU.EX2 R211, R6 ;  /* 0x0000000600d37308 */ /* 0x0005e20000000800 */
[----:B-1----:R-:W-:-:S04]  /*6f30*/  IMAD.WIDE.U32 R4, R8, -0x326172a9, RZ ;  /* 0xcd9e8d5708047825 */ /* 0x002fc800078e00ff */
[----:B------:R-:W-:Y:S01]  /*6f40*/  FFMA.FTZ R8, R95, UR17, -R21 ;  /* 0x000000115f087c23 */ /* 0x000fe20008010815 */
[----:B------:R-:W-:Y:S02]  /*6f50*/  LOP3.LUT R9, R5, UR8, R12, 0x96, !PT ;  /* 0x0000000805097c12 */ /* 0x000fe4000f8e960c */
[----:B------:R-:W-:Y:S01]  /*6f60*/  FMNMX.FTZ R5, R232, R7, !PT ;  /* 0x00000007e8057209 */ /* 0x000fe20007810000 */
[----:B------:R1:W-:Y:S01]  /*6f70*/  MUFU.EX2 R210, R8 ;  /* 0x0000000800d27308 */ /* 0x0003e20000000800 */
[----:B------:R-:W-:Y:S01]  /*6f80*/  LOP3.LUT R7, R11, UR6, R4, 0x96, !PT ;  /* 0x000000060b077c12 */ /* 0x000fe2000f8e9604 */
[----:B------:R-:W3:Y:S01]  /*6f90*/  SHFL.BFLY PT, R12, R134, 0x1, 0x1f ;  /* 0x0c201f00860c7f89 */ /* 0x000ee200000e0000 */
[----:B------:R-:W-:Y:S01]  /*6fa0*/  FMNMX.FTZ R3, R251, R5, !PT ;  /* 0x00000005fb037209 */ /* 0x000fe20007810000 */
[----:B------:R-:W-:-:S03]  /*6fb0*/  IMAD.WIDE.U32 R4, R16, -0x326172a9, RZ ;  /* 0xcd9e8d5710047825 */ /* 0x000fc600078e00ff */
[----:B------:R-:W-:Y:S01]  /*6fc0*/  FMNMX.FTZ R3, R250, R3, !PT ;  /* 0x00000003fa037209 */ /* 0x000fe20007810000 */
[----:B--2---:R-:W-:Y:S01]  /*6fd0*/  IMAD.WIDE.U32 R6, R7, -0x2daee0ad, RZ ;  /* 0xd2511f5307067825 */ /* 0x004fe200078e00ff */
[----:B------:R-:W-:Y:S02]  /*6fe0*/  LOP3.LUT R26, R5, UR10, R60, 0x96, !PT ;  /* 0x0000000a051a7c12 */ /* 0x000fe4000f8e963c */
[----:B------:R-:W-:Y:S01]  /*6ff0*/  FMNMX.FTZ R5, R249, R3, !PT ;  /* 0x00000003f9057209 */ /* 0x000fe20007810000 */
[----:B------:R-:W-:Y:S01]  /*7000*/  FFMA.FTZ R3, R94, UR17, -R21 ;  /* 0x000000115e037c23 */ /* 0x000fe20008010815 */
[----:B------:R-:W-:Y:S02]  /*7010*/  LOP3.LUT R25, R51, UR8, R4, 0x96, !PT ;  /* 0x0000000833197c12 */ /* 0x000fe4000f8e9604 */
[----:B------:R-:W-:Y:S01]  /*7020*/  FMNMX.FTZ R5, R234, R5, !PT ;  /* 0x00000005ea057209 */ /* 0x000fe20007810000 */
[----:B------:R2:W-:Y:S01]  /*7030*/  MUFU.EX2 R93, R3 ;  /* 0x00000003005d7308 */ /* 0x0005e20000000800 */
[----:B-1----:R-:W-:Y:S01]  /*7040*/  IMAD.WIDE.U32 R8, R9, -0x2daee0ad, RZ ;  /* 0xd2511f5309087825 */ /* 0x002fe200078e00ff */
[----:B------:R-:W-:-:S02]  /*7050*/  LOP3.LUT R11, R6, 0xffff, RZ, 0xc0, !PT ;  /* 0x0000ffff060b7812 */ /* 0x000fc400078ec0ff */
[----:B------:R-:W-:Y:S02]  /*7060*/  LOP3.LUT R17, R6, 0xff, RZ, 0xc0, !PT ;  /* 0x000000ff06117812 */ /* 0x000fe400078ec0ff */
[----:B------:R-:W-:Y:S02]  /*7070*/  LOP3.LUT R8, R7, UR15, R8, 0x96, !PT ;  /* 0x0000000f07087c12 */ /* 0x000fe4000f8e9608 */
[--C-:B------:R-:W-:Y:S02]  /*7080*/  SHF.R.U32.HI R13, RZ, 0x10, R6.reuse ;  /* 0x00000010ff0d7819 */ /* 0x100fe40000011606 */
[----:B------:R-:W-:Y:S02]  /*7090*/  SHF.R.U32.HI R22, RZ, 0x18, R6 ;  /* 0x00000018ff167819 */ /* 0x000fe40000011606 */
[----:B------:R-:W-:Y:S02]  /*70a0*/  LOP3.LUT R9, R9, UR5, R14, 0x96, !PT ;  /* 0x0000000509097c12 */ /* 0x000fe4000f8e960e */
[----:B---3--:R-:W-:-:S02]  /*70b0*/  FMNMX.FTZ R134, R134, R12, !PT ;  /* 0x0000000c86867209 */ /* 0x008fc40007810000 */
[----:B--2---:R-:W-:Y:S01]  /*70c0*/  FMNMX.FTZ R3, R182, R5, !PT ;  /* 0x00000005b6037209 */ /* 0x004fe20007810000 */
[--C-:B------:R-:W-:Y:S01]  /*70d0*/  FFMA.FTZ R5, R89, UR17, -R21.reuse ;  /* 0x0000001159057c23 */ /* 0x100fe20008010815 */
[----:B------:R-:W-:Y:S02]  /*70e0*/  FSETP.NEU.FTZ.AND P0, PT, R134, -INF , PT ;  /* 0xff8000008600780b */ /* 0x000fe40003f1d000 */
[----:B------:R-:W-:Y:S01]  /*70f0*/  FMNMX.FTZ R4, R183, R3, !PT ;  /* 0x00000003b7047209 */ /* 0x000fe20007810000 */
[----:B------:R1:W2:Y:S01]  /*7100*/  MUFU.EX2 R23, R5 ;  /* 0x0000000500177308 */ /* 0x0002a20000000800 */
[----:B------:R-:W-:Y:S02]  /*7110*/  FFMA.FTZ R3, R72, UR17, -R21 ;  /* 0x0000001148037c23 */ /* 0x000fe40008010815 */
[----:B------:R-:W-:-:S04]  /*7120*/  FMNMX.FTZ R4, R192, R4, !PT ;  /* 0x00000004c0047209 */ /* 0x000fc80007810000 */
[----:B------:R-:W-:Y:S01]  /*7130*/  FMNMX.FTZ R7, R193, R4, !PT ;  /* 0x00000004c1077209 */ /* 0x000fe20007810000 */
[----:B------:R3:W-:Y:S03]  /*7140*/  MUFU.EX2 R236, R3 ;  /* 0x0000000300ec7308 */ /* 0x0007e60000000800 */
[----:B------:R-:W-:-:S04]  /*7150*/  FMNMX.FTZ R7, R230, R7, !PT ;  /* 0x00000007e6077209 */ /* 0x000fc80007810000 */
[----:B------:R-:W-:Y:S01]  /*7160*/  FMNMX.FTZ R6, R229, R7, !PT ;  /* 0x00000007e5067209 */ /* 0x000fe20007810000 */
[----:B------:R-:W-:Y:S01]  /*7170*/  FFMA.FTZ R7, R52, UR17, -R21 ;  /* 0x0000001134077c23 */ /* 0x000fe20008010815 */
[----:B-1----:R-:W-:-:S04]  /*7180*/  IMAD.WIDE.U32 R4, R9, -0x326172a9, RZ ;  /* 0xcd9e8d5709047825 */ /* 0x002fc800078e00ff */
[----:B------:R-:W-:Y:S01]  /*7190*/  FFMA.FTZ R9, R55, UR17, -R21 ;  /* 0x0000001137097c23 */ /* 0x000fe20008010815 */
[----:B------:R-:W-:Y:S01]  /*71a0*/  FMNMX.FTZ R6, R228, R6, !PT ;  /* 0x00000006e4067209 */ /* 0x000fe20007810000 */
[----:B------:R1:W-:Y:S01]  /*71b0*/  MUFU.EX2 R238, R7 ;  /* 0x0000000700ee7308 */ /* 0x0003e20000000800 */
[----:B------:R-:W-:-:S03]  /*71c0*/  LOP3.LUT R12, R4, 0xffff, RZ, 0xc0, !PT ;  /* 0x0000ffff040c7812 */ /* 0x000fc600078ec0ff */
[----:B------:R-:W4:Y:S01]  /*71d0*/  SHFL.BFLY PT, R16, R6, 0x2, 0x1f ;  /* 0x0c401f0006107f89 */ /* 0x000f2200000e0000 */
[----:B---3--:R-:W-:Y:S01]  /*71e0*/  LOP3.LUT R3, R5, UR16, R10, 0x96, !PT ;  /* 0x0000001005037c12 */ /* 0x008fe2000f8e960a */
[----:B------:R-:W-:Y:S01]  /*71f0*/  FMUL.FTZ R5, R134, UR17 ;  /* 0x0000001186057c20 */ /* 0x000fe20008410000 */
[----:B------:R-:W-:Y:S01]  /*7200*/  LOP3.LUT R19, R4, 0xff, RZ, 0xc0, !PT ;  /* 0x000000ff04137812 */ /* 0x000fe200078ec0ff */
[----:B------:R3:W-:Y:S01]  /*7210*/  MUFU.EX2 R95, R9 ;  /* 0x00000009005f7308 */ /* 0x0007e20000000800 */
[--C-:B------:R-:W-:Y:S02]  /*7220*/  SHF.R.U32.HI R14, RZ, 0x10, R4.reuse ;  /* 0x00000010ff0e7819 */ /* 0x100fe40000011604 */
[----:B------:R-:W-:Y:S02]  /*7230*/  SHF.R.U32.HI R18, RZ, 0x18, R4 ;  /* 0x00000018ff127819 */ /* 0x000fe40000011604 */
[----:B------:R-:W-:Y:S02]  /*7240*/  LOP3.LUT R4, R8, 0xffff, RZ, 0xc0, !PT ;  /* 0x0000ffff08047812 */ /* 0x000fe400078ec0ff */
[----:B------:R-:W-:Y:S01]  /*7250*/  FSEL R20, R5, RZ, P0 ;  /* 0x000000ff05147208 */ /* 0x000fe20000000000 */
[----:B-1----:R-:W-:Y:S01]  /*7260*/  FFMA.FTZ R7, R54, UR17, -R21 ;  /* 0x0000001136077c23 */ /* 0x002fe20008010815 */
[----:B------:R-:W-:Y:S01]  /*7270*/  SHF.R.U32.HI R5, RZ, 0x10, R8 ;  /* 0x00000010ff057819 */ /* 0x000fe20000011608 */
[----:B------:R-:W-:Y:S02]  /*7280*/  LDSM.16.MT88.4 R52, [R206+0x4400] ;  /* 0x00440000ce34783b */ /* 0x000fe40000004200 */
[----:B------:R-:W-:Y:S01]  /*7290*/  FFMA.FTZ R2, R101, UR17, -R20 ;  /* 0x0000001165027c23 */ /* 0x000fe20008010814 */
[----:B------:R1:W-:Y:S01]  /*72a0*/  MUFU.EX2 R174, R7 ;  /* 0x0000000700ae7308 */ /* 0x0003e20000000800 */
[----:B------:R-:W-:Y:S01]  /*72b0*/  LOP3.LUT R10, R13, 0xff, RZ, 0xc0, !PT ;  /* 0x000000ff0d0a7812 */ /* 0x000fe200078ec0ff */
[----:B------:R-:W-:Y:S01]  /*72c0*/  IMAD.U32 R13, RZ, RZ, UR13 ;  /* 0x0000000dff0d7e24 */ /* 0x000fe2000f8e00ff */
[----:B---3--:R-:W-:-:S02]  /*72d0*/  SHF.R.U32.HI R9, RZ, 0x8, R11 ;  /* 0x00000008ff097819 */ /* 0x008fc4000001160b */
[----:B------:R-:W-:Y:S02]  /*72e0*/  LOP3.LUT R11, R8, 0xff, RZ, 0xc0, !PT ;  /* 0x000000ff080b7812 */ /* 0x000fe400078ec0ff */
[----:B------:R-:W-:Y:S01]  /*72f0*/  PRMT R17, R17, 0x5410, R9 ;  /* 0x0000541011117816 */ /* 0x000fe20000000009 */
[----:B------:R-:W-:Y:S01]  /*7300*/  FFMA.FTZ R9, R111, UR17, -R20 ;  /* 0x000000116f097c23 */ /* 0x000fe20008010814 */
[----:B----4-:R-:W-:Y:S01]  /*7310*/  FMNMX.FTZ R6, R6, R16, !PT ;  /* 0x0000001006067209 */ /* 0x010fe20007810000 */
[----:B--2---:R-:W-:Y:S01]  /*7320*/  IMAD.MOV.U32 R111, RZ, RZ, R23 ;  /* 0x000000ffff6f7224 */ /* 0x004fe200078e0017 */
[----:B------:R-:W-:Y:S01]  /*7330*/  SHF.R.U32.HI R8, RZ, 0x18, R8 ;  /* 0x00000018ff087819 */ /* 0x000fe20000011608 */
[----:B------:R2:W-:Y:S01]  /*7340*/  MUFU.EX2 R209, R2 ;  /* 0x0000000200d17308 */ /* 0x0005e20000000800 */
[----:B------:R-:W-:Y:S02]  /*7350*/  PRMT R22, R10, 0x5410, R22 ;  /* 0x000054100a167816 */ /* 0x000fe40000000016 */
[----:B------:R-:W-:-:S02]  /*7360*/  LEA R0, R13, UR13, 0x10 ;  /* 0x0000000d0d007c11 */ /* 0x000fc4000f8e80ff */
[----:B-1----:R-:W-:Y:S02]  /*7370*/  SHF.R.U32.HI R7, RZ, 0x8, R4 ;  /* 0x00000008ff077819 */ /* 0x002fe40000011604 */
[----:B------:R-:W-:Y:S01]  /*7380*/  LOP3.LUT R4, R5, 0xff, RZ, 0xc0, !PT ;  /* 0x000000ff05047812 */ /* 0x000fe200078ec0ff */
[----:B------:R-:W-:Y:S01]  /*7390*/  FFMA.FTZ R5, R106, UR17, -R20 ;  /* 0x000000116a057c23 */ /* 0x000fe20008010814 */
[----:B------:R-:W-:Y:S01]  /*73a0*/  PRMT R23, R11, 0x5410, R7 ;  /* 0x000054100b177816 */ /* 0x000fe20000000007 */
[----:B------:R1:W-:Y:S01]  /*73b0*/  MUFU.EX2 R233, R9 ;  /* 0x0000000900e97308 */ /* 0x0003e20000000800 */
[----:B------:R-:W-:Y:S02]  /*73c0*/  SHF.R.U32.HI R7, RZ, 0x8, R12 ;  /* 0x00000008ff077819 */ /* 0x000fe4000001160c */
[----:B------:R-:W3:Y:S01]  /*73d0*/  SHFL.BFLY PT, R12, R6, 0x1, 0x1f ;  /* 0x0c201f00060c7f89 */ /* 0x000ee200000e0000 */
[----:B------:R-:W-:Y:S02]  /*73e0*/  PRMT R24, R4, 0x5410, R8 ;  /* 0x0000541004187816 */ /* 0x000fe40000000008 */
[----:B------:R-:W-:Y:S01]  /*73f0*/  LOP3.LUT R4, R14, 0xff, RZ, 0xc0, !PT ;  /* 0x000000ff0e047812 */ /* 0x000fe200078ec0ff */
[----:B------:R-:W-:Y:S01]  /*7400*/  FFMA.FTZ R14, R117, UR17, -R15 ;  /* 0x00000011750e7c23 */ /* 0x000fe2000801080f */
[----:B--2---:R-:W-:Y:S01]  /*7410*/  LOP3.LUT R2, R3, 0xffff, RZ, 0xc0, !PT ;  /* 0x0000ffff03027812 */ /* 0x004fe200078ec0ff */
[----:B------:R2:W4:Y:S01]  /*7420*/  MUFU.EX2 R176, R5 ;  /* 0x0000000500b07308 */ /* 0x0005220000000800 */
[----:B------:R-:W-:-:S02]  /*7430*/  PRMT R10, R4, 0x5410, R18 ;  /* 0x00005410040a7816 */ /* 0x000fc40000000012 */
[----:B------:R-:W-:Y:S02]  /*7440*/  SHF.R.U32.HI R4, RZ, 0x10, R3 ;  /* 0x00000010ff047819 */ /* 0x000fe40000011603 */
[----:B------:R-:W-:Y:S01]  /*7450*/  PRMT R11, R19, 0x5410, R7 ;  /* 0x00005410130b7816 */ /* 0x000fe20000000007 */
[----:B------:R-:W-:Y:S01]  /*7460*/  IMAD.WIDE.U32 R18, R25, -0x2daee0ad, RZ ;  /* 0xd2511f5319127825 */ /* 0x000fe200078e00ff */
[----:B------:R-:W-:-:S03]  /*7470*/  SHF.R.U32.HI R7, RZ, 0x8, R2 ;  /* 0x00000008ff077819 */ /* 0x000fc60000011602 */
[--C-:B------:R-:W-:Y:S01]  /*7480*/  FFMA.FTZ R2, R75, UR17, -R20.reuse ;  /* 0x000000114b027c23 */ /* 0x100fe20008010814 */
[----:B-1----:R-:W-:Y:S01]  /*7490*/  LOP3.LUT R9, R3, 0xff, RZ, 0xc0, !PT ;  /* 0x000000ff03097812 */ /* 0x002fe200078ec0ff */
[----:B------:R-:W-:Y:S01]  /*74a0*/  MUFU.EX2 R92, R14 ;  /* 0x0000000e005c7308 */ /* 0x000fe20000000800 */
[----:B------:R-:W-:Y:S02]  /*74b0*/  SHF.R.U32.HI R8, RZ, 0x18, R3 ;  /* 0x00000018ff087819 */ /* 0x000fe40000011603 */
[----:B------:R-:W-:Y:S02]  /*74c0*/  LOP3.LUT R3, R4, 0xff, RZ, 0xc0, !PT ;  /* 0x000000ff04037812 */ /* 0x000fe400078ec0ff */
[----:B------:R-:W-:Y:S01]  /*74d0*/  PRMT R9, R9, 0x5410, R7 ;  /* 0x0000541009097816 */ /* 0x000fe20000000007 */
[----:B--2---:R-:W-:Y:S02]  /*74e0*/  FFMA.FTZ R5, R108, UR17, -R20 ;  /* 0x000000116c057c23 */ /* 0x004fe40008010814 */
[----:B------:R1:W-:Y:S01]  /*74f0*/  MUFU.EX2 R237, R2 ;  /* 0x0000000200ed7308 */ /* 0x0003e20000000800 */
[----:B------:R-:W-:-:S02]  /*7500*/  PRMT R8, R3, 0x5410, R8 ;  /* 0x0000541003087816 */ /* 0x000fc40000000008 */
[----:B------:R-:W-:Y:S02]  /*7510*/  F2FP.F16.F32.PACK_AB R3, R111, R93 ;  /* 0x0000005d6f03723e */ /* 0x000fe400000000ff */
[----:B---3--:R-:W-:Y:S01]  /*7520*/  FMNMX.FTZ R139, R6, R12, !PT ;  /* 0x0000000c068b7209 */ /* 0x008fe20007810000 */
[----:B------:R-:W-:Y:S01]  /*7530*/  IMAD.WIDE.U32 R12, R26, -0x2daee0ad, RZ ;  /* 0xd2511f531a0c7825 */ /* 0x000fe200078e00ff */
[--C-:B------:R-:W-:Y:S01]  /*7540*/  HSET2.LE.AND R7, R10, R0.reuse, PT ;  /* 0x000000000a077233 */ /* 0x100fe20003803000 */
[----:B------:R2:W3:Y:S01]  /*7550*/  MUFU.EX2 R235, R5 ;  /* 0x0000000500eb7308 */ /* 0x0004e20000000800 */
[----:B----4-:R-:W-:Y:S02]  /*7560*/  F2FP.F16.F32.PACK_AB R4, R209, R176 ;  /* 0x000000b0d104723e */ /* 0x010fe400000000ff */
[----:B------:R-:W-:Y:S02]  /*7570*/  HSET2.LE.AND R8, R8, R0, PT ;  /* 0x0000000008087233 */ /* 0x000fe40003803000 */
[----:B------:R-:W-:-:S02]  /*7580*/  LOP3.LUT R7, R7, R4, RZ, 0xc0, !PT ;  /* 0x0000000407077212 */ /* 0x000fc400078ec0ff */
[--C-:B------:R-:W-:Y:S02]  /*7590*/  HSET2.LE.AND R4, R9, R0.reuse, PT ;  /* 0x0000000009047233 */ /* 0x100fe40003803000 */
[--C-:B-1----:R-:W-:Y:S01]  /*75a0*/  HSET2.LE.AND R2, R11, R0.reuse, PT ;  /* 0x000000000b027233 */ /* 0x102fe20003803000 */
[----:B------:R-:W-:Y:S01]  /*75b0*/  FFMA.FTZ R11, R116, UR17, -R15 ;  /* 0x00000011740b7c23 */ /* 0x000fe2000801080f */
[----:B------:R-:W-:Y:S01]  /*75c0*/  LOP3.LUT R16, R19, UR5, R12, 0x96, !PT ;  /* 0x0000000513107c12 */ /* 0x000fe2000f8e960c */
[C---:B------:R-:W-:Y:S01]  /*75d0*/  FMUL.FTZ R12, R139.reuse, UR17 ;  /* 0x000000118b0c7c20 */ /* 0x040fe20008410000 */
[----:B------:R-:W-:Y:S01]  /*75e0*/  FSETP.NEU.FTZ.AND P0, PT, R139, -INF , PT ;  /* 0xff8000008b00780b */ /* 0x000fe20003f1d000 */
[----:B------:R-:W-:Y:S01]  /*75f0*/  MUFU.EX2 R214, R11 ;  /* 0x0000000b00d67308 */ /* 0x000fe20000000800 */
[----:B------:R-:W-:Y:S01]  /*7600*/  LOP3.LUT R6, R2, R3, RZ, 0xc0, !PT ;  /* 0x0000000302067212 */ /* 0x000fe200078ec0ff */
[----:B--2---:R-:W-:Y:S01]  /*7610*/  FFMA.FTZ R5, R80, UR17, -R20 ;  /* 0x0000001150057c23 */ /* 0x004fe20008010814 */
[----:B------:R-:W-:-:S02]  /*7620*/  HSET2.LE.AND R2, R17, R0, PT ;  /* 0x0000000011027233 */ /* 0x000fc40003803000 */
[----:B------:R-:W-:-:S03]  /*7630*/  F2FP.F16.F32.PACK_AB R3, R174, R238 ;  /* 0x000000eeae03723e */ /* 0x000fc600000000ff */
[----:B------:R1:W2:Y:S01]  /*7640*/  MUFU.EX2 R171, R5 ;  /* 0x0000000500ab7308 */ /* 0x0002a20000000800 */
[----:B---3--:R-:W-:Y:S02]  /*7650*/  F2FP.F16.F32.PACK_AB R9, R235, R233 ;  /* 0x000000e9eb09723e */ /* 0x008fe400000000ff */
[----:B------:R-:W-:Y:S01]  /*7660*/  LOP3.LUT R10, R2, R3, RZ, 0xc0, !PT ;  /* 0x00000003020a7212 */ /* 0x000fe200078ec0ff */
[----:B------:R-:W-:Y:S01]  /*7670*/  FFMA.FTZ R2, R82, UR17, -R20 ;  /* 0x0000001152027c23 */ /* 0x000fe20008010814 */
[----:B------:R-:W-:Y:S02]  /*7680*/  FSEL R17, R12, RZ, P0 ;  /* 0x000000ff0c117208 */ /* 0x000fe40000000000 */
[----:B------:R-:W-:Y:S01]  /*7690*/  LOP3.LUT R12, R13, UR7, R48, 0x96, !PT ;  /* 0x000000070d0c7c12 */ /* 0x000fe2000f8e9630 */
[----:B------:R3:W-:Y:S04]  /*76a0*/  MUFU.EX2 R94, R2 ;  /* 0x00000002005e7308 */ /* 0x0007e80000000800 */
[----:B------:R-:W-:-:S04]  /*76b0*/  IMAD.WIDE.U32 R12, R12, -0x326172a9, RZ ;  /* 0xcd9e8d570c0c7825 */ /* 0x000fc800078e00ff */
[----:B-1----:R-:W-:Y:S01]  /*76c0*/  FFMA.FTZ R5, R81, UR17, -R20 ;  /* 0x0000001151057c23 */ /* 0x002fe20008010814 */
[----:B--2---:R-:W-:-:S03]  /*76d0*/  F2FP.F16.F32.PACK_AB R3, R171, R237 ;  /* 0x000000edab03723e */ /* 0x004fc600000000ff */
[----:B------:R1:W2:Y:S01]  /*76e0*/  MUFU.EX2 R89, R5 ;  /* 0x0000000500597308 */ /* 0x0002a20000000800 */
[----:B---3--:R-:W-:-:S05]  /*76f0*/  HSET2.LE.AND R2, R22, R0, PT ;  /* 0x0000000016027233 */ /* 0x008fca0003803000 */
[----:B------:R-:W-:Y:S01]  /*7700*/  LOP3.LUT R11, R2, R3, RZ, 0xc0, !PT ;  /* 0x00000003020b7212 */ /* 0x000fe200078ec0ff */
[----:B------:R-:W-:Y:S01]  /*7710*/  FFMA.FTZ R3, R118, UR17, -R15 ;  /* 0x0000001176037c23 */ /* 0x000fe2000801080f */
[----:B------:R-:W-:-:S03]  /*7720*/  HSET2.LE.AND R2, R24, R0, PT ;  /* 0x0000000018027233 */ /* 0x000fc60003803000 */
[----:B------:R2:W3:Y:S01]  /*7730*/  MUFU.EX2 R207, R3 ;  /* 0x0000000300cf7308 */ /* 0x0004e20000000800 */
[----:B-1----:R-:W-:-:S04]  /*7740*/  F2FP.F16.F32.PACK_AB R5, R211, R210 ;  /* 0x000000d2d305723e */ /* 0x002fc800000000ff */
[----:B------:R-:W-:Y:S02]  /*7750*/  LOP3.LUT R4, R4, R5, RZ, 0xc0, !PT ;  /* 0x0000000504047212 */ /* 0x000fe400078ec0ff */
[----:B------:R-:W-:Y:S02]  /*7760*/  LOP3.LUT R5, R8, R9, RZ, 0xc0, !PT ;  /* 0x0000000908057212 */ /* 0x000fe400078ec0ff */
[----:B------:R-:W-:Y:S02]  /*7770*/  HSET2.LE.AND R8, R23, R0, PT ;  /* 0x0000000017087233 */ /* 0x000fe40003803000 */
[----:B------:R-:W-:-:S03]  /*7780*/  F2FP.F16.F32.PACK_AB R9, R95, R236 ;  /* 0x000000ec5f09723e */ /* 0x000fc600000000ff */
[C---:B------:R-:W-:Y:S01]  /*7790*/  HMMA.16816.F32 R32, R4.reuse, R40, RZ ;  /* 0x000000280420723c */ /* 0x040fe200000018ff */
[----:B--2---:R-:W-:Y:S02]  /*77a0*/  F2FP.F16.F32.PACK_AB R3, R94, R89 ;  /* 0x000000595e03723e */ /* 0x004fe400000000ff */
[----:B------:R-:W-:Y:S02]  /*77b0*/  LOP3.LUT R8, R8, R9, RZ, 0xc0, !PT ;  /* 0x0000000908087212 */ /* 0x000fe400078ec0ff */
[----:B------:R-:W-:Y:S01]  /*77c0*/  LOP3.LUT R9, R2, R3, RZ, 0xc0, !PT ;  /* 0x0000000302097212 */ /* 0x000fe200078ec0ff */
[----:B------:R-:W-:Y:S01]  /*77d0*/  IMAD.WIDE.U32 R2, R16, -0x326172a9, RZ ;  /* 0xcd9e8d5710027825 */ /* 0x000fe200078e00ff */
[C---:B------:R-:W-:Y:S06]  /*77e0*/  HMMA.16816.F32 R28, R4.reuse, R44, RZ ;  /* 0x0000002c041c723c */ /* 0x040fec00000018ff */
[C---:B------:R-:W-:Y:S06]  /*77f0*/  HMMA.16816.F32 R36, R4.reuse, R42, RZ ;  /* 0x0000002a0424723c */ /* 0x040fec00000018ff */
[----:B------:R-:W-:Y:S06]  /*7800*/  HMMA.16816.F32 R24, R4, R46, RZ ;  /* 0x0000002e0418723c */ /* 0x000fec00000018ff */
[C---:B------:R-:W-:Y:S01]  /*7810*/  HMMA.16816.F32 R64, R8.reuse, R56, R32 ;  /* 0x000000380840723c */ /* 0x040fe20000001820 */
[--C-:B------:R-:W-:Y:S01]  /*7820*/  FFMA.FTZ R5, R141, UR17, -R17.reuse ;  /* 0x000000118d057c23 */ /* 0x100fe20008010811 */
[----:B------:R-:W-:Y:S01]  /*7830*/  LOP3.LUT R4, R2, 0xffff, RZ, 0xc0, !PT ;  /* 0x0000ffff02047812 */ /* 0x000fe200078ec0ff */
[----:B------:R-:W-:Y:S01]  /*7840*/  FFMA.FTZ R6, R132, UR17, -R17 ;  /* 0x0000001184067c23 */ /* 0x000fe20008010811 */
[----:B------:R-:W-:Y:S01]  /*7850*/  LOP3.LUT R7, R2, 0xff, RZ, 0xc0, !PT ;  /* 0x000000ff02077812 */ /* 0x000fe200078ec0ff */
[----:B------:R1:W-:Y:S01]  /*7860*/  MUFU.EX2 R212, R5 ;  /* 0x0000000500d47308 */ /* 0x0003e20000000800 */
[----:B------:R-:W-:Y:S01]  /*7870*/  HMMA.16816.F32 R72, R8, R52, R28 ;  /* 0x000000340848723c */ /* 0x000fe2000000181c */
[----:B------:R-:W-:-:S02]  /*7880*/  IMAD.MOV.U32 R132, RZ, RZ, R235 ;  /* 0x000000ffff847224 */ /* 0x000fc400078e00eb */
[----:B------:R-:W-:-:S03]  /*7890*/  IMAD.MOV.U32 R141, RZ, RZ, R237 ;  /* 0x000000ffff8d7224 */ /* 0x000fc600078e00ed */
[C---:B------:R-:W-:Y:S01]  /*78a0*/  HMMA.16816.F32 R80, R8.reuse, R58, R36 ;  /* 0x0000003a0850723c */ /* 0x040fe20000001824 */
[----:B------:R2:W-:Y:S05]  /*78b0*/  MUFU.EX2 R204, R6 ;  /* 0x0000000600cc7308 */ /* 0x0005ea0000000800 */
[----:B------:R-:W-:Y:S01]  /*78c0*/  HMMA.16816.F32 R68, R8, R54, R24 ;  /* 0x000000360844723c */ /* 0x000fe20000001818 */
[----:B-1----:R-:W-:Y:S02]  /*78d0*/  SHF.R.U32.HI R5, RZ, 0x8, R4 ;  /* 0x00000008ff057819 */ /* 0x002fe40000011604 */
[----:B------:R-:W-:Y:S02]  /*78e0*/  SHF.R.U32.HI R4, RZ, 0x10, R2 ;  /* 0x00000010ff047819 */ /* 0x000fe40000011602 */
[----:B------:R-:W-:Y:S01]  /*78f0*/  PRMT R14, R7, 0x5410, R5 ;  /* 0x00005410070e7816 */ /* 0x000fe20000000005 */
[----:B------:R-:W-:Y:S01]  /*7900*/  FFMA.FTZ R5, R122, UR17, -R17 ;  /* 0x000000117a057c23 */ /* 0x000fe20008010811 */
[----:B------:R-:W-:-:S02]  /*7910*/  LOP3.LUT R7, R4, 0xff, RZ, 0xc0, !PT ;  /* 0x000000ff04077812 */ /* 0x000fc400078ec0ff */
[----:B------:R-:W-:Y:S01]  /*7920*/  SHF.R.U32.HI R4, RZ, 0x18, R2 ;  /* 0x00000018ff047819 */ /* 0x000fe20000011602 */
[----:B------:R1:W4:Y:S01]  /*7930*/  MUFU.EX2 R88, R5 ;  /* 0x0000000500587308 */ /* 0x0003220000000800 */
[----:B------:R-:W-:Y:S02]  /*7940*/  LOP3.LUT R2, R3, UR16, R12, 0x96, !PT ;  /* 0x0000001003027c12 */ /* 0x000fe4000f8e960c */
[----:B------:R-:W-:Y:S02]  /*7950*/  PRMT R12, R7, 0x5410, R4 ;  /* 0x00005410070c7816 */ /* 0x000fe40000000004 */
[C---:B------:R-:W-:Y:S02]  /*7960*/  LOP3.LUT R3, R2.reuse, 0xffff, RZ, 0xc0, !PT ;  /* 0x0000ffff02037812 */ /* 0x040fe400078ec0ff */
[----:B------:R-:W-:Y:S02]  /*7970*/  LOP3.LUT R7, R2, 0xff, RZ, 0xc0, !PT ;  /* 0x000000ff02077812 */ /* 0x000fe400078ec0ff */
[----:B------:R-:W-:-:S02]  /*7980*/  SHF.R.U32.HI R4, RZ, 0x10, R2 ;  /* 0x00000010ff047819 */ /* 0x000fc40000011602 */
[----:B--2---:R-:W-:Y:S02]  /*7990*/  SHF.R.U32.HI R6, RZ, 0x18, R2 ;  /* 0x00000018ff067819 */ /* 0x004fe40000011602 */
[----:B------:R-:W-:Y:S02]  /*79a0*/  LOP3.LUT R4, R4, 0xff, RZ, 0xc0, !PT ;  /* 0x000000ff04047812 */ /* 0x000fe400078ec0ff */
[----:B------:R-:W-:Y:S01]  /*79b0*/  HSET2.LE.AND R2, R14, R0, PT ;  /* 0x000000000e027233 */ /* 0x000fe20003803000 */
[----:B-1----:R-:W-:-:S04]  /*79c0*/  FFMA.FTZ R5, R135, UR17, -R17 ;  /* 0x0000001187057c23 */ /* 0x002fc80008010811 */
[----:B------:R1:W2:Y:S02]  /*79d0*/  MUFU.EX2 R213, R5 ;  /* 0x0000000500d57308 */ /* 0x0002a40000000800 */
[----:B-1----:R-:W-:Y:S02]  /*79e0*/  SHF.R.U32.HI R5, RZ, 0x8, R3 ;  /* 0x00000008ff057819 */ /* 0x002fe40000011603 */
[----:B---3--:R-:W-:Y:S02]  /*79f0*/  F2FP.F16.F32.PACK_AB R3, R92, R207 ;  /* 0x000000cf5c03723e */ /* 0x008fe400000000ff */
[----:B------:R-:W-:Y:S02]  /*7a00*/  PRMT R7, R7, 0x5410, R5 ;  /* 0x0000541007077816 */ /* 0x000fe40000000005 */
[----:B------:R-:W-:Y:S02]  /*7a10*/  PRMT R5, R4, 0x5410, R6 ;  /* 0x0000541004057816 */ /* 0x000fe40000000006 */
[----:B------:R-:W-:-:S02]  /*7a20*/  LOP3.LUT R6, R2, R3, RZ, 0xc0, !PT ;  /* 0x0000000302067212 */ /* 0x000fc400078ec0ff */
[--C-:B------:R-:W-:Y:S01]  /*7a30*/  HSET2.LE.AND R4, R7, R0.reuse, PT ;  /* 0x0000000007047233 */ /* 0x100fe20003803000 */
[----:B------:R-:W-:Y:S01]  /*7a40*/  FFMA.FTZ R7, R121, UR17, -R15 ;  /* 0x0000001179077c23 */ /* 0x000fe2000801080f */
[--C-:B------:R-:W-:Y:S02]  /*7a50*/  HSET2.LE.AND R2, R12, R0.reuse, PT ;  /* 0x000000000c027233 */ /* 0x100fe40003803000 */
[----:B----4-:R-:W-:Y:S01]  /*7a60*/  F2FP.F16.F32.PACK_AB R3, R88, R204 ;  /* 0x000000cc5803723e */ /* 0x010fe200000000ff */
[----:B------:R1:W-:Y:S01]  /*7a70*/  MUFU.EX2 R208, R7 ;  /* 0x0000000700d07308 */ /* 0x0003e20000000800 */
[----:B------:R-:W-:Y:S02]  /*7a80*/  HSET2.LE.AND R8, R5, R0, PT ;  /* 0x0000000005087233 */ /* 0x000fe40003803000 */
[----:B------:R-:W-:Y:S02]  /*7a90*/  F2FP.F16.F32.PACK_AB R5, R214, R215 ;  /* 0x000000d7d605723e */ /* 0x000fe400000000ff */
[----:B--2---:R-:W-:-:S02]  /*7aa0*/  F2FP.F16.F32.PACK_AB R9, R213, R212 ;  /* 0x000000d4d509723e */ /* 0x004fc400000000ff */
[----:B------:R-:W-:Y:S02]  /*7ab0*/  LOP3.LUT R4, R4, R5, RZ, 0xc0, !PT ;  /* 0x0000000504047212 */ /* 0x000fe400078ec0ff */
[----:B------:R-:W-:Y:S01]  /*7ac0*/  LOP3.LUT R5, R8, R9, RZ, 0xc0, !PT ;  /* 0x0000000908057212 */ /* 0x000fe200078ec0ff */
[----:B------:R-:W-:-:S04]  /*7ad0*/  FFMA.FTZ R8, R125, UR17, -R17 ;  /* 0x000000117d087c23 */ /* 0x000fc80008010811 */
[----:B------:R-:W-:Y:S01]  /*7ae0*/  MUFU.EX2 R170, R8 ;  /* 0x0000000800aa7308 */ /* 0x000fe20000000800 */
[----:B-1----:R-:W-:Y:S01]  /*7af0*/  LOP3.LUT R7, R2, R3, RZ, 0xc0, !PT ;  /* 0x0000000302077212 */ /* 0x002fe200078ec0ff */
[--C-:B------:R-:W-:Y:S01]  /*7b00*/  FFMA.FTZ R2, R123, UR17, -R15.reuse ;  /* 0x000000117b027c23 */ /* 0x100fe2000801080f */
[----:B------:R-:W-:-:S05]  /*7b10*/  FFMA.FTZ R3, R103, UR17, -R15 ;  /* 0x0000001167037c23 */ /* 0x000fca000801080f */
[----:B------:R1:W-:Y:S01]  /*7b20*/  MUFU.EX2 R133, R2 ;  /* 0x0000000200857308 */ /* 0x0003e20000000800 */
[C---:B------:R-:W-:Y:S07]  /*7b30*/  HMMA.16816.F32 R28, R4.reuse, R40, RZ ;  /* 0x00000028041c723c */ /* 0x040fee00000018ff */
[----:B------:R-:W-:Y:S01]  /*7b40*/  MUFU.EX2 R14, R3 ;  /* 0x00000003000e7308 */ /* 0x000fe20000000800 */
[C---:B------:R-:W-:Y:S06]  /*7b50*/  HMMA.16816.F32 R32, R4.reuse, R42, RZ ;  /* 0x0000002a0420723c */ /* 0x040fec00000018ff */
[----:B------:R-:W-:Y:S01]  /*7b60*/  HMMA.16816.F32 R24, R4, R44, RZ ;  /* 0x0000002c0418723c */ /* 0x000fe200000018ff */
[----:B-1----:R-:W-:-:S04]  /*7b70*/  FFMA.FTZ R2, R102, UR17, -R15 ;  /* 0x0000001166027c23 */ /* 0x002fc8000801080f */
[----:B------:R1:W2:Y:S01]  /*7b80*/  MUFU.EX2 R116, R2 ;  /* 0x0000000200747308 */ /* 0x0002a20000000800 */
[----:B------:R-:W-:Y:S07]  /*7b90*/  HMMA.16816.F32 R36, R4, R46, RZ ;  /* 0x0000002e0424723c */ /* 0x000fee00000018ff */
[----:B------:R-:W-:-:S04]  /*7ba0*/  FFMA.FTZ R5, R119, UR17, -R17 ;  /* 0x0000001177057c23 */ /* 0x000fc80008010811 */
[----:B------:R3:W-:Y:S01]  /*7bb0*/  MUFU.EX2 R117, R5 ;  /* 0x0000000500757308 */ /* 0x0007e20000000800 */
[----:B-1----:R-:W-:-:S05]  /*7bc0*/  LOP3.LUT R2, R13, UR6, R50, 0x96, !PT ;  /* 0x000000060d027c12 */ /* 0x002fca000f8e9632 */
[----:B------:R-:W-:-:S03]  /*7bd0*/  IMAD.WIDE.U32 R2, R2, -0x2daee0ad, RZ ;  /* 0xd2511f5302027825 */ /* 0x000fc600078e00ff */
[C---:B------:R-:W-:Y:S02]  /*7be0*/  LOP3.LUT R4, R2.reuse, 0xffff, RZ, 0xc0, !PT ;  /* 0x0000ffff02047812 */ /* 0x040fe400078ec0ff */
[----:B------:R-:W-:Y:S02]  /*7bf0*/  LOP3.LUT R6, R2, 0xff, RZ, 0xc0, !PT ;  /* 0x000000ff02067812 */ /* 0x000fe400078ec0ff */
[----:B------:R-:W-:Y:S02]  /*7c00*/  SHF.R.U32.HI R4, RZ, 0x8, R4 ;  /* 0x00000008ff047819 */ /* 0x000fe40000011604 */
[----:B------:R-:W-:Y:S02]  /*7c10*/  LOP3.LUT R3, R3, UR15, R18, 0x96, !PT ;  /* 0x0000000f03037c12 */ /* 0x000fe4000f8e9612 */
[----:B------:R-:W-:Y:S01]  /*7c20*/  PRMT R11, R6, 0x5410, R4 ;  /* 0x00005410060b7816 */ /* 0x000fe20000000004 */
[----:B------:R-:W-:Y:S01]  /*7c30*/  FFMA.FTZ R4, R120, UR17, -R17 ;  /* 0x0000001178047c23 */ /* 0x000fe20008010811 */
[----:B------:R-:W-:-:S02]  /*7c40*/  SHF.R.U32.HI R7, RZ, 0x10, R2 ;  /* 0x00000010ff077819 */ /* 0x000fc40000011602 */
[----:B------:R-:W-:Y:S01]  /*7c50*/  SHF.R.U32.HI R8, RZ, 0x18, R2 ;  /* 0x00000018ff087819 */ /* 0x000fe20000011602 */
[----:B------:R1:W4:Y:S01]  /*7c60*/  MUFU.EX2 R121, R4 ;  /* 0x0000000400797308 */ /* 0x0003220000000800 */
[----:B------:R-:W-:Y:S02]  /*7c70*/  LOP3.LUT R2, R3, 0xffff, RZ, 0xc0, !PT ;  /* 0x0000ffff03027812 */ /* 0x000fe400078ec0ff */
[----:B---3--:R-:W-:Y:S01]  /*7c80*/  LOP3.LUT R5, R7, 0xff, RZ, 0xc0, !PT ;  /* 0x000000ff07057812 */ /* 0x008fe200078ec0ff */
[----:B------:R-:W-:Y:S01]  /*7c90*/  FFMA.FTZ R7, R136, UR17, -R17 ;  /* 0x0000001188077c23 */ /* 0x000fe20008010811 */
[----:B------:R-:W-:Y:S02]  /*7ca0*/  SHF.R.U32.HI R6, RZ, 0x8, R2 ;  /* 0x00000008ff067819 */ /* 0x000fe40000011602 */
[----:B------:R-:W-:Y:S01]  /*7cb0*/  SHF.R.U32.HI R2, RZ, 0x10, R3 ;  /* 0x00000010ff027819 */ /* 0x000fe20000011603 */
[----:B------:R3:W3:Y:S01]  /*7cc0*/  MUFU.EX2 R103, R7 ;  /* 0x0000000700677308 */ /* 0x0006e20000000800 */
[----:B------:R-:W-:-:S02]  /*7cd0*/  PRMT R10, R5, 0x5410, R8 ;  /* 0x00005410050a7816 */ /* 0x000fc40000000008 */
[----:B------:R-:W-:Y:S02]  /*7ce0*/  SHF.R.U32.HI R5, RZ, 0x18, R3 ;  /* 0x00000018ff057819 */ /* 0x000fe40000011603 */
[----:B-1----:R-:W-:Y:S02]  /*7cf0*/  LOP3.LUT R4, R3, 0xff, RZ, 0xc0, !PT ;  /* 0x000000ff03047812 */ /* 0x002fe400078ec0ff */
[----:B--2---:R-:W-:Y:S02]  /*7d00*/  F2FP.F16.F32.PACK_AB R3, R14, R116 ;  /* 0x000000740e03723e */ /* 0x004fe400000000ff */
[----:B------:R-:W-:Y:S02]  /*7d10*/  PRMT R9, R4, 0x5410, R6 ;  /* 0x0000541004097816 */ /* 0x000fe40000000006 */
[----:B------:R-:W-:Y:S02]  /*7d20*/  LOP3.LUT R4, R2, 0xff, RZ, 0xc0, !PT ;  /* 0x000000ff02047812 */ /* 0x000fe400078ec0ff */
[----:B------:R-:W-:-:S02]  /*7d30*/  HSET2.LE.AND R2, R11, R0, PT ;  /* 0x000000000b027233 */ /* 0x000fc40003803000 */
[----:B------:R-:W-:Y:S02]  /*7d40*/  PRMT R8, R4, 0x5410, R5 ;  /* 0x0000541004087816 */ /* 0x000fe40000000005 */
[--C-:B------:R-:W-:Y:S02]  /*7d50*/  HSET2.LE.AND R4, R9, R0.reuse, PT ;  /* 0x0000000009047233 */ /* 0x100fe40003803000 */
[----:B------:R-:W-:Y:S02]  /*7d60*/  F2FP.F16.F32.PACK_AB R5, R133, R208 ;  /* 0x000000d08505723e */ /* 0x000fe400000000ff */
[----:B------:R-:W-:Y:S02]  /*7d70*/  LOP3.LUT R6, R2, R3, RZ, 0xc0, !PT ;  /* 0x0000000302067212 */ /* 0x000fe400078ec0ff */
[----:B------:R-:W-:Y:S02]  /*7d80*/  HSET2.LE.AND R2, R10, R0, PT ;  /* 0x000000000a027233 */ /* 0x000fe40003803000 */
[----:B----4-:R-:W-:-:S02]  /*7d90*/  F2FP.F16.F32.PACK_AB R3, R121, R117 ;  /* 0x000000757903723e */ /* 0x010fc400000000ff */
[----:B------:R-:W-:Y:S01]  /*7da0*/  LOP3.LUT R4, R4, R5, RZ, 0xc0, !PT ;  /* 0x0000000504047212 */ /* 0x000fe200078ec0ff */
[----:B------:R-:W-:Y:S01]  /*7db0*/  VIADD R5, R168, 0x1 ;  /* 0x00000001a8057836 */ /* 0x000fe20000000000 */
[----:B---3--:R-:W-:Y:S02]  /*7dc0*/  LOP3.LUT R7, R2, R3, RZ, 0xc0, !PT ;  /* 0x0000000302077212 */ /* 0x008fe400078ec0ff */
[----:B------:R-:W-:Y:S02]  /*7dd0*/  HSET2.LE.AND R2, R8, R0, PT ;  /* 0x0000000008027233 */ /* 0x000fe40003803000 */
[----:B------:R-:W-:Y:S02]  /*7de0*/  LOP3.LUT R8, R91, UR21, R5, 0x96, !PT ;  /* 0x000000155b087c12 */ /* 0x000fe4000f8e9605 */
[----:B------:R-:W-:-:S03]  /*7df0*/  F2FP.F16.F32.PACK_AB R3, R103, R170 ;  /* 0x000000aa6703723e */ /* 0x000fc600000000ff */
[----:B------:R-:W-:Y:S01]  /*7e00*/  IMAD.WIDE.U32 R12, R8, -0x326172a9, RZ ;  /* 0xcd9e8d57080c7825 */ /* 0x000fe200078e00ff */
[----:B------:R-:W-:-:S04]  /*7e10*/  LOP3.LUT R5, R2, R3, RZ, 0xc0, !PT ;  /* 0x0000000302057212 */ /* 0x000fc800078ec0ff */
[----:B------:R-:W-:Y:S02]  /*7e20*/  LOP3.LUT R2, R13, UR14, R78, 0x96, !PT ;  /* 0x0000000e0d027c12 */ /* 0x000fe4000f8e964e */
[----:B------:R-:W-:Y:S01]  /*7e30*/  LOP3.LUT R8, R63, UR12, R12, 0x96, !PT ;  /* 0x0000000c3f087c12 */ /* 0x000fe2000f8e960c */
[----:B------:R-:W-:Y:S01]  /*7e40*/  HMMA.16816.F32 R40, R4, R56, R28 ;  /* 0x000000380428723c */ /* 0x000fe2000000181c */
[----:B------:R-:W1:Y:S01]  /*7e50*/  LDSM.16.MT88.4 R28, [R205+0x4800] ;  /* 0x00480000cd1c783b */ /* 0x000e620000004200 */
[----:B------:R-:W-:-:S04]  /*7e60*/  IMAD.WIDE.U32 R2, R2, -0x2daee0ad, RZ ;  /* 0xd2511f5302027825 */ /* 0x000fc800078e00ff */
[----:B------:R-:W-:Y:S01]  /*7e70*/  IMAD.WIDE.U32 R8, R8, -0x2daee0ad, RZ ;  /* 0xd2511f5308087825 */ /* 0x000fe200078e00ff */
[----:B------:R-:W-:Y:S01]  /*7e80*/  LOP3.LUT R3, R3, UR11, R86, 0x96, !PT ;  /* 0x0000000b03037c12 */ /* 0x000fe2000f8e9656 */
[C---:B------:R-:W-:Y:S03]  /*7e90*/  HMMA.16816.F32 R56, R4.reuse, R58, R32 ;  /* 0x0000003a0438723c */ /* 0x040fe60000001820 */
[----:B------:R-:W-:Y:S01]  /*7ea0*/  LOP3.LUT R9, R9, UR9, R2, 0x96, !PT ;  /* 0x0000000909097c12 */ /* 0x000fe2000f8e9602 */
[----:B------:R-:W-:Y:S02]  /*7eb0*/  IMAD.WIDE.U32 R2, R3, -0x326172a9, RZ ;  /* 0xcd9e8d5703027825 */ /* 0x000fe400078e00ff */
[----:B------:R-:W-:Y:S01]  /*7ec0*/  HMMA.16816.F32 R44, R4, R52, R24 ;  /* 0x00000034042c723c */ /* 0x000fe20000001818 */
[----:B------:R-:W2:Y:S01]  /*7ed0*/  LDSM.16.MT88.4 R24, [R206+0x4800] ;  /* 0x00480000ce18783b */ /* 0x000ea20000004200 */
[----:B------:R-:W-:Y:S01]  /*7ee0*/  IMAD.WIDE.U32 R34, R9, -0x326172a9, RZ ;  /* 0xcd9e8d5709227825 */ /* 0x000fe200078e00ff */
[----:B------:R-:W-:-:S03]  /*7ef0*/  LOP3.LUT R3, R3, UR10, R62, 0x96, !PT ;  /* 0x0000000a03037c12 */ /* 0x000fc6000f8e963e */
[----:B------:R-:W-:Y:S01]  /*7f00*/  HMMA.16816.F32 R48, R4, R54, R36 ;  /* 0x000000360430723c */ /* 0x000fe20000001824 */
[----:B------:R-:W-:Y:S01]  /*7f10*/  LOP3.LUT R9, R35, UR8, R2, 0x96, !PT ;  /* 0x0000000823097c12 */ /* 0x000fe2000f8e9602 */
[----:B------:R-:W-:-:S04]  /*7f20*/  FFMA.FTZ R2, R124, UR17, -R21 ;  /* 0x000000117c027c23 */ /* 0x000fc80008010815 */
[----:B------:R3:W-:Y:S01]  /*7f30*/  MUFU.EX2 R175, R2 ;  /* 0x0000000200af7308 */ /* 0x0007e20000000800 */
[----:B------:R-:W-:-:S04]  /*7f40*/  IMAD.WIDE.U32 R32, R9, -0x2daee0ad, RZ ;  /* 0xd2511f5309207825 */ /* 0x000fc800078e00ff */
[--C-:B------:R-:W-:Y:S01]  /*7f50*/  FFMA.FTZ R4, R99, UR17, -R21.reuse ;  /* 0x0000001163047c23 */ /* 0x100fe20008010815 */
[----:B------:R-:W-:Y:S01]  /*7f60*/  FFMA.FTZ R5, R98, UR17, -R21 ;  /* 0x0000001162057c23 */ /* 0x000fe20008010815 */
[----:B------:R-:W-:Y:S02]  /*7f70*/  IMAD.MOV.U32 R98, RZ, RZ, R94 ;  /* 0x000000ffff627224 */ /* 0x000fe400078e005e */
[----:B------:R-:W-:Y:S01]  /*7f80*/  IMAD.MOV.U32 R99, RZ, RZ, R95 ;  /* 0x000000ffff637224 */ /* 0x000fe200078e005f */
[----:B------:R4:W-:Y:S08]  /*7f90*/  MUFU.EX2 R123, R4 ;  /* 0x00000004007b7308 */ /* 0x0009f00000000800 */
[----:B------:R1:W-:Y:S01]  /*7fa0*/  MUFU.EX2 R106, R5 ;  /* 0x00000005006a7308 */ /* 0x0003e20000000800 */
[----:B---3--:R-:W-:-:S03]  /*7fb0*/  IMAD.WIDE.U32 R2, R3, -0x2daee0ad, RZ ;  /* 0xd2511f5303027825 */ /* 0x008fc600078e00ff */
[----:B------:R-:W-:Y:S02]  /*7fc0*/  LOP3.LUT R2, R33, UR5, R2, 0x96, !PT ;  /* 0x0000000521027c12 */ /* 0x000fe4000f8e9602 */
[----:B----4-:R-:W-:-:S03]  /*7fd0*/  LOP3.LUT R4, R3, UR7, R8, 0x96, !PT ;  /* 0x0000000703047c12 */ /* 0x010fc6000f8e9608 */
[----:B------:R-:W-:-:S04]  /*7fe0*/  IMAD.WIDE.U32 R2, R2, -0x326172a9, RZ ;  /* 0xcd9e8d5702027825 */ /* 0x000fc800078e00ff */
[----:B------:R-:W-:Y:S01]  /*7ff0*/  IMAD.WIDE.U32 R18, R4, -0x326172a9, RZ ;  /* 0xcd9e8d5704127825 */ /* 0x000fe200078e00ff */
[----:B------:R-:W-:-:S03]  /*8000*/  LOP3.LUT R4, R2, 0xffff, RZ, 0xc0, !PT ;  /* 0x0000ffff02047812 */ /* 0x000fc600078ec0ff */
[----:B-1----:R-:W-:Y:S01]  /*8010*/  FFMA.FTZ R5, R96, UR17, -R21 ;  /* 0x0000001160057c23 */ /* 0x002fe20008010815 */
[----:B------:R-:W-:Y:S02]  /*8020*/  LOP3.LUT R8, R2, 0xff, RZ, 0xc0, !PT ;  /* 0x000000ff02087812 */ /* 0x000fe400078ec0ff */
[--C-:B------:R-:W-:Y:S01]  /*8030*/  SHF.R.U32.HI R7, RZ, 0x10, R2.reuse ;  /* 0x00000010ff077819 */ /* 0x100fe20000011602 */
[----:B------:R1:W3:Y:S01]  /*8040*/  MUFU.EX2 R108, R5 ;  /* 0x00000005006c7308 */ /* 0x0002e20000000800 */
[----:B------:R-:W-:Y:S02]  /*8050*/  SHF.R.U32.HI R6, RZ, 0x18, R2 ;  /* 0x00000018ff067819 */ /* 0x000fe40000011602 */
[----:B------:R-:W-:Y:S01]  /*8060*/  LOP3.LUT R2, R3, UR16, R18, 0x96, !PT ;  /* 0x0000001003027c12 */ /* 0x000fe2000f8e9612 */
[----:B------:R-:W-:-:S04]  /*8070*/  FFMA.FTZ R3, R128, UR17, -R20 ;  /* 0x0000001180037c23 */ /* 0x000fc80008010814 */
[----:B------:R4:W-:Y:S01]  /*8080*/  MUFU.EX2 R118, R3 ;  /* 0x0000000300767308 */ /* 0x0009e20000000800 */
[----:B-1----:R-:W-:Y:S02]  /*8090*/  SHF.R.U32.HI R5, RZ, 0x8, R4 ;  /* 0x00000008ff057819 */ /* 0x002fe40000011604 */
[----:B------:R-:W-:Y:S01]  /*80a0*/  LOP3.LUT R4, R7, 0xff, RZ, 0xc0, !PT ;  /* 0x000000ff07047812 */ /* 0x000fe200078ec0ff */
[----:B------:R-:W-:Y:S01]  /*80b0*/  FFMA.FTZ R7, R114, UR17, -R20 ;  /* 0x0000001172077c23 */ /* 0x000fe20008010814 */
[----:B------:R-:W-:Y:S01]  /*80c0*/  PRMT R10, R8, 0x5410, R5 ;  /* 0x00005410080a7816 */ /* 0x000fe20000000005 */
[----:B------:R-:W-:Y:S01]  /*80d0*/  IMAD.MOV.U32 R114, RZ, RZ, R93 ;  /* 0x000000ffff727224 */ /* 0x000fe200078e005d */
[----:B------:R-:W-:Y:S01]  /*80e0*/  PRMT R9, R4, 0x5410, R6 ;  /* 0x0000541004097816 */ /* 0x000fe20000000006 */
[----:B------:R-:W-:Y:S01]  /*80f0*/  MUFU.EX2 R101, R7 ;  /* 0x0000000700657308 */ /* 0x000fe20000000800 */
[----:B----4-:R-:W-:Y:S02]  /*8100*/  LOP3.LUT R3, R2, 0xffff, RZ, 0xc0, !PT ;  /* 0x0000ffff02037812 */ /* 0x010fe400078ec0ff */
[----:B------:R-:W-:-:S02]  /*8110*/  SHF.R.U32.HI R4, RZ, 0x10, R2 ;  /* 0x00000010ff047819 */ /* 0x000fc40000011602 */
[----:B------:R-:W-:Y:S02]  /*8120*/  SHF.R.U32.HI R6, RZ, 0x8, R3 ;  /* 0x00000008ff067819 */ /* 0x000fe40000011603 */
[----:B------:R-:W-:Y:S02]  /*8130*/  LOP3.LUT R5, R2, 0xff, RZ, 0xc0, !PT ;  /* 0x000000ff02057812 */ /* 0x000fe400078ec0ff */
[----:B------:R-:W-:Y:S02]  /*8140*/  SHF.R.U32.HI R3, RZ, 0x18, R2 ;  /* 0x00000018ff037819 */ /* 0x000fe40000011602 */
[----:B------:R-:W-:Y:S01]  /*8150*/  LOP3.LUT R2, R4, 0xff, RZ, 0xc0, !PT ;  /* 0x000000ff04027812 */ /* 0x000fe200078ec0ff */
[----:B------:R-:W-:Y:S01]  /*8160*/  FFMA.FTZ R4, R97, UR17, -R20 ;  /* 0x0000001161047c23 */ /* 0x000fe20008010814 */
[----:B------:R-:W-:Y:S02]  /*8170*/  PRMT R5, R5, 0x5410, R6 ;  /* 0x0000541005057816 */ /* 0x000fe40000000006 */
[----:B------:R-:W-:Y:S01]  /*8180*/  PRMT R8, R2, 0x5410, R3 ;  /* 0x0000541002087816 */ /* 0x000fe20000000003 */
[----:B------:R-:W1:Y:S01]  /*8190*/  MUFU.EX2 R102, R4 ;  /* 0x0000000400667308 */ /* 0x000e620000000800 */
[----:B------:R-:W-:Y:S01]  /*81a0*/  FFMA.FTZ R3, R115, UR17, -R20 ;  /* 0x0000001173037c23 */ /* 0x000fe20008010814 */
[----:B------:R-:W-:-:S06]  /*81b0*/  HSET2.LE.AND R2, R10, R0, PT ;  /* 0x000000000a027233 */ /* 0x000fcc0003803000 */
[----:B------:R3:W4:Y:S02]  /*81c0*/  MUFU.EX2 R177, R3 ;  /* 0x0000000300b17308 */ /* 0x0007240000000800 */
        /* <DEDUP_REMOVED lines=9> */
[----:B----4-:R-:W-:-:S04]  /*8260*/  F2FP.F16.F32.PACK_AB R3, R177, R118 ;  /* 0x00000076b103723e */ /* 0x010fc800000000ff */
        /* <DEDUP_REMOVED lines=8> */
[----:B------:R-:W-:Y:S01]  /*82f0*/  LOP3.LUT R4, R61, UR12, R12, 0x96, !PT ;  /* 0x0000000c3d047c12 */ /* 0x000fe2000f8e960c */
[----:B------:R-:W-:-:S04]  /*8300*/  FFMA.FTZ R6, R150, UR17, -R15 ;  /* 0x0000001196067c23 */ /* 0x000fc8000801080f */
[----:B------:R-:W-:Y:S01]  /*8310*/  IMAD.WIDE.U32 R4, R4, -0x2daee0ad, RZ ;  /* 0xd2511f5304047825 */ /* 0x000fe200078e00ff */
[----:B------:R1:W2:Y:S04]  /*8320*/  MUFU.EX2 R240, R6 ;  /* 0x0000000600f07308 */ /* 0x0002a80000000800 */
        /* <DEDUP_REMOVED lines=9> */
[--C-:B------:R-:W-:Y:S01]  /*83c0*/  FFMA.FTZ R3, R144, UR17, -R15.reuse ;  /* 0x0000001190037c23 */ /* 0x100fe2000801080f */
[----:B------:R-:W-:Y:S01]  /*83d0*/  FFMA.FTZ R5, R143, UR17, -R15 ;  /* 0x000000118f057c23 */ /* 0x000fe2000801080f */
[----:B------:R-:W-:Y:S01]  /*83e0*/  MUFU.EX2 R96, R6 ;  /* 0x0000000600607308 */ /* 0x000fe20000000800 */
[----:B------:R-:W-:Y:S01]  /*83f0*/  LOP3.LUT R2, R23, UR5, R2, 0x96, !PT ;  /* 0x0000000517027c12 */ /* 0x000fe2000f8e9602 */
[----:B------:R-:W-:-:S04]  /*8400*/  IMAD.WIDE.U32 R10, R7, -0x326172a9, RZ ;  /* 0xcd9e8d57070a7825 */ /* 0x000fc800078e00ff */
[----:B--2---:R-:W-:Y:S02]  /*8410*/  IMAD.MOV.U32 R144, RZ, RZ, R240 ;  /* 0x000000ffff907224 */ /* 0x004fe400078e00f0 */
[----:B------:R1:W-:Y:S08]  /*8420*/  MUFU.EX2 R81, R3 ;  /* 0x0000000300517308 */ /* 0x0003f00000000800 */
[----:B------:R2:W-:Y:S01]  /*8430*/  MUFU.EX2 R80, R5 ;  /* 0x0000000500507308 */ /* 0x0005e20000000800 */
[----:B-1----:R-:W-:-:S03]  /*8440*/  IMAD.WIDE.U32 R2, R2, -0x326172a9, RZ ;  /* 0xcd9e8d5702027825 */ /* 0x002fc600078e00ff */
[C---:B------:R-:W-:Y:S02]  /*8450*/  LOP3.LUT R4, R2.reuse, 0xffff, RZ, 0xc0, !PT ;  /* 0x0000ffff02047812 */ /* 0x040fe400078ec0ff */
[----:B------:R-:W-:Y:S02]  /*8460*/  SHF.R.U32.HI R6, RZ, 0x18, R2 ;  /* 0x00000018ff067819 */ /* 0x000fe40000011602 */
[----:B--2---:R-:W-:Y:S02]  /*8470*/  SHF.R.U32.HI R5, RZ, 0x8, R4 ;  /* 0x00000008ff057819 */ /* 0x004fe40000011604 */
[----:B------:R-:W-:-:S04]  /*8480*/  LOP3.LUT R4, R2, 0xff, RZ, 0xc0, !PT ;  /* 0x000000ff02047812 */ /* 0x000fc800078ec0ff */
[----:B------:R-:W-:Y:S01]  /*8490*/  PRMT R9, R4, 0x5410, R5 ;  /* 0x0000541004097816 */ /* 0x000fe20000000005 */
[----:B------:R-:W-:Y:S01]  /*84a0*/  FFMA.FTZ R5, R145, UR17, -R17 ;  /* 0x0000001191057c23 */ /* 0x000fe20008010811 */
[----:B------:R-:W-:Y:S01]  /*84b0*/  SHF.R.U32.HI R4, RZ, 0x10, R2 ;  /* 0x00000010ff047819 */ /* 0x000fe20000011602 */
[----:B------:R-:W-:Y:S01]  /*84c0*/  IMAD.MOV.U32 R145, RZ, RZ, R121 ;  /* 0x000000ffff917224 */ /* 0x000fe200078e0079 */
[----:B------:R-:W-:Y:S01]  /*84d0*/  LOP3.LUT R2, R3, UR16, R10, 0x96, !PT ;  /* 0x0000001003027c12 */ /* 0x000fe2000f8e960a */
[----:B------:R1:W2:Y:S01]  /*84e0*/  MUFU.EX2 R16, R5 ;  /* 0x0000000500107308 */ /* 0x0002a20000000800 */
[----:B------:R-:W-:Y:S01]  /*84f0*/  LOP3.LUT R3, R4, 0xff, RZ, 0xc0, !PT ;  /* 0x000000ff04037812 */ /* 0x000fe200078ec0ff */
[----:B------:R-:W-:Y:S01]  /*8500*/  FFMA.FTZ R4, R137, UR17, -R17 ;  /* 0x0000001189047c23 */ /* 0x000fe20008010811 */
[----:B------:R-:W-:Y:S02]  /*8510*/  LOP3.LUT R7, R2, 0xff, RZ, 0xc0, !PT ;  /* 0x000000ff02077812 */ /* 0x000fe400078ec0ff */
[----:B------:R-:W-:-:S02]  /*8520*/  PRMT R8, R3, 0x5410, R6 ;  /* 0x0000541003087816 */ /* 0x000fc40000000006 */
[----:B------:R-:W-:Y:S01]  /*8530*/  LOP3.LUT R3, R2, 0xffff, RZ, 0xc0, !PT ;  /* 0x0000ffff02037812 */ /* 0x000fe200078ec0ff */
[----:B------:R3:W4:Y:S01]  /*8540*/  MUFU.EX2 R97, R4 ;  /* 0x0000000400617308 */ /* 0x0007220000000800 */
[----:B------:R-:W-:Y:S02]  /*8550*/  SHF.R.U32.HI R6, RZ, 0x18, R2 ;  /* 0x00000018ff067819 */ /* 0x000fe40000011602 */
[----:B-1----:R-:W-:Y:S01]  /*8560*/  SHF.R.U32.HI R5, RZ, 0x8, R3 ;  /* 0x00000008ff057819 */ /* 0x002fe20000011603 */
[----:B------:R-:W-:Y:S01]  /*8570*/  FFMA.FTZ R3, R158, UR17, -R17 ;  /* 0x000000119e037c23 */ /* 0x000fe20008010811 */
[----:B--2---:R-:W-:Y:S02]  /*8580*/  IMAD.MOV.U32 R158, RZ, RZ, R16 ;  /* 0x000000ffff9e7224 */ /* 0x004fe400078e0010 */
[----:B------:R-:W-:Y:S01]  /*8590*/  IMAD.MOV.U32 R16, RZ, RZ, R238 ;  /* 0x000000ffff107224 */ /* 0x000fe200078e00ee */
[----:B------:R1:W-:Y:S01]  /*85a0*/  MUFU.EX2 R150, R3 ;  /* 0x0000000300967308 */ /* 0x0003e20000000800 */
[----:B---3--:R-:W-:-:S04]  /*85b0*/  SHF.R.U32.HI R4, RZ, 0x10, R2 ;  /* 0x00000010ff047819 */ /* 0x008fc80000011602 */
[----:B------:R-:W-:Y:S02]  /*85c0*/  LOP3.LUT R2, R4, 0xff, RZ, 0xc0, !PT ;  /* 0x000000ff04027812 */ /* 0x000fe400078ec0ff */
[----:B------:R-:W-:Y:S02]  /*85d0*/  PRMT R4, R7, 0x5410, R5 ;  /* 0x0000541007047816 */ /* 0x000fe40000000005 */
[----:B------:R-:W-:Y:S02]  /*85e0*/  PRMT R5, R2, 0x5410, R6 ;  /* 0x0000541002057816 */ /* 0x000fe40000000006 */
[----:B------:R-:W-:Y:S01]  /*85f0*/  HSET2.LE.AND R2, R9, R0, PT ;  /* 0x0000000009027233 */ /* 0x000fe20003803000 */
[----:B-1----:R-:W-:Y:S01]  /*8600*/  FFMA.FTZ R3, R151, UR17, -R17 ;  /* 0x0000001197037c23 */ /* 0x002fe20008010811 */
[----:B------:R-:W-:-:S03]  /*8610*/  IMAD.MOV.U32 R151, RZ, RZ, R14 ;  /* 0x000000ffff977224 */ /* 0x000fc600078e000e */
[----:B------:R1:W2:Y:S02]  /*8620*/  MUFU.EX2 R247, R3 ;  /* 0x0000000300f77308 */ /* 0x0002a40000000800 */
[----:B-1----:R-:W-:-:S04]  /*8630*/  F2FP.F16.F32.PACK_AB R3, R96, R80 ;  /* 0x000000506003723e */ /* 0x002fc800000000ff */
[----:B------:R-:W-:Y:S02]  /*8640*/  LOP3.LUT R6, R2, R3, RZ, 0xc0, !PT ;  /* 0x0000000302067212 */ /* 0x000fe400078ec0ff */
[----:B------:R-:W-:Y:S02]  /*8650*/  HSET2.LE.AND R2, R8, R0, PT ;  /* 0x0000000008027233 */ /* 0x000fe40003803000 */
[----:B----4-:R-:W-:-:S04]  /*8660*/  F2FP.F16.F32.PACK_AB R3, R97, R158 ;  /* 0x0000009e6103723e */ /* 0x010fc800000000ff */
        /* <DEDUP_REMOVED lines=8> */
[----:B------:R-:W-:-:S03]  /*86f0*/  FFMA.FTZ R3, R142, UR17, -R21 ;  /* 0x000000118e037c23 */ /* 0x000fc60008010815 */
[----:B------:R1:W-:Y:S02]  /*8700*/  MUFU.EX2 R246, R2 ;  /* 0x0000000200f67308 */ /* 0x0003e40000000800 */
[C---:B------:R-:W-:Y:S06]  /*8710*/  HMMA.16816.F32 R40, R4.reuse, R28, R40 ;  /* 0x0000001c0428723c */ /* 0x040fec0000001828 */
[C---:B------:R-:W-:Y:S01]  /*8720*/  HMMA.16816.F32 R36, R4.reuse, R30, R56 ;  /* 0x0000001e0424723c */ /* 0x040fe20000001838 */
[----:B------:R2:W-:Y:S01]  /*8730*/  MUFU.EX2 R243, R3 ;  /* 0x0000000300f37308 */ /* 0x0005e20000000800 */
[----:B------:R-:W-:Y:S04]  /*8740*/  LDSM.16.MT88.4 R28, [R206+0x4c00] ;  /* 0x004c0000ce1c783b */ /* 0x000fe80000004200 */
[----:B------:R-:W-:Y:S01]  /*8750*/  HMMA.16816.F32 R44, R4, R24, R44 ;  /* 0x00000018042c723c */ /* 0x000fe2000000182c */
[----:B-1----:R-:W-:-:S05]  /*8760*/  LOP3.LUT R2, R19, UR6, R34, 0x96, !PT ;  /* 0x0000000613027c12 */ /* 0x002fca000f8e9622 */
[----:B------:R-:W-:Y:S01]  /*8770*/  HMMA.16816.F32 R48, R4, R26, R48 ;  /* 0x0000001a0430723c */ /* 0x000fe20000001830 */
[----:B------:R-:W1:Y:S01]  /*8780*/  LDSM.16.MT88.4 R24, [R205+0x4c00] ;  /* 0x004c0000cd18783b */ /* 0x000e620000004200 */
[----:B--2---:R-:W-:-:S05]  /*8790*/  IMAD.WIDE.U32 R2, R2, -0x2daee0ad, RZ ;  /* 0xd2511f5302027825 */ /* 0x004fca00078e00ff */
[--C-:B------:R-:W-:Y:S01]  /*87a0*/  FFMA.FTZ R4, R127, UR17, -R21.reuse ;  /* 0x000000117f047c23 */ /* 0x100fe20008010815 */
[----:B------:R-:W-:-:S03]  /*87b0*/  FFMA.FTZ R5, R126, UR17, -R21 ;  /* 0x000000117e057c23 */ /* 0x000fc60008010815 */
[----:B------:R2:W-:Y:S01]  /*87c0*/  MUFU.EX2 R244, R4 ;  /* 0x0000000400f47308 */ /* 0x0005e20000000800 */
[----:B------:R-:W-:Y:S02]  /*87d0*/  LOP3.LUT R7, R2, 0xff, RZ, 0xc0, !PT ;  /* 0x000000ff02077812 */ /* 0x000fe400078ec0ff */
[----:B------:R-:W-:-:S05]  /*87e0*/  SHF.R.U32.HI R9, RZ, 0x18, R2 ;  /* 0x00000018ff097819 */ /* 0x000fca0000011602 */
[----:B------:R3:W4:Y:S01]  /*87f0*/  MUFU.EX2 R245, R5 ;  /* 0x0000000500f57308 */ /* 0x0007220000000800 */
[----:B--2---:R-:W-:Y:S02]  /*8800*/  LOP3.LUT R4, R2, 0xffff, RZ, 0xc0, !PT ;  /* 0x0000ffff02047812 */ /* 0x004fe400078ec0ff */
[----:B------:R-:W-:Y:S02]  /*8810*/  LOP3.LUT R3, R3, UR15, R32, 0x96, !PT ;  /* 0x0000000f03037c12 */ /* 0x000fe4000f8e9620 */
[----:B------:R-:W-:Y:S01]  /*8820*/  SHF.R.U32.HI R6, RZ, 0x8, R4 ;  /* 0x00000008ff067819 */ /* 0x000fe20000011604 */
[----:B------:R-:W-:Y:S01]  /*8830*/  FFMA.FTZ R4, R129, UR17, -R20 ;  /* 0x0000001181047c23 */ /* 0x000fe20008010814 */
[----:B------:R-:W-:Y:S02]  /*8840*/  LOP3.LUT R8, R3, 0xff, RZ, 0xc0, !PT ;  /* 0x000000ff03087812 */ /* 0x000fe400078ec0ff */
[----:B---3--:R-:W-:Y:S01]  /*8850*/  SHF.R.U32.HI R5, RZ, 0x10, R2 ;  /* 0x00000010ff057819 */ /* 0x008fe20000011602 */
[----:B------:R2:W-:Y:S01]  /*8860*/  MUFU.EX2 R242, R4 ;  /* 0x0000000400f27308 */ /* 0x0005e20000000800 */
[----:B------:R-:W-:Y:S01]  /*8870*/  PRMT R10, R7, 0x5410, R6 ;  /* 0x00005410070a7816 */ /* 0x000fe20000000006 */
[----:B------:R-:W-:Y:S01]  /*8880*/  FFMA.FTZ R6, R130, UR17, -R20 ;  /* 0x0000001182067c23 */ /* 0x000fe20008010814 */
[----:B------:R-:W-:-:S02]  /*8890*/  LOP3.LUT R2, R3, 0xffff, RZ, 0xc0, !PT ;  /* 0x0000ffff03027812 */ /* 0x000fc400078ec0ff */
[----:B------:R-:W-:Y:S02]  /*88a0*/  LOP3.LUT R7, R5, 0xff, RZ, 0xc0, !PT ;  /* 0x000000ff05077812 */ /* 0x000fe400078ec0ff */
[--C-:B------:R-:W-:Y:S01]  /*88b0*/  SHF.R.U32.HI R5, RZ, 0x10, R3.reuse ;  /* 0x00000010ff057819 */ /* 0x100fe20000011603 */
[----:B------:R-:W3:Y:S01]  /*88c0*/  MUFU.EX2 R241, R6 ;  /* 0x0000000600f17308 */ /* 0x000ee20000000800 */
[----:B--2---:R-:W-:Y:S02]  /*88d0*/  SHF.R.U32.HI R4, RZ, 0x18, R3 ;  /* 0x00000018ff047819 */ /* 0x004fe40000011603 */
[----:B------:R-:W-:Y:S02]  /*88e0*/  SHF.R.U32.HI R3, RZ, 0x8, R2 ;  /* 0x00000008ff037819 */ /* 0x000fe40000011602 */
[----:B------:R-:W-:Y:S02]  /*88f0*/  LOP3.LUT R2, R5, 0xff, RZ, 0xc0, !PT ;  /* 0x000000ff05027812 */ /* 0x000fe400078ec0ff */
[----:B------:R-:W-:Y:S01]  /*8900*/  PRMT R8, R8, 0x5410, R3 ;  /* 0x0000541008087816 */ /* 0x000fe20000000003 */
[----:B------:R-:W-:Y:S01]  /*8910*/  FFMA.FTZ R3, R146, UR17, -R20 ;  /* 0x0000001192037c23 */ /* 0x000fe20008010814 */
[----:B------:R-:W-:Y:S01]  /*8920*/  PRMT R5, R7, 0x5410, R9 ;  /* 0x0000541007057816 */ /* 0x000fe20000000009 */
[----:B------:R-:W-:Y:S01]  /*8930*/  IMAD.MOV.U32 R146, RZ, RZ, R16 ;  /* 0x000000ffff927224 */ /* 0x000fe200078e0010 */
[----:B------:R-:W-:Y:S01]  /*8940*/  PRMT R9, R2, 0x5410, R4 ;  /* 0x0000541002097816 */ /* 0x000fe20000000004 */
[----:B------:R-:W-:Y:S01]  /*8950*/  FFMA.FTZ R4, R154, UR17, -R20 ;  /* 0x000000119a047c23 */ /* 0x000fe20008010814 */
[----:B------:R-:W-:Y:S01]  /*8960*/  IMAD.MOV.U32 R154, RZ, RZ, R89 ;  /* 0x000000ffff9a7224 */ /* 0x000fe200078e0059 */
[----:B------:R-:W-:Y:S01]  /*8970*/  HSET2.LE.AND R2, R10, R0, PT ;  /* 0x000000000a027233 */ /* 0x000fe20003803000 */
[----:B------:R4:W-:Y:S01]  /*8980*/  MUFU.EX2 R240, R3 ;  /* 0x0000000300f07308 */ /* 0x0009e20000000800 */
[----:B------:R-:W-:-:S07]  /*8990*/  IMAD.MOV.U32 R89, RZ, RZ, R239 ;  /* 0x000000ffff597224 */ /* 0x000fce00078e00ef */
[----:B------:R2:W1:Y:S01]  /*89a0*/  MUFU.EX2 R239, R4 ;  /* 0x0000000400ef7308 */ /* 0x0004620000000800 */
[----:B----4-:R-:W-:-:S04]  /*89b0*/  F2FP.F16.F32.PACK_AB R3, R245, R244 ;  /* 0x000000f4f503723e */ /* 0x010fc800000000ff */
[----:B------:R-:W-:Y:S02]  /*89c0*/  LOP3.LUT R6, R2, R3, RZ, 0xc0, !PT ;  /* 0x0000000302067212 */ /* 0x000fe400078ec0ff */
[----:B------:R-:W-:Y:S02]  /*89d0*/  HSET2.LE.AND R2, R5, R0, PT ;  /* 0x0000000005027233 */ /* 0x000fe40003803000 */
[----:B---3--:R-:W-:-:S04]  /*89e0*/  F2FP.F16.F32.PACK_AB R3, R241, R242 ;  /* 0x000000f2f103723e */ /* 0x008fc800000000ff */
[----:B------:R-:W-:Y:S02]  /*89f0*/  LOP3.LUT R7, R2, R3, RZ, 0xc0, !PT ;  /* 0x0000000302077212 */ /* 0x000fe400078ec0ff */
[----:B------:R-:W-:Y:S02]  /*8a00*/  HSET2.LE.AND R2, R8, R0, PT ;  /* 0x0000000008027233 */ /* 0x000fe40003803000 */
[----:B------:R-:W-:-:S04]  /*8a10*/  F2FP.F16.F32.PACK_AB R3, R243, R246 ;  /* 0x000000f6f303723e */ /* 0x000fc800000000ff */
[----:B--2---:R-:W-:Y:S02]  /*8a20*/  LOP3.LUT R4, R2, R3, RZ, 0xc0, !PT ;  /* 0x0000000302047212 */ /* 0x004fe400078ec0ff */
[----:B------:R-:W-:Y:S02]  /*8a30*/  HSET2.LE.AND R2, R9, R0, PT ;  /* 0x0000000009027233 */ /* 0x000fe40003803000 */
[----:B-1----:R-:W-:-:S04]  /*8a40*/  F2FP.F16.F32.PACK_AB R3, R240, R239 ;  /* 0x000000eff003723e */ /* 0x002fc800000000ff */
[----:B------:R-:W-:Y:S01]  /*8a50*/  LOP3.LUT R5, R2, R3, RZ, 0xc0, !PT ;  /* 0x0000000302057212 */ /* 0x000fe200078ec0ff */
[--C-:B------:R-:W-:Y:S01]  /*8a60*/  FFMA.FTZ R2, R162, UR17, -R15.reuse ;  /* 0x00000011a2027c23 */ /* 0x100fe2000801080f */
[----:B------:R-:W-:Y:S01]  /*8a70*/  FFMA.FTZ R3, R148, UR17, -R15 ;  /* 0x0000001194037c23 */ /* 0x000fe2000801080f */
[----:B------:R-:W-:Y:S02]  /*8a80*/  IMAD.MOV.U32 R162, RZ, RZ, R117 ;  /* 0x000000ffffa27224 */ /* 0x000fe400078e0075 */
[----:B------:R1:W-:Y:S01]  /*8a90*/  MUFU.EX2 R235, R2 ;  /* 0x0000000200eb7308 */ /* 0x0003e20000000800 */
[----:B------:R-:W-:Y:S01]  /*8aa0*/  IMAD.MOV.U32 R148, RZ, RZ, R116 ;  /* 0x000000ffff947224 */ /* 0x000fe200078e0074 */
[C---:B------:R-:W-:Y:S06]  /*8ab0*/  HMMA.16816.F32 R56, R4.reuse, R26, R52 ;  /* 0x0000001a0438723c */ /* 0x040fec0000001834 */
[C---:B------:R-:W-:Y:S06]  /*8ac0*/  HMMA.16816.F32 R64, R4.reuse, R24, R64 ;  /* 0x000000180440723c */ /* 0x040fec0000001840 */
[----:B------:R-:W-:Y:S01]  /*8ad0*/  HMMA.16816.F32 R52, R4, R28, R72 ;  /* 0x0000001c0434723c */ /* 0x000fe20000001848 */
[----:B-1----:R-:W-:Y:S01]  /*8ae0*/  FFMA.FTZ R2, R155, UR17, -R15 ;  /* 0x000000119b027c23 */ /* 0x002fe2000801080f */
[----:B------:R-:W-:-:S02]  /*8af0*/  IMAD.MOV.U32 R155, RZ, RZ, R236 ;  /* 0x000000ffff9b7224 */ /* 0x000fc400078e00ec */
[----:B------:R-:W-:Y:S02]  /*8b00*/  MUFU.EX2 R236, R3 ;  /* 0x0000000300ec7308 */ /* 0x000fe40000000800 */
[----:B------:R-:W-:Y:S06]  /*8b10*/  HMMA.16816.F32 R32, R4, R30, R68 ;  /* 0x0000001e0420723c */ /* 0x000fec0000001844 */
[----:B------:R1:W-:Y:S01]  /*8b20*/  MUFU.EX2 R237, R2 ;  /* 0x0000000200ed7308 */ /* 0x0003e20000000800 */
[----:B------:R-:W-:Y:S01]  /*8b30*/  FFMA.FTZ R4, R163, UR17, -R17 ;  /* 0x00000011a3047c23 */ /* 0x000fe20008010811 */
[----:B------:R-:W-:-:S06]  /*8b40*/  IMAD.MOV.U32 R163, RZ, RZ, R92 ;  /* 0x000000ffffa37224 */ /* 0x000fcc00078e005c */
[----:B------:R-:W-:Y:S01]  /*8b50*/  MUFU.EX2 R143, R4 ;  /* 0x00000004008f7308 */ /* 0x000fe20000000800 */
[----:B-1----:R-:W-:Y:S01]  /*8b60*/  FFMA.FTZ R2, R149, UR17, -R15 ;  /* 0x0000001195027c23 */ /* 0x002fe2000801080f */
[----:B------:R-:W-:-:S06]  /*8b70*/  IMAD.MOV.U32 R149, RZ, RZ, R118 ;  /* 0x000000ffff957224 */ /* 0x000fcc00078e0076 */
[----:B------:R1:W2:Y:S02]  /*8b80*/  MUFU.EX2 R238, R2 ;  /* 0x0000000200ee7308 */ /* 0x0002a40000000800 */
[----:B-1----:R-:W-:-:S05]  /*8b90*/  LOP3.LUT R2, R11, UR6, R12, 0x96, !PT ;  /* 0x000000060b027c12 */ /* 0x002fca000f8e960c */
[----:B------:R-:W-:-:S03]  /*8ba0*/  IMAD.WIDE.U32 R2, R2, -0x2daee0ad, RZ ;  /* 0xd2511f5302027825 */ /* 0x000fc600078e00ff */
[C---:B------:R-:W-:Y:S02]  /*8bb0*/  LOP3.LUT R5, R2.reuse, 0xffff, RZ, 0xc0, !PT ;  /* 0x0000ffff02057812 */ /* 0x040fe400078ec0ff */
[----:B------:R-:W-:Y:S02]  /*8bc0*/  LOP3.LUT R6, R2, 0xff, RZ, 0xc0, !PT ;  /* 0x000000ff02067812 */ /* 0x000fe400078ec0ff */
[----:B------:R-:W-:Y:S01]  /*8bd0*/  SHF.R.U32.HI R4, RZ, 0x8, R5 ;  /* 0x00000008ff047819 */ /* 0x000fe20000011605 */
[----:B------:R-:W-:Y:S01]  /*8be0*/  FFMA.FTZ R5, R152, UR17, -R17 ;  /* 0x0000001198057c23 */ /* 0x000fe20008010811 */
[----:B------:R-:W-:Y:S01]  /*8bf0*/  LOP3.LUT R3, R3, UR15, R22, 0x96, !PT ;  /* 0x0000000f03037c12 */ /* 0x000fe2000f8e9616 */
[----:B------:R-:W-:Y:S01]  /*8c00*/  IMAD.MOV.U32 R152, RZ, RZ, R233 ;  /* 0x000000ffff987224 */ /* 0x000fe200078e00e9 */
[----:B------:R-:W-:Y:S01]  /*8c10*/  PRMT R11, R6, 0x5410, R4 ;  /* 0x00005410060b7816 */ /* 0x000fe20000000004 */
[----:B------:R-:W-:Y:S01]  /*8c20*/  FFMA.FTZ R4, R153, UR17, -R17 ;  /* 0x0000001199047c23 */ /* 0x000fe20008010811 */
[--C-:B------:R-:W-:Y:S01]  /*8c30*/  SHF.R.U32.HI R7, RZ, 0x10, R2.reuse ;  /* 0x00000010ff077819 */ /* 0x100fe20000011602 */
[----:B------:R1:W-:Y:S01]  /*8c40*/  MUFU.EX2 R233, R5 ;  /* 0x0000000500e97308 */ /* 0x0003e20000000800 */
[----:B------:R-:W-:Y:S01]  /*8c50*/  SHF.R.U32.HI R8, RZ, 0x18, R2 ;  /* 0x00000018ff087819 */ /* 0x000fe20000011602 */
[----:B------:R-:W-:Y:S01]  /*8c60*/  IMAD.MOV.U32 R153, RZ, RZ, R132 ;  /* 0x000000ffff997224 */ /* 0x000fe200078e0084 */
[----:B------:R-:W-:Y:S01]  /*8c70*/  LOP3.LUT R2, R3, 0xffff, RZ, 0xc0, !PT ;  /* 0x0000ffff03027812 */ /* 0x000fe200078ec0ff */
[----:B------:R-:W-:-:S03]  /*8c80*/  IMAD.MOV.U32 R132, RZ, RZ, R141 ;  /* 0x000000ffff847224 */ /* 0x000fc600078e008d */
[----:B------:R-:W-:Y:S01]  /*8c90*/  SHF.R.U32.HI R6, RZ, 0x8, R2 ;  /* 0x00000008ff067819 */ /* 0x000fe20000011602 */
[----:B------:R3:W4:Y:S01]  /*8ca0*/  MUFU.EX2 R142, R4 ;  /* 0x00000004008e7308 */ /* 0x0007220000000800 */
[----:B------:R-:W-:Y:S01]  /*8cb0*/  SHF.R.U32.HI R2, RZ, 0x10, R3 ;  /* 0x00000010ff027819 */ /* 0x000fe20000011603 */
[----:B------:R-:W-:-:S04]  /*8cc0*/  IMAD.MOV.U32 R122, RZ, RZ, R132 ;  /* 0x000000ffff7a7224 */ /* 0x000fc800078e0084 */
[----:B------:R-:W-:Y:S01]  /*8cd0*/  IMAD.MOV.U32 R147, RZ, RZ, R122 ;  /* 0x000000ffff937224 */ /* 0x000fe200078e007a */
[----:B-1----:R-:W-:Y:S01]  /*8ce0*/  LOP3.LUT R5, R7, 0xff, RZ, 0xc0, !PT ;  /* 0x000000ff07057812 */ /* 0x002fe200078ec0ff */
[----:B------:R-:W-:-:S03]  /*8cf0*/  FFMA.FTZ R7, R160, UR17, -R17 ;  /* 0x00000011a0077c23 */ /* 0x000fc60008010811 */
[----:B------:R-:W-:Y:S01]  /*8d00*/  PRMT R10, R5, 0x5410, R8 ;  /* 0x00005410050a7816 */ /* 0x000fe20000000008 */
[----:B------:R1:W1:Y:S01]  /*8d10*/  MUFU.EX2 R141, R7 ;  /* 0x00000007008d7308 */ /* 0x0002620000000800 */
[----:B------:R-:W-:Y:S02]  /*8d20*/  SHF.R.U32.HI R5, RZ, 0x18, R3 ;  /* 0x00000018ff057819 */ /* 0x000fe40000011603 */
[----:B---3--:R-:W-:Y:S02]  /*8d30*/  LOP3.LUT R4, R3, 0xff, RZ, 0xc0, !PT ;  /* 0x000000ff03047812 */ /* 0x008fe400078ec0ff */
[----:B--2---:R-:W-:Y:S02]  /*8d40*/  F2FP.F16.F32.PACK_AB R3, R236, R238 ;  /* 0x000000eeec03723e */ /* 0x004fe400000000ff */
[----:B------:R-:W-:Y:S02]  /*8d50*/  PRMT R9, R4, 0x5410, R6 ;  /* 0x0000541004097816 */ /* 0x000fe40000000006 */
[----:B------:R-:W-:-:S02]  /*8d60*/  LOP3.LUT R4, R2, 0xff, RZ, 0xc0, !PT ;  /* 0x000000ff02047812 */ /* 0x000fc400078ec0ff */
[--C-:B------:R-:W-:Y:S02]  /*8d70*/  HSET2.LE.AND R2, R11, R0.reuse, PT ;  /* 0x000000000b027233 */ /* 0x100fe40003803000 */
[----:B------:R-:W-:Y:S02]  /*8d80*/  PRMT R8, R4, 0x5410, R5 ;  /* 0x0000541004087816 */ /* 0x000fe40000000005 */
[--C-:B------:R-:W-:Y:S02]  /*8d90*/  HSET2.LE.AND R4, R9, R0.reuse, PT ;  /* 0x0000000009047233 */ /* 0x100fe40003803000 */
[----:B------:R-:W-:Y:S02]  /*8da0*/  F2FP.F16.F32.PACK_AB R5, R237, R235 ;  /* 0x000000ebed05723e */ /* 0x000fe400000000ff */
[----:B------:R-:W-:Y:S02]  /*8db0*/  LOP3.LUT R6, R2, R3, RZ, 0xc0, !PT ;  /* 0x0000000302067212 */ /* 0x000fe400078ec0ff */
[--C-:B------:R-:W-:Y:S01]  /*8dc0*/  HSET2.LE.AND R2, R10, R0.reuse, PT ;  /* 0x000000000a027233 */ /* 0x100fe20003803000 */
[----:B------:R-:W-:Y:S01]  /*8dd0*/  FFMA.FTZ R10, R157, UR17, -R21 ;  /* 0x000000119d0a7c23 */ /* 0x000fe20008010815 */
[----:B----4-:R-:W-:Y:S01]  /*8de0*/  F2FP.F16.F32.PACK_AB R3, R142, R233 ;  /* 0x000000e98e03723e */ /* 0x010fe200000000ff */
[----:B------:R-:W-:Y:S01]  /*8df0*/  IMAD.MOV.U32 R157, RZ, RZ, R80 ;  /* 0x000000ffff9d7224 */ /* 0x000fe200078e0050 */
[----:B------:R-:W-:Y:S01]  /*8e00*/  LOP3.LUT R4, R4, R5, RZ, 0xc0, !PT ;  /* 0x0000000504047212 */ /* 0x000fe200078ec0ff */
[----:B------:R-:W-:Y:S01]  /*8e10*/  VIADD R5, R168, 0x2 ;  /* 0x00000002a8057836 */ /* 0x000fe20000000000 */
[----:B-1----:R-:W-:Y:S01]  /*8e20*/  LOP3.LUT R7, R2, R3, RZ, 0xc0, !PT ;  /* 0x0000000302077212 */ /* 0x002fe200078ec0ff */
[----:B------:R-:W-:Y:S01]  /*8e30*/  MUFU.EX2 R136, R10 ;  /* 0x0000000a00887308 */ /* 0x000fe20000000800 */
[----:B------:R-:W-:-:S02]  /*8e40*/  HSET2.LE.AND R2, R8, R0, PT ;  /* 0x0000000008027233 */ /* 0x000fc40003803000 */
[----:B------:R-:W-:Y:S02]  /*8e50*/  LOP3.LUT R8, R91, UR21, R5, 0x96, !PT ;  /* 0x000000155b087c12 */ /* 0x000fe4000f8e9605 */
[----:B------:R-:W-:-:S03]  /*8e60*/  F2FP.F16.F32.PACK_AB R3, R141, R143 ;  /* 0x0000008f8d03723e */ /* 0x000fc600000000ff */
[----:B------:R-:W-:Y:S01]  /*8e70*/  IMAD.WIDE.U32 R18, R8, -0x326172a9, RZ ;  /* 0xcd9e8d5708127825 */ /* 0x000fe200078e00ff */
[----:B------:R-:W-:-:S04]  /*8e80*/  LOP3.LUT R5, R2, R3, RZ, 0xc0, !PT ;  /* 0x0000000302057212 */ /* 0x000fc800078ec0ff */
[----:B------:R-:W-:Y:S02]  /*8e90*/  LOP3.LUT R2, R19, UR14, R78, 0x96, !PT ;  /* 0x0000000e13027c12 */ /* 0x000fe4000f8e964e */
[----:B------:R-:W-:Y:S01]  /*8ea0*/  LOP3.LUT R8, R63, UR12, R18, 0x96, !PT ;  /* 0x0000000c3f087c12 */ /* 0x000fe2000f8e9612 */
[----:B------:R-:W-:Y:S02]  /*8eb0*/  HMMA.16816.F32 R72, R4, R24, R40 ;  /* 0x000000180448723c */ /* 0x000fe40000001828 */
[----:B------:R-:W-:-:S04]  /*8ec0*/  IMAD.WIDE.U32 R2, R2, -0x2daee0ad, RZ ;  /* 0xd2511f5302027825 */ /* 0x000fc800078e00ff */
[----:B------:R-:W-:Y:S01]  /*8ed0*/  IMAD.WIDE.U32 R8, R8, -0x2daee0ad, RZ ;  /* 0xd2511f5308087825 */ /* 0x000fe200078e00ff */
[----:B------:R-:W-:Y:S01]  /*8ee0*/  LOP3.LUT R3, R3, UR11, R86, 0x96, !PT ;  /* 0x0000000b03037c12 */ /* 0x000fe2000f8e9656 */
[C---:B------:R-:W-:Y:S01]  /*8ef0*/  HMMA.16816.F32 R68, R4.reuse, R26, R36 ;  /* 0x0000001a0444723c */ /* 0x040fe20000001824 */
[----:B------:R-:W1:Y:S02]  /*8f00*/  LDSM.16.MT88.4 R24, [R205+0x5000] ;  /* 0x00500000cd18783b */ /* 0x000e640000004200 */
[----:B------:R-:W-:Y:S01]  /*8f10*/  LOP3.LUT R9, R9, UR9, R2, 0x96, !PT ;  /* 0x0000000909097c12 */ /* 0x000fe2000f8e9602 */
[----:B------:R-:W-:Y:S02]  /*8f20*/  IMAD.WIDE.U32 R2, R3, -0x326172a9, RZ ;  /* 0xcd9e8d5703027825 */ /* 0x000fe400078e00ff */
[----:B------:R-:W-:Y:S02]  /*8f30*/  HMMA.16816.F32 R40, R4, R28, R44 ;  /* 0x0000001c0428723c */ /* 0x000fe4000000182c */
[----:B------:R-:W-:Y:S01]  /*8f40*/  IMAD.WIDE.U32 R12, R9, -0x326172a9, RZ ;  /* 0xcd9e8d57090c7825 */ /* 0x000fe200078e00ff */
[----:B------:R-:W-:-:S03]  /*8f50*/  LOP3.LUT R3, R3, UR10, R62, 0x96, !PT ;  /* 0x0000000a03037c12 */ /* 0x000fc6000f8e963e */
[----:B------:R-:W-:Y:S01]  /*8f60*/  HMMA.16816.F32 R48, R4, R30, R48 ;  /* 0x0000001e0430723c */ /* 0x000fe20000001830 */
[----:B------:R-:W-:Y:S01]  /*8f70*/  LOP3.LUT R9, R13, UR8, R2, 0x96, !PT ;  /* 0x000000080d097c12 */ /* 0x000fe2000f8e9602 */
[----:B------:R-:W-:Y:S01]  /*8f80*/  IMAD.WIDE.U32 R2, R3, -0x2daee0ad, RZ ;  /* 0xd2511f5303027825 */ /* 0x000fe200078e00ff */
[----:B------:R-:W2:Y:S03]  /*8f90*/  LDSM.16.MT88.4 R28, [R206+0x5000] ;  /* 0x00500000ce1c783b */ /* 0x000ea60000004200 */
[----:B------:R-:W-:-:S04]  /*8fa0*/  IMAD.WIDE.U32 R22, R9, -0x2daee0ad, RZ ;  /* 0xd2511f5309167825 */ /* 0x000fc800078e00ff */
[--C-:B------:R-:W-:Y:S01]  /*8fb0*/  FFMA.FTZ R4, R159, UR17, -R21.reuse ;  /* 0x000000119f047c23 */ /* 0x100fe20008010815 */
[----:B------:R-:W-:Y:S01]  /*8fc0*/  FFMA.FTZ R5, R100, UR17, -R21 ;  /* 0x0000001164057c23 */ /* 0x000fe20008010815 */
[----:B------:R-:W-:Y:S01]  /*8fd0*/  IMAD.MOV.U32 R159, RZ, RZ, R81 ;  /* 0x000000ffff9f7224 */ /* 0x000fe200078e0051 */
[----:B------:R-:W-:Y:S01]  /*8fe0*/  LOP3.LUT R2, R23, UR5, R2, 0x96, !PT ;  /* 0x0000000517027c12 */ /* 0x000fe2000f8e9602 */
[----:B------:R3:W-:Y:S01]  /*8ff0*/  MUFU.EX2 R137, R4 ;  /* 0x0000000400897308 */ /* 0x0007e20000000800 */
[----:B------:R-:W-:Y:S02]  /*9000*/  IMAD.MOV.U32 R100, RZ, RZ, R148 ;  /* 0x000000ffff647224 */ /* 0x000fe400078e0094 */
[----:B------:R-:W-:Y:S02]  /*9010*/  IMAD.MOV.U32 R148, RZ, RZ, R147 ;  /* 0x000000ffff947224 */ /* 0x000fe400078e0093 */
[----:B------:R-:W-:-:S03]  /*9020*/  IMAD.MOV.U32 R147, RZ, RZ, R174 ;  /* 0x000000ffff937224 */ /* 0x000fc600078e00ae */
[----:B------:R4:W-:Y:S01]  /*9030*/  MUFU.EX2 R135, R5 ;  /* 0x0000000500877308 */ /* 0x0009e20000000800 */
[----:B---3--:R-:W-:Y:S01]  /*9040*/  LOP3.LUT R4, R3, UR7, R8, 0x96, !PT ;  /* 0x0000000703047c12 */ /* 0x008fe2000f8e9608 */
[----:B------:R-:W-:-:S04]  /*9050*/  IMAD.WIDE.U32 R2, R2, -0x326172a9, RZ ;  /* 0xcd9e8d5702027825 */ /* 0x000fc800078e00ff */
[----:B------:R-:W-:Y:S01]  /*9060*/  IMAD.WIDE.U32 R10, R4, -0x326172a9, RZ ;  /* 0xcd9e8d57040a7825 */ /* 0x000fe200078e00ff */
[----:B------:R-:W-:-:S03]  /*9070*/  LOP3.LUT R4, R2, 0xffff, RZ, 0xc0, !PT ;  /* 0x0000ffff02047812 */ /* 0x000fc600078ec0ff */
[----:B----4-:R-:W-:Y:S01]  /*9080*/  FFMA.FTZ R5, R112, UR17, -R21 ;  /* 0x0000001170057c23 */ /* 0x010fe20008010815 */
[----:B------:R-:W-:Y:S02]  /*9090*/  LOP3.LUT R9, R2, 0xff, RZ, 0xc0, !PT ;  /* 0x000000ff02097812 */ /* 0x000fe400078ec0ff */
[--C-:B------:R-:W-:Y:S01]  /*90a0*/  SHF.R.U32.HI R6, RZ, 0x10, R2.reuse ;  /* 0x00000010ff067819 */ /* 0x100fe20000011602 */
[----:B------:R3:W4:Y:S01]  /*90b0*/  MUFU.EX2 R132, R5 ;  /* 0x0000000500847308 */ /* 0x0007220000000800 */
[----:B------:R-:W-:Y:S02]  /*90c0*/  SHF.R.U32.HI R7, RZ, 0x18, R2 ;  /* 0x00000018ff077819 */ /* 0x000fe40000011602 */
[----:B------:R-:W-:Y:S01]  /*90d0*/  SHF.R.U32.HI R8, RZ, 0x8, R4 ;  /* 0x00000008ff087819 */ /* 0x000fe20000011604 */
[----:B------:R-:W-:Y:S01]  /*90e0*/  FFMA.FTZ R4, R161, UR17, -R20 ;  /* 0x00000011a1047c23 */ /* 0x000fe20008010814 */
[----:B------:R-:W-:Y:S02]  /*90f0*/  LOP3.LUT R2, R3, UR16, R10, 0x96, !PT ;  /* 0x0000001003027c12 */ /* 0x000fe4000f8e960a */
[----:B------:R-:W-:Y:S01]  /*9100*/  LOP3.LUT R3, R6, 0xff, RZ, 0xc0, !PT ;  /* 0x000000ff06037812 */ /* 0x000fe200078ec0ff */
[----:B------:R1:W-:Y:S01]  /*9110*/  MUFU.EX2 R130, R4 ;  /* 0x0000000400827308 */ /* 0x0003e20000000800 */
[----:B------:R-:W-:-:S02]  /*9120*/  PRMT R9, R9, 0x5410, R8 ;  /* 0x0000541009097816 */ /* 0x000fc40000000008 */
[----:B------:R-:W-:Y:S01]  /*9130*/  PRMT R10, R3, 0x5410, R7 ;  /* 0x00005410030a7816 */ /* 0x000fe20000000007 */
[----:B------:R-:W-:Y:S01]  /*9140*/  FFMA.FTZ R7, R113, UR17, -R20 ;  /* 0x0000001171077c23 */ /* 0x000fe20008010814 */
[----:B------:R-:W-:Y:S02]  /*9150*/  SHF.R.U32.HI R3, RZ, 0x18, R2 ;  /* 0x00000018ff037819 */ /* 0x000fe40000011602 */
[----:B------:R-:W-:Y:S01]  /*9160*/  LOP3.LUT R12, R11, UR6, R12, 0x96, !PT ;  /* 0x000000060b0c7c12 */ /* 0x000fe2000f8e960c */
[----:B------:R-:W-:Y:S01]  /*9170*/  MUFU.EX2 R131, R7 ;  /* 0x0000000700837308 */ /* 0x000fe20000000800 */
[----:B---3--:R-:W-:-:S04]  /*9180*/  LOP3.LUT R5, R2, 0xffff, RZ, 0xc0, !PT ;  /* 0x0000ffff02057812 */ /* 0x008fc800078ec0ff */
[----:B------:R-:W-:Y:S02]  /*9190*/  SHF.R.U32.HI R6, RZ, 0x8, R5 ;  /* 0x00000008ff067819 */ /* 0x000fe40000011605 */
[----:B------:R-:W-:Y:S02]  /*91a0*/  LOP3.LUT R5, R2, 0xff, RZ, 0xc0, !PT ;  /* 0x000000ff02057812 */ /* 0x000fe400078ec0ff */
[----:B-1----:R-:W-:Y:S02]  /*91b0*/  SHF.R.U32.HI R4, RZ, 0x10, R2 ;  /* 0x00000010ff047819 */ /* 0x002fe40000011602 */
[----:B------:R-:W-:Y:S02]  /*91c0*/  PRMT R5, R5, 0x5410, R6 ;  /* 0x0000541005057816 */ /* 0x000fe40000000006 */
[----:B------:R-:W-:Y:S01]  /*91d0*/  LOP3.LUT R2, R4, 0xff, RZ, 0xc0, !PT ;  /* 0x000000ff04027812 */ /* 0x000fe200078ec0ff */
[----:B------:R-:W-:Y:S01]  /*91e0*/  FFMA.FTZ R4, R156, UR17, -R20 ;  /* 0x000000119c047c23 */ /* 0x000fe20008010814 */
[----:B------:R-:W-:-:S02]  /*91f0*/  IMAD.MOV.U32 R156, RZ, RZ, R123 ;  /* 0x000000ffff9c7224 */ /* 0x000fc400078e007b */
[----:B------:R-:W-:Y:S01]  /*9200*/  PRMT R8, R2, 0x5410, R3 ;  /* 0x0000541002087816 */ /* 0x000fe20000000003 */
[----:B------:R-:W1:Y:S01]  /*9210*/  MUFU.EX2 R129, R4 ;  /* 0x0000000400817308 */ /* 0x000e620000000800 */
[----:B------:R-:W-:Y:S01]  /*9220*/  FFMA.FTZ R3, R164, UR17, -R20 ;  /* 0x00000011a4037c23 */ /* 0x000fe20008010814 */
[----:B------:R-:W-:Y:S01]  /*9230*/  HSET2.LE.AND R2, R9, R0, PT ;  /* 0x0000000009027233 */ /* 0x000fe20003803000 */
[----:B------:R-:W-:Y:S02]  /*9240*/  IMAD.MOV.U32 R164, RZ, RZ, R149 ;  /* 0x000000ffffa47224 */ /* 0x000fe400078e0095 */
[----:B------:R-:W-:Y:S02]  /*9250*/  IMAD.MOV.U32 R149, RZ, RZ, R151 ;  /* 0x000000ffff957224 */ /* 0x000fe400078e0097 */
[----:B------:R-:W-:Y:S01]  /*9260*/  IMAD.MOV.U32 R151, RZ, RZ, R175 ;  /* 0x000000ffff977224 */ /* 0x000fe200078e00af */
[----:B------:R4:W3:Y:S02]  /*9270*/  MUFU.EX2 R128, R3 ;  /* 0x0000000300807308 */ /* 0x0008e40000000800 */
        /* <DEDUP_REMOVED lines=9> */
[----:B---3--:R-:W-:-:S04]  /*9310*/  F2FP.F16.F32.PACK_AB R3, R128, R130 ;  /* 0x000000828003723e */ /* 0x008fc800000000ff */
[----:B------:R-:W-:Y:S02]  /*9320*/  LOP3.LUT R5, R2, R3, RZ, 0xc0, !PT ;  /* 0x0000000302057212 */ /* 0x000fe400078ec0ff */
[----:B------:R-:W-:-:S05]  /*9330*/  LOP3.LUT R2, R19, UR14, R76, 0x96, !PT ;  /* 0x0000000e13027c12 */ /* 0x000fca000f8e964c */
[----:B------:R-:W-:Y:S01]  /*9340*/  HMMA.16816.F32 R64, R4, R24, R64 ;  /* 0x000000180440723c */ /* 0x000fe20000001840 */
[----:B------:R-:W-:-:S05]  /*9350*/  IMAD.WIDE.U32 R2, R2, -0x2daee0ad, RZ ;  /* 0xd2511f5302027825 */ /* 0x000fca00078e00ff */
[----:B------:R-:W-:Y:S01]  /*9360*/  HMMA.16816.F32 R56, R4, R26, R56 ;  /* 0x0000001a0438723c */ /* 0x000fe20000001838 */
[----:B------:R-:W-:-:S05]  /*9370*/  LOP3.LUT R3, R3, UR11, R84, 0x96, !PT ;  /* 0x0000000b03037c12 */ /* 0x000fca000f8e9654 */
[C---:B--2---:R-:W-:Y:S01]  /*9380*/  HMMA.16816.F32 R44, R4.reuse, R28, R52 ;  /* 0x0000001c042c723c */ /* 0x044fe20000001834 */
[----:B------:R-:W-:Y:S05]  /*9390*/  LDSM.16.MT88.4 R52, [R206+0x5400] ;  /* 0x00540000ce34783b */ /* 0x000fea0000004200 */
[----:B------:R-:W-:Y:S07]  /*93a0*/  HMMA.16816.F32 R36, R4, R30, R32 ;  /* 0x0000001e0424723c */ /* 0x000fee0000001820 */
[----:B------:R-:W-:Y:S01]  /*93b0*/  LOP3.LUT R4, R61, UR12, R18, 0x96, !PT ;  /* 0x0000000c3d047c12 */ /* 0x000fe2000f8e9612 */
[----:B------:R-:W-:-:S02]  /*93c0*/  IMAD.MOV.U32 R34, RZ, RZ, R146 ;  /* 0x000000ffff227224 */ /* 0x000fc400078e0092 */
[----:B------:R-:W-:Y:S02]  /*93d0*/  IMAD.MOV.U32 R146, RZ, RZ, R145 ;  /* 0x000000ffff927224 */ /* 0x000fe400078e0091 */
[----:B------:R-:W-:-:S04]  /*93e0*/  IMAD.WIDE.U32 R4, R4, -0x2daee0ad, RZ ;  /* 0xd2511f5304047825 */ /* 0x000fc800078e00ff */
[----:B------:R-:W-:Y:S01]  /*93f0*/  IMAD.MOV.U32 R35, RZ, RZ, R162 ;  /* 0x000000ffff237224 */ /* 0x000fe200078e00a2 */
[----:B------:R-:W-:Y:S01]  /*9400*/  LOP3.LUT R6, R5, UR9, R2, 0x96, !PT ;  /* 0x0000000905067c12 */ /* 0x000fe2000f8e9602 */
[----:B------:R-:W-:-:S04]  /*9410*/  IMAD.WIDE.U32 R2, R3, -0x326172a9, RZ ;  /* 0xcd9e8d5703027825 */ /* 0x000fc800078e00ff */
[----:B------:R-:W-:Y:S01]  /*9420*/  IMAD.WIDE.U32 R6, R6, -0x326172a9, RZ ;  /* 0xcd9e8d5706067825 */ /* 0x000fe200078e00ff */
[----:B------:R-:W-:-:S03]  /*9430*/  LOP3.LUT R3, R3, UR10, R60, 0x96, !PT ;  /* 0x0000000a03037c12 */ /* 0x000fc6000f8e963c */
[----:B------:R-:W-:Y:S01]  /*9440*/  IMAD.MOV.U32 R145, RZ, RZ, R171 ;  /* 0x000000ffff917224 */ /* 0x000fe200078e00ab */
[----:B------:R-:W-:Y:S01]  /*9450*/  LOP3.LUT R5, R7, UR8, R2, 0x96, !PT ;  /* 0x0000000807057c12 */ /* 0x000fe2000f8e9602 */
[----:B------:R-:W-:-:S04]  /*9460*/  IMAD.WIDE.U32 R2, R3, -0x2daee0ad, RZ ;  /* 0xd2511f5303027825 */ /* 0x000fc800078e00ff */
[----:B------:R-:W-:Y:S01]  /*9470*/  IMAD.WIDE.U32 R32, R5, -0x2daee0ad, RZ ;  /* 0xd2511f5305207825 */ /* 0x000fe200078e00ff */
[----:B------:R-:W-:-:S03]  /*9480*/  LOP3.LUT R4, R3, UR7, R4, 0x96, !PT ;  /* 0x0000000703047c12 */ /* 0x000fc6000f8e9604 */
[----:B------:R-:W-:-:S04]  /*9490*/  FFMA.FTZ R3, R173, UR17, -R15 ;  /* 0x00000011ad037c23 */ /* 0x000fc8000801080f */
[----:B------:R1:W-:Y:S01]  /*94a0*/  MUFU.EX2 R127, R3 ;  /* 0x00000003007f7308 */ /* 0x0003e20000000800 */
[----:B------:R-:W-:-:S05]  /*94b0*/  IMAD.WIDE.U32 R4, R4, -0x326172a9, RZ ;  /* 0xcd9e8d5704047825 */ /* 0x000fca00078e00ff */
[----:B------:R-:W-:Y:S01]  /*94c0*/  LOP3.LUT R23, R5, UR6, R6, 0x96, !PT ;  /* 0x0000000605177c12 */ /* 0x000fe2000f8e9606 */
[----:B------:R-:W-:Y:S01]  /*94d0*/  FFMA.FTZ R5, R166, UR17, -R15 ;  /* 0x00000011a6057c23 */ /* 0x000fe2000801080f */
[----:B------:R-:W-:-:S03]  /*94e0*/  IMAD.MOV.U32 R166, RZ, RZ, R98 ;  /* 0x000000ffffa67224 */ /* 0x000fc600078e0062 */
[----:B------:R2:W-:Y:S01]  /*94f0*/  MUFU.EX2 R125, R5 ;  /* 0x00000005007d7308 */ /* 0x0005e20000000800 */
[----:B-1----:R-:W-:Y:S01]  /*9500*/  LOP3.LUT R3, R33, UR5, R2, 0x96, !PT ;  /* 0x0000000521037c12 */ /* 0x002fe2000f8e9602 */
[----:B------:R-:W-:Y:S01]  /*9510*/  FFMA.FTZ R2, R172, UR17, -R15 ;  /* 0x00000011ac027c23 */ /* 0x000fe2000801080f */
[----:B------:R-:W-:-:S05]  /*9520*/  IMAD.MOV.U32 R33, RZ, RZ, R170 ;  /* 0x000000ffff217224 */ /* 0x000fca00078e00aa */
[----:B------:R1:W-:Y:S01]  /*9530*/  MUFU.EX2 R126, R2 ;  /* 0x00000002007e7308 */ /* 0x0003e20000000800 */
[----:B--2---:R-:W-:Y:S01]  /*9540*/  FFMA.FTZ R5, R165, UR17, -R15 ;  /* 0x00000011a5057c23 */ /* 0x004fe2000801080f */
[----:B------:R-:W-:-:S06]  /*9550*/  IMAD.MOV.U32 R165, RZ, RZ, R99 ;  /* 0x000000ffffa57224 */ /* 0x000fcc00078e0063 */
[----:B------:R2:W3:Y:S01]  /*9560*/  MUFU.EX2 R124, R5 ;  /* 0x00000005007c7308 */ /* 0x0004e20000000800 */
[----:B-1----:R-:W-:-:S05]  /*9570*/  IMAD.WIDE.U32 R2, R3, -0x326172a9, RZ ;  /* 0xcd9e8d5703027825 */ /* 0x002fca00078e00ff */
[----:B------:R-:W-:Y:S02]  /*9580*/  LOP3.LUT R4, R3, UR16, R4, 0x96, !PT ;  /* 0x0000001003047c12 */ /* 0x000fe4000f8e9604 */
[C---:B------:R-:W-:Y:S02]  /*9590*/  LOP3.LUT R3, R2.reuse, 0xffff, RZ, 0xc0, !PT ;  /* 0x0000ffff02037812 */ /* 0x040fe400078ec0ff */
[----:B------:R-:W-:Y:S02]  /*95a0*/  LOP3.LUT R8, R2, 0xff, RZ, 0xc0, !PT ;  /* 0x000000ff02087812 */ /* 0x000fe400078ec0ff */
[--C-:B------:R-:W-:Y:S02]  /*95b0*/  SHF.R.U32.HI R7, RZ, 0x10, R2.reuse ;  /* 0x00000010ff077819 */ /* 0x100fe40000011602 */
[----:B------:R-:W-:Y:S02]  /*95c0*/  SHF.R.U32.HI R6, RZ, 0x18, R2 ;  /* 0x00000018ff067819 */ /* 0x000fe40000011602 */
[----:B------:R-:W-:Y:S01]  /*95d0*/  SHF.R.U32.HI R2, RZ, 0x8, R3 ;  /* 0x00000008ff027819 */ /* 0x000fe20000011603 */
[----:B------:R-:W-:Y:S01]  /*95e0*/  FFMA.FTZ R3, R169, UR17, -R17 ;  /* 0x00000011a9037c23 */ /* 0x000fe20008010811 */
[----:B--2---:R-:W-:-:S02]  /*95f0*/  SHF.R.U32.HI R5, RZ, 0x18, R4 ;  /* 0x00000018ff057819 */ /* 0x004fc40000011604 */
[----:B------:R-:W-:Y:S01]  /*9600*/  PRMT R8, R8, 0x5410, R2 ;  /* 0x0000541008087816 */ /* 0x000fe20000000002 */
[----:B------:R1:W-:Y:S01]  /*9610*/  MUFU.EX2 R123, R3 ;  /* 0x00000003007b7308 */ /* 0x0003e20000000800 */
[----:B------:R-:W-:-:S04]  /*9620*/  LOP3.LUT R2, R7, 0xff, RZ, 0xc0, !PT ;  /* 0x000000ff07027812 */ /* 0x000fc800078ec0ff */
[----:B------:R-:W-:Y:S02]  /*9630*/  PRMT R7, R2, 0x5410, R6 ;  /* 0x0000541002077816 */ /* 0x000fe40000000006 */
[C---:B------:R-:W-:Y:S02]  /*9640*/  LOP3.LUT R2, R4.reuse, 0xffff, RZ, 0xc0, !PT ;  /* 0x0000ffff04027812 */ /* 0x040fe400078ec0ff */
[----:B------:R-:W-:Y:S01]  /*9650*/  LOP3.LUT R6, R4, 0xff, RZ, 0xc0, !PT ;  /* 0x000000ff04067812 */ /* 0x000fe200078ec0ff */
[----:B-1----:R-:W-:Y:S01]  /*9660*/  FFMA.FTZ R3, R167, UR17, -R17 ;  /* 0x00000011a7037c23 */ /* 0x002fe20008010811 */
[----:B------:R-:W-:-:S03]  /*9670*/  IMAD.MOV.U32 R167, RZ, RZ, R103 ;  /* 0x000000ffffa77224 */ /* 0x000fc600078e0067 */
[----:B------:R1:W2:Y:S02]  /*9680*/  MUFU.EX2 R122, R3 ;  /* 0x00000003007a7308 */ /* 0x0002a40000000800 */
[----:B-1----:R-:W-:Y:S02]  /*9690*/  SHF.R.U32.HI R3, RZ, 0x10, R4 ;  /* 0x00000010ff037819 */ /* 0x002fe40000011604 */
[----:B------:R-:W-:Y:S02]  /*96a0*/  SHF.R.U32.HI R4, RZ, 0x8, R2 ;  /* 0x00000008ff047819 */ /* 0x000fe40000011602 */
[----:B------:R-:W-:Y:S01]  /*96b0*/  LOP3.LUT R2, R3, 0xff, RZ, 0xc0, !PT ;  /* 0x000000ff03027812 */ /* 0x000fe200078ec0ff */
[----:B------:R-:W-:Y:S01]  /*96c0*/  FFMA.FTZ R3, R187, UR17, -R17 ;  /* 0x00000011bb037c23 */ /* 0x000fe20008010811 */
[----:B------:R-:W-:Y:S01]  /*96d0*/  PRMT R4, R6, 0x5410, R4 ;  /* 0x0000541006047816 */ /* 0x000fe20000000004 */
[----:B------:R-:W-:Y:S01]  /*96e0*/  IMAD.MOV.U32 R187, RZ, RZ, R102 ;  /* 0x000000ffffbb7224 */ /* 0x000fe200078e0066 */
[----:B------:R-:W-:Y:S01]  /*96f0*/  PRMT R5, R2, 0x5410, R5 ;  /* 0x0000541002057816 */ /* 0x000fe20000000005 */
[----:B------:R1:W-:Y:S01]  /*9700*/  MUFU.EX2 R121, R3 ;  /* 0x0000000300797308 */ /* 0x0003e20000000800 */
[----:B------:R-:W-:Y:S01]  /*9710*/  HSET2.LE.AND R2, R8, R0, PT ;  /* 0x0000000008027233 */ /* 0x000fe20003803000 */
[----:B-1----:R-:W-:Y:S01]  /*9720*/  FFMA.FTZ R3, R186, UR17, -R17 ;  /* 0x00000011ba037c23 */ /* 0x002fe20008010811 */
[----:B------:R-:W-:-:S05]  /*9730*/  IMAD.MOV.U32 R186, RZ, RZ, R108 ;  /* 0x000000ffffba7224 */ /* 0x000fca00078e006c */
[----:B------:R3:W1:Y:S02]  /*9740*/  MUFU.EX2 R120, R3 ;  /* 0x0000000300787308 */ /* 0x0006640000000800 */
[----:B---3--:R-:W-:-:S04]  /*9750*/  F2FP.F16.F32.PACK_AB R3, R124, R125 ;  /* 0x0000007d7c03723e */ /* 0x008fc800000000ff */
[----:B------:R-:W-:Y:S02]  /*9760*/  LOP3.LUT R10, R2, R3, RZ, 0xc0, !PT ;  /* 0x00000003020a7212 */ /* 0x000fe400078ec0ff */
[----:B------:R-:W-:Y:S02]  /*9770*/  HSET2.LE.AND R2, R7, R0, PT ;  /* 0x0000000007027233 */ /* 0x000fe40003803000 */
[----:B--2---:R-:W-:-:S04]  /*9780*/  F2FP.F16.F32.PACK_AB R3, R122, R123 ;  /* 0x0000007b7a03723e */ /* 0x004fc800000000ff */
[----:B------:R-:W-:Y:S02]  /*9790*/  LOP3.LUT R11, R2, R3, RZ, 0xc0, !PT ;  /* 0x00000003020b7212 */ /* 0x000fe400078ec0ff */
[--C-:B------:R-:W-:Y:S01]  /*97a0*/  HSET2.LE.AND R2, R4, R0.reuse, PT ;  /* 0x0000000004027233 */ /* 0x100fe20003803000 */
[--C-:B------:R-:W-:Y:S01]  /*97b0*/  FFMA.FTZ R4, R184, UR17, -R21.reuse ;  /* 0x00000011b8047c23 */ /* 0x100fe20008010815 */
[----:B------:R-:W-:Y:S01]  /*97c0*/  F2FP.F16.F32.PACK_AB R3, R126, R127 ;  /* 0x0000007f7e03723e */ /* 0x000fe200000000ff */
[----:B------:R-:W-:Y:S02]  /*97d0*/  IMAD.MOV.U32 R184, RZ, RZ, R96 ;  /* 0x000000ffffb87224 */ /* 0x000fe400078e0060 */
[----:B------:R-:W-:Y:S01]  /*97e0*/  MUFU.EX2 R118, R4 ;  /* 0x0000000400767308 */ /* 0x000fe20000000800 */
[----:B------:R-:W-:Y:S02]  /*97f0*/  LOP3.LUT R8, R2, R3, RZ, 0xc0, !PT ;  /* 0x0000000302087212 */ /* 0x000fe400078ec0ff */
[----:B------:R-:W-:Y:S01]  /*9800*/  HSET2.LE.AND R2, R5, R0, PT ;  /* 0x0000000005027233 */ /* 0x000fe20003803000 */
[----:B------:R-:W-:Y:S01]  /*9810*/  FFMA.FTZ R5, R185, UR17, -R21 ;  /* 0x00000011b9057c23 */ /* 0x000fe20008010815 */
[----:B-1----:R-:W-:Y:S01]  /*9820*/  F2FP.F16.F32.PACK_AB R3, R120, R121 ;  /* 0x000000797803723e */ /* 0x002fe200000000ff */
[----:B------:R-:W-:-:S02]  /*9830*/  IMAD.MOV.U32 R185, RZ, RZ, R101 ;  /* 0x000000ffffb97224 */ /* 0x000fc400078e0065 */
[----:B------:R1:W-:Y:S01]  /*9840*/  MUFU.EX2 R117, R5 ;  /* 0x0000000500757308 */ /* 0x0003e20000000800 */
[----:B------:R-:W-:Y:S01]  /*9850*/  LOP3.LUT R9, R2, R3, RZ, 0xc0, !PT ;  /* 0x0000000302097212 */ /* 0x000fe200078ec0ff */
[----:B------:R-:W-:Y:S02]  /*9860*/  VIADD R2, R168, 0x3 ;  /* 0x00000003a8027836 */ /* 0x000fe40000000000 */
[----:B------:R-:W-:Y:S01]  /*9870*/  FFMA.FTZ R3, R181, UR17, -R21 ;  /* 0x00000011b5037c23 */ /* 0x000fe20008010815 */
[----:B------:R-:W-:Y:S02]  /*9880*/  IMAD.MOV.U32 R181, RZ, RZ, R97 ;  /* 0x000000ffffb57224 */ /* 0x000fe400078e0061 */
[----:B------:R-:W-:Y:S01]  /*9890*/  LOP3.LUT R2, R91, UR21, R2, 0x96, !PT ;  /* 0x000000155b027c12 */ /* 0x000fe2000f8e9602 */
[C---:B------:R-:W-:Y:S01]  /*98a0*/  HMMA.16816.F32 R72, R8.reuse, R24, R72 ;  /* 0x000000180848723c */ /* 0x040fe20000001848 */
[----:B------:R2:W3:Y:S05]  /*98b0*/  MUFU.EX2 R119, R3 ;  /* 0x0000000300777308 */ /* 0x0004ea0000000800 */
[----:B------:R-:W-:Y:S01]  /*98c0*/  HMMA.16816.F32 R68, R8, R26, R68 ;  /* 0x0000001a0844723c */ /* 0x000fe20000001844 */
[----:B------:R-:W-:-:S04]  /*98d0*/  IMAD.WIDE.U32 R24, R2, -0x326172a9, RZ ;  /* 0xcd9e8d5702187825 */ /* 0x000fc800078e00ff */
[----:B-1----:R-:W-:Y:S01]  /*98e0*/  FFMA.FTZ R5, R105, UR17, -R21 ;  /* 0x0000001169057c23 */ /* 0x002fe20008010815 */
[----:B------:R-:W-:-:S03]  /*98f0*/  LOP3.LUT R6, R25, UR14, R76, 0x96, !PT ;  /* 0x0000000e19067c12 */ /* 0x000fc6000f8e964c */
[----:B------:R1:W-:Y:S01]  /*9900*/  MUFU.EX2 R116, R5 ;  /* 0x0000000500747308 */ /* 0x0003e20000000800 */
[----:B------:R-:W-:Y:S01]  /*9910*/  HMMA.16816.F32 R92, R8, R28, R40 ;  /* 0x0000001c085c723c */ /* 0x000fe20000001828 */
[----:B------:R-:W4:Y:S01]  /*9920*/  LDSM.16.MT88.4 R40, [R205+0x5400] ;  /* 0x00540000cd28783b */ /* 0x000f220000004200 */
[----:B------:R-:W-:-:S04]  /*9930*/  IMAD.WIDE.U32 R6, R6, -0x2daee0ad, RZ ;  /* 0xd2511f5306067825 */ /* 0x000fc800078e00ff */
[----:B------:R-:W-:Y:S01]  /*9940*/  HMMA.16816.F32 R80, R8, R30, R48 ;  /* 0x0000001e0850723c */ /* 0x000fe20000001830 */
[----:B--2---:R-:W-:-:S05]  /*9950*/  IMAD.WIDE.U32 R2, R12, -0x2daee0ad, RZ ;  /* 0xd2511f530c027825 */ /* 0x004fca00078e00ff */
[----:B------:R-:W-:Y:S02]  /*9960*/  LOP3.LUT R4, R3, UR15, R22, 0x96, !PT ;  /* 0x0000000f03047c12 */ /* 0x000fe4000f8e9616 */
[C---:B------:R-:W-:Y:S02]  /*9970*/  LOP3.LUT R12, R2.reuse, 0xffff, RZ, 0xc0, !PT ;  /* 0x0000ffff020c7812 */ /* 0x040fe400078ec0ff */
[----:B------:R-:W-:Y:S01]  /*9980*/  LOP3.LUT R13, R2, 0xff, RZ, 0xc0, !PT ;  /* 0x000000ff020d7812 */ /* 0x000fe200078ec0ff */
[----:B-1----:R-:W-:Y:S01]  /*9990*/  FFMA.FTZ R5, R188, UR17, -R20 ;  /* 0x00000011bc057c23 */ /* 0x002fe20008010814 */
[----:B------:R-:W-:Y:S01]  /*99a0*/  SHF.R.U32.HI R14, RZ, 0x10, R2 ;  /* 0x00000010ff0e7819 */ /* 0x000fe20000011602 */
[----:B------:R-:W-:Y:S01]  /*99b0*/  IMAD.MOV.U32 R188, RZ, RZ, R106 ;  /* 0x000000ffffbc7224 */ /* 0x000fe200078e006a */
[----:B------:R-:W-:Y:S01]  /*99c0*/  SHF.R.U32.HI R22, RZ, 0x18, R2 ;  /* 0x00000018ff167819 */ /* 0x000fe20000011602 */
[----:B------:R1:W-:Y:S01]  /*99d0*/  MUFU.EX2 R115, R5 ;  /* 0x0000000500737308 */ /* 0x0003e20000000800 */
[----:B------:R-:W-:-:S02]  /*99e0*/  LOP3.LUT R3, R61, UR12, R24, 0x96, !PT ;  /* 0x0000000c3d037c12 */ /* 0x000fc4000f8e9618 */
[----:B------:R-:W-:Y:S02]  /*99f0*/  LOP3.LUT R2, R7, UR11, R84, 0x96, !PT ;  /* 0x0000000b07027c12 */ /* 0x000fe4000f8e9654 */
[----:B------:R-:W-:Y:S01]  /*9a00*/  SHF.R.U32.HI R7, RZ, 0x8, R12 ;  /* 0x00000008ff077819 */ /* 0x000fe2000001160c */
[----:B------:R-:W-:Y:S01]  /*9a10*/  IMAD.WIDE.U32 R18, R3, -0x2daee0ad, RZ ;  /* 0xd2511f5303127825 */ /* 0x000fe200078e00ff */
[----:B------:R-:W-:Y:S02]  /*9a20*/  LOP3.LUT R9, R4, 0xff, RZ, 0xc0, !PT ;  /* 0x000000ff04097812 */ /* 0x000fe400078ec0ff */
[----:B------:R-:W-:Y:S01]  /*9a30*/  PRMT R16, R13, 0x5410, R7 ;  /* 0x000054100d107816 */ /* 0x000fe20000000007 */
[----:B------:R-:W-:Y:S01]  /*9a40*/  IMAD.WIDE.U32 R2, R2, -0x326172a9, RZ ;  /* 0xcd9e8d5702027825 */ /* 0x000fe200078e00ff */
[----:B------:R-:W-:Y:S02]  /*9a50*/  LOP3.LUT R6, R19, UR9, R6, 0x96, !PT ;  /* 0x0000000913067c12 */ /* 0x000fe4000f8e9606 */
[----:B------:R-:W-:-:S02]  /*9a60*/  SHF.R.U32.HI R8, RZ, 0x18, R4 ;  /* 0x00000018ff087819 */ /* 0x000fc40000011604 */
[----:B------:R-:W-:Y:S01]  /*9a70*/  LOP3.LUT R19, R3, UR10, R60, 0x96, !PT ;  /* 0x0000000a03137c12 */ /* 0x000fe2000f8e963c */
[----:B------:R-:W-:Y:S01]  /*9a80*/  FFMA.FTZ R3, R189, UR17, -R20 ;  /* 0x00000011bd037c23 */ /* 0x000fe20008010814 */
[----:B-1----:R-:W-:Y:S01]  /*9a90*/  LOP3.LUT R5, R4, 0xffff, RZ, 0xc0, !PT ;  /* 0x0000ffff04057812 */ /* 0x002fe200078ec0ff */
[----:B------:R-:W-:Y:S02]  /*9aa0*/  IMAD.MOV.U32 R189, RZ, RZ, R114 ;  /* 0x000000ffffbd7224 */ /* 0x000fe400078e0072 */
[----:B------:R-:W-:Y:S01]  /*9ab0*/  IMAD.WIDE.U32 R12, R6, -0x326172a9, RZ ;  /* 0xcd9e8d57060c7825 */ /* 0x000fe200078e00ff */
[----:B------:R1:W2:Y:S01]  /*9ac0*/  MUFU.EX2 R114, R3 ;  /* 0x0000000300727308 */ /* 0x0002a20000000800 */
[----:B------:R-:W-:Y:S02]  /*9ad0*/  SHF.R.U32.HI R7, RZ, 0x8, R5 ;  /* 0x00000008ff077819 */ /* 0x000fe40000011605 */
[----:B------:R-:W-:Y:S01]  /*9ae0*/  SHF.R.U32.HI R6, RZ, 0x10, R4 ;  /* 0x00000010ff067819 */ /* 0x000fe20000011604 */
[----:B------:R-:W-:Y:S01]  /*9af0*/  FFMA.FTZ R4, R190, UR17, -R20 ;  /* 0x00000011be047c23 */ /* 0x000fe20008010814 */
[----:B------:R-:W-:Y:S01]  /*9b00*/  LOP3.LUT R11, R13, UR8, R2, 0x96, !PT ;  /* 0x000000080d0b7c12 */ /* 0x000fe2000f8e9602 */
[----:B------:R-:W-:Y:S01]  /*9b10*/  IMAD.MOV.U32 R190, RZ, RZ, R163 ;  /* 0x000000ffffbe7224 */ /* 0x000fe200078e00a3 */
[----:B------:R-:W-:Y:S01]  /*9b20*/  PRMT R2, R9, 0x5410, R7 ;  /* 0x0000541009027816 */ /* 0x000fe20000000007 */
[----:B------:R-:W-:Y:S01]  /*9b30*/  MUFU.EX2 R113, R4 ;  /* 0x0000000400717308 */ /* 0x000fe20000000800 */
[----:B------:R-:W-:-:S02]  /*9b40*/  LOP3.LUT R5, R6, 0xff, RZ, 0xc0, !PT ;  /* 0x000000ff06057812 */ /* 0x000fc400078ec0ff */
[----:B------:R-:W-:Y:S02]  /*9b50*/  LOP3.LUT R13, R25, UR14, R78, 0x96, !PT ;  /* 0x0000000e190d7c12 */ /* 0x000fe4000f8e964e */
[----:B------:R-:W-:Y:S02]  /*9b60*/  HSET2.LE.AND R2, R2, R0, PT ;  /* 0x0000000002027233 */ /* 0x000fe40003803000 */
[----:B------:R-:W-:Y:S02]  /*9b70*/  PRMT R5, R5, 0x5410, R8 ;  /* 0x0000541005057816 */ /* 0x000fe40000000008 */
[----:B-1----:R-:W-:Y:S02]  /*9b80*/  LOP3.LUT R3, R14, 0xff, RZ, 0xc0, !PT ;  /* 0x000000ff0e037812 */ /* 0x002fe400078ec0ff */
[----:B------:R-:W-:Y:S02]  /*9b90*/  LOP3.LUT R14, R63, UR12, R24, 0x96, !PT ;  /* 0x0000000c3f0e7c12 */ /* 0x000fe4000f8e9618 */
[----:B------:R-:W-:Y:S01]  /*9ba0*/  PRMT R10, R3, 0x5410, R22 ;  /* 0x00005410030a7816 */ /* 0x000fe20000000016 */
[----:B------:R-:W-:Y:S01]  /*9bb0*/  FFMA.FTZ R3, R191, UR17, -R20 ;  /* 0x00000011bf037c23 */ /* 0x000fe20008010814 */
[----:B------:R-:W-:-:S03]  /*9bc0*/  IMAD.MOV.U32 R191, RZ, RZ, R111 ;  /* 0x000000ffffbf7224 */ /* 0x000fc600078e006f */
[----:B------:R3:W1:Y:S02]  /*9bd0*/  MUFU.EX2 R112, R3 ;  /* 0x0000000300707308 */ /* 0x0006640000000800 */
[----:B---3--:R-:W-:-:S04]  /*9be0*/  F2FP.F16.F32.PACK_AB R3, R118, R119 ;  /* 0x000000777603723e */ /* 0x008fc800000000ff */
[----:B------:R-:W-:Y:S02]  /*9bf0*/  LOP3.LUT R4, R2, R3, RZ, 0xc0, !PT ;  /* 0x0000000302047212 */ /* 0x000fe400078ec0ff */
[----:B------:R-:W-:Y:S02]  /*9c00*/  HSET2.LE.AND R2, R5, R0, PT ;  /* 0x0000000005027233 */ /* 0x000fe40003803000 */
[----:B--2---:R-:W-:-:S04]  /*9c10*/  F2FP.F16.F32.PACK_AB R3, R114, R115 ;  /* 0x000000737203723e */ /* 0x004fc800000000ff */
[----:B------:R-:W-:Y:S02]  /*9c20*/  LOP3.LUT R5, R2, R3, RZ, 0xc0, !PT ;  /* 0x0000000302057212 */ /* 0x000fe400078ec0ff */
[----:B------:R-:W-:Y:S02]  /*9c30*/  HSET2.LE.AND R2, R16, R0, PT ;  /* 0x0000000010027233 */ /* 0x000fe40003803000 */
[----:B------:R-:W-:-:S04]  /*9c40*/  F2FP.F16.F32.PACK_AB R3, R116, R117 ;  /* 0x000000757403723e */ /* 0x000fc800000000ff */
[----:B------:R-:W-:Y:S02]  /*9c50*/  LOP3.LUT R6, R2, R3, RZ, 0xc0, !PT ;  /* 0x0000000302067212 */ /* 0x000fe400078ec0ff */
[----:B------:R-:W-:Y:S01]  /*9c60*/  HSET2.LE.AND R2, R10, R0, PT ;  /* 0x000000000a027233 */ /* 0x000fe20003803000 */
[----:B------:R-:W-:Y:S01]  /*9c70*/  IMAD.WIDE.U32 R10, R11, -0x2daee0ad, RZ ;  /* 0xd2511f530b0a7825 */ /* 0x000fe200078e00ff */
[----:B-1----:R-:W-:-:S04]  /*9c80*/  F2FP.F16.F32.PACK_AB R3, R112, R113 ;  /* 0x000000717003723e */ /* 0x002fc800000000ff */
[----:B------:R-:W-:Y:S01]  /*9c90*/  LOP3.LUT R7, R2, R3, RZ, 0xc0, !PT ;  /* 0x0000000302077212 */ /* 0x000fe200078ec0ff */
[----:B------:R-:W-:-:S05]  /*9ca0*/  IMAD.WIDE.U32 R2, R19, -0x2daee0ad, RZ ;  /* 0xd2511f5313027825 */ /* 0x000fca00078e00ff */
[----:B------:R-:W-:Y:S01]  /*9cb0*/  LOP3.LUT R3, R3, UR7, R18, 0x96, !PT ;  /* 0x0000000703037c12 */ /* 0x000fe2000f8e9612 */
[----:B----4-:R-:W-:Y:S01]  /*9cc0*/  HMMA.16816.F32 R172, R4, R40, R64 ;  /* 0x0000002804ac723c */ /* 0x010fe20000001840 */
[----:B------:R-:W-:-:S03]  /*9cd0*/  LOP3.LUT R2, R11, UR5, R2, 0x96, !PT ;  /* 0x000000050b027c12 */ /* 0x000fc6000f8e9602 */
[----:B------:R-:W-:Y:S02]  /*9ce0*/  IMAD.WIDE.U32 R8, R3, -0x326172a9, RZ ;  /* 0xcd9e8d5703087825 */ /* 0x000fe400078e00ff */
[----:B------:R-:W-:Y:S02]  /*9cf0*/  HMMA.16816.F32 R168, R4, R42, R56 ;  /* 0x0000002a04a8723c */ /* 0x000fe40000001838 */
[----:B------:R-:W-:Y:S01]  /*9d00*/  IMAD.WIDE.U32 R2, R2, -0x326172a9, RZ ;  /* 0xcd9e8d5702027825 */ /* 0x000fe200078e00ff */
[----:B------:R-:W-:-:S03]  /*9d10*/  LOP3.LUT R9, R9, UR6, R12, 0x96, !PT ;  /* 0x0000000609097c12 */ /* 0x000fc6000f8e960c */
[C---:B------:R-:W-:Y:S01]  /*9d20*/  HMMA.16816.F32 R160, R4.reuse, R52, R44 ;  /* 0x0000003404a0723c */ /* 0x040fe2000000182c */
[C---:B------:R-:W-:Y:S02]  /*9d30*/  LOP3.LUT R24, R2.reuse, 0xffff, RZ, 0xc0, !PT ;  /* 0x0000ffff02187812 */ /* 0x040fe400078ec0ff */
[----:B------:R-:W-:Y:S02]  /*9d40*/  SHF.R.U32.HI R28, RZ, 0x18, R2 ;  /* 0x00000018ff1c7819 */ /* 0x000fe40000011602 */
[----:B------:R-:W-:Y:S01]  /*9d50*/  LOP3.LUT R12, R3, UR16, R8, 0x96, !PT ;  /* 0x00000010030c7c12 */ /* 0x000fe2000f8e9608 */
[----:B------:R-:W-:Y:S01]  /*9d60*/  HMMA.16816.F32 R64, R4, R54, R36 ;  /* 0x000000360440723c */ /* 0x000fe20000001824 */
[----:B------:R-:W-:Y:S01]  /*9d70*/  IMAD.MOV.U32 R47, RZ, RZ, R33 ;  /* 0x000000ffff2f7224 */ /* 0x000fe200078e0021 */
[----:B------:R-:W-:Y:S01]  /*9d80*/  SHF.R.U32.HI R33, RZ, 0x10, R2 ;  /* 0x00000010ff217819 */ /* 0x000fe20000011602 */
[----:B------:R-:W-:Y:S01]  /*9d90*/  IMAD.MOV.U32 R46, RZ, RZ, R34 ;  /* 0x000000ffff2e7224 */ /* 0x000fe200078e0022 */
[----:B------:R-:W-:Y:S01]  /*9da0*/  LOP3.LUT R34, R2, 0xff, RZ, 0xc0, !PT ;  /* 0x000000ff02227812 */ /* 0x000fe200078ec0ff */
[----:B------:R-:W-:Y:S01]  /*9db0*/  FFMA.FTZ R2, R203, UR17, -R15 ;  /* 0x00000011cb027c23 */ /* 0x000fe2000801080f */
[----:B------:R-:W-:-:S02]  /*9dc0*/  IMAD.MOV.U32 R203, RZ, RZ, R164 ;  /* 0x000000ffffcb7224 */ /* 0x000fc400078e00a4 */
[----:B------:R-:W-:Y:S01]  /*9dd0*/  IMAD.WIDE.U32 R4, R23, -0x2daee0ad, RZ ;  /* 0xd2511f5317047825 */ /* 0x000fe200078e00ff */
[----:B------:R1:W-:Y:S03]  /*9de0*/  MUFU.EX2 R111, R2 ;  /* 0x00000002006f7308 */ /* 0x0003e60000000800 */
[----:B------:R-:W-:Y:S01]  /*9df0*/  IMAD.WIDE.U32 R6, R13, -0x2daee0ad, RZ ;  /* 0xd2511f530d067825 */ /* 0x000fe200078e00ff */
[----:B------:R-:W-:Y:S02]  /*9e00*/  LOP3.LUT R11, R5, UR15, R32, 0x96, !PT ;  /* 0x0000000f050b7c12 */ /* 0x000fe4000f8e9620 */
[C---:B------:R-:W-:Y:S01]  /*9e10*/  LOP3.LUT R27, R4.reuse, 0xffff, RZ, 0xc0, !PT ;  /* 0x0000ffff041b7812 */ /* 0x040fe200078ec0ff */
[----:B------:R-:W-:Y:S01]  /*9e20*/  IMAD.MOV.U32 R164, RZ, RZ, R100 ;  /* 0x000000ffffa47224 */ /* 0x000fe200078e0064 */
[----:B------:R-:W-:Y:S01]  /*9e30*/  LOP3.LUT R32, R4, 0xff, RZ, 0xc0, !PT ;  /* 0x000000ff04207812 */ /* 0x000fe200078ec0ff */
[----:B------:R-:W-:Y:S01]  /*9e40*/  IMAD.MOV.U32 R45, RZ, RZ, R35 ;  /* 0x000000ffff2d7224 */ /* 0x000fe200078e0023 */
[----:B------:R-:W-:-:S02]  /*9e50*/  SHF.R.U32.HI R29, RZ, 0x10, R4 ;  /* 0x00000010ff1d7819 */ /* 0x000fc40000011604 */
[----:B------:R-:W-:Y:S01]  /*9e60*/  SHF.R.U32.HI R31, RZ, 0x18, R4 ;  /* 0x00000018ff1f7819 */ /* 0x000fe20000011604 */
[----:B------:R-:W-:Y:S01]  /*9e70*/  FFMA.FTZ R4, R217, UR17, -R15 ;  /* 0x00000011d9047c23 */ /* 0x000fe2000801080f */
[----:B------:R-:W-:Y:S02]  /*9e80*/  IMAD.MOV.U32 R217, RZ, RZ, R89 ;  /* 0x000000ffffd97224 */ /* 0x000fe400078e0059 */
[----:B-1----:R-:W-:Y:S01]  /*9e90*/  IMAD.WIDE.U32 R2, R9, -0x2daee0ad, RZ ;  /* 0xd2511f5309027825 */ /* 0x002fe200078e00ff */
[----:B------:R1:W-:Y:S04]  /*9ea0*/  MUFU.EX2 R108, R4 ;  /* 0x00000004006c7308 */ /* 0x0003e80000000800 */
[----:B------:R-:W-:Y:S02]  /*9eb0*/  LOP3.LUT R16, R3, UR15, R10, 0x96, !PT ;  /* 0x0000000f03107c12 */ /* 0x000fe4000f8e960a */
[C---:B------:R-:W-:Y:S01]  /*9ec0*/  LOP3.LUT R23, R2.reuse, 0xffff, RZ, 0xc0, !PT ;  /* 0x0000ffff02177812 */ /* 0x040fe200078ec0ff */
[--C-:B------:R-:W-:Y:S01]  /*9ed0*/  FFMA.FTZ R3, R221, UR17, -R15.reuse ;  /* 0x00000011dd037c23 */ /* 0x100fe2000801080f */
[----:B------:R-:W-:Y:S01]  /*9ee0*/  LOP3.LUT R30, R2, 0xff, RZ, 0xc0, !PT ;  /* 0x000000ff021e7812 */ /* 0x000fe200078ec0ff */
[----:B------:R-:W-:Y:S01]  /*9ef0*/  IMAD.MOV.U32 R221, RZ, RZ, R46 ;  /* 0x000000ffffdd7224 */ /* 0x000fe200078e002e */
[--C-:B------:R-:W-:Y:S01]  /*9f00*/  SHF.R.U32.HI R26, RZ, 0x10, R2.reuse ;  /* 0x00000010ff1a7819 */ /* 0x100fe20000011602 */
[----:B------:R-:W-:Y:S01]  /*9f10*/  MUFU.EX2 R97, R3 ;  /* 0x0000000300617308 */ /* 0x000fe20000000800 */
[----:B------:R-:W-:Y:S01]  /*9f20*/  SHF.R.U32.HI R25, RZ, 0x18, R2 ;  /* 0x00000018ff197819 */ /* 0x000fe20000011602 */
[----:B------:R-:W-:Y:S01]  /*9f30*/  FFMA.FTZ R2, R219, UR17, -R15 ;  /* 0x00000011db027c23 */ /* 0x000fe2000801080f */
[----:B------:R-:W-:Y:S01]  /*9f40*/  IMAD.MOV.U32 R219, RZ, RZ, R47 ;  /* 0x000000ffffdb7224 */ /* 0x000fe200078e002f */
[----:B-1----:R-:W-:-:S04]  /*9f50*/  LOP3.LUT R4, R7, UR11, R86, 0x96, !PT ;  /* 0x0000000b07047c12 */ /* 0x002fc8000f8e9656 */
[----:B------:R1:W-:Y:S01]  /*9f60*/  MUFU.EX2 R106, R2 ;  /* 0x00000002006a7308 */ /* 0x0003e20000000800 */
[----:B------:R-:W-:-:S05]  /*9f70*/  IMAD.WIDE.U32 R4, R4, -0x326172a9, RZ ;  /* 0xcd9e8d5704047825 */ /* 0x000fca00078e00ff */
[----:B------:R-:W-:Y:S01]  /*9f80*/  LOP3.LUT R7, R5, UR10, R62, 0x96, !PT ;  /* 0x0000000a05077c12 */ /* 0x000fe2000f8e963e */
[----:B------:R-:W-:Y:S01]  /*9f90*/  FFMA.FTZ R5, R218, UR17, -R15 ;  /* 0x00000011da057c23 */ /* 0x000fe2000801080f */
[----:B------:R-:W-:Y:S02]  /*9fa0*/  IMAD.MOV.U32 R218, RZ, RZ, R190 ;  /* 0x000000ffffda7224 */ /* 0x000fe400078e00be */
[----:B------:R-:W-:Y:S01]  /*9fb0*/  IMAD.MOV.U32 R190, RZ, RZ, R155 ;  /* 0x000000ffffbe7224 */ /* 0x000fe200078e009b */
[----:B------:R2:W-:Y:S01]  /*9fc0*/  MUFU.EX2 R105, R5 ;  /* 0x0000000500697308 */ /* 0x0005e20000000800 */
[----:B------:R-:W-:-:S04]  /*9fd0*/  IMAD.WIDE.U32 R8, R7, -0x2daee0ad, RZ ;  /* 0xd2511f5307087825 */ /* 0x000fc800078e00ff */
[----:B-1----:R-:W-:-:S05]  /*9fe0*/  IMAD.WIDE.U32 R2, R14, -0x2daee0ad, RZ ;  /* 0xd2511f530e027825 */ /* 0x002fca00078e00ff */
[----:B------:R-:W-:Y:S01]  /*9ff0*/  LOP3.LUT R10, R3, UR9, R6, 0x96, !PT ;  /* 0x00000009030a7c12 */ /* 0x000fe2000f8e9606 */
[----:B------:R-:W-:Y:S01]  /*a000*/  FFMA.FTZ R3, R104, UR17, -R15 ;  /* 0x0000001168037c23 */ /* 0x000fe2000801080f */
[----:B------:R-:W-:-:S03]  /*a010*/  LOP3.LUT R6, R9, UR7, R2, 0x96, !PT ;  /* 0x0000000709067c12 */ /* 0x000fc6000f8e9602 */
[----:B------:R1:W-:Y:S02]  /*a020*/  MUFU.EX2 R104, R3 ;  /* 0x0000000300687308 */ /* 0x0003e40000000800 */
[----:B------:R-:W-:-:S04]  /*a030*/  IMAD.WIDE.U32 R6, R6, -0x326172a9, RZ ;  /* 0xcd9e8d5706067825 */ /* 0x000fc800078e00ff */
[----:B--2---:R-:W-:Y:S01]  /*a040*/  FFMA.FTZ R5, R107, UR17, -R15 ;  /* 0x000000116b057c23 */ /* 0x004fe2000801080f */
[----:B------:R-:W-:-:S03]  /*a050*/  IMAD.MOV.U32 R107, RZ, RZ, R189 ;  /* 0x000000ffff6b7224 */ /* 0x000fc600078e00bd */
[----:B------:R2:W-:Y:S01]  /*a060*/  MUFU.EX2 R103, R5 ;  /* 0x0000000500677308 */ /* 0x0005e20000000800 */
[----:B------:R-:W-:Y:S02]  /*a070*/  IMAD.MOV.U32 R189, RZ, RZ, R154 ;  /* 0x000000ffffbd7224 */ /* 0x000fe400078e009a */
[----:B-1----:R-:W-:-:S05]  /*a080*/  IMAD.WIDE.U32 R2, R10, -0x326172a9, RZ ;  /* 0xcd9e8d570a027825 */ /* 0x002fca00078e00ff */
[----:B------:R-:W-:Y:S01]  /*a090*/  LOP3.LUT R4, R3, UR8, R4, 0x96, !PT ;  /* 0x0000000803047c12 */ /* 0x000fe2000f8e9604 */
[----:B------:R-:W-:Y:S01]  /*a0a0*/  FFMA.FTZ R3, R109, UR17, -R15 ;  /* 0x000000116d037c23 */ /* 0x000fe2000801080f */
[----:B------:R-:W-:-:S03]  /*a0b0*/  IMAD.MOV.U32 R109, RZ, RZ, R153 ;  /* 0x000000ffff6d7224 */ /* 0x000fc600078e0099 */
[----:B------:R1:W-:Y:S01]  /*a0c0*/  MUFU.EX2 R102, R3 ;  /* 0x0000000300667308 */ /* 0x0003e20000000800 */
[----:B--2---:R-:W-:Y:S01]  /*a0d0*/  IMAD.WIDE.U32 R4, R4, -0x2daee0ad, RZ ;  /* 0xd2511f5304047825 */ /* 0x004fe200078e00ff */
[----:B-1----:R-:W-:-:S03]  /*a0e0*/  LOP3.LUT R3, R7, UR6, R2, 0x96, !PT ;  /* 0x0000000607037c12 */ /* 0x002fc6000f8e9602 */
[--C-:B------:R-:W-:Y:S01]  /*a0f0*/  FFMA.FTZ R2, R110, UR17, -R15.reuse ;  /* 0x000000116e027c23 */ /* 0x100fe2000801080f */
[----:B------:R-:W-:Y:S01]  /*a100*/  LOP3.LUT R7, R5, UR5, R8, 0x96, !PT ;  /* 0x0000000505077c12 */ /* 0x000fe2000f8e9608 */
[----:B------:R-:W-:Y:S01]  /*a110*/  FFMA.FTZ R5, R178, UR17, -R15 ;  /* 0x00000011b2057c23 */ /* 0x000fe2000801080f */
[----:B------:R-:W-:Y:S01]  /*a120*/  IMAD.MOV.U32 R178, RZ, RZ, R215 ;  /* 0x000000ffffb27224 */ /* 0x000fe200078e00d7 */
[----:B------:R1:W-:Y:S01]  /*a130*/  MUFU.EX2 R101, R2 ;  /* 0x0000000200657308 */ /* 0x0003e20000000800 */
[----:B------:R-:W-:Y:S01]  /*a140*/  IMAD.MOV.U32 R110, RZ, RZ, R152 ;  /* 0x000000ffff6e7224 */ /* 0x000fe200078e0098 */
[----:B------:R2:W5:Y:S04]  /*a150*/  LDL.LU R215, [R1+0xcc] ;  /* 0x0000cc0001d77983 */ /* 0x0005680000300800 */
[----:B------:R-:W-:Y:S02]  /*a160*/  LDSM.16.MT88.4 R152, [R205+0x5c00] ;  /* 0x005c0000cd98783b */ /* 0x000fe40000004200 */
[----:B------:R3:W-:Y:S01]  /*a170*/  MUFU.EX2 R100, R5 ;  /* 0x0000000500647308 */ /* 0x0007e20000000800 */
[----:B-1----:R-:W-:-:S05]  /*a180*/  IMAD.WIDE.U32 R2, R3, -0x2daee0ad, RZ ;  /* 0xd2511f5303027825 */ /* 0x002fca00078e00ff */
[----:B------:R-:W-:Y:S01]  /*a190*/  LOP3.LUT R19, R3, UR15, R4, 0x96, !PT ;  /* 0x0000000f03137c12 */ /* 0x000fe2000f8e9604 */
[----:B------:R-:W-:Y:S01]  /*a1a0*/  FFMA.FTZ R4, R179, UR17, -R15 ;  /* 0x00000011b3047c23 */ /* 0x000fe2000801080f */
[----:B------:R-:W-:Y:S01]  /*a1b0*/  LOP3.LUT R8, R2, 0xffff, RZ, 0xc0, !PT ;  /* 0x0000ffff02087812 */ /* 0x000fe200078ec0ff */
[----:B---3--:R-:W-:Y:S01]  /*a1c0*/  FFMA.FTZ R5, R234, UR17, -R17 ;  /* 0x00000011ea057c23 */ /* 0x008fe20008010811 */
[----:B------:R-:W-:Y:S01]  /*a1d0*/  LOP3.LUT R10, R2, 0xff, RZ, 0xc0, !PT ;  /* 0x000000ff020a7812 */ /* 0x000fe200078ec0ff */
[----:B------:R1:W-:Y:S01]  /*a1e0*/  MUFU.EX2 R98, R4 ;  /* 0x0000000400627308 */ /* 0x0003e20000000800 */
[--C-:B------:R-:W-:Y:S02]  /*a1f0*/  SHF.R.U32.HI R18, RZ, 0x10, R2.reuse ;  /* 0x00000010ff127819 */ /* 0x100fe40000011602 */
[----:B------:R-:W-:Y:S01]  /*a200*/  SHF.R.U32.HI R22, RZ, 0x18, R2 ;  /* 0x00000018ff167819 */ /* 0x000fe20000011602 */
[----:B------:R-:W-:Y:S01]  /*a210*/  IMAD.WIDE.U32 R2, R7, -0x326172a9, RZ ;  /* 0xcd9e8d5707027825 */ /* 0x000fe200078e00ff */
[----:B------:R-:W-:-:S03]  /*a220*/  SHF.R.U32.HI R7, RZ, 0x10, R11 ;  /* 0x00000010ff077819 */ /* 0x000fc6000001160b */
[----:B------:R3:W-:Y:S01]  /*a230*/  MUFU.EX2 R87, R5 ;  /* 0x0000000500577308 */ /* 0x0007e20000000800 */
[----:B------:R-:W-:Y:S02]  /*a240*/  LOP3.LUT R9, R3, UR16, R6, 0x96, !PT ;  /* 0x0000001003097c12 */ /* 0x000fe4000f8e9606 */
[C---:B------:R-:W-:Y:S01]  /*a250*/  LOP3.LUT R36, R2.reuse, 0xffff, RZ, 0xc0, !PT ;  /* 0x0000ffff02247812 */ /* 0x040fe200078ec0ff */
[----:B------:R-:W-:Y:S01]  /*a260*/  FFMA.FTZ R3, R251, UR17, -R17 ;  /* 0x00000011fb037c23 */ /* 0x000fe20008010811 */
[----:B------:R-:W-:Y:S02]  /*a270*/  LOP3.LUT R39, R2, 0xff, RZ, 0xc0, !PT ;  /* 0x000000ff02277812 */ /* 0x000fe400078ec0ff */
[--C-:B------:R-:W-:Y:S01]  /*a280*/  SHF.R.U32.HI R37, RZ, 0x10, R2.reuse ;  /* 0x00000010ff257819 */ /* 0x100fe20000011602 */
[----:B------:R4:W-:Y:S01]  /*a290*/  MUFU.EX2 R91, R3 ;  /* 0x00000003005b7308 */ /* 0x0009e20000000800 */
[----:B------:R-:W-:Y:S01]  /*a2a0*/  SHF.R.U32.HI R38, RZ, 0x18, R2 ;  /* 0x00000018ff267819 */ /* 0x000fe20000011602 */
[----:B-1----:R-:W-:Y:S01]  /*a2b0*/  FFMA.FTZ R4, R180, UR17, -R15 ;  /* 0x00000011b4047c23 */ /* 0x002fe2000801080f */
[----:B------:R-:W-:-:S02]  /*a2c0*/  SHF.R.U32.HI R2, RZ, 0x8, R24 ;  /* 0x00000008ff027819 */ /* 0x000fc40000011618 */
[----:B------:R-:W-:Y:S02]  /*a2d0*/  SHF.R.U32.HI R6, RZ, 0x18, R11 ;  /* 0x00000018ff067819 */ /* 0x000fe4000001160b */
[----:B------:R-:W-:Y:S01]  /*a2e0*/  PRMT R44, R34, 0x5410, R2 ;  /* 0x00005410222c7816 */ /* 0x000fe20000000002 */
[----:B------:R1:W-:Y:S01]  /*a2f0*/  MUFU.EX2 R99, R4 ;  /* 0x0000000400637308 */ /* 0x0003e20000000800 */
[----:B------:R-:W-:Y:S02]  /*a300*/  LOP3.LUT R2, R33, 0xff, RZ, 0xc0, !PT ;  /* 0x000000ff21027812 */ /* 0x000fe400078ec0ff */
[----:B---3--:R-:W-:Y:S02]  /*a310*/  LOP3.LUT R5, R18, 0xff, RZ, 0xc0, !PT ;  /* 0x000000ff12057812 */ /* 0x008fe400078ec0ff */
[----:B------:R-:W-:Y:S02]  /*a320*/  PRMT R24, R2, 0x5410, R28 ;  /* 0x0000541002187816 */ /* 0x000fe4000000001c */
[----:B------:R-:W-:Y:S01]  /*a330*/  LOP3.LUT R2, R29, 0xff, RZ, 0xc0, !PT ;  /* 0x000000ff1d027812 */ /* 0x000fe200078ec0ff */
[----:B----4-:R-:W-:Y:S01]  /*a340*/  FFMA.FTZ R3, R250, UR17, -R17 ;  /* 0x00000011fa037c23 */ /* 0x010fe20008010811 */
[----:B------:R-:W-:-:S02]  /*a350*/  PRMT R58, R5, 0x5410, R22 ;  /* 0x00005410053a7816 */ /* 0x000fc40000000016 */
[----:B------:R-:W-:Y:S01]  /*a360*/  PRMT R13, R2, 0x5410, R31 ;  /* 0x00005410020d7816 */ /* 0x000fe2000000001f */
[----:B------:R3:W-:Y:S01]  /*a370*/  MUFU.EX2 R90, R3 ;  /* 0x00000003005a7308 */ /* 0x0007e20000000800 */
[----:B------:R-:W-:Y:S02]  /*a380*/  SHF.R.U32.HI R2, RZ, 0x8, R8 ;  /* 0x00000008ff027819 */ /* 0x000fe40000011608 */
[C---:B------:R-:W-:Y:S01]  /*a390*/  LOP3.LUT R8, R11.reuse, 0xff, RZ, 0xc0, !PT ;  /* 0x000000ff0b087812 */ /* 0x040fe200078ec0ff */
[----:B-1----:R-:W-:Y:S01]  /*a3a0*/  FFMA.FTZ R4, R232, UR17, -R17 ;  /* 0x00000011e8047c23 */ /* 0x002fe20008010811 */
[----:B------:R-:W-:Y:S02]  /*a3b0*/  PRMT R59, R10, 0x5410, R2 ;  /* 0x000054100a3b7816 */ /* 0x000fe40000000002 */
[----:B------:R-:W-:Y:S01]  /*a3c0*/  LOP3.LUT R2, R11, 0xffff, RZ, 0xc0, !PT ;  /* 0x0000ffff0b027812 */ /* 0x000fe200078ec0ff */
[----:B------:R1:W-:Y:S01]  /*a3d0*/  MUFU.EX2 R96, R4 ;  /* 0x0000000400607308 */ /* 0x0003e20000000800 */
[----:B------:R-:W-:-:S02]  /*a3e0*/  SHF.R.U32.HI R5, RZ, 0x18, R12 ;  /* 0x00000018ff057819 */ /* 0x000fc4000001160c */
[----:B---3--:R-:W-:-:S04]  /*a3f0*/  SHF.R.U32.HI R3, RZ, 0x8, R27 ;  /* 0x00000008ff037819 */ /* 0x008fc8000001161b */
[----:B------:R-:W-:Y:S02]  /*a400*/  PRMT R14, R32, 0x5410, R3 ;  /* 0x00005410200e7816 */ /* 0x000fe40000000003 */
[----:B------:R-:W-:Y:S01]  /*a410*/  LOP3.LUT R3, R26, 0xff, RZ, 0xc0, !PT ;  /* 0x000000ff1a037812 */ /* 0x000fe200078ec0ff */
[----:B-1----:R-:W-:-:S03]  /*a420*/  FFMA.FTZ R4, R249, UR17, -R17 ;  /* 0x00000011f9047c23 */ /* 0x002fc60008010811 */
[----:B------:R-:W-:Y:S01]  /*a430*/  PRMT R60, R3, 0x5410, R25 ;  /* 0x00005410033c7816 */ /* 0x000fe20000000019 */
[----:B------:R-:W-:Y:S01]  /*a440*/  FFMA.FTZ R3, R182, UR17, -R17 ;  /* 0x00000011b6037c23 */ /* 0x000fe20008010811 */
[----:B------:R1:W3:Y:S08]  /*a450*/  MUFU.EX2 R89, R4 ;  /* 0x0000000400597308 */ /* 0x0002f00000000800 */
[----:B------:R4:W-:Y:S01]  /*a460*/  MUFU.EX2 R86, R3 ;  /* 0x0000000300567308 */ /* 0x0009e20000000800 */
[----:B-1----:R-:W-:-:S04]  /*a470*/  SHF.R.U32.HI R4, RZ, 0x8, R23 ;  /* 0x00000008ff047819 */ /* 0x002fc80000011617 */
[----:B------:R-:W-:Y:S01]  /*a480*/  PRMT R61, R30, 0x5410, R4 ;  /* 0x000054101e3d7816 */ /* 0x000fe20000000004 */
[----:B------:R-:W-:Y:S01]  /*a490*/  FFMA.FTZ R4, R183, UR17, -R17 ;  /* 0x00000011b7047c23 */ /* 0x000fe20008010811 */
[----:B------:R-:W1:Y:S01]  /*a4a0*/  LDSM.16.MT88.4 R28, [R205+0x5800] ;  /* 0x00580000cd1c783b */ /* 0x000e620000004200 */
[----:B----4-:R-:W-:Y:S02]  /*a4b0*/  SHF.R.U32.HI R3, RZ, 0x8, R2 ;  /* 0x00000008ff037819 */ /* 0x010fe40000011602 */
[----:B------:R4:W-:Y:S01]  /*a4c0*/  MUFU.EX2 R85, R4 ;  /* 0x0000000400557308 */ /* 0x0009e20000000800 */
[----:B------:R-:W-:Y:S02]  /*a4d0*/  LOP3.LUT R2, R7, 0xff, RZ, 0xc0, !PT ;  /* 0x000000ff07027812 */ /* 0x000fe400078ec0ff */
[----:B------:R-:W-:Y:S02]  /*a4e0*/  PRMT R7, R8, 0x5410, R3 ;  /* 0x0000541008077816 */ /* 0x000fe40000000003 */
[----:B------:R-:W-:-:S02]  /*a4f0*/  PRMT R8, R2, 0x5410, R6 ;  /* 0x0000541002087816 */ /* 0x000fc40000000006 */
[C---:B------:R-:W-:Y:S02]  /*a500*/  LOP3.LUT R2, R12.reuse, 0xffff, RZ, 0xc0, !PT ;  /* 0x0000ffff0c027812 */ /* 0x040fe400078ec0ff */
[----:B------:R-:W-:Y:S02]  /*a510*/  SHF.R.U32.HI R3, RZ, 0x10, R12 ;  /* 0x00000010ff037819 */ /* 0x000fe4000001160c */
[----:B------:R-:W-:Y:S01]  /*a520*/  LOP3.LUT R6, R12, 0xff, RZ, 0xc0, !PT ;  /* 0x000000ff0c067812 */ /* 0x000fe200078ec0ff */
[----:B----4-:R-:W-:-:S04]  /*a530*/  FFMA.FTZ R4, R192, UR17, -R17 ;  /* 0x00000011c0047c23 */ /* 0x010fc80008010811 */
[----:B------:R4:W2:Y:S02]  /*a540*/  MUFU.EX2 R84, R4 ;  /* 0x0000000400547308 */ /* 0x0008a40000000800 */
[----:B----4-:R-:W-:Y:S02]  /*a550*/  SHF.R.U32.HI R4, RZ, 0x8, R2 ;  /* 0x00000008ff047819 */ /* 0x010fe40000011602 */
[----:B------:R-:W-:Y:S01]  /*a560*/  LOP3.LUT R2, R3, 0xff, RZ, 0xc0, !PT ;  /* 0x000000ff03027812 */ /* 0x000fe200078ec0ff */
[----:B------:R-:W-:Y:S01]  /*a570*/  FFMA.FTZ R3, R193, UR17, -R17 ;  /* 0x00000011c1037c23 */ /* 0x000fe20008010811 */
[----:B------:R-:W-:Y:S01]  /*a580*/  PRMT R35, R6, 0x5410, R4 ;  /* 0x0000541006237816 */ /* 0x000fe20000000004 */
[----:B------:R-:W-:Y:S01]  /*a590*/  FFMA.FTZ R6, R252, UR17, -R21 ;  /* 0x00000011fc067c23 */ /* 0x000fe20008010815 */
[----:B------:R-:W-:Y:S01]  /*a5a0*/  PRMT R34, R2, 0x5410, R5 ;  /* 0x0000541002227816 */ /* 0x000fe20000000005 */
[----:B------:R4:W-:Y:S01]  /*a5b0*/  MUFU.EX2 R79, R3 ;  /* 0x00000003004f7308 */ /* 0x0009e20000000800 */
[----:B------:R-:W-:-:S02]  /*a5c0*/  HSET2.LE.AND R2, R14, R0, PT ;  /* 0x000000000e027233 */ /* 0x000fc40003803000 */
[----:B------:R-:W-:Y:S02]  /*a5d0*/  HSET2.LE.AND R4, R13, R0, PT ;  /* 0x000000000d047233 */ /* 0x000fe40003803000 */
[----:B---3--:R-:W-:-:S03]  /*a5e0*/  F2FP.F16.F32.PACK_AB R5, R89, R90 ;  /* 0x0000005a5905723e */ /* 0x008fc600000000ff */
[----:B------:R3:W-:Y:S01]  /*a5f0*/  MUFU.EX2 R78, R6 ;  /* 0x00000006004e7308 */ /* 0x0007e20000000800 */
[----:B------:R-:W-:Y:S02]  /*a600*/  LOP3.LUT R15, R4, R5, RZ, 0xc0, !PT ;  /* 0x00000005040f7212 */ /* 0x000fe400078ec0ff */
[----:B------:R-:W-:Y:S02]  /*a610*/  HSET2.LE.AND R4, R8, R0, PT ;  /* 0x0000000008047233 */ /* 0x000fe40003803000 */
[----:B------:R-:W-:Y:S02]  /*a620*/  F2FP.F16.F32.PACK_AB R5, R91, R96 ;  /* 0x000000605b05723e */ /* 0x000fe400000000ff */
[----:B----4-:R-:W-:Y:S02]  /*a630*/  F2FP.F16.F32.PACK_AB R3, R106, R97 ;  /* 0x000000616a03723e */ /* 0x010fe400000000ff */
[----:B------:R-:W-:Y:S01]  /*a640*/  LOP3.LUT R13, R4, R5, RZ, 0xc0, !PT ;  /* 0x00000005040d7212 */ /* 0x000fe200078ec0ff */
[----:B------:R-:W-:Y:S01]  /*a650*/  FFMA.FTZ R5, R195, UR17, -R21 ;  /* 0x00000011c3057c23 */ /* 0x000fe20008010815 */
[----:B------:R-:W-:-:S02]  /*a660*/  LOP3.LUT R14, R2, R3, RZ, 0xc0, !PT ;  /* 0x00000003020e7212 */ /* 0x000fc400078ec0ff */
[----:B------:R-:W-:Y:S01]  /*a670*/  HSET2.LE.AND R2, R7, R0, PT ;  /* 0x0000000007027233 */ /* 0x000fe20003803000 */
[----:B------:R4:W-:Y:S01]  /*a680*/  MUFU.EX2 R76, R5 ;  /* 0x00000005004c7308 */ /* 0x0009e20000000800 */
[----:B------:R-:W-:Y:S01]  /*a690*/  F2FP.F16.F32.PACK_AB R3, R108, R111 ;  /* 0x0000006f6c03723e */ /* 0x000fe200000000ff */
[----:B---3--:R-:W-:Y:S01]  /*a6a0*/  FFMA.FTZ R6, R194, UR17, -R21 ;  /* 0x00000011c2067c23 */ /* 0x008fe20008010815 */
[----:B------:R-:W-:Y:S02]  /*a6b0*/  LOP3.LUT R8, R9, 0xff, RZ, 0xc0, !PT ;  /* 0x000000ff09087812 */ /* 0x000fe400078ec0ff */
[----:B------:R-:W-:Y:S02]  /*a6c0*/  LOP3.LUT R12, R2, R3, RZ, 0xc0, !PT ;  /* 0x00000003020c7212 */ /* 0x000fe400078ec0ff */
[----:B------:R-:W-:Y:S01]  /*a6d0*/  LOP3.LUT R3, R16, 0xffff, RZ, 0xc0, !PT ;  /* 0x0000ffff10037812 */ /* 0x000fe200078ec0ff */
[----:B------:R3:W-:Y:S01]  /*a6e0*/  MUFU.EX2 R77, R6 ;  /* 0x00000006004d7308 */ /* 0x0007e20000000800 */
[----:B------:R-:W-:-:S02]  /*a6f0*/  SHF.R.U32.HI R2, RZ, 0x10, R16 ;  /* 0x00000010ff027819 */ /* 0x000fc40000011610 */
[----:B------:R-:W-:Y:S01]  /*a700*/  SHF.R.U32.HI R4, RZ, 0x8, R3 ;  /* 0x00000008ff047819 */ /* 0x000fe20000011603 */
[C---:B------:R-:W-:Y:S01]  /*a710*/  HMMA.16816.F32 R48, R12.reuse, R40, R72 ;  /* 0x000000280c30723c */ /* 0x040fe20000001848 */
[----:B------:R-:W-:Y:S02]  /*a720*/  LOP3.LUT R3, R16, 0xff, RZ, 0xc0, !PT ;  /* 0x000000ff10037812 */ /* 0x000fe400078ec0ff */
[----:B------:R-:W-:Y:S02]  /*a730*/  LOP3.LUT R2, R2, 0xff, RZ, 0xc0, !PT ;  /* 0x000000ff02027812 */ /* 0x000fe400078ec0ff */
[----:B------:R-:W-:Y:S01]  /*a740*/  PRMT R57, R3, 0x5410, R4 ;  /* 0x0000541003397816 */ /* 0x000fe20000000004 */
[--C-:B------:R-:W-:Y:S01]  /*a750*/  FFMA.FTZ R3, R196, UR17, -R21.reuse ;  /* 0x00000011c4037c23 */ /* 0x100fe20008010815 */
[----:B------:R-:W-:Y:S01]  /*a760*/  FFMA.FTZ R4, R217, UR17, -R20 ;  /* 0x00000011d9047c23 */ /* 0x000fe20008010814 */
[----:B----4-:R-:W-:Y:S02]  /*a770*/  SHF.R.U32.HI R5, RZ, 0x8, R36 ;  /* 0x00000008ff057819 */ /* 0x010fe40000011624 */
[----:B------:R-:W-:Y:S01]  /*a780*/  LOP3.LUT R7, R37, 0xff, RZ, 0xc0, !PT ;  /* 0x000000ff25077812 */ /* 0x000fe200078ec0ff */
[----:B------:R4:W1:Y:S01]  /*a790*/  MUFU.EX2 R74, R3 ;  /* 0x00000003004a7308 */ /* 0x0008620000000800 */
[----:B---3--:R-:W-:Y:S01]  /*a7a0*/  SHF.R.U32.HI R6, RZ, 0x18, R16 ;  /* 0x00000018ff067819 */ /* 0x008fe20000011610 */
[----:B------:R-:W-:Y:S01]  /*a7b0*/  HMMA.16816.F32 R40, R12, R42, R68 ;  /* 0x0000002a0c28723c */ /* 0x000fe20000001844 */
[----:B------:R-:W-:Y:S01]  /*a7c0*/  FFMA.FTZ R33, R199, UR17, -R21 ;  /* 0x00000011c7217c23 */ /* 0x000fe20008010815 */
[----:B------:R-:W-:Y:S01]  /*a7d0*/  IMAD.MOV.U32 R179, RZ, RZ, R214 ;  /* 0x000000ffffb37224 */ /* 0x000fe200078e00d6 */
[----:B------:R-:W-:Y:S01]  /*a7e0*/  PRMT R56, R2, 0x5410, R6 ;  /* 0x0000541002387816 */ /* 0x000fe20000000006 */
[----:B------:R-:W-:Y:S01]  /*a7f0*/  IMAD.MOV.U32 R217, RZ, RZ, R45 ;  /* 0x000000ffffd97224 */ /* 0x000fe200078e002d */
[----:B------:R-:W-:Y:S01]  /*a800*/  LOP3.LUT R2, R9, 0xffff, RZ, 0xc0, !PT ;  /* 0x0000ffff09027812 */ /* 0x000fe200078ec0ff */
[----:B------:R3:W-:Y:S01]  /*a810*/  MUFU.EX2 R73, R4 ;  /* 0x0000000400497308 */ /* 0x0007e20000000800 */
[----:B----4-:R-:W-:-:S02]  /*a820*/  SHF.R.U32.HI R3, RZ, 0x10, R9 ;  /* 0x00000010ff037819 */ /* 0x010fc40000011609 */
[----:B------:R-:W-:Y:S02]  /*a830*/  PRMT R22, R39, 0x5410, R5 ;  /* 0x0000541027167816 */ /* 0x000fe40000000005 */
[----:B------:R-:W-:Y:S01]  /*a840*/  PRMT R18, R7, 0x5410, R38 ;  /* 0x0000541007127816 */ /* 0x000fe20000000026 */
[----:B------:R-:W-:Y:S02]  /*a850*/  FFMA.FTZ R16, R200, UR17, -R21 ;  /* 0x00000011c8107c23 */ /* 0x000fe40008010815 */
[----:B------:R-:W-:Y:S01]  /*a860*/  MUFU.EX2 R62, R33 ;  /* 0x00000021003e7308 */ /* 0x000fe20000000800 */
[----:B------:R4:W5:Y:S01]  /*a870*/  LDL.LU R214, [R1+0xc8] ;  /* 0x0000c80001d67983 */ /* 0x0009620000300800 */
[----:B---3--:R-:W-:Y:S02]  /*a880*/  SHF.R.U32.HI R4, RZ, 0x8, R2 ;  /* 0x00000008ff047819 */ /* 0x008fe40000011602 */
[----:B------:R-:W-:Y:S01]  /*a890*/  LOP3.LUT R2, R3, 0xff, RZ, 0xc0, !PT ;  /* 0x000000ff03027812 */ /* 0x000fe200078ec0ff */
[----:B------:R-:W-:Y:S01]  /*a8a0*/  FFMA.FTZ R3, R197, UR17, -R20 ;  /* 0x00000011c5037c23 */ /* 0x000fe20008010814 */
[----:B------:R-:W-:-:S02]  /*a8b0*/  SHF.R.U32.HI R6, RZ, 0x18, R9 ;  /* 0x00000018ff067819 */ /* 0x000fc40000011609 */
[----:B------:R-:W-:Y:S01]  /*a8c0*/  PRMT R32, R8, 0x5410, R4 ;  /* 0x0000541008207816 */ /* 0x000fe20000000004 */
[----:B------:R3:W-:Y:S01]  /*a8d0*/  MUFU.EX2 R72, R3 ;  /* 0x0000000300487308 */ /* 0x0007e20000000800 */
[--C-:B------:R-:W-:Y:S02]  /*a8e0*/  HSET2.LE.AND R4, R24, R0.reuse, PT ;  /* 0x0000000018047233 */ /* 0x100fe40003803000 */
[----:B------:R-:W4:Y:S01]  /*a8f0*/  LDSM.16.MT88.4 R24, [R206+0x5800] ;  /* 0x00580000ce18783b */ /* 0x000f220000004200 */
[----:B------:R-:W-:Y:S02]  /*a900*/  PRMT R23, R2, 0x5410, R6 ;  /* 0x0000541002177816 */ /* 0x000fe40000000006 */
[----:B------:R-:W-:Y:S01]  /*a910*/  HSET2.LE.AND R2, R44, R0, PT ;  /* 0x000000002c027233 */ /* 0x000fe20003803000 */
[--C-:B------:R-:W-:Y:S01]  /*a920*/  FFMA.FTZ R6, R222, UR17, -R20.reuse ;  /* 0x00000011de067c23 */ /* 0x100fe20008010814 */
[----:B---3--:R-:W-:-:S04]  /*a930*/  FFMA.FTZ R3, R202, UR17, -R20 ;  /* 0x00000011ca037c23 */ /* 0x008fc80008010814 */
[----:B------:R3:W4:Y:S01]  /*a940*/  MUFU.EX2 R70, R3 ;  /* 0x0000000300467308 */ /* 0x0007220000000800 */
[----:B--2---:R-:W-:Y:S01]  /*a950*/  F2FP.F16.F32.PACK_AB R5, R84, R85 ;  /* 0x000000555405723e */ /* 0x004fe200000000ff */
[----:B------:R-:W-:-:S03]  /*a960*/  FFMA.FTZ R7, R201, UR17, -R21 ;  /* 0x00000011c9077c23 */ /* 0x000fc60008010815 */
[----:B------:R-:W-:-:S03]  /*a970*/  LOP3.LUT R11, R4, R5, RZ, 0xc0, !PT ;  /* 0x00000005040b7212 */ /* 0x000fc600078ec0ff */
[----:B------:R2:W4:Y:S01]  /*a980*/  MUFU.EX2 R68, R6 ;  /* 0x0000000600447308 */ /* 0x0005220000000800 */
[----:B---3--:R-:W-:-:S04]  /*a990*/  F2FP.F16.F32.PACK_AB R3, R102, R103 ;  /* 0x000000676603723e */ /* 0x008fc800000000ff */
[----:B------:R-:W-:Y:S02]  /*a9a0*/  LOP3.LUT R10, R2, R3, RZ, 0xc0, !PT ;  /* 0x00000003020a7212 */ /* 0x000fe400078ec0ff */
[--C-:B------:R-:W-:Y:S02]  /*a9b0*/  HSET2.LE.AND R2, R35, R0.reuse, PT ;  /* 0x0000000023027233 */ /* 0x100fe40003803000 */
[----:B------:R-:W-:Y:S02]  /*a9c0*/  F2FP.F16.F32.PACK_AB R3, R104, R105 ;  /* 0x000000696803723e */ /* 0x000fe400000000ff */
[--C-:B------:R-:W-:Y:S02]  /*a9d0*/  HSET2.LE.AND R4, R34, R0.reuse, PT ;  /* 0x0000000022047233 */ /* 0x100fe40003803000 */
[----:B------:R-:W-:Y:S02]  /*a9e0*/  LOP3.LUT R8, R2, R3, RZ, 0xc0, !PT ;  /* 0x0000000302087212 */ /* 0x000fe400078ec0ff */
[----:B------:R-:W-:-:S02]  /*a9f0*/  HSET2.LE.AND R2, R22, R0, PT ;  /* 0x0000000016027233 */ /* 0x000fc40003803000 */
[----:B------:R-:W-:Y:S02]  /*aa00*/  F2FP.F16.F32.PACK_AB R5, R86, R87 ;  /* 0x000000575605723e */ /* 0x000fe400000000ff */
[----:B-1----:R-:W-:Y:S01]  /*aa10*/  F2FP.F16.F32.PACK_AB R3, R74, R76 ;  /* 0x0000004c4a03723e */ /* 0x002fe200000000ff */
[----:B------:R1:W-:Y:S01]  /*aa20*/  MUFU.EX2 R69, R7 ;  /* 0x0000000700457308 */ /* 0x0003e20000000800 */
[----:B------:R-:W-:Y:S02]  /*aa30*/  LOP3.LUT R9, R4, R5, RZ, 0xc0, !PT ;  /* 0x0000000504097212 */ /* 0x000fe400078ec0ff */
[----:B--2---:R-:W-:Y:S02]  /*aa40*/  LOP3.LUT R6, R2, R3, RZ, 0xc0, !PT ;  /* 0x0000000302067212 */ /* 0x004fe400078ec0ff */
[----:B----4-:R-:W-:Y:S02]  /*aa50*/  F2FP.F16.F32.PACK_AB R4, R70, R72 ;  /* 0x000000484604723e */ /* 0x010fe400000000ff */
[----:B------:R-:W-:-:S02]  /*aa60*/  HSET2.LE.AND R2, R32, R0, PT ;  /* 0x0000000020027233 */ /* 0x000fc40003803000 */
[----:B------:R-:W-:Y:S02]  /*aa70*/  F2FP.F16.F32.PACK_AB R3, R77, R78 ;  /* 0x0000004e4d03723e */ /* 0x000fe400000000ff */
[--C-:B-1----:R-:W-:Y:S01]  /*aa80*/  HSET2.LE.AND R7, R18, R0.reuse, PT ;  /* 0x0000000012077233 */ /* 0x102fe20003803000 */
[C---:B------:R-:W-:Y:S04]  /*aa90*/  HMMA.16816.F32 R36, R12.reuse, R52, R92 ;  /* 0x000000340c24723c */ /* 0x040fe8000000185c */
[----:B------:R-:W-:Y:S02]  /*aaa0*/  LOP3.LUT R7, R7, R4, RZ, 0xc0, !PT ;  /* 0x0000000407077212 */ /* 0x000fe400078ec0ff */
[----:B------:R-:W-:Y:S01]  /*aab0*/  LOP3.LUT R4, R2, R3, RZ, 0xc0, !PT ;  /* 0x0000000302047212 */ /* 0x000fe200078ec0ff */
[----:B------:R-:W-:Y:S01]  /*aac0*/  FFMA.FTZ R3, R224, UR17, -R20 ;  /* 0x00000011e0037c23 */ /* 0x000fe20008010814 */
[----:B------:R-:W-:Y:S01]  /*aad0*/  HMMA.16816.F32 R32, R12, R54, R80 ;  /* 0x000000360c20723c */ /* 0x000fe20000001850 */
[----:B------:R-:W-:Y:S01]  /*aae0*/  LOP3.LUT R2, R19, 0xffff, RZ, 0xc0, !PT ;  /* 0x0000ffff13027812 */ /* 0x000fe200078ec0ff */
[----:B------:R1:W2:Y:S01]  /*aaf0*/  MUFU.EX2 R63, R16 ;  /* 0x00000010003f7308 */ /* 0x0002a20000000800 */
[----:B------:R-:W-:-:S04]  /*ab00*/  HSET2.LE.AND R5, R23, R0, PT ;  /* 0x0000000017057233 */ /* 0x000fc80003803000 */
[--C-:B------:R-:W-:Y:S01]  /*ab10*/  SHF.R.U32.HI R14, RZ, 0x10, R19.reuse ;  /* 0x00000010ff0e7819 */ /* 0x100fe20000011613 */
[----:B------:R-:W-:Y:S02]  /*ab20*/  FFMA.FTZ R12, R225, UR17, -R20 ;  /* 0x00000011e10c7c23 */ /* 0x000fe40008010814 */
[----:B------:R3:W-:Y:S01]  /*ab30*/  MUFU.EX2 R54, R3 ;  /* 0x0000000300367308 */ /* 0x0007e20000000800 */
[----:B------:R-:W-:Y:S02]  /*ab40*/  SHF.R.U32.HI R13, RZ, 0x18, R19 ;  /* 0x00000018ff0d7819 */ /* 0x000fe40000011613 */
[----:B-1----:R-:W-:-:S05]  /*ab50*/  F2FP.F16.F32.PACK_AB R16, R68, R73 ;  /* 0x000000494410723e */ /* 0x002fca00000000ff */
[----:B------:R1:W-:Y:S01]  /*ab60*/  MUFU.EX2 R53, R12 ;  /* 0x0000000c00357308 */ /* 0x0003e20000000800 */
[----:B------:R-:W-:Y:S02]  /*ab70*/  LOP3.LUT R5, R5, R16, RZ, 0xc0, !PT ;  /* 0x0000001005057212 */ /* 0x000fe400078ec0ff */
[----:B---3--:R-:W-:Y:S02]  /*ab80*/  SHF.R.U32.HI R3, RZ, 0x8, R2 ;  /* 0x00000008ff037819 */ /* 0x008fe40000011602 */
[----:B------:R-:W-:-:S03]  /*ab90*/  LOP3.LUT R2, R14, 0xff, RZ, 0xc0, !PT ;  /* 0x000000ff0e027812 */ /* 0x000fc600078ec0ff */
[----:B------:R-:W-:Y:S01]  /*aba0*/  HMMA.16816.F32 R172, R4, R28, R172 ;  /* 0x0000001c04ac723c */ /* 0x000fe200000018ac */
[----:B------:R-:W-:Y:S01]  /*abb0*/  FFMA.FTZ R21, R198, UR17, -R21 ;  /* 0x00000011c6157c23 */ /* 0x000fe20008010815 */
[----:B-1----:R-:W-:Y:S01]  /*abc0*/  PRMT R12, R2, 0x5410, R13 ;  /* 0x00005410020c7816 */ /* 0x002fe2000000000d */
[----:B------:R-:W-:-:S03]  /*abd0*/  FFMA.FTZ R2, R226, UR17, -R20 ;  /* 0x00000011e2027c23 */ /* 0x000fc60008010814 */
[C---:B------:R-:W-:Y:S01]  /*abe0*/  HMMA.16816.F32 R168, R4.reuse, R30, R168 ;  /* 0x0000001e04a8723c */ /* 0x040fe200000018a8 */
[----:B------:R1:W-:Y:S05]  /*abf0*/  MUFU.EX2 R52, R2 ;  /* 0x0000000200347308 */ /* 0x0003ea0000000800 */
[C---:B------:R-:W-:Y:S06]  /*ac00*/  HMMA.16816.F32 R160, R4.reuse, R24, R160 ;  /* 0x0000001804a0723c */ /* 0x040fec00000018a0 */
[----:B------:R-:W-:Y:S01]  /*ac10*/  HMMA.16816.F32 R44, R4, R26, R64 ;  /* 0x0000001a042c723c */ /* 0x000fe20000001840 */
[----:B------:R3:W4:Y:S06]  /*ac20*/  MUFU.EX2 R55, R21 ;  /* 0x0000001500377308 */ /* 0x00072c0000000800 */
[----:B------:R-:W-:Y:S01]  /*ac30*/  FADD.FTZ R4, R178, R179 ;  /* 0x000000b3b2047221 */ /* 0x000fe20000010000 */
[----:B-1----:R-:W-:Y:S01]  /*ac40*/  FFMA.FTZ R2, R227, UR17, -R20 ;  /* 0x00000011e3027c23 */ /* 0x002fe20008010814 */
[----:B------:R-:W-:-:S02]  /*ac50*/  IMAD.MOV.U32 R178, RZ, RZ, R110 ;  /* 0x000000ffffb27224 */ /* 0x000fc400078e006e */
[----:B------:R-:W-:Y:S02]  /*ac60*/  IMAD.MOV.U32 R179, RZ, RZ, R109 ;  /* 0x000000ffffb37224 */ /* 0x000fe400078e006d */
[----:B------:R-:W-:Y:S01]  /*ac70*/  IMAD.MOV.U32 R110, RZ, RZ, R107 ;  /* 0x000000ffff6e7224 */ /* 0x000fe200078e006b */
[----:B------:R-:W-:Y:S01]  /*ac80*/  HMMA.16816.F32 R48, R8, R28, R48 ;  /* 0x0000001c0830723c */ /* 0x000fe20000001830 */
[----:B------:R-:W-:Y:S02]  /*ac90*/  IMAD.MOV.U32 R109, RZ, RZ, R218 ;  /* 0x000000ffff6d7224 */ /* 0x000fe400078e00da */
[----:B------:R-:W-:Y:S01]  /*aca0*/  IMAD.MOV.U32 R107, RZ, RZ, R219 ;  /* 0x000000ffff6b7224 */ /* 0x000fe200078e00db */
[----:B------:R1:W4:Y:S01]  /*acb0*/  MUFU.EX2 R29, R2 ;  /* 0x00000002001d7308 */ /* 0x0003220000000800 */
[----:B------:R-:W-:Y:S02]  /*acc0*/  IMAD.MOV.U32 R219, RZ, RZ, R221 ;  /* 0x000000ffffdb7224 */ /* 0x000fe400078e00dd */
[----:B------:R-:W-:Y:S01]  /*acd0*/  FADD.FTZ R6, R178, R179 ;  /* 0x000000b3b2067221 */ /* 0x000fe20000010000 */
[----:B------:R-:W-:-:S02]  /*ace0*/  IMAD.MOV.U32 R218, RZ, RZ, R217 ;  /* 0x000000ffffda7224 */ /* 0x000fc400078e00d9 */
[----:B------:R-:W-:Y:S01]  /*acf0*/  FADD.FTZ R13, R210, R211 ;  /* 0x000000d3d20d7221 */ /* 0x000fe20000010000 */
[----:B------:R-:W-:Y:S01]  /*ad00*/  IMAD.MOV.U32 R221, RZ, RZ, R203 ;  /* 0x000000ffffdd7224 */ /* 0x000fe200078e00cb */
[----:B------:R-:W-:Y:S01]  /*ad10*/  LOP3.LUT R15, R19, 0xff, RZ, 0xc0, !PT ;  /* 0x000000ff130f7812 */ /* 0x000fe200078ec0ff */
[----:B------:R-:W-:Y:S02]  /*ad20*/  IMAD.MOV.U32 R217, RZ, RZ, R191 ;  /* 0x000000ffffd97224 */ /* 0x000fe400078e00bf */
[----:B------:R-:W-:Y:S01]  /*ad30*/  FFMA.FTZ R14, R230, UR17, -R17 ;  /* 0x00000011e60e7c23 */ /* 0x000fe20008010811 */
[----:B------:R-:W-:Y:S02]  /*ad40*/  IMAD.MOV.U32 R203, RZ, RZ, R209 ;  /* 0x000000ffffcb7224 */ /* 0x000fe400078e00d1 */
[----:B------:R-:W-:Y:S01]  /*ad50*/  FADD.FTZ R7, R212, R213 ;  /* 0x000000d5d4077221 */ /* 0x000fe20000010000 */
[----:B------:R-:W-:Y:S01]  /*ad60*/  IMAD.MOV.U32 R178, RZ, RZ, R110 ;  /* 0x000000ffffb27224 */ /* 0x000fe200078e006e */
[----:B------:R-:W-:Y:S01]  /*ad70*/  PRMT R15, R15, 0x5410, R3 ;  /* 0x000054100f0f7816 */ /* 0x000fe20000000003 */
[----:B------:R-:W-:-:S02]  /*ad80*/  IMAD.MOV.U32 R191, RZ, RZ, R208 ;  /* 0x000000ffffbf7224 */ /* 0x000fc400078e00d0 */
[----:B------:R-:W-:Y:S01]  /*ad90*/  FFMA.FTZ R5, R228, UR17, -R17 ;  /* 0x00000011e4057c23 */ /* 0x000fe20008010811 */
[----:B------:R-:W-:Y:S02]  /*ada0*/  IMAD.MOV.U32 R110, RZ, RZ, R109 ;  /* 0x000000ffff6e7224 */ /* 0x000fe400078e006d */
[----:B------:R-:W-:Y:S01]  /*adb0*/  FADD.FTZ R4, R207, R4 ;  /* 0x00000004cf047221 */ /* 0x000fe20000010000 */
[----:B------:R-:W-:Y:S02]  /*adc0*/  IMAD.MOV.U32 R109, RZ, RZ, R107 ;  /* 0x000000ffff6d7224 */ /* 0x000fe400078e006b */
[----:B------:R-:W-:Y:S01]  /*add0*/  FADD.FTZ R18, R178, R13 ;  /* 0x0000000db2127221 */ /* 0x000fe20000010000 */
[----:B------:R-:W-:Y:S02]  /*ade0*/  IMAD.MOV.U32 R107, RZ, RZ, R217 ;  /* 0x000000ffff6b7224 */ /* 0x000fe400078e00d9 */
[----:B------:R-:W-:Y:S01]  /*adf0*/  FADD.FTZ R19, R176, R6 ;  /* 0x00000006b0137221 */ /* 0x000fe20000010000 */
[----:B------:R-:W-:Y:S01]  /*ae00*/  IMAD.MOV.U32 R217, RZ, RZ, R203 ;  /* 0x000000ffffd97224 */ /* 0x000fe200078e00cb */
[----:B------:R-:W4:Y:S01]  /*ae10*/  MUFU.EX2 R14, R14 ;  /* 0x0000000e000e7308 */ /* 0x000f220000000800 */
[----:B------:R-:W-:Y:S01]  /*ae20*/  IMAD.MOV.U32 R203, RZ, RZ, R191 ;  /* 0x000000ffffcb7224 */ /* 0x000fe200078e00bf */
[----:B------:R-:W-:Y:S01]  /*ae30*/  HSET2.LE.AND R12, R12, R0, PT ;  /* 0x000000000c0c7233 */ /* 0x000fe20003803000 */
[----:B------:R-:W-:Y:S01]  /*ae40*/  IMAD.MOV.U32 R178, RZ, RZ, R110 ;  /* 0x000000ffffb27224 */ /* 0x000fe200078e006e */
[----:B------:R-:W-:Y:S01]  /*ae50*/  HMMA.16816.F32 R40, R8, R30, R40 ;  /* 0x0000001e0828723c */ /* 0x000fe20000001828 */
[----:B------:R-:W-:Y:S01]  /*ae60*/  IMAD.MOV.U32 R191, RZ, RZ, R190 ;  /* 0x000000ffffbf7224 */ /* 0x000fe200078e00be */
[----:B---3--:R-:W3:Y:S01]  /*ae70*/  LDSM.16.MT88.4 R20, [R206+0x5c00] ;  /* 0x005c0000ce14783b */ /* 0x008ee20000004200 */
[----:B------:R-:W-:-:S02]  /*ae80*/  IMAD.MOV.U32 R110, RZ, RZ, R109 ;  /* 0x000000ffff6e7224 */ /* 0x000fc400078e006d */
[----:B------:R-:W-:Y:S01]  /*ae90*/  IMAD.MOV.U32 R190, RZ, RZ, R189 ;  /* 0x000000ffffbe7224 */ /* 0x000fe200078e00bd */
[----:B------:R-:W-:Y:S01]  /*aea0*/  HMMA.16816.F32 R36, R8, R24, R36 ;  /* 0x000000180824723c */ /* 0x000fe20000001824 */
[----:B------:R-:W-:Y:S02]  /*aeb0*/  IMAD.MOV.U32 R109, RZ, RZ, R107 ;  /* 0x000000ffff6d7224 */ /* 0x000fe400078e006b */
[----:B------:R-:W-:Y:S01]  /*aec0*/  FFMA.FTZ R3, R229, UR17, -R17 ;  /* 0x00000011e5037c23 */ /* 0x000fe20008010811 */
[----:B------:R-:W-:Y:S01]  /*aed0*/  IMAD.MOV.U32 R189, RZ, RZ, R177 ;  /* 0x000000ffffbd7224 */ /* 0x000fe200078e00b1 */
[----:B------:R3:W5:Y:S01]  /*aee0*/  LDL.LU R213, [R1+0xc4] ;  /* 0x0000c40001d57983 */ /* 0x0007620000300800 */
[----:B------:R-:W-:Y:S02]  /*aef0*/  IMAD.MOV.U32 R107, RZ, RZ, R217 ;  /* 0x000000ffff6b7224 */ /* 0x000fe400078e00d9 */
[----:B-1----:R-:W-:Y:S01]  /*af00*/  FADD.FTZ R2, R204, R7 ;  /* 0x00000007cc027221 */ /* 0x002fe20000010000 */
[----:B------:R-:W-:Y:S01]  /*af10*/  IMAD.MOV.U32 R217, RZ, RZ, R203 ;  /* 0x000000ffffd97224 */ /* 0x000fe200078e00cb */
[----:B------:R-:W-:Y:S01]  /*af20*/  HSET2.LE.AND R6, R15, R0, PT ;  /* 0x000000000f067233 */ /* 0x000fe20003803000 */
[----:B------:R-:W-:Y:S01]  /*af30*/  IMAD.MOV.U32 R203, RZ, RZ, R191 ;  /* 0x000000ffffcb7224 */ /* 0x000fe200078e00bf */
[----:B------:R4:W-:Y:S01]  /*af40*/  MUFU.EX2 R28, R3 ;  /* 0x00000003001c7308 */ /* 0x0009e20000000800 */
[----:B------:R-:W-:-:S02]  /*af50*/  IMAD.MOV.U32 R191, RZ, RZ, R190 ;  /* 0x000000ffffbf7224 */ /* 0x000fc400078e00be */
[----:B------:R-:W-:Y:S01]  /*af60*/  FADD.FTZ R17, R178, R4 ;  /* 0x00000004b2117221 */ /* 0x000fe20000010000 */
[----:B------:R-:W-:Y:S02]  /*af70*/  IMAD.MOV.U32 R190, RZ, RZ, R189 ;  /* 0x000000ffffbe7224 */ /* 0x000fe400078e00bd */
[----:B------:R-:W-:Y:S01]  /*af80*/  FADD.FTZ R16, R88, R2 ;  /* 0x0000000258107221 */ /* 0x000fe20000010000 */
[----:B------:R-:W-:Y:S01]  /*af90*/  IMAD.MOV.U32 R189, RZ, RZ, R156 ;  /* 0x000000ffffbd7224 */ /* 0x000fe200078e009c */
[--C-:B------:R-:W-:Y:S01]  /*afa0*/  HSET2.LE.AND R2, R59, R0.reuse, PT ;  /* 0x000000003b027233 */ /* 0x100fe20003803000 */
[----:B------:R-:W-:Y:S01]  /*afb0*/  IMAD.MOV.U32 R156, RZ, RZ, R159 ;  /* 0x000000ffff9c7224 */ /* 0x000fe200078e009f */
[----:B------:R1:W3:Y:S01]  /*afc0*/  MUFU.EX2 R15, R5 ;  /* 0x00000005000f7308 */ /* 0x0002e20000000800 */
[----:B------:R-:W-:Y:S01]  /*afd0*/  IMAD.MOV.U32 R159, RZ, RZ, R133 ;  /* 0x000000ffff9f7224 */ /* 0x000fe200078e0085 */
[----:B------:R-:W-:Y:S01]  /*afe0*/  HSET2.LE.AND R4, R58, R0, PT ;  /* 0x000000003a047233 */ /* 0x000fe20003803000 */
[----:B------:R-:W-:Y:S01]  /*aff0*/  IMAD.MOV.U32 R178, RZ, RZ, R110 ;  /* 0x000000ffffb27224 */ /* 0x000fe200078e006e */
[----:B--2---:R-:W-:Y:S01]  /*b000*/  F2FP.F16.F32.PACK_AB R7, R63, R69 ;  /* 0x000000453f07723e */ /* 0x004fe200000000ff */
[----:B------:R-:W-:Y:S01]  /*b010*/  IMAD.MOV.U32 R110, RZ, RZ, R203 ;  /* 0x000000ffff6e7224 */ /* 0x000fe200078e00cb */
[----:B------:R-:W-:Y:S01]  /*b020*/  HMMA.16816.F32 R32, R8, R26, R32 ;  /* 0x0000001a0820723c */ /* 0x000fe20000001820 */
[----:B------:R-:W-:Y:S01]  /*b030*/  IMAD.MOV.U32 R180, RZ, RZ, R107 ;  /* 0x000000ffffb47224 */ /* 0x000fe200078e006b */
[----:B------:R2:W5:Y:S01]  /*b040*/  LDL.LU R212, [R1+0xc0] ;  /* 0x0000c00001d47983 */ /* 0x0005620000300800 */
[----:B----4-:R-:W-:Y:S01]  /*b050*/  F2FP.F16.F32.PACK_AB R3, R55, R62 ;  /* 0x0000003e3703723e */ /* 0x010fe200000000ff */
[----:B------:R-:W-:-:S02]  /*b060*/  IMAD.MOV.U32 R179, RZ, RZ, R217 ;  /* 0x000000ffffb37224 */ /* 0x000fc400078e00d9 */
[----:B------:R-:W-:Y:S01]  /*b070*/  IMAD.MOV.U32 R203, RZ, RZ, R189 ;  /* 0x000000ffffcb7224 */ /* 0x000fe200078e00bd */
[----:B-1----:R-:W-:Y:S01]  /*b080*/  F2FP.F16.F32.PACK_AB R5, R29, R52 ;  /* 0x000000341d05723e */ /* 0x002fe200000000ff */
[----:B------:R-:W-:Y:S01]  /*b090*/  IMAD.MOV.U32 R217, RZ, RZ, R156 ;  /* 0x000000ffffd97224 */ /* 0x000fe200078e009c */
[----:B------:R-:W-:Y:S01]  /*b0a0*/  LOP3.LUT R156, R6, R7, RZ, 0xc0, !PT ;  /* 0x00000007069c7212 */ /* 0x000fe200078ec0ff */
[----:B------:R-:W-:Y:S01]  /*b0b0*/  IMAD.MOV.U32 R107, RZ, RZ, R159 ;  /* 0x000000ffff6b7224 */ /* 0x000fe200078e009f */
[----:B------:R-:W-:Y:S01]  /*b0c0*/  LOP3.LUT R159, R4, R5, RZ, 0xc0, !PT ;  /* 0x00000005049f7212 */ /* 0x000fe200078ec0ff */
[----:B------:R-:W-:Y:S01]  /*b0d0*/  IMAD.MOV.U32 R189, RZ, RZ, R158 ;  /* 0x000000ffffbd7224 */ /* 0x000fe200078e009e */
[----:B------:R-:W-:Y:S01]  /*b0e0*/  LOP3.LUT R158, R2, R3, RZ, 0xc0, !PT ;  /* 0x00000003029e7212 */ /* 0x000fe200078ec0ff */
[----:B------:R-:W-:Y:S01]  /*b0f0*/  IMAD.MOV.U32 R232, RZ, RZ, R109 ;  /* 0x000000ffffe87224 */ /* 0x000fe200078e006d */
[--C-:B------:R-:W-:Y:S01]  /*b100*/  HSET2.LE.AND R2, R61, R0.reuse, PT ;  /* 0x000000003d027233 */ /* 0x100fe20003803000 */
[----:B------:R-:W-:Y:S01]  /*b110*/  FADD.FTZ R10, R178, R16 ;  /* 0x00000010b20a7221 */ /* 0x000fe20000010000 */
[--C-:B------:R-:W-:Y:S01]  /*b120*/  HSET2.LE.AND R4, R60, R0.reuse, PT ;  /* 0x000000003c047233 */ /* 0x100fe20003803000 */
[----:B------:R2:W5:Y:S01]  /*b130*/  LDL.LU R211, [R1+0xbc] ;  /* 0x0000bc0001d37983 */ /* 0x0005620000300800 */
[----:B------:R-:W-:-:S02]  /*b140*/  HSET2.LE.AND R6, R57, R0, PT ;  /* 0x0000000039067233 */ /* 0x000fc40003803000 */
[----:B------:R-:W-:Y:S01]  /*b150*/  HSET2.LE.AND R5, R56, R0, PT ;  /* 0x0000000038057233 */ /* 0x000fe20003803000 */
[----:B------:R-:W-:Y:S01]  /*b160*/  IMAD.MOV.U32 R178, RZ, RZ, R218 ;  /* 0x000000ffffb27224 */ /* 0x000fe200078e00da */
[----:B------:R-:W-:Y:S01]  /*b170*/  F2FP.F16.F32.PACK_AB R0, R99, R98 ;  /* 0x000000626300723e */ /* 0x000fe200000000ff */
[----:B------:R-:W-:Y:S02]  /*b180*/  IMAD.MOV.U32 R109, RZ, RZ, R191 ;  /* 0x000000ffff6d7224 */ /* 0x000fe400078e00bf */
[----:B------:R-:W-:Y:S01]  /*b190*/  FADD.FTZ R7, R180, R19 ;  /* 0x00000013b4077221 */ /* 0x000fe20000010000 */
[----:B------:R-:W-:Y:S02]  /*b1a0*/  IMAD.MOV.U32 R218, RZ, RZ, R146 ;  /* 0x000000ffffda7224 */ /* 0x000fe400078e0092 */
[----:B------:R-:W-:Y:S01]  /*b1b0*/  FADD.FTZ R8, R232, R18 ;  /* 0x00000012e8087221 */ /* 0x000fe20000010000 */
[----:B------:R-:W-:Y:S01]  /*b1c0*/  LOP3.LUT R146, R2, R0, RZ, 0xc0, !PT ;  /* 0x0000000002927212 */ /* 0x000fe200078ec0ff */
[----:B------:R-:W-:Y:S01]  /*b1d0*/  FADD.FTZ R9, R179, R17 ;  /* 0x00000011b3097221 */ /* 0x000fe20000010000 */
[----:B------:R-:W-:Y:S01]  /*b1e0*/  F2FP.F16.F32.PACK_AB R0, R100, R101 ;  /* 0x000000656400723e */ /* 0x000fe200000000ff */
[----:B------:R-:W-:Y:S01]  /*b1f0*/  IMAD.MOV.U32 R179, RZ, RZ, R107 ;  /* 0x000000ffffb37224 */ /* 0x000fe200078e006b */
[----:B------:R-:W-:Y:S01]  /*b200*/  F2FP.F16.F32.PACK_AB R2, R14, R79 ;  /* 0x0000004f0e02723e */ /* 0x000fe200000000ff */
[----:B------:R-:W-:Y:S01]  /*b210*/  FADD.FTZ R7, R109, R7 ;  /* 0x000000076d077221 */ /* 0x000fe20000010000 */
[----:B------:R-:W-:Y:S01]  /*b220*/  IMAD.MOV.U32 R107, RZ, RZ, R149 ;  /* 0x000000ffff6b7224 */ /* 0x000fe200078e0095 */
[----:B---3--:R-:W-:Y:S01]  /*b230*/  F2FP.F16.F32.PACK_AB R3, R15, R28 ;  /* 0x0000001c0f03723e */ /* 0x008fe200000000ff */
[----:B------:R-:W-:Y:S01]  /*b240*/  FADD.FTZ R8, R110, R8 ;  /* 0x000000086e087221 */ /* 0x000fe20000010000 */
[----:B------:R-:W-:Y:S01]  /*b250*/  IMAD.MOV.U32 R109, RZ, RZ, R148 ;  /* 0x000000ffff6d7224 */ /* 0x000fe200078e0094 */
[----:B------:R2:W5:Y:S01]  /*b260*/  LDL.LU R210, [R1+0xb8] ;  /* 0x0000b80001d27983 */ /* 0x0005620000300800 */
        /* <DEDUP_REMOVED lines=119> */
[----:B------:R2:W5:Y:S01]  /*b9e0*/  LDL.LU R204, [R1+0xa8] ;  /* 0x0000a80001cc7983 */ /* 0x0005620000300800 */
[----:B------:R-:W-:-:S03]  /*b9f0*/  FADD.FTZ R2, R55, R2 ;  /* 0x0000000237027221 */ /* 0x000fc60000010000 */
[----:B------:R2:W5:Y:S04]  /*ba00*/  LDL.LU R177, [R1+0xa4] ;  /* 0x0000a40001b17983 */ /* 0x0005680000300800 */
[----:B------:R2:W5:Y:S04]  /*ba10*/  LDL.LU R176, [R1+0xa0] ;  /* 0x0000a00001b07983 */ /* 0x0005680000300800 */
[----:B------:R2:W5:Y:S04]  /*ba20*/  LDL.LU R133, [R1+0x9c] ;  /* 0x00009c0001857983 */ /* 0x0005680000300800 */
[----:B------:R2:W5:Y:S04]  /*ba30*/  LDL.LU R88, [R1+0x98] ;  /* 0x0000980001587983 */ /* 0x0005680000300800 */
[----:B------:R2:W-:Y:S04]  /*ba40*/  STL [R1+0x30], R4 ;  /* 0x0000300401007387 */ /* 0x0005e80000100800 */
        /* <DEDUP_REMOVED lines=13> */
[----:B------:R-:W-:-:S08]  /*bb20*/  NOP ;  /* 0x0000000000007918 */ /* 0x000fd00000000000 */
[----:B--2---:R-:W-:-:S15]  /*bb30*/  @!P6 BRA `(.L_x_579) ;  /* 0x00000088007ce947 */ /* 0x004fde0003800000 */
[----:B------:R-:W2:Y:S01]  /*bb40*/  LDL.LU R184, [R1+0x14] ;  /* 0x0000140001b87983 */ /* 0x000ea20000300800 */
[----:B------:R-:W-:Y:S01]  /*bb50*/  ULDC UR4, c[0x0][0x2d0] ;  /* 0x0000b40000047ab9 */ /* 0x000fe20000000800 */
[----:B------:R-:W1:Y:S02]  /*bb60*/  LDC.64 R2, c[0x0][0x250] ;  /* 0x00009400ff027b82 */ /* 0x000e640000000a00 */
[----:B------:R-:W3:Y:S04]  /*bb70*/  LDL.LU R181, [R1+0x10] ;  /* 0x0000100001b57983 */ /* 0x000ee80000300800 */
[----:B------:R-:W4:Y:S01]  /*bb80*/  LDL.LU R187, [R1+0x18] ;  /* 0x0000180001bb7983 */ /* 0x000f220000300800 */
[----:B-----5:R-:W-:Y:S01]  /*bb90*/  ISETP.GE.AND P0, PT, R176, UR4, PT ;  /* 0x00000004b0007c0c */ /* 0x020fe2000bf06270 */
[----:B------:R-:W-:Y:S01]  /*bba0*/  IMAD.MOV.U32 R132, RZ, RZ, R140 ;  /* 0x000000ffff847224 */ /* 0x000fe200078e008c */
[----:B------:R-:W-:Y:S01]  /*bbb0*/  MOV R135, R139 ;  /* 0x0000008b00877202 */ /* 0x000fe20000000f00 */
[----:B------:R-:W1:Y:S01]  /*bbc0*/  S2R R186, SR_TID.X ;  /* 0x0000000000ba7919 */ /* 0x000e620000002100 */
[----:B------:R-:W-:Y:S01]  /*bbd0*/  MOV R137, R134 ;  /* 0x0000008600897202 */ /* 0x000fe20000000f00 */
[----:B------:R-:W-:Y:S01]  /*bbe0*/  IMAD.MOV.U32 R136, RZ, RZ, R138 ;  /* 0x000000ffff887224 */ /* 0x000fe200078e008a */
[----:B------:R-:W-:-:S07]  /*bbf0*/  ULDC UR4, c[0x0][0x2ec] ;  /* 0x0000bb0000047ab9 */ /* 0x000fce0000000800 */
[----:B------:R-:W1:Y:S02]  /*bc00*/  @!P0 LDC.64 R4, c[0x0][0x220] ;  /* 0x00008800ff048b82 */ /* 0x000e640000000a00 */
[----:B-1----:R1:W-:Y:S06]  /*bc10*/  STL.64 [R1+0x8], R2 ;  /* 0x0000080201007387 */ /* 0x0023ec0000100a00 */
[----:B------:R-:W1:Y:S08]  /*bc20*/  @!P0 LDC.64 R8, c[0x0][0x220] ;  /* 0x00008800ff088b82 */ /* 0x000e700000000a00 */
[----:B------:R-:W1:Y:S01]  /*bc30*/  @!P0 LDC.64 R6, c[0x0][0x220] ;  /* 0x00008800ff068b82 */ /* 0x000e620000000a00 */
[----:B------:R-:W-:Y:S01]  /*bc40*/  LOP3.LUT R186, R186, 0x3, RZ, 0xc0, !PT ;  /* 0x00000003baba7812 */ /* 0x000fe200078ec0ff */
[----:B------:R1:W-:Y:S02]  /*bc50*/  @!P0 STL.64 [R1+0x68], R4 ;  /* 0x0000680401008387 */ /* 0x0003e40000100a00 */
[----:B-1----:R-:W-:-:S02]  /*bc60*/  MOV R2, R3 ;  /* 0x0000000300027202 */ /* 0x002fc40000000f00 */
[----:B------:R-:W-:Y:S04]  /*bc70*/  @!P0 STL.64 [R1+0x60], R8 ;  /* 0x0000600801008387 */ /* 0x000fe80000100a00 */
[----:B------:R1:W-:Y:S01]  /*bc80*/  @!P0 STL.64 [R1+0x58], R6 ;  /* 0x0000580601008387 */ /* 0x0003e20000100a00 */
[----:B------:R-:W1:Y:S02]  /*bc90*/  @!P0 LDC.64 R4, c[0x0][0x220] ;  /* 0x00008800ff048b82 */ /* 0x000e640000000a00 */
[----:B-1----:R-:W-:-:S05]  /*bca0*/  IMAD.WIDE.U32 R6, R231, -0x326172a9, RZ ;  /* 0xcd9e8d57e7067825 */ /* 0x002fca00078e00ff */
[----:B------:R-:W-:Y:S01]  /*bcb0*/  LOP3.LUT R250, R7, R248, RZ, 0x3c, !PT ;  /* 0x000000f807fa7212 */ /* 0x000fe200078e3cff */
[----:B------:R1:W-:Y:S04]  /*bcc0*/  @!P0 STL.64 [R1+0x50], R4 ;  /* 0x0000500401008387 */ /* 0x0003e80000100a00 */
[----:B------:R-:W-:-:S04]  /*bcd0*/  IMAD.WIDE.U32 R250, R250, -0x2daee0ad, RZ ;  /* 0xd2511f53fafa7825 */ /* 0x000fc800078e00ff */
[----:B--2---:R-:W-:Y:S01]  /*bce0*/  IMAD R0, R186, -0x2, R184 ;  /* 0xfffffffeba007824 */ /* 0x004fe200078e02b8 */
[----:B------:R-:W-:Y:S02]  /*bcf0*/  IADD3 R186, R231, 0x4, RZ ;  /* 0x00000004e7ba7810 */ /* 0x000fe40007ffe0ff */
[----:B---3--:R-:W-:Y:S02]  /*bd00*/  LEA.HI.SX32 R227, R181, 0xfffffffe, 0x19 ;  /* 0xfffffffeb5e37811 */ /* 0x008fe400078fcaff */
[----:B------:R-:W-:Y:S01]  /*bd10*/  IADD3 R0, R88, R0, -R220 ;  /* 0x0000000058007210 */ /* 0x000fe20007ffe8dc */
[----:B-1----:R-:W-:-:S04]  /*bd20*/  IMAD.WIDE.U32 R4, R186, -0x326172a9, RZ ;  /* 0xcd9e8d57ba047825 */ /* 0x002fc800078e00ff */
[----:B------:R1:W-:Y:S01]  /*bd30*/  STL [R1+0x44], R0 ;  /* 0x0000440001007387 */ /* 0x0003e20000100800 */
[----:B------:R-:W-:Y:S01]  /*bd40*/  LOP3.LUT R248, R5, R248, RZ, 0x3c, !PT ;  /* 0x000000f805f87212 */ /* 0x000fe200078e3cff */
[----:B----4-:R-:W-:Y:S02]  /*bd50*/  IMAD.WIDE.U32 R234, R187, -0x2daee0ad, RZ ;  /* 0xd2511f53bbea7825 */ /* 0x010fe400078e00ff */
[----:B------:R2:W-:Y:S02]  /*bd60*/  STL.64 [R1+0x28], R6 ;  /* 0x0000280601007387 */ /* 0x0005e40000100a00 */
[----:B------:R-:W-:Y:S02]  /*bd70*/  IMAD.WIDE.U32 R248, R248, -0x2daee0ad, RZ ;  /* 0xd2511f53f8f87825 */ /* 0x000fe400078e00ff */
[----:B------:R2:W-:Y:S02]  /*bd80*/  STL.64 [R1+0x20], R4 ;  /* 0x0000200401007387 */ /* 0x0005e40000100a00 */
[----:B-1----:R-:W-:-:S05]  /*bd90*/  @!P0 IMAD R0, R2, 0x60, RZ ;  /* 0x0000006002008824 */ /* 0x002fca00078e02ff */
[----:B------:R2:W-:Y:S01]  /*bda0*/  @!P0 STL [R1+0x40], R0 ;  /* 0x0000400001008387 */ /* 0x0005e20000100800 */
[----:B------:R-:W-:Y:S05]  /*bdb0*/  BRA `(.L_x_580) ;  /* 0x0000000000e07947 */ /* 0x000fea0003800000 */
.L_x_582:
        /* <DEDUP_REMOVED lines=13> */
[-C--:B-1----:R-:W-:Y:S02]  /*be90*/  IMAD R3, R3, R138.reuse, RZ ;  /* 0x0000008a03037224 */ /* 0x082fe400078e02ff */
[C---:B------:R-:W-:Y:S04]  /*bea0*/  IMAD.WIDE.U32 R182, R2.reuse, R138, RZ ;  /* 0x0000008a02b67225 */ /* 0x040fe800078e00ff */
[----:B------:R-:W-:Y:S02]  /*beb0*/  IMAD R3, R2, R139, R3 ;  /* 0x0000008b02037224 */ /* 0x000fe400078e0203 */
[----:B------:R-:W-:Y:S02]  /*bec0*/  @!P0 IMAD R189, R139, 0x60, RZ ;  /* 0x000000608bbd8824 */ /* 0x000fe400078e02ff */
[----:B------:R-:W-:Y:S01]  /*bed0*/  IMAD.IADD R3, R183, 0x1, R3 ;  /* 0x00000001b7037824 */ /* 0x000fe200078e0203 */
[C---:B--2---:R-:W-:Y:S02]  /*bee0*/  LEA R2, P1, R182.reuse, R192, 0x7 ;  /* 0x000000c0b6027211 */ /* 0x044fe400078238ff */
[----:B------:R-:W1:Y:S02]  /*bef0*/  @!P0 LDC.64 R192, c[0x0][0x218] ;  /* 0x00008600ffc08b82 */ /* 0x000e640000000a00 */
[----:B---3--:R-:W-:Y:S02]  /*bf00*/  LEA.HI.X R3, R182, R197, R3, 0x7, P1 ;  /* 0x000000c5b6037211 */ /* 0x008fe400008f3c03 */
[----:B-----5:R-:W-:Y:S02]  /*bf10*/  @!P0 LEA R186, P1, R2, R186, 0x1 ;  /* 0x000000ba02ba8211 */ /* 0x020fe400078208ff */
[-C--:B----4-:R-:W-:Y:S02]  /*bf20*/  @!P0 IADD3 R181, P3, R188, R2.reuse, RZ ;  /* 0x00000002bcb58210 */ /* 0x090fe40007f7e0ff */
[----:B------:R-:W-:Y:S02]  /*bf30*/  @!P0 LEA.HI.X R187, R2, R187, R3, 0x1, P1 ;  /* 0x000000bb02bb8211 */ /* 0x000fe400008f0c03 */
[C---:B------:R-:W-:Y:S02]  /*bf40*/  @!P0 LEA R183, P1, R138.reuse, R2, 0x6 ;  /* 0x000000028ab78211 */ /* 0x040fe400078230ff */
[----:B------:R-:W-:Y:S01]  /*bf50*/  @!P0 LEA R184, P2, R181, R184, 0x1 ;  /* 0x000000b8b5b88211 */ /* 0x000fe200078408ff */
[----:B------:R-:W-:Y:S01]  /*bf60*/  @!PT LDS RZ, [RZ] ;  /* 0x00000000fffff984 */ /* 0x000fe20000000800 */
[----:B------:R-:W-:Y:S01]  /*bf70*/  @!PT LDS RZ, [RZ] ;  /* 0x00000000fffff984 */ /* 0x000fe20000000800 */
[----:B------:R-:W-:Y:S01]  /*bf80*/  @!PT LDS RZ, [RZ] ;  /* 0x00000000fffff984 */ /* 0x000fe20000000800 */
[----:B------:R2:W-:Y:S01]  /*bf90*/  @!P0 LDGSTS.E.BYPASS.LTC128B.128 [R223+0x2000], desc[UR18][R186.64] ;  /* 0x02000000badf8fae */ /* 0x0005e2000b901d52 */
[----:B------:R-:W-:Y:S01]  /*bfa0*/  @!P0 LEA.HI.X R188, R138, R3, R139, 0x6, P1 ;  /* 0x000000038abc8211 */ /* 0x000fe200008f348b */
[--C-:B------:R-:W-:Y:S01]  /*bfb0*/  @!P0 IMAD.X R139, R194, 0x1, R3.reuse, P3 ;  /* 0x00000001c28b8824 */ /* 0x100fe200018e0603 */
[----:B------:R-:W-:Y:S01]  /*bfc0*/  @!P0 LEA R182, P1, R183, R190, 0x1 ;  /* 0x000000beb7b68211 */ /* 0x000fe200078208ff */
[----:B------:R2:W-:Y:S01]  /*bfd0*/  @P0 STS.128 [R223+0x2800], RZ ;  /* 0x002800ffdf000388 */ /* 0x0005e20000000c00 */
[----:B------:R-:W-:Y:S03]  /*bfe0*/  @!P0 IMAD.WIDE.U32 R2, R138, 0x60, R2 ;  /* 0x000000608a028825 */ /* 0x000fe600078e0002 */
[----:B------:R-:W-:Y:S01]  /*bff0*/  @!P0 LEA.HI.X R185, R181, R185, R139, 0x1, P2 ;  /* 0x000000b9b5b98211 */ /* 0x000fe200010f0c8b */
[----:B------:R-:W-:Y:S01]  /*c000*/  @!P0 IMAD.IADD R3, R189, 0x1, R3 ;  /* 0x00000001bd038824 */ /* 0x000fe200078e0203 */
[----:B------:R-:W-:Y:S02]  /*c010*/  @!P0 LEA.HI.X R183, R183, R191, R188, 0x1, P1 ;  /* 0x000000bfb7b78211 */ /* 0x000fe400008f0cbc */
[C---:B-1----:R-:W-:Y:S01]  /*c020*/  @!P0 LEA R138, P1, R2.reuse, R192, 0x1 ;  /* 0x000000c0028a8211 */ /* 0x042fe200078208ff */
[----:B------:R-:W-:Y:S01]  /*c030*/  @!PT LDS RZ, [RZ] ;  /* 0x00000000fffff984 */ /* 0x000fe20000000800 */
[----:B------:R-:W-:Y:S01]  /*c040*/  @!PT LDS RZ, [RZ] ;  /* 0x00000000fffff984 */ /* 0x000fe20000000800 */
[----:B------:R-:W-:Y:S01]  /*c050*/  @!PT LDS RZ, [RZ] ;  /* 0x00000000fffff984 */ /* 0x000fe20000000800 */
[----:B------:R2:W-:Y:S03]  /*c060*/  @!P0 LDGSTS.E.BYPASS.LTC128B.128 [R223+0x2800], desc[UR18][R184.64] ;  /* 0x02800000b8df8fae */ /* 0x0005e6000b901d52 */
[----:B------:R-:W-:Y:S01]  /*c070*/  @!P0 LEA.HI.X R139, R2, R193, R3, 0x1, P1 ;  /* 0x000000c1028b8211 */ /* 0x000fe200008f0c03 */
        /* <DEDUP_REMOVED lines=10> */
[----:B------:R-:W0:Y:S01]  /*c120*/  LDGDEPBAR ;  /* 0x00000000000079af */ /* 0x000e220000000000 */
[----:B------:R-:W-:Y:S05]  /*c130*/  BRA `(.L_x_581) ;  /* 0x0000000c007c7947 */ /* 0x000fea0003800000 */
.L_x_580:
[----:B------:R-:W3:Y:S01]  /*c140*/  LDL R15, [R1+0x8] ;  /* 0x00000800010f7983 */ /* 0x000ee20000100800 */
[----:B------:R-:W-:Y:S04]  /*c150*/  DEPBAR.LE SB0, 0x0 ;  /* 0x000080000000791a */ /* 0x000fe80000000000 */
[----:B------:R-:W4:Y:S01]  /*c160*/  LDL R19, [R1+0xc] ;  /* 0x00000c0001137983 */ /* 0x000f220000100800 */
[----:B--2---:R-:W-:Y:S02]  /*c170*/  SHF.R.S32.HI R0, RZ, 0x1f, R227 ;  /* 0x0000001fff007819 */ /* 0x004fe400000114e3 */
[----:B-----5:R-:W-:Y:S02]  /*c180*/  LOP3.LUT R226, R226, 0xfffffffd, RZ, 0xc0, !PT ;  /* 0xfffffffde2e27812 */ /* 0x020fe400078ec0ff */
[----:B------:R-:W2:Y:S05]  /*c190*/  LDL.64 R10, [R1+0x78] ;  /* 0x00007800010a7983 */ /* 0x000eaa0000100a00 */
[----:B------:R-:W5:Y:S05]  /*c1a0*/  LDL R9, [R1+0x8c] ;  /* 0x00008c0001097983 */ /* 0x000f6a0000100800 */
[----:B------:R-:W5:Y:S05]  /*c1b0*/  LDL R8, [R1+0x68] ;  /* 0x0000680001087983 */ /* 0x000f6a0000100800 */
[----:B------:R-:W5:Y:S05]  /*c1c0*/  LDL R17, [R1+0x6c] ;  /* 0x00006c0001117983 */ /* 0x000f6a0000100800 */
[----:B------:R-:W5:Y:S05]  /*c1d0*/  LDL R7, [R1+0x60] ;  /* 0x0000600001077983 */ /* 0x000f6a0000100800 */
[----:B------:R-:W5:Y:S05]  /*c1e0*/  LDL R18, [R1+0x64] ;  /* 0x0000640001127983 */ /* 0x000f6a0000100800 */
[----:B-1----:R-:W5:Y:S05]  /*c1f0*/  LDL R6, [R1+0x58] ;  /* 0x0000580001067983 */ /* 0x002f6a0000100800 */
[----:B------:R-:W5:Y:S05]  /*c200*/  LDL R16, [R1+0x5c] ;  /* 0x00005c0001107983 */ /* 0x000f6a0000100800 */
[----:B------:R-:W5:Y:S05]  /*c210*/  LDL R14, [R1+0x40] ;  /* 0x00004000010e7983 */ /* 0x000f6a0000100800 */
[----:B------:R-:W5:Y:S05]  /*c220*/  LDL R13, [R1+0x50] ;  /* 0x00005000010d7983 */ /* 0x000f6a0000100800 */
[----:B------:R-:W5:Y:S01]  /*c230*/  LDL R12, [R1+0x54] ;  /* 0x00005400010c7983 */ /* 0x000f620000100800 */
[----:B------:R-:W-:Y:S06]  /*c240*/  BAR.SYNC.DEFER_BLOCKING 0x0 ;  /* 0x0000000000007b1d */ /* 0x000fec0000010000 */
[----:B------:R-:W-:Y:S05]  /*c250*/  @P0 STS [R223+0x4000], RZ ;  /* 0x004000ffdf000388 */ /* 0x000fea0000000800 */
[----:B------:R-:W-:Y:S05]  /*c260*/  @P0 STS [R223+0x4004], RZ ;  /* 0x004004ffdf000388 */ /* 0x000fea0000000800 */
[----:B------:R-:W-:Y:S05]  /*c270*/  @P0 STS.64 [R223+0x4008], RZ ;  /* 0x004008ffdf000388 */ /* 0x000fea0000000a00 */
[----:B------:R-:W5:Y:S01]  /*c280*/  LDL R134, [R1+0x44] ;  /* 0x0000440001867983 */ /* 0x000f620000100800 */
[-C--:B---3--:R-:W-:Y:S02]  /*c290*/  IMAD R0, R0, R15.reuse, RZ ;  /* 0x0000000f00007224 */ /* 0x088fe400078e02ff */
[C---:B------:R-:W-:Y:S04]  /*c2a0*/  IMAD.WIDE.U32 R4, R227.reuse, R15, RZ ;  /* 0x0000000fe3047225 */ /* 0x040fe800078e00ff */
[----:B----4-:R-:W-:Y:S01]  /*c2b0*/  IMAD R0, R227, R19, R0 ;  /* 0x00000013e3007224 */ /* 0x010fe200078e0200 */
[C---:B--2---:R-:W-:Y:S03]  /*c2c0*/  LEA R2, P1, R4.reuse, R10, 0x7 ;  /* 0x0000000a04027211 */ /* 0x044fe600078238ff */
[----:B------:R-:W-:Y:S01]  /*c2d0*/  IMAD.IADD R0, R5, 0x1, R0 ;  /* 0x0000000105007824 */ /* 0x000fe200078e0200 */
[C---:B------:R-:W-:Y:S04]  /*c2e0*/  @!P0 LEA R5, P4, R15.reuse, R2, 0x5 ;  /* 0x000000020f058211 */ /* 0x040fe800078828ff */
[----:B-----5:R-:W-:Y:S02]  /*c2f0*/  LEA.HI.X R3, R4, R9, R0, 0x7, P1 ;  /* 0x0000000904037211 */ /* 0x020fe400008f3c00 */
[C---:B------:R-:W-:Y:S02]  /*c300*/  @!P0 LEA R10, P5, R2.reuse, R8, 0x1 ;  /* 0x00000008020a8211 */ /* 0x040fe400078a08ff */
[C---:B------:R-:W-:Y:S02]  /*c310*/  @!P0 LEA.HI.X R4, R15.reuse, R3, R19, 0x5, P4 ;  /* 0x000000030f048211 */ /* 0x040fe400020f2c13 */
[----:B------:R-:W-:Y:S02]  /*c320*/  @!P0 LEA.HI.X R11, R2, R17, R3, 0x1, P5 ;  /* 0x00000011020b8211 */ /* 0x000fe400028f0c03 */
[----:B------:R-:W-:Y:S02]  /*c330*/  @!P0 LEA R0, P2, R15, R2, 0x6 ;  /* 0x000000020f008211 */ /* 0x000fe400078430ff */
[----:B------:R-:W-:Y:S01]  /*c340*/  @!P0 LEA R8, P3, R5, R7, 0x1 ;  /* 0x0000000705088211 */ /* 0x000fe200078608ff */
[----:B------:R-:W-:Y:S01]  /*c350*/  @!PT LDS RZ, [RZ] ;  /* 0x00000000fffff984 */ /* 0x000fe20000000800 */
[----:B------:R-:W-:Y:S01]  /*c360*/  @!PT LDS RZ, [RZ] ;  /* 0x00000000fffff984 */ /* 0x000fe20000000800 */
[----:B------:R-:W-:Y:S01]  /*c370*/  @!PT LDS RZ, [RZ] ;  /* 0x00000000fffff984 */ /* 0x000fe20000000800 */
[----:B------:R-:W-:Y:S01]  /*c380*/  @!P0 LDGSTS.E.BYPASS.LTC128B.128 [R223+0x4000], desc[UR18][R10.64] ;  /* 0x040000000adf8fae */ /* 0x000fe2000b901d52 */
[C---:B------:R-:W-:Y:S01]  /*c390*/  @!P0 LEA.HI.X R7, R15.reuse, R3, R19, 0x6, P2 ;  /* 0x000000030f078211 */ /* 0x040fe200010f3413 */
[----:B------:R-:W-:Y:S01]  /*c3a0*/  @!P0 IMAD.WIDE.U32 R2, R15, 0x60, R2 ;  /* 0x000000600f028825 */ /* 0x000fe200078e0002 */
[----:B------:R-:W-:Y:S02]  /*c3b0*/  @!P0 LEA.HI.X R9, R5, R18, R4, 0x1, P3 ;  /* 0x0000001205098211 */ /* 0x000fe400018f0c04 */
[----:B------:R-:W-:Y:S01]  /*c3c0*/  @P0 STS.128 [R223+0x4800], RZ ;  /* 0x004800ffdf000388 */ /* 0x000fe20000000c00 */
[C---:B------:R-:W-:Y:S04]  /*c3d0*/  @!P0 LEA R6, P1, R0.reuse, R6, 0x1 ;  /* 0x0000000600068211 */ /* 0x040fe800078208ff */
[----:B------:R-:W-:Y:S01]  /*c3e0*/  @!PT LDS RZ, [RZ] ;  /* 0x00000000fffff984 */ /* 0x000fe20000000800 */
[----:B------:R-:W-:Y:S01]  /*c3f0*/  @!PT LDS RZ, [RZ] ;  /* 0x00000000fffff984 */ /* 0x000fe20000000800 */
[----:B------:R-:W-:Y:S01]  /*c400*/  @!PT LDS RZ, [RZ] ;  /* 0x00000000fffff984 */ /* 0x000fe20000000800 */
[----:B------:R-:W-:Y:S01]  /*c410*/  @!P0 LDGSTS.E.BYPASS.LTC128B.128 [R223+0x4800], desc[UR18][R8.64] ;  /* 0x0480000008df8fae */ /* 0x000fe2000b901d52 */
[----:B------:R-:W-:Y:S04]  /*c420*/  @!P0 LEA.HI.X R7, R0, R16, R7, 0x1, P1 ;  /* 0x0000001000078211 */ /* 0x000fe800008f0c07 */
[----:B------:R-:W-:Y:S01]  /*c430*/  @P0 STS.128 [R223+0x5000], RZ ;  /* 0x005000ffdf000388 */ /* 0x000fe20000000c00 */
[----:B------:R-:W-:Y:S04]  /*c440*/  @!P0 IMAD.IADD R0, R14, 0x1, R3 ;  /* 0x000000010e008824 */ /* 0x000fe800078e0203 */
[----:B------:R-:W-:Y:S01]  /*c450*/  @!PT LDS RZ, [RZ] ;  /* 0x00000000fffff984 */ /* 0x000fe20000000800 */
[----:B------:R-:W-:Y:S01]  /*c460*/  @!PT LDS RZ, [RZ] ;  /* 0x00000000fffff984 */ /* 0x000fe20000000800 */
[----:B------:R-:W-:Y:S01]  /*c470*/  @!PT LDS RZ, [RZ] ;  /* 0x00000000fffff984 */ /* 0x000fe20000000800 */
[----:B------:R-:W-:Y:S01]  /*c480*/  @!P0 LDGSTS.E.BYPASS.LTC128B.128 [R223+0x5000], desc[UR18][R6.64] ;  /* 0x0500000006df8fae */ /* 0x000fe2000b901d52 */
[C---:B------:R-:W-:Y:S04]  /*c490*/  @!P0 LEA R4, P1, R2.reuse, R13, 0x1 ;  /* 0x0000000d02048211 */ /* 0x040fe800078208ff */
[----:B------:R-:W-:Y:S01]  /*c4a0*/  @P0 STS.128 [R223+0x5800], RZ ;  /* 0x005800ffdf000388 */ /* 0x000fe20000000c00 */
[----:B------:R-:W-:Y:S05]  /*c4b0*/  @!P0 LEA.HI.X R5, R2, R12, R0, 0x1, P1 ;  /* 0x0000000c02058211 */ /* 0x000fea00008f0c00 */
[----:B------:R-:W-:Y:S01]  /*c4c0*/  @!PT LDS RZ, [RZ] ;  /* 0x00000000fffff984 */ /* 0x000fe20000000800 */
[----:B------:R-:W-:Y:S01]  /*c4d0*/  @!PT LDS RZ, [RZ] ;  /* 0x00000000fffff984 */ /* 0x000fe20000000800 */
[----:B------:R-:W-:Y:S01]  /*c4e0*/  @!PT LDS RZ, [RZ] ;  /* 0x00000000fffff984 */ /* 0x000fe20000000800 */
[----:B------:R1:W-:Y:S05]  /*c4f0*/  @!P0 LDGSTS.E.BYPASS.LTC128B.128 [R223+0x5800], desc[UR18][R4.64] ;  /* 0x0580000004df8fae */ /* 0x0003ea000b901d52 */
[----:B------:R-:W-:Y:S05]  /*c500*/  LDSM.16.M88.4 R128, [R207] ;  /* 0x00000000cf80783b */ /* 0x000fea0000000200 */
[----:B------:R-:W1:Y:S05]  /*c510*/  LDSM.16.M88.4 R16, [R204+0x2000] ;  /* 0x00200000cc10783b */ /* 0x000e6a0000000200 */
[----:B------:R-:W2:Y:S05]  /*c520*/  LDSM.16.M88.4 R124, [R207+0x1000] ;  /* 0x00100000cf7c783b */ /* 0x000eaa0000000200 */
[----:B------:R-:W3:Y:S05]  /*c530*/  LDSM.16.M88.4 R32, [R204+0x2400] ;  /* 0x00240000cc20783b */ /* 0x000eea0000000200 */
[----:B------:R-:W0:Y:S05]  /*c540*/  LDGDEPBAR ;  /* 0x00000000000079af */ /* 0x000e2a0000000000 */
[----:B------:R-:W4:Y:S05]  /*c550*/  LDSM.16.M88.4 R48, [R204+0x2800] ;  /* 0x00280000cc30783b */ /* 0x000f2a0000000200 */
[----:B------:R-:W5:Y:S01]  /*c560*/  LDSM.16.M88.4 R64, [R204+0x2c00] ;  /* 0x002c0000cc40783b */ /* 0x000f620000000200 */
[----:B------:R-:W-:Y:S04]  /*c570*/  IMAD R0, R227, -0x80, R134 ;  /* 0xffffff80e3007824 */ /* 0x000fe800078e0286 */
[----:B------:R-:W5:Y:S01]  /*c580*/  LDSM.16.M88.4 R80, [R204+0x3000] ;  /* 0x00300000cc50783b */ /* 0x000f620000000200 */
[C---:B------:R-:W-:Y:S02]  /*c590*/  VIADD R134, R0.reuse, 0x47 ;  /* 0x0000004700867836 */ /* 0x040fe40000000000 */
[----:B------:R-:W-:Y:S02]  /*c5a0*/  VIADD R3, R0, 0x40 ;  /* 0x0000004000037836 */ /* 0x000fe40000000000 */
[----:B------:R-:W5:Y:S01]  /*c5b0*/  LDSM.16.M88.4 R96, [R204+0x3400] ;  /* 0x00340000cc60783b */ /* 0x000f620000000200 */
[----:B------:R-:W-:Y:S01]  /*c5c0*/  ISETP.GE.AND P1, PT, R134, RZ, PT ;  /* 0x000000ff8600720c */ /* 0x000fe20003f26270 */
[C---:B------:R-:W-:Y:S01]  /*c5d0*/  VIADD R2, R0.reuse, 0x3f ;  /* 0x0000003f00027836 */ /* 0x040fe20000000000 */
[----:B------:R-:W-:Y:S01]  /*c5e0*/  ISETP.GE.AND P2, PT, R3, RZ, PT ;  /* 0x000000ff0300720c */ /* 0x000fe20003f46270 */
[C---:B------:R-:W-:Y:S01]  /*c5f0*/  VIADD R139, R0.reuse, 0x30 ;  /* 0x00000030008b7836 */ /* 0x040fe20000000000 */
[----:B------:R-:W5:Y:S01]  /*c600*/  LDSM.16.M88.4 R112, [R204+0x3800] ;  /* 0x00380000cc70783b */ /* 0x000f620000000200 */
[-C--:B-1----:R-:W-:Y:S03]  /*c610*/  HMMA.16816.F32 R4, R128, R16.reuse, RZ ;  /* 0x000000108004723c */ /* 0x082fe600000018ff */
[C---:B------:R-:W-:Y:S01]  /*c620*/  VIADD R138, R0.reuse, 0x2f ;  /* 0x0000002f008a7836 */ /* 0x040fe20000000000 */
[----:B------:R-:W1:Y:S01]  /*c630*/  LDSM.16.M88.4 R140, [R204+0x3c00] ;  /* 0x003c0000cc8c783b */ /* 0x000e620000000200 */
[----:B------:R-:W-:Y:S01]  /*c640*/  ISETP.GE.AND P5, PT, R139, RZ, PT ;  /* 0x000000ff8b00720c */ /* 0x000fe20003fa6270 */
[C---:B--2---:R-:W-:Y:S02]  /*c650*/  HMMA.16816.F32 R8, R124.reuse, R16, RZ ;  /* 0x000000107c08723c */ /* 0x044fe400000018ff */
[----:B------:R-:W-:Y:S01]  /*c660*/  @!P1 IADD3 R134, -R0, -0x47, RZ ;  /* 0xffffffb900869810 */ /* 0x000fe20007ffe1ff */
[----:B------:R-:W-:Y:S01]  /*c670*/  LDSM.16.M88.4 R176, [R208] ;  /* 0x00000000d0b0783b */ /* 0x000fe20000000200 */
[----:B------:R-:W-:Y:S02]  /*c680*/  ISETP.GE.AND P1, PT, R2, RZ, PT ;  /* 0x000000ff0200720c */ /* 0x000fe40003f26270 */
[-C--:B------:R-:W-:Y:S01]  /*c690*/  HMMA.16816.F32 R12, R124, R18.reuse, RZ ;  /* 0x000000127c0c723c */ /* 0x080fe200000018ff */
[----:B------:R-:W-:Y:S01]  /*c6a0*/  @!P2 IADD3 R3, -R0, -0x40, RZ ;  /* 0xffffffc00003a810 */ /* 0x000fe20007ffe1ff */
[----:B------:R-:W2:Y:S01]  /*c6b0*/  LDSM.16.M88.4 R180, [R209] ;  /* 0x00000000d1b4783b */ /* 0x000ea20000000200 */
[----:B------:R-:W-:Y:S02]  /*c6c0*/  ISETP.GE.AND P4, PT, R138, RZ, PT ;  /* 0x000000ff8a00720c */ /* 0x000fe40003f86270 */
[----:B------:R-:W-:Y:S01]  /*c6d0*/  I2FP.F32.S32 R3, R3 ;  /* 0x0000000300037245 */ /* 0x000fe20000201400 */
[C---:B------:R-:W-:Y:S01]  /*c6e0*/  HMMA.16816.F32 R16, R128.reuse, R18, RZ ;  /* 0x000000128010723c */ /* 0x040fe200000018ff */
[----:B------:R-:W2:Y:S01]  /*c6f0*/  LDSM.16.M88.4 R184, [R208+0x1000] ;  /* 0x00100000d0b8783b */ /* 0x000ea20000000200 */
[----:B------:R-:W-:Y:S03]  /*c700*/  I2FP.F32.S32 R134, R134 ;  /* 0x0000008600867245 */ /* 0x000fe60000201400 */
[C---:B------:R-:W-:Y:S01]  /*c710*/  @!P1 IADD3 R2, -R0.reuse, -0x3f, RZ ;  /* 0xffffffc100029810 */ /* 0x040fe20007ffe1ff */
[-C--:B---3--:R-:W-:Y:S01]  /*c720*/  HMMA.16816.F32 R20, R128, R32.reuse, RZ ;  /* 0x000000208014723c */ /* 0x088fe200000018ff */
[----:B------:R-:W3:Y:S01]  /*c730*/  LDSM.16.M88.4 R188, [R216] ;  /* 0x00000000d8bc783b */ /* 0x000ee20000000200 */
[C---:B------:R-:W-:Y:S03]  /*c740*/  @!P5 IADD3 R139, -R0.reuse, -0x30, RZ ;  /* 0xffffffd0008bd810 */ /* 0x040fe60007ffe1ff */
[----:B------:R-:W-:Y:S01]  /*c750*/  I2FP.F32.S32 R2, R2 ;  /* 0x0000000200027245 */ /* 0x000fe20000201400 */
[C---:B------:R-:W-:Y:S01]  /*c760*/  HMMA.16816.F32 R24, R124.reuse, R32, RZ ;  /* 0x000000207c18723c */ /* 0x040fe200000018ff */
[----:B------:R-:W3:Y:S01]  /*c770*/  LDSM.16.M88.4 R192, [R215] ;  /* 0x00000000d7c0783b */ /* 0x000ee20000000200 */
[C---:B------:R-:W-:Y:S03]  /*c780*/  @!P4 IADD3 R138, -R0.reuse, -0x2f, RZ ;  /* 0xffffffd1008ac810 */ /* 0x040fe60007ffe1ff */
[----:B------:R-:W-:Y:S01]  /*c790*/  I2FP.F32.S32 R139, R139 ;  /* 0x0000008b008b7245 */ /* 0x000fe20000201400 */
[-C--:B------:R-:W-:Y:S01]  /*c7a0*/  HMMA.16816.F32 R28, R124, R34.reuse, RZ ;  /* 0x000000227c1c723c */ /* 0x080fe200000018ff */
[----:B------:R-:W3:Y:S01]  /*c7b0*/  LDSM.16.M88.4 R196, [R214] ;  /* 0x00000000d6c4783b */ /* 0x000ee20000000200 */
[----:B------:R-:W-:Y:S04]  /*c7c0*/  I2FP.F32.S32 R138, R138 ;  /* 0x0000008a008a7245 */ /* 0x000fe80000201400 */
[C---:B------:R-:W-:Y:S01]  /*c7d0*/  HMMA.16816.F32 R32, R128.reuse, R34, RZ ;  /* 0x000000228020723c */ /* 0x040fe200000018ff */
[----:B------:R-:W3:Y:S05]  /*c7e0*/  LDSM.16.M88.4 R200, [R213] ;  /* 0x00000000d5c8783b */ /* 0x000eea0000000200 */
        /* <DEDUP_REMOVED lines=23> */
[----:B------:R-:W-:Y:S01]  /*c960*/  HMMA.16816.F32 R128, R128, R142, RZ ;  /* 0x0000008e8080723c */ /* 0x000fe200000018ff */
[----:B------:R-:W1:Y:S05]  /*c970*/  LDSM.16.M88.4 R140, [R212] ;  /* 0x00000000d48c783b */ /* 0x000e6a0000000200 */
[-C--:B--2---:R-:W-:Y:S06]  /*c980*/  HMMA.16816.F32 R4, R176, R180.reuse, R4 ;  /* 0x000000b4b004723c */ /* 0x084fec0000001804 */
[C---:B------:R-:W-:Y:S06]  /*c990*/  HMMA.16816.F32 R8, R184.reuse, R180, R8 ;  /* 0x000000b4b808723c */ /* 0x040fec0000001808 */
[-C--:B------:R-:W-:Y:S06]  /*c9a0*/  HMMA.16816.F32 R12, R184, R182.reuse, R12 ;  /* 0x000000b6b80c723c */ /* 0x080fec000000180c */
[C---:B------:R-:W-:Y:S01]  /*c9b0*/  HMMA.16816.F32 R16, R176.reuse, R182, R16 ;  /* 0x000000b6b010723c */ /* 0x040fe20000001810 */
[----:B------:R-:W2:Y:S05]  /*c9c0*/  LDSM.16.M88.4 R180, [R211] ;  /* 0x00000000d3b4783b */ /* 0x000eaa0000000200 */
[-C--:B---3--:R-:W-:Y:S06]  /*c9d0*/  HMMA.16816.F32 R20, R176, R188.reuse, R20 ;  /* 0x000000bcb014723c */ /* 0x088fec0000001814 */
[C---:B------:R-:W-:Y:S05]  /*c9e0*/  HMMA.16816.F32 R24, R184.reuse, R188, R24 ;  /* 0x000000bcb818723c */ /* 0x040fea0000001818 */
[CC--:B------:R-:W-:Y:S01]  /*c9f0*/  FFMA.FTZ R8, R3.reuse, -R133.reuse, R8 ;  /* 0x8000008503087223 */ /* 0x0c0fe20000010008 */
[-C--:B------:R-:W-:Y:S05]  /*ca00*/  HMMA.16816.F32 R28, R184, R190.reuse, R28 ;  /* 0x000000beb81c723c */ /* 0x080fea000000181c */
[-C--:B------:R-:W-:Y:S01]  /*ca10*/  FFMA.FTZ R14, R3, -R133.reuse, R14 ;  /* 0x80000085030e7223 */ /* 0x080fe2000001000e */
[C---:B------:R-:W-:Y:S05]  /*ca20*/  HMMA.16816.F32 R32, R176.reuse, R190, R32 ;  /* 0x000000beb020723c */ /* 0x040fea0000001820 */
[----:B------:R-:W-:Y:S01]  /*ca30*/  VIADD R3, R0, 0x28 ;  /* 0x0000002800037836 */ /* 0x000fe20000000000 */
[-C--:B------:R-:W-:Y:S04]  /*ca40*/  HMMA.16816.F32 R36, R176, R192.reuse, R36 ;  /* 0x000000c0b024723c */ /* 0x080fe80000001824 */
[----:B------:R-:W-:Y:S01]  /*ca50*/  ISETP.GE.AND P3, PT, R3, RZ, PT ;  /* 0x000000ff0300720c */ /* 0x000fe20003f66270 */
[-C--:B------:R-:W-:Y:S01]  /*ca60*/  FFMA.FTZ R11, R134, -R133.reuse, R11 ;  /* 0x80000085860b7223 */ /* 0x080fe2000001000b */
[C---:B------:R-:W-:Y:S05]  /*ca70*/  HMMA.16816.F32 R40, R184.reuse, R192, R40 ;  /* 0x000000c0b828723c */ /* 0x040fea0000001828 */
[CC--:B------:R-:W-:Y:S01]  /*ca80*/  FFMA.FTZ R9, R2.reuse, -R133.reuse, R9 ;  /* 0x8000008502097223 */ /* 0x0c0fe20000010009 */
[-C--:B------:R-:W-:Y:S05]  /*ca90*/  HMMA.16816.F32 R44, R184, R194.reuse, R44 ;  /* 0x000000c2b82c723c */ /* 0x080fea000000182c */
[----:B------:R-:W-:Y:S01]  /*caa0*/  FFMA.FTZ R15, R2, -R133, R15 ;  /* 0x80000085020f7223 */ /* 0x000fe2000001000f */
[C---:B------:R-:W-:Y:S05]  /*cab0*/  HMMA.16816.F32 R48, R176.reuse, R194, R48 ;  /* 0x000000c2b030723c */ /* 0x040fea0000001830 */
[C---:B------:R-:W-:Y:S01]  /*cac0*/  VIADD R134, R0.reuse, 0x20 ;  /* 0x0000002000867836 */ /* 0x040fe20000000000 */
[-C--:B------:R-:W-:Y:S05]  /*cad0*/  HMMA.16816.F32 R52, R176, R196.reuse, R52 ;  /* 0x000000c4b034723c */ /* 0x080fea0000001834 */
[C---:B------:R-:W-:Y:S01]  /*cae0*/  VIADD R2, R0.reuse, 0x27 ;  /* 0x0000002700027836 */ /* 0x040fe20000000000 */
[C---:B------:R-:W-:Y:S05]  /*caf0*/  HMMA.16816.F32 R56, R184.reuse, R196, R56 ;  /* 0x000000c4b838723c */ /* 0x040fea0000001838 */
[----:B------:R-:W-:Y:S01]  /*cb00*/  @!P3 IADD3 R3, -R0, -0x28, RZ ;  /* 0xffffffd80003b810 */ /* 0x000fe20007ffe1ff */
[-C--:B------:R-:W-:Y:S03]  /*cb10*/  HMMA.16816.F32 R60, R184, R198.reuse, R60 ;  /* 0x000000c6b83c723c */ /* 0x080fe6000000183c */
[----:B------:R-:W-:Y:S02]  /*cb20*/  ISETP.GT.AND P3, PT, R227, RZ, PT ;  /* 0x000000ffe300720c */ /* 0x000fe40003f64270 */
[----:B------:R-:W-:Y:S01]  /*cb30*/  I2FP.F32.S32 R3, R3 ;  /* 0x0000000300037245 */ /* 0x000fe20000201400 */
[C---:B------:R-:W-:Y:S05]  /*cb40*/  HMMA.16816.F32 R64, R176.reuse, R198, R64 ;  /* 0x000000c6b040723c */ /* 0x040fea0000001840 */
[CC--:B------:R-:W-:Y:S01]  /*cb50*/  FFMA.FTZ R24, R139.reuse, -R133.reuse, R24 ;  /* 0x800000858b187223 */ /* 0x0c0fe20000010018 */
[-C--:B------:R-:W-:Y:S05]  /*cb60*/  HMMA.16816.F32 R68, R176, R200.reuse, R68 ;  /* 0x000000c8b044723c */ /* 0x080fea0000001844 */
[CC--:B------:R-:W-:Y:S01]  /*cb70*/  FFMA.FTZ R25, R138.reuse, -R133.reuse, R25 ;  /* 0x800000858a197223 */ /* 0x0c0fe20000010019 */
[C---:B------:R-:W-:Y:S05]  /*cb80*/  HMMA.16816.F32 R72, R184.reuse, R200, R72 ;  /* 0x000000c8b848723c */ /* 0x040fea0000001848 */
[-C--:B------:R-:W-:Y:S01]  /*cb90*/  FFMA.FTZ R30, R139, -R133.reuse, R30 ;  /* 0x800000858b1e7223 */ /* 0x080fe2000001001e */
[-C--:B------:R-:W-:Y:S05]  /*cba0*/  HMMA.16816.F32 R76, R184, R202.reuse, R76 ;  /* 0x000000cab84c723c */ /* 0x080fea000000184c */
[-C--:B------:R-:W-:Y:S01]  /*cbb0*/  FFMA.FTZ R31, R138, -R133.reuse, R31 ;  /* 0x800000858a1f7223 */ /* 0x080fe2000001001f */
[C---:B------:R-:W-:Y:S05]  /*cbc0*/  HMMA.16816.F32 R80, R176.reuse, R202, R80 ;  /* 0x000000cab050723c */ /* 0x040fea0000001850 */
[CC--:B------:R-:W-:Y:S01]  /*cbd0*/  FFMA.FTZ R28, R3.reuse, -R133.reuse, R28 ;  /* 0x80000085031c7223 */ /* 0x0c0fe2000001001c */
[-C--:B-1----:R-:W-:Y:S05]  /*cbe0*/  HMMA.16816.F32 R84, R176, R140.reuse, R84 ;  /* 0x0000008cb054723c */ /* 0x082fea0000001854 */
[-C--:B------:R-:W-:Y:S01]  /*cbf0*/  FFMA.FTZ R42, R3, -R133.reuse, R42 ;  /* 0x80000085032a7223 */ /* 0x080fe2000001002a */
[C---:B------:R-:W-:Y:S05]  /*cc00*/  HMMA.16816.F32 R88, R184.reuse, R140, R88 ;  /* 0x0000008cb858723c */ /* 0x040fea0000001858 */
[----:B------:R-:W-:Y:S01]  /*cc10*/  @P3 LOP3.LUT R226, R226, 0x2, RZ, 0xfc, !PT ;  /* 0x00000002e2e23812 */ /* 0x000fe200078efcff */
[-C--:B------:R-:W-:Y:S06]  /*cc20*/  HMMA.16816.F32 R92, R184, R142.reuse, R92 ;  /* 0x0000008eb85c723c */ /* 0x080fec000000185c */
[C---:B------:R-:W-:Y:S01]  /*cc30*/  HMMA.16816.F32 R96, R176.reuse, R142, R96 ;  /* 0x0000008eb060723c */ /* 0x040fe20000001860 */
[----:B------:R-:W1:Y:S01]  /*cc40*/  LDSM.16.M88.4 R140, [R210] ;  /* 0x00000000d28c783b */ /* 0x000e620000000200 */
[----:B------:R-:W-:Y:S04]  /*cc50*/  DEPBAR.LE SB0, 0x0 ;  /* 0x000080000000791a */ /* 0x000fe80000000000 */
[-C--:B--2---:R-:W-:Y:S01]  /*cc60*/  HMMA.16816.F32 R100, R176, R180.reuse, R100 ;  /* 0x000000b4b064723c */ /* 0x084fe20000001864 */
[----:B------:R-:W-:Y:S05]  /*cc70*/  BAR.SYNC.DEFER_BLOCKING 0x0 ;  /* 0x0000000000007b1d */ /* 0x000fea0000010000 */
[C---:B------:R-:W-:Y:S06]  /*cc80*/  HMMA.16816.F32 R104, R184.reuse, R180, R104 ;  /* 0x000000b4b868723c */ /* 0x040fec0000001868 */
[-C--:B------:R-:W-:Y:S05]  /*cc90*/  HMMA.16816.F32 R108, R184, R182.reuse, R108 ;  /* 0x000000b6b86c723c */ /* 0x080fea000000186c */
[----:B------:R-:W-:Y:S01]  /*cca0*/  VIADD R180, R0, 0x37 ;  /* 0x0000003700b47836 */ /* 0x000fe20000000000 */
[C---:B------:R-:W-:Y:S04]  /*ccb0*/  HMMA.16816.F32 R112, R176.reuse, R182, R112 ;  /* 0x000000b6b070723c */ /* 0x040fe80000001870 */
[----:B------:R-:W-:Y:S01]  /*ccc0*/  ISETP.GE.AND P1, PT, R180, RZ, PT ;  /* 0x000000ffb400720c */ /* 0x000fe20003f26270 */
[C---:B------:R-:W-:Y:S05]  /*ccd0*/  VIADD R181, R0.reuse, 0x38 ;  /* 0x0000003800b57836 */ /* 0x040fea0000000000 */
[----:B------:R-:W-:Y:S07]  /*cce0*/  ISETP.GE.AND P2, PT, R181, RZ, PT ;  /* 0x000000ffb500720c */ /* 0x000fee0003f46270 */
[----:B------:R-:W-:Y:S01]  /*ccf0*/  @!P1 IADD3 R180, -R0, -0x37, RZ ;  /* 0xffffffc900b49810 */ /* 0x000fe20007ffe1ff */
[-C--:B-1----:R-:W-:Y:S03]  /*cd00*/  HMMA.16816.F32 R116, R176, R140.reuse, R116 ;  /* 0x0000008cb074723c */ /* 0x082fe60000001874 */
[----:B------:R-:W-:Y:S02]  /*cd10*/  ISETP.GE.AND P1, PT, R134, RZ, PT ;  /* 0x000000ff8600720c */ /* 0x000fe40003f26270 */
[----:B------:R-:W-:Y:S01]  /*cd20*/  @!P2 IADD3 R181, -R0, -0x38, RZ ;  /* 0xffffffc800b5a810 */ /* 0x000fe20007ffe1ff */
[C---:B------:R-:W-:Y:S04]  /*cd30*/  HMMA.16816.F32 R120, R184.reuse, R140, R120 ;  /* 0x0000008cb878723c */ /* 0x040fe80000001878 */
[----:B------:R-:W-:Y:S02]  /*cd40*/  ISETP.GE.AND P2, PT, R2, RZ, PT ;  /* 0x000000ff0200720c */ /* 0x000fe40003f46270 */
[-C--:B------:R-:W-:Y:S05]  /*cd50*/  HMMA.16816.F32 R124, R184, R142.reuse, R124 ;  /* 0x0000008eb87c723c */ /* 0x080fea000000187c */
[C---:B------:R-:W-:Y:S01]  /*cd60*/  VIADD R141, R0.reuse, 0x17 ;  /* 0x00000017008d7836 */ /* 0x040fe20000000000 */
[C---:B------:R-:W-:Y:S01]  /*cd70*/  @!P1 IADD3 R134, -R0.reuse, -0x20, RZ ;  /* 0xffffffe000869810 */ /* 0x040fe20007ffe1ff */
[C---:B------:R-:W-:Y:S01]  /*cd80*/  VIADD R140, R0.reuse, 0x10 ;  /* 0x00000010008c7836 */ /* 0x040fe20000000000 */
[----:B------:R-:W-:Y:S01]  /*cd90*/  I2FP.F32.S32 R180, R180 ;  /* 0x000000b400b47245 */ /* 0x000fe20000201400 */
[----:B------:R-:W-:Y:S04]  /*cda0*/  HMMA.16816.F32 R128, R176, R142, R128 ;  /* 0x0000008eb080723c */ /* 0x000fe80000001880 */
[----:B------:R-:W-:Y:S01]  /*cdb0*/  @!P2 IADD3 R2, -R0, -0x27, RZ ;  /* 0xffffffd90002a810 */ /* 0x000fe20007ffe1ff */
[----:B------:R-:W-:Y:S01]  /*cdc0*/  FFMA.FTZ R13, R180, -R133, R13 ;  /* 0x80000085b40d7223 */ /* 0x000fe2000001000d */
[----:B------:R-:W-:Y:S01]  /*cdd0*/  I2FP.F32.S32 R134, R134 ;  /* 0x0000008600867245 */ /* 0x000fe20000201400 */
[C---:B------:R-:W-:Y:S01]  /*cde0*/  VIADD R178, R0.reuse, 0xffffffff ;  /* 0xffffffff00b27836 */ /* 0x040fe20000000000 */
[----:B------:R-:W-:Y:S03]  /*cdf0*/  I2FP.F32.S32 R181, R181 ;  /* 0x000000b500b57245 */ /* 0x000fe60000201400 */
[C---:B------:R-:W-:Y:S01]  /*ce00*/  VIADD R177, R0.reuse, 0x8 ;  /* 0x0000000800b17836 */ /* 0x040fe20000000000 */
[----:B------:R-:W-:Y:S01]  /*ce10*/  I2FP.F32.S32 R2, R2 ;  /* 0x0000000200027245 */ /* 0x000fe20000201400 */
[----:B------:R-:W-:Y:S02]  /*ce20*/  VIADD R176, R0, 0x7 ;  /* 0x0000000700b07836 */ /* 0x000fe40000000000 */
[-C--:B------:R-:W-:Y:S01]  /*ce30*/  FFMA.FTZ R27, R180, -R133.reuse, R27 ;  /* 0x80000085b41b7223 */ /* 0x080fe2000001001b */
[----:B------:R-:W-:Y:S02]  /*ce40*/  VIADD R143, R0, 0x1f ;  /* 0x0000001f008f7836 */ /* 0x000fe40000000000 */
[-C--:B------:R-:W-:Y:S01]  /*ce50*/  FFMA.FTZ R40, R134, -R133.reuse, R40 ;  /* 0x8000008586287223 */ /* 0x080fe20000010028 */
[----:B------:R-:W-:Y:S01]  /*ce60*/  VIADD R142, R0, 0x18 ;  /* 0x00000018008e7836 */ /* 0x000fe20000000000 */
[----:B------:R-:W-:Y:S01]  /*ce70*/  ISETP.GE.AND P4, PT, R178, RZ, PT ;  /* 0x000000ffb200720c */ /* 0x000fe20003f86270 */
[----:B------:R-:W-:Y:S02]  /*ce80*/  VIADD R180, R0, 0xffffffc0 ;  /* 0xffffffc000b47836 */ /* 0x000fe40000000000 */
[-C--:B------:R-:W-:Y:S01]  /*ce90*/  FFMA.FTZ R46, R134, -R133.reuse, R46 ;  /* 0x80000085862e7223 */ /* 0x080fe2000001002e */
[-C--:B------:R-:W-:Y:S01]  /*cea0*/  FFMA.FTZ R12, R181, -R133.reuse, R12 ;  /* 0x80000085b50c7223 */ /* 0x080fe2000001000c */
[----:B------:R-:W-:Y:S01]  /*ceb0*/  ISETP.GE.AND P5, PT, R177, RZ, PT ;  /* 0x000000ffb100720c */ /* 0x000fe20003fa6270 */
[----:B------:R-:W-:Y:S02]  /*cec0*/  VIADD R134, R0, 0xf ;  /* 0x0000000f00867836 */ /* 0x000fe40000000000 */
[-C--:B------:R-:W-:Y:S01]  /*ced0*/  FFMA.FTZ R26, R181, -R133.reuse, R26 ;  /* 0x80000085b51a7223 */ /* 0x080fe2000001001a */
[-C--:B------:R-:W-:Y:S01]  /*cee0*/  FFMA.FTZ R29, R2, -R133.reuse, R29 ;  /* 0x80000085021d7223 */ /* 0x080fe2000001001d */
[----:B------:R-:W-:Y:S01]  /*cef0*/  ISETP.GE.AND P6, PT, R176, RZ, PT ;  /* 0x000000ffb000720c */ /* 0x000fe20003fc6270 */
[----:B------:R-:W-:Y:S02]  /*cf00*/  VIADD R179, R0, 0xffffffbf ;  /* 0xffffffbf00b37836 */ /* 0x000fe40000000000 */
[----:B------:R-:W-:Y:S01]  /*cf10*/  FFMA.FTZ R43, R2, -R133, R43 ;  /* 0x80000085022b7223 */ /* 0x000fe2000001002b */
[----:B------:R-:W-:Y:S09]  /*cf20*/  @P3 BRA `(.L_x_582) ;  /* 0xffffffec00a43947 */ /* 0x000ff2000383ffff */
.L_x_581:
[----:B------:R-:W-:Y:S01]  /*cf30*/  ISETP.GE.AND P1, PT, R141, RZ, PT ;  /* 0x000000ff8d00720c */ /* 0x000fe20003f26270 */
[----:B------:R-:W3:Y:S01]  /*cf40*/  LDL.64 R238, [R1+0x20] ;  /* 0x0000200001ee7983 */ /* 0x000ee20000100a00 */
[----:B------:R-:W-:Y:S01]  /*cf50*/  ISETP.GE.AND P3, PT, R143, RZ, PT ;  /* 0x000000ff8f00720c */ /* 0x000fe20003f66270 */
[----:B--2---:R-:W-:Y:S01]  /*cf60*/  VIADD R182, R0, 0xffffffb7 ;  /* 0xffffffb700b67836 */ /* 0x004fe20000000000 */
[----:B------:R-:W-:Y:S01]  /*cf70*/  ISETP.GE.AND P2, PT, R142, RZ, PT ;  /* 0x000000ff8e00720c */ /* 0x000fe20003f46270 */
[----:B------:R-:W-:Y:S01]  /*cf80*/  IMAD.SHL.U32 R232, R227, 0x4, RZ ;  /* 0x00000004e3e87824 */ /* 0x000fe200078e00ff */
[C---:B------:R-:W-:Y:S01]  /*cf90*/  @!P4 IADD3 R178, -R0.reuse, 0x1, RZ ;  /* 0x0000000100b2c810 */ /* 0x040fe20007ffe1ff */
[----:B------:R-:W2:Y:S01]  /*cfa0*/  LDL.64 R242, [R1+0x28] ;  /* 0x0000280001f27983 */ /* 0x000ea20000100a00 */
[C---:B------:R-:W-:Y:S01]  /*cfb0*/  @!P5 IADD3 R177, -R0.reuse, -0x8, RZ ;  /* 0xfffffff800b1d810 */ /* 0x040fe20007ffe1ff */
[----:B------:R-:W-:Y:S01]  /*cfc0*/  UIADD3 UR16, UR20, -0x4ab325aa, URZ ;  /* 0xb54cda5614107890 */ /* 0x000fe2000fffe03f */
[----:B------:R-:W-:Y:S01]  /*cfd0*/  @!P6 IADD3 R176, -R0, -0x7, RZ ;  /* 0xfffffff900b0e810 */ /* 0x000fe20007ffe1ff */
[----:B------:R-:W-:Y:S01]  /*cfe0*/  UIADD3 UR15, UR21, 0x646e171e, URZ ;  /* 0x646e171e150f7890 */ /* 0x000fe2000fffe03f */
[----:B------:R-:W-:Y:S01]  /*cff0*/  ISETP.GE.AND P4, PT, R140, RZ, PT ;  /* 0x000000ff8c00720c */ /* 0x000fe20003f86270 */
[----:B------:R-:W-:Y:S01]  /*d000*/  STL [R1+0xd4], R205 ;  /* 0x0000d4cd01007387 */ /* 0x000fe20000100800 */
[C---:B------:R-:W-:Y:S01]  /*d010*/  @!P1 IADD3 R141, -R0.reuse, -0x17, RZ ;  /* 0xffffffe9008d9810 */ /* 0x040fe20007ffe1ff */
[----:B------:R-:W-:Y:S01]  /*d020*/  VIADD R189, R0, 0xffffffa8 ;  /* 0xffffffa800bd7836 */ /* 0x000fe20000000000 */
[----:B------:R-:W-:Y:S01]  /*d030*/  ISETP.GE.AND P1, PT, R182, RZ, PT ;  /* 0x000000ffb600720c */ /* 0x000fe20003f26270 */
[----:B------:R-:W-:Y:S01]  /*d040*/  STL [R1+0xd0], R206 ;  /* 0x0000d0ce01007387 */ /* 0x000fe20000100800 */
[C---:B------:R-:W-:Y:S01]  /*d050*/  @!P3 IADD3 R143, -R0.reuse, -0x1f, RZ ;  /* 0xffffffe1008fb810 */ /* 0x040fe20007ffe1ff */
[C---:B------:R-:W-:Y:S01]  /*d060*/  VIADD R181, R0.reuse, 0xffffffb8 ;  /* 0xffffffb800b57836 */ /* 0x040fe20000000000 */
[----:B------:R-:W-:Y:S01]  /*d070*/  @!P2 IADD3 R142, -R0, -0x18, RZ ;  /* 0xffffffe8008ea810 */ /* 0x000fe20007ffe1ff */
[----:B------:R-:W-:Y:S01]  /*d080*/  STL [R1+0xc4], R223 ;  /* 0x0000c4df01007387 */ /* 0x000fe20000100800 */
[----:B------:R-:W-:Y:S01]  /*d090*/  ISETP.GE.AND P6, PT, R134, RZ, PT ;  /* 0x000000ff8600720c */ /* 0x000fe20003fc6270 */
[----:B------:R-:W-:Y:S01]  /*d0a0*/  VIADD R196, R0, 0xffffff9f ;  /* 0xffffff9f00c47836 */ /* 0x000fe20000000000 */
[----:B------:R-:W-:Y:S01]  /*d0b0*/  ISETP.GE.AND P5, PT, R180, RZ, PT ;  /* 0x000000ffb400720c */ /* 0x000fe20003fa6270 */
[----:B------:R-:W-:Y:S01]  /*d0c0*/  STL [R1+0xc0], R216 ;  /* 0x0000c0d801007387 */ /* 0x000fe20000100800 */
[----:B------:R-:W-:Y:S01]  /*d0d0*/  ISETP.GE.AND P3, PT, R179, RZ, PT ;  /* 0x000000ffb300720c */ /* 0x000fe20003f66270 */
[C---:B------:R-:W-:Y:S01]  /*d0e0*/  VIADD R183, R0.reuse, 0xfffffff7 ;  /* 0xfffffff700b77836 */ /* 0x040fe20000000000 */
[----:B------:R-:W-:Y:S01]  /*d0f0*/  ISETP.GE.AND P2, PT, R181, RZ, PT ;  /* 0x000000ffb500720c */ /* 0x000fe20003f46270 */
[----:B------:R-:W-:Y:S01]  /*d100*/  STL [R1+0xbc], R215 ;  /* 0x0000bcd701007387 */ /* 0x000fe20000100800 */
[C---:B------:R-:W-:Y:S01]  /*d110*/  @!P1 IADD3 R182, -R0.reuse, 0x49, RZ ;  /* 0x0000004900b69810 */ /* 0x040fe20007ffe1ff */
[C---:B------:R-:W-:Y:S01]  /*d120*/  VIADD R185, R0.reuse, 0xfffffff0 ;  /* 0xfffffff000b97836 */ /* 0x040fe20000000000 */
[----:B------:R-:W-:Y:S01]  /*d130*/  ISETP.GE.AND P1, PT, R189, RZ, PT ;  /* 0x000000ffbd00720c */ /* 0x000fe20003f26270 */
[----:B------:R-:W-:Y:S01]  /*d140*/  STL [R1+0xb8], R214 ;  /* 0x0000b8d601007387 */ /* 0x000fe20000100800 */
[C---:B------:R-:W-:Y:S01]  /*d150*/  @!P4 IADD3 R140, -R0.reuse, -0x10, RZ ;  /* 0xfffffff0008cc810 */ /* 0x040fe20007ffe1ff */
[C---:B------:R-:W-:Y:S01]  /*d160*/  VIADD R186, R0.reuse, 0xffffffef ;  /* 0xffffffef00ba7836 */ /* 0x040fe20000000000 */
[C---:B------:R-:W-:Y:S01]  /*d170*/  @!P6 IADD3 R134, -R0.reuse, -0xf, RZ ;  /* 0xfffffff10086e810 */ /* 0x040fe20007ffe1ff */
[----:B------:R-:W-:Y:S01]  /*d180*/  STL [R1+0xb4], R213 ;  /* 0x0000b4d501007387 */ /* 0x000fe20000100800 */
[C---:B------:R-:W-:Y:S01]  /*d190*/  @!P5 IADD3 R180, -R0.reuse, 0x40, RZ ;  /* 0x0000004000b4d810 */ /* 0x040fe20007ffe1ff */
[C---:B------:R-:W-:Y:S01]  /*d1a0*/  VIADD R187, R0.reuse, 0xffffffb0 ;  /* 0xffffffb000bb7836 */ /* 0x040fe20000000000 */
[C---:B------:R-:W-:Y:S01]  /*d1b0*/  @!P3 IADD3 R179, -R0.reuse, 0x41, RZ ;  /* 0x0000004100b3b810 */ /* 0x040fe20007ffe1ff */
[----:B------:R-:W-:Y:S01]  /*d1c0*/  STL [R1+0xb0], R212 ;  /* 0x0000b0d401007387 */ /* 0x000fe20000100800 */
[C---:B------:R-:W-:Y:S01]  /*d1d0*/  @!P2 IADD3 R181, -R0.reuse, 0x48, RZ ;  /* 0x0000004800b5a810 */ /* 0x040fe20007ffe1ff */
[C---:B------:R-:W-:Y:S01]  /*d1e0*/  VIADD R188, R0.reuse, 0xffffffaf ;  /* 0xffffffaf00bc7836 */ /* 0x040fe20000000000 */
[----:B------:R-:W-:Y:S01]  /*d1f0*/  ISETP.GE.AND P6, PT, R183, RZ, PT ;  /* 0x000000ffb700720c */ /* 0x000fe20003fc6270 */
[----:B------:R-:W-:Y:S01]  /*d200*/  STL [R1+0xac], R211 ;  /* 0x0000acd301007387 */ /* 0x000fe20000100800 */
[C---:B------:R-:W-:Y:S01]  /*d210*/  @!P1 IADD3 R189, -R0.reuse, 0x58, RZ ;  /* 0x0000005800bd9810 */ /* 0x040fe20007ffe1ff */
[----:B------:R-:W-:Y:S01]  /*d220*/  VIADD R202, R0, 0xffffffcf ;  /* 0xffffffcf00ca7836 */ /* 0x000fe20000000000 */
[----:B------:R-:W-:Y:S01]  /*d230*/  ISETP.GE.AND P1, PT, R196, RZ, PT ;  /* 0x000000ffc400720c */ /* 0x000fe20003f26270 */
[----:B------:R-:W-:Y:S01]  /*d240*/  STL [R1+0xa8], R210 ;  /* 0x0000a8d201007387 */ /* 0x000fe20000100800 */
[----:B------:R-:W-:Y:S01]  /*d250*/  ISETP.GE.AND P5, PT, R185, RZ, PT ;  /* 0x000000ffb900720c */ /* 0x000fe20003fa6270 */
[----:B------:R-:W-:Y:S01]  /*d260*/  VIADD R184, R0, 0xfffffff8 ;  /* 0xfffffff800b87836 */ /* 0x000fe20000000000 */
[----:B------:R-:W-:Y:S01]  /*d270*/  ISETP.GE.AND P4, PT, R186, RZ, PT ;  /* 0x000000ffba00720c */ /* 0x000fe20003f86270 */
[----:B------:R-:W-:Y:S01]  /*d280*/  STL [R1+0xa4], R209 ;  /* 0x0000a4d101007387 */ /* 0x000fe20000100800 */
[----:B------:R-:W-:Y:S01]  /*d290*/  ISETP.GE.AND P3, PT, R187, RZ, PT ;  /* 0x000000ffbb00720c */ /* 0x000fe20003f66270 */
[----:B------:R-:W-:Y:S01]  /*d2a0*/  VIADD R190, R0, 0xffffffa7 ;  /* 0xffffffa700be7836 */ /* 0x000fe20000000000 */
[----:B------:R-:W-:Y:S01]  /*d2b0*/  ISETP.GE.AND P2, PT, R188, RZ, PT ;  /* 0x000000ffbc00720c */ /* 0x000fe20003f46270 */
[----:B------:R-:W-:Y:S01]  /*d2c0*/  STL [R1+0xa0], R208 ;  /* 0x0000a0d001007387 */ /* 0x000fe20000100800 */
[----:B------:R-:W-:Y:S01]  /*d2d0*/  LOP3.LUT R226, R226, 0xffffffef, RZ, 0xc0, !PT ;  /* 0xffffffefe2e27812 */ /* 0x000fe200078ec0ff */
[C---:B------:R-:W-:Y:S01]  /*d2e0*/  VIADD R192, R0.reuse, 0xffffffe7 ;  /* 0xffffffe700c07836 */ /* 0x040fe20000000000 */
[C---:B------:R-:W-:Y:S01]  /*d2f0*/  @!P6 IADD3 R183, -R0.reuse, 0x9, RZ ;  /* 0x0000000900b7e810 */ /* 0x040fe20007ffe1ff */
[----:B------:R-:W-:Y:S01]  /*d300*/  STL [R1+0x9c], R207 ;  /* 0x00009ccf01007387 */ /* 0x000fe20000100800 */
[C---:B------:R-:W-:Y:S01]  /*d310*/  @!P1 IADD3 R196, -R0.reuse, 0x61, RZ ;  /* 0x0000006100c49810 */ /* 0x040fe20007ffe1ff */
[----:B------:R-:W-:Y:S01]  /*d320*/  VIADD R193, R0, 0xffffffe0 ;  /* 0xffffffe000c17836 */ /* 0x000fe20000000000 */
[----:B------:R-:W-:Y:S01]  /*d330*/  ISETP.GE.AND P1, PT, R202, RZ, PT ;  /* 0x000000ffca00720c */ /* 0x000fe20003f26270 */
[----:B------:R-:W-:Y:S01]  /*d340*/  VIADD R194, R0, 0xffffffdf ;  /* 0xffffffdf00c27836 */ /* 0x000fe20000000000 */
[----:B------:R-:W-:Y:S01]  /*d350*/  @P0 LOP3.LUT R226, R226, 0x10, RZ, 0xfc, !PT ;  /* 0x00000010e2e20812 */ /* 0x000fe200078efcff */
[C---:B------:R-:W-:Y:S01]  /*d360*/  VIADD R195, R0.reuse, 0xffffffa0 ;  /* 0xffffffa000c37836 */ /* 0x040fe20000000000 */
[C---:B------:R-:W-:Y:S01]  /*d370*/  @!P5 IADD3 R185, -R0.reuse, 0x10, RZ ;  /* 0x0000001000b9d810 */ /* 0x040fe20007ffe1ff */
[----:B------:R1:W-:Y:S01]  /*d380*/  STL [R1+0x98], R204 ;  /* 0x000098cc01007387 */ /* 0x0003e20000100800 */
[C---:B------:R-:W-:Y:S01]  /*d390*/  @!P4 IADD3 R186, -R0.reuse, 0x11, RZ ;  /* 0x0000001100bac810 */ /* 0x040fe20007ffe1ff */
[C---:B------:R-:W-:Y:S01]  /*d3a0*/  VIADD R2, R0.reuse, 0x48 ;  /* 0x0000004800027836 */ /* 0x040fe20000000000 */
[C---:B------:R-:W-:Y:S01]  /*d3b0*/  @!P3 IADD3 R187, -R0.reuse, 0x50, RZ ;  /* 0x0000005000bbb810 */ /* 0x040fe20007ffe1ff */
        /* <DEDUP_REMOVED lines=8> */
[----:B------:R4:W-:Y:S01]  /*d440*/  STL [R1], R232 ;  /* 0x000000e801007387 */ /* 0x0009e20000100800 */
[----:B------:R-:W-:Y:S01]  /*d450*/  ISETP.GE.AND P4, PT, R193, RZ, PT ;  /* 0x000000ffc100720c */ /* 0x000fe20003f86270 */
[----:B------:R-:W-:Y:S01]  /*d460*/  VIADD R198, R0, 0xffffff97 ;  /* 0xffffff9700c67836 */ /* 0x000fe20000000000 */
[----:B------:R-:W-:Y:S01]  /*d470*/  ISETP.GE.AND P3, PT, R194, RZ, PT ;  /* 0x000000ffc200720c */ /* 0x000fe20003f66270 */
[C---:B------:R-:W-:Y:S01]  /*d480*/  VIADD R199, R0.reuse, 0xffffffd8 ;  /* 0xffffffd800c77836 */ /* 0x040fe20000000000 */
[----:B------:R-:W-:Y:S01]  /*d490*/  ISETP.GE.AND P2, PT, R195, RZ, PT ;  /* 0x000000ffc300720c */ /* 0x000fe20003f46270 */
[C---:B------:R-:W-:Y:S01]  /*d4a0*/  VIADD R200, R0.reuse, 0xffffffd7 ;  /* 0xffffffd700c87836 */ /* 0x040fe20000000000 */
[C---:B------:R-:W-:Y:S01]  /*d4b0*/  @!P1 IADD3 R202, -R0.reuse, 0x31, RZ ;  /* 0x0000003100ca9810 */ /* 0x040fe20007ffe1ff */
[----:B------:R-:W-:Y:S01]  /*d4c0*/  VIADD R201, R0, 0xffffffd0 ;  /* 0xffffffd000c97836 */ /* 0x000fe20000000000 */
[----:B------:R-:W-:Y:S01]  /*d4d0*/  ISETP.GE.AND P1, PT, R2, RZ, PT ;  /* 0x000000ff0200720c */ /* 0x000fe20003f26270 */
[C---:B------:R-:W-:Y:S01]  /*d4e0*/  VIADD R203, R0.reuse, 0xffffffc8 ;  /* 0xffffffc800cb7836 */ /* 0x040fe20000000000 */
[C---:B------:R-:W-:Y:S01]  /*d4f0*/  @!P0 IADD3 R184, -R0.reuse, 0x8, RZ ;  /* 0x0000000800b88810 */ /* 0x040fe20007ffe1ff */
        /* <DEDUP_REMOVED lines=9> */
[----:B------:R-:W-:Y:S01]  /*d590*/  @!P2 IADD3 R195, -R0, 0x60, RZ ;  /* 0x0000006000c3a810 */ /* 0x000fe20007ffe1ff */
[----:B------:R-:W-:Y:S01]  /*d5a0*/  UIADD3 UR17, UR21, -0x4498517b, URZ ;  /* 0xbb67ae8515117890 */ /* 0x000fe2000fffe03f */
[----:B------:R-:W-:Y:S01]  /*d5b0*/  ISETP.GE.AND P0, PT, R191, RZ, PT ;  /* 0x000000ffbf00720c */ /* 0x000fe20003f06270 */
[----:B------:R-:W-:Y:S01]  /*d5c0*/  UIADD3 UR14, UR20, -0x61c88647, URZ ;  /* 0x9e3779b9140e7890 */ /* 0x000fe2000fffe03f */
[----:B------:R-:W-:Y:S02]  /*d5d0*/  ISETP.GE.AND P5, PT, R197, RZ, PT ;  /* 0x000000ffc500720c */ /* 0x000fe40003fa6270 */
[----:B------:R-:W-:Y:S02]  /*d5e0*/  ISETP.GE.AND P4, PT, R198, RZ, PT ;  /* 0x000000ffc600720c */ /* 0x000fe40003f86270 */
[----:B------:R-:W-:Y:S02]  /*d5f0*/  ISETP.GE.AND P6, PT, R199, RZ, PT ;  /* 0x000000ffc700720c */ /* 0x000fe40003fc6270 */
[----:B------:R-:W-:Y:S02]  /*d600*/  ISETP.GE.AND P3, PT, R200, RZ, PT ;  /* 0x000000ffc800720c */ /* 0x000fe40003f66270 */
[----:B------:R-:W-:Y:S02]  /*d610*/  ISETP.GE.AND P2, PT, R201, RZ, PT ;  /* 0x000000ffc900720c */ /* 0x000fe40003f46270 */
[C---:B------:R-:W-:Y:S02]  /*d620*/  @!P1 IADD3 R2, -R0.reuse, -0x48, RZ ;  /* 0xffffffb800029810 */ /* 0x040fe40007ffe1ff */
[----:B------:R-:W-:Y:S02]  /*d630*/  I2FP.F32.S32 R140, R140 ;  /* 0x0000008c008c7245 */ /* 0x000fe40000201400 */
[----:B------:R-:W-:Y:S02]  /*d640*/  I2FP.F32.S32 R2, R2 ;  /* 0x0000000200027245 */ /* 0x000fe40000201400 */
[----:B------:R-:W-:Y:S01]  /*d650*/  @!P0 IADD3 R191, -R0, 0x18, RZ ;  /* 0x0000001800bf8810 */ /* 0x000fe20007ffe1ff */
[-C--:B------:R-:W-:Y:S01]  /*d660*/  FFMA.FTZ R62, R140, -R133.reuse, R62 ;  /* 0x800000858c3e7223 */ /* 0x080fe2000001003e */
[----:B------:R-:W-:Y:S01]  /*d670*/  @!P5 IADD3 R197, -R0, 0x68, RZ ;  /* 0x0000006800c5d810 */ /* 0x000fe20007ffe1ff */
[-C--:B------:R-:W-:Y:S01]  /*d680*/  FFMA.FTZ R56, R140, -R133.reuse, R56 ;  /* 0x800000858c387223 */ /* 0x080fe20000010038 */
[----:B------:R-:W-:Y:S01]  /*d690*/  @!P4 IADD3 R198, -R0, 0x69, RZ ;  /* 0x0000006900c6c810 */ /* 0x000fe20007ffe1ff */
[----:B------:R-:W-:Y:S01]  /*d6a0*/  FFMA.FTZ R10, R2, -R133, R10 ;  /* 0x80000085020a7223 */ /* 0x000fe2000001000a */
[C---:B------:R-:W-:Y:S02]  /*d6b0*/  @!P6 IADD3 R199, -R0.reuse, 0x28, RZ ;  /* 0x0000002800c7e810 */ /* 0x040fe40007ffe1ff */
[C---:B------:R-:W-:Y:S02]  /*d6c0*/  @!P3 IADD3 R200, -R0.reuse, 0x29, RZ ;  /* 0x0000002900c8b810 */ /* 0x040fe40007ffe1ff */
[----:B------:R-:W-:Y:S02]  /*d6d0*/  @!P2 IADD3 R201, -R0, 0x30, RZ ;  /* 0x0000003000c9a810 */ /* 0x000fe40007ffe1ff */
[----:B------:R-:W-:Y:S02]  /*d6e0*/  I2FP.F32.S32 R141, R141 ;  /* 0x0000008d008d7245 */ /* 0x000fe40000201400 */
[----:B------:R-:W-:Y:S02]  /*d6f0*/  ISETP.GE.AND P5, PT, R203, RZ, PT ;  /* 0x000000ffcb00720c */ /* 0x000fe40003fa6270 */
[----:B------:R-:W-:Y:S01]  /*d700*/  ISETP.GE.AND P0, PT, R217, RZ, PT ;  /* 0x000000ffd900720c */ /* 0x000fe20003f06270 */
[CC--:B------:R-:W-:Y:S01]  /*d710*/  FFMA.FTZ R59, R141.reuse, -R133.reuse, R59 ;  /* 0x800000858d3b7223 */ /* 0x0c0fe2000001003b */
[----:B------:R-:W-:Y:S01]  /*d720*/  ISETP.GE.AND P6, PT, R218, RZ, PT ;  /* 0x000000ffda00720c */ /* 0x000fe20003fc6270 */
[----:B------:R-:W-:Y:S01]  /*d730*/  FFMA.FTZ R45, R141, -R133, R45 ;  /* 0x800000858d2d7223 */ /* 0x000fe2000001002d */
[----:B------:R-:W-:Y:S02]  /*d740*/  ISETP.GE.AND P4, PT, R219, RZ, PT ;  /* 0x000000ffdb00720c */ /* 0x000fe40003f86270 */
[----:B------:R-:W-:Y:S02]  /*d750*/  ISETP.GE.AND P3, PT, R220, RZ, PT ;  /* 0x000000ffdc00720c */ /* 0x000fe40003f66270 */
[----:B------:R-:W-:Y:S02]  /*d760*/  ISETP.GE.AND P2, PT, R221, RZ, PT ;  /* 0x000000ffdd00720c */ /* 0x000fe40003f46270 */
[----:B------:R-:W-:Y:S02]  /*d770*/  LOP3.LUT R140, R235, UR21, R232, 0x96, !PT ;  /* 0x00000015eb8c7c12 */ /* 0x000fe4000f8e96e8 */
[----:B------:R-:W-:Y:S02]  /*d780*/  LOP3.LUT R2, R249, UR17, R234, 0x96, !PT ;  /* 0x00000011f9027c12 */ /* 0x000fe4000f8e96ea */
[----:B------:R-:W-:Y:S01]  /*d790*/  IABS R3, R0 ;  /* 0x0000000000037213 */ /* 0x000fe20000000000 */
[----:B------:R-:W-:Y:S01]  /*d7a0*/  IMAD.WIDE.U32 R140, R140, -0x326172a9, RZ ;  /* 0xcd9e8d578c8c7825 */ /* 0x000fe200078e00ff */
[C---:B------:R-:W-:Y:S02]  /*d7b0*/  @!P5 IADD3 R203, -R0.reuse, 0x38, RZ ;  /* 0x0000003800cbd810 */ /* 0x040fe40007ffe1ff */
[----:B------:R-:W-:Y:S01]  /*d7c0*/  @!P0 IADD3 R217, -R0, 0x39, RZ ;  /* 0x0000003900d98810 */ /* 0x000fe20007ffe1ff */
[----:B------:R-:W-:Y:S01]  /*d7d0*/  IMAD.WIDE.U32 R224, R2, -0x326172a9, RZ ;  /* 0xcd9e8d5702e07825 */ /* 0x000fe200078e00ff */
        /* <DEDUP_REMOVED lines=9> */
[----:B------:R-:W-:Y:S01]  /*d870*/  FFMA.FTZ R78, R0, -R133, R78 ;  /* 0x80000085004e7223 */ /* 0x000fe2000001004e */
[----:B------:R-:W-:Y:S01]  /*d880*/  I2FP.F32.S32 R177, R177 ;  /* 0x000000b100b17245 */ /* 0x000fe20000201400 */
[-C--:B------:R-:W-:Y:S01]  /*d890*/  FFMA.FTZ R75, R176, -R133.reuse, R75 ;  /* 0x80000085b04b7223 */ /* 0x080fe2000001004b */
[----:B------:R-:W-:Y:S01]  /*d8a0*/  I2FP.F32.S32 R134, R134 ;  /* 0x0000008600867245 */ /* 0x000fe20000201400 */
[CC--:B------:R-:W-:Y:S01]  /*d8b0*/  FFMA.FTZ R44, R142.reuse, -R133.reuse, R44 ;  /* 0x800000858e2c7223 */ /* 0x0c0fe2000001002c */
[----:B------:R-:W-:Y:S01]  /*d8c0*/  I2FP.F32.S32 R178, R178 ;  /* 0x000000b200b27245 */ /* 0x000fe20000201400 */
[-C--:B------:R-:W-:Y:S01]  /*d8d0*/  FFMA.FTZ R58, R142, -R133.reuse, R58 ;  /* 0x800000858e3a7223 */ /* 0x080fe2000001003a */
[----:B------:R-:W-:Y:S01]  /*d8e0*/  I2FP.F32.S32 R184, R184 ;  /* 0x000000b800b87245 */ /* 0x000fe20000201400 */
[-C--:B------:R-:W-:Y:S01]  /*d8f0*/  FFMA.FTZ R7, R176, -R133.reuse, R7 ;  /* 0x80000085b0077223 */ /* 0x080fe20000010007 */
[----:B------:R-:W-:Y:S01]  /*d900*/  I2FP.F32.S32 R180, R180 ;  /* 0x000000b400b47245 */ /* 0x000fe20000201400 */
[----:B------:R-:W-:Y:S01]  /*d910*/  FFMA.FTZ R73, R178, -R133, R73 ;  /* 0x80000085b2497223 */ /* 0x000fe20000010049 */
[----:B------:R-:W-:Y:S01]  /*d920*/  I2FP.F32.S32 R179, R179 ;  /* 0x000000b300b37245 */ /* 0x000fe20000201400 */
[-C--:B------:R-:W-:Y:S01]  /*d930*/  FFMA.FTZ R90, R184, -R133.reuse, R90 ;  /* 0x80000085b85a7223 */ /* 0x080fe2000001005a */
[----:B------:R-:W-:Y:S01]  /*d940*/  LOP3.LUT P0, RZ, R226, 0x10, RZ, 0xc0, !PT ;  /* 0x00000010e2ff7812 */ /* 0x000fe2000780c0ff */
[-C--:B------:R-:W-:Y:S01]  /*d950*/  FFMA.FTZ R68, R180, -R133.reuse, R68 ;  /* 0x80000085b4447223 */ /* 0x080fe20000010044 */
[----:B------:R-:W-:Y:S01]  /*d960*/  LOP3.LUT P5, RZ, R226, 0x2, RZ, 0xc0, !PT ;  /* 0x00000002e2ff7812 */ /* 0x000fe200078ac0ff */
[-C--:B------:R-:W-:Y:S01]  /*d970*/  FFMA.FTZ R69, R179, -R133.reuse, R69 ;  /* 0x80000085b3457223 */ /* 0x080fe20000010045 */
[-C--:B------:R-:W-:Y:S01]  /*d980*/  FFMA.FTZ R61, R176, -R133.reuse, R61 ;  /* 0x80000085b03d7223 */ /* 0x080fe2000001003d */
[----:B------:R-:W-:Y:S01]  /*d990*/  LOP3.LUT R176, R225, UR12, R140, 0x96, !PT ;  /* 0x0000000ce1b07c12 */ /* 0x000fe2000f8e968c */
[CC--:B------:R-:W-:Y:S01]  /*d9a0*/  FFMA.FTZ R41, R143.reuse, -R133.reuse, R41 ;  /* 0x800000858f297223 */ /* 0x0c0fe20000010029 */
[-C--:B------:R-:W-:Y:S01]  /*d9b0*/  FFMA.FTZ R47, R143, -R133.reuse, R47 ;  /* 0x800000858f2f7223 */ /* 0x080fe2000001002f */
[CC--:B------:R-:W-:Y:S01]  /*d9c0*/  FFMA.FTZ R6, R177.reuse, -R133.reuse, R6 ;  /* 0x80000085b1067223 */ /* 0x0c0fe20000010006 */
[-C--:B------:R-:W-:Y:S01]  /*d9d0*/  FFMA.FTZ R60, R177, -R133.reuse, R60 ;  /* 0x80000085b13c7223 */ /* 0x080fe2000001003c */
[CC--:B------:R-:W-:Y:S01]  /*d9e0*/  FFMA.FTZ R4, R0.reuse, -R133.reuse, R4 ;  /* 0x8000008500047223 */ /* 0x0c0fe20000010004 */
[-C--:B------:R-:W-:Y:S01]  /*d9f0*/  FFMA.FTZ R18, R0, -R133.reuse, R18 ;  /* 0x8000008500127223 */ /* 0x080fe20000010012 */
[----:B------:R-:W-:Y:S01]  /*da00*/  I2FP.F32.S32 R0, R182 ;  /* 0x000000b600007245 */ /* 0x000fe20000201400 */
[CC--:B------:R-:W-:Y:S01]  /*da10*/  FFMA.FTZ R57, R134.reuse, -R133.reuse, R57 ;  /* 0x8000008586397223 */ /* 0x0c0fe20000010039 */
[----:B------:R-:W-:Y:S01]  /*da20*/  FFMA.FTZ R63, R134, -R133, R63 ;  /* 0x80000085863f7223 */ /* 0x000fe2000001003f */
[----:B------:R-:W-:Y:S01]  /*da30*/  I2FP.F32.S32 R134, R181 ;  /* 0x000000b500867245 */ /* 0x000fe20000201400 */
[-C--:B------:R-:W-:Y:S01]  /*da40*/  FFMA.FTZ R19, R178, -R133.reuse, R19 ;  /* 0x80000085b2137223 */ /* 0x080fe20000010013 */
[CC--:B------:R-:W-:Y:S01]  /*da50*/  FFMA.FTZ R87, R0.reuse, -R133.reuse, R87 ;  /* 0x8000008500577223 */ /* 0x0c0fe20000010057 */
[-C--:B------:R-:W-:Y:S01]  /*da60*/  FFMA.FTZ R81, R0, -R133.reuse, R81 ;  /* 0x8000008500517223 */ /* 0x080fe20000010051 */
[-C--:B------:R-:W-:Y:S01]  /*da70*/  FFMA.FTZ R79, R178, -R133.reuse, R79 ;  /* 0x80000085b24f7223 */ /* 0x080fe2000001004f */
[CC--:B------:R-:W-:Y:S01]  /*da80*/  FFMA.FTZ R80, R134.reuse, -R133.reuse, R80 ;  /* 0x8000008586507223 */ /* 0x0c0fe20000010050 */
[-C--:B------:R-:W-:Y:S01]  /*da90*/  FFMA.FTZ R86, R134, -R133.reuse, R86 ;  /* 0x8000008586567223 */ /* 0x080fe20000010056 */
[CC--:B------:R-:W-:Y:S01]  /*daa0*/  FFMA.FTZ R16, R184.reuse, -R133.reuse, R16 ;  /* 0x80000085b8107223 */ /* 0x0c0fe20000010010 */
[-C--:B------:R-:W-:Y:S01]  /*dab0*/  FFMA.FTZ R76, R184, -R133.reuse, R76 ;  /* 0x80000085b84c7223 */ /* 0x080fe2000001004c */
[-C--:B------:R-:W-:Y:S01]  /*dac0*/  FFMA.FTZ R83, R179, -R133.reuse, R83 ;  /* 0x80000085b3537223 */ /* 0x080fe20000010053 */
[-C--:B------:R-:W-:Y:S01]  /*dad0*/  FFMA.FTZ R74, R177, -R133.reuse, R74 ;  /* 0x80000085b14a7223 */ /* 0x080fe2000001004a */
[-C--:B------:R-:W-:Y:S01]  /*dae0*/  FFMA.FTZ R5, R178, -R133.reuse, R5 ;  /* 0x80000085b2057223 */ /* 0x080fe20000010005 */
[-C--:B------:R-:W-:Y:S01]  /*daf0*/  FFMA.FTZ R22, R184, -R133.reuse, R22 ;  /* 0x80000085b8167223 */ /* 0x080fe20000010016 */
[----:B------:R-:W-:Y:S01]  /*db00*/  FFMA.FTZ R82, R180, -R133, R82 ;  /* 0x80000085b4527223 */ /* 0x000fe20000010052 */
[----:B------:R-:W-:Y:S01]  /*db10*/  IMAD.WIDE.U32 R176, R176, -0x2daee0ad, RZ ;  /* 0xd2511f53b0b07825 */ /* 0x000fe200078e00ff */
[----:B---3--:R-:W-:Y:S05]  /*db20*/  LOP3.LUT R2, R141, UR14, R238, 0x96, !PT ;  /* 0x0000000e8d027c12 */ /* 0x008fea000f8e96ee */
[----:B------:R-:W-:Y:S05]  /*db30*/  IMAD.WIDE.U32 R2, R2, -0x2daee0ad, RZ ;  /* 0xd2511f5302027825 */ /* 0x000fea00078e00ff */
[----:B------:R-:W-:Y:S02]  /*db40*/  LOP3.LUT R142, R3, UR11, R248, 0x96, !PT ;  /* 0x0000000b038e7c12 */ /* 0x000fe4000f8e96f8 */
[----:B------:R-:W-:Y:S03]  /*db50*/  LOP3.LUT R2, R177, UR9, R2, 0x96, !PT ;  /* 0x00000009b1027c12 */ /* 0x000fe6000f8e9602 */
[----:B------:R-:W-:Y:S04]  /*db60*/  IMAD.WIDE.U32 R142, R142, -0x326172a9, RZ ;  /* 0xcd9e8d578e8e7825 */ /* 0x000fe800078e00ff */
[----:B------:R-:W-:Y:S01]  /*db70*/  IMAD.WIDE.U32 R2, R2, -0x326172a9, RZ ;  /* 0xcd9e8d5702027825 */ /* 0x000fe200078e00ff */
[----:B------:R-:W-:Y:S05]  /*db80*/  LOP3.LUT R138, R143, UR10, R224, 0x96, !PT ;  /* 0x0000000a8f8a7c12 */ /* 0x000fea000f8e96e0 */
[----:B------:R-:W-:Y:S05]  /*db90*/  IMAD.WIDE.U32 R138, R138, -0x2daee0ad, RZ ;  /* 0xd2511f538a8a7825 */ /* 0x000fea00078e00ff */
[----:B------:R-:W-:Y:S02]  /*dba0*/  LOP3.LUT R143, R139, UR7, R176, 0x96, !PT ;  /* 0x000000078b8f7c12 */ /* 0x000fe4000f8e96b0 */
[----:B------:R-:W-:Y:S03]  /*dbb0*/  LOP3.LUT R176, R3, UR8, R142, 0x96, !PT ;  /* 0x0000000803b07c12 */ /* 0x000fe6000f8e968e */
[----:B------:R-:W-:Y:S04]  /*dbc0*/  IMAD.WIDE.U32 R142, R143, -0x326172a9, RZ ;  /* 0xcd9e8d578f8e7825 */ /* 0x000fe800078e00ff */
[----:B------:R-:W-:Y:S05]  /*dbd0*/  IMAD.WIDE.U32 R176, R176, -0x2daee0ad, RZ ;  /* 0xd2511f53b0b07825 */ /* 0x000fea00078e00ff */
[----:B------:R-:W-:Y:S02]  /*dbe0*/  LOP3.LUT R3, R177, UR5, R138, 0x96, !PT ;  /* 0x00000005b1037c12 */ /* 0x000fe4000f8e968a */
[----:B------:R-:W-:Y:S03]  /*dbf0*/  LOP3.LUT R138, R143, UR6, R2, 0x96, !PT ;  /* 0x000000068f8a7c12 */ /* 0x000fe6000f8e9602 */
[----:B------:R-:W-:Y:S04]  /*dc00*/  IMAD.WIDE.U32 R2, R3, -0x326172a9, RZ ;  /* 0xcd9e8d5703027825 */ /* 0x000fe800078e00ff */
[----:B------:R-:W-:Y:S01]  /*dc10*/  IMAD.WIDE.U32 R138, R138, -0x2daee0ad, RZ ;  /* 0xd2511f538a8a7825 */ /* 0x000fe200078e00ff */
[C---:B------:R-:W-:Y:S02]  /*dc20*/  LOP3.LUT R0, R2.reuse, 0xffff, RZ, 0xc0, !PT ;  /* 0x0000ffff02007812 */ /* 0x040fe400078ec0ff */
[----:B------:R-:W-:Y:S02]  /*dc30*/  LOP3.LUT R178, R3, UR16, R142, 0x96, !PT ;  /* 0x0000001003b27c12 */ /* 0x000fe4000f8e968e */
[----:B------:R-:W-:Y:S02]  /*dc40*/  LOP3.LUT R134, R2, 0xff, RZ, 0xc0, !PT ;  /* 0x000000ff02867812 */ /* 0x000fe400078ec0ff */
[----:B------:R-:W-:Y:S02]  /*dc50*/  SHF.R.U32.HI R0, RZ, 0x8, R0 ;  /* 0x00000008ff007819 */ /* 0x000fe40000011600 */
[----:B------:R-:W-:Y:S02]  /*dc60*/  SHF.R.U32.HI R3, RZ, 0x10, R2 ;  /* 0x00000010ff037819 */ /* 0x000fe40000011602 */
[----:B------:R-:W-:Y:S02]  /*dc70*/  PRMT R237, R134, 0x5410, R0 ;  /* 0x0000541086ed7816 */ /* 0x000fe40000000000 */
[----:B------:R-:W-:Y:S02]  /*dc80*/  SHF.R.U32.HI R2, RZ, 0x18, R2 ;  /* 0x00000018ff027819 */ /* 0x000fe40000011602 */
[----:B------:R-:W-:Y:S02]  /*dc90*/  LOP3.LUT R0, R3, 0xff, RZ, 0xc0, !PT ;  /* 0x000000ff03007812 */ /* 0x000fe400078ec0ff */
[----:B--2---:R-:W-:Y:S02]  /*dca0*/  LOP3.LUT R3, R141, UR14, R242, 0x96, !PT ;  /* 0x0000000e8d037c12 */ /* 0x004fe4000f8e96f2 */
[----:B------:R-:W-:Y:S02]  /*dcb0*/  PRMT R247, R0, 0x5410, R2 ;  /* 0x0000541000f77816 */ /* 0x000fe40000000002 */
[----:B------:R-:W-:Y:S02]  /*dcc0*/  LOP3.LUT R2, R251, UR17, R234, 0x96, !PT ;  /* 0x00000011fb027c12 */ /* 0x000fe4000f8e96ea */
[----:B------:R-:W-:Y:S02]  /*dcd0*/  LOP3.LUT R228, R138, 0xffff, RZ, 0xc0, !PT ;  /* 0x0000ffff8ae47812 */ /* 0x000fe400078ec0ff */
[--C-:B------:R-:W-:Y:S01]  /*dce0*/  SHF.R.U32.HI R229, RZ, 0x10, R138.reuse ;  /* 0x00000010ffe57819 */ /* 0x100fe2000001168a */
[----:B-1----:R-:W-:Y:S01]  /*dcf0*/  IMAD.WIDE.U32 R204, R2, -0x326172a9, RZ ;  /* 0xcd9e8d5702cc7825 */ /* 0x002fe200078e00ff */
[----:B------:R-:W-:Y:S02]  /*dd00*/  I2FP.F32.S32 R2, R185 ;  /* 0x000000b900027245 */ /* 0x000fe40000201400 */
[----:B------:R-:W-:Y:S02]  /*dd10*/  LOP3.LUT R231, R138, 0xff, RZ, 0xc0, !PT ;  /* 0x000000ff8ae77812 */ /* 0x000fe400078ec0ff */
[----:B------:R-:W-:Y:S01]  /*dd20*/  SHF.R.U32.HI R230, RZ, 0x18, R138 ;  /* 0x00000018ffe67819 */ /* 0x000fe2000001168a */
[CC--:B------:R-:W-:Y:S01]  /*dd30*/  FFMA.FTZ R88, R2.reuse, -R133.reuse, R88 ;  /* 0x8000008502587223 */ /* 0x0c0fe20000010058 */
[----:B------:R-:W-:Y:S01]  /*dd40*/  LOP3.LUT R140, R205, UR12, R140, 0x96, !PT ;  /* 0x0000000ccd8c7c12 */ /* 0x000fe2000f8e968c */
[CC--:B------:R-:W-:Y:S01]  /*dd50*/  FFMA.FTZ R20, R2.reuse, -R133.reuse, R20 ;  /* 0x8000008502147223 */ /* 0x0c0fe20000010014 */
[----:B------:R-:W-:Y:S01]  /*dd60*/  LOP3.LUT R222, R139, UR15, R176, 0x96, !PT ;  /* 0x0000000f8bde7c12 */ /* 0x000fe2000f8e96b0 */
[C---:B------:R-:W-:Y:S01]  /*dd70*/  FFMA.FTZ R34, R2.reuse, -R133, R34 ;  /* 0x8000008502227223 */ /* 0x040fe20000010022 */
[----:B------:R-:W-:Y:S01]  /*dd80*/  I2FP.F32.S32 R0, R183 ;  /* 0x000000b700007245 */ /* 0x000fe20000201400 */
[----:B------:R-:W-:Y:S01]  /*dd90*/  FFMA.FTZ R94, R2, -R133, R94 ;  /* 0x80000085025e7223 */ /* 0x000fe2000001005e */
[----:B------:R-:W-:Y:S01]  /*dda0*/  I2FP.F32.S32 R134, R187 ;  /* 0x000000bb00867245 */ /* 0x000fe20000201400 */
[----:B------:R-:W-:Y:S04]  /*ddb0*/  IMAD.WIDE.U32 R2, R3, -0x2daee0ad, RZ ;  /* 0xd2511f5303027825 */ /* 0x000fe800078e00ff */
[-C--:B------:R-:W-:Y:S01]  /*ddc0*/  FFMA.FTZ R17, R0, -R133.reuse, R17 ;  /* 0x8000008500117223 */ /* 0x080fe20000010011 */
[-C--:B------:R-:W-:Y:S01]  /*ddd0*/  FFMA.FTZ R84, R134, -R133.reuse, R84 ;  /* 0x8000008586547223 */ /* 0x080fe20000010054 */
[----:B------:R-:W-:Y:S01]  /*dde0*/  LOP3.LUT R138, R3, UR11, R250, 0x96, !PT ;  /* 0x0000000b038a7c12 */ /* 0x000fe2000f8e96fa */
[----:B------:R-:W-:Y:S04]  /*ddf0*/  IMAD.WIDE.U32 R142, R140, -0x2daee0ad, RZ ;  /* 0xd2511f538c8e7825 */ /* 0x000fe800078e00ff */
[-C--:B------:R-:W-:Y:S01]  /*de00*/  FFMA.FTZ R98, R134, -R133.reuse, R98 ;  /* 0x8000008586627223 */ /* 0x080fe20000010062 */
[-C--:B------:R-:W-:Y:S01]  /*de10*/  FFMA.FTZ R77, R0, -R133.reuse, R77 ;  /* 0x80000085004d7223 */ /* 0x080fe2000001004d */
[----:B------:R-:W-:Y:S01]  /*de20*/  IMAD.WIDE.U32 R138, R138, -0x326172a9, RZ ;  /* 0xcd9e8d578a8a7825 */ /* 0x000fe200078e00ff */
[----:B------:R-:W-:Y:S03]  /*de30*/  LOP3.LUT R140, R143, UR9, R2, 0x96, !PT ;  /* 0x000000098f8c7c12 */ /* 0x000fe6000f8e9602 */
[CC--:B------:R-:W-:Y:S01]  /*de40*/  FFMA.FTZ R91, R0.reuse, -R133.reuse, R91 ;  /* 0x80000085005b7223 */ /* 0x0c0fe2000001005b */
[-C--:B------:R-:W-:Y:S01]  /*de50*/  FFMA.FTZ R23, R0, -R133.reuse, R23 ;  /* 0x8000008500177223 */ /* 0x080fe20000010017 */
[----:B------:R-:W-:Y:S02]  /*de60*/  LOP3.LUT R2, R139, UR10, R204, 0x96, !PT ;  /* 0x0000000a8b027c12 */ /* 0x000fe4000f8e96cc */
[----:B------:R-:W-:Y:S03]  /*de70*/  I2FP.F32.S32 R0, R186 ;  /* 0x000000ba00007245 */ /* 0x000fe60000201400 */
[----:B------:R-:W-:Y:S04]  /*de80*/  IMAD.WIDE.U32 R2, R2, -0x2daee0ad, RZ ;  /* 0xd2511f5302027825 */ /* 0x000fe800078e00ff */
[CC--:B------:R-:W-:Y:S01]  /*de90*/  FFMA.FTZ R89, R0.reuse, -R133.reuse, R89 ;  /* 0x8000008500597223 */ /* 0x0c0fe20000010059 */
[-C--:B------:R-:W-:Y:S01]  /*dea0*/  FFMA.FTZ R21, R0, -R133.reuse, R21 ;  /* 0x8000008500157223 */ /* 0x080fe20000010015 */
[----:B------:R-:W-:Y:S01]  /*deb0*/  LOP3.LUT R139, R3, UR7, R142, 0x96, !PT ;  /* 0x00000007038b7c12 */ /* 0x000fe2000f8e968e */
[----:B------:R-:W-:Y:S04]  /*dec0*/  IMAD.WIDE.U32 R142, R140, -0x326172a9, RZ ;  /* 0xcd9e8d578c8e7825 */ /* 0x000fe800078e00ff */
[CC--:B------:R-:W-:Y:S01]  /*ded0*/  FFMA.FTZ R35, R0.reuse, -R133.reuse, R35 ;  /* 0x8000008500237223 */ /* 0x0c0fe20000010023 */
[-C--:B------:R-:W-:Y:S01]  /*dee0*/  FFMA.FTZ R95, R0, -R133.reuse, R95 ;  /* 0x80000085005f7223 */ /* 0x080fe2000001005f */
[----:B------:R-:W-:Y:S02]  /*def0*/  I2FP.F32.S32 R0, R188 ;  /* 0x000000bc00007245 */ /* 0x000fe40000201400 */
[----:B------:R-:W-:Y:S03]  /*df00*/  LOP3.LUT R138, R143, UR8, R138, 0x96, !PT ;  /* 0x000000088f8a7c12 */ /* 0x000fe6000f8e968a */
[CC--:B------:R-:W-:Y:S01]  /*df10*/  FFMA.FTZ R85, R0.reuse, -R133.reuse, R85 ;  /* 0x8000008500557223 */ /* 0x0c0fe20000010055 */
[----:B------:R-:W-:Y:S01]  /*df20*/  FFMA.FTZ R99, R0, -R133, R99 ;  /* 0x8000008500637223 */ /* 0x000fe20000010063 */
[----:B------:R-:W-:Y:S04]  /*df30*/  IMAD.WIDE.U32 R140, R138, -0x2daee0ad, RZ ;  /* 0xd2511f538a8c7825 */ /* 0x000fe800078e00ff */
[----:B------:R-:W-:Y:S01]  /*df40*/  IMAD.WIDE.U32 R138, R139, -0x326172a9, RZ ;  /* 0xcd9e8d578b8a7825 */ /* 0x000fe200078e00ff */
[----:B------:R-:W-:Y:S04]  /*df50*/  LOP3.LUT R2, R141, UR5, R2, 0x96, !PT ;  /* 0x000000058d027c12 */ /* 0x000fe8000f8e9602 */
        /* <DEDUP_REMOVED lines=9> */
[----:B------:R-:W-:Y:S02]  /*dff0*/  LOP3.LUT R2, R134, 0xff, RZ, 0xc0, !PT ;  /* 0x000000ff86027812 */ /* 0x000fe400078ec0ff */
[----:B------:R-:W-:Y:S02]  /*e000*/  I2FP.F32.S32 R134, R189 ;  /* 0x000000bd00867245 */ /* 0x000fe40000201400 */
[----:B------:R-:W-:Y:S01]  /*e010*/  PRMT R246, R2, 0x5410, R3 ;  /* 0x0000541002f67816 */ /* 0x000fe20000000003 */
[----:B------:R-:W-:Y:S01]  /*e020*/  IMAD.WIDE.U32 R2, R0, -0x2daee0ad, RZ ;  /* 0xd2511f5300027825 */ /* 0x000fe200078e00ff */
[----:B------:R-:W-:Y:S03]  /*e030*/  I2FP.F32.S32 R0, R190 ;  /* 0x000000be00007245 */ /* 0x000fe60000201400 */
[CC--:B------:R-:W-:Y:S01]  /*e040*/  FFMA.FTZ R96, R134.reuse, -R133.reuse, R96 ;  /* 0x8000008586607223 */ /* 0x0c0fe20000010060 */
[-C--:B------:R-:W-:Y:S01]  /*e050*/  FFMA.FTZ R102, R134, -R133.reuse, R102 ;  /* 0x8000008586667223 */ /* 0x080fe20000010066 */
[----:B------:R-:W-:Y:S01]  /*e060*/  LOP3.LUT R184, R3, UR15, R140, 0x96, !PT ;  /* 0x0000000f03b87c12 */ /* 0x000fe2000f8e968c */
[-C--:B------:R-:W-:Y:S01]  /*e070*/  FFMA.FTZ R97, R0, -R133.reuse, R97 ;  /* 0x8000008500617223 */ /* 0x080fe20000010061 */
[----:B------:R-:W-:Y:S01]  /*e080*/  LOP3.LUT R185, R2, 0xffff, RZ, 0xc0, !PT ;  /* 0x0000ffff02b97812 */ /* 0x000fe200078ec0ff */
[----:B------:R-:W-:Y:S01]  /*e090*/  FFMA.FTZ R103, R0, -R133, R103 ;  /* 0x8000008500677223 */ /* 0x000fe20000010067 */
[----:B------:R-:W-:Y:S01]  /*e0a0*/  I2FP.F32.S32 R0, R191 ;  /* 0x000000bf00007245 */ /* 0x000fe20000201400 */
[----:B------:R-:W-:Y:S01]  /*e0b0*/  VIADD R134, R232, 0x1 ;  /* 0x00000001e8867836 */ /* 0x000fe20000000000 */
[----:B------:R-:W-:Y:S01]  /*e0c0*/  LOP3.LUT R186, R2, 0xff, RZ, 0xc0, !PT ;  /* 0x000000ff02ba7812 */ /* 0x000fe200078ec0ff */
[----:B------:R-:W-:Y:S01]  /*e0d0*/  STL [R1+0xdc], R246 ;  /* 0x0000dcf601007387 */ /* 0x000fe20000100800 */
[----:B------:R-:W-:Y:S01]  /*e0e0*/  SHF.R.U32.HI R188, RZ, 0x10, R2 ;  /* 0x00000010ffbc7819 */ /* 0x000fe20000011602 */
[CC--:B------:R-:W-:Y:S01]  /*e0f0*/  FFMA.FTZ R32, R0.reuse, -R133.reuse, R32 ;  /* 0x8000008500207223 */ /* 0x0c0fe20000010020 */
[----:B------:R-:W-:Y:S01]  /*e100*/  SHF.R.U32.HI R189, RZ, 0x18, R2 ;  /* 0x00000018ffbd7819 */ /* 0x000fe20000011602 */
[-C--:B------:R-:W-:Y:S01]  /*e110*/  FFMA.FTZ R38, R0, -R133.reuse, R38 ;  /* 0x8000008500267223 */ /* 0x080fe20000010026 */
[----:B------:R-:W-:Y:S01]  /*e120*/  LOP3.LUT R3, R142, 0xff, RZ, 0xc0, !PT ;  /* 0x000000ff8e037812 */ /* 0x000fe200078ec0ff */
[CC--:B------:R-:W-:Y:S01]  /*e130*/  FFMA.FTZ R92, R0.reuse, -R133.reuse, R92 ;  /* 0x80000085005c7223 */ /* 0x0c0fe2000001005c */
[----:B------:R-:W-:Y:S01]  /*e140*/  LOP3.LUT R134, R235, UR21, R134, 0x96, !PT ;  /* 0x00000015eb867c12 */ /* 0x000fe2000f8e9686 */
[-C--:B------:R-:W-:Y:S01]  /*e150*/  FFMA.FTZ R106, R0, -R133.reuse, R106 ;  /* 0x80000085006a7223 */ /* 0x080fe2000001006a */
[----:B------:R-:W-:Y:S01]  /*e160*/  LOP3.LUT R0, R142, 0xffff, RZ, 0xc0, !PT ;  /* 0x0000ffff8e007812 */ /* 0x000fe200078ec0ff */
[----:B------:R-:W-:Y:S02]  /*e170*/  STL [R1+0xd8], R235 ;  /* 0x0000d8eb01007387 */ /* 0x000fe40000100800 */
[----:B------:R-:W-:Y:S01]  /*e180*/  IMAD.WIDE.U32 R140, R134, -0x326172a9, RZ ;  /* 0xcd9e8d57868c7825 */ /* 0x000fe200078e00ff */
[----:B------:R-:W-:Y:S02]  /*e190*/  SHF.R.U32.HI R2, RZ, 0x8, R0 ;  /* 0x00000008ff027819 */ /* 0x000fe40000011600 */
[----:B------:R-:W-:Y:S02]  /*e1a0*/  I2FP.F32.S32 R0, R192 ;  /* 0x000000c000007245 */ /* 0x000fe40000201400 */
[----:B------:R-:W-:Y:S02]  /*e1b0*/  PRMT R244, R3, 0x5410, R2 ;  /* 0x0000541003f47816 */ /* 0x000fe40000000002 */
[----:B------:R-:W-:Y:S01]  /*e1c0*/  I2FP.F32.S32 R2, R194 ;  /* 0x000000c200027245 */ /* 0x000fe20000201400 */
[C---:B------:R-:W-:Y:S01]  /*e1d0*/  FFMA.FTZ R107, R0.reuse, -R133, R107 ;  /* 0x80000085006b7223 */ /* 0x040fe2000001006b */
[----:B------:R-:W-:Y:S01]  /*e1e0*/  I2FP.F32.S32 R3, R193 ;  /* 0x000000c100037245 */ /* 0x000fe20000201400 */
[-C--:B------:R-:W-:Y:S01]  /*e1f0*/  FFMA.FTZ R33, R0, -R133.reuse, R33 ;  /* 0x8000008500217223 */ /* 0x080fe20000010021 */
[--C-:B----4-:R-:W-:Y:S01]  /*e200*/  LOP3.LUT R232, R205, UR12, R140.reuse, 0x96, !PT ;  /* 0x0000000ccde87c12 */ /* 0x110fe2000f8e968c */
[CC--:B------:R-:W-:Y:S01]  /*e210*/  FFMA.FTZ R37, R2.reuse, -R133.reuse, R37 ;  /* 0x8000008502257223 */ /* 0x0c0fe20000010025 */
[----:B------:R-:W-:Y:S01]  /*e220*/  LOP3.LUT R140, R225, UR12, R140, 0x96, !PT ;  /* 0x0000000ce18c7c12 */ /* 0x000fe2000f8e968c */
[CC--:B------:R-:W-:Y:S01]  /*e230*/  FFMA.FTZ R105, R2.reuse, -R133.reuse, R105 ;  /* 0x8000008502697223 */ /* 0x0c0fe20000010069 */
[C---:B------:R-:W-:Y:S01]  /*e240*/  LOP3.LUT R233, R141.reuse, UR14, R242, 0x96, !PT ;  /* 0x0000000e8de97c12 */ /* 0x040fe2000f8e96f2 */
[C---:B------:R-:W-:Y:S01]  /*e250*/  FFMA.FTZ R51, R2.reuse, -R133, R51 ;  /* 0x8000008502337223 */ /* 0x040fe20000010033 */
[----:B------:R-:W-:Y:S01]  /*e260*/  I2FP.F32.S32 R134, R197 ;  /* 0x000000c500867245 */ /* 0x000fe20000201400 */
[-C--:B------:R-:W-:Y:S01]  /*e270*/  FFMA.FTZ R111, R2, -R133.reuse, R111 ;  /* 0x80000085026f7223 */ /* 0x080fe2000001006f */
[----:B------:R-:W-:Y:S01]  /*e280*/  LOP3.LUT R2, R141, UR14, R238, 0x96, !PT ;  /* 0x0000000e8d027c12 */ /* 0x000fe2000f8e96ee */
[CC--:B------:R-:W-:Y:S01]  /*e290*/  FFMA.FTZ R93, R0.reuse, -R133.reuse, R93 ;  /* 0x80000085005d7223 */ /* 0x0c0fe2000001005d */
[----:B------:R-:W-:Y:S01]  /*e2a0*/  FFMA.FTZ R39, R0, -R133, R39 ;  /* 0x8000008500277223 */ /* 0x000fe20000010027 */
[----:B------:R-:W-:Y:S01]  /*e2b0*/  I2FP.F32.S32 R0, R195 ;  /* 0x000000c300007245 */ /* 0x000fe20000201400 */
[CC--:B------:R-:W-:Y:S01]  /*e2c0*/  FFMA.FTZ R36, R3.reuse, -R133.reuse, R36 ;  /* 0x8000008503247223 */ /* 0x0c0fe20000010024 */
[CC--:B------:R-:W-:Y:S01]  /*e2d0*/  FFMA.FTZ R104, R3.reuse, -R133.reuse, R104 ;  /* 0x8000008503687223 */ /* 0x0c0fe20000010068 */
[CC--:B------:R-:W-:Y:S01]  /*e2e0*/  FFMA.FTZ R50, R3.reuse, -R133.reuse, R50 ;  /* 0x8000008503327223 */ /* 0x0c0fe20000010032 */
[-C--:B------:R-:W-:Y:S01]  /*e2f0*/  FFMA.FTZ R110, R3, -R133.reuse, R110 ;  /* 0x80000085036e7223 */ /* 0x080fe2000001006e */
[----:B------:R-:W-:Y:S04]  /*e300*/  IMAD.WIDE.U32 R2, R2, -0x2daee0ad, RZ ;  /* 0xd2511f5302027825 */ /* 0x000fe800078e00ff */
[CC--:B------:R-:W-:Y:S01]  /*e310*/  FFMA.FTZ R100, R0.reuse, -R133.reuse, R100 ;  /* 0x8000008500647223 */ /* 0x0c0fe20000010064 */
[-C--:B------:R-:W-:Y:S01]  /*e320*/  FFMA.FTZ R114, R0, -R133.reuse, R114 ;  /* 0x8000008500727223 */ /* 0x080fe20000010072 */
[----:B------:R-:W-:Y:S01]  /*e330*/  I2FP.F32.S32 R0, R196 ;  /* 0x000000c400007245 */ /* 0x000fe20000201400 */
[----:B------:R-:W-:Y:S01]  /*e340*/  FFMA.FTZ R112, R134, -R133, R112 ;  /* 0x8000008586707223 */ /* 0x000fe20000010070 */
[----:B------:R-:W-:Y:S01]  /*e350*/  LOP3.LUT R138, R3, UR11, R248, 0x96, !PT ;  /* 0x0000000b038a7c12 */ /* 0x000fe2000f8e96f8 */
[----:B------:R-:W-:Y:S01]  /*e360*/  IMAD.WIDE.U32 R140, R140, -0x2daee0ad, RZ ;  /* 0xd2511f538c8c7825 */ /* 0x000fe200078e00ff */
[----:B------:R-:W-:Y:S03]  /*e370*/  I2FP.F32.S32 R3, R199 ;  /* 0x000000c700037245 */ /* 0x000fe60000201400 */
[CC--:B------:R-:W-:Y:S01]  /*e380*/  FFMA.FTZ R115, R0.reuse, -R133.reuse, R115 ;  /* 0x8000008500737223 */ /* 0x0c0fe20000010073 */
[-C--:B------:R-:W-:Y:S01]  /*e390*/  FFMA.FTZ R101, R0, -R133.reuse, R101 ;  /* 0x8000008500657223 */ /* 0x080fe20000010065 */
[----:B------:R-:W-:Y:S01]  /*e3a0*/  I2FP.F32.S32 R0, R198 ;  /* 0x000000c600007245 */ /* 0x000fe20000201400 */
[----:B------:R-:W-:Y:S01]  /*e3b0*/  IMAD.WIDE.U32 R138, R138, -0x326172a9, RZ ;  /* 0xcd9e8d578a8a7825 */ /* 0x000fe200078e00ff */
[----:B------:R-:W-:Y:S02]  /*e3c0*/  LOP3.LUT R2, R141, UR9, R2, 0x96, !PT ;  /* 0x000000098d027c12 */ /* 0x000fe4000f8e9602 */
[----:B------:R-:W-:Y:S01]  /*e3d0*/  SHF.R.U32.HI R141, RZ, 0x18, R142 ;  /* 0x00000018ff8d7819 */ /* 0x000fe2000001168e */
[CC--:B------:R-:W-:Y:S01]  /*e3e0*/  FFMA.FTZ R113, R0.reuse, -R133.reuse, R113 ;  /* 0x8000008500717223 */ /* 0x0c0fe20000010071 */
[-C--:B------:R-:W-:Y:S01]  /*e3f0*/  FFMA.FTZ R119, R0, -R133.reuse, R119 ;  /* 0x8000008500777223 */ /* 0x080fe20000010077 */
[----:B------:R-:W-:Y:S01]  /*e400*/  LOP3.LUT R0, R139, UR10, R224, 0x96, !PT ;  /* 0x0000000a8b007c12 */ /* 0x000fe2000f8e96e0 */
[----:B------:R-:W-:Y:S01]  /*e410*/  FFMA.FTZ R118, R134, -R133, R118 ;  /* 0x8000008586767223 */ /* 0x000fe20000010076 */
[----:B------:R-:W-:Y:S01]  /*e420*/  I2FP.F32.S32 R134, R203 ;  /* 0x000000cb00867245 */ /* 0x000fe20000201400 */
[C---:B------:R-:W-:Y:S01]  /*e430*/  FFMA.FTZ R108, R3.reuse, -R133, R108 ;  /* 0x80000085036c7223 */ /* 0x040fe2000001006c */
[----:B------:R-:W-:Y:S01]  /*e440*/  I2FP.F32.S32 R139, R201 ;  /* 0x000000c9008b7245 */ /* 0x000fe20000201400 */
[----:B------:R-:W-:Y:S01]  /*e450*/  IMAD.WIDE.U32 R176, R0, -0x2daee0ad, RZ ;  /* 0xd2511f5300b07825 */ /* 0x000fe200078e00ff */
[----:B------:R-:W-:Y:S03]  /*e460*/  I2FP.F32.S32 R0, R202 ;  /* 0x000000ca00007245 */ /* 0x000fe60000201400 */
[-C--:B------:R-:W-:Y:S01]  /*e470*/  FFMA.FTZ R70, R134, -R133.reuse, R70 ;  /* 0x8000008586467223 */ /* 0x080fe20000010046 */
[-C--:B------:R-:W-:Y:S01]  /*e480*/  FFMA.FTZ R122, R3, -R133.reuse, R122 ;  /* 0x80000085037a7223 */ /* 0x080fe2000001007a */
[----:B------:R-:W-:Y:S01]  /*e490*/  LOP3.LUT R140, R177, UR7, R140, 0x96, !PT ;  /* 0x00000007b18c7c12 */ /* 0x000fe2000f8e968c */
[CC--:B------:R-:W-:Y:S01]  /*e4a0*/  FFMA.FTZ R48, R3.reuse, -R133.reuse, R48 ;  /* 0x8000008503307223 */ /* 0x0c0fe20000010030 */
[-C--:B------:R-:W-:Y:S01]  /*e4b0*/  FFMA.FTZ R54, R3, -R133.reuse, R54 ;  /* 0x8000008503367223 */ /* 0x080fe20000010036 */
[----:B------:R-:W-:Y:S04]  /*e4c0*/  IMAD.WIDE.U32 R2, R2, -0x326172a9, RZ ;  /* 0xcd9e8d5702027825 */ /* 0x000fe800078e00ff */
[CC--:B------:R-:W-:Y:S01]  /*e4d0*/  FFMA.FTZ R124, R134.reuse, -R133.reuse, R124 ;  /* 0x80000085867c7223 */ /* 0x0c0fe2000001007c */
[-C--:B------:R-:W-:Y:S01]  /*e4e0*/  FFMA.FTZ R64, R134, -R133.reuse, R64 ;  /* 0x8000008586407223 */ /* 0x080fe20000010040 */
[----:B------:R-:W-:Y:S01]  /*e4f0*/  IMAD.WIDE.U32 R182, R140, -0x326172a9, RZ ;  /* 0xcd9e8d578cb67825 */ /* 0x000fe200078e00ff */
[----:B------:R-:W-:Y:S02]  /*e500*/  I2FP.F32.S32 R140, R200 ;  /* 0x000000c8008c7245 */ /* 0x000fe40000201400 */
[----:B------:R-:W-:Y:S01]  /*e510*/  LOP3.LUT R180, R3, UR8, R138, 0x96, !PT ;  /* 0x0000000803b47c12 */ /* 0x000fe2000f8e968a */
[----:B------:R-:W-:Y:S01]  /*e520*/  FFMA.FTZ R121, R0, -R133, R121 ;  /* 0x8000008500797223 */ /* 0x000fe20000010079 */
[----:B------:R-:W-:Y:S01]  /*e530*/  I2FP.F32.S32 R138, R217 ;  /* 0x000000d9008a7245 */ /* 0x000fe20000201400 */
[CC--:B------:R-:W-:Y:S01]  /*e540*/  FFMA.FTZ R55, R140.reuse, -R133.reuse, R55 ;  /* 0x800000858c377223 */ /* 0x0c0fe20000010037 */
[----:B------:R-:W-:Y:S01]  /*e550*/  LOP3.LUT R187, R183, UR6, R2, 0x96, !PT ;  /* 0x00000006b7bb7c12 */ /* 0x000fe2000f8e9602 */
[C---:B------:R-:W-:Y:S01]  /*e560*/  FFMA.FTZ R109, R140.reuse, -R133, R109 ;  /* 0x800000858c6d7223 */ /* 0x040fe2000001006d */
[----:B------:R-:W-:Y:S01]  /*e570*/  I2FP.F32.S32 R2, R219 ;  /* 0x000000db00027245 */ /* 0x000fe20000201400 */
[CC--:B------:R-:W-:Y:S01]  /*e580*/  FFMA.FTZ R123, R140.reuse, -R133.reuse, R123 ;  /* 0x800000858c7b7223 */ /* 0x0c0fe2000001007b */
[----:B------:R-:W-:Y:S01]  /*e590*/  I2FP.F32.S32 R3, R218 ;  /* 0x000000da00037245 */ /* 0x000fe20000201400 */
[-C--:B------:R-:W-:Y:S01]  /*e5a0*/  FFMA.FTZ R49, R140, -R133.reuse, R49 ;  /* 0x800000858c317223 */ /* 0x080fe20000010031 */
[----:B------:R-:W-:Y:S01]  /*e5b0*/  FMNMX.FTZ R140, R4, R132, !PT ;  /* 0x00000084048c7209 */ /* 0x000fe20007810000 */
[-C--:B------:R-:W-:Y:S01]  /*e5c0*/  FFMA.FTZ R125, R138, -R133.reuse, R125 ;  /* 0x800000858a7d7223 */ /* 0x080fe2000001007d */
[-C--:B------:R-:W-:Y:S01]  /*e5d0*/  FFMA.FTZ R127, R0, -R133.reuse, R127 ;  /* 0x80000085007f7223 */ /* 0x080fe2000001007f */
[-C--:B------:R-:W-:Y:S01]  /*e5e0*/  FFMA.FTZ R117, R2, -R133.reuse, R117 ;  /* 0x8000008502757223 */ /* 0x080fe20000010075 */
[----:B------:R-:W-:Y:S01]  /*e5f0*/  FMNMX.FTZ R140, R5, R140, !PT ;  /* 0x0000008c058c7209 */ /* 0x000fe20007810000 */
[-C--:B------:R-:W-:Y:S01]  /*e600*/  FFMA.FTZ R71, R138, -R133.reuse, R71 ;  /* 0x800000858a477223 */ /* 0x080fe20000010047 */
[-C--:B------:R-:W-:Y:S01]  /*e610*/  FFMA.FTZ R67, R0, -R133.reuse, R67 ;  /* 0x8000008500437223 */ /* 0x080fe20000010043 */
[-C--:B------:R-:W-:Y:S01]  /*e620*/  FFMA.FTZ R131, R2, -R133.reuse, R131 ;  /* 0x8000008502837223 */ /* 0x080fe20000010083 */
[----:B------:R-:W-:Y:S01]  /*e630*/  FMNMX.FTZ R134, R16, R140, !PT ;  /* 0x0000008c10867209 */ /* 0x000fe20007810000 */
[CC--:B------:R-:W-:Y:S01]  /*e640*/  FFMA.FTZ R116, R3.reuse, -R133.reuse, R116 ;  /* 0x8000008503747223 */ /* 0x0c0fe20000010074 */
[----:B------:R-:W-:Y:S01]  /*e650*/  FMNMX.FTZ R2, R8, R136, !PT ;  /* 0x0000008808027209 */ /* 0x000fe20007810000 */
[-C--:B------:R-:W-:Y:S01]  /*e660*/  FFMA.FTZ R130, R3, -R133.reuse, R130 ;  /* 0x8000008503827223 */ /* 0x080fe20000010082 */
[----:B------:R-:W-:Y:S01]  /*e670*/  FMNMX.FTZ R134, R17, R134, !PT ;  /* 0x0000008611867209 */ /* 0x000fe20007810000 */
[-C--:B------:R-:W-:Y:S01]  /*e680*/  FFMA.FTZ R52, R139, -R133.reuse, R52 ;  /* 0x800000858b347223 */ /* 0x080fe20000010034 */
[----:B------:R-:W-:Y:S01]  /*e690*/  FMNMX.FTZ R2, R9, R2, !PT ;  /* 0x0000000209027209 */ /* 0x000fe20007810000 */
[CC--:B------:R-:W-:Y:S01]  /*e6a0*/  FFMA.FTZ R66, R139.reuse, -R133.reuse, R66 ;  /* 0x800000858b427223 */ /* 0x0c0fe20000010042 */
[----:B------:R-:W-:Y:S01]  /*e6b0*/  FMNMX.FTZ R134, R20, R134, !PT ;  /* 0x0000008614867209 */ /* 0x000fe20007810000 */
[----:B------:R-:W-:Y:S01]  /*e6c0*/  FFMA.FTZ R65, R138, -R133, R65 ;  /* 0x800000858a417223 */ /* 0x000fe20000010041 */
[----:B------:R-:W-:Y:S01]  /*e6d0*/  FMNMX.FTZ R138, R6, R135, !PT ;  /* 0x00000087068a7209 */ /* 0x000fe20007810000 */
[-C--:B------:R-:W-:Y:S01]  /*e6e0*/  FFMA.FTZ R120, R139, -R133.reuse, R120 ;  /* 0x800000858b787223 */ /* 0x080fe20000010078 */
[----:B------:R-:W-:Y:S01]  /*e6f0*/  FMNMX.FTZ R134, R21, R134, !PT ;  /* 0x0000008615867209 */ /* 0x000fe20007810000 */
[-C--:B------:R-:W-:Y:S01]  /*e700*/  FFMA.FTZ R53, R0, -R133.reuse, R53 ;  /* 0x8000008500357223 */ /* 0x080fe20000010035 */
[----:B------:R-:W-:Y:S01]  /*e710*/  FMNMX.FTZ R0, R7, R138, !PT ;  /* 0x0000008a07007209 */ /* 0x000fe20007810000 */
[----:B------:R-:W-:Y:S01]  /*e720*/  FFMA.FTZ R126, R139, -R133, R126 ;  /* 0x800000858b7e7223 */ /* 0x000fe2000001007e */
[----:B------:R-:W-:Y:S01]  /*e730*/  FMNMX.FTZ R134, R32, R134, !PT ;  /* 0x0000008620867209 */ /* 0x000fe20007810000 */
        /* <DEDUP_REMOVED lines=87> */
[----:B------:R-:W-:Y:S01]  /*ecb0*/  FFMA.FTZ R128, R139, -R133, R128 ;  /* 0x800000858b807223 */ /* 0x000fe20000010080 */
        /* <DEDUP_REMOVED lines=30> */
[----:B------:R-:W-:Y:S01]  /*eea0*/  LOP3.LUT R139, R178, 0xffff, RZ, 0xc0, !PT ;  /* 0x0000ffffb28b7812 */ /* 0x000fe200078ec0ff */
[----:B------:R-:W2:Y:S01]  /*eeb0*/  SHFL.BFLY PT, R177, R134, 0x2, 0x1f ;  /* 0x0c401f0086b17f89 */ /* 0x000ea200000e0000 */
[----:B------:R-:W-:Y:S02]  /*eec0*/  FMNMX.FTZ R3, R121, R3, !PT ;  /* 0x0000000379037209 */ /* 0x000fe40007810000 */
[----:B------:R-:W-:Y:S02]  /*eed0*/  FMNMX.FTZ R0, R126, R0, !PT ;  /* 0x000000007e007209 */ /* 0x000fe40007810000 */
[----:B------:R-:W-:Y:S02]  /*eee0*/  LOP3.LUT R140, R178, 0xff, RZ, 0xc0, !PT ;  /* 0x000000ffb28c7812 */ /* 0x000fe400078ec0ff */
[----:B------:R-:W-:Y:S02]  /*eef0*/  SHF.R.U32.HI R139, RZ, 0x8, R139 ;  /* 0x00000008ff8b7819 */ /* 0x000fe4000001168b */
[----:B------:R-:W-:Y:S02]  /*ef00*/  FMNMX.FTZ R3, R124, R3, !PT ;  /* 0x000000037c037209 */ /* 0x000fe40007810000 */
[----:B------:R-:W-:Y:S02]  /*ef10*/  FMNMX.FTZ R0, R127, R0, !PT ;  /* 0x000000007f007209 */ /* 0x000fe40007810000 */
[----:B------:R-:W-:Y:S02]  /*ef20*/  PRMT R194, R140, 0x5410, R139 ;  /* 0x000054108cc27816 */ /* 0x000fe4000000008b */
[----:B------:R-:W-:Y:S02]  /*ef30*/  FMNMX.FTZ R3, R125, R3, !PT ;  /* 0x000000037d037209 */ /* 0x000fe40007810000 */
[----:B-1----:R-:W-:Y:S02]  /*ef40*/  FMNMX.FTZ R140, R2, R143, !PT ;  /* 0x0000008f028c7209 */ /* 0x002fe40007810000 */
[----:B------:R-:W1:Y:S01]  /*ef50*/  SHFL.BFLY PT, R2, R0, 0x2, 0x1f ;  /* 0x0c401f0000027f89 */ /* 0x000e6200000e0000 */
[----:B------:R-:W-:Y:S02]  /*ef60*/  SHF.R.U32.HI R138, RZ, 0x10, R142 ;  /* 0x00000010ff8a7819 */ /* 0x000fe4000001168e */
[----:B------:R-:W-:Y:S05]  /*ef70*/  LOP3.LUT R142, R181, UR5, R176, 0x96, !PT ;  /* 0x00000005b58e7c12 */ /* 0x000fea000f8e96b0 */
[----:B------:R-:W3:Y:S01]  /*ef80*/  SHFL.BFLY PT, R179, R3, 0x2, 0x1f ;  /* 0x0c401f0003b37f89 */ /* 0x000ee200000e0000 */
[----:B------:R-:W-:Y:S02]  /*ef90*/  LOP3.LUT R138, R138, 0xff, RZ, 0xc0, !PT ;  /* 0x000000ff8a8a7812 */ /* 0x000fe400078ec0ff */
[----:B--2---:R-:W-:Y:S05]  /*efa0*/  FMNMX.FTZ R134, R134, R177, !PT ;  /* 0x000000b186867209 */ /* 0x004fea0007810000 */
[----:B------:R-:W2:Y:S01]  /*efb0*/  SHFL.BFLY PT, R181, R140, 0x1, 0x1f ;  /* 0x0c201f008cb57f89 */ /* 0x000ea200000e0000 */
[----:B------:R-:W-:Y:S01]  /*efc0*/  PRMT R195, R138, 0x5410, R141 ;  /* 0x000054108ac37816 */ /* 0x000fe2000000008d */
[----:B------:R-:W-:Y:S01]  /*efd0*/  IMAD.WIDE.U32 R138, R142, -0x326172a9, RZ ;  /* 0xcd9e8d578e8a7825 */ /* 0x000fe200078e00ff */
[----:B------:R-:W-:Y:S02]  /*efe0*/  SHF.R.U32.HI R141, RZ, 0x10, R178 ;  /* 0x00000010ff8d7819 */ /* 0x000fe400000116b2 */
[----:B------:R-:W-:Y:S02]  /*eff0*/  LOP3.LUT R177, R188, 0xff, RZ, 0xc0, !PT ;  /* 0x000000ffbcb17812 */ /* 0x000fe400078ec0ff */
[----:B------:R-:W-:Y:S02]  /*f000*/  LOP3.LUT R142, R141, 0xff, RZ, 0xc0, !PT ;  /* 0x000000ff8d8e7812 */ /* 0x000fe400078ec0ff */
[----:B------:R-:W-:Y:S02]  /*f010*/  LOP3.LUT R141, R139, UR16, R182, 0x96, !PT ;  /* 0x000000108b8d7c12 */ /* 0x000fe4000f8e96b6 */
[----:B------:R-:W4:Y:S01]  /*f020*/  SHFL.BFLY PT, R182, R134, 0x1, 0x1f ;  /* 0x0c201f0086b67f89 */ /* 0x000f2200000e0000 */
[----:B------:R-:W-:Y:S02]  /*f030*/  PRMT R193, R177, 0x5410, R189 ;  /* 0x00005410b1c17816 */ /* 0x000fe400000000bd */
[----:B------:R-:W-:Y:S02]  /*f040*/  SHF.R.U32.HI R176, RZ, 0x18, R178 ;  /* 0x00000018ffb07819 */ /* 0x000fe400000116b2 */
[----:B-1----:R-:W-:Y:S02]  /*f050*/  FMNMX.FTZ R2, R0, R2, !PT ;  /* 0x0000000200027209 */ /* 0x002fe40007810000 */
[----:B------:R-:W-:Y:S02]  /*f060*/  SHF.R.U32.HI R0, RZ, 0x10, R184 ;  /* 0x00000010ff007819 */ /* 0x000fe400000116b8 */
[----:B---3--:R-:W-:Y:S02]  /*f070*/  FMNMX.FTZ R177, R3, R179, !PT ;  /* 0x000000b303b17209 */ /* 0x008fe40007810000 */
[----:B------:R-:W1:Y:S01]  /*f080*/  SHFL.BFLY PT, R3, R2, 0x1, 0x1f ;  /* 0x0c201f0002037f89 */ /* 0x000e6200000e0000 */
[----:B------:R-:W-:Y:S02]  /*f090*/  LOP3.LUT R183, R138, 0xffff, RZ, 0xc0, !PT ;  /* 0x0000ffff8ab77812 */ /* 0x000fe400078ec0ff */
[----:B------:R-:W-:Y:S02]  /*f0a0*/  PRMT R190, R142, 0x5410, R176 ;  /* 0x000054108ebe7816 */ /* 0x000fe400000000b0 */
[----:B------:R-:W-:Y:S02]  /*f0b0*/  SHF.R.U32.HI R139, RZ, 0x18, R184 ;  /* 0x00000018ff8b7819 */ /* 0x000fe400000116b8 */
[----:B------:R-:W-:Y:S02]  /*f0c0*/  LOP3.LUT R0, R0, 0xff, RZ, 0xc0, !PT ;  /* 0x000000ff00007812 */ /* 0x000fe400078ec0ff */
[----:B------:R-:W-:Y:S02]  /*f0d0*/  LOP3.LUT R142, R184, 0xffff, RZ, 0xc0, !PT ;  /* 0x0000ffffb88e7812 */ /* 0x000fe400078ec0ff */
[----:B------:R-:W-:Y:S02]  /*f0e0*/  SHF.R.U32.HI R143, RZ, 0x8, R185 ;  /* 0x00000008ff8f7819 */ /* 0x000fe400000116b9 */
[----:B------:R-:W-:Y:S02]  /*f0f0*/  PRMT R188, R0, 0x5410, R139 ;  /* 0x0000541000bc7816 */ /* 0x000fe4000000008b */
[----:B------:R-:W-:Y:S02]  /*f100*/  LOP3.LUT R178, R184, 0xff, RZ, 0xc0, !PT ;  /* 0x000000ffb8b27812 */ /* 0x000fe400078ec0ff */
[----:B------:R-:W-:Y:S02]  /*f110*/  SHF.R.U32.HI R142, RZ, 0x8, R142 ;  /* 0x00000008ff8e7819 */ /* 0x000fe4000001168e */
[----:B------:R-:W-:Y:S02]  /*f120*/  LOP3.LUT R0, R222, 0xffff, RZ, 0xc0, !PT ;  /* 0x0000ffffde007812 */ /* 0x000fe400078ec0ff */
[----:B------:R-:W-:Y:S02]  /*f130*/  PRMT R192, R186, 0x5410, R143 ;  /* 0x00005410bac07816 */ /* 0x000fe4000000008f */
[----:B------:R-:W-:Y:S02]  /*f140*/  LOP3.LUT R143, R229, 0xff, RZ, 0xc0, !PT ;  /* 0x000000ffe58f7812 */ /* 0x000fe400078ec0ff */
[--C-:B------:R-:W-:Y:S02]  /*f150*/  SHF.R.U32.HI R185, RZ, 0x10, R138.reuse ;  /* 0x00000010ffb97819 */ /* 0x100fe4000001168a */
[----:B------:R-:W-:Y:S02]  /*f160*/  LOP3.LUT R186, R138, 0xff, RZ, 0xc0, !PT ;  /* 0x000000ff8aba7812 */ /* 0x000fe400078ec0ff */
[----:B------:R-:W-:Y:S02]  /*f170*/  SHF.R.U32.HI R184, RZ, 0x18, R138 ;  /* 0x00000018ffb87819 */ /* 0x000fe4000001168a */
[----:B------:R-:W-:Y:S02]  /*f180*/  PRMT R191, R178, 0x5410, R142 ;  /* 0x00005410b2bf7816 */ /* 0x000fe4000000008e */
[----:B--2---:R-:W-:Y:S01]  /*f190*/  FMNMX.FTZ R140, R140, R181, !PT ;  /* 0x000000b58c8c7209 */ /* 0x004fe20007810000 */
[----:B------:R-:W2:Y:S01]  /*f1a0*/  SHFL.BFLY PT, R178, R177, 0x1, 0x1f ;  /* 0x0c201f00b1b27f89 */ /* 0x000ea200000e0000 */
[----:B------:R-:W-:Y:S02]  /*f1b0*/  LOP3.LUT R138, R222, 0xff, RZ, 0xc0, !PT ;  /* 0x000000ffde8a7812 */ /* 0x000fe400078ec0ff */
[----:B------:R-:W-:Y:S02]  /*f1c0*/  SHF.R.U32.HI R0, RZ, 0x8, R0 ;  /* 0x00000008ff007819 */ /* 0x000fe40000011600 */
[----:B------:R-:W-:Y:S01]  /*f1d0*/  PRMT R197, R143, 0x5410, R230 ;  /* 0x000054108fc57816 */ /* 0x000fe200000000e6 */
[----:B------:R-:W-:Y:S01]  /*f1e0*/  IMAD.WIDE.U32 R142, R187, -0x2daee0ad, RZ ;  /* 0xd2511f53bb8e7825 */ /* 0x000fe200078e00ff */
[----:B------:R-:W-:Y:S02]  /*f1f0*/  PRMT R187, R138, 0x5410, R0 ;  /* 0x000054108abb7816 */ /* 0x000fe40000000000 */
[----:B----4-:R-:W-:Y:S01]  /*f200*/  FMNMX.FTZ R139, R134, R182, !PT ;  /* 0x000000b6868b7209 */ /* 0x010fe20007810000 */
[----:B------:R-:W-:Y:S01]  /*f210*/  FADD.FTZ R0, -R140, R132 ;  /* 0x000000848c007221 */ /* 0x000fe20000010100 */
[----:B-1----:R-:W-:Y:S02]  /*f220*/  FMNMX.FTZ R134, R2, R3, !PT ;  /* 0x0000000302867209 */ /* 0x002fe40007810000 */
[----:B------:R-:W-:Y:S01]  /*f230*/  SHF.R.U32.HI R176, RZ, 0x8, R228 ;  /* 0x00000008ffb07819 */ /* 0x000fe200000116e4 */
[----:B------:R-:W-:Y:S01]  /*f240*/  FMUL.FTZ R132, R0, UR4 ;  /* 0x0000000400847c20 */ /* 0x000fe20008410000 */
[----:B------:R-:W-:Y:S01]  /*f250*/  FADD.FTZ R0, -R139, R135 ;  /* 0x000000878b007221 */ /* 0x000fe20000010100 */
[----:B------:R-:W-:Y:S02]  /*f260*/  LOP3.LUT R179, R142, 0xffff, RZ, 0xc0, !PT ;  /* 0x0000ffff8eb37812 */ /* 0x000fe400078ec0ff */
[----:B------:R-:W-:Y:S01]  /*f270*/  PRMT R196, R231, 0x5410, R176 ;  /* 0x00005410e7c47816 */ /* 0x000fe200000000b0 */
[----:B------:R-:W-:Y:S01]  /*f280*/  FMUL.FTZ R2, R0, UR4 ;  /* 0x0000000400027c20 */ /* 0x000fe20008410000 */
[----:B------:R-:W-:Y:S01]  /*f290*/  MUFU.EX2 R132, R132 ;  /* 0x0000008400847308 */ /* 0x000fe20000000800 */
[----:B------:R-:W-:Y:S02]  /*f2a0*/  LOP3.LUT R176, R143, UR15, R180, 0x96, !PT ;  /* 0x0000000f8fb07c12 */ /* 0x000fe4000f8e96b4 */
[--C-:B------:R-:W-:Y:S02]  /*f2b0*/  SHF.R.U32.HI R181, RZ, 0x10, R142.reuse ;  /* 0x00000010ffb57819 */ /* 0x100fe4000001168e */
[----:B------:R-:W-:Y:S02]  /*f2c0*/  FSETP.NEU.FTZ.AND P1, PT, R140, -INF , PT ;  /* 0xff8000008c00780b */ /* 0x000fe40003f3d000 */
[----:B--2---:R-:W-:Y:S03]  /*f2d0*/  FMNMX.FTZ R138, R177, R178, !PT ;  /* 0x000000b2b18a7209 */ /* 0x004fe60007810000 */
[----:B------:R1:W-:Y:S01]  /*f2e0*/  MUFU.EX2 R3, R2 ;  /* 0x0000000200037308 */ /* 0x0003e20000000800 */
[----:B------:R-:W-:Y:S02]  /*f2f0*/  LOP3.LUT R182, R142, 0xff, RZ, 0xc0, !PT ;  /* 0x000000ff8eb67812 */ /* 0x000fe400078ec0ff */
[----:B------:R-:W-:Y:S01]  /*f300*/  SHF.R.U32.HI R180, RZ, 0x18, R142 ;  /* 0x00000018ffb47819 */ /* 0x000fe2000001168e */
[----:B------:R-:W-:Y:S01]  /*f310*/  FADD.FTZ R0, -R138, R136 ;  /* 0x000000888a007221 */ /* 0x000fe20000010100 */
[C---:B------:R-:W-:Y:S01]  /*f320*/  LOP3.LUT R142, R141.reuse, 0xffff, RZ, 0xc0, !PT ;  /* 0x0000ffff8d8e7812 */ /* 0x040fe200078ec0ff */
[----:B------:R-:W-:Y:S01]  /*f330*/  FMUL.FTZ R136, R140, UR4 ;  /* 0x000000048c887c20 */ /* 0x000fe20008410000 */
[----:B------:R-:W-:Y:S02]  /*f340*/  SHF.R.U32.HI R135, RZ, 0x10, R222 ;  /* 0x00000010ff877819 */ /* 0x000fe400000116de */
[----:B------:R-:W-:Y:S02]  /*f350*/  LOP3.LUT R177, R141, 0xff, RZ, 0xc0, !PT ;  /* 0x000000ff8db17812 */ /* 0x000fe400078ec0ff */
[----:B------:R-:W-:Y:S02]  /*f360*/  SHF.R.U32.HI R143, RZ, 0x8, R142 ;  /* 0x00000008ff8f7819 */ /* 0x000fe4000001168e */
[----:B------:R-:W-:Y:S02]  /*f370*/  SHF.R.U32.HI R142, RZ, 0x18, R222 ;  /* 0x00000018ff8e7819 */ /* 0x000fe400000116de */
[----:B------:R-:W-:Y:S01]  /*f380*/  LOP3.LUT R135, R135, 0xff, RZ, 0xc0, !PT ;  /* 0x000000ff87877812 */ /* 0x000fe200078ec0ff */
[----:B-1----:R-:W-:Y:S01]  /*f390*/  FMUL.FTZ R2, R0, UR4 ;  /* 0x0000000400027c20 */ /* 0x002fe20008410000 */
[----:B------:R-:W-:Y:S01]  /*f3a0*/  FADD.FTZ R0, -R134, R137 ;  /* 0x0000008986007221 */ /* 0x000fe20000010100 */
[----:B------:R-:W-:Y:S02]  /*f3b0*/  SHF.R.U32.HI R137, RZ, 0x10, R141 ;  /* 0x00000010ff897819 */ /* 0x000fe4000001168d */
[----:B------:R-:W-:Y:S01]  /*f3c0*/  PRMT R189, R177, 0x5410, R143 ;  /* 0x00005410b1bd7816 */ /* 0x000fe2000000008f */
[----:B------:R-:W-:Y:S01]  /*f3d0*/  FMUL.FTZ R0, R0, UR4 ;  /* 0x0000000400007c20 */ /* 0x000fe20008410000 */
[----:B------:R-:W-:Y:S01]  /*f3e0*/  MUFU.EX2 R2, R2 ;  /* 0x0000000200027308 */ /* 0x000fe20000000800 */
[----:B------:R-:W-:Y:S01]  /*f3f0*/  PRMT R143, R135, 0x5410, R142 ;  /* 0x00005410878f7816 */ /* 0x000fe2000000008e */
[C---:B------:R-:W-:Y:S01]  /*f400*/  FMUL.FTZ R135, R139.reuse, UR4 ;  /* 0x000000048b877c20 */ /* 0x040fe20008410000 */
[----:B------:R-:W-:Y:S02]  /*f410*/  FSEL R136, R136, RZ, P1 ;  /* 0x000000ff88887208 */ /* 0x000fe40000800000 */
[----:B------:R-:W-:Y:S02]  /*f420*/  FSETP.NEU.FTZ.AND P1, PT, R139, -INF , PT ;  /* 0xff8000008b00780b */ /* 0x000fe40003f3d000 */
[----:B------:R-:W-:Y:S03]  /*f430*/  SHF.R.U32.HI R141, RZ, 0x18, R141 ;  /* 0x00000018ff8d7819 */ /* 0x000fe6000001168d */
[----:B------:R-:W-:Y:S01]  /*f440*/  MUFU.EX2 R0, R0 ;  /* 0x0000000000007308 */ /* 0x000fe20000000800 */
[----:B------:R-:W-:Y:S01]  /*f450*/  LOP3.LUT R137, R137, 0xff, RZ, 0xc0, !PT ;  /* 0x000000ff89897812 */ /* 0x000fe200078ec0ff */
[--C-:B------:R-:W-:Y:S01]  /*f460*/  FFMA.FTZ R4, R4, UR4, -R136.reuse ;  /* 0x0000000404047c23 */ /* 0x100fe20008010888 */
[----:B------:R-:W-:Y:S01]  /*f470*/  FSEL R135, R135, RZ, P1 ;  /* 0x000000ff87877208 */ /* 0x000fe20000800000 */
[--C-:B------:R-:W-:Y:S01]  /*f480*/  FFMA.FTZ R206, R80, UR4, -R136.reuse ;  /* 0x0000000450ce7c23 */ /* 0x100fe20008010888 */
[----:B------:R-:W-:Y:S01]  /*f490*/  PRMT R178, R137, 0x5410, R141 ;  /* 0x0000541089b27816 */ /* 0x000fe2000000008d */
[C---:B------:R-:W-:Y:S01]  /*f4a0*/  FMUL.FTZ R141, R138.reuse, UR4 ;  /* 0x000000048a8d7c20 */ /* 0x040fe20008410000 */
[----:B------:R-:W-:Y:S03]  /*f4b0*/  FSETP.NEU.FTZ.AND P2, PT, R138, -INF , PT ;  /* 0xff8000008a00780b */ /* 0x000fe60003f5d000 */
[----:B------:R1:W-:Y:S01]  /*f4c0*/  MUFU.EX2 R142, R4 ;  /* 0x00000004008e7308 */ /* 0x0003e20000000800 */
[--C-:B------:R-:W-:Y:S01]  /*f4d0*/  FFMA.FTZ R137, R6, UR4, -R135.reuse ;  /* 0x0000000406897c23 */ /* 0x100fe20008010887 */
[----:B------:R-:W-:Y:S01]  /*f4e0*/  FSETP.NEU.FTZ.AND P1, PT, R134, -INF , PT ;  /* 0xff8000008600780b */ /* 0x000fe20003f3d000 */
[--C-:B------:R-:W-:Y:S01]  /*f4f0*/  FFMA.FTZ R5, R5, UR4, -R136.reuse ;  /* 0x0000000405057c23 */ /* 0x100fe20008010888 */
[----:B------:R-:W-:Y:S01]  /*f500*/  FSEL R6, R141, RZ, P2 ;  /* 0x000000ff8d067208 */ /* 0x000fe20001000000 */
[--C-:B------:R-:W-:Y:S01]  /*f510*/  FFMA.FTZ R16, R16, UR4, -R136.reuse ;  /* 0x0000000410107c23 */ /* 0x100fe20008010888 */
[--C-:B------:R-:W-:Y:S01]  /*f520*/  FFMA.FTZ R246, R68, UR4, -R136.reuse ;  /* 0x0000000444f67c23 */ /* 0x100fe20008010888 */
[----:B------:R-:W-:Y:S03]  /*f530*/  FFMA.FTZ R223, R97, UR4, -R136 ;  /* 0x0000000461df7c23 */ /* 0x000fe60008010888 */
[----:B------:R-:W-:Y:S01]  /*f540*/  MUFU.EX2 R141, R137 ;  /* 0x00000089008d7308 */ /* 0x000fe20000000800 */
[----:B------:R-:W-:Y:S01]  /*f550*/  FFMA.FTZ R8, R8, UR4, -R6 ;  /* 0x0000000408087c23 */ /* 0x000fe20008010806 */
[--C-:B------:R-:W-:Y:S01]  /*f560*/  FFMA.FTZ R216, R98, UR4, -R135.reuse ;  /* 0x0000000462d87c23 */ /* 0x100fe20008010887 */
[--C-:B------:R-:W-:Y:S01]  /*f570*/  FFMA.FTZ R80, R69, UR4, -R136.reuse ;  /* 0x0000000445507c23 */ /* 0x100fe20008010888 */
[--C-:B------:R-:W-:Y:S01]  /*f580*/  FFMA.FTZ R226, R70, UR4, -R135.reuse ;  /* 0x0000000446e27c23 */ /* 0x100fe20008010887 */
[--C-:B------:R-:W-:Y:S01]  /*f590*/  FFMA.FTZ R209, R115, UR4, -R135.reuse ;  /* 0x0000000473d17c23 */ /* 0x100fe20008010887 */
[--C-:B------:R-:W-:Y:S01]  /*f5a0*/  FFMA.FTZ R227, R103, UR4, -R135.reuse ;  /* 0x0000000467e37c23 */ /* 0x100fe20008010887 */
[--C-:B------:R-:W-:Y:S03]  /*f5b0*/  FFMA.FTZ R214, R84, UR4, -R136.reuse ;  /* 0x0000000454d67c23 */ /* 0x100fe60008010888 */
[----:B------:R2:W-:Y:S01]  /*f5c0*/  MUFU.EX2 R228, R8 ;  /* 0x0000000800e47308 */ /* 0x0005e20000000800 */
[----:B-1----:R-:W-:Y:S01]  /*f5d0*/  FMUL.FTZ R4, R134, UR4 ;  /* 0x0000000486047c20 */ /* 0x002fe20008410000 */
[--C-:B------:R-:W-:Y:S01]  /*f5e0*/  FFMA.FTZ R213, R85, UR4, -R136.reuse ;  /* 0x0000000455d57c23 */ /* 0x100fe20008010888 */
[--C-:B------:R-:W-:Y:S01]  /*f5f0*/  FFMA.FTZ R210, R113, UR4, -R136.reuse ;  /* 0x0000000471d27c23 */ /* 0x100fe20008010888 */
[----:B------:R-:W-:Y:S01]  /*f600*/  FFMA.FTZ R235, R128, UR4, -R136 ;  /* 0x0000000480eb7c23 */ /* 0x000fe20008010888 */
[--C-:B------:R-:W-:Y:S01]  /*f610*/  FFMA.FTZ R211, R87, UR4, -R135.reuse ;  /* 0x0000000457d37c23 */ /* 0x100fe20008010887 */
[----:B------:R-:W-:Y:S01]  /*f620*/  FSEL R4, R4, RZ, P1 ;  /* 0x000000ff04047208 */ /* 0x000fe20000800000 */
[--C-:B------:R-:W-:Y:S03]  /*f630*/  FFMA.FTZ R215, R99, UR4, -R135.reuse ;  /* 0x0000000463d77c23 */ /* 0x100fe60008010887 */
[----:B------:R1:W-:Y:S01]  /*f640*/  MUFU.EX2 R236, R16 ;  /* 0x0000001000ec7308 */ /* 0x0003e20000000800 */
[--C-:B------:R-:W-:Y:S01]  /*f650*/  FFMA.FTZ R9, R9, UR4, -R6.reuse ;  /* 0x0000000409097c23 */ /* 0x100fe20008010806 */
[----:B------:R-:W-:Y:S01]  /*f660*/  FFMA.FTZ R12, R12, UR4, -R6 ;  /* 0x000000040c0c7c23 */ /* 0x000fe20008010806 */
[----:B------:R-:W-:Y:S01]  /*f670*/  FFMA.FTZ R10, R10, UR4, -R4 ;  /* 0x000000040a0a7c23 */ /* 0x000fe20008010804 */
[----:B------:R-:W-:Y:S01]  /*f680*/  FFMA.FTZ R212, R86, UR4, -R135 ;  /* 0x0000000456d47c23 */ /* 0x000fe20008010887 */
[--C-:B------:R-:W-:Y:S01]  /*f690*/  FFMA.FTZ R24, R24, UR4, -R6.reuse ;  /* 0x0000000418187c23 */ /* 0x100fe20008010806 */
[--C-:B------:R-:W-:Y:S01]  /*f6a0*/  FFMA.FTZ R29, R29, UR4, -R6.reuse ;  /* 0x000000041d1d7c23 */ /* 0x100fe20008010806 */
[--C-:B------:R-:W-:Y:S03]  /*f6b0*/  FFMA.FTZ R115, R72, UR4, -R6.reuse ;  /* 0x0000000448737c23 */ /* 0x100fe60008010806 */
[----:B------:R3:W-:Y:S01]  /*f6c0*/  MUFU.EX2 R137, R10 ;  /* 0x0000000a00897308 */ /* 0x0007e20000000800 */
[----:B--2---:R-:W-:Y:S01]  /*f6d0*/  SHF.R.U32.HI R8, RZ, 0x8, R183 ;  /* 0x00000008ff087819 */ /* 0x004fe200000116b7 */
[----:B------:R-:W-:Y:S01]  /*f6e0*/  FFMA.FTZ R13, R13, UR4, -R6 ;  /* 0x000000040d0d7c23 */ /* 0x000fe20008010806 */
[--C-:B------:R-:W-:Y:S01]  /*f6f0*/  FFMA.FTZ R14, R14, UR4, -R4.reuse ;  /* 0x000000040e0e7c23 */ /* 0x100fe20008010804 */
[----:B------:R-:W-:Y:S01]  /*f700*/  FFMA.FTZ R72, R62, UR4, -R4 ;  /* 0x000000043e487c23 */ /* 0x000fe20008010804 */
[----:B------:R-:W-:Y:S01]  /*f710*/  PRMT R186, R186, 0x5410, R8 ;  /* 0x00005410baba7816 */ /* 0x000fe20000000008 */
[----:B------:R-:W2:Y:S01]  /*f720*/  LDL.LU R62, [R1+0x30] ;  /* 0x00003000013e7983 */ /* 0x000ea20000300800 */
[----:B------:R-:W-:Y:S03]  /*f730*/  LOP3.LUT R8, R185, 0xff, RZ, 0xc0, !PT ;  /* 0x000000ffb9087812 */ /* 0x000fe600078ec0ff */
[----:B------:R-:W-:Y:S01]  /*f740*/  MUFU.EX2 R200, R9 ;  /* 0x0000000900c87308 */ /* 0x000fe20000000800 */
[--C-:B------:R-:W-:Y:S01]  /*f750*/  FFMA.FTZ R42, R42, UR4, -R4.reuse ;  /* 0x000000042a2a7c23 */ /* 0x100fe20008010804 */
[--C-:B------:R-:W-:Y:S01]  /*f760*/  FFMA.FTZ R43, R43, UR4, -R4.reuse ;  /* 0x000000042b2b7c23 */ /* 0x100fe20008010804 */
[----:B------:R-:W-:Y:S01]  /*f770*/  FFMA.FTZ R46, R46, UR4, -R4 ;  /* 0x000000042e2e7c23 */ /* 0x000fe20008010804 */
[--C-:B------:R-:W-:Y:S01]  /*f780*/  FFMA.FTZ R7, R7, UR4, -R135.reuse ;  /* 0x0000000407077c23 */ /* 0x100fe20008010887 */
[--C-:B------:R-:W-:Y:S01]  /*f790*/  FFMA.FTZ R18, R18, UR4, -R135.reuse ;  /* 0x0000000412127c23 */ /* 0x100fe20008010887 */
[--C-:B------:R-:W-:Y:S01]  /*f7a0*/  FFMA.FTZ R19, R19, UR4, -R135.reuse ;  /* 0x0000000413137c23 */ /* 0x100fe20008010887 */
[----:B-1----:R-:W-:Y:S03]  /*f7b0*/  IMAD.MOV.U32 R16, RZ, RZ, R238 ;  /* 0x000000ffff107224 */ /* 0x002fe600078e00ee */
[----:B------:R1:W-:Y:S01]  /*f7c0*/  MUFU.EX2 R185, R5 ;  /* 0x0000000500b97308 */ /* 0x0003e20000000800 */
[----:B---3--:R-:W-:Y:S01]  /*f7d0*/  LOP3.LUT R10, R176, 0xff, RZ, 0xc0, !PT ;  /* 0x000000ffb00a7812 */ /* 0x008fe200078ec0ff */
        /* <DEDUP_REMOVED lines=14> */
[----:B------:R3:W4:Y:S01]  /*f8c0*/  MUFU.EX2 R207, R13 ;  /* 0x0000000d00cf7308 */ /* 0x0007220000000800 */
[--C-:B------:R-:W-:Y:S01]  /*f8d0*/  FFMA.FTZ R103, R76, UR4, -R6.reuse ;  /* 0x000000044c677c23 */ /* 0x100fe20008010806 */
[--C-:B------:R-:W-:Y:S01]  /*f8e0*/  FFMA.FTZ R108, R108, UR4, -R6.reuse ;  /* 0x000000046c6c7c23 */ /* 0x100fe20008010806 */
[--C-:B------:R-:W-:Y:S01]  /*f8f0*/  FFMA.FTZ R109, R109, UR4, -R6.reuse ;  /* 0x000000046d6d7c23 */ /* 0x100fe20008010806 */
[----:B------:R-:W-:Y:S01]  /*f900*/  FFMA.FTZ R77, R104, UR4, -R6 ;  /* 0x00000004684d7c23 */ /* 0x000fe20008010806 */
[----:B------:R-:W-:Y:S01]  /*f910*/  FFMA.FTZ R104, R75, UR4, -R4 ;  /* 0x000000044b687c23 */ /* 0x000fe20008010804 */
[--C-:B------:R-:W-:Y:S01]  /*f920*/  FFMA.FTZ R17, R17, UR4, -R136.reuse ;  /* 0x0000000411117c23 */ /* 0x100fe20008010888 */
[----:B------:R-:W-:Y:S03]  /*f930*/  FFMA.FTZ R32, R32, UR4, -R136 ;  /* 0x0000000420207c23 */ /* 0x000fe60008010888 */
[----:B------:R-:W4:Y:S01]  /*f940*/  MUFU.EX2 R208, R14 ;  /* 0x0000000e00d07308 */ /* 0x000f220000000800 */
[--C-:B------:R-:W-:Y:S01]  /*f950*/  FFMA.FTZ R15, R15, UR4, -R4.reuse ;  /* 0x000000040f0f7c23 */ /* 0x100fe20008010804 */
[----:B------:R-:W-:Y:S01]  /*f960*/  FFMA.FTZ R26, R26, UR4, -R4 ;  /* 0x000000041a1a7c23 */ /* 0x000fe20008010804 */
[--C-:B------:R-:W-:Y:S01]  /*f970*/  FFMA.FTZ R33, R33, UR4, -R136.reuse ;  /* 0x0000000421217c23 */ /* 0x100fe20008010888 */
[--C-:B------:R-:W-:Y:S01]  /*f980*/  FFMA.FTZ R20, R20, UR4, -R136.reuse ;  /* 0x0000000414147c23 */ /* 0x100fe20008010888 */
[--C-:B------:R-:W-:Y:S01]  /*f990*/  FFMA.FTZ R21, R21, UR4, -R136.reuse ;  /* 0x0000000415157c23 */ /* 0x100fe20008010888 */
[----:B------:R-:W-:Y:S01]  /*f9a0*/  FFMA.FTZ R229, R81, UR4, -R136 ;  /* 0x0000000451e57c23 */ /* 0x000fe20008010888 */
[--C-:B------:R-:W-:Y:S03]  /*f9b0*/  FFMA.FTZ R34, R34, UR4, -R135.reuse ;  /* 0x0000000422227c23 */ /* 0x100fe60008010887 */
[----:B------:R-:W-:Y:S01]  /*f9c0*/  MUFU.EX2 R183, R7 ;  /* 0x0000000700b77308 */ /* 0x000fe20000000800 */
[----:B-1----:R-:W-:Y:S01]  /*f9d0*/  SHF.R.U32.HI R5, RZ, 0x10, R176 ;  /* 0x00000010ff057819 */ /* 0x002fe200000116b0 */
[----:B---3--:R-:W-:Y:S01]  /*f9e0*/  IMAD.WIDE.U32 R12, R232, -0x2daee0ad, RZ ;  /* 0xd2511f53e80c7825 */ /* 0x008fe200078e00ff */
[----:B------:R-:W-:Y:S03]  /*f9f0*/  PRMT R184, R8, 0x5410, R184 ;  /* 0x0000541008b87816 */ /* 0x000fe600000000b8 */
[----:B------:R-:W-:Y:S01]  /*fa00*/  FFMA.FTZ R35, R35, UR4, -R135 ;  /* 0x0000000423237c23 */ /* 0x000fe20008010887 */
[----:B----4-:R-:W-:Y:S02]  /*fa10*/  IMAD.MOV.U32 R81, RZ, RZ, R207 ;  /* 0x000000ffff517224 */ /* 0x010fe400078e00cf */
[--C-:B------:R-:W-:Y:S01]  /*fa20*/  FFMA.FTZ R50, R50, UR4, -R135.reuse ;  /* 0x0000000432327c23 */ /* 0x100fe20008010887 */
[----:B------:R1:W-:Y:S01]  /*fa30*/  MUFU.EX2 R230, R18 ;  /* 0x0000001200e67308 */ /* 0x0003e20000000800 */
[----:B------:R-:W-:Y:S02]  /*fa40*/  IMAD.MOV.U32 R99, RZ, RZ, R208 ;  /* 0x000000ffff637224 */ /* 0x000fe400078e00d0 */
[----:B------:R-:W-:Y:S01]  /*fa50*/  FFMA.FTZ R14, R100, UR4, -R136 ;  /* 0x00000004640e7c23 */ /* 0x000fe20008010888 */
[--C-:B------:R-:W-:Y:S01]  /*fa60*/  FFMA.FTZ R38, R38, UR4, -R135.reuse ;  /* 0x0000000426267c23 */ /* 0x100fe20008010887 */
[--C-:B------:R-:W-:Y:S01]  /*fa70*/  FFMA.FTZ R67, R67, UR4, -R135.reuse ;  /* 0x0000000443437c23 */ /* 0x100fe20008010887 */
[--C-:B------:R-:W-:Y:S01]  /*fa80*/  FFMA.FTZ R47, R47, UR4, -R4.reuse ;  /* 0x000000042f2f7c23 */ /* 0x100fe20008010804 */
[----:B------:R-:W-:Y:S01]  /*fa90*/  FFMA.FTZ R76, R122, UR4, -R4 ;  /* 0x000000047a4c7c23 */ /* 0x000fe20008010804 */
[----:B------:R-:W-:Y:S02]  /*faa0*/  IMAD.MOV.U32 R56, RZ, RZ, R16 ;  /* 0x000000ffff387224 */ /* 0x000fe400078e0010 */
[----:B------:R3:W-:Y:S01]  /*fab0*/  MUFU.EX2 R238, R19 ;  /* 0x0000001300ee7308 */ /* 0x0007e20000000800 */
[----:B------:R-:W-:Y:S01]  /*fac0*/  FMUL.FTZ R16, R132, R152 ;  /* 0x0000009884107220 */ /* 0x000fe20000410000 */
[----:B------:R-:W-:Y:S01]  /*fad0*/  LOP3.LUT R8, R176, 0xffff, RZ, 0xc0, !PT ;  /* 0x0000ffffb0087812 */ /* 0x000fe200078ec0ff */
[----:B------:R-:W-:Y:S01]  /*fae0*/  FFMA.FTZ R199, R130, UR4, -R135 ;  /* 0x0000000482c77c23 */ /* 0x000fe20008010887 */
[--C-:B------:R-:W-:Y:S01]  /*faf0*/  FFMA.FTZ R130, R93, UR4, -R6.reuse ;  /* 0x000000045d827c23 */ /* 0x100fe20008010806 */
[----:B------:R-:W-:Y:S01]  /*fb00*/  FFMA.FTZ R93, R120, UR4, -R6 ;  /* 0x00000004785d7c23 */ /* 0x000fe20008010806 */
[----:B------:R-:W-:Y:S01]  /*fb10*/  SHF.R.U32.HI R8, RZ, 0x8, R8 ;  /* 0x00000008ff087819 */ /* 0x000fe20000011608 */
[--C-:B------:R-:W-:Y:S03]  /*fb20*/  FFMA.FTZ R203, R101, UR4, -R136.reuse ;  /* 0x0000000465cb7c23 */ /* 0x100fe60008010888 */
[----:B------:R4:W4:Y:S01]  /*fb30*/  MUFU.EX2 R222, R15 ;  /* 0x0000000f00de7308 */ /* 0x0009220000000800 */
[----:B------:R-:W-:Y:S01]  /*fb40*/  LOP3.LUT R5, R5, 0xff, RZ, 0xc0, !PT ;  /* 0x000000ff05057812 */ /* 0x000fe200078ec0ff */
[----:B-1----:R-:W-:Y:S01]  /*fb50*/  FFMA.FTZ R18, R96, UR4, -R136 ;  /* 0x0000000460127c23 */ /* 0x002fe20008010888 */
[----:B------:R-:W-:Y:S01]  /*fb60*/  SHF.R.U32.HI R176, RZ, 0x18, R176 ;  /* 0x00000018ffb07819 */ /* 0x000fe200000116b0 */
[----:B------:R-:W-:Y:S01]  /*fb70*/  FFMA.FTZ R231, R129, UR4, -R136 ;  /* 0x0000000481e77c23 */ /* 0x000fe20008010888 */
[----:B------:R-:W-:Y:S01]  /*fb80*/  PRMT R177, R10, 0x5410, R8 ;  /* 0x000054100ab17816 */ /* 0x000fe20000000008 */
[----:B------:R-:W-:Y:S01]  /*fb90*/  FFMA.FTZ R10, R36, UR4, -R136 ;  /* 0x00000004240a7c23 */ /* 0x000fe20008010888 */
[----:B------:R-:W-:Y:S03]  /*fba0*/  PRMT R176, R5, 0x5410, R176 ;  /* 0x0000541005b07816 */ /* 0x000fe600000000b0 */
[----:B------:R1:W-:Y:S01]  /*fbb0*/  MUFU.EX2 R240, R17 ;  /* 0x0000001100f07308 */ /* 0x0003e20000000800 */
[----:B------:R-:W-:Y:S01]  /*fbc0*/  SHF.R.U32.HI R5, RZ, 0x8, R179 ;  /* 0x00000008ff057819 */ /* 0x000fe200000116b3 */
[--C-:B------:R-:W-:Y:S01]  /*fbd0*/  FFMA.FTZ R179, R112, UR4, -R136.reuse ;  /* 0x0000000470b37c23 */ /* 0x100fe20008010888 */
[----:B------:R-:W-:Y:S04]  /*fbe0*/  IMAD.WIDE.U32 R8, R233, -0x2daee0ad, RZ ;  /* 0xd2511f53e9087825 */ /* 0x000fe800078e00ff */
[----:B---3--:R-:W-:Y:S01]  /*fbf0*/  FFMA.FTZ R19, R116, UR4, -R136 ;  /* 0x0000000474137c23 */ /* 0x008fe20008010888 */
[----:B------:R-:W-:Y:S01]  /*fc00*/  FFMA.FTZ R220, R71, UR4, -R135 ;  /* 0x0000000447dc7c23 */ /* 0x000fe20008010887 */
[----:B------:R-:W-:Y:S01]  /*fc10*/  IMAD.MOV.U32 R100, RZ, RZ, R179 ;  /* 0x000000ffff647224 */ /* 0x000fe200078e00b3 */
[----:B------:R-:W-:Y:S01]  /*fc20*/  MUFU.EX2 R241, R35 ;  /* 0x0000002300f17308 */ /* 0x000fe20000000800 */
[----:B------:R-:W-:Y:S01]  /*fc30*/  LOP3.LUT R7, R9, UR11, R250, 0x96, !PT ;  /* 0x0000000b09077c12 */ /* 0x000fe2000f8e96fa */
[----:B------:R-:W-:Y:S01]  /*fc40*/  FFMA.FTZ R112, R73, UR4, -R6 ;  /* 0x0000000449707c23 */ /* 0x000fe20008010806 */
[----:B------:R-:W-:Y:S01]  /*fc50*/  LOP3.LUT R8, R13, UR9, R8, 0x96, !PT ;  /* 0x000000090d087c12 */ /* 0x000fe2000f8e9608 */
[----:B------:R-:W-:Y:S01]  /*fc60*/  FMUL.FTZ R13, R2, R169 ;  /* 0x000000a9020d7220 */ /* 0x000fe20000410000 */
[----:B----4-:R-:W-:Y:S01]  /*fc70*/  FFMA.FTZ R15, R131, UR4, -R135 ;  /* 0x00000004830f7c23 */ /* 0x010fe20008010887 */
[--C-:B------:R-:W-:Y:S01]  /*fc80*/  FFMA.FTZ R71, R61, UR4, -R6.reuse ;  /* 0x000000043d477c23 */ /* 0x100fe20008010806 */
[--C-:B------:R-:W-:Y:S03]  /*fc90*/  FFMA.FTZ R129, R88, UR4, -R6.reuse ;  /* 0x0000000458817c23 */ /* 0x100fe60008010806 */
[----:B------:R3:W-:Y:S01]  /*fca0*/  MUFU.EX2 R179, R10 ;  /* 0x0000000a00b37308 */ /* 0x0007e20000000800 */
[--C-:B------:R-:W-:Y:S01]  /*fcb0*/  FFMA.FTZ R116, R89, UR4, -R6.reuse ;  /* 0x0000000459747c23 */ /* 0x100fe20008010806 */
[--C-:B------:R-:W-:Y:S01]  /*fcc0*/  FFMA.FTZ R131, R92, UR4, -R6.reuse ;  /* 0x000000045c837c23 */ /* 0x100fe20008010806 */
[--C-:B------:R-:W-:Y:S01]  /*fcd0*/  FFMA.FTZ R96, R105, UR4, -R6.reuse ;  /* 0x0000000469607c23 */ /* 0x100fe20008010806 */
[----:B------:R-:W-:Y:S01]  /*fce0*/  FFMA.FTZ R101, R124, UR4, -R6 ;  /* 0x000000047c657c23 */ /* 0x000fe20008010806 */
[----:B------:R-:W-:Y:S04]  /*fcf0*/  IMAD.WIDE.U32 R8, R8, -0x326172a9, RZ ;  /* 0xcd9e8d5708087825 */ /* 0x000fe800078e00ff */
[--C-:B------:R-:W-:Y:S01]  /*fd00*/  FFMA.FTZ R11, R11, UR4, -R4.reuse ;  /* 0x000000040b0b7c23 */ /* 0x100fe20008010804 */
[----:B------:R-:W-:Y:S01]  /*fd10*/  MUFU.EX2 R208, R42 ;  /* 0x0000002a00d07308 */ /* 0x000fe20000000800 */
[----:B------:R-:W-:Y:S04]  /*fd20*/  IMAD.WIDE.U32 R6, R7, -0x326172a9, RZ ;  /* 0xcd9e8d5707067825 */ /* 0x000fe800078e00ff */
[----:B------:R-:W-:Y:S01]  /*fd30*/  FFMA.FTZ R105, R78, UR4, -R4 ;  /* 0x000000044e697c23 */ /* 0x000fe20008010804 */
[----:B------:R-:W-:Y:S01]  /*fd40*/  FFMA.FTZ R48, R48, UR4, -R136 ;  /* 0x0000000430307c23 */ /* 0x000fe20008010888 */
[----:B------:R-:W-:Y:S01]  /*fd50*/  IMAD.MOV.U32 R89, RZ, RZ, R247 ;  /* 0x000000ffff597224 */ /* 0x000fe200078e00f7 */
[----:B------:R-:W-:Y:S01]  /*fd60*/  LOP3.LUT R6, R9, UR8, R6, 0x96, !PT ;  /* 0x0000000809067c12 */ /* 0x000fe2000f8e9606 */
[----:B------:R-:W-:Y:S01]  /*fd70*/  IMAD.MOV.U32 R36, RZ, RZ, R242 ;  /* 0x000000ffff247224 */ /* 0x000fe200078e00f2 */
[----:B------:R4:W4:Y:S01]  /*fd80*/  MUFU.EX2 R202, R11 ;  /* 0x0000000b00ca7308 */ /* 0x0009220000000800 */
[----:B------:R-:W2:Y:S01]  /*fd90*/  LDL.LU R9, [R1+0x34] ;  /* 0x0000340001097983 */ /* 0x000ea20000300800 */
[----:B-1----:R-:W-:Y:S02]  /*fda0*/  IMAD.MOV.U32 R17, RZ, RZ, R239 ;  /* 0x000000ffff117224 */ /* 0x002fe400078e00ef */
[--C-:B------:R-:W-:Y:S01]  /*fdb0*/  FFMA.FTZ R49, R49, UR4, -R136.reuse ;  /* 0x0000000431317c23 */ /* 0x100fe20008010888 */
[--C-:B------:R-:W-:Y:S01]  /*fdc0*/  FFMA.FTZ R64, R64, UR4, -R136.reuse ;  /* 0x0000000440407c23 */ /* 0x100fe20008010888 */
[----:B---3--:R-:W3:Y:S01]  /*fdd0*/  LDL.LU R10, [R1+0x38] ;  /* 0x00003800010a7983 */ /* 0x008ee20000300800 */
[----:B------:R-:W-:Y:S02]  /*fde0*/  IMAD.MOV.U32 R57, RZ, RZ, R17 ;  /* 0x000000ffff397224 */ /* 0x000fe400078e0011 */
[----:B------:R-:W-:Y:S01]  /*fdf0*/  FMUL.FTZ R17, R132, R153 ;  /* 0x0000009984117220 */ /* 0x000fe20000410000 */
        /* <DEDUP_REMOVED lines=8> */
[----:B------:R-:W-:Y:S01]  /*fe80*/  MUFU.EX2 R239, R34 ;  /* 0x0000002200ef7308 */ /* 0x000fe20000000800 */
[--C-:B----4-:R-:W-:Y:S01]  /*fe90*/  FFMA.FTZ R11, R37, UR4, -R136.reuse ;  /* 0x00000004250b7c23 */ /* 0x110fe20008010888 */
[----:B------:R-:W-:Y:S01]  /*fea0*/  FFMA.FTZ R136, R117, UR4, -R136 ;  /* 0x0000000475887c23 */ /* 0x000fe20008010888 */
[----:B------:R-:W-:Y:S02]  /*feb0*/  IMAD.MOV.U32 R37, RZ, RZ, R243 ;  /* 0x000000ffff257224 */ /* 0x000fe400078e00f3 */
[--C-:B------:R-:W-:Y:S01]  /*fec0*/  FFMA.FTZ R66, R66, UR4, -R135.reuse ;  /* 0x0000000442427c23 */ /* 0x100fe20008010887 */
[--C-:B------:R-:W-:Y:S01]  /*fed0*/  FFMA.FTZ R54, R54, UR4, -R135.reuse ;  /* 0x0000000436367c23 */ /* 0x100fe20008010887 */
[----:B------:R-:W-:Y:S01]  /*fee0*/  FFMA.FTZ R201, R82, UR4, -R135 ;  /* 0x0000000452c97c23 */ /* 0x000fe20008010887 */
[----:B------:R-:W-:Y:S02]  /*fef0*/  IMAD.MOV.U32 R35, RZ, RZ, R37 ;  /* 0x000000ffff237224 */ /* 0x000fe400078e0025 */
[----:B------:R4:W-:Y:S01]  /*ff00*/  MUFU.EX2 R117, R26 ;  /* 0x0000001a00757308 */ /* 0x0009e20000000800 */
[----:B-1----:R-:W-:Y:S02]  /*ff10*/  IMAD.MOV.U32 R32, RZ, RZ, R204 ;  /* 0x000000ffff207224 */ /* 0x002fe400078e00cc */
[--C-:B------:R-:W-:Y:S01]  /*ff20*/  FFMA.FTZ R204, R118, UR4, -R135.reuse ;  /* 0x0000000476cc7c23 */ /* 0x100fe20008010887 */
[--C-:B------:R-:W-:Y:S01]  /*ff30*/  FFMA.FTZ R252, R83, UR4, -R135.reuse ;  /* 0x0000000453fc7c23 */ /* 0x100fe20008010887 */
[--C-:B------:R-:W-:Y:S01]  /*ff40*/  FFMA.FTZ R84, R114, UR4, -R135.reuse ;  /* 0x0000000472547c23 */ /* 0x100fe20008010887 */
[--C-:B------:R-:W-:Y:S01]  /*ff50*/  FFMA.FTZ R87, R102, UR4, -R135.reuse ;  /* 0x0000000466577c23 */ /* 0x100fe20008010887 */
[----:B------:R-:W-:Y:S01]  /*ff60*/  FFMA.FTZ R135, R119, UR4, -R135 ;  /* 0x0000000477877c23 */ /* 0x000fe20008010887 */
[--C-:B------:R-:W-:Y:S02]  /*ff70*/  FFMA.FTZ R119, R90, UR4, -R4.reuse ;  /* 0x000000045a777c23 */ /* 0x100fe40008010804 */
[----:B------:R1:W-:Y:S01]  /*ff80*/  MUFU.EX2 R243, R33 ;  /* 0x0000002100f37308 */ /* 0x0003e20000000800 */
[--C-:B------:R-:W-:Y:S01]  /*ff90*/  FFMA.FTZ R120, R110, UR4, -R4.reuse ;  /* 0x000000046e787c23 */ /* 0x100fe20008010804 */
[--C-:B------:R-:W-:Y:S01]  /*ffa0*/  FFMA.FTZ R90, R107, UR4, -R4.reuse ;  /* 0x000000046b5a7c23 */ /* 0x100fe20008010804 */
[--C-:B------:R-:W-:Y:S01]  /*ffb0*/  FFMA.FTZ R110, R127, UR4, -R4.reuse ;  /* 0x000000047f6e7c23 */ /* 0x100fe20008010804 */
[----:B------:R-:W-:Y:S01]  /*ffc0*/  PRMT R182, R182, 0x5410, R5 ;  /* 0x00005410b6b67816 */ /* 0x000fe20000000005 */
[--C-:B------:R-:W-:Y:S01]  /*ffd0*/  FFMA.FTZ R27, R27, UR4, -R4.reuse ;  /* 0x000000041b1b7c23 */ /* 0x100fe20008010804 */
[--C-:B------:R-:W-:Y:S01]  /*ffe0*/  FFMA.FTZ R30, R30, UR4, -R4.reuse ;  /* 0x000000041e1e7c23 */ /* 0x100fe20008010804 */
[----:B------:R-:W-:Y:S03]  /*fff0*/  FFMA.FTZ R31, R31, UR4, -R4 ;  /* 0x000000041f1f7c23 */ /* 0x000fe60008010804 */
[----:B------:R1:W-:Y:S01]  /*10000*/  MUFU.EX2 R198, R22 ;  /* 0x0000001600c67308 */ /* 0x0003e20000000800 */
[----:B----4-:R-:W-:Y:S02]  /*10010*/  IMAD.MOV.U32 R26, RZ, RZ, R32 ;  /* 0x000000ffff1a7224 */ /* 0x010fe400078e0020 */
[--C-:B------:R-:W-:Y:S01]  /*10020*/  FFMA.FTZ R60, R58, UR4, -R4.reuse ;  /* 0x000000043a3c7c23 */ /* 0x100fe20008010804 */
[--C-:B------:R-:W-:Y:S01]  /*10030*/  FFMA.FTZ R61, R59, UR4, -R4.reuse ;  /* 0x000000043b3d7c23 */ /* 0x100fe20008010804 */
[--C-:B------:R-:W-:Y:S01]  /*10040*/  FFMA.FTZ R73, R63, UR4, -R4.reuse ;  /* 0x000000043f497c23 */ /* 0x100fe20008010804 */
[--C-:B------:R-:W-:Y:S01]  /*10050*/  FFMA.FTZ R113, R79, UR4, -R4.reuse ;  /* 0x000000044f717c23 */ /* 0x100fe20008010804 */
[--C-:B------:R-:W-:Y:S01]  /*10060*/  FFMA.FTZ R92, R74, UR4, -R4.reuse ;  /* 0x000000044a5c7c23 */ /* 0x100fe20008010804 */
[--C-:B------:R-:W-:Y:S02]  /*10070*/  FFMA.FTZ R118, R91, UR4, -R4.reuse ;  /* 0x000000045b767c23 */ /* 0x100fe40008010804 */
[----:B------:R4:W-:Y:S01]  /*10080*/  MUFU.EX2 R221, R23 ;  /* 0x0000001700dd7308 */ /* 0x0009e20000000800 */
[--C-:B------:R-:W-:Y:S01]  /*10090*/  FFMA.FTZ R124, R94, UR4, -R4.reuse ;  /* 0x000000045e7c7c23 */ /* 0x100fe20008010804 */
[--C-:B------:R-:W-:Y:S01]  /*100a0*/  FFMA.FTZ R128, R95, UR4, -R4.reuse ;  /* 0x000000045f807c23 */ /* 0x100fe20008010804 */
[--C-:B------:R-:W-:Y:S01]  /*100b0*/  FFMA.FTZ R247, R111, UR4, -R4.reuse ;  /* 0x000000046ff77c23 */ /* 0x100fe20008010804 */
[--C-:B------:R-:W-:Y:S01]  /*100c0*/  FFMA.FTZ R106, R106, UR4, -R4.reuse ;  /* 0x000000046a6a7c23 */ /* 0x100fe20008010804 */
[--C-:B------:R-:W-:Y:S01]  /*100d0*/  FFMA.FTZ R126, R126, UR4, -R4.reuse ;  /* 0x000000047e7e7c23 */ /* 0x100fe20008010804 */
[----:B------:R-:W-:Y:S01]  /*100e0*/  FFMA.FTZ R85, R123, UR4, -R4 ;  /* 0x000000047b557c23 */ /* 0x000fe20008010804 */
[----:B------:R-:W-:Y:S03]  /*100f0*/  LOP3.LUT R5, R181, 0xff, RZ, 0xc0, !PT ;  /* 0x000000ffb5057812 */ /* 0x000fe600078ec0ff */
[----:B------:R-:W-:Y:S01]  /*10100*/  MUFU.EX2 R111, R30 ;  /* 0x0000001e006f7308 */ /* 0x000fe20000000800 */
[----:B------:R-:W-:Y:S01]  /*10110*/  LOP3.LUT R4, R7, UR10, R26, 0x96, !PT ;  /* 0x0000000a07047c12 */ /* 0x000fe2000f8e961a */
[----:B------:R-:W-:Y:S01]  /*10120*/  IMAD.MOV.U32 R34, RZ, RZ, R36 ;  /* 0x000000ffff227224 */ /* 0x000fe200078e0024 */
[----:B------:R-:W-:Y:S01]  /*10130*/  PRMT R180, R5, 0x5410, R180 ;  /* 0x0000541005b47816 */ /* 0x000fe200000000b4 */
[----:B------:R-:W-:Y:S04]  /*10140*/  IMAD.WIDE.U32 R36, R6, -0x2daee0ad, RZ ;  /* 0xd2511f5306247825 */ /* 0x000fe800078e00ff */
[----:B------:R-:W-:Y:S02]  /*10150*/  FMUL.FTZ R32, R132, R144 ;  /* 0x0000009084207220 */ /* 0x000fe40000410000 */
[----:B------:R-:W-:Y:S01]  /*10160*/  MUFU.EX2 R83, R27 ;  /* 0x0000001b00537308 */ /* 0x000fe20000000800 */
[----:B------:R-:W-:Y:S04]  /*10170*/  IMAD.WIDE.U32 R4, R4, -0x2daee0ad, RZ ;  /* 0xd2511f5304047825 */ /* 0x000fe800078e00ff */
[----:B-1----:R-:W-:Y:S01]  /*10180*/  IMAD.MOV.U32 R33, RZ, RZ, R205 ;  /* 0x000000ffff217224 */ /* 0x002fe200078e00cd */
[----:B------:R-:W-:Y:S01]  /*10190*/  LOP3.LUT R7, R5, UR7, R12, 0x96, !PT ;  /* 0x0000000705077c12 */ /* 0x000fe2000f8e960c */
[----:B------:R-:W-:Y:S01]  /*101a0*/  FMUL.FTZ R12, R2, R168 ;  /* 0x000000a8020c7220 */ /* 0x000fe20000410000 */
[----:B------:R-:W-:Y:S02]  /*101b0*/  LOP3.LUT R4, R37, UR5, R4, 0x96, !PT ;  /* 0x0000000525047c12 */ /* 0x000fe4000f8e9604 */
[----:B------:R1:W-:Y:S01]  /*101c0*/  MUFU.EX2 R205, R24 ;  /* 0x0000001800cd7308 */ /* 0x0003e20000000800 */
[----:B------:R-:W-:Y:S02]  /*101d0*/  IMAD.MOV.U32 R82, RZ, RZ, R231 ;  /* 0x000000ffff527224 */ /* 0x000fe400078e00e7 */
[----:B------:R-:W-:Y:S04]  /*101e0*/  IMAD.WIDE.U32 R6, R7, -0x326172a9, RZ ;  /* 0xcd9e8d5707067825 */ /* 0x000fe800078e00ff */
[----:B------:R-:W-:Y:S01]  /*101f0*/  IMAD.WIDE.U32 R4, R4, -0x326172a9, RZ ;  /* 0xcd9e8d5704047825 */ /* 0x000fe200078e00ff */
[----:B------:R-:W-:Y:S02]  /*10200*/  LOP3.LUT R7, R7, UR6, R8, 0x96, !PT ;  /* 0x0000000607077c12 */ /* 0x000fe4000f8e9608 */
[----:B------:R-:W-:Y:S01]  /*10210*/  MUFU.EX2 R207, R43 ;  /* 0x0000002b00cf7308 */ /* 0x000fe20000000800 */
[----:B------:R-:W-:Y:S01]  /*10220*/  IMAD.MOV.U32 R78, RZ, RZ, R204 ;  /* 0x000000ffff4e7224 */ /* 0x000fe200078e00cc */
[----:B------:R-:W-:Y:S01]  /*10230*/  LOP3.LUT R6, R5, UR16, R6, 0x96, !PT ;  /* 0x0000001005067c12 */ /* 0x000fe2000f8e9606 */
[----:B------:R-:W-:Y:S01]  /*10240*/  IMAD.MOV.U32 R22, RZ, RZ, R220 ;  /* 0x000000ffff167224 */ /* 0x000fe200078e00dc */
[C---:B------:R-:W-:Y:S01]  /*10250*/  LOP3.LUT R5, R4.reuse, 0xffff, RZ, 0xc0, !PT ;  /* 0x0000ffff04057812 */ /* 0x040fe200078ec0ff */
[----:B----4-:R-:W-:Y:S01]  /*10260*/  IMAD.MOV.U32 R23, RZ, RZ, R200 ;  /* 0x000000ffff177224 */ /* 0x010fe200078e00c8 */
[----:B------:R-:W-:Y:S04]  /*10270*/  LOP3.LUT R8, R4, 0xff, RZ, 0xc0, !PT ;  /* 0x000000ff04087812 */ /* 0x000fe800078ec0ff */
[----:B------:R-:W-:Y:S01]  /*10280*/  MUFU.EX2 R204, R46 ;  /* 0x0000002e00cc7308 */ /* 0x000fe20000000800 */
[----:B------:R-:W-:Y:S01]  /*10290*/  SHF.R.U32.HI R5, RZ, 0x8, R5 ;  /* 0x00000008ff057819 */ /* 0x000fe20000011605 */
[----:B-1----:R-:W-:Y:S02]  /*102a0*/  IMAD.MOV.U32 R24, RZ, RZ, R237 ;  /* 0x000000ffff187224 */ /* 0x002fe400078e00ed */
[----:B------:R-:W-:Y:S01]  /*102b0*/  IMAD.MOV.U32 R30, RZ, RZ, R56 ;  /* 0x000000ffff1e7224 */ /* 0x000fe200078e0038 */
[----:B------:R-:W-:Y:S01]  /*102c0*/  PRMT R58, R8, 0x5410, R5 ;  /* 0x00005410083a7816 */ /* 0x000fe20000000005 */
[----:B------:R-:W-:Y:S01]  /*102d0*/  IMAD.MOV.U32 R91, RZ, RZ, R23 ;  /* 0x000000ffff5b7224 */ /* 0x000fe200078e0017 */
[--C-:B------:R-:W-:Y:S03]  /*102e0*/  SHF.R.U32.HI R8, RZ, 0x10, R4.reuse ;  /* 0x00000010ff087819 */ /* 0x100fe60000011604 */
[----:B------:R-:W-:Y:S01]  /*102f0*/  MUFU.EX2 R88, R25 ;  /* 0x0000001900587308 */ /* 0x000fe20000000800 */
[----:B------:R-:W-:Y:S01]  /*10300*/  SHF.R.U32.HI R5, RZ, 0x18, R4 ;  /* 0x00000018ff057819 */ /* 0x000fe20000011604 */
[----:B------:R-:W-:Y:S01]  /*10310*/  FMUL.FTZ R23, R3, R151 ;  /* 0x0000009703177220 */ /* 0x000fe20000410000 */
[----:B------:R-:W-:Y:S01]  /*10320*/  LOP3.LUT R4, R8, 0xff, RZ, 0xc0, !PT ;  /* 0x000000ff08047812 */ /* 0x000fe200078ec0ff */
[----:B------:R-:W-:Y:S01]  /*10330*/  IMAD.MOV.U32 R94, RZ, RZ, R222 ;  /* 0x000000ffff5e7224 */ /* 0x000fe200078e00de */
[----:B------:R-:W-:Y:S01]  /*10340*/  LOP3.LUT R8, R6, 0xff, RZ, 0xc0, !PT ;  /* 0x000000ff06087812 */ /* 0x000fe200078ec0ff */
[----:B------:R-:W-:Y:S01]  /*10350*/  IMAD.MOV.U32 R95, RZ, RZ, R202 ;  /* 0x000000ffff5f7224 */ /* 0x000fe200078e00ca */
[----:B------:R-:W-:Y:S01]  /*10360*/  PRMT R59, R4, 0x5410, R5 ;  /* 0x00005410043b7816 */ /* 0x000fe20000000005 */
[----:B------:R-:W-:Y:S02]  /*10370*/  IMAD.WIDE.U32 R4, R7, -0x2daee0ad, RZ ;  /* 0xd2511f5307047825 */ /* 0x000fe400078e00ff */
[----:B------:R1:W4:Y:S02]  /*10380*/  MUFU.EX2 R25, R29 ;  /* 0x0000001d00197308 */ /* 0x0003240000000800 */
[----:B------:R-:W-:Y:S01]  /*10390*/  IMAD.MOV.U32 R107, RZ, RZ, R95 ;  /* 0x000000ffff6b7224 */ /* 0x000fe200078e005f */
[----:B------:R-:W-:Y:S01]  /*103a0*/  LOP3.LUT R36, R5, UR15, R36, 0x96, !PT ;  /* 0x0000000f05247c12 */ /* 0x000fe2000f8e9624 */
[----:B------:R-:W-:Y:S01]  /*103b0*/  IMAD.MOV.U32 R95, RZ, RZ, R24 ;  /* 0x000000ffff5f7224 */ /* 0x000fe200078e0018 */
[----:B------:R-:W-:Y:S01]  /*103c0*/  LOP3.LUT R5, R4, 0xffff, RZ, 0xc0, !PT ;  /* 0x0000ffff04057812 */ /* 0x000fe200078ec0ff */
[----:B------:R-:W-:Y:S01]  /*103d0*/  FMUL.FTZ R24, R2, R160 ;  /* 0x000000a002187220 */ /* 0x000fe20000410000 */
[----:B------:R-:W-:Y:S03]  /*103e0*/  LOP3.LUT R7, R4, 0xff, RZ, 0xc0, !PT ;  /* 0x000000ff04077812 */ /* 0x000fe600078ec0ff */
[----:B------:R-:W-:Y:S01]  /*103f0*/  MUFU.EX2 R181, R38 ;  /* 0x0000002600b57308 */ /* 0x000fe20000000800 */
[----:B------:R-:W-:Y:S01]  /*10400*/  SHF.R.U32.HI R5, RZ, 0x8, R5 ;  /* 0x00000008ff057819 */ /* 0x000fe20000011605 */
[----:B------:R-:W-:Y:S02]  /*10410*/  IMAD.MOV.U32 R27, RZ, RZ, R33 ;  /* 0x000000ffff1b7224 */ /* 0x000fe400078e0021 */
[----:B------:R-:W-:Y:S01]  /*10420*/  FMUL.FTZ R33, R132, R145 ;  /* 0x0000009184217220 */ /* 0x000fe20000410000 */
[----:B------:R-:W-:Y:S01]  /*10430*/  IMAD.MOV.U32 R122, RZ, RZ, R34 ;  /* 0x000000ffff7a7224 */ /* 0x000fe200078e0022 */
[----:B------:R-:W-:Y:S01]  /*10440*/  PRMT R42, R7, 0x5410, R5 ;  /* 0x00005410072a7816 */ /* 0x000fe20000000005 */
[----:B------:R-:W-:Y:S01]  /*10450*/  FMUL.FTZ R34, R3, R146 ;  /* 0x0000009203227220 */ /* 0x000fe20000410000 */
[--C-:B------:R-:W-:Y:S02]  /*10460*/  SHF.R.U32.HI R7, RZ, 0x10, R4.reuse ;  /* 0x00000010ff077819 */ /* 0x100fe40000011604 */
[----:B------:R4:W4:Y:S01]  /*10470*/  MUFU.EX2 R114, R28 ;  /* 0x0000001c00727308 */ /* 0x0009220000000800 */
[----:B------:R-:W-:Y:S01]  /*10480*/  SHF.R.U32.HI R5, RZ, 0x18, R4 ;  /* 0x00000018ff057819 */ /* 0x000fe20000011604 */
[----:B------:R-:W-:Y:S01]  /*10490*/  IMAD.MOV.U32 R86, RZ, RZ, R203 ;  /* 0x000000ffff567224 */ /* 0x000fe200078e00cb */
[----:B------:R-:W-:Y:S01]  /*104a0*/  LOP3.LUT R4, R7, 0xff, RZ, 0xc0, !PT ;  /* 0x000000ff07047812 */ /* 0x000fe200078ec0ff */
[----:B-1----:R-:W-:Y:S01]  /*104b0*/  FMUL.FTZ R29, R2, R157 ;  /* 0x0000009d021d7220 */ /* 0x002fe20000410000 */
[----:B------:R-:W-:Y:S01]  /*104c0*/  LOP3.LUT R7, R6, 0xffff, RZ, 0xc0, !PT ;  /* 0x0000ffff06077812 */ /* 0x000fe200078ec0ff */
[----:B----4-:R-:W-:Y:S02]  /*104d0*/  IMAD.MOV.U32 R127, RZ, RZ, R25 ;  /* 0x000000ffff7f7224 */ /* 0x010fe400078e0019 */
[----:B------:R-:W-:Y:S02]  /*104e0*/  FMUL.FTZ R25, R2, R161 ;  /* 0x000000a102197220 */ /* 0x000fe40000410000 */
[----:B------:R1:W-:Y:S01]  /*104f0*/  MUFU.EX2 R237, R51 ;  /* 0x0000003300ed7308 */ /* 0x0003e20000000800 */
[----:B------:R-:W-:Y:S01]  /*10500*/  SHF.R.U32.HI R7, RZ, 0x8, R7 ;  /* 0x00000008ff077819 */ /* 0x000fe20000011607 */
[----:B------:R-:W-:Y:S02]  /*10510*/  IMAD.MOV.U32 R123, RZ, RZ, R35 ;  /* 0x000000ffff7b7224 */ /* 0x000fe400078e0023 */
[C---:B------:R-:W-:Y:S01]  /*10520*/  FMUL.FTZ R35, R3.reuse, R147 ;  /* 0x0000009303237220 */ /* 0x040fe20000410000 */
[----:B------:R-:W-:Y:S01]  /*10530*/  IMAD.MOV.U32 R79, RZ, RZ, R19 ;  /* 0x000000ffff4f7224 */ /* 0x000fe200078e0013 */
[----:B------:R-:W-:Y:S01]  /*10540*/  PRMT R56, R8, 0x5410, R7 ;  /* 0x0000541008387816 */ /* 0x000fe20000000007 */
[C---:B------:R-:W-:Y:S01]  /*10550*/  FMUL.FTZ R19, R3.reuse, R155 ;  /* 0x0000009b03137220 */ /* 0x040fe20000410000 */
[--C-:B------:R-:W-:Y:S02]  /*10560*/  SHF.R.U32.HI R8, RZ, 0x10, R6.reuse ;  /* 0x00000010ff087819 */ /* 0x100fe40000011606 */
[----:B------:R4:W-:Y:S01]  /*10570*/  MUFU.EX2 R233, R49 ;  /* 0x0000003100e97308 */ /* 0x0009e20000000800 */
[----:B------:R-:W-:Y:S01]  /*10580*/  SHF.R.U32.HI R7, RZ, 0x18, R6 ;  /* 0x00000018ff077819 */ /* 0x000fe20000011606 */
[----:B------:R-:W-:Y:S01]  /*10590*/  IMAD.MOV.U32 R28, RZ, RZ, R83 ;  /* 0x000000ffff1c7224 */ /* 0x000fe200078e0053 */
[----:B------:R-:W-:Y:S01]  /*105a0*/  LOP3.LUT R6, R8, 0xff, RZ, 0xc0, !PT ;  /* 0x000000ff08067812 */ /* 0x000fe200078ec0ff */
[----:B------:R-:W-:Y:S02]  /*105b0*/  IMAD.MOV.U32 R83, RZ, RZ, R100 ;  /* 0x000000ffff537224 */ /* 0x000fe400078e0064 */
[C---:B------:R-:W-:Y:S01]  /*105c0*/  FMUL.FTZ R8, R2.reuse, R172 ;  /* 0x000000ac02087220 */ /* 0x040fe20000410000 */
[----:B------:R-:W-:Y:S03]  /*105d0*/  IMAD.MOV.U32 R43, RZ, RZ, R114 ;  /* 0x000000ffff2b7224 */ /* 0x000fe600078e0072 */
[----:B------:R4:W-:Y:S01]  /*105e0*/  MUFU.EX2 R231, R50 ;  /* 0x0000003200e77308 */ /* 0x0009e20000000800 */
[----:B-1----:R-:W-:Y:S02]  /*105f0*/  IMAD.MOV.U32 R51, RZ, RZ, R94 ;  /* 0x000000ffff337224 */ /* 0x002fe400078e005e */
[----:B------:R-:W-:Y:S02]  /*10600*/  IMAD.MOV.U32 R94, RZ, RZ, R99 ;  /* 0x000000ffff5e7224 */ /* 0x000fe400078e0063 */
[----:B------:R-:W-:Y:S02]  /*10610*/  IMAD.MOV.U32 R121, RZ, RZ, R199 ;  /* 0x000000ffff797224 */ /* 0x000fe400078e00c7 */
[----:B------:R-:W-:Y:S03]  /*10620*/  IMAD.MOV.U32 R102, RZ, RZ, R201 ;  /* 0x000000ffff667224 */ /* 0x000fe600078e00c9 */
[----:B------:R1:W2:Y:S01]  /*10630*/  MUFU.EX2 R75, R31 ;  /* 0x0000001f004b7308 */ /* 0x0002a20000000800 */
[----:B----4-:R-:W-:Y:S02]  /*10640*/  IMAD.MOV.U32 R49, RZ, RZ, R91 ;  /* 0x000000ffff317224 */ /* 0x010fe400078e005b */
[----:B------:R-:W-:Y:S02]  /*10650*/  IMAD.MOV.U32 R74, RZ, RZ, R121 ;  /* 0x000000ffff4a7224 */ /* 0x000fe400078e0079 */
[----:B------:R-:W-:Y:S02]  /*10660*/  IMAD.MOV.U32 R37, RZ, RZ, R49 ;  /* 0x000000ffff257224 */ /* 0x000fe400078e0031 */
[----:B------:R-:W-:Y:S03]  /*10670*/  IMAD.MOV.U32 R121, RZ, RZ, R18 ;  /* 0x000000ffff797224 */ /* 0x000fe600078e0012 */
[----:B------:R4:W-:Y:S01]  /*10680*/  MUFU.EX2 R220, R45 ;  /* 0x0000002d00dc7308 */ /* 0x0009e20000000800 */
[----:B------:R-:W-:Y:S02]  /*10690*/  IMAD.MOV.U32 R50, RZ, RZ, R28 ;  /* 0x000000ffff327224 */ /* 0x000fe400078e001c */
[----:B------:R-:W-:Y:S01]  /*106a0*/  FMUL.FTZ R28, R2, R156 ;  /* 0x0000009c021c7220 */ /* 0x000fe20000410000 */
[C---:B------:R-:W-:Y:S01]  /*106b0*/  FMUL.FTZ R18, R3.reuse, R154 ;  /* 0x0000009a03127220 */ /* 0x040fe20000410000 */
[----:B------:R-:W-:Y:S02]  /*106c0*/  IMAD.MOV.U32 R91, RZ, RZ, R81 ;  /* 0x000000ffff5b7224 */ /* 0x000fe400078e0051 */
[----:B------:R-:W-:Y:S03]  /*106d0*/  IMAD.MOV.U32 R38, RZ, RZ, R51 ;  /* 0x000000ffff267224 */ /* 0x000fe600078e0033 */
[----:B------:R4:W-:Y:S01]  /*106e0*/  MUFU.EX2 R203, R39 ;  /* 0x0000002700cb7308 */ /* 0x0009e20000000800 */
[----:B-1----:R-:W-:Y:S01]  /*106f0*/  IMAD.MOV.U32 R31, RZ, RZ, R57 ;  /* 0x000000ffff1f7224 */ /* 0x002fe200078e0039 */
[----:B------:R-:W-:Y:S01]  /*10700*/  PRMT R57, R6, 0x5410, R7 ;  /* 0x0000541006397816 */ /* 0x000fe20000000007 */
[C---:B------:R-:W-:Y:S01]  /*10710*/  FMUL.FTZ R6, R3.reuse, R166 ;  /* 0x000000a603067220 */ /* 0x040fe20000410000 */
[C---:B------:R-:W-:Y:S01]  /*10720*/  FMUL.FTZ R7, R3.reuse, R167 ;  /* 0x000000a703077220 */ /* 0x040fe20000410000 */
[----:B------:R-:W-:Y:S02]  /*10730*/  IMAD.MOV.U32 R49, RZ, RZ, R31 ;  /* 0x000000ffff317224 */ /* 0x000fe400078e001f */
[C---:B------:R-:W-:Y:S01]  /*10740*/  FMUL.FTZ R31, R0.reuse, R159 ;  /* 0x0000009f001f7220 */ /* 0x040fe20000410000 */
[----:B------:R-:W-:Y:S02]  /*10750*/  IMAD.MOV.U32 R51, RZ, RZ, R27 ;  /* 0x000000ffff337224 */ /* 0x000fe400078e001b */
[----:B------:R1:W-:Y:S01]  /*10760*/  MUFU.EX2 R218, R20 ;  /* 0x0000001400da7308 */ /* 0x0003e20000000800 */
[----:B----4-:R-:W-:Y:S02]  /*10770*/  IMAD.MOV.U32 R45, RZ, RZ, R127 ;  /* 0x000000ffff2d7224 */ /* 0x010fe400078e007f */
[----:B------:R-:W-:Y:S01]  /*10780*/  FMUL.FTZ R27, R0, R163 ;  /* 0x000000a3001b7220 */ /* 0x000fe20000410000 */
[----:B------:R-:W-:Y:S02]  /*10790*/  IMAD.MOV.U32 R127, RZ, RZ, R94 ;  /* 0x000000ffff7f7224 */ /* 0x000fe400078e005e */
[----:B------:R-:W-:Y:S02]  /*107a0*/  IMAD.MOV.U32 R159, RZ, RZ, R45 ;  /* 0x000000ffff9f7224 */ /* 0x000fe400078e002d */
[----:B------:R-:W-:Y:S02]  /*107b0*/  IMAD.MOV.U32 R45, RZ, RZ, R43 ;  /* 0x000000ffff2d7224 */ /* 0x000fe400078e002b */
[----:B------:R4:W-:Y:S01]  /*107c0*/  MUFU.EX2 R199, R41 ;  /* 0x0000002900c77308 */ /* 0x0009e20000000800 */
[----:B------:R-:W-:Y:S02]  /*107d0*/  IMAD.MOV.U32 R39, RZ, RZ, R50 ;  /* 0x000000ffff277224 */ /* 0x000fe400078e0032 */
[----:B------:R-:W-:Y:S02]  /*107e0*/  IMAD.MOV.U32 R63, RZ, RZ, R98 ;  /* 0x000000ffff3f7224 */ /* 0x000fe400078e0062 */
[----:B------:R-:W-:Y:S02]  /*107f0*/  IMAD.MOV.U32 R43, RZ, RZ, R39 ;  /* 0x000000ffff2b7224 */ /* 0x000fe400078e0027 */
[----:B------:R-:W-:Y:S03]  /*10800*/  IMAD.MOV.U32 R39, RZ, RZ, R107 ;  /* 0x000000ffff277224 */ /* 0x000fe600078e006b */
[----:B------:R2:W-:Y:S01]  /*10810*/  MUFU.EX2 R219, R21 ;  /* 0x0000001500db7308 */ /* 0x0005e20000000800 */
[----:B------:R-:W-:Y:S02]  /*10820*/  IMAD.MOV.U32 R107, RZ, RZ, R88 ;  /* 0x000000ffff6b7224 */ /* 0x000fe400078e0058 */
[----:B-1----:R-:W-:Y:S01]  /*10830*/  FMUL.FTZ R20, R132, R148 ;  /* 0x0000009484147220 */ /* 0x002fe20000410000 */
[----:B------:R-:W-:Y:S02]  /*10840*/  IMAD.MOV.U32 R88, RZ, RZ, R246 ;  /* 0x000000ffff587224 */ /* 0x000fe400078e00f6 */
[----:B------:R-:W-:Y:S02]  /*10850*/  IMAD.MOV.U32 R152, RZ, RZ, R43 ;  /* 0x000000ffff987224 */ /* 0x000fe400078e002b */
[----:B------:R-:W-:Y:S02]  /*10860*/  IMAD.MOV.U32 R43, RZ, RZ, R89 ;  /* 0x000000ffff2b7224 */ /* 0x000fe400078e0059 */
[----:B------:R1:W-:Y:S01]  /*10870*/  MUFU.EX2 R232, R48 ;  /* 0x0000003000e87308 */ /* 0x0003e20000000800 */
[----:B----4-:R-:W-:Y:S01]  /*10880*/  PRMT R41, R4, 0x5410, R5 ;  /* 0x0000541004297816 */ /* 0x010fe20000000005 */
        /* <DEDUP_REMOVED lines=8> */
[C---:B--2---:R-:W-:Y:S01]  /*10910*/  FMUL.FTZ R21, R132.reuse, R149 ;  /* 0x0000009584157220 */ /* 0x044fe20000410000 */
[----:B------:R-:W-:Y:S01]  /*10920*/  FFMA.FTZ R132, R132, R62, R142 ;  /* 0x0000003e84847223 */ /* 0x000fe2000001008e */
[----:B------:R-:W-:Y:S02]  /*10930*/  IMAD.MOV.U32 R62, RZ, RZ, R22 ;  /* 0x000000ffff3e7224 */ /* 0x000fe400078e0016 */
[C---:B------:R-:W-:Y:S01]  /*10940*/  FMUL.FTZ R22, R3.reuse, R150 ;  /* 0x0000009603167220 */ /* 0x040fe20000410000 */
[----:B------:R-:W-:Y:S02]  /*10950*/  IMAD.MOV.U32 R50, RZ, RZ, R26 ;  /* 0x000000ffff327224 */ /* 0x000fe400078e001a */
[C---:B------:R-:W-:Y:S01]  /*10960*/  FMUL.FTZ R26, R0.reuse, R162 ;  /* 0x000000a2001a7220 */ /* 0x040fe20000410000 */
[----:B------:R2:W-:Y:S01]  /*10970*/  MUFU.EX2 R200, R11 ;  /* 0x0000000b00c87308 */ /* 0x0005e20000000800 */
[----:B-1----:R-:W-:Y:S02]  /*10980*/  IMAD.MOV.U32 R48, RZ, RZ, R75 ;  /* 0x000000ffff307224 */ /* 0x002fe400078e004b */
[----:B------:R-:W-:Y:S02]  /*10990*/  IMAD.MOV.U32 R75, RZ, RZ, R77 ;  /* 0x000000ffff4b7224 */ /* 0x000fe400078e004d */
[----:B------:R-:W-:Y:S02]  /*109a0*/  IMAD.U32 R77, RZ, RZ, UR13 ;  /* 0x0000000dff4d7e24 */ /* 0x000fe4000f8e00ff */
[----:B------:R-:W-:Y:S03]  /*109b0*/  IMAD.MOV.U32 R164, RZ, RZ, R48 ;  /* 0x000000ffffa47224 */ /* 0x000fe600078e0030 */
[----:B------:R-:W-:Y:S01]  /*109c0*/  MUFU.EX2 R222, R64 ;  /* 0x0000004000de7308 */ /* 0x000fe20000000800 */
[----:B----4-:R-:W-:Y:S02]  /*109d0*/  IMAD.MOV.U32 R44, RZ, RZ, R111 ;  /* 0x000000ffff2c7224 */ /* 0x010fe400078e006f */
[----:B------:R-:W-:Y:S02]  /*109e0*/  IMAD.MOV.U32 R48, RZ, RZ, R30 ;  /* 0x000000ffff307224 */ /* 0x000fe400078e001e */
[C---:B------:R-:W-:Y:S01]  /*109f0*/  FMUL.FTZ R30, R0.reuse, R158 ;  /* 0x0000009e001e7220 */ /* 0x040fe20000410000 */
[----:B------:R-:W-:Y:S02]  /*10a00*/  IMAD.MOV.U32 R94, RZ, RZ, R75 ;  /* 0x000000ffff5e7224 */ /* 0x000fe400078e004b */
[----:B------:R-:W-:Y:S02]  /*10a10*/  IMAD.MOV.U32 R158, RZ, RZ, R164 ;  /* 0x000000ffff9e7224 */ /* 0x000fe400078e00a4 */
[----:B------:R-:W-:Y:S01]  /*10a20*/  MUFU.EX2 R202, R47 ;  /* 0x0000002f00ca7308 */ /* 0x000fe20000000800 */
[----:B------:R-:W-:Y:S02]  /*10a30*/  IMAD.MOV.U32 R75, RZ, RZ, R74 ;  /* 0x000000ffff4b7224 */ /* 0x000fe400078e004a */
[C---:B--2---:R-:W-:Y:S01]  /*10a40*/  FMUL.FTZ R11, R0.reuse, R175 ;  /* 0x000000af000b7220 */ /* 0x044fe20000410000 */
[----:B------:R-:W-:Y:S02]  /*10a50*/  IMAD.MOV.U32 R74, RZ, RZ, R79 ;  /* 0x000000ffff4a7224 */ /* 0x000fe400078e004f */
[----:B------:R-:W-:Y:S02]  /*10a60*/  IMAD.MOV.U32 R164, RZ, RZ, R44 ;  /* 0x000000ffffa47224 */ /* 0x000fe400078e002c */
[----:B------:R-:W-:Y:S02]  /*10a70*/  IMAD.MOV.U32 R111, RZ, RZ, R91 ;  /* 0x000000ffff6f7224 */ /* 0x000fe400078e005b */
[----:B------:R-:W-:Y:S01]  /*10a80*/  MUFU.EX2 R155, R55 ;  /* 0x00000037009b7308 */ /* 0x000fe20000000800 */
[----:B------:R-:W-:Y:S02]  /*10a90*/  IMAD.MOV.U32 R44, RZ, RZ, R37 ;  /* 0x000000ffff2c7224 */ /* 0x000fe400078e0025 */
[----:B------:R-:W-:Y:S02]  /*10aa0*/  IMAD.MOV.U32 R79, RZ, RZ, R82 ;  /* 0x000000ffff4f7224 */ /* 0x000fe400078e0052 */
[----:B------:R-:W-:Y:S02]  /*10ab0*/  IMAD.MOV.U32 R91, RZ, RZ, R15 ;  /* 0x000000ffff5b7224 */ /* 0x000fe400078e000f */
[C---:B------:R-:W-:Y:S01]  /*10ac0*/  FMUL.FTZ R15, R0.reuse, R171 ;  /* 0x000000ab000f7220 */ /* 0x040fe20000410000 */
[----:B------:R-:W-:Y:S02]  /*10ad0*/  IMAD.MOV.U32 R82, RZ, RZ, R14 ;  /* 0x000000ffff527224 */ /* 0x000fe400078e000e */
[----:B------:R-:W-:Y:S01]  /*10ae0*/  FMUL.FTZ R14, R0, R170 ;  /* 0x000000aa000e7220 */ /* 0x000fe20000410000 */
[----:B------:R-:W-:Y:S01]  /*10af0*/  IMAD.MOV.U32 R37, RZ, RZ, R38 ;  /* 0x000000ffff257224 */ /* 0x000fe200078e0026 */
[----:B------:R-:W-:Y:S01]  /*10b00*/  MUFU.EX2 R169, R54 ;  /* 0x0000003600a97308 */ /* 0x000fe20000000800 */
[----:B------:R-:W-:Y:S02]  /*10b10*/  IMAD.MOV.U32 R98, RZ, RZ, R229 ;  /* 0x000000ffff627224 */ /* 0x000fe400078e00e5 */
[----:B------:R-:W-:Y:S02]  /*10b20*/  IMAD.MOV.U32 R153, RZ, RZ, R44 ;  /* 0x000000ffff997224 */ /* 0x000fe400078e002c */
[----:B------:R-:W-:Y:S01]  /*10b30*/  IMAD.MOV.U32 R165, RZ, RZ, R37 ;  /* 0x000000ffffa57224 */ /* 0x000fe200078e0025 */
[----:B------:R-:W-:Y:S01]  /*10b40*/  SHF.R.U32.HI R37, RZ, 0x18, R36 ;  /* 0x00000018ff257819 */ /* 0x000fe20000011624 */
[----:B------:R-:W-:Y:S03]  /*10b50*/  IMAD.MOV.U32 R44, RZ, RZ, R95 ;  /* 0x000000ffff2c7224 */ /* 0x000fe600078e005f */
[----:B------:R-:W-:Y:S01]  /*10b60*/  MUFU.EX2 R229, R65 ;  /* 0x0000004100e57308 */ /* 0x000fe20000000800 */
[----:B------:R-:W-:Y:S02]  /*10b70*/  IMAD.MOV.U32 R81, RZ, RZ, R217 ;  /* 0x000000ffff517224 */ /* 0x000fe400078e00d9 */
[----:B------:R-:W-:Y:S02]  /*10b80*/  IMAD.MOV.U32 R95, RZ, RZ, R205 ;  /* 0x000000ffff5f7224 */ /* 0x000fe400078e00cd */
[----:B------:R-:W-:Y:S02]  /*10b90*/  IMAD.MOV.U32 R145, RZ, RZ, R126 ;  /* 0x000000ffff917224 */ /* 0x000fe400078e007e */
[----:B------:R-:W-:Y:S03]  /*10ba0*/  IMAD.MOV.U32 R126, RZ, RZ, R106 ;  /* 0x000000ffff7e7224 */ /* 0x000fe600078e006a */
[----:B------:R-:W1:Y:S01]  /*10bb0*/  MUFU.EX2 R40, R40 ;  /* 0x0000002800287308 */ /* 0x000e620000000800 */
[----:B------:R-:W-:Y:S02]  /*10bc0*/  IMAD.MOV.U32 R106, RZ, RZ, R63 ;  /* 0x000000ffff6a7224 */ /* 0x000fe400078e003f */
[----:B------:R-:W-:Y:S02]  /*10bd0*/  IMAD.MOV.U32 R175, RZ, RZ, R123 ;  /* 0x000000ffffaf7224 */ /* 0x000fe400078e007b */
[----:B------:R-:W-:Y:S02]  /*10be0*/  IMAD.MOV.U32 R123, RZ, RZ, R94 ;  /* 0x000000ffff7b7224 */ /* 0x000fe400078e005e */
[----:B------:R-:W-:Y:S03]  /*10bf0*/  IMAD.MOV.U32 R94, RZ, RZ, R93 ;  /* 0x000000ffff5e7224 */ /* 0x000fe600078e005d */
[----:B------:R2:W-:Y:S01]  /*10c00*/  MUFU.EX2 R166, R60 ;  /* 0x0000003c00a67308 */ /* 0x0005e20000000800 */
[----:B------:R-:W-:Y:S01]  /*10c10*/  IMAD.MOV.U32 R93, RZ, RZ, R89 ;  /* 0x000000ffff5d7224 */ /* 0x000fe200078e0059 */
[----:B------:R-:W-:Y:S01]  /*10c20*/  MOV R89, R88 ;  /* 0x0000005800597202 */ /* 0x000fe20000000f00 */
[----:B------:R-:W-:Y:S02]  /*10c30*/  IMAD.MOV.U32 R151, RZ, RZ, R108 ;  /* 0x000000ffff977224 */ /* 0x000fe400078e006c */
[----:B------:R-:W-:Y:S02]  /*10c40*/  IMAD.MOV.U32 R108, RZ, RZ, R86 ;  /* 0x000000ffff6c7224 */ /* 0x000fe400078e0056 */
[----:B------:R-:W-:Y:S03]  /*10c50*/  IMAD.MOV.U32 R144, RZ, RZ, R117 ;  /* 0x000000ffff907224 */ /* 0x000fe600078e0075 */
[----:B------:R4:W-:Y:S01]  /*10c60*/  MUFU.EX2 R167, R61 ;  /* 0x0000003d00a77308 */ /* 0x0009e20000000800 */
[----:B-1----:R-:W-:Y:S02]  /*10c70*/  IMAD.MOV.U32 R157, RZ, RZ, R40 ;  /* 0x000000ffff9d7224 */ /* 0x002fe400078e0028 */
[----:B------:R-:W-:Y:S02]  /*10c80*/  IMAD.MOV.U32 R154, RZ, RZ, R91 ;  /* 0x000000ffff9a7224 */ /* 0x000fe400078e005b */
[----:B------:R-:W-:Y:S02]  /*10c90*/  IMAD.MOV.U32 R91, RZ, RZ, R109 ;  /* 0x000000ffff5b7224 */ /* 0x000fe400078e006d */
[----:B------:R-:W-:Y:S03]  /*10ca0*/  IMAD.MOV.U32 R109, RZ, RZ, R87 ;  /* 0x000000ffff6d7224 */ /* 0x000fe600078e0057 */
[----:B------:R-:W-:Y:S01]  /*10cb0*/  MUFU.EX2 R217, R66 ;  /* 0x0000004200d97308 */ /* 0x000fe20000000800 */
[----:B------:R-:W-:Y:S02]  /*10cc0*/  IMAD.MOV.U32 R147, RZ, RZ, R151 ;  /* 0x000000ffff937224 */ /* 0x000fe400078e0097 */
[----:B------:R-:W-:Y:S02]  /*10cd0*/  IMAD.MOV.U32 R151, RZ, RZ, R145 ;  /* 0x000000ffff977224 */ /* 0x000fe400078e0091 */
[----:B------:R-:W-:Y:S02]  /*10ce0*/  IMAD.MOV.U32 R145, RZ, RZ, R75 ;  /* 0x000000ffff917224 */ /* 0x000fe400078e004b */
[----:B------:R-:W-:Y:S01]  /*10cf0*/  FFMA.FTZ R100, R3, R9, R141 ;  /* 0x0000000903647223 */ /* 0x000fe2000001008d */
[C---:B------:R-:W-:Y:S01]  /*10d00*/  FMUL.FTZ R9, R2.reuse, R173 ;  /* 0x000000ad02097220 */ /* 0x040fe20000410000 */
[----:B------:R-:W-:Y:S01]  /*10d10*/  IMAD.MOV.U32 R3, RZ, RZ, 0x7054 ;  /* 0x00007054ff037424 */ /* 0x000fe200078e00ff */
[----:B------:R1:W1:Y:S01]  /*10d20*/  MUFU.EX2 R173, R67 ;  /* 0x0000004300ad7308 */ /* 0x0002620000000800 */
[----:B---3--:R-:W-:Y:S01]  /*10d30*/  FFMA.FTZ R99, R2, R10, R228 ;  /* 0x0000000a02637223 */ /* 0x008fe200000100e4 */
[----:B------:R-:W-:Y:S01]  /*10d40*/  FMUL.FTZ R10, R0, R174 ;  /* 0x000000ae000a7220 */ /* 0x000fe20000410000 */
[----:B------:R-:W3:Y:S01]  /*10d50*/  LDL.LU R2, [R1+0x3c] ;  /* 0x00003c0001027983 */ /* 0x000ee20000300800 */
[----:B------:R-:W-:Y:S01]  /*10d60*/  PRMT R77, R77, R3, UR13 ;  /* 0x0000000d4d4d7e16 */ /* 0x000fe20008000003 */
[----:B------:R-:W-:Y:S01]  /*10d70*/  IMAD.MOV.U32 R174, RZ, RZ, R122 ;  /* 0x000000ffffae7224 */ /* 0x000fe200078e007a */
[----:B------:R-:W-:Y:S01]  /*10d80*/  LOP3.LUT R3, R36, 0xffff, RZ, 0xc0, !PT ;  /* 0x0000ffff24037812 */ /* 0x000fe200078ec0ff */
[----:B------:R-:W3:Y:S03]  /*10d90*/  LDL.LU R246, [R1+0xdc] ;  /* 0x0000dc0001f67983 */ /* 0x000ee60000300800 */
[----:B------:R1:W-:Y:S01]  /*10da0*/  MUFU.EX2 R168, R69 ;  /* 0x0000004500a87308 */ /* 0x0003e20000000800 */
[--C-:B------:R-:W-:Y:S01]  /*10db0*/  HSET2.LE.AND R38, R245, R77.reuse, PT ;  /* 0x0000004df5267233 */ /* 0x100fe20003803000 */
[----:B------:R-:W-:Y:S01]  /*10dc0*/  IMAD.MOV.U32 R245, RZ, RZ, R164 ;  /* 0x000000fffff57224 */ /* 0x000fe200078e00a4 */
[----:B------:R-:W-:Y:S01]  /*10dd0*/  SHF.R.U32.HI R3, RZ, 0x8, R3 ;  /* 0x00000008ff037819 */ /* 0x000fe20000011603 */
[----:B------:R-:W3:Y:S01]  /*10de0*/  LDL.LU R80, [R1] ;  /* 0x0000000001507983 */ /* 0x000ee20000300800 */
[--C-:B------:R-:W-:Y:S01]  /*10df0*/  HSET2.LE.AND R47, R43, R77.reuse, PT ;  /* 0x0000004d2b2f7233 */ /* 0x100fe20003803000 */
[----:B------:R-:W-:Y:S01]  /*10e00*/  IMAD.MOV.U32 R164, RZ, RZ, R39 ;  /* 0x000000ffffa47224 */ /* 0x000fe200078e0027 */
[--C-:B------:R-:W-:Y:S01]  /*10e10*/  HSET2.LE.AND R54, R196, R77.reuse, PT ;  /* 0x0000004dc4367233 */ /* 0x100fe20003803000 */
[----:B------:R-:W3:Y:S01]  /*10e20*/  LDL.LU R235, [R1+0xd8] ;  /* 0x0000d80001eb7983 */ /* 0x000ee20000300800 */
[--C-:B------:R-:W-:Y:S01]  /*10e30*/  HSET2.LE.AND R55, R197, R77.reuse, PT ;  /* 0x0000004dc5377233 */ /* 0x100fe20003803000 */
[----:B------:R-:W-:Y:S01]  /*10e40*/  IMAD.MOV.U32 R122, RZ, RZ, R79 ;  /* 0x000000ffff7a7224 */ /* 0x000fe200078e004f */
[--C-:B------:R-:W-:Y:S01]  /*10e50*/  HSET2.LE.AND R59, R59, R77.reuse, PT ;  /* 0x0000004d3b3b7233 */ /* 0x100fe20003803000 */
[----:B------:R-:W3:Y:S01]  /*10e60*/  LDL.LU R205, [R1+0xd4] ;  /* 0x0000d40001cd7983 */ /* 0x000ee20000300800 */
[--C-:B------:R-:W-:Y:S01]  /*10e70*/  HSET2.LE.AND R56, R56, R77.reuse, PT ;  /* 0x0000004d38387233 */ /* 0x100fe20003803000 */
[----:B------:R-:W-:Y:S01]  /*10e80*/  MUFU.EX2 R89, R89 ;  /* 0x0000005900597308 */ /* 0x000fe20000000800 */
[--C-:B--2---:R-:W-:Y:S01]  /*10e90*/  HSET2.LE.AND R60, R189, R77.reuse, PT ;  /* 0x0000004dbd3c7233 */ /* 0x104fe20003803000 */
[----:B------:R-:W-:Y:S01]  /*10ea0*/  IMAD.MOV.U32 R196, RZ, RZ, R96 ;  /* 0x000000ffffc47224 */ /* 0x000fe200078e0060 */
[--C-:B----4-:R-:W-:Y:S01]  /*10eb0*/  HSET2.LE.AND R61, R178, R77.reuse, PT ;  /* 0x0000004db23d7233 */ /* 0x110fe20003803000 */
[----:B------:R-:W-:Y:S01]  /*10ec0*/  IMAD.MOV.U32 R156, RZ, RZ, R85 ;  /* 0x000000ffff9c7224 */ /* 0x000fe200078e0055 */
[--C-:B-1----:R-:W-:Y:S01]  /*10ed0*/  HSET2.LE.AND R67, R41, R77.reuse, PT ;  /* 0x0000004d29437233 */ /* 0x102fe20003803000 */
[----:B------:R-:W-:Y:S01]  /*10ee0*/  IMAD.MOV.U32 R197, RZ, RZ, R196 ;  /* 0x000000ffffc57224 */ /* 0x000fe200078e00c4 */
[--C-:B------:R-:W-:Y:S03]  /*10ef0*/  HSET2.LE.AND R66, R42, R77.reuse, PT ;  /* 0x0000004d2a427233 */ /* 0x100fe60003803000 */
[----:B------:R-:W-:Y:S01]  /*10f00*/  MUFU.EX2 R105, R105 ;  /* 0x0000006900697308 */ /* 0x000fe20000000800 */
[--C-:B------:R-:W-:Y:S01]  /*10f10*/  HSET2.LE.AND R69, R176, R77.reuse, PT ;  /* 0x0000004db0457233 */ /* 0x100fe20003803000 */
[----:B------:R-:W-:Y:S01]  /*10f20*/  IMAD.MOV.U32 R178, RZ, RZ, R197 ;  /* 0x000000ffffb27224 */ /* 0x000fe200078e00c5 */
[--C-:B------:R-:W-:Y:S01]  /*10f30*/  HSET2.LE.AND R58, R58, R77.reuse, PT ;  /* 0x0000004d3a3a7233 */ /* 0x100fe20003803000 */
[----:B------:R-:W-:Y:S01]  /*10f40*/  IMAD.MOV.U32 R175, RZ, RZ, R151 ;  /* 0x000000ffffaf7224 */ /* 0x000fe200078e0097 */
[--C-:B------:R-:W-:Y:S02]  /*10f50*/  HSET2.LE.AND R57, R57, R77.reuse, PT ;  /* 0x0000004d39397233 */ /* 0x100fe40003803000 */
[--C-:B------:R-:W-:Y:S01]  /*10f60*/  HSET2.LE.AND R63, R184, R77.reuse, PT ;  /* 0x0000004db83f7233 */ /* 0x100fe20003803000 */
[----:B------:R-:W-:Y:S02]  /*10f70*/  IMAD.MOV.U32 R184, RZ, RZ, R178 ;  /* 0x000000ffffb87224 */ /* 0x000fe400078e00b2 */
[----:B------:R-:W-:Y:S10]  /*10f80*/  MUFU.EX2 R113, R113 ;  /* 0x0000007100717308 */ /* 0x000ff40000000800 */
[----:B------:R1:W-:Y:S10]  /*10f90*/  MUFU.EX2 R171, R52 ;  /* 0x0000003400ab7308 */ /* 0x0003f40000000800 */
[----:B------:R2:W4:Y:S10]  /*10fa0*/  MUFU.EX2 R170, R68 ;  /* 0x0000004400aa7308 */ /* 0x0005340000000800 */
[----:B------:R-:W-:Y:S01]  /*10fb0*/  MUFU.EX2 R163, R72 ;  /* 0x0000004800a37308 */ /* 0x000fe20000000800 */
[--C-:B-1----:R-:W-:Y:S01]  /*10fc0*/  HSET2.LE.AND R52, R187, R77.reuse, PT ;  /* 0x0000004dbb347233 */ /* 0x102fe20003803000 */
[----:B------:R-:W-:Y:S08]  /*10fd0*/  IMAD.MOV.U32 R187, RZ, RZ, R83 ;  /* 0x000000ffffbb7224 */ /* 0x000ff000078e0053 */
[----:B------:R-:W1:Y:S01]  /*10fe0*/  MUFU.EX2 R162, R73 ;  /* 0x0000004900a27308 */ /* 0x000e620000000800 */
[--C-:B--2---:R-:W-:Y:S09]  /*10ff0*/  HSET2.LE.AND R68, R177, R77.reuse, PT ;  /* 0x0000004db1447233 */ /* 0x104ff20003803000 */
[----:B------:R2:W1:Y:S10]  /*11000*/  MUFU.EX2 R172, R53 ;  /* 0x0000003500ac7308 */ /* 0x0004740000000800 */
[----:B------:R-:W-:Y:S10]  /*11010*/  MUFU.EX2 R102, R102 ;  /* 0x0000006600667308 */ /* 0x000ff40000000800 */
[----:B------:R-:W-:Y:S01]  /*11020*/  MUFU.EX2 R93, R93 ;  /* 0x0000005d005d7308 */ /* 0x000fe20000000800 */
[--C-:B--2---:R-:W-:Y:S01]  /*11030*/  HSET2.LE.AND R53, R143, R77.reuse, PT ;  /* 0x0000004d8f357233 */ /* 0x104fe20003803000 */
[----:B------:R-:W-:Y:S08]  /*11040*/  IMAD.MOV.U32 R143, RZ, RZ, R187 ;  /* 0x000000ffff8f7224 */ /* 0x000ff000078e00bb */
        /* <DEDUP_REMOVED lines=11> */
[----:B------:R-:W-:Y:S02]  /*11100*/  F2FP.F16.F32.PACK_AB R0, R240, R236 ;  /* 0x000000ecf000723e */ /* 0x000fe400000000ff */
[----:B------:R-:W-:Y:S02]  /*11110*/  LOP3.LUT R2, R36, 0xff, RZ, 0xc0, !PT ;  /* 0x000000ff24027812 */ /* 0x000fe400078ec0ff */
[----:B------:R-:W-:Y:S02]  /*11120*/  LOP3.LUT R38, R38, R0, RZ, 0xc0, !PT ;  /* 0x0000000026267212 */ /* 0x000fe400078ec0ff */
[----:B------:R-:W-:Y:S02]  /*11130*/  SHF.R.U32.HI R0, RZ, 0x10, R36 ;  /* 0x00000010ff007819 */ /* 0x000fe40000011624 */
[----:B------:R-:W-:Y:S01]  /*11140*/  PRMT R64, R2, 0x5410, R3 ;  /* 0x0000541002407816 */ /* 0x000fe20000000003 */
[----:B------:R-:W-:Y:S01]  /*11150*/  IMAD.MOV.U32 R146, RZ, RZ, R80 ;  /* 0x000000ffff927224 */ /* 0x000fe200078e0050 */
[--C-:B------:R-:W-:Y:S02]  /*11160*/  HSET2.LE.AND R39, R246, R77.reuse, PT ;  /* 0x0000004df6277233 */ /* 0x100fe40003803000 */
[----:B------:R-:W-:Y:S01]  /*11170*/  LOP3.LUT R3, R0, 0xff, RZ, 0xc0, !PT ;  /* 0x000000ff00037812 */ /* 0x000fe200078ec0ff */
[----:B------:R-:W-:Y:S01]  /*11180*/  VIADD R41, R146, 0x2 ;  /* 0x0000000292297836 */ /* 0x000fe20000000000 */
[----:B------:R-:W-:Y:S01]  /*11190*/  F2FP.F16.F32.PACK_AB R2, R185, R142 ;  /* 0x0000008eb902723e */ /* 0x000fe200000000ff */
[----:B------:R-:W-:Y:S01]  /*111a0*/  IMAD.MOV.U32 R142, RZ, RZ, R153 ;  /* 0x000000ffff8e7224 */ /* 0x000fe200078e0099 */
[----:B------:R-:W-:Y:S01]  /*111b0*/  F2FP.F16.F32.PACK_AB R0, R238, R230 ;  /* 0x000000e6ee00723e */ /* 0x000fe200000000ff */
[----:B------:R-:W-:Y:S01]  /*111c0*/  IMAD.MOV.U32 R153, RZ, RZ, R152 ;  /* 0x000000ffff997224 */ /* 0x000fe200078e0098 */
[--C-:B------:R-:W-:Y:S01]  /*111d0*/  HSET2.LE.AND R36, R244, R77.reuse, PT ;  /* 0x0000004df4247233 */ /* 0x100fe20003803000 */
        /* <DEDUP_REMOVED lines=9> */
[----:B------:R-:W-:Y:S01]  /*11270*/  PRMT R65, R3, 0x5410, R37 ;  /* 0x0000541003417816 */ /* 0x000fe20000000025 */
[----:B------:R-:W-:Y:S01]  /*11280*/  IMAD.MOV.U32 R228, RZ, RZ, R164 ;  /* 0x000000ffffe47224 */ /* 0x000fe200078e00a4 */
[--C-:B------:R-:W-:Y:S01]  /*11290*/  HSET2.LE.AND R44, R194, R77.reuse, PT ;  /* 0x0000004dc22c7233 */ /* 0x100fe20003803000 */
[----:B------:R-:W-:Y:S01]  /*112a0*/  IMAD.MOV.U32 R164, RZ, RZ, R45 ;  /* 0x000000ffffa47224 */ /* 0x000fe200078e002d */
[--C-:B------:R-:W-:Y:S01]  /*112b0*/  HSET2.LE.AND R45, R190, R77.reuse, PT ;  /* 0x0000004dbe2d7233 */ /* 0x100fe20003803000 */
[----:B------:R-:W-:Y:S01]  /*112c0*/  IMAD.MOV.U32 R152, RZ, RZ, R50 ;  /* 0x000000ffff987224 */ /* 0x000fe200078e0032 */
[----:B------:R-:W-:Y:S01]  /*112d0*/  F2FP.F16.F32.PACK_AB R3, R141, R137 ;  /* 0x000000898d03723e */ /* 0x000fe200000000ff */
[----:B------:R-:W-:Y:S01]  /*112e0*/  IMAD.MOV.U32 R137, RZ, RZ, R165 ;  /* 0x000000ffff897224 */ /* 0x000fe200078e00a5 */
[----:B------:R-:W-:Y:S01]  /*112f0*/  LOP3.LUT R44, R44, R2, RZ, 0xc0, !PT ;  /* 0x000000022c2c7212 */ /* 0x000fe200078ec0ff */
[----:B------:R-:W-:Y:S01]  /*11300*/  IMAD.MOV.U32 R194, RZ, RZ, R153 ;  /* 0x000000ffffc27224 */ /* 0x000fe200078e0099 */
[----:B------:R-:W-:Y:S01]  /*11310*/  LOP3.LUT R45, R45, R3, RZ, 0xc0, !PT ;  /* 0x000000032d2d7212 */ /* 0x000fe200078ec0ff */
[----:B------:R-:W-:Y:S01]  /*11320*/  IMAD.MOV.U32 R153, RZ, RZ, R51 ;  /* 0x000000ffff997224 */ /* 0x000fe200078e0033 */
[--C-:B------:R-:W-:Y:S01]  /*11330*/  HSET2.LE.AND R50, R192, R77.reuse, PT ;  /* 0x0000004dc0327233 */ /* 0x100fe20003803000 */
[----:B------:R-:W-:Y:S01]  /*11340*/  IMAD.MOV.U32 R160, RZ, RZ, R152 ;  /* 0x000000ffffa07224 */ /* 0x000fe200078e0098 */
        /* <DEDUP_REMOVED lines=8> */
[----:B------:R-:W-:Y:S01]  /*113d0*/  LOP3.LUT R50, R50, R3, RZ, 0xc0, !PT ;  /* 0x0000000332327212 */ /* 0x000fe200078ec0ff */
[----:B------:R-:W-:Y:S01]  /*113e0*/  IMAD.MOV.U32 R192, RZ, RZ, R152 ;  /* 0x000000ffffc07224 */ /* 0x000fe200078e0098 */
[--C-:B------:R-:W-:Y:S01]  /*113f0*/  HSET2.LE.AND R48, R191, R77.reuse, PT ;  /* 0x0000004dbf307233 */ /* 0x100fe20003803000 */
[----:B------:R-:W-:Y:S01]  /*11400*/  IMAD.MOV.U32 R148, RZ, RZ, R164 ;  /* 0x000000ffff947224 */ /* 0x000fe200078e00a4 */
[--C-:B------:R-:W-:Y:S01]  /*11410*/  HSET2.LE.AND R49, R188, R77.reuse, PT ;  /* 0x0000004dbc317233 */ /* 0x100fe20003803000 */
[----:B------:R2:W-:Y:S01]  /*11420*/  MUFU.EX2 R164, R71 ;  /* 0x0000004700a47308 */ /* 0x0005e20000000800 */
[----:B------:R-:W-:Y:S01]  /*11430*/  F2FP.F16.F32.PACK_AB R2, R219, R218 ;  /* 0x000000dadb02723e */ /* 0x000fe200000000ff */
[----:B------:R-:W-:Y:S01]  /*11440*/  IMAD.MOV.U32 R191, RZ, RZ, R95 ;  /* 0x000000ffffbf7224 */ /* 0x000fe200078e005f */
[----:B------:R-:W-:Y:S01]  /*11450*/  F2FP.F16.F32.PACK_AB R3, R221, R198 ;  /* 0x000000c6dd03723e */ /* 0x000fe200000000ff */
[----:B------:R-:W-:Y:S01]  /*11460*/  IMAD.MOV.U32 R95, RZ, RZ, R62 ;  /* 0x000000ffff5f7224 */ /* 0x000fe200078e003e */
[----:B------:R-:W-:Y:S01]  /*11470*/  LOP3.LUT R48, R48, R2, RZ, 0xc0, !PT ;  /* 0x0000000230307212 */ /* 0x000fe200078ec0ff */
[----:B------:R-:W-:Y:S01]  /*11480*/  IMAD.MOV.U32 R149, RZ, RZ, R165 ;  /* 0x000000ffff957224 */ /* 0x000fe200078e00a5 */
[----:B------:R-:W-:Y:S03]  /*11490*/  LOP3.LUT R49, R49, R3, RZ, 0xc0, !PT ;  /* 0x0000000331317212 */ /* 0x000fe600078ec0ff */
[----:B------:R3:W3:Y:S01]  /*114a0*/  MUFU.EX2 R165, R70 ;  /* 0x0000004600a57308 */ /* 0x0006e20000000800 */
[----:B------:R-:W-:Y:S01]  /*114b0*/  F2FP.F16.F32.PACK_AB R2, R159, R244 ;  /* 0x000000f49f02723e */ /* 0x000fe200000000ff */
[----:B------:R-:W-:Y:S01]  /*114c0*/  IMAD.MOV.U32 R177, RZ, RZ, R149 ;  /* 0x000000ffffb17224 */ /* 0x000fe200078e0095 */
[----:B------:R-:W-:Y:S01]  /*114d0*/  F2FP.F16.F32.PACK_AB R3, R158, R245 ;  /* 0x000000f59e03723e */ /* 0x000fe200000000ff */
[----:B------:R-:W-:Y:S01]  /*114e0*/  IMAD.MOV.U32 R177, RZ, RZ, R184 ;  /* 0x000000ffffb17224 */ /* 0x000fe200078e00b8 */
[----:B------:R-:W-:Y:S01]  /*114f0*/  LOP3.LUT R54, R54, R2, RZ, 0xc0, !PT ;  /* 0x0000000236367212 */ /* 0x000fe200078ec0ff */
[----:B------:R-:W-:Y:S01]  /*11500*/  IMAD.MOV.U32 R190, RZ, RZ, R144 ;  /* 0x000000ffffbe7224 */ /* 0x000fe200078e0090 */
        /* <DEDUP_REMOVED lines=11> */
[----:B------:R-:W-:Y:S01]  /*115c0*/  MUFU.EX2 R95, R95 ;  /* 0x0000005f005f7308 */ /* 0x000fe20000000800 */
[----:B------:R-:W-:Y:S01]  /*115d0*/  F2FP.F16.F32.PACK_AB R3, R207, R208 ;  /* 0x000000d0cf03723e */ /* 0x000fe200000000ff */
[----:B------:R-:W-:Y:S01]  /*115e0*/  IMAD.MOV.U32 R188, RZ, RZ, R81 ;  /* 0x000000ffffbc7224 */ /* 0x000fe200078e0051 */
[----:B------:R-:W-:Y:S02]  /*115f0*/  LOP3.LUT R60, R60, R2, RZ, 0xc0, !PT ;  /* 0x000000023c3c7212 */ /* 0x000fe400078ec0ff */
[----:B------:R-:W-:Y:S01]  /*11600*/  LOP3.LUT R61, R61, R3, RZ, 0xc0, !PT ;  /* 0x000000033d3d7212 */ /* 0x000fe200078ec0ff */
[----:B------:R-:W-:Y:S01]  /*11610*/  IMAD.MOV.U32 R189, RZ, RZ, R188 ;  /* 0x000000ffffbd7224 */ /* 0x000fe200078e00bc */
[----:B------:R-:W-:Y:S01]  /*11620*/  F2FP.F16.F32.PACK_AB R2, R229, R222 ;  /* 0x000000dee502723e */ /* 0x000fe200000000ff */
[----:B------:R-:W-:Y:S01]  /*11630*/  IMAD.MOV.U32 R188, RZ, RZ, R137 ;  /* 0x000000ffffbc7224 */ /* 0x000fe200078e0089 */
[----:B------:R-:W-:Y:S01]  /*11640*/  F2FP.F16.F32.PACK_AB R3, R173, R217 ;  /* 0x000000d9ad03723e */ /* 0x000fe200000000ff */
[----:B------:R-:W-:Y:S01]  /*11650*/  IMAD.MOV.U32 R178, RZ, RZ, R189 ;  /* 0x000000ffffb27224 */ /* 0x000fe200078e00bd */
[----:B------:R-:W-:Y:S01]  /*11660*/  LOP3.LUT R41, R235, UR21, R41, 0x96, !PT ;  /* 0x00000015eb297c12 */ /* 0x000fe2000f8e9629 */
        /* <DEDUP_REMOVED lines=8> */
[----:B------:R-:W-:Y:S01]  /*116f0*/  IMAD.WIDE.U32 R78, R41, -0x326172a9, RZ ;  /* 0xcd9e8d57294e7825 */ /* 0x000fe200078e00ff */
[----:B------:R-:W-:Y:S02]  /*11700*/  F2FP.F16.F32.PACK_AB R40, R228, R191 ;  /* 0x000000bfe428723e */ /* 0x000fe400000000ff */
[----:B----4-:R-:W-:Y:S01]  /*11710*/  F2FP.F16.F32.PACK_AB R2, R170, R169 ;  /* 0x000000a9aa02723e */ /* 0x010fe200000000ff */
[----:B------:R-:W-:Y:S01]  /*11720*/  IMAD.MOV.U32 R142, RZ, RZ, R109 ;  /* 0x000000ffff8e7224 */ /* 0x000fe200078e006d */
[----:B------:R-:W-:Y:S01]  /*11730*/  F2FP.F16.F32.PACK_AB R3, R168, R155 ;  /* 0x0000009ba803723e */ /* 0x000fe200000000ff */
[----:B------:R-:W-:Y:S01]  /*11740*/  IMAD.MOV.U32 R189, RZ, RZ, R197 ;  /* 0x000000ffffbd7224 */ /* 0x000fe200078e00c5 */
[----:B------:R-:W-:Y:S01]  /*11750*/  LOP3.LUT R52, R52, R40, RZ, 0xc0, !PT ;  /* 0x0000002834347212 */ /* 0x000fe200078ec0ff */
[----:B------:R-:W-:Y:S01]  /*11760*/  IMAD.MOV.U32 R197, RZ, RZ, R137 ;  /* 0x000000ffffc57224 */ /* 0x000fe200078e0089 */
[--C-:B------:R-:W-:Y:S01]  /*11770*/  HSET2.LE.AND R62, R186, R77.reuse, PT ;  /* 0x0000004dba3e7233 */ /* 0x100fe20003803000 */
[----:B------:R-:W-:Y:S01]  /*11780*/  IMAD.MOV.U32 R186, RZ, RZ, R190 ;  /* 0x000000ffffba7224 */ /* 0x000fe200078e00be */
[----:B------:R-:W-:Y:S01]  /*11790*/  LOP3.LUT R65, R65, R2, RZ, 0xc0, !PT ;  /* 0x0000000241417212 */ /* 0x000fe200078ec0ff */
[----:B------:R-:W-:Y:S01]  /*117a0*/  MUFU.EX2 R109, R252 ;  /* 0x000000fc006d7308 */ /* 0x000fe20000000800 */
[----:B------:R-:W-:Y:S02]  /*117b0*/  LOP3.LUT R68, R68, R3, RZ, 0xc0, !PT ;  /* 0x0000000344447212 */ /* 0x000fe400078ec0ff */
[--C-:B--2---:R-:W-:Y:S02]  /*117c0*/  HSET2.LE.AND R71, R180, R77.reuse, PT ;  /* 0x0000004db4477233 */ /* 0x104fe40003803000 */
[----:B------:R-:W-:Y:S02]  /*117d0*/  F2FP.F16.F32.PACK_AB R40, R220, R201 ;  /* 0x000000c9dc28723e */ /* 0x000fe400000000ff */
[----:B-1----:R-:W-:Y:S02]  /*117e0*/  F2FP.F16.F32.PACK_AB R2, R162, R163 ;  /* 0x000000a3a202723e */ /* 0x002fe400000000ff */
[----:B------:R-:W-:Y:S02]  /*117f0*/  LOP3.LUT R3, R79, UR14, R174, 0x96, !PT ;  /* 0x0000000e4f037c12 */ /* 0x000fe4000f8e96ae */
[----:B------:R-:W-:Y:S02]  /*11800*/  LOP3.LUT R62, R62, R40, RZ, 0xc0, !PT ;  /* 0x000000283e3e7212 */ /* 0x000fe400078ec0ff */
[----:B------:R-:W-:Y:S01]  /*11810*/  LOP3.LUT R71, R71, R2, RZ, 0xc0, !PT ;  /* 0x0000000247477212 */ /* 0x000fe200078ec0ff */
[----:B------:R-:W-:Y:S01]  /*11820*/  IMAD.WIDE.U32 R2, R3, -0x2daee0ad, RZ ;  /* 0xd2511f5303027825 */ /* 0x000fe200078e00ff */
[----:B------:R-:W-:Y:S02]  /*11830*/  F2FP.F16.F32.PACK_AB R40, R167, R166 ;  /* 0x000000a6a728723e */ /* 0x000fe400000000ff */
[----:B------:R-:W-:Y:S02]  /*11840*/  LOP3.LUT R42, R161, UR12, R78, 0x96, !PT ;  /* 0x0000000ca12a7c12 */ /* 0x000fe4000f8e964e */
[----:B------:R-:W-:Y:S02]  /*11850*/  LOP3.LUT R69, R69, R40, RZ, 0xc0, !PT ;  /* 0x0000002845457212 */ /* 0x000fe400078ec0ff */
[--C-:B------:R-:W-:Y:S01]  /*11860*/  HSET2.LE.AND R37, R195, R77.reuse, PT ;  /* 0x0000004dc3257233 */ /* 0x100fe20003803000 */
[----:B------:R-:W-:Y:S01]  /*11870*/  IMAD.MOV.U32 R195, RZ, RZ, R145 ;  /* 0x000000ffffc37224 */ /* 0x000fe200078e0091 */
[----:B------:R-:W-:Y:S01]  /*11880*/  LOP3.LUT R40, R3, UR11, R250, 0x96, !PT ;  /* 0x0000000b03287c12 */ /* 0x000fe2000f8e96fa */
[----:B------:R-:W-:Y:S01]  /*11890*/  IMAD.WIDE.U32 R42, R42, -0x2daee0ad, RZ ;  /* 0xd2511f532a2a7825 */ /* 0x000fe200078e00ff */
[--C-:B------:R-:W-:Y:S02]  /*118a0*/  HSET2.LE.AND R64, R64, R77.reuse, PT ;  /* 0x0000004d40407233 */ /* 0x100fe40003803000 */
[----:B------:R-:W-:Y:S01]  /*118b0*/  LOP3.LUT R37, R37, R0, RZ, 0xc0, !PT ;  /* 0x0000000025257212 */ /* 0x000fe200078ec0ff */
[----:B------:R-:W-:Y:S01]  /*118c0*/  IMAD.WIDE.U32 R40, R40, -0x326172a9, RZ ;  /* 0xcd9e8d5728287825 */ /* 0x000fe200078e00ff */
[----:B------:R-:W-:Y:S02]  /*118d0*/  F2FP.F16.F32.PACK_AB R0, R111, R81 ;  /* 0x000000516f00723e */ /* 0x000fe400000000ff */
[----:B------:R-:W-:Y:S01]  /*118e0*/  LOP3.LUT R43, R43, UR9, R2, 0x96, !PT ;  /* 0x000000092b2b7c12 */ /* 0x000fe2000f8e9602 */
[----:B------:R-:W-:Y:S01]  /*118f0*/  IMAD.MOV.U32 R192, RZ, RZ, R195 ;  /* 0x000000ffffc07224 */ /* 0x000fe200078e00c3 */
[----:B------:R-:W-:Y:S01]  /*11900*/  LOP3.LUT R46, R46, R0, RZ, 0xc0, !PT ;  /* 0x000000002e2e7212 */ /* 0x000fe200078ec0ff */
[----:B------:R-:W-:Y:S01]  /*11910*/  IMAD.MOV.U32 R195, RZ, RZ, R175 ;  /* 0x000000ffffc37224 */ /* 0x000fe200078e00af */
[----:B------:R-:W-:Y:S02]  /*11920*/  LOP3.LUT R2, R41, UR10, R160, 0x96, !PT ;  /* 0x0000000a29027c12 */ /* 0x000fe4000f8e96a0 */
[----:B------:R-:W-:Y:S02]  /*11930*/  F2FP.F16.F32.PACK_AB R0, R241, R239 ;  /* 0x000000eff100723e */ /* 0x000fe400000000ff */
[--C-:B---3--:R-:W-:Y:S01]  /*11940*/  HSET2.LE.AND R70, R182, R77.reuse, PT ;  /* 0x0000004db6467233 */ /* 0x108fe20003803000 */
[----:B------:R-:W-:Y:S01]  /*11950*/  IMAD.WIDE.U32 R2, R2, -0x2daee0ad, RZ ;  /* 0xd2511f5302027825 */ /* 0x000fe200078e00ff */
[----:B------:R-:W-:Y:S02]  /*11960*/  LOP3.LUT R51, R51, R0, RZ, 0xc0, !PT ;  /* 0x0000000033337212 */ /* 0x000fe400078ec0ff */
[----:B------:R-:W-:Y:S01]  /*11970*/  F2FP.F16.F32.PACK_AB R0, R194, R193 ;  /* 0x000000c1c200723e */ /* 0x000fe200000000ff */
[----:B------:R-:W-:Y:S01]  /*11980*/  IMAD.MOV.U32 R182, RZ, RZ, R189 ;  /* 0x000000ffffb67224 */ /* 0x000fe200078e00bd */
[----:B------:R-:W-:Y:S01]  /*11990*/  LOP3.LUT R41, R3, UR7, R42, 0x96, !PT ;  /* 0x0000000703297c12 */ /* 0x000fe2000f8e962a */
        /* <DEDUP_REMOVED lines=8> */
[----:B------:R-:W-:Y:S01]  /*11a20*/  IMAD.WIDE.U32 R72, R72, -0x2daee0ad, RZ ;  /* 0xd2511f5348487825 */ /* 0x000fe200078e00ff */
[----:B------:R-:W-:Y:S02]  /*11a30*/  LOP3.LUT R42, R41, UR6, R42, 0x96, !PT ;  /* 0x00000006292a7c12 */ /* 0x000fe4000f8e962a */
[----:B------:R-:W-:Y:S02]  /*11a40*/  LOP3.LUT R57, R57, R0, RZ, 0xc0, !PT ;  /* 0x0000000039397212 */ /* 0x000fe400078ec0ff */
[----:B------:R-:W-:Y:S02]  /*11a50*/  F2FP.F16.F32.PACK_AB R0, R202, R204 ;  /* 0x000000ccca00723e */ /* 0x000fe400000000ff */
[----:B------:R-:W-:Y:S02]  /*11a60*/  LOP3.LUT R2, R73, UR5, R2, 0x96, !PT ;  /* 0x0000000549027c12 */ /* 0x000fe4000f8e9602 */
[----:B------:R-:W-:Y:S02]  /*11a70*/  LOP3.LUT R63, R63, R0, RZ, 0xc0, !PT ;  /* 0x000000003f3f7212 */ /* 0x000fe400078ec0ff */
[----:B------:R-:W-:Y:S01]  /*11a80*/  F2FP.F16.F32.PACK_AB R0, R172, R171 ;  /* 0x000000abac00723e */ /* 0x000fe200000000ff */
[----:B------:R-:W-:Y:S03]  /*11a90*/  IMAD.WIDE.U32 R2, R2, -0x326172a9, RZ ;  /* 0xcd9e8d5702027825 */ /* 0x000fe600078e00ff */
[----:B------:R-:W-:Y:S02]  /*11aa0*/  LOP3.LUT R64, R64, R0, RZ, 0xc0, !PT ;  /* 0x0000000040407212 */ /* 0x000fe400078ec0ff */
[----:B------:R-:W-:Y:S02]  /*11ab0*/  F2FP.F16.F32.PACK_AB R0, R164, R165 ;  /* 0x000000a5a400723e */ /* 0x000fe400000000ff */
[----:B------:R-:W-:Y:S02]  /*11ac0*/  LOP3.LUT R40, R3, UR16, R40, 0x96, !PT ;  /* 0x0000001003287c12 */ /* 0x000fe4000f8e9628 */
        /* <DEDUP_REMOVED lines=36> */
[----:B------:R-:W-:Y:S02]  /*11d10*/  IMAD.MOV.U32 R146, RZ, RZ, R154 ;  /* 0x000000ffff927224 */ /* 0x000fe400078e009a */
[----:B------:R-:W-:Y:S01]  /*11d20*/  IMAD.MOV.U32 R154, RZ, RZ, R123 ;  /* 0x000000ffff9a7224 */ /* 0x000fe200078e007b */
[----:B------:R-:W-:Y:S01]  /*11d30*/  LOP3.LUT R0, R235, UR21, R0, 0x96, !PT ;  /* 0x00000015eb007c12 */ /* 0x000fe2000f8e9600 */
[----:B------:R-:W-:Y:S02]  /*11d40*/  IMAD.MOV.U32 R123, RZ, RZ, R74 ;  /* 0x000000ffff7b7224 */ /* 0x000fe400078e004a */
[----:B------:R-:W-:Y:S02]  /*11d50*/  IMAD.MOV.U32 R246, RZ, RZ, R154 ;  /* 0x000000fffff67224 */ /* 0x000fe400078e009a */
[----:B------:R-:W-:Y:S04]  /*11d60*/  IMAD.WIDE.U32 R74, R0, -0x326172a9, RZ ;  /* 0xcd9e8d57004a7825 */ /* 0x000fe800078e00ff */
[----:B------:R-:W-:Y:S01]  /*11d70*/  IMAD.MOV.U32 R190, RZ, RZ, R246 ;  /* 0x000000ffffbe7224 */ /* 0x000fe200078e00f6 */
[----:B------:R-:W-:Y:S01]  /*11d80*/  LOP3.LUT R2, R75, UR14, R174, 0x96, !PT ;  /* 0x0000000e4b027c12 */ /* 0x000fe2000f8e96ae */
[----:B------:R-:W-:Y:S01]  /*11d90*/  IMAD.MOV.U32 R246, RZ, RZ, R108 ;  /* 0x000000fffff67224 */ /* 0x000fe200078e006c */
[----:B------:R-:W-:Y:S01]  /*11da0*/  LOP3.LUT R0, R161, UR12, R74, 0x96, !PT ;  /* 0x0000000ca1007c12 */ /* 0x000fe2000f8e964a */
[----:B------:R-:W-:Y:S02]  /*11db0*/  IMAD.MOV.U32 R108, RZ, RZ, R98 ;  /* 0x000000ffff6c7224 */ /* 0x000fe400078e0062 */
[----:B------:R-:W-:Y:S04]  /*11dc0*/  IMAD.WIDE.U32 R2, R2, -0x2daee0ad, RZ ;  /* 0xd2511f5302027825 */ /* 0x000fe800078e00ff */
[----:B------:R-:W-:Y:S01]  /*11dd0*/  IMAD.MOV.U32 R98, RZ, RZ, R206 ;  /* 0x000000ffff627224 */ /* 0x000fe200078e00ce */
[----:B------:R-:W-:Y:S01]  /*11de0*/  LOP3.LUT R40, R3, UR11, R250, 0x96, !PT ;  /* 0x0000000b03287c12 */ /* 0x000fe2000f8e96fa */
[----:B------:R-:W-:Y:S01]  /*11df0*/  IMAD.WIDE.U32 R42, R0, -0x2daee0ad, RZ ;  /* 0xd2511f53002a7825 */ /* 0x000fe200078e00ff */
[----:B------:R-:W2:Y:S01]  /*11e00*/  LDL.LU R206, [R1+0xd0] ;  /* 0x0000d00001ce7983 */ /* 0x000ea20000300800 */
[----:B------:R-:W-:Y:S02]  /*11e10*/  MUFU.EX2 R108, R108 ;  /* 0x0000006c006c7308 */ /* 0x000fe40000000800 */
[----:B------:R-:W-:Y:S01]  /*11e20*/  IMAD.WIDE.U32 R40, R40, -0x326172a9, RZ ;  /* 0xcd9e8d5728287825 */ /* 0x000fe200078e00ff */
[----:B------:R-:W-:Y:S03]  /*11e30*/  LOP3.LUT R0, R43, UR9, R2, 0x96, !PT ;  /* 0x000000092b007c12 */ /* 0x000fe6000f8e9602 */
[----:B------:R-:W-:Y:S01]  /*11e40*/  IMAD.MOV.U32 R141, RZ, RZ, R246 ;  /* 0x000000ffff8d7224 */ /* 0x000fe200078e00f6 */
[----:B------:R-:W-:Y:S01]  /*11e50*/  LOP3.LUT R3, R41, UR10, R160, 0x96, !PT ;  /* 0x0000000a29037c12 */ /* 0x000fe2000f8e96a0 */
[----:B------:R-:W-:Y:S02]  /*11e60*/  IMAD.WIDE.U32 R72, R0, -0x326172a9, RZ ;  /* 0xcd9e8d5700487825 */ /* 0x000fe400078e00ff */
[----:B------:R-:W1:Y:S02]  /*11e70*/  MUFU.EX2 R98, R98 ;  /* 0x0000006200627308 */ /* 0x000e640000000800 */
[----:B------:R-:W-:Y:S01]  /*11e80*/  IMAD.WIDE.U32 R2, R3, -0x2daee0ad, RZ ;  /* 0xd2511f5303027825 */ /* 0x000fe200078e00ff */
[----:B------:R-:W-:Y:S03]  /*11e90*/  LOP3.LUT R40, R73, UR8, R40, 0x96, !PT ;  /* 0x0000000849287c12 */ /* 0x000fe6000f8e9628 */
[----:B------:R-:W-:Y:S01]  /*11ea0*/  IMAD.MOV.U32 R246, RZ, RZ, R227 ;  /* 0x000000fffff67224 */ /* 0x000fe200078e00e3 */
[----:B------:R-:W-:Y:S01]  /*11eb0*/  LOP3.LUT R41, R3, UR7, R42, 0x96, !PT ;  /* 0x0000000703297c12 */ /* 0x000fe2000f8e962a */
[----:B------:R-:W-:Y:S01]  /*11ec0*/  IMAD.WIDE.U32 R42, R40, -0x2daee0ad, RZ ;  /* 0xd2511f53282a7825 */ /* 0x000fe200078e00ff */
[----:B------:R-:W3:Y:S03]  /*11ed0*/  LDL.LU R227, [R1+0xcc] ;  /* 0x0000cc0001e37983 */ /* 0x000ee60000300800 */
[----:B------:R-:W-:Y:S01]  /*11ee0*/  IMAD.MOV.U32 R160, RZ, RZ, R147 ;  /* 0x000000ffffa07224 */ /* 0x000fe200078e0093 */
[----:B------:R-:W-:Y:S01]  /*11ef0*/  LOP3.LUT R2, R43, UR5, R2, 0x96, !PT ;  /* 0x000000052b027c12 */ /* 0x000fe2000f8e9602 */
[----:B------:R-:W-:Y:S04]  /*11f00*/  IMAD.WIDE.U32 R40, R41, -0x326172a9, RZ ;  /* 0xcd9e8d5729287825 */ /* 0x000fe800078e00ff */
[----:B------:R-:W-:Y:S01]  /*11f10*/  IMAD.WIDE.U32 R2, R2, -0x326172a9, RZ ;  /* 0xcd9e8d5702027825 */ /* 0x000fe200078e00ff */
[----:B------:R-:W-:Y:S03]  /*11f20*/  LOP3.LUT R0, R41, UR6, R72, 0x96, !PT ;  /* 0x0000000629007c12 */ /* 0x000fe6000f8e9648 */
[----:B------:R-:W-:Y:S01]  /*11f30*/  IMAD.MOV.U32 R161, RZ, RZ, R146 ;  /* 0x000000ffffa17224 */ /* 0x000fe200078e0092 */
[----:B------:R-:W-:Y:S01]  /*11f40*/  LOP3.LUT R40, R3, UR16, R40, 0x96, !PT ;  /* 0x0000001003287c12 */ /* 0x000fe2000f8e9628 */
[----:B------:R-:W-:Y:S01]  /*11f50*/  IMAD.MOV.U32 R174, RZ, RZ, R76 ;  /* 0x000000ffffae7224 */ /* 0x000fe200078e004c */
[C---:B------:R-:W-:Y:S01]  /*11f60*/  LOP3.LUT R3, R2.reuse, 0xffff, RZ, 0xc0, !PT ;  /* 0x0000ffff02037812 */ /* 0x040fe200078ec0ff */
[----:B------:R-:W-:Y:S01]  /*11f70*/  IMAD.MOV.U32 R137, RZ, RZ, R141 ;  /* 0x000000ffff897224 */ /* 0x000fe200078e008d */
[----:B------:R-:W-:Y:S01]  /*11f80*/  LOP3.LUT R41, R2, 0xff, RZ, 0xc0, !PT ;  /* 0x000000ff02297812 */ /* 0x000fe200078ec0ff */
[----:B------:R-:W-:Y:S01]  /*11f90*/  IMAD.MOV.U32 R141, RZ, RZ, R142 ;  /* 0x000000ffff8d7224 */ /* 0x000fe200078e008e */
[----:B------:R-:W-:Y:S01]  /*11fa0*/  SHF.R.U32.HI R3, RZ, 0x8, R3 ;  /* 0x00000008ff037819 */ /* 0x000fe20000011603 */
[----:B------:R-:W-:Y:S02]  /*11fb0*/  IMAD.MOV.U32 R142, RZ, RZ, R246 ;  /* 0x000000ffff8e7224 */ /* 0x000fe400078e00f6 */
[----:B------:R-:W-:Y:S01]  /*11fc0*/  IMAD.MOV.U32 R246, RZ, RZ, R90 ;  /* 0x000000fffff67224 */ /* 0x000fe200078e005a */
[----:B------:R-:W-:Y:S01]  /*11fd0*/  PRMT R96, R41, 0x5410, R3 ;  /* 0x0000541029607816 */ /* 0x000fe20000000003 */
[----:B------:R4:W1:Y:S01]  /*11fe0*/  MUFU.EX2 R90, R226 ;  /* 0x000000e2005a7308 */ /* 0x0008620000000800 */
[----:B------:R-:W-:Y:S01]  /*11ff0*/  SHF.R.U32.HI R41, RZ, 0x10, R2 ;  /* 0x00000010ff297819 */ /* 0x000fe20000011602 */
[----:B------:R-:W-:Y:S01]  /*12000*/  IMAD.MOV.U32 R189, RZ, RZ, R246 ;  /* 0x000000ffffbd7224 */ /* 0x000fe200078e00f6 */
[----:B------:R-:W-:Y:S01]  /*12010*/  SHF.R.U32.HI R3, RZ, 0x18, R2 ;  /* 0x00000018ff037819 */ /* 0x000fe20000011602 */
[----:B------:R-:W-:Y:S01]  /*12020*/  IMAD.MOV.U32 R246, RZ, RZ, R94 ;  /* 0x000000fffff67224 */ /* 0x000fe200078e005e */
[----:B------:R-:W-:Y:S01]  /*12030*/  LOP3.LUT R2, R41, 0xff, RZ, 0xc0, !PT ;  /* 0x000000ff29027812 */ /* 0x000fe200078ec0ff */
[----:B------:R-:W-:Y:S04]  /*12040*/  IMAD.MOV.U32 R175, RZ, RZ, R161 ;  /* 0x000000ffffaf7224 */ /* 0x000fe800078e00a1 */
[----:B------:R-:W-:Y:S01]  /*12050*/  MUFU.EX2 R94, R104 ;  /* 0x00000068005e7308 */ /* 0x000fe20000000800 */
[----:B------:R-:W-:Y:S01]  /*12060*/  PRMT R151, R2, 0x5410, R3 ;  /* 0x0000541002977816 */ /* 0x000fe20000000003 */
[----:B------:R-:W-:Y:S04]  /*12070*/  IMAD.WIDE.U32 R2, R0, -0x2daee0ad, RZ ;  /* 0xd2511f5300027825 */ /* 0x000fe800078e00ff */
[----:B------:R-:W-:Y:S01]  /*12080*/  IMAD.MOV.U32 R178, RZ, RZ, R141 ;  /* 0x000000ffffb27224 */ /* 0x000fe200078e008d */
[----:B------:R-:W-:Y:S03]  /*12090*/  LOP3.LUT R0, R3, UR15, R42, 0x96, !PT ;  /* 0x0000000f03007c12 */ /* 0x000fe6000f8e962a */
[----:B------:R-:W-:Y:S01]  /*120a0*/  MUFU.EX2 R104, R214 ;  /* 0x000000d600687308 */ /* 0x000fe20000000800 */
[C---:B------:R-:W-:Y:S01]  /*120b0*/  LOP3.LUT R3, R2.reuse, 0xffff, RZ, 0xc0, !PT ;  /* 0x0000ffff02037812 */ /* 0x040fe200078ec0ff */
[----:B----4-:R4:W5:Y:S01]  /*120c0*/  LDL.LU R226, [R1+0xc8] ;  /* 0x0000c80001e27983 */ /* 0x0109620000300800 */
[----:B------:R-:W-:Y:S01]  /*120d0*/  LOP3.LUT R42, R225, UR12, R78, 0x96, !PT ;  /* 0x0000000ce12a7c12 */ /* 0x000fe2000f8e964e */
[----:B------:R-:W-:Y:S01]  /*120e0*/  IMAD.MOV.U32 R141, RZ, RZ, R142 ;  /* 0x000000ffff8d7224 */ /* 0x000fe200078e008e */
[----:B------:R-:W-:Y:S01]  /*120f0*/  SHF.R.U32.HI R41, RZ, 0x8, R3 ;  /* 0x00000008ff297819 */ /* 0x000fe20000011603 */
[----:B------:R-:W-:Y:S01]  /*12100*/  IMAD.MOV.U32 R142, RZ, RZ, R91 ;  /* 0x000000ffff8e7224 */ /* 0x000fe200078e005b */
[----:B------:R-:W-:Y:S03]  /*12110*/  LOP3.LUT R3, R2, 0xff, RZ, 0xc0, !PT ;  /* 0x000000ff02037812 */ /* 0x000fe600078ec0ff */
[----:B------:R-:W-:Y:S01]  /*12120*/  MUFU.EX2 R91, R115 ;  /* 0x00000073005b7308 */ /* 0x000fe20000000800 */
[----:B------:R-:W-:Y:S01]  /*12130*/  IMAD.WIDE.U32 R42, R42, -0x2daee0ad, RZ ;  /* 0xd2511f532a2a7825 */ /* 0x000fe200078e00ff */
[----:B------:R-:W-:Y:S03]  /*12140*/  PRMT R154, R3, 0x5410, R41 ;  /* 0x00005410039a7816 */ /* 0x000fe60000000029 */
[----:B------:R-:W-:Y:S01]  /*12150*/  IMAD.MOV.U32 R161, RZ, RZ, R160 ;  /* 0x000000ffffa17224 */ /* 0x000fe200078e00a0 */
[----:B------:R-:W-:Y:S01]  /*12160*/  SHF.R.U32.HI R41, RZ, 0x10, R2 ;  /* 0x00000010ff297819 */ /* 0x000fe20000011602 */
[----:B------:R-:W-:Y:S01]  /*12170*/  IMAD.MOV.U32 R160, RZ, RZ, R84 ;  /* 0x000000ffffa07224 */ /* 0x000fe200078e0054 */
[----:B------:R-:W-:Y:S02]  /*12180*/  SHF.R.U32.HI R3, RZ, 0x18, R2 ;  /* 0x00000018ff037819 */ /* 0x000fe40000011602 */
[----:B------:R-:W-:Y:S01]  /*12190*/  MUFU.EX2 R115, R211 ;  /* 0x000000d300737308 */ /* 0x000fe20000000800 */
[----:B------:R-:W-:Y:S04]  /*121a0*/  LOP3.LUT R2, R41, 0xff, RZ, 0xc0, !PT ;  /* 0x000000ff29027812 */ /* 0x000fe800078ec0ff */
[----:B------:R-:W-:Y:S02]  /*121b0*/  PRMT R152, R2, 0x5410, R3 ;  /* 0x0000541002987816 */ /* 0x000fe40000000003 */
[C---:B------:R-:W-:Y:S03]  /*121c0*/  LOP3.LUT R2, R40.reuse, 0xffff, RZ, 0xc0, !PT ;  /* 0x0000ffff28027812 */ /* 0x040fe600078ec0ff */
[----:B------:R-:W-:Y:S01]  /*121d0*/  MUFU.EX2 R137, R137 ;  /* 0x0000008900897308 */ /* 0x000fe20000000800 */
[----:B------:R-:W-:Y:S02]  /*121e0*/  SHF.R.U32.HI R3, RZ, 0x8, R2 ;  /* 0x00000008ff037819 */ /* 0x000fe40000011602 */
[----:B------:R-:W-:Y:S07]  /*121f0*/  LOP3.LUT R2, R40, 0xff, RZ, 0xc0, !PT ;  /* 0x000000ff28027812 */ /* 0x000fee00078ec0ff */
[----:B------:R-:W-:Y:S01]  /*12200*/  MUFU.EX2 R141, R141 ;  /* 0x0000008d008d7308 */ /* 0x000fe20000000800 */
[----:B------:R-:W-:Y:S02]  /*12210*/  PRMT R147, R2, 0x5410, R3 ;  /* 0x0000541002937816 */ /* 0x000fe40000000003 */
[--C-:B------:R-:W-:Y:S02]  /*12220*/  SHF.R.U32.HI R2, RZ, 0x10, R40.reuse ;  /* 0x00000010ff027819 */ /* 0x100fe40000011628 */
[----:B------:R-:W-:Y:S02]  /*12230*/  SHF.R.U32.HI R40, RZ, 0x18, R40 ;  /* 0x00000018ff287819 */ /* 0x000fe40000011628 */
[----:B------:R-:W-:Y:S03]  /*12240*/  LOP3.LUT R2, R2, 0xff, RZ, 0xc0, !PT ;  /* 0x000000ff02027812 */ /* 0x000fe600078ec0ff */
[----:B------:R-:W-:Y:S01]  /*12250*/  MUFU.EX2 R160, R160 ;  /* 0x000000a000a07308 */ /* 0x000fe20000000800 */
[----:B------:R-:W-:Y:S02]  /*12260*/  PRMT R146, R2, 0x5410, R40 ;  /* 0x0000541002927816 */ /* 0x000fe40000000028 */
[C---:B------:R-:W-:Y:S07]  /*12270*/  LOP3.LUT R2, R0.reuse, 0xffff, RZ, 0xc0, !PT ;  /* 0x0000ffff00027812 */ /* 0x040fee00078ec0ff */
[----:B------:R-:W-:Y:S01]  /*12280*/  MUFU.EX2 R161, R161 ;  /* 0x000000a100a17308 */ /* 0x000fe20000000800 */
[----:B------:R-:W-:Y:S02]  /*12290*/  SHF.R.U32.HI R3, RZ, 0x8, R2 ;  /* 0x00000008ff037819 */ /* 0x000fe40000011602 */
[----:B------:R-:W-:Y:S04]  /*122a0*/  LOP3.LUT R2, R0, 0xff, RZ, 0xc0, !PT ;  /* 0x000000ff00027812 */ /* 0x000fe800078ec0ff */
[----:B------:R-:W-:Y:S03]  /*122b0*/  PRMT R149, R2, 0x5410, R3 ;  /* 0x0000541002957816 */ /* 0x000fe60000000003 */
[----:B------:R-:W-:Y:S01]  /*122c0*/  MUFU.EX2 R142, R142 ;  /* 0x0000008e008e7308 */ /* 0x000fe20000000800 */
[--C-:B------:R-:W-:Y:S02]  /*122d0*/  SHF.R.U32.HI R3, RZ, 0x10, R0.reuse ;  /* 0x00000010ff037819 */ /* 0x100fe40000011600 */
[----:B------:R-:W-:Y:S02]  /*122e0*/  SHF.R.U32.HI R2, RZ, 0x18, R0 ;  /* 0x00000018ff027819 */ /* 0x000fe40000011600 */
[----:B------:R-:W-:Y:S04]  /*122f0*/  LOP3.LUT R0, R3, 0xff, RZ, 0xc0, !PT ;  /* 0x000000ff03007812 */ /* 0x000fe800078ec0ff */
[----:B------:R-:W-:Y:S02]  /*12300*/  PRMT R148, R0, 0x5410, R2 ;  /* 0x0000541000947816 */ /* 0x000fe40000000002 */
[----:B------:R-:W-:Y:S05]  /*12310*/  LOP3.LUT R2, R79, UR14, R176, 0x96, !PT ;  /* 0x0000000e4f027c12 */ /* 0x000fea000f8e96b0 */
[----:B------:R-:W-:Y:S05]  /*12320*/  IMAD.WIDE.U32 R2, R2, -0x2daee0ad, RZ ;  /* 0xd2511f5302027825 */ /* 0x000fea00078e00ff */
[----:B------:R-:W-:Y:S02]  /*12330*/  LOP3.LUT R40, R3, UR11, R248, 0x96, !PT ;  /* 0x0000000b03287c12 */ /* 0x000fe4000f8e96f8 */
[----:B------:R-:W-:Y:S03]  /*12340*/  LOP3.LUT R43, R43, UR9, R2, 0x96, !PT ;  /* 0x000000092b2b7c12 */ /* 0x000fe6000f8e9602 */
        /* <DEDUP_REMOVED lines=9> */
[----:B------:R-:W-:Y:S05]  /*123e0*/  LOP3.LUT R2, R73, UR5, R2, 0x96, !PT ;  /* 0x0000000549027c12 */ /* 0x000fea000f8e9602 */
        /* <DEDUP_REMOVED lines=29> */
[----:B------:R-:W-:Y:S01]  /*125c0*/  LOP3.LUT R40, R225, UR12, R74, 0x96, !PT ;  /* 0x0000000ce1287c12 */ /* 0x000fe2000f8e964a */
[----:B------:R-:W-:Y:S01]  /*125d0*/  IMAD.MOV.U32 R225, RZ, RZ, R180 ;  /* 0x000000ffffe17224 */ /* 0x000fe200078e00b4 */
[----:B------:R-:W-:Y:S02]  /*125e0*/  SHF.R.U32.HI R3, RZ, 0x8, R0 ;  /* 0x00000008ff037819 */ /* 0x000fe40000011600 */
[----:B------:R-:W-:Y:S01]  /*125f0*/  LOP3.LUT R0, R2, 0xff, RZ, 0xc0, !PT ;  /* 0x000000ff02007812 */ /* 0x000fe200078ec0ff */
[----:B------:R-:W-:Y:S03]  /*12600*/  IMAD.WIDE.U32 R40, R40, -0x2daee0ad, RZ ;  /* 0xd2511f5328287825 */ /* 0x000fe600078e00ff */
[----:B------:R-:W-:Y:S02]  /*12610*/  PRMT R145, R0, 0x5410, R3 ;  /* 0x0000541000917816 */ /* 0x000fe40000000003 */
[--C-:B------:R-:W-:Y:S02]  /*12620*/  SHF.R.U32.HI R0, RZ, 0x10, R2.reuse ;  /* 0x00000010ff007819 */ /* 0x100fe40000011602 */
[----:B------:R-:W-:Y:S02]  /*12630*/  SHF.R.U32.HI R2, RZ, 0x18, R2 ;  /* 0x00000018ff027819 */ /* 0x000fe40000011602 */
[----:B------:R-:W-:Y:S04]  /*12640*/  LOP3.LUT R0, R0, 0xff, RZ, 0xc0, !PT ;  /* 0x000000ff00007812 */ /* 0x000fe800078ec0ff */
[----:B------:R-:W-:Y:S02]  /*12650*/  PRMT R144, R0, 0x5410, R2 ;  /* 0x0000541000907816 */ /* 0x000fe40000000002 */
[----:B------:R-:W-:Y:S01]  /*12660*/  LOP3.LUT R2, R75, UR14, R176, 0x96, !PT ;  /* 0x0000000e4b027c12 */ /* 0x000fe2000f8e96b0 */
[----:B------:R-:W-:Y:S02]  /*12670*/  IMAD.MOV.U32 R176, RZ, RZ, R197 ;  /* 0x000000ffffb07224 */ /* 0x000fe400078e00c5 */
[----:B------:R-:W-:Y:S02]  /*12680*/  IMAD.MOV.U32 R197, RZ, RZ, R111 ;  /* 0x000000ffffc57224 */ /* 0x000fe400078e006f */
[----:B------:R-:W-:Y:S01]  /*12690*/  IMAD.WIDE.U32 R2, R2, -0x2daee0ad, RZ ;  /* 0xd2511f5302027825 */ /* 0x000fe200078e00ff */
[----:B------:R-:W4:Y:S03]  /*126a0*/  MUFU.EX2 R111, R97 ;  /* 0x00000061006f7308 */ /* 0x000f260000000800 */
[----:B------:R-:W-:Y:S01]  /*126b0*/  IMAD.MOV.U32 R182, RZ, RZ, R176 ;  /* 0x000000ffffb67224 */ /* 0x000fe200078e00b0 */
[----:B------:R-:W-:Y:S01]  /*126c0*/  LOP3.LUT R42, R41, UR9, R2, 0x96, !PT ;  /* 0x00000009292a7c12 */ /* 0x000fe2000f8e9602 */
[----:B------:R-:W-:Y:S01]  /*126d0*/  IMAD.MOV.U32 R176, RZ, RZ, R178 ;  /* 0x000000ffffb07224 */ /* 0x000fe200078e00b2 */
[----:B------:R-:W-:Y:S01]  /*126e0*/  LOP3.LUT R72, R3, UR11, R248, 0x96, !PT ;  /* 0x0000000b03487c12 */ /* 0x000fe2000f8e96f8 */
[----:B------:R-:W-:Y:S03]  /*126f0*/  IMAD.MOV.U32 R178, RZ, RZ, R189 ;  /* 0x000000ffffb27224 */ /* 0x000fe600078e00bd */
[----:B------:R-:W-:Y:S01]  /*12700*/  MUFU.EX2 R97, R112 ;  /* 0x0000007000617308 */ /* 0x000fe20000000800 */
[----:B------:R-:W-:Y:S04]  /*12710*/  IMAD.WIDE.U32 R42, R42, -0x326172a9, RZ ;  /* 0xcd9e8d572a2a7825 */ /* 0x000fe800078e00ff */
[----:B------:R-:W-:Y:S05]  /*12720*/  IMAD.WIDE.U32 R72, R72, -0x326172a9, RZ ;  /* 0xcd9e8d5748487825 */ /* 0x000fea00078e00ff */
[----:B------:R-:W3:Y:S01]  /*12730*/  MUFU.EX2 R112, R213 ;  /* 0x000000d500707308 */ /* 0x000ee20000000800 */
[----:B------:R-:W-:Y:S01]  /*12740*/  IMAD.MOV.U32 R189, RZ, RZ, R196 ;  /* 0x000000ffffbd7224 */ /* 0x000fe200078e00c4 */
[----:B------:R-:W-:Y:S01]  /*12750*/  LOP3.LUT R72, R43, UR8, R72, 0x96, !PT ;  /* 0x000000082b487c12 */ /* 0x000fe2000f8e9648 */
[----:B------:R-:W-:Y:S01]  /*12760*/  IMAD.MOV.U32 R196, RZ, RZ, R192 ;  /* 0x000000ffffc47224 */ /* 0x000fe200078e00c0 */
[----:B------:R-:W-:Y:S01]  /*12770*/  LOP3.LUT R3, R73, UR10, R224, 0x96, !PT ;  /* 0x0000000a49037c12 */ /* 0x000fe2000f8e96e0 */
[----:B------:R-:W-:Y:S02]  /*12780*/  IMAD.MOV.U32 R192, RZ, RZ, R190 ;  /* 0x000000ffffc07224 */ /* 0x000fe400078e00be */
[----:B------:R-:W-:Y:S04]  /*12790*/  IMAD.WIDE.U32 R72, R72, -0x2daee0ad, RZ ;  /* 0xd2511f5348487825 */ /* 0x000fe800078e00ff */
[----:B------:R-:W-:Y:S04]  /*127a0*/  IMAD.WIDE.U32 R2, R3, -0x2daee0ad, RZ ;  /* 0xd2511f5303027825 */ /* 0x000fe800078e00ff */
[----:B------:R-:W-:Y:S01]  /*127b0*/  IMAD.MOV.U32 R180, RZ, RZ, R182 ;  /* 0x000000ffffb47224 */ /* 0x000fe200078e00b6 */
[----:B------:R-:W-:Y:S01]  /*127c0*/  LOP3.LUT R2, R73, UR5, R2, 0x96, !PT ;  /* 0x0000000549027c12 */ /* 0x000fe2000f8e9602 */
[----:B------:R-:W-:Y:S01]  /*127d0*/  IMAD.MOV.U32 R190, RZ, RZ, R195 ;  /* 0x000000ffffbe7224 */ /* 0x000fe200078e00c3 */
[----:B------:R-:W-:Y:S01]  /*127e0*/  LOP3.LUT R40, R3, UR7, R40, 0x96, !PT ;  /* 0x0000000703287c12 */ /* 0x000fe2000f8e9628 */
[----:B------:R-:W-:Y:S02]  /*127f0*/  IMAD.MOV.U32 R182, RZ, RZ, R176 ;  /* 0x000000ffffb67224 */ /* 0x000fe400078e00b0 */
[----:B------:R-:W-:Y:S04]  /*12800*/  IMAD.WIDE.U32 R2, R2, -0x326172a9, RZ ;  /* 0xcd9e8d5702027825 */ /* 0x000fe800078e00ff */
[----:B------:R-:W-:Y:S01]  /*12810*/  IMAD.WIDE.U32 R40, R40, -0x326172a9, RZ ;  /* 0xcd9e8d5728287825 */ /* 0x000fe200078e00ff */
[C---:B------:R-:W-:Y:S03]  /*12820*/  LOP3.LUT R0, R2.reuse, 0xffff, RZ, 0xc0, !PT ;  /* 0x0000ffff02007812 */ /* 0x040fe600078ec0ff */
[----:B------:R-:W-:Y:S01]  /*12830*/  IMAD.MOV.U32 R195, RZ, RZ, R175 ;  /* 0x000000ffffc37224 */ /* 0x000fe200078e00af */
[----:B------:R-:W-:Y:S01]  /*12840*/  LOP3.LUT R73, R3, UR16, R40, 0x96, !PT ;  /* 0x0000001003497c12 */ /* 0x000fe2000f8e9628 */
[----:B------:R-:W-:Y:S01]  /*12850*/  IMAD.MOV.U32 R176, RZ, RZ, R178 ;  /* 0x000000ffffb07224 */ /* 0x000fe200078e00b2 */
[----:B------:R-:W-:Y:S01]  /*12860*/  SHF.R.U32.HI R3, RZ, 0x8, R0 ;  /* 0x00000008ff037819 */ /* 0x000fe20000011600 */
[----:B------:R-:W-:Y:S01]  /*12870*/  IMAD.MOV.U32 R224, RZ, RZ, R225 ;  /* 0x000000ffffe07224 */ /* 0x000fe200078e00e1 */
[----:B------:R-:W-:Y:S01]  /*12880*/  LOP3.LUT R0, R2, 0xff, RZ, 0xc0, !PT ;  /* 0x000000ff02007812 */ /* 0x000fe200078ec0ff */
[----:B------:R-:W-:Y:S01]  /*12890*/  IMAD.MOV.U32 R175, RZ, RZ, R122 ;  /* 0x000000ffffaf7224 */ /* 0x000fe200078e007a */
[----:B------:R-:W-:Y:S01]  /*128a0*/  LOP3.LUT R42, R41, UR6, R42, 0x96, !PT ;  /* 0x00000006292a7c12 */ /* 0x000fe2000f8e962a */
[----:B------:R-:W-:Y:S01]  /*128b0*/  IMAD.MOV.U32 R178, RZ, RZ, R189 ;  /* 0x000000ffffb27224 */ /* 0x000fe200078e00bd */
[----:B------:R-:W-:Y:S01]  /*128c0*/  PRMT R82, R0, 0x5410, R3 ;  /* 0x0000541000527816 */ /* 0x000fe20000000003 */
[----:B------:R-:W-:Y:S01]  /*128d0*/  IMAD.MOV.U32 R122, RZ, RZ, R126 ;  /* 0x000000ffff7a7224 */ /* 0x000fe200078e007e */
[----:B------:R-:W-:Y:S01]  /*128e0*/  SHF.R.U32.HI R0, RZ, 0x10, R2 ;  /* 0x00000010ff007819 */ /* 0x000fe20000011602 */
[----:B------:R-:W-:Y:S01]  /*128f0*/  IMAD.MOV.U32 R189, RZ, RZ, R196 ;  /* 0x000000ffffbd7224 */ /* 0x000fe200078e00c4 */
[----:B------:R-:W-:Y:S01]  /*12900*/  SHF.R.U32.HI R2, RZ, 0x18, R2 ;  /* 0x00000018ff027819 */ /* 0x000fe20000011602 */
[----:B------:R-:W-:Y:S01]  /*12910*/  IMAD.MOV.U32 R225, RZ, RZ, R180 ;  /* 0x000000ffffe17224 */ /* 0x000fe200078e00b4 */
[----:B------:R-:W-:Y:S01]  /*12920*/  LOP3.LUT R0, R0, 0xff, RZ, 0xc0, !PT ;  /* 0x000000ff00007812 */ /* 0x000fe200078ec0ff */
[----:B------:R-:W-:Y:S01]  /*12930*/  IMAD.MOV.U32 R196, RZ, RZ, R192 ;  /* 0x000000ffffc47224 */ /* 0x000fe200078e00c0 */
[----:B------:R-:W-:Y:S01]  /*12940*/  MOV R126, R107 ;  /* 0x0000006b007e7202 */ /* 0x000fe20000000f00 */
[----:B------:R-:W-:Y:S01]  /*12950*/  IMAD.MOV.U32 R180, RZ, RZ, R182 ;  /* 0x000000ffffb47224 */ /* 0x000fe200078e00b6 */
[----:B------:R-:W-:Y:S01]  /*12960*/  PRMT R75, R0, 0x5410, R2 ;  /* 0x00005410004b7816 */ /* 0x000fe20000000002 */
[----:B------:R-:W-:Y:S02]  /*12970*/  IMAD.WIDE.U32 R2, R42, -0x2daee0ad, RZ ;  /* 0xd2511f532a027825 */ /* 0x000fe400078e00ff */
[----:B------:R-:W1:Y:S02]  /*12980*/  LDSM.16.MT88.4 R40, [R205+0x4000] ;  /* 0x00400000cd28783b */ /* 0x000e640000004200 */
[----:B------:R-:W-:Y:S01]  /*12990*/  IMAD.MOV.U32 R107, RZ, RZ, R106 ;  /* 0x000000ffff6b7224 */ /* 0x000fe200078e006a */
[----:B------:R-:W-:Y:S01]  /*129a0*/  LOP3.LUT R72, R3, UR15, R72, 0x96, !PT ;  /* 0x0000000f03487c12 */ /* 0x000fe2000f8e9648 */
[----:B------:R-:W-:Y:S01]  /*129b0*/  IMAD.MOV.U32 R106, RZ, RZ, R125 ;  /* 0x000000ffff6a7224 */ /* 0x000fe200078e007d */
[C---:B------:R-:W-:Y:S01]  /*129c0*/  LOP3.LUT R0, R2.reuse, 0xffff, RZ, 0xc0, !PT ;  /* 0x0000ffff02007812 */ /* 0x040fe200078ec0ff */
[----:B------:R2:W-:Y:S01]  /*129d0*/  MUFU.EX2 R125, R223 ;  /* 0x000000df007d7308 */ /* 0x0005e20000000800 */
[----:B------:R-:W-:Y:S02]  /*129e0*/  IMAD.MOV.U32 R192, RZ, RZ, R195 ;  /* 0x000000ffffc07224 */ /* 0x000fe400078e00c3 */
[----:B------:R-:W-:Y:S01]  /*129f0*/  IMAD.MOV.U32 R195, RZ, RZ, R175 ;  /* 0x000000ffffc37224 */ /* 0x000fe200078e00af */
[----:B------:R-:W-:Y:S01]  /*12a00*/  SHF.R.U32.HI R3, RZ, 0x8, R0 ;  /* 0x00000008ff037819 */ /* 0x000fe20000011600 */
[----:B------:R-:W-:Y:S01]  /*12a10*/  IMAD.MOV.U32 R175, RZ, RZ, R122 ;  /* 0x000000ffffaf7224 */ /* 0x000fe200078e007a */
[----:B------:R-:W-:Y:S01]  /*12a20*/  LOP3.LUT R0, R2, 0xff, RZ, 0xc0, !PT ;  /* 0x000000ff02007812 */ /* 0x000fe200078ec0ff */
[----:B------:R-:W-:Y:S03]  /*12a30*/  IMAD.MOV.U32 R182, RZ, RZ, R176 ;  /* 0x000000ffffb67224 */ /* 0x000fe600078e00b0 */
[----:B------:R4:W-:Y:S01]  /*12a40*/  MUFU.EX2 R122, R216 ;  /* 0x000000d8007a7308 */ /* 0x0009e20000000800 */
[----:B------:R-:W-:Y:S01]  /*12a50*/  IMAD.MOV.U32 R176, RZ, RZ, R178 ;  /* 0x000000ffffb07224 */ /* 0x000fe200078e00b2 */
[----:B------:R-:W-:Y:S01]  /*12a60*/  PRMT R84, R0, 0x5410, R3 ;  /* 0x0000541000547816 */ /* 0x000fe20000000003 */
[----:B------:R-:W-:Y:S01]  /*12a70*/  IMAD.MOV.U32 R3, RZ, RZ, R224 ;  /* 0x000000ffff037224 */ /* 0x000fe200078e00e0 */
[--C-:B------:R-:W-:Y:S01]  /*12a80*/  SHF.R.U32.HI R0, RZ, 0x10, R2.reuse ;  /* 0x00000010ff007819 */ /* 0x100fe20000011602 */
[----:B------:R-:W-:Y:S01]  /*12a90*/  IMAD.MOV.U32 R178, RZ, RZ, R189 ;  /* 0x000000ffffb27224 */ /* 0x000fe200078e00bd */
[----:B------:R-:W-:Y:S01]  /*12aa0*/  SHF.R.U32.HI R2, RZ, 0x18, R2 ;  /* 0x00000018ff027819 */ /* 0x000fe20000011602 */
[----:B------:R-:W-:Y:S01]  /*12ab0*/  IMAD.MOV.U32 R224, RZ, RZ, R225 ;  /* 0x000000ffffe07224 */ /* 0x000fe200078e00e1 */
[----:B------:R-:W-:Y:S01]  /*12ac0*/  LOP3.LUT R0, R0, 0xff, RZ, 0xc0, !PT ;  /* 0x000000ff00007812 */ /* 0x000fe200078ec0ff */
[----:B--2---:R2:W5:Y:S01]  /*12ad0*/  LDL.LU R223, [R1+0xc4] ;  /* 0x0000c40001df7983 */ /* 0x0045620000300800 */
[----:B------:R-:W-:Y:S02]  /*12ae0*/  IMAD.MOV.U32 R189, RZ, RZ, R196 ;  /* 0x000000ffffbd7224 */ /* 0x000fe400078e00c4 */
[----:B------:R-:W-:Y:S01]  /*12af0*/  IMAD.MOV.U32 R196, RZ, RZ, R192 ;  /* 0x000000ffffc47224 */ /* 0x000fe200078e00c0 */
[----:B------:R-:W-:Y:S01]  /*12b00*/  PRMT R74, R0, 0x5410, R2 ;  /* 0x00005410004a7816 */ /* 0x000fe20000000002 */
[----:B------:R-:W-:Y:S02]  /*12b10*/  IMAD.MOV.U32 R0, RZ, RZ, R3 ;  /* 0x000000ffff007224 */ /* 0x000fe400078e0003 */
[----:B------:R-:W-:Y:S01]  /*12b20*/  IMAD.MOV.U32 R3, RZ, RZ, R224 ;  /* 0x000000ffff037224 */ /* 0x000fe200078e00e0 */
[----:B----4-:R2:W5:Y:S01]  /*12b30*/  LDL.LU R216, [R1+0xc0] ;  /* 0x0000c00001d87983 */ /* 0x0105620000300800 */
[----:B------:R-:W-:Y:S02]  /*12b40*/  IMAD.MOV.U32 R192, RZ, RZ, R195 ;  /* 0x000000ffffc07224 */ /* 0x000fe400078e00c3 */
[----:B------:R-:W-:Y:S02]  /*12b50*/  IMAD.MOV.U32 R195, RZ, RZ, R175 ;  /* 0x000000ffffc37224 */ /* 0x000fe400078e00af */
[----:B------:R-:W-:Y:S02]  /*12b60*/  IMAD.MOV.U32 R175, RZ, RZ, R126 ;  /* 0x000000ffffaf7224 */ /* 0x000fe400078e007e */
[----:B------:R4:W-:Y:S01]  /*12b70*/  MUFU.EX2 R126, R215 ;  /* 0x000000d7007e7308 */ /* 0x0009e20000000800 */
[----:B------:R-:W-:Y:S01]  /*12b80*/  IMAD.MOV.U32 R225, RZ, RZ, R180 ;  /* 0x000000ffffe17224 */ /* 0x000fe200078e00b4 */
[-C--:B-1----:R-:W-:Y:S05]  /*12b90*/  HMMA.16816.F32 R4, R36, R40.reuse, R4 ;  /* 0x000000282404723c */ /* 0x082fea0000001804 */
[----:B------:R-:W-:Y:S01]  /*12ba0*/  IMAD.MOV.U32 R180, RZ, RZ, R182 ;  /* 0x000000ffffb47224 */ /* 0x000fe200078e00b6 */
[C---:B------:R-:W-:Y:S05]  /*12bb0*/  HMMA.16816.F32 R8, R44.reuse, R40, R8 ;  /* 0x000000282c08723c */ /* 0x040fea0000001808 */
[----:B------:R-:W-:Y:S01]  /*12bc0*/  IMAD.MOV.U32 R182, RZ, RZ, R176 ;  /* 0x000000ffffb67224 */ /* 0x000fe200078e00b0 */
[-C--:B------:R-:W-:Y:S01]  /*12bd0*/  HMMA.16816.F32 R12, R44, R42.reuse, R12 ;  /* 0x0000002a2c0c723c */ /* 0x080fe2000000180c */
[----:B----4-:R2:W5:Y:S04]  /*12be0*/  LDL.LU R215, [R1+0xbc] ;  /* 0x0000bc0001d77983 */ /* 0x0105680000300800 */
[----:B------:R-:W-:Y:S01]  /*12bf0*/  IMAD.MOV.U32 R176, RZ, RZ, R178 ;  /* 0x000000ffffb07224 */ /* 0x000fe200078e00b2 */
[C---:B------:R-:W-:Y:S01]  /*12c00*/  HMMA.16816.F32 R16, R36.reuse, R42, R16 ;  /* 0x0000002a2410723c */ /* 0x040fe20000001810 */
[----:B------:R-:W1:Y:S04]  /*12c10*/  LDSM.16.MT88.4 R40, [R206+0x4000] ;  /* 0x00400000ce28783b */ /* 0x000e680000004200 */
[----:B------:R-:W-:Y:S02]  /*12c20*/  IMAD.MOV.U32 R178, RZ, RZ, R189 ;  /* 0x000000ffffb27224 */ /* 0x000fe400078e00bd */
[----:B------:R-:W-:Y:S02]  /*12c30*/  IMAD.MOV.U32 R189, RZ, RZ, R196 ;  /* 0x000000ffffbd7224 */ /* 0x000fe400078e00c4 */
[----:B------:R2:W5:Y:S02]  /*12c40*/  LDL.LU R214, [R1+0xb8] ;  /* 0x0000b80001d67983 */ /* 0x0005640000300800 */
[----:B------:R-:W-:Y:S02]  /*12c50*/  IMAD.MOV.U32 R196, RZ, RZ, R192 ;  /* 0x000000ffffc47224 */ /* 0x000fe400078e00c0 */
[----:B------:R2:W5:Y:S01]  /*12c60*/  LDL.LU R213, [R1+0xb4] ;  /* 0x0000b40001d57983 */ /* 0x0005620000300800 */
        /* <DEDUP_REMOVED lines=11> */
[----:B------:R4:W-:Y:S01]  /*12d20*/  MUFU.EX2 R106, R212 ;  /* 0x000000d4006a7308 */ /* 0x0009e20000000800 */
[----:B------:R-:W-:Y:S02]  /*12d30*/  IMAD.MOV.U32 R189, RZ, RZ, R192 ;  /* 0x000000ffffbd7224 */ /* 0x000fe400078e00c0 */
[----:B------:R-:W-:Y:S01]  /*12d40*/  IMAD.MOV.U32 R192, RZ, RZ, R175 ;  /* 0x000000ffffc07224 */ /* 0x000fe200078e00af */
[-C--:B-1----:R-:W-:Y:S03]  /*12d50*/  HMMA.16816.F32 R20, R36, R40.reuse, R20 ;  /* 0x000000282414723c */ /* 0x082fe60000001814 */
[----:B------:R-:W-:Y:S02]  /*12d60*/  IMAD.MOV.U32 R196, RZ, RZ, R195 ;  /* 0x000000ffffc47224 */ /* 0x000fe400078e00c3 */
[----:B------:R-:W-:Y:S01]  /*12d70*/  IMAD.MOV.U32 R195, RZ, RZ, R110 ;  /* 0x000000ffffc37224 */ /* 0x000fe200078e006e */
[C---:B------:R-:W-:Y:S01]  /*12d80*/  HMMA.16816.F32 R24, R44.reuse, R40, R24 ;  /* 0x000000282c18723c */ /* 0x040fe20000001818 */
[----:B------:R-:W-:Y:S04]  /*12d90*/  MUFU.EX2 R110, R119 ;  /* 0x00000077006e7308 */ /* 0x000fe80000000800 */
[----:B------:R-:W-:Y:S01]  /*12da0*/  IMAD.MOV.U32 R175, RZ, RZ, R107 ;  /* 0x000000ffffaf7224 */ /* 0x000fe200078e006b */
[-C--:B------:R-:W-:Y:S01]  /*12db0*/  HMMA.16816.F32 R28, R44, R42.reuse, R28 ;  /* 0x0000002a2c1c723c */ /* 0x080fe2000000181c */
[----:B----4-:R2:W5:Y:S04]  /*12dc0*/  LDL.LU R212, [R1+0xb0] ;  /* 0x0000b00001d47983 */ /* 0x0105680000300800 */
[----:B------:R-:W-:Y:S01]  /*12dd0*/  MUFU.EX2 R107, R129 ;  /* 0x00000081006b7308 */ /* 0x000fe20000000800 */
[----:B------:R2:W5:Y:S01]  /*12de0*/  LDL.LU R211, [R1+0xac] ;  /* 0x0000ac0001d37983 */ /* 0x0005620000300800 */
[----:B------:R-:W-:Y:S03]  /*12df0*/  HMMA.16816.F32 R32, R36, R42, R32 ;  /* 0x0000002a2420723c */ /* 0x000fe60000001820 */
[----:B------:R-:W1:Y:S01]  /*12e00*/  LDSM.16.MT88.4 R36, [R205+0x4400] ;  /* 0x00440000cd24783b */ /* 0x000e620000004200 */
[----:B------:R-:W-:Y:S01]  /*12e10*/  IMAD.MOV.U32 R41, RZ, RZ, R0 ;  /* 0x000000ffff297224 */ /* 0x000fe200078e0000 */
[--C-:B------:R-:W-:Y:S01]  /*12e20*/  HSET2.LE.AND R45, R87, R77.reuse, PT ;  /* 0x0000004d572d7233 */ /* 0x100fe20003803000 */
[----:B------:R-:W-:Y:S01]  /*12e30*/  IMAD.MOV.U32 R0, RZ, RZ, R2 ;  /* 0x000000ffff007224 */ /* 0x000fe200078e0002 */
[----:B------:R-:W-:Y:S01]  /*12e40*/  F2FP.F16.F32.PACK_AB R44, R93, R89 ;  /* 0x000000595d2c723e */ /* 0x000fe200000000ff */
[----:B------:R-:W-:Y:S03]  /*12e50*/  MUFU.EX2 R87, R196 ;  /* 0x000000c400577308 */ /* 0x000fe60000000800 */
[----:B------:R-:W-:Y:S02]  /*12e60*/  IMAD.MOV.U32 R40, RZ, RZ, R0 ;  /* 0x000000ffff287224 */ /* 0x000fe400078e0000 */
[----:B------:R-:W-:Y:S02]  /*12e70*/  IMAD.MOV.U32 R47, RZ, RZ, R41 ;  /* 0x000000ffff2f7224 */ /* 0x000fe400078e0029 */
[----:B------:R-:W-:Y:S02]  /*12e80*/  IMAD.MOV.U32 R2, RZ, RZ, R225 ;  /* 0x000000ffff027224 */ /* 0x000fe400078e00e1 */
[----:B------:R-:W-:Y:S02]  /*12e90*/  IMAD.MOV.U32 R225, RZ, RZ, R180 ;  /* 0x000000ffffe17224 */ /* 0x000fe400078e00b4 */
[----:B------:R-:W-:Y:S02]  /*12ea0*/  IMAD.MOV.U32 R41, RZ, RZ, R2 ;  /* 0x000000ffff297224 */ /* 0x000fe400078e0002 */
[----:B------:R-:W-:Y:S02]  /*12eb0*/  IMAD.MOV.U32 R0, RZ, RZ, R225 ;  /* 0x000000ffff007224 */ /* 0x000fe400078e00e1 */
[----:B------:R-:W-:Y:S02]  /*12ec0*/  IMAD.MOV.U32 R180, RZ, RZ, R176 ;  /* 0x000000ffffb47224 */ /* 0x000fe400078e00b0 */
[----:B------:R4:W2:Y:S01]  /*12ed0*/  MUFU.EX2 R176, R210 ;  /* 0x000000d200b07308 */ /* 0x0008a20000000800 */
        /* <DEDUP_REMOVED lines=9> */
[----:B------:R-:W-:Y:S01]  /*12f70*/  MUFU.EX2 R127, R130 ;  /* 0x00000082007f7308 */ /* 0x000fe20000000800 */
[----:B----4-:R4:W5:Y:S01]  /*12f80*/  LDL.LU R210, [R1+0xa8] ;  /* 0x0000a80001d27983 */ /* 0x0109620000300800 */
[-C--:B-1----:R-:W-:Y:S05]  /*12f90*/  HMMA.16816.F32 R4, R48, R36.reuse, R4 ;  /* 0x000000243004723c */ /* 0x082fea0000001804 */
[----:B------:R-:W-:Y:S01]  /*12fa0*/  IMAD.MOV.U32 R2, RZ, RZ, R177 ;  /* 0x000000ffff027224 */ /* 0x000fe200078e00b1 */
[C---:B------:R-:W-:Y:S02]  /*12fb0*/  HMMA.16816.F32 R8, R52.reuse, R36, R8 ;  /* 0x000000243408723c */ /* 0x040fe40000001808 */
[----:B------:R1:W-:Y:S03]  /*12fc0*/  MUFU.EX2 R177, R209 ;  /* 0x000000d100b17308 */ /* 0x0003e60000000800 */
[--C-:B---3--:R-:W-:Y:S01]  /*12fd0*/  HSET2.LE.AND R46, R88, R77.reuse, PT ;  /* 0x0000004d582e7233 */ /* 0x108fe20003803000 */
[-C--:B------:R-:W-:Y:S06]  /*12fe0*/  HMMA.16816.F32 R12, R52, R38.reuse, R12 ;  /* 0x00000026340c723c */ /* 0x080fec000000180c */
[----:B------:R-:W-:Y:S01]  /*12ff0*/  MUFU.EX2 R130, R120 ;  /* 0x0000007800827308 */ /* 0x000fe20000000800 */
[----:B------:R-:W-:Y:S01]  /*13000*/  IMAD.MOV.U32 R189, RZ, RZ, R123 ;  /* 0x000000ffffbd7224 */ /* 0x000fe200078e007b */
[C---:B------:R-:W-:Y:S01]  /*13010*/  HMMA.16816.F32 R16, R48.reuse, R38, R16 ;  /* 0x000000263010723c */ /* 0x040fe20000001810 */
[----:B------:R-:W3:Y:S07]  /*13020*/  LDSM.16.MT88.4 R36, [R206+0x4400] ;  /* 0x00440000ce24783b */ /* 0x000eee0000004200 */
[----:B------:R-:W-:Y:S01]  /*13030*/  MUFU.EX2 R120, R225 ;  /* 0x000000e100787308 */ /* 0x000fe20000000800 */
[----:B-1----:R4:W5:Y:S09]  /*13040*/  LDL.LU R209, [R1+0xa4] ;  /* 0x0000a40001d17983 */ /* 0x0029720000300800 */
[----:B------:R-:W-:Y:S10]  /*13050*/  MUFU.EX2 R123, R131 ;  /* 0x00000083007b7308 */ /* 0x000ff40000000800 */
[----:B------:R1:W4:Y:S10]  /*13060*/  MUFU.EX2 R131, R47 ;  /* 0x0000002f00837308 */ /* 0x0003340000000800 */
[----:B------:R-:W-:Y:S01]  /*13070*/  MUFU.EX2 R88, R189 ;  /* 0x000000bd00587308 */ /* 0x000fe20000000800 */
[--C-:B-1----:R-:W-:Y:S09]  /*13080*/  HSET2.LE.AND R47, R86, R77.reuse, PT ;  /* 0x0000004d562f7233 */ /* 0x102ff20003803000 */
[----:B------:R-:W-:Y:S01]  /*13090*/  MUFU.EX2 R86, R187 ;  /* 0x000000bb00567308 */ /* 0x000fe20000000800 */
[-C--:B---3--:R-:W-:Y:S06]  /*130a0*/  HMMA.16816.F32 R20, R48, R36.reuse, R20 ;  /* 0x000000243014723c */ /* 0x088fec0000001814 */
[C---:B------:R-:W-:Y:S06]  /*130b0*/  HMMA.16816.F32 R24, R52.reuse, R36, R24 ;  /* 0x000000243418723c */ /* 0x040fec0000001818 */
[-C--:B------:R-:W-:Y:S06]  /*130c0*/  HMMA.16816.F32 R28, R52, R38.reuse, R28 ;  /* 0x00000026341c723c */ /* 0x080fec000000181c */
[----:B------:R-:W-:Y:S01]  /*130d0*/  HMMA.16816.F32 R32, R48, R38, R32 ;  /* 0x000000263020723c */ /* 0x000fe20000001820 */
[----:B------:R-:W1:Y:S04]  /*130e0*/  LDSM.16.MT88.4 R36, [R205+0x4800] ;  /* 0x00480000cd24783b */ /* 0x000e680000004200 */
[----:B------:R-:W-:Y:S02]  /*130f0*/  IMAD.MOV.U32 R52, RZ, RZ, R40 ;  /* 0x000000ffff347224 */ /* 0x000fe400078e0028 */
[----:B------:R-:W-:Y:S01]  /*13100*/  IMAD.MOV.U32 R53, RZ, RZ, R41 ;  /* 0x000000ffff357224 */ /* 0x000fe200078e0029 */
[--C-:B------:R-:W-:Y:S01]  /*13110*/  HSET2.LE.AND R50, R76, R77.reuse, PT ;  /* 0x0000004d4c327233 */ /* 0x100fe20003803000 */
[----:B------:R-:W-:Y:S02]  /*13120*/  LDSM.16.MT88.4 R40, [R206+0x4c00] ;  /* 0x004c0000ce28783b */ /* 0x000fe40000004200 */
[----:B------:R3:W-:Y:S01]  /*13130*/  MUFU.EX2 R119, R53 ;  /* 0x0000003500777308 */ /* 0x0007e20000000800 */
[--C-:B------:R-:W-:Y:S01]  /*13140*/  HSET2.LE.AND R51, R78, R77.reuse, PT ;  /* 0x0000004d4e337233 */ /* 0x100fe20003803000 */
[----:B------:R-:W-:Y:S01]  /*13150*/  IMAD.MOV.U32 R55, RZ, RZ, R0 ;  /* 0x000000ffff377224 */ /* 0x000fe200078e0000 */
[----:B------:R-:W-:Y:S01]  /*13160*/  F2FP.F16.F32.PACK_AB R0, R108, R98 ;  /* 0x000000626c00723e */ /* 0x000fe200000000ff */
[----:B------:R-:W-:Y:S01]  /*13170*/  IMAD.MOV.U32 R54, RZ, RZ, R2 ;  /* 0x000000ffff367224 */ /* 0x000fe200078e0002 */
[----:B------:R-:W-:Y:S02]  /*13180*/  F2FP.F16.F32.PACK_AB R2, R109, R102 ;  /* 0x000000666d02723e */ /* 0x000fe400000000ff */
[----:B------:R-:W-:Y:S02]  /*13190*/  LOP3.LUT R46, R46, R0, RZ, 0xc0, !PT ;  /* 0x000000002e2e7212 */ /* 0x000fe400078ec0ff */
[----:B------:R-:W-:Y:S02]  /*131a0*/  LOP3.LUT R47, R47, R2, RZ, 0xc0, !PT ;  /* 0x000000022f2f7212 */ /* 0x000fe400078ec0ff */
[----:B------:R-:W-:Y:S02]  /*131b0*/  LOP3.LUT R2, R73, 0xff, RZ, 0xc0, !PT ;  /* 0x000000ff49027812 */ /* 0x000fe400078ec0ff */
[----:B------:R-:W-:Y:S02]  /*131c0*/  F2FP.F16.F32.PACK_AB R0, R95, R90 ;  /* 0x0000005a5f00723e */ /* 0x000fe400000000ff */
[--C-:B------:R-:W-:Y:S02]  /*131d0*/  HSET2.LE.AND R48, R79, R77.reuse, PT ;  /* 0x0000004d4f307233 */ /* 0x100fe40003803000 */
[--C-:B---3--:R-:W-:Y:S02]  /*131e0*/  HSET2.LE.AND R53, R153, R77.reuse, PT ;  /* 0x0000004d99357233 */ /* 0x108fe40003803000 */
[----:B------:R-:W-:Y:S02]  /*131f0*/  LOP3.LUT R45, R45, R0, RZ, 0xc0, !PT ;  /* 0x000000002d2d7212 */ /* 0x000fe400078ec0ff */
[----:B------:R-:W-:Y:S02]  /*13200*/  LOP3.LUT R0, R73, 0xffff, RZ, 0xc0, !PT ;  /* 0x0000ffff49007812 */ /* 0x000fe400078ec0ff */
[--C-:B------:R-:W-:Y:S02]  /*13210*/  HSET2.LE.AND R49, R81, R77.reuse, PT ;  /* 0x0000004d51317233 */ /* 0x100fe40003803000 */
[----:B------:R-:W-:Y:S02]  /*13220*/  SHF.R.U32.HI R0, RZ, 0x8, R0 ;  /* 0x00000008ff007819 */ /* 0x000fe40000011600 */
[--C-:B------:R-:W-:Y:S02]  /*13230*/  HSET2.LE.AND R79, R74, R77.reuse, PT ;  /* 0x0000004d4a4f7233 */ /* 0x100fe40003803000 */
[--C-:B------:R-:W-:Y:S01]  /*13240*/  HSET2.LE.AND R78, R84, R77.reuse, PT ;  /* 0x0000004d544e7233 */ /* 0x100fe20003803000 */
[-C--:B-1----:R-:W-:Y:S01]  /*13250*/  HMMA.16816.F32 R4, R56, R36.reuse, R4 ;  /* 0x000000243804723c */ /* 0x082fe20000001804 */
[----:B------:R-:W-:Y:S04]  /*13260*/  MUFU.EX2 R84, R190 ;  /* 0x000000be00547308 */ /* 0x000fe80000000800 */
[--C-:B------:R-:W-:Y:S01]  /*13270*/  HSET2.LE.AND R74, R149, R77.reuse, PT ;  /* 0x0000004d954a7233 */ /* 0x100fe20003803000 */
[C---:B------:R-:W-:Y:S06]  /*13280*/  HMMA.16816.F32 R8, R60.reuse, R36, R8 ;  /* 0x000000243c08723c */ /* 0x040fec0000001808 */
[-C--:B------:R-:W-:Y:S06]  /*13290*/  HMMA.16816.F32 R12, R60, R38.reuse, R12 ;  /* 0x000000263c0c723c */ /* 0x080fec000000180c */
[C---:B------:R-:W-:Y:S01]  /*132a0*/  HMMA.16816.F32 R16, R56.reuse, R38, R16 ;  /* 0x000000263810723c */ /* 0x040fe20000001810 */
[----:B------:R-:W1:Y:S05]  /*132b0*/  LDSM.16.MT88.4 R36, [R206+0x4800] ;  /* 0x00480000ce24783b */ /* 0x000e6a0000004200 */
[-C--:B-1----:R-:W-:Y:S06]  /*132c0*/  HMMA.16816.F32 R20, R56, R36.reuse, R20 ;  /* 0x000000243814723c */ /* 0x082fec0000001814 */
[C---:B------:R-:W-:Y:S06]  /*132d0*/  HMMA.16816.F32 R24, R60.reuse, R36, R24 ;  /* 0x000000243c18723c */ /* 0x040fec0000001818 */
[-C--:B------:R-:W-:Y:S06]  /*132e0*/  HMMA.16816.F32 R28, R60, R38.reuse, R28 ;  /* 0x000000263c1c723c */ /* 0x080fec000000181c */
[----:B------:R-:W-:Y:S01]  /*132f0*/  HMMA.16816.F32 R32, R56, R38, R32 ;  /* 0x000000263820723c */ /* 0x000fe20000001820 */
[----:B------:R-:W1:Y:S04]  /*13300*/  LDSM.16.MT88.4 R36, [R205+0x4c00] ;  /* 0x004c0000cd24783b */ /* 0x000e680000004200 */
[--C-:B------:R-:W-:Y:S02]  /*13310*/  HSET2.LE.AND R61, R83, R77.reuse, PT ;  /* 0x0000004d533d7233 */ /* 0x100fe40003803000 */
[----:B------:R-:W-:Y:S01]  /*13320*/  FADD.FTZ R59, R52, R114 ;  /* 0x00000072343b7221 */ /* 0x000fe20000010000 */
[----:B------:R-:W-:Y:S01]  /*13330*/  FADD.FTZ R58, R3, R99 ;  /* 0x00000063033a7221 */ /* 0x000fe20000010000 */
[----:B------:R3:W-:Y:S02]  /*13340*/  MUFU.EX2 R114, R54 ;  /* 0x0000003600727308 */ /* 0x0007e40000000800 */
[----:B------:R-:W-:Y:S01]  /*13350*/  FADD.FTZ R57, R185, R132 ;  /* 0x00000084b9397221 */ /* 0x000fe20000010000 */
[----:B------:R-:W-:Y:S01]  /*13360*/  FADD.FTZ R58, R184, R58 ;  /* 0x0000003ab83a7221 */ /* 0x000fe20000010000 */
[----:B------:R-:W-:Y:S01]  /*13370*/  FADD.FTZ R56, R183, R100 ;  /* 0x00000064b7387221 */ /* 0x000fe20000010000 */
[----:B------:R-:W-:Y:S01]  /*13380*/  PRMT R63, R2, 0x5410, R0 ;  /* 0x00005410023f7816 */ /* 0x000fe20000000000 */
[----:B------:R-:W-:Y:S01]  /*13390*/  FADD.FTZ R57, R236, R57 ;  /* 0x00000039ec397221 */ /* 0x000fe20000010000 */
[----:B------:R-:W-:Y:S01]  /*133a0*/  FADD.FTZ R83, R197, R58 ;  /* 0x0000003ac5537221 */ /* 0x000fe20000010000 */
[----:B------:R-:W-:Y:S01]  /*133b0*/  FADD.FTZ R56, R230, R56 ;  /* 0x00000038e6387221 */ /* 0x000fe20000010000 */
[----:B------:R-:W-:Y:S01]  /*133c0*/  SHF.R.U32.HI R0, RZ, 0x10, R73 ;  /* 0x00000010ff007819 */ /* 0x000fe20000011649 */
[----:B------:R4:W-:Y:S01]  /*133d0*/  MUFU.EX2 R100, R55 ;  /* 0x0000003700647308 */ /* 0x0009e20000000800 */
[--C-:B------:R-:W-:Y:S01]  /*133e0*/  HSET2.LE.AND R3, R80, R77.reuse, PT ;  /* 0x0000004d50037233 */ /* 0x100fe20003803000 */
[----:B------:R-:W-:Y:S01]  /*133f0*/  FADD.FTZ R83, R191, R83 ;  /* 0x00000053bf537221 */ /* 0x000fe20000010000 */
[--C-:B------:R-:W-:Y:S02]  /*13400*/  HSET2.LE.AND R52, R101, R77.reuse, PT ;  /* 0x0000004d65347233 */ /* 0x100fe40003803000 */
[--C-:B------:R-:W-:Y:S02]  /*13410*/  HSET2.LE.AND R60, R85, R77.reuse, PT ;  /* 0x0000004d553c7233 */ /* 0x100fe40003803000 */
[----:B------:R-:W-:Y:S03]  /*13420*/  LOP3.LUT R44, R3, R44, RZ, 0xc0, !PT ;  /* 0x0000002c032c7212 */ /* 0x000fe600078ec0ff */
[----:B------:R-:W-:Y:S01]  /*13430*/  MUFU.EX2 R85, R192 ;  /* 0x000000c000557308 */ /* 0x000fe20000000800 */
[----:B------:R-:W-:Y:S02]  /*13440*/  SHF.R.U32.HI R3, RZ, 0x18, R73 ;  /* 0x00000018ff037819 */ /* 0x000fe40000011649 */
[--C-:B------:R-:W-:Y:S02]  /*13450*/  HSET2.LE.AND R73, R152, R77.reuse, PT ;  /* 0x0000004d98497233 */ /* 0x100fe40003803000 */
[--C-:B---3--:R-:W-:Y:S02]  /*13460*/  HSET2.LE.AND R54, R150, R77.reuse, PT ;  /* 0x0000004d96367233 */ /* 0x108fe40003803000 */
[----:B------:R-:W-:Y:S03]  /*13470*/  LOP3.LUT R2, R0, 0xff, RZ, 0xc0, !PT ;  /* 0x000000ff00027812 */ /* 0x000fe600078ec0ff */
[----:B------:R-:W-:Y:S01]  /*13480*/  MUFU.EX2 R101, R182 ;  /* 0x000000b600657308 */ /* 0x000fe20000000800 */
[----:B------:R-:W-:Y:S02]  /*13490*/  F2FP.F16.F32.PACK_AB R0, R111, R103 ;  /* 0x000000676f00723e */ /* 0x000fe400000000ff */
[----:B------:R-:W-:Y:S02]  /*134a0*/  PRMT R62, R2, 0x5410, R3 ;  /* 0x00005410023e7816 */ /* 0x000fe40000000003 */
[----:B------:R-:W-:Y:S01]  /*134b0*/  LOP3.LUT R50, R50, R0, RZ, 0xc0, !PT ;  /* 0x0000000032327212 */ /* 0x000fe200078ec0ff */
[-C--:B-1----:R-:W-:Y:S04]  /*134c0*/  HMMA.16816.F32 R4, R64, R36.reuse, R4 ;  /* 0x000000244004723c */ /* 0x082fe80000001804 */
[----:B------:R-:W1:Y:S01]  /*134d0*/  MUFU.EX2 R132, R247 ;  /* 0x000000f700847308 */ /* 0x000e620000000800 */
[C---:B------:R-:W-:Y:S01]  /*134e0*/  LOP3.LUT R0, R72.reuse, 0xffff, RZ, 0xc0, !PT ;  /* 0x0000ffff48007812 */ /* 0x040fe200078ec0ff */
[C---:B------:R-:W-:Y:S08]  /*134f0*/  HMMA.16816.F32 R8, R68.reuse, R36, R8 ;  /* 0x000000244408723c */ /* 0x040ff00000001808 */
[----:B------:R-:W3:Y:S03]  /*13500*/  MUFU.EX2 R99, R224 ;  /* 0x000000e000637308 */ /* 0x000ee60000000800 */
[----:B------:R-:W-:Y:S01]  /*13510*/  SHF.R.U32.HI R3, RZ, 0x8, R0 ;  /* 0x00000008ff037819 */ /* 0x000fe20000011600 */
[-C--:B------:R-:W-:Y:S03]  /*13520*/  HMMA.16816.F32 R12, R68, R38.reuse, R12 ;  /* 0x00000026440c723c */ /* 0x080fe6000000180c */
[----:B------:R-:W-:Y:S03]  /*13530*/  LOP3.LUT R36, R72, 0xff, RZ, 0xc0, !PT ;  /* 0x000000ff48247812 */ /* 0x000fe600078ec0ff */
[C---:B------:R-:W-:Y:S05]  /*13540*/  HMMA.16816.F32 R16, R64.reuse, R38, R16 ;  /* 0x000000264010723c */ /* 0x040fea0000001810 */
[----:B------:R-:W-:Y:S01]  /*13550*/  PRMT R76, R36, 0x5410, R3 ;  /* 0x00005410244c7816 */ /* 0x000fe20000000003 */
[-C--:B------:R-:W-:Y:S01]  /*13560*/  HMMA.16816.F32 R20, R64, R40.reuse, R20 ;  /* 0x000000284014723c */ /* 0x080fe20000001814 */
[----:B------:R-:W4:Y:S04]  /*13570*/  LDSM.16.MT88.4 R36, [R205+0x5000] ;  /* 0x00500000cd24783b */ /* 0x000f280000004200 */
[----:B------:R-:W-:Y:S01]  /*13580*/  F2FP.F16.F32.PACK_AB R0, R113, R105 ;  /* 0x000000697100723e */ /* 0x000fe200000000ff */
[C---:B------:R-:W-:Y:S05]  /*13590*/  HMMA.16816.F32 R24, R68.reuse, R40, R24 ;  /* 0x000000284418723c */ /* 0x040fea0000001818 */
[----:B------:R-:W-:Y:S01]  /*135a0*/  LOP3.LUT R51, R51, R0, RZ, 0xc0, !PT ;  /* 0x0000000033337212 */ /* 0x000fe200078ec0ff */
[-C--:B------:R-:W-:Y:S05]  /*135b0*/  HMMA.16816.F32 R28, R68, R42.reuse, R28 ;  /* 0x0000002a441c723c */ /* 0x080fea000000181c */
[----:B------:R-:W-:Y:S01]  /*135c0*/  F2FP.F16.F32.PACK_AB R40, R112, R104 ;  /* 0x000000687028723e */ /* 0x000fe200000000ff */
[----:B------:R-:W-:Y:S05]  /*135d0*/  HMMA.16816.F32 R32, R64, R42, R32 ;  /* 0x0000002a4020723c */ /* 0x000fea0000001820 */
[----:B------:R-:W-:Y:S02]  /*135e0*/  LOP3.LUT R52, R52, R40, RZ, 0xc0, !PT ;  /* 0x0000002834347212 */ /* 0x000fe400078ec0ff */
[--C-:B------:R-:W-:Y:S01]  /*135f0*/  HSET2.LE.AND R66, R96, R77.reuse, PT ;  /* 0x0000004d60427233 */ /* 0x100fe20003803000 */
[----:B------:R-:W-:Y:S01]  /*13600*/  FADD.FTZ R64, R186, R59 ;  /* 0x0000003bba407221 */ /* 0x000fe20000010000 */
[----:B------:R-:W-:Y:S02]  /*13610*/  MUFU.EX2 R96, R178 ;  /* 0x000000b200607308 */ /* 0x000fe40000000800 */
[----:B--2---:R-:W-:Y:S01]  /*13620*/  F2FP.F16.F32.PACK_AB R40, R176, R143 ;  /* 0x0000008fb028723e */ /* 0x004fe200000000ff */
[----:B------:R-:W-:Y:S01]  /*13630*/  FADD.FTZ R67, R240, R57 ;  /* 0x00000039f0437221 */ /* 0x000fe20000010000 */
[----:B------:R-:W-:Y:S01]  /*13640*/  F2FP.F16.F32.PACK_AB R2, R97, R91 ;  /* 0x0000005b6102723e */ /* 0x000fe200000000ff */
[----:B------:R-:W-:Y:S01]  /*13650*/  FADD.FTZ R65, R238, R56 ;  /* 0x00000038ee417221 */ /* 0x000fe20000010000 */
[----:B------:R-:W-:Y:S01]  /*13660*/  LOP3.LUT R66, R66, R40, RZ, 0xc0, !PT ;  /* 0x0000002842427212 */ /* 0x000fe200078ec0ff */
[----:B------:R-:W-:Y:S01]  /*13670*/  LDSM.16.MT88.4 R56, [R205+0x5400] ;  /* 0x00540000cd38783b */ /* 0x000fe20000004200 */
[--C-:B------:R-:W-:Y:S01]  /*13680*/  SHF.R.U32.HI R0, RZ, 0x10, R72.reuse ;  /* 0x00000010ff007819 */ /* 0x100fe20000011648 */
[----:B------:R-:W-:Y:S01]  /*13690*/  FADD.FTZ R81, R198, R65 ;  /* 0x00000041c6517221 */ /* 0x000fe20000010000 */
[----:B------:R-:W-:Y:S02]  /*136a0*/  LOP3.LUT R48, R48, R2, RZ, 0xc0, !PT ;  /* 0x0000000230307212 */ /* 0x000fe400078ec0ff */
[----:B------:R-:W-:Y:S01]  /*136b0*/  SHF.R.U32.HI R2, RZ, 0x18, R72 ;  /* 0x00000018ff027819 */ /* 0x000fe20000011648 */
[-C--:B----4-:R-:W-:Y:S02]  /*136c0*/  HMMA.16816.F32 R4, R44, R36.reuse, R4 ;  /* 0x000000242c04723c */ /* 0x090fe40000001804 */
[----:B------:R-:W2:Y:S03]  /*136d0*/  LDSM.16.MT88.4 R40, [R206+0x5000] ;  /* 0x00500000ce28783b */ /* 0x000ea60000004200 */
[----:B------:R-:W-:Y:S02]  /*136e0*/  LOP3.LUT R0, R0, 0xff, RZ, 0xc0, !PT ;  /* 0x000000ff00007812 */ /* 0x000fe400078ec0ff */
[--C-:B------:R-:W-:Y:S04]  /*136f0*/  HSET2.LE.AND R71, R62, R77.reuse, PT ;  /* 0x0000004d3e477233 */ /* 0x100fe80003803000 */
[----:B------:R-:W-:Y:S02]  /*13700*/  PRMT R80, R0, 0x5410, R2 ;  /* 0x0000541000507816 */ /* 0x000fe40000000002 */
[----:B------:R-:W-:Y:S02]  /*13710*/  F2FP.F16.F32.PACK_AB R0, R94, R92 ;  /* 0x0000005c5e00723e */ /* 0x000fe400000000ff */
[--C-:B------:R-:W-:Y:S02]  /*13720*/  HSET2.LE.AND R62, R145, R77.reuse, PT ;  /* 0x0000004d913e7233 */ /* 0x100fe40003803000 */
[----:B------:R-:W-:Y:S02]  /*13730*/  LOP3.LUT R49, R49, R0, RZ, 0xc0, !PT ;  /* 0x0000000031317212 */ /* 0x000fe400078ec0ff */
[--C-:B------:R-:W-:Y:S02]  /*13740*/  HSET2.LE.AND R72, R154, R77.reuse, PT ;  /* 0x0000004d9a487233 */ /* 0x100fe40003803000 */
[----:B------:R-:W-:Y:S02]  /*13750*/  F2FP.F16.F32.PACK_AB R65, R141, R131 ;  /* 0x000000838d41723e */ /* 0x000fe400000000ff */
[----:B------:R-:W-:Y:S01]  /*13760*/  F2FP.F16.F32.PACK_AB R0, R115, R106 ;  /* 0x0000006a7300723e */ /* 0x000fe200000000ff */
[C---:B------:R-:W-:Y:S04]  /*13770*/  HMMA.16816.F32 R8, R48.reuse, R36, R8 ;  /* 0x000000243008723c */ /* 0x040fe80000001808 */
[----:B------:R-:W-:Y:S02]  /*13780*/  LOP3.LUT R53, R53, R0, RZ, 0xc0, !PT ;  /* 0x0000000035357212 */ /* 0x000fe400078ec0ff */
[-C--:B------:R-:W-:Y:S05]  /*13790*/  HMMA.16816.F32 R12, R48, R38.reuse, R12 ;  /* 0x00000026300c723c */ /* 0x080fea000000180c */
[--C-:B------:R-:W-:Y:S01]  /*137a0*/  HSET2.LE.AND R36, R147, R77.reuse, PT ;  /* 0x0000004d93247233 */ /* 0x100fe20003803000 */
[C---:B------:R-:W-:Y:S05]  /*137b0*/  HMMA.16816.F32 R16, R44.reuse, R38, R16 ;  /* 0x000000262c10723c */ /* 0x040fea0000001810 */
[----:B------:R-:W-:Y:S01]  /*137c0*/  F2FP.F16.F32.PACK_AB R0, R127, R123 ;  /* 0x0000007b7f00723e */ /* 0x000fe200000000ff */
[-C--:B--2---:R-:W-:Y:S05]  /*137d0*/  HMMA.16816.F32 R20, R44, R40.reuse, R20 ;  /* 0x000000282c14723c */ /* 0x084fea0000001814 */
[----:B------:R-:W-:Y:S01]  /*137e0*/  LOP3.LUT R62, R62, R0, RZ, 0xc0, !PT ;  /* 0x000000003e3e7212 */ /* 0x000fe200078ec0ff */
[C---:B------:R-:W-:Y:S05]  /*137f0*/  HMMA.16816.F32 R24, R48.reuse, R40, R24 ;  /* 0x000000283018723c */ /* 0x040fea0000001818 */
[--C-:B------:R-:W-:Y:S01]  /*13800*/  HSET2.LE.AND R37, R146, R77.reuse, PT ;  /* 0x0000004d92257233 */ /* 0x100fe20003803000 */
[-C--:B------:R-:W-:Y:S05]  /*13810*/  HMMA.16816.F32 R28, R48, R42.reuse, R28 ;  /* 0x0000002a301c723c */ /* 0x080fea000000181c */
[----:B------:R-:W-:Y:S01]  /*13820*/  FADD.FTZ R0, R188, R64 ;  /* 0x00000040bc007221 */ /* 0x000fe20000010000 */
[----:B------:R-:W-:Y:S05]  /*13830*/  HMMA.16816.F32 R32, R44, R42, R32 ;  /* 0x0000002a2c20723c */ /* 0x000fea0000001820 */
[----:B------:R-:W-:Y:S02]  /*13840*/  F2FP.F16.F32.PACK_AB R64, R137, R129 ;  /* 0x000000818940723e */ /* 0x000fe400000000ff */
[----:B------:R-:W-:Y:S04]  /*13850*/  LOP3.LUT R65, R37, R65, RZ, 0xc0, !PT ;  /* 0x0000004125417212 */ /* 0x000fe800078ec0ff */
[----:B------:R-:W-:Y:S02]  /*13860*/  LOP3.LUT R64, R36, R64, RZ, 0xc0, !PT ;  /* 0x0000004024407212 */ /* 0x000fe400078ec0ff */
[----:B------:R-:W2:Y:S01]  /*13870*/  LDSM.16.MT88.4 R36, [R206+0x5400] ;  /* 0x00540000ce24783b */ /* 0x000ea20000004200 */
[----:B------:R-:W-:Y:S02]  /*13880*/  F2FP.F16.F32.PACK_AB R2, R125, R121 ;  /* 0x000000797d02723e */ /* 0x000fe400000000ff */
[--C-:B------:R-:W-:Y:S02]  /*13890*/  HSET2.LE.AND R55, R117, R77.reuse, PT ;  /* 0x0000004d75377233 */ /* 0x100fe40003803000 */
[----:B------:R-:W-:Y:S01]  /*138a0*/  LOP3.LUT R54, R54, R2, RZ, 0xc0, !PT ;  /* 0x0000000236367212 */ /* 0x000fe200078ec0ff */
[----:B------:R-:W4:Y:S01]  /*138b0*/  MUFU.EX2 R117, R180 ;  /* 0x000000b400757308 */ /* 0x000f220000000800 */
[----:B------:R-:W-:Y:S02]  /*138c0*/  F2FP.F16.F32.PACK_AB R3, R126, R122 ;  /* 0x0000007a7e03723e */ /* 0x000fe400000000ff */
[----:B------:R-:W-:Y:S02]  /*138d0*/  F2FP.F16.F32.PACK_AB R2, R116, R107 ;  /* 0x0000006b7402723e */ /* 0x000fe400000000ff */
[----:B------:R-:W-:Y:S02]  /*138e0*/  LOP3.LUT R55, R55, R3, RZ, 0xc0, !PT ;  /* 0x0000000337377212 */ /* 0x000fe400078ec0ff */
[----:B------:R-:W-:Y:S02]  /*138f0*/  LOP3.LUT R60, R60, R2, RZ, 0xc0, !PT ;  /* 0x000000023c3c7212 */ /* 0x000fe400078ec0ff */
[--C-:B------:R-:W-:Y:S02]  /*13900*/  HSET2.LE.AND R2, R144, R77.reuse, PT ;  /* 0x0000004d90027233 */ /* 0x100fe40003803000 */
[--C-:B------:R-:W-:Y:S01]  /*13910*/  HSET2.LE.AND R70, R63, R77.reuse, PT ;  /* 0x0000004d3f467233 */ /* 0x100fe20003803000 */
[-C--:B------:R-:W-:Y:S05]  /*13920*/  HMMA.16816.F32 R4, R52, R56.reuse, R4 ;  /* 0x000000383404723c */ /* 0x080fea0000001804 */
[----:B------:R-:W-:Y:S02]  /*13930*/  F2FP.F16.F32.PACK_AB R3, R118, R110 ;  /* 0x0000006e7603723e */ /* 0x000fe400000000ff */
[----:B------:R-:W-:Y:S04]  /*13940*/  F2FP.F16.F32.PACK_AB R63, R128, R124 ;  /* 0x0000007c803f723e */ /* 0x000fe800000000ff */
[----:B------:R-:W-:Y:S02]  /*13950*/  LOP3.LUT R61, R61, R3, RZ, 0xc0, !PT ;  /* 0x000000033d3d7212 */ /* 0x000fe400078ec0ff */
[----:B------:R-:W-:Y:S01]  /*13960*/  LOP3.LUT R63, R2, R63, RZ, 0xc0, !PT ;  /* 0x0000003f023f7212 */ /* 0x000fe200078ec0ff */
[----:B------:R-:W-:Y:S01]  /*13970*/  FADD.FTZ R2, R218, R67 ;  /* 0x00000043da027221 */ /* 0x000fe20000010000 */
[--C-:B------:R-:W-:Y:S02]  /*13980*/  HSET2.LE.AND R3, R151, R77.reuse, PT ;  /* 0x0000004d97037233 */ /* 0x100fe40003803000 */
[--C-:B------:R-:W-:Y:S01]  /*13990*/  HSET2.LE.AND R68, R82, R77.reuse, PT ;  /* 0x0000004d52447233 */ /* 0x100fe20003803000 */
[----:B------:R-:W-:Y:S01]  /*139a0*/  FADD.FTZ R82, R193, R0 ;  /* 0x00000000c1527221 */ /* 0x000fe20000010000 */
[----:B------:R-:W-:Y:S01]  /*139b0*/  FADD.FTZ R0, R221, R81 ;  /* 0x00000051dd007221 */ /* 0x000fe20000010000 */
[C---:B------:R-:W-:Y:S01]  /*139c0*/  HMMA.16816.F32 R8, R60.reuse, R56, R8 ;  /* 0x000000383c08723c */ /* 0x040fe20000001808 */
[----:B------:R-:W-:Y:S03]  /*139d0*/  MUFU.EX2 R57, R156 ;  /* 0x0000009c00397308 */ /* 0x000fe60000000800 */
[----:B------:R-:W-:Y:S01]  /*139e0*/  FADD.FTZ R40, R239, R0 ;  /* 0x00000000ef287221 */ /* 0x000fe20000010000 */
[--C-:B------:R-:W-:Y:S01]  /*139f0*/  HSET2.LE.AND R69, R75, R77.reuse, PT ;  /* 0x0000004d4b457233 */ /* 0x100fe20003803000 */
[-C--:B------:R-:W-:Y:S05]  /*13a00*/  HMMA.16816.F32 R12, R60, R58.reuse, R12 ;  /* 0x0000003a3c0c723c */ /* 0x080fea000000180c */
[----:B------:R-:W-:Y:S01]  /*13a10*/  FADD.FTZ R50, R241, R40 ;  /* 0x00000028f1327221 */ /* 0x000fe20000010000 */
[C---:B------:R-:W-:Y:S01]  /*13a20*/  HMMA.16816.F32 R16, R52.reuse, R58, R16 ;  /* 0x0000003a3410723c */ /* 0x040fe20000001810 */
[----:B------:R-:W-:Y:S04]  /*13a30*/  MUFU.EX2 R58, R174 ;  /* 0x000000ae003a7308 */ /* 0x000fe80000000800 */
[----:B------:R-:W-:Y:S01]  /*13a40*/  F2FP.F16.F32.PACK_AB R67, R177, R160 ;  /* 0x000000a0b143723e */ /* 0x000fe200000000ff */
[-C--:B--2---:R-:W-:Y:S05]  /*13a50*/  HMMA.16816.F32 R20, R52, R36.reuse, R20 ;  /* 0x000000243414723c */ /* 0x084fea0000001814 */
[--C-:B------:R-:W-:Y:S01]  /*13a60*/  HSET2.LE.AND R75, R148, R77.reuse, PT ;  /* 0x0000004d944b7233 */ /* 0x100fe20003803000 */
[C---:B------:R-:W-:Y:S05]  /*13a70*/  HMMA.16816.F32 R24, R60.reuse, R36, R24 ;  /* 0x000000243c18723c */ /* 0x040fea0000001818 */
[--C-:B------:R-:W-:Y:S01]  /*13a80*/  HSET2.LE.AND R76, R76, R77.reuse, PT ;  /* 0x0000004d4c4c7233 */ /* 0x100fe20003803000 */
[-C--:B------:R-:W-:Y:S05]  /*13a90*/  HMMA.16816.F32 R28, R60, R38.reuse, R28 ;  /* 0x000000263c1c723c */ /* 0x080fea000000181c */
[----:B------:R-:W-:Y:S01]  /*13aa0*/  HSET2.LE.AND R77, R80, R77, PT ;  /* 0x0000004d504d7233 */ /* 0x000fe20003803000 */
[----:B------:R-:W-:Y:S05]  /*13ab0*/  HMMA.16816.F32 R32, R52, R38, R32 ;  /* 0x000000263420723c */ /* 0x000fea0000001820 */
[----:B------:R-:W-:Y:S01]  /*13ac0*/  FADD.FTZ R80, R219, R2 ;  /* 0x00000002db507221 */ /* 0x000fe20000010000 */
[----:B------:R-:W-:Y:S01]  /*13ad0*/  LOP3.LUT R67, R3, R67, RZ, 0xc0, !PT ;  /* 0x0000004303437212 */ /* 0x000fe200078ec0ff */
[----:B------:R-:W-:Y:S01]  /*13ae0*/  FADD.FTZ R3, R194, R82 ;  /* 0x00000052c2037221 */ /* 0x000fe20000010000 */
[----:B------:R-:W-:Y:S03]  /*13af0*/  FADD.FTZ R2, R228, R83 ;  /* 0x00000053e4027221 */ /* 0x000fe60000010000 */
[----:B------:R-:W-:Y:S01]  /*13b00*/  FADD.FTZ R41, R242, R80 ;  /* 0x00000050f2297221 */ /* 0x000fe20000010000 */
[----:B------:R-:W-:Y:S01]  /*13b10*/  FADD.FTZ R0, R245, R3 ;  /* 0x00000003f5007221 */ /* 0x000fe20000010000 */
[----:B------:R-:W2:Y:S01]  /*13b20*/  MUFU.EX2 R80, R195 ;  /* 0x000000c300507308 */ /* 0x000ea20000000800 */
[----:B------:R-:W-:Y:S01]  /*13b30*/  FADD.FTZ R2, R244, R2 ;  /* 0x00000002f4027221 */ /* 0x000fe20000010000 */
[----:B------:R-:W-:Y:S01]  /*13b40*/  FADD.FTZ R3, R243, R41 ;  /* 0x00000029f3037221 */ /* 0x000fe20000010000 */
[----:B------:R-:W-:Y:S01]  /*13b50*/  FADD.FTZ R49, R158, R0 ;  /* 0x000000009e317221 */ /* 0x000fe20000010000 */
[----:B------:R-:W2:Y:S01]  /*13b60*/  LDSM.16.MT88.4 R40, [R205+0x5800] ;  /* 0x00580000cd28783b */ /* 0x000ea20000004200 */
        /* <DEDUP_REMOVED lines=12> */
[----:B-1----:R-:W-:Y:S01]  /*13c30*/  F2FP.F16.F32.PACK_AB R47, R132, R130 ;  /* 0x00000082842f723e */ /* 0x002fe200000000ff */
[----:B------:R1:W5:Y:S01]  /*13c40*/  LDL.LU R207, [R1+0x9c] ;  /* 0x00009c0001cf7983 */ /* 0x0003620000300800 */
[----:B------:R-:W-:Y:S01]  /*13c50*/  FADD.FTZ R36, R201, R3 ;  /* 0x00000003c9247221 */ /* 0x000fe20000010000 */
[----:B------:R-:W-:Y:S01]  /*13c60*/  FADD.FTZ R3, R204, R2 ;  /* 0x00000002cc037221 */ /* 0x000fe20000010000 */
[----:B------:R-:W-:Y:S01]  /*13c70*/  F2FP.F16.F32.PACK_AB R44, R114, R119 ;  /* 0x00000077722c723e */ /* 0x000fe200000000ff */
[----:B------:R1:W5:Y:S01]  /*13c80*/  LDL.LU R204, [R1+0x98] ;  /* 0x0000980001cc7983 */ /* 0x0003620000300800 */
[----:B---3--:R-:W-:Y:S01]  /*13c90*/  F2FP.F16.F32.PACK_AB R45, R99, R100 ;  /* 0x00000064632d723e */ /* 0x008fe200000000ff */
[----:B------:R-:W-:Y:S01]  /*13ca0*/  FADD.FTZ R0, R232, R56 ;  /* 0x00000038e8007221 */ /* 0x000fe20000010000 */
[----:B------:R-:W-:Y:S01]  /*13cb0*/  LOP3.LUT R46, R68, R46, RZ, 0xc0, !PT ;  /* 0x0000002e442e7212 */ /* 0x000fe200078ec0ff */
[----:B------:R-:W3:Y:S01]  /*13cc0*/  LDSM.16.MT88.4 R48, [R206+0x5800] ;  /* 0x00580000ce30783b */ /* 0x000ee20000004200 */
        /* <DEDUP_REMOVED lines=8> */
[----:B----4-:R-:W-:Y:S01]  /*13d50*/  F2FP.F16.F32.PACK_AB R146, R117, R120 ;  /* 0x000000787592723e */ /* 0x010fe200000000ff */
[----:B------:R-:W-:Y:S01]  /*13d60*/  FADD.FTZ R37, R169, R0 ;  /* 0x00000000a9257221 */ /* 0x000fe20000010000 */
[----:B------:R-:W-:Y:S01]  /*13d70*/  FADD.FTZ R0, R155, R2 ;  /* 0x000000029b007221 */ /* 0x000fe20000010000 */
[----:B------:R-:W-:Y:S01]  /*13d80*/  FADD.FTZ R2, R166, R3 ;  /* 0x00000003a6027221 */ /* 0x000fe20000010000 */
[----:B------:R-:W4:Y:S01]  /*13d90*/  LDSM.16.MT88.4 R152, [R205+0x5c00] ;  /* 0x005c0000cd98783b */ /* 0x000f220000004200 */
[----:B------:R-:W-:Y:S01]  /*13da0*/  FADD.FTZ R36, R172, R36 ;  /* 0x00000024ac247221 */ /* 0x000fe20000010000 */
[----:B------:R-:W-:Y:S01]  /*13db0*/  FADD.FTZ R3, R170, R37 ;  /* 0x00000025aa037221 */ /* 0x000fe20000010000 */
[----:B------:R-:W-:Y:S01]  /*13dc0*/  FADD.FTZ R0, R168, R0 ;  /* 0x00000000a8007221 */ /* 0x000fe20000010000 */
[----:B------:R-:W-:Y:S01]  /*13dd0*/  FADD.FTZ R2, R167, R2 ;  /* 0x00000002a7027221 */ /* 0x000fe20000010000 */
[-C--:B--2---:R-:W-:Y:S01]  /*13de0*/  HMMA.16816.F32 R4, R64, R40.reuse, R4 ;  /* 0x000000284004723c */ /* 0x084fe20000001804 */
[----:B------:R-:W-:Y:S04]  /*13df0*/  MUFU.EX2 R68, R175 ;  /* 0x000000af00447308 */ /* 0x000fe80000000800 */
[----:B------:R-:W-:Y:S01]  /*13e00*/  FADD.FTZ R37, R222, R36 ;  /* 0x00000024de257221 */ /* 0x000fe20000010000 */
[C---:B------:R-:W-:Y:S05]  /*13e10*/  HMMA.16816.F32 R8, R44.reuse, R40, R8 ;  /* 0x000000282c08723c */ /* 0x040fea0000001808 */
[----:B------:R-:W2:Y:S01]  /*13e20*/  MUFU.EX2 R69, R246 ;  /* 0x000000f600457308 */ /* 0x000ea20000000800 */
[----:B------:R-:W-:Y:S01]  /*13e30*/  FADD.FTZ R3, R217, R3 ;  /* 0x00000003d9037221 */ /* 0x000fe20000010000 */
[-C--:B------:R-:W-:Y:S04]  /*13e40*/  HMMA.16816.F32 R12, R44, R42.reuse, R12 ;  /* 0x0000002a2c0c723c */ /* 0x080fe8000000180c */
[----:B------:R-:W-:Y:S02]  /*13e50*/  FADD.FTZ R36, R165, R0 ;  /* 0x00000000a5247221 */ /* 0x000fe40000010000 */
[C---:B------:R-:W-:Y:S05]  /*13e60*/  HMMA.16816.F32 R16, R64.reuse, R42, R16 ;  /* 0x0000002a4010723c */ /* 0x040fea0000001810 */
[----:B------:R-:W-:Y:S01]  /*13e70*/  FADD.FTZ R36, R164, R36 ;  /* 0x00000024a4247221 */ /* 0x000fe20000010000 */
[-C--:B---3--:R-:W-:Y:S05]  /*13e80*/  HMMA.16816.F32 R20, R64, R48.reuse, R20 ;  /* 0x000000304014723c */ /* 0x088fea0000001814 */
        /* <DEDUP_REMOVED lines=8> */
[----:B------:R-:W-:Y:S01]  /*13f10*/  FADD.FTZ R2, R90, R37 ;  /* 0x000000255a027221 */ /* 0x000fe20000010000 */
[-C--:B------:R-:W-:Y:S01]  /*13f20*/  HMMA.16816.F32 R28, R44, R50.reuse, R28 ;  /* 0x000000322c1c723c */ /* 0x080fe2000000181c */
[----:B------:R-:W3:Y:S02]  /*13f30*/  LDSM.16.MT88.4 R36, [R206+0x5c00] ;  /* 0x005c0000ce24783b */ /* 0x000ee40000004200 */
[----:B------:R-:W-:Y:S01]  /*13f40*/  F2FP.F16.F32.PACK_AB R147, R96, R101 ;  /* 0x000000656093723e */ /* 0x000fe200000000ff */
        /* <DEDUP_REMOVED lines=17> */
[----:B------:R-:W-:Y:S01]  /*14060*/  FADD.FTZ R40, R109, R0 ;  /* 0x000000006d287221 */ /* 0x000fe20000010000 */
[-C--:B----4-:R-:W-:Y:S05]  /*14070*/  HMMA.16816.F32 R164, R144, R152.reuse, R4 ;  /* 0x0000009890a4723c */ /* 0x090fea0000001804 */
        /* <DEDUP_REMOVED lines=21> */
[----:B--2---:R-:W-:Y:S01]  /*141d0*/  F2FP.F16.F32.PACK_AB R156, R68, R69 ;  /* 0x00000045449c723e */ /* 0x004fe200000000ff */
[----:B------:R-:W-:Y:S01]  /*141e0*/  FADD.FTZ R0, R119, R2 ;  /* 0x0000000277007221 */ /* 0x000fe20000010000 */
[----:B------:R-:W-:Y:S01]  /*141f0*/  F2FP.F16.F32.PACK_AB R157, R57, R58 ;  /* 0x0000003a399d723e */ /* 0x000fe200000000ff */
        /* <DEDUP_REMOVED lines=22> */
[-C--:B---3--:R-:W-:Y:S05]  /*14360*/  HMMA.16816.F32 R148, R144, R36.reuse, R20 ;  /* 0x000000249094723c */ /* 0x088fea0000001814 */
        /* <DEDUP_REMOVED lines=10> */
[----:B------:R-:W-:Y:S02]  /*14410*/  IMAD.MOV.U32 R137, RZ, RZ, R134 ;  /* 0x000000ffff897224 */ /* 0x000fe400078e0086 */
[----:B------:R-:W-:Y:S03]  /*14420*/  FADD.FTZ R0, R57, R3 ;  /* 0x0000000339007221 */ /* 0x000fe60000010000 */
[----:B------:R-:W-:Y:S01]  /*14430*/  FADD.FTZ R3, R86, R2 ;  /* 0x0000000256037221 */ /* 0x000fe20000010000 */
[----:B------:R1:W-:Y:S01]  /*14440*/  STL [R1+0x30], R6 ;  /* 0x0000300601007387 */ /* 0x0003e20000100800 */
[----:B------:R-:W-:Y:S04]  /*14450*/  HMMA.16816.F32 R144, R144, R38, R32 ;  /* 0x000000269090723c */ /* 0x000fe80000001820 */
[----:B------:R-:W-:Y:S01]  /*14460*/  FADD.FTZ R4, R96, R5 ;  /* 0x0000000560047221 */ /* 0x000fe20000010000 */
[----:B------:R-:W-:Y:S01]  /*14470*/  FADD.FTZ R3, R85, R3 ;  /* 0x0000000355037221 */ /* 0x000fe20000010000 */
[----:B------:R-:W-:Y:S01]  /*14480*/  FADD.FTZ R2, R84, R0 ;  /* 0x0000000054027221 */ /* 0x000fe20000010000 */
[----:B------:R-:W-:Y:S02]  /*14490*/  VIADD R0, R227, 0xffffffff ;  /* 0xffffffffe3007836 */ /* 0x000fe40000000000 */
[----:B------:R1:W-:Y:S02]  /*144a0*/  STL [R1+0x34], R4 ;  /* 0x0000340401007387 */ /* 0x0003e40000100800 */
[----:B------:R-:W-:Y:S01]  /*144b0*/  FADD.FTZ R2, R80, R2 ;  /* 0x0000000250027221 */ /* 0x000fe20000010000 */
[----:B------:R-:W-:Y:S01]  /*144c0*/  IMAD.MOV.U32 R227, RZ, RZ, R0 ;  /* 0x000000ffffe37224 */ /* 0x000fe200078e0000 */
[----:B------:R1:W-:Y:S01]  /*144d0*/  STL [R1+0x38], R3 ;  /* 0x0000380301007387 */ /* 0x0003e20000100800 */
[----:B------:R-:W-:Y:S02]  /*144e0*/  IMAD.MOV.U32 R135, RZ, RZ, R139 ;  /* 0x000000ffff877224 */ /* 0x000fe400078e008b */
[----:B------:R-:W-:Y:S01]  /*144f0*/  IMAD.MOV.U32 R132, RZ, RZ, R140 ;  /* 0x000000ffff847224 */ /* 0x000fe200078e008c */
[----:B------:R1:W-:Y:S01]  /*14500*/  STL [R1+0x3c], R2 ;  /* 0x00003c0201007387 */ /* 0x0003e20000100800 */
[----:B------:R-:W-:Y:S01]  /*14510*/  IMAD.MOV.U32 R136, RZ, RZ, R138 ;  /* 0x000000ffff887224 */ /* 0x000fe200078e008a */
[----:B------:R-:W-:Y:S06]  /*14520*/  @P5 BRA `(.L_x_580) ;  /* 0xffffff7c00045947 */ /* 0x000fec000383ffff */
.L_x_579:
[----:B------:R-:W2:Y:S01]  /*14530*/  LDL.LU R8, [R1+0x30] ;  /* 0x0000300001087983 */ /* 0x000ea20000300800 */
[----:B------:R-:W-:-:S03]  /*14540*/  ULDC UR4, c[0x0][0x38c] ;  /* 0x0000e30000047ab9 */ /* 0x000fc60000000800 */
[----:B------:R-:W3:Y:S04]  /*14550*/  LDL.LU R7, [R1+0x34] ;  /* 0x0000340001077983 */ /* 0x000ee80000300800 */
[----:B------:R-:W4:Y:S04]  /*14560*/  LDL.LU R5, [R1+0x38] ;  /* 0x0000380001057983 */ /* 0x000f280000300800 */
[----:B-1----:R-:W4:Y:S04]  /*14570*/  LDL.LU R6, [R1+0x3c] ;  /* 0x00003c0001067983 */ /* 0x002f280000300800 */
[----:B------:R-:W4:Y:S01]  /*14580*/  LDL R24, [R1+0x90] ;  /* 0x0000900001187983 */ /* 0x000f220000100800 */
[----:B------:R-:W1:Y:S02]  /*14590*/  S2R R22, SR_TID.X ;  /* 0x0000000000167919 */ /* 0x000e640000002100 */
[----:B-1----:R-:W-:Y:S01]  /*145a0*/  SHF.R.S32.HI R21, RZ, 0x1f, R22 ;  /* 0x0000001fff157819 */ /* 0x002fe20000011416 */
[----:B------:R-:W-:Y:S01]  /*145b0*/  UMOV UR5, 0x400 ;  /* 0x0000040000057882 */ /* 0x000fe20000000000 */
[----:B--2---:R-:W1:Y:S04]  /*145c0*/  SHFL.BFLY PT, R3, R8, 0x2, 0x1f ;  /* 0x0c401f0008037f89 */ /* 0x004e6800000e0000 */
[----:B---3--:R-:W2:Y:S04]  /*145d0*/  SHFL.BFLY PT, R2, R7, 0x2, 0x1f ;  /* 0x0c401f0007027f89 */ /* 0x008ea800000e0000 */
        /* <DEDUP_REMOVED lines=26> */
[----:B------:R-:W-:-:S07]  /*14780*/  LOP3.LUT R7, R5, 0xfffffffc, RZ, 0xc0, !PT ;  /* 0xfffffffc05077812 */ /* 0x000fce00078ec0ff */
[----:B------:R-:W3:Y:S01]  /*14790*/  @P3 MUFU.RCP R3, R19 ;  /* 0x0000001300033308 */ /* 0x000ee20000001000 */
[----:B------:R-:W-:-:S07]  /*147a0*/  SHF.R.S32.HI R5, RZ, 0x1f, R28 ;  /* 0x0000001fff057819 */ /* 0x000fce000001141c */
[----:B------:R-:W4:Y:S01]  /*147b0*/  @P2 MUFU.RCP R4, R20 ;  /* 0x0000001400042308 */ /* 0x000f220000001000 */
[----:B------:R-:W-:Y:S01]  /*147c0*/  LEA.HI R5, R5, R28, RZ, 0x3 ;  /* 0x0000001c05057211 */ /* 0x000fe200078f18ff */
[----:B-1----:R-:W-:Y:S01]  /*147d0*/  FMUL.FTZ R2, R2, UR4 ;  /* 0x0000000402027c20 */ /* 0x002fe20008410000 */
[----:B------:R-:W-:Y:S02]  /*147e0*/  LEA.HI R21, R21, R22, RZ, 0x5 ;  /* 0x0000001615157211 */ /* 0x000fe400078f28ff */
        /* <DEDUP_REMOVED lines=11> */
[----:B------:R-:W-:Y:S01]  /*148a0*/  IADD3 R5, R28, -R5, RZ ;  /* 0x800000051c057210 */ /* 0x000fe20007ffe0ff */
[----:B----4-:R-:W-:Y:S01]  /*148b0*/  FMUL.FTZ R2, R4, UR4 ;  /* 0x0000000404027c20 */ /* 0x010fe20008410000 */
[----:B------:R-:W1:Y:S01]  /*148c0*/  S2UR UR4, SR_CgaCtaId ;  /* 0x00000000000479c3 */ /* 0x000e620000008800 */
[----:B------:R-:W-:-:S02]  /*148d0*/  SHF.R.S32.HI R6, RZ, 0x5, R21 ;  /* 0x00000005ff067819 */ /* 0x000fc40000011415 */
[----:B------:R-:W-:Y:S02]  /*148e0*/  IADD3 R7, -R7, R22, RZ ;  /* 0x0000001607077210 */ /* 0x000fe40007ffe1ff */
[----:B------:R-:W-:Y:S01]  /*148f0*/  LEA.HI R4, R5, R5, RZ, 0x1 ;  /* 0x0000000505047211 */ /* 0x000fe200078f08ff */
[C---:B------:R-:W-:Y:S01]  /*14900*/  FMUL.FTZ R164, R0.reuse, R164 ;  /* 0x000000a400a47220 */ /* 0x040fe20000410000 */
[----:B------:R-:W-:Y:S01]  /*14910*/  FMUL.FTZ R15, R0, R165 ;  /* 0x000000a5000f7220 */ /* 0x000fe20000410000 */
[----:B------:R-:W-:Y:S02]  /*14920*/  IMAD R10, R6, 0x100, R7 ;  /* 0x00000100060a7824 */ /* 0x000fe400078e0207 */
        /* <DEDUP_REMOVED lines=8> */
[----:B------:R-:W-:-:S03]  /*149b0*/  SHF.L.U32 R6, R0, 0x6, RZ ;  /* 0x0000000600067819 */ /* 0x000fc600000006ff */
[----:B------:R-:W-:Y:S01]  /*149c0*/  IMAD.IADD R4, R5, 0x1, -R4 ;  /* 0x0000000105047824 */ /* 0x000fe200078e0a04 */
[----:B------:R-:W-:Y:S02]  /*149d0*/  LOP3.LUT R5, R6, 0xc0, RZ, 0xc0, !PT ;  /* 0x000000c006057812 */ /* 0x000fe400078ec0ff */
[----:B------:R-:W-:Y:S02]  /*149e0*/  LOP3.LUT R6, R0, 0x1, RZ, 0xc0, !PT ;  /* 0x0000000100067812 */ /* 0x000fe400078ec0ff */
[----:B------:R-:W-:Y:S02]  /*149f0*/  LEA R4, R4, R10, 0x4 ;  /* 0x0000000a04047211 */ /* 0x000fe400078e20ff */
[----:B------:R-:W-:Y:S01]  /*14a00*/  LEA.HI R5, R5, R5, RZ, 0x1d ;  /* 0x0000000505057211 */ /* 0x000fe200078fe8ff */
[----:B-1----:R-:W-:Y:S01]  /*14a10*/  ULEA UR4, UR4, UR5, 0x18 ;  /* 0x0000000504047291 */ /* 0x002fe2000f8ec03f */
[----:B------:R-:W-:Y:S02]  /*14a20*/  ISETP.NE.U32.AND P6, PT, R6, 0x1, PT ;  /* 0x000000010600780c */ /* 0x000fe40003fc5070 */
[----:B------:R-:W-:Y:S01]  /*14a30*/  MOV R10, 0x10 ;  /* 0x00000010000a7802 */ /* 0x000fe20000000f00 */
[----:B------:R-:W-:Y:S01]  /*14a40*/  IMAD.U32 R4, R4, 0x2, R5 ;  /* 0x0000000204047824 */ /* 0x000fe200078e0005 */
[----:B------:R-:W-:-:S02]  /*14a50*/  LOP3.LUT P0, RZ, R0, 0x2, RZ, 0xc0, !PT ;  /* 0x0000000200ff7812 */ /* 0x000fc4000780c0ff */
[----:B------:R-:W-:Y:S02]  /*14a60*/  ISETP.NE.AND P1, PT, R24, -0x1, PT ;  /* 0xffffffff1800780c */ /* 0x000fe40003f25270 */
[----:B------:R-:W-:Y:S02]  /*14a70*/  SEL R10, R10, 0xfffffff0, P6 ;  /* 0xfffffff00a0a7807 */ /* 0x000fe40003000000 */
[----:B------:R-:W-:Y:S02]  /*14a80*/  LEA R0, R4, UR4, 0x1 ;  /* 0x0000000404007c11 */ /* 0x000fe4000f8e08ff */
[----:B------:R-:W-:Y:S02]  /*14a90*/  F2FP.F16.F32.PACK_AB R15, R15, R164 ;  /* 0x000000a40f0f723e */ /* 0x000fe400000000ff */
[----:B------:R-:W-:Y:S02]  /*14aa0*/  F2FP.F16.F32.PACK_AB R16, R16, R166 ;  /* 0x000000a61010723e */ /* 0x000fe400000000ff */
[----:B------:R-:W-:-:S02]  /*14ab0*/  F2FP.F16.F32.PACK_AB R14, R14, R152 ;  /* 0x000000980e0e723e */ /* 0x000fc400000000ff */
        /* <DEDUP_REMOVED lines=58> */
.L_x_583:
[----:B------:R-:W-:Y:S01]  /*14e60*/  STS [R6+0x1000], R9 ;  /* 0x0010000906007388 */ /* 0x000fe20000000800 */
[----:B------:R-:W-:Y:S01]  /*14e70*/  ULDC.U8 UR5, c[0x0][0x3d8] ;  /* 0x0000f60000057ab9 */ /* 0x000fe20000000000 */
[----:B------:R-:W1:Y:S01]  /*14e80*/  @P5 LDC R12, c[0x0][0x2e8] ;  /* 0x0000ba00ff0c5b82 */ /* 0x000e620000000800 */
[----:B------:R-:W-:Y:S01]  /*14e90*/  ISETP.NE.AND P0, PT, RZ, UR5, PT ;  /* 0x00000005ff007c0c */ /* 0x000fe2000bf05270 */
[----:B------:R2:W-:Y:S01]  /*14ea0*/  STS [R6+0x1200], R8 ;  /* 0x0012000806007388 */ /* 0x0005e20000000800 */
[----:B------:R-:W-:Y:S02]  /*14eb0*/  ULDC.U8 UR4, c[0x0][0x3d9] ;  /* 0x0000f64000047ab9 */ /* 0x000fe40000000000 */
[----:B------:R-:W-:Y:S01]  /*14ec0*/  ISETP.EQ.AND P0, PT, RZ, UR4, P0 ;  /* 0x00000004ff007c0c */ /* 0x000fe20008702270 */
[----:B------:R-:W3:Y:S01]  /*14ed0*/  S2R R23, SR_CTAID.Y ;  /* 0x0000000000177919 */ /* 0x000ee20000002600 */
[----:B------:R-:W-:Y:S01]  /*14ee0*/  ISETP.NE.AND P6, PT, RZ, UR4, PT ;  /* 0x00000004ff007c0c */ /* 0x000fe2000bfc5270 */
[----:B------:R-:W4:Y:S01]  /*14ef0*/  @P4 LDC R14, c[0x0][0x2e8] ;  /* 0x0000ba00ff0e4b82 */ /* 0x000f220000000800 */
[----:B------:R-:W1:Y:S01]  /*14f00*/  S2R R31, SR_CTAID.Z ;  /* 0x00000000001f7919 */ /* 0x000e620000002700 */
[----:B------:R-:W1:Y:S01]  /*14f10*/  S2R R30, SR_CTAID.X ;  /* 0x00000000001e7919 */ /* 0x000e620000002500 */
[----:B------:R-:W1:Y:S07]  /*14f20*/  S2R R11, SR_TID.X ;  /* 0x00000000000b7919 */ /* 0x000e6e0000002100 */
[----:B------:R-:W-:-:S02]  /*14f30*/  @!P0 CS2R R2, SRZ ;  /* 0x0000000000028805 */ /* 0x000fc4000001ff00 */
[----:B------:R-:W1:Y:S01]  /*14f40*/  @P6 LDC.64 R4, c[0x0][0x2c0] ;  /* 0x0000b000ff046b82 */ /* 0x000e620000000a00 */
[----:B------:R-:W-:Y:S04]  /*14f50*/  STS [R10+0x1200], R0 ;  /* 0x001200000a007388 */ /* 0x000fe80000000800 */
[----:B------:R3:W-:Y:S01]  /*14f60*/  STS [R10+0x1000], R7 ;  /* 0x001000070a007388 */ /* 0x0007e20000000800 */
[----:B--2---:R2:W1:Y:S01]  /*14f70*/  @P4 MUFU.LG2 R8, R18 ;  /* 0x0000001200084308 */ /* 0x0044620000000c00 */
[----:B------:R-:W-:Y:S02]  /*14f80*/  P2R R6, PR, RZ, 0x40 ;  /* 0x00000040ff067803 */ /* 0x000fe40000000000 */
[----:B------:R-:W-:-:S05]  /*14f90*/  @!P0 PLOP3.LUT P6, PT, PT, PT, PT, 0x8, 0x0 ;  /* 0x000000000000881c */ /* 0x000fca0003fce170 */
[----:B---3--:R2:W3:Y:S01]  /*14fa0*/  @P5 MUFU.LG2 R7, R17 ;  /* 0x0000001100075308 */ /* 0x0084e20000000c00 */
[----:B------:R-:W-:Y:S07]  /*14fb0*/  @!P0 BRA `(.L_x_584) ;  /* 0x0000000000188947 */ /* 0x000fee0003800000 */
[----:B------:R-:W4:Y:S01]  /*14fc0*/  S2R R2, SR_CTAID.Y ;  /* 0x0000000000027919 */ /* 0x000f220000002600 */
[----:B------:R-:W4:Y:S01]  /*14fd0*/  LDC R0, c[0x0][0x2c4] ;  /* 0x0000b100ff007b82 */ /* 0x000f220000000800 */
[----:B------:R-:W-:Y:S01]  /*14fe0*/  PLOP3.LUT P6, PT, PT, PT, PT, 0x80, 0x0 ;  /* 0x000000000000781c */ /* 0x000fe20003fcf070 */
[----:B----4-:R-:W-:-:S05]  /*14ff0*/  IMAD R2, R2, R0, RZ ;  /* 0x0000000002027224 */ /* 0x010fca00078e02ff */
[----:B------:R-:W-:-:S04]  /*15000*/  SEL R2, R2, R24, !P1 ;  /* 0x0000001802027207 */ /* 0x000fc80004800000 */
[----:B------:R-:W-:-:S07]  /*15010*/  SHF.R.S32.HI R3, RZ, 0x1f, R2 ;  /* 0x0000001fff037819 */ /* 0x000fce0000011402 */
.L_x_584:
[----:B------:R-:W-:Y:S02]  /*15020*/  ISETP.NE.AND P0, PT, R6, RZ, PT ;  /* 0x000000ff0600720c */ /* 0x000fe40003f05270 */
[----:B-1----:R-:W-:-:S11]  /*15030*/  SHF.R.S32.HI R29, RZ, 0x1f, R11 ;  /* 0x0000001fff1d7819 */ /* 0x002fd6000001140b */
[----:B------:R-:W1:Y:S01]  /*15040*/  @P0 LDC R6, c[0x0][0x2c0] ;  /* 0x0000b000ff060b82 */ /* 0x000e620000000800 */
[----:B------:R-:W-:Y:S01]  /*15050*/  @P0 IMAD R0, R5, R4, RZ ;  /* 0x0000000405000224 */ /* 0x000fe200078e02ff */
        /* <DEDUP_REMOVED lines=8> */
.L_x_585:
[----:B------:R2:W5:Y:S01]  /*150e0*/  LDL R36, [R1+0x94] ;  /* 0x0000940001247983 */ /* 0x0005620000100800 */
[----:B------:R-:W-:Y:S01]  /*150f0*/  LEA.HI R29, R29, R11, RZ, 0x2 ;  /* 0x0000000b1d1d7211 */ /* 0x000fe200078f10ff */
[----:B------:R-:W2:Y:S01]  /*15100*/  @P3 LDC R16, c[0x0][0x2e8] ;  /* 0x0000ba00ff103b82 */ /* 0x000ea20000000800 */
[----:B------:R-:W-:-:S07]  /*15110*/  LOP3.LUT R9, R21, 0xffffffe0, RZ, 0xc0, !PT ;  /* 0xffffffe015097812 */ /* 0x000fce00078ec0ff */
[----:B------:R-:W-:Y:S01]  /*15120*/  BAR.SYNC.DEFER_BLOCKING 0x0 ;  /* 0x0000000000007b1d */ /* 0x000fe20000010000 */
[----:B------:R-:W-:Y:S01]  /*15130*/  LOP3.LUT R5, R29, 0xfffffffc, RZ, 0xc0, !PT ;  /* 0xfffffffc1d057812 */ /* 0x000fe200078ec0ff */
[----:B------:R-:W-:Y:S01]  /*15140*/  IMAD R4, R23, R4, RZ ;  /* 0x0000000417047224 */ /* 0x000fe200078e02ff */
[----:B------:R-:W-:Y:S01]  /*15150*/  IADD3 R9, -R9, R22, RZ ;  /* 0x0000001609097210 */ /* 0x000fe20007ffe1ff */
[----:B---3--:R-:W-:Y:S01]  /*15160*/  @P5 FMUL.FTZ R7, R7, 0.69314718246459960938 ;  /* 0x3f31721807075820 */ /* 0x008fe20000410000 */
[----:B------:R-:W-:-:S03]  /*15170*/  MOV R24, 0x7f800000 ;  /* 0x7f80000000187802 */ /* 0x000fc60000000f00 */
[----:B------:R-:W3:Y:S01]  /*15180*/  @P2 LDC R15, c[0x0][0x2e8] ;  /* 0x0000ba00ff0f2b82 */ /* 0x000ee20000000800 */
[----:B------:R-:W-:Y:S01]  /*15190*/  IMAD.IADD R10, R11, 0x1, -R5 ;  /* 0x000000010b0a7824 */ /* 0x000fe200078e0a05 */
[----:B------:R-:W4:Y:S01]  /*151a0*/  @P3 MUFU.LG2 R13, R19 ;  /* 0x00000013000d3308 */ /* 0x000f220000000c00 */
[----:B------:R-:W-:Y:S01]  /*151b0*/  SEL R5, R4, RZ, !P6 ;  /* 0x000000ff04057207 */ /* 0x000fe20007000000 */
[----:B-1----:R-:W-:Y:S01]  /*151c0*/  IMAD R4, R30, R6, RZ ;  /* 0x000000061e047224 */ /* 0x002fe200078e02ff */
[----:B------:R-:W-:Y:S01]  /*151d0*/  LOP3.LUT P6, RZ, R9, 0x3, RZ, 0xc0, !PT ;  /* 0x0000000309ff7812 */ /* 0x000fe200078cc0ff */
[----:B------:R-:W-:Y:S01]  /*151e0*/  @P5 FFMA.FTZ R24, R140, R12, R7 ;  /* 0x0000000c8c185223 */ /* 0x000fe20000010007 */
[----:B------:R-:W-:Y:S01]  /*151f0*/  SHF.L.U32 R12, R10, 0x3, RZ ;  /* 0x000000030a0c7819 */ /* 0x000fe200000006ff */
[----:B------:R-:W-:Y:S01]  /*15200*/  IMAD R0, R31, R0, R5 ;  /* 0x000000001f007224 */ /* 0x000fe200078e0205 */
[----:B------:R-:W-:Y:S01]  /*15210*/  SHF.L.U32 R7, R4, 0x7, RZ ;  /* 0x0000000704077819 */ /* 0x000fe200000006ff */
[----:B------:R-:W1:Y:S01]  /*15220*/  @P2 MUFU.LG2 R11, R20 ;  /* 0x00000014000b2308 */ /* 0x000e620000000c00 */
[----:B------:R-:W-:Y:S01]  /*15230*/  @P4 FMUL.FTZ R8, R8, 0.69314718246459960938 ;  /* 0x3f31721808084820 */ /* 0x000fe20000410000 */
[----:B------:R-:W-:Y:S01]  /*15240*/  BSSY B0, `(.L_x_586) ;  /* 0x0000041000007945 */ /* 0x000fe20003800000 */
[--C-:B------:R-:W-:Y:S01]  /*15250*/  IADD3 R10, P1, P0, R7, R2, R0.reuse ;  /* 0x00000002070a7210 */ /* 0x100fe2000783e000 */
[----:B------:R-:W-:Y:S01]  /*15260*/  IMAD.MOV.U32 R25, RZ, RZ, 0x7f800000 ;  /* 0x7f800000ff197424 */ /* 0x000fe200078e00ff */
[----:B------:R-:W-:Y:S01]  /*15270*/  SHF.R.S32.HI R9, RZ, 0x1f, R7 ;  /* 0x0000001fff097819 */ /* 0x000fe20000011407 */
[----:B------:R-:W-:Y:S01]  /*15280*/  IMAD.MOV.U32 R23, RZ, RZ, 0x7f800000 ;  /* 0x7f800000ff177424 */ /* 0x000fe200078e00ff */
[----:B------:R-:W-:Y:S01]  /*15290*/  SHF.R.S32.HI R0, RZ, 0x1f, R0 ;  /* 0x0000001fff007819 */ /* 0x000fe20000011400 */
[----:B-----5:R3:W3:Y:S01]  /*152a0*/  LDS.128 R32, [R223+0x1800] ;  /* 0x00180000df207984 */ /* 0x0206e20000000c00 */
[----:B----4-:R-:W-:Y:S01]  /*152b0*/  @P3 FMUL.FTZ R5, R13, 0.69314718246459960938 ;  /* 0x3f3172180d053820 */ /* 0x010fe20000410000 */
[----:B------:R-:W-:Y:S01]  /*152c0*/  MOV R22, 0x7f800000 ;  /* 0x7f80000000167802 */ /* 0x000fe20000000f00 */
[----:B------:R-:W-:Y:S01]  /*152d0*/  @P4 FFMA.FTZ R25, R139, R14, R8 ;  /* 0x0000000e8b194223 */ /* 0x000fe20000010008 */
[----:B------:R-:W-:Y:S01]  /*152e0*/  SHF.R.S32.HI R30, RZ, 0x1f, R12 ;  /* 0x0000001fff1e7819 */ /* 0x000fe2000001140c */
[----:B--2---:R-:W-:Y:S01]  /*152f0*/  @P3 FFMA.FTZ R22, R138, R16, R5 ;  /* 0x000000108a163223 */ /* 0x004fe20000010005 */
[----:B------:R-:W-:Y:S01]  /*15300*/  IADD3.X R9, R9, R3, R0, P1, P0 ;  /* 0x0000000309097210 */ /* 0x000fe20000fe0400 */
[----:B-1----:R-:W-:-:S04]  /*15310*/  @P2 FMUL.FTZ R4, R11, 0.69314718246459960938 ;  /* 0x3f3172180b042820 */ /* 0x002fc80000410000 */
[----:B---3--:R-:W-:Y:S01]  /*15320*/  @P2 FFMA.FTZ R23, R134, R15, R4 ;  /* 0x0000000f86172223 */ /* 0x008fe20000010004 */
        /* <DEDUP_REMOVED lines=50> */
.L_x_587:
[----:B------:R-:W-:Y:S05]  /*15650*/  BSYNC B0 ;  /* 0x0000000000007941 */ /* 0x000fea0003800000 */
.L_x_586:
        /* <DEDUP_REMOVED lines=34> */
.L_x_589:
[----:B------:R-:W-:Y:S05]  /*15880*/  BSYNC B0 ;  /* 0x0000000000007941 */ /* 0x000fea0003800000 */
.L_x_588:
        /* <DEDUP_REMOVED lines=16> */
.L_x_591:
[----:B------:R-:W-:Y:S05]  /*15990*/  BSYNC B0 ;  /* 0x0000000000007941 */ /* 0x000fea0003800000 */
.L_x_590:
        /* <DEDUP_REMOVED lines=16> */
.L_x_593:
[----:B------:R-:W-:Y:S05]  /*15aa0*/  BSYNC B0 ;  /* 0x0000000000007941 */ /* 0x000fea0003800000 */
.L_x_592:
        /* <DEDUP_REMOVED lines=15> */
.L_x_549:
[----:B------:R-:W2:Y:S01]  /*15ba0*/  LDL.LU R21, [R1+0x90] ;  /* 0x0000900001157983 */ /* 0x000ea20000300800 */
[----:B------:R-:W1:Y:S01]  /*15bb0*/  LDC.U8 R2, c[0x0][0x3d9] ;  /* 0x0000f640ff027b82 */ /* 0x000e620000000000 */
[----:B------:R-:W-:Y:S01]  /*15bc0*/  LEA.HI R12, R33, R210, RZ, 0x2 ;  /* 0x000000d2210c7211 */ /* 0x000fe200078f10ff */
[----:B------:R-:W-:Y:S01]  /*15bd0*/  ULDC UR6, c[0x0][0x2d0] ;  /* 0x0000b40000067ab9 */ /* 0x000fe20000000800 */
[----:B------:R-:W3:Y:S01]  /*15be0*/  S2R R28, SR_CTAID.X ;  /* 0x00000000001c7919 */ /* 0x000ee20000002500 */
[----:B------:R-:W-:Y:S01]  /*15bf0*/  ULDC.64 UR4, c[0x0][0x2a0] ;  /* 0x0000a80000047ab9 */ /* 0x000fe20000000a00 */
[----:B------:R-:W-:Y:S03]  /*15c00*/  BSSY B0, `(.L_x_594) ;  /* 0x000004e000007945 */ /* 0x000fe60003800000 */
[----:B------:R-:W4:Y:S01]  /*15c10*/  LDC.U8 R0, c[0x0][0x3d8] ;  /* 0x0000f600ff007b82 */ /* 0x000f220000000000 */
[----:B-1----:R-:W-:-:S02]  /*15c20*/  ISETP.NE.AND P5, PT, R2, RZ, PT ;  /* 0x000000ff0200720c */ /* 0x002fc40003fa5270 */
[C---:B----4-:R-:W-:Y:S02]  /*15c30*/  ISETP.NE.AND P1, PT, R0.reuse, RZ, PT ;  /* 0x000000ff0000720c */ /* 0x050fe40003f25270 */
[----:B------:R-:W-:Y:S02]  /*15c40*/  ISETP.NE.AND P2, PT, R0, RZ, !P5 ;  /* 0x000000ff0000720c */ /* 0x000fe40006f45270 */
[----:B------:R-:W-:-:S07]  /*15c50*/  ISETP.EQ.AND P1, PT, R2, RZ, P1 ;  /* 0x000000ff0200720c */ /* 0x000fce0000f22270 */
[----:B------:R-:W1:Y:S08]  /*15c60*/  @!P5 LDC R6, c[0x0][0x2c4] ;  /* 0x0000b100ff06db82 */ /* 0x000e700000000800 */
[----:B------:R-:W4:Y:S01]  /*15c70*/  @P5 LDC.64 R10, c[0x0][0x2c0] ;  /* 0x0000b000ff0a5b82 */ /* 0x000f220000000a00 */
[----:B------:R-:W-:-:S07]  /*15c80*/  @!P1 CS2R R16, SRZ ;  /* 0x0000000000109805 */ /* 0x000fce000001ff00 */
        /* <DEDUP_REMOVED lines=17> */
[----:B------:R-:W-:Y:S02]  /*15da0*/  @P0 IMAD R9, R21, R9, R3 ;  /* 0x0000000915090224 */ /* 0x000fe400078e0203 */
[----:B-----5:R-:W-:Y:S02]  /*15db0*/  @!P2 IMAD R21, R35, R14, RZ ;  /* 0x0000000e2315a224 */ /* 0x020fe400078e02ff */
        /* <DEDUP_REMOVED lines=10> */
[----:B------:R-:W-:Y:S01]  /*15e60*/  @P1 SHF.R.S32.HI R17, RZ, 0x1f, R21 ;  /* 0x0000001fff111819 */ /* 0x000fe20000011415 */
[----:B------:R-:W-:-:S02]  /*15e70*/  @!P0 IMAD.IADD R9, R5, 0x1, R7 ;  /* 0x0000000105098824 */ /* 0x000fc400078e0207 */
[----:B------:R-:W-:Y:S01]  /*15e80*/  @!P0 IMAD.MOV.U32 R3, RZ, RZ, R4 ;  /* 0x000000ffff038224 */ /* 0x000fe200078e0004 */
[----:B------:R-:W-:Y:S01]  /*15e90*/  ISETP.GE.AND P0, PT, R24, R12, PT ;  /* 0x0000000c1800720c */ /* 0x000fe20003f06270 */
[----:B------:R-:W-:Y:S01]  /*15ea0*/  @P5 IMAD.MOV.U32 R2, RZ, RZ, 0x1 ;  /* 0x00000001ff025424 */ /* 0x000fe200078e00ff */
[----:B------:R-:W-:Y:S01]  /*15eb0*/  ISETP.NE.OR P6, PT, R0, RZ, P4 ;  /* 0x000000ff0000720c */ /* 0x000fe200027c5670 */
[----:B------:R-:W-:Y:S01]  /*15ec0*/  @!P5 IMAD R2, R6, R15, RZ ;  /* 0x0000000f0602d224 */ /* 0x000fe200078e02ff */
[C---:B------:R-:W-:Y:S01]  /*15ed0*/  ISETP.NE.OR P3, PT, R0.reuse, RZ, P3 ;  /* 0x000000ff0000720c */ /* 0x040fe20001f65670 */
[----:B------:R-:W-:Y:S01]  /*15ee0*/  @P1 IMAD.MOV.U32 R16, RZ, RZ, R21 ;  /* 0x000000ffff101224 */ /* 0x000fe200078e0015 */
[C---:B------:R-:W-:Y:S01]  /*15ef0*/  ISETP.NE.OR P2, PT, R0.reuse, RZ, P2 ;  /* 0x000000ff0000720c */ /* 0x040fe20001745670 */
[----:B------:R-:W-:Y:S01]  /*15f00*/  IMAD R5, R35, R2, RZ ;  /* 0x0000000223057224 */ /* 0x000fe200078e02ff */
[C---:B------:R-:W-:Y:S01]  /*15f10*/  ISETP.NE.OR P0, PT, R0.reuse, RZ, P0 ;  /* 0x000000ff0000720c */ /* 0x040fe20000705670 */
[----:B------:R-:W-:Y:S01]  /*15f20*/  IMAD.SHL.U32 R0, R0, 0x8, RZ ;  /* 0x0000000800007824 */ /* 0x000fe200078e00ff */
[----:B------:R-:W-:-:S02]  /*15f30*/  P2R R26, PR, RZ, 0x4 ;  /* 0x00000004ff1a7803 */ /* 0x000fc40000000000 */
[----:B------:R-:W-:Y:S02]  /*15f40*/  P2R R27, PR, RZ, 0x1 ;  /* 0x00000001ff1b7803 */ /* 0x000fe40000000000 */
[C---:B------:R-:W-:Y:S02]  /*15f50*/  IADD3 R2, P0, R0.reuse, R3, RZ ;  /* 0x0000000300027210 */ /* 0x040fe40007f1e0ff */
[C---:B------:R-:W-:Y:S02]  /*15f60*/  ISETP.GE.AND P2, PT, R0.reuse, UR6, PT ;  /* 0x0000000600007c0c */ /* 0x040fe4000bf46270 */
[----:B------:R-:W-:Y:S02]  /*15f70*/  LEA.HI.X.SX32 R3, R0, R9, 0x1, P0 ;  /* 0x0000000900037211 */ /* 0x000fe400000f0eff */
[----:B------:R-:W-:Y:S02]  /*15f80*/  ISETP.GE.OR P0, PT, R8, R12, P2 ;  /* 0x0000000c0800720c */ /* 0x000fe40001706670 */
[----:B------:R-:W-:Y:S01]  /*15f90*/  SHF.R.S32.HI R4, RZ, 0x1f, R18 ;  /* 0x0000001fff047819 */ /* 0x000fe20000011412 */
[----:B------:R-:W-:Y:S01]  /*15fa0*/  IMAD.WIDE.U32 R6, R18, UR4, R2 ;  /* 0x0000000412067c25 */ /* 0x000fe2000f8e0002 */
[----:B------:R-:W-:-:S02]  /*15fb0*/  SHF.R.S32.HI R9, RZ, 0x1f, R8 ;  /* 0x0000001fff097819 */ /* 0x000fc40000011408 */
[----:B------:R-:W-:Y:S01]  /*15fc0*/  P2R R25, PR, RZ, 0x8 ;  /* 0x00000008ff197803 */ /* 0x000fe20000000000 */
[----:B------:R-:W-:Y:S01]  /*15fd0*/  IMAD R4, R4, UR4, RZ ;  /* 0x0000000404047c24 */ /* 0x000fe2000f8e02ff */
[----:B-1----:R-:W-:Y:S01]  /*15fe0*/  SEL R21, R5, RZ, !P1 ;  /* 0x000000ff05157207 */ /* 0x002fe20004800000 */
[----:B---3--:R-:W-:Y:S01]  /*15ff0*/  IMAD.WIDE R2, R28, 0x80, R8 ;  /* 0x000000801c027825 */ /* 0x008fe200078e0208 */
[----:B------:R-:W-:-:S03]  /*16000*/  ISETP.GE.OR P3, PT, R22, R12, P2 ;  /* 0x0000000c1600720c */ /* 0x000fc60001766670 */
        /* <DEDUP_REMOVED lines=13> */
.L_x_595:
[----:B------:R-:W-:Y:S05]  /*160e0*/  BSYNC B0 ;  /* 0x0000000000007941 */ /* 0x000fea0003800000 */
.L_x_594:
        /* <DEDUP_REMOVED lines=19> */
.L_x_597:
[----:B------:R-:W-:Y:S05]  /*16220*/  BSYNC B0 ;  /* 0x0000000000007941 */ /* 0x000fea0003800000 */
.L_x_596:
        /* <DEDUP_REMOVED lines=15> */
.L_x_599:
[----:B------:R-:W-:Y:S05]  /*16320*/  BSYNC B0 ;  /* 0x0000000000007941 */ /* 0x000fea0003800000 */
.L_x_598:
        /* <DEDUP_REMOVED lines=17> */
.L_x_601:
[----:B------:R-:W-:Y:S05]  /*16440*/  BSYNC B0 ;  /* 0x0000000000007941 */ /* 0x000fea0003800000 */
.L_x_600:
        /* <DEDUP_REMOVED lines=11> */
.L_x_603:
[----:B------:R-:W-:Y:S05]  /*16500*/  BSYNC B0 ;  /* 0x0000000000007941 */ /* 0x000fea0003800000 */
.L_x_602:
        /* <DEDUP_REMOVED lines=11> */
.L_x_605:
[----:B------:R-:W-:Y:S05]  /*165c0*/  BSYNC B0 ;  /* 0x0000000000007941 */ /* 0x000fea0003800000 */
.L_x_604:
        /* <DEDUP_REMOVED lines=11> */
.L_x_607:
[----:B------:R-:W-:Y:S05]  /*16680*/  BSYNC B0 ;  /* 0x0000000000007941 */ /* 0x000fea0003800000 */
.L_x_606:
        /* <DEDUP_REMOVED lines=11> */
.L_x_608:
        /* <DEDUP_REMOVED lines=12> */
.L_x_1317:


//--------------------- .text._ZN5flash16flash_fwd_kernelI23Flash_fwd_kernel_traitsILi32ELi128ELi128ELi4ELb0ELb0EN7cutlass6half_tE19Flash_kernel_traitsILi32ELi128ELi128ELi4ES3_EELb1ELb0ELb0ELb0ELb0ELb0ELb0ELb1EEEvNS_16Flash_fwd_paramsE --------------------------
	.section	.text._ZN5flash16flash_fwd_kernelI23Flash_fwd_kernel_traitsILi32ELi128ELi128ELi4ELb0ELb0EN7cutlass6half_tE19Flash_kernel_traitsILi32ELi128ELi128ELi4ES3_EELb1ELb0ELb0ELb0ELb0ELb0ELb0ELb1EEEvNS_16Flash_fwd_paramsE,"ax",@progbits
	.align	128
        .global         _ZN5flash16flash_fwd_kernelI23Flash_fwd_kernel_traitsILi32ELi128ELi128ELi4ELb0ELb0EN7cutlass6half_tE19Flash_kernel_traitsILi32ELi128ELi128ELi4ES3_EELb1ELb0ELb0ELb0ELb0ELb0ELb0ELb1EEEvNS_16Flash_fwd_paramsE
        .type           _ZN5flash16flash_fwd_kernelI23Flash_fwd_kernel_traitsILi32ELi128ELi128ELi4ELb0ELb0EN7cutlass6half_tE19Flash_kernel_traitsILi32ELi128ELi128ELi4ES3_EELb1ELb0ELb0ELb0ELb0ELb0ELb0ELb1EEEvNS_16Flash_fwd_paramsE,@function
        .size           _ZN5flash16flash_fwd_kernelI23Flash_fwd_kernel_traitsILi32ELi128ELi128ELi4ELb0ELb0EN7cutlass6half_tE19Flash_kernel_traitsILi32ELi128ELi128ELi4ES3_EELb1ELb0ELb0ELb0ELb0ELb0ELb0ELb1EEEvNS_16Flash_fwd_paramsE,(.L_x_1318 - _ZN5flash16flash_fwd_kernelI23Flash_fwd_kernel_traitsILi32ELi128ELi128ELi4ELb0ELb0EN7cutlass6half_tE19Flash_kernel_traitsILi32ELi128ELi128ELi4ES3_EELb1ELb0ELb0ELb0ELb0ELb0ELb0ELb1EEEvNS_16Flash_fwd_paramsE)
        .other          _ZN5flash16flash_fwd_kernelI23Flash_fwd_kernel_traitsILi32ELi128ELi128ELi4ELb0ELb0EN7cutlass6half_tE19Flash_kernel_traitsILi32ELi128ELi128ELi4ES3_EELb1ELb0ELb0ELb0ELb0ELb0ELb0ELb1EEEvNS_16Flash_fwd_paramsE,@"STO_CUDA_ENTRY STV_DEFAULT"
_ZN5flash16flash_fwd_kernelI23Flash_fwd_kernel_traitsILi32ELi128ELi128ELi4ELb0ELb0EN7cutlass6half_tE19Flash_kernel_traitsILi32ELi128ELi128ELi4ES3_EELb1ELb0ELb0ELb0ELb0ELb0ELb0ELb1EEEvNS_16Flash_fwd_paramsE:
.text._ZN5flash16flash_fwd_kernelI23Flash_fwd_kernel_traitsILi32ELi128ELi128ELi4ELb0ELb0EN7cutlass6half_tE19Flash_kernel_traitsILi32ELi128ELi128ELi4ES3_EELb1ELb0ELb0ELb0ELb0ELb0ELb0ELb1EEEvNS_16Flash_fwd_paramsE:
        /* <DEDUP_REMOVED lines=11> */
[----:B-1----:R-:W-:-:S05]  /*00b0*/  VIADD R1, R1, 0xfffffb90 ;  /* 0xfffffb9001017836 */ /* 0x002fca0000000000 */
[----:B------:R-:W-:Y:S01]  /*00c0*/  S2UR UR14, SR_CTAID.X ;  /* 0x00000000000e79c3 */ /* 0x000fe20000002500 */
[----:B------:R2:W5:Y:S07]  /*00d0*/  @P2 LDG.E.64 R4, desc[UR20][R2.64] ;  /* 0x0000001402042981 */ /* 0x00056e000c1e1b00 */
[----:B------:R-:W-:Y:S08]  /*00e0*/  S2UR UR7, SR_CTAID.Y ;  /* 0x00000000000779c3 */ /* 0x000ff00000002600 */
[----:B------:R-:W1:Y:S01]  /*00f0*/  S2UR UR29, SR_CTAID.Z ;  /* 0x00000000001d79c3 */ /* 0x000e620000002700 */
[----:B------:R-:W-:Y:S01]  /*0100*/  ULDC.U8 UR6, c[0x0][0x3c2] ;  /* 0x0000f08000067ab9 */ /* 0x000fe20000000000 */
[----:B------:R-:W-:Y:S01]  /*0110*/  UMOV UR13, 0xffffffff ;  /* 0xffffffff000d7882 */ /* 0x000fe20000000000 */
[----:B------:R-:W-:Y:S01]  /*0120*/  UMOV UR34, URZ ;  /* 0x0000003f00227c82 */ /* 0x000fe20008000000 */
[----:B------:R-:W-:-:S04]  /*0130*/  ULDC.U8 UR12, c[0x0][0x388] ;  /* 0x0000e200000c7ab9 */ /* 0x000fc80000000000 */
[----:B------:R-:W5:Y:S01]  /*0140*/  @P2 LDC R0, c[0x0][0x3b0] ;  /* 0x0000ec00ff002b82 */ /* 0x000f620000000800 */
[----:B--2---:R-:W-:Y:S02]  /*0150*/  @P2 IMAD.MOV.U32 R2, RZ, RZ, R8 ;  /* 0x000000ffff022224 */ /* 0x004fe400078e0008 */
[----:B---3--:R-:W-:-:S06]  /*0160*/  @P2 IMAD.MOV.U32 R3, RZ, RZ, R9 ;  /* 0x000000ffff032224 */ /* 0x008fcc00078e0009 */
[----:B------:R-:W2:Y:S01]  /*0170*/  @P2 LDG.E.64 R2, desc[UR20][R2.64] ;  /* 0x0000001402022981 */ /* 0x000ea2000c1e1b00 */
[----:B------:R-:W-:Y:S02]  /*0180*/  UISETP.NE.U32.AND UP2, UPT, UR8, URZ, UPT ;  /* 0x0000003f0800728c */ /* 0x000fe4000bf45070 */
[----:B------:R-:W-:Y:S02]  /*0190*/  UISETP.NE.AND UP3, UPT, UR6, URZ, UPT ;  /* 0x0000003f0600728c */ /* 0x000fe4000bf65270 */
[----:B------:R-:W-:Y:S02]  /*01a0*/  UISETP.NE.AND.EX UP2, UPT, UR9, URZ, UPT, UP2 ;  /* 0x0000003f0900728c */ /* 0x000fe4000bf45320 */
[----:B-1----:R-:W-:Y:S01]  /*01b0*/  ULOP3.LUT UR4, UR29, UR14, UR7, 0xfe, !UPT ;  /* 0x0000000e1d047292 */ /* 0x002fe2000f8efe07 */
[----:B------:R-:W-:-:S03]  /*01c0*/  ULDC.64 UR8, c[0x0][0x2f0] ;  /* 0x0000bc0000087ab9 */ /* 0x000fc60000000a00 */
[----:B------:R-:W-:Y:S01]  /*01d0*/  PLOP3.LUT P0, PT, PT, PT, UP2, 0x80, 0x0 ;  /* 0x000000000000781c */ /* 0x000fe20003f0f028 */
[----:B------:R-:W-:Y:S01]  /*01e0*/  UIMAD.WIDE UR8, UR7, 0x4, UR8 ;  /* 0x00000004070878a5 */ /* 0x000fe2000f8e0208 */
[----:B----4-:R-:W-:Y:S01]  /*01f0*/  LOP3.LUT P3, RZ, R179, UR4, RZ, 0xfc, !PT ;  /* 0x00000004b3ff7c12 */ /* 0x010fe2000f86fcff */
[----:B------:R-:W-:Y:S02]  /*0200*/  ULDC.64 UR4, c[0x0][0x300] ;  /* 0x0000c00000047ab9 */ /* 0x000fe40000000a00 */
[----:B------:R-:W-:-:S04]  /*0210*/  UISETP.NE.U32.AND UP1, UPT, UR4, URZ, UPT ;  /* 0x0000003f0400728c */ /* 0x000fc8000bf25070 */
[----:B------:R-:W-:-:S03]  /*0220*/  UISETP.NE.AND.EX UP1, UPT, UR5, URZ, UPT, UP1 ;  /* 0x0000003f0500728c */ /* 0x000fc6000bf25310 */
[----:B------:R-:W-:Y:S02]  /*0230*/  ULDC.64 UR4, c[0x0][0x2f8] ;  /* 0x0000be0000047ab9 */ /* 0x000fe40000000a00 */
[----:B------:R-:W-:Y:S01]  /*0240*/  UISETP.EQ.U32.AND UP0, UPT, UR4, URZ, UPT ;  /* 0x0000003f0400728c */ /* 0x000fe2000bf02070 */
[----:B------:R-:W1:Y:S03]  /*0250*/  @!P3 LDC.64 R6, c[0x0][0x3b8] ;  /* 0x0000ee00ff06bb82 */ /* 0x000e660000000a00 */
[----:B------:R-:W-:Y:S02]  /*0260*/  UISETP.EQ.OR.EX UP0, UPT, UR5, URZ, !UP3, UP0 ;  /* 0x0000003f0500728c */ /* 0x000fe4000df02700 */
[----:B------:R-:W-:Y:S02]  /*0270*/  @UP1 ULDC.64 UR10, c[0x0][0x300] ;  /* 0x0000c000000a1ab9 */ /* 0x000fe40000000a00 */
[----:B------:R-:W-:Y:S01]  /*0280*/  @UP1 UIMAD.WIDE UR10, UR7, 0x4, UR10 ;  /* 0x00000004070a18a5 */ /* 0x000fe2000f8e020a */
[----:B-----5:R-:W-:-:S02]  /*0290*/  @P2 R2UR UR24, R4 ;  /* 0x00000000041822ca */ /* 0x020fc400000e0000 */
        /* <DEDUP_REMOVED lines=9> */
[----:B------:R-:W-:Y:S01]  /*0330*/  ULDC.64 UR8, c[0x0][0x2f8] ;  /* 0x0000be0000087ab9 */ /* 0x000fe20000000a00 */
[----:B-1----:R-:W-:Y:S02]  /*0340*/  @!P3 IMAD.MOV.U32 R4, RZ, RZ, R8 ;  /* 0x000000ffff04b224 */ /* 0x002fe400078e0008 */
[----:B------:R-:W-:-:S05]  /*0350*/  @!P3 IMAD.MOV.U32 R5, RZ, RZ, R9 ;  /* 0x000000ffff05b224 */ /* 0x000fca00078e0009 */
[----:B------:R1:W-:Y:S01]  /*0360*/  @!P3 STG.E.64 desc[UR20][R6.64+0x8], R4 ;  /* 0x000008040600b986 */ /* 0x0003e2000c101b14 */
[----:B------:R-:W-:Y:S01]  /*0370*/  PLOP3.LUT P2, PT, PT, PT, UP0, 0x80, 0x0 ;  /* 0x000000000000781c */ /* 0x000fe20003f4f008 */
[----:B------:R-:W-:Y:S02]  /*0380*/  UIMAD.WIDE UR8, UR7, 0x4, UR8 ;  /* 0x00000004070878a5 */ /* 0x000fe4000f8e0208 */
[----:B-1----:R-:W2:Y:S04]  /*0390*/  @P0 LDG.E R6, desc[UR20][R2.64] ;  /* 0x0000001402060981 */ /* 0x002ea8000c1e1900 */
[----:B------:R1:W3:Y:S02]  /*03a0*/  @P0 LDG.E R5, desc[UR20][R2.64+0x4] ;  /* 0x0000041402050981 */ /* 0x0002e4000c1e1900 */
[----:B-1----:R-:W-:-:S02]  /*03b0*/  IMAD.U32 R2, RZ, RZ, UR10 ;  /* 0x0000000aff027e24 */ /* 0x002fc4000f8e00ff */
[----:B------:R-:W-:-:S05]  /*03c0*/  IMAD.U32 R3, RZ, RZ, UR11 ;  /* 0x0000000bff037e24 */ /* 0x000fca000f8e00ff */
[----:B------:R1:W4:Y:S02]  /*03d0*/  @P1 LDG.E R0, desc[UR20][R2.64] ;  /* 0x0000001402001981 */ /* 0x000324000c1e1900 */
[----:B-1----:R-:W-:Y:S02]  /*03e0*/  IMAD.U32 R2, RZ, RZ, UR8 ;  /* 0x00000008ff027e24 */ /* 0x002fe4000f8e00ff */
[----:B------:R-:W-:-:S05]  /*03f0*/  IMAD.U32 R3, RZ, RZ, UR9 ;  /* 0x00000009ff037e24 */ /* 0x000fca000f8e00ff */
[----:B------:R-:W5:Y:S01]  /*0400*/  @!P2 LDG.E R4, desc[UR20][R2.64] ;  /* 0x000000140204a981 */ /* 0x000f62000c1e1900 */
[----:B------:R-:W-:Y:S01]  /*0410*/  SHF.R.S32.HI R11, RZ, 0x1f, R179 ;  /* 0x0000001fff0b7819 */ /* 0x000fe200000114b3 */
[----:B------:R-:W-:-:S03]  /*0420*/  UMOV UR8, 0xffffffff ;  /* 0xffffffff00087882 */ /* 0x000fc60000000000 */
[----:B------:R-:W-:Y:S02]  /*0430*/  LEA.HI R212, R11, R179, RZ, 0x5 ;  /* 0x000000b30bd47211 */ /* 0x000fe400078f28ff */
[----:B--2---:R-:W-:Y:S02]  /*0440*/  @P0 R2UR UR13, R6 ;  /* 0x00000000060d02ca */ /* 0x004fe400000e0000 */
[----:B---3--:R-:W-:Y:S02]  /*0450*/  @P0 R2UR UR15, R5 ;  /* 0x00000000050f02ca */ /* 0x008fe400000e0000 */
[----:B------:R-:W-:-:S04]  /*0460*/  ISETP.NE.U32.AND P0, PT, RZ, UR4, PT ;  /* 0x00000004ff007c0c */ /* 0x000fc8000bf05070 */
[----:B------:R-:W-:-:S07]  /*0470*/  ISETP.NE.AND.EX P0, PT, RZ, UR5, PT, P0 ;  /* 0x00000005ff007c0c */ /* 0x000fce000bf05300 */
[----:B------:R-:W-:-:S07]  /*0480*/  @UP2 UIADD3 UR15, UR15, -UR13, URZ ;  /* 0x8000000d0f0f2290 */ /* 0x000fce000fffe03f */
[----:B------:R-:W-:Y:S01]  /*0490*/  @!UP2 ULDC UR15, c[0x0][0x2c4] ;  /* 0x0000b100000faab9 */ /* 0x000fe20000000800 */
[----:B----4-:R-:W-:Y:S02]  /*04a0*/  @P1 R2UR UR34, R0 ;  /* 0x00000000002212ca */ /* 0x010fe400000e0000 */
[----:B------:R-:W-:-:S05]  /*04b0*/  LOP3.LUT R0, R212, 0xffffffe0, RZ, 0xc0, !PT ;  /* 0xffffffe0d4007812 */ /* 0x000fca00078ec0ff */
[----:B------:R-:W-:Y:S01]  /*04c0*/  IMAD.IADD R248, R179, 0x1, -R0 ;  /* 0x00000001b3f87824 */ /* 0x000fe200078e0a00 */
[----:B-----5:R-:W-:Y:S01]  /*04d0*/  @!P2 R2UR UR8, R4 ;  /* 0x000000000408a2ca */ /* 0x020fe200000e0000 */
[----:B------:R-:W-:-:S14]  /*04e0*/  @!P0 BRA `(.L_x_609) ;  /* 0x00000000001c8947 */ /* 0x000fdc0003800000 */
[----:B------:R-:W-:-:S13]  /*04f0*/  PLOP3.LUT P0, PT, PT, PT, UP3, 0x80, 0x0 ;  /* 0x000000000000781c */ /* 0x000fda0003f0f038 */
[----:B------:R-:W2:Y:S04]  /*0500*/  @P0 LDG.E R0, desc[UR20][R2.64+0x4] ;  /* 0x0000041402000981 */ /* 0x000ea8000c1e1900 */
[----:B------:R-:W3:Y:S01]  /*0510*/  @!P0 LDG.E R2, desc[UR20][R2.64] ;  /* 0x0000001402028981 */ /* 0x000ee2000c1e1900 */
[----:B--2---:R-:W-:-:S13]  /*0520*/  @P0 R2UR UR6, R0 ;  /* 0x00000000000602ca */ /* 0x004fda00000e0000 */
[----:B------:R-:W-:-:S07]  /*0530*/  @UP3 UIADD3 UR6, UR6, -UR8, URZ ;  /* 0x8000000806063290 */ /* 0x000fce000fffe03f */
[----:B---3--:R-:W-:Y:S01]  /*0540*/  @!P0 R2UR UR6, R2 ;  /* 0x00000000020682ca */ /* 0x008fe200000e0000 */
[----:B------:R-:W-:-:S14]  /*0550*/  BRA `(.L_x_610) ;  /* 0x0000000000047947 */ /* 0x000fdc0003800000 */
.L_x_609:
[----:B------:R-:W-:-:S05]  /*0560*/  ULDC UR6, c[0x0][0x2c8] ;  /* 0x0000b20000067ab9 */ /* 0x000fca0000000800 */
.L_x_610:
        /* <DEDUP_REMOVED lines=19> */
[----:B------:R-:W-:Y:S01]  /*06a0*/  @!UP2 UIADD3 UR23, UR4, UR6, -UR34 ;  /* 0x000000060417a290 */ /* 0x000fe2000fffe822 */
[----:B------:R-:W-:Y:S11]  /*06b0*/  @!P0 EXIT ;  /* 0x000000000000894d */ /* 0x000ff60003800000 */
[----:B------:R-:W-:Y:S02]  /*06c0*/  UISETP.GE.AND UP0, UPT, UR23, 0x1, UPT ;  /* 0x000000011700788c */ /* 0x000fe4000bf06270 */
[----:B------:R-:W-:-:S04]  /*06d0*/  UIADD3 UR4, UR23, 0x7f, URZ ;  /* 0x0000007f17047890 */ /* 0x000fc8000fffe03f */
[----:B------:R-:W-:Y:S01]  /*06e0*/  PLOP3.LUT P0, PT, PT, PT, UP0, 0x80, 0x0 ;  /* 0x000000000000781c */ /* 0x000fe20003f0f008 */
[----:B------:R-:W-:-:S04]  /*06f0*/  USHF.R.S32.HI UR18, URZ, 0x1f, UR4 ;  /* 0x0000001f3f127899 */ /* 0x000fc80008011404 */
[----:B------:R-:W-:-:S08]  /*0700*/  ULEA.HI UR18, UR18, UR4, URZ, 0x7 ;  /* 0x0000000412127291 */ /* 0x000fd0000f8f383f */
[----:B------:R-:W-:Y:S05]  /*0710*/  @!P0 BRA `(.L_x_611) ;  /* 0x000001cc00308947 */ /* 0x000fea0003800000 */
[----:B------:R-:W1:Y:S01]  /*0720*/  LDC R14, c[0x0][0x278] ;  /* 0x00009e00ff0e7b82 */ /* 0x000e620000000800 */
[----:B------:R-:W2:Y:S01]  /*0730*/  S2R R13, SR_CTAID.Z ;  /* 0x00000000000d7919 */ /* 0x000ea20000002700 */
[----:B------:R-:W-:Y:S01]  /*0740*/  ULDC UR22, c[0x0][0x270] ;  /* 0x00009c0000167ab9 */ /* 0x000fe20000000800 */
[----:B------:R-:W-:Y:S01]  /*0750*/  UISETP.NE.AND UP1, UPT, UR13, -0x1, UPT ;  /* 0xffffffff0d00788c */ /* 0x000fe2000bf25270 */
[CC--:B------:R-:W-:Y:S01]  /*0760*/  LEA.HI R10, R11.reuse, R179.reuse, RZ, 0x2 ;  /* 0x000000b30b0a7211 */ /* 0x0c0fe200078f10ff */
[----:B------:R-:W-:Y:S01]  /*0770*/  UIMAD UR22, UR7, UR22, UR29 ;  /* 0x00000016071672a4 */ /* 0x000fe2000f8e021d */
[----:B------:R-:W-:Y:S01]  /*0780*/  LEA.HI R21, R11, R179, RZ, 0x3 ;  /* 0x000000b30b157211 */ /* 0x000fe200078f18ff */
[----:B------:R-:W-:Y:S01]  /*0790*/  UISETP.NE.AND UP0, UPT, UR8, -0x1, UPT ;  /* 0xffffffff0800788c */ /* 0x000fe2000bf05270 */
[----:B------:R-:W-:Y:S01]  /*07a0*/  SHF.R.S32.HI R213, RZ, 0x5, R212 ;  /* 0x00000005ffd57819 */ /* 0x000fe200000114d4 */
[----:B------:R-:W-:Y:S01]  /*07b0*/  USHF.L.U32 UR10, UR22, 0x5, URZ ;  /* 0x00000005160a7899 */ /* 0x000fe2000800063f */
[----:B------:R-:W-:Y:S01]  /*07c0*/  SHF.R.S32.HI R20, RZ, 0x3, R21 ;  /* 0x00000003ff147819 */ /* 0x000fe20000011415 */
[----:B------:R-:W-:-:S02]  /*07d0*/  USHF.R.S32.HI UR18, URZ, 0x7, UR18 ;  /* 0x000000073f127899 */ /* 0x000fc40008011412 */
[----:B------:R-:W-:Y:S01]  /*07e0*/  USHF.R.S32.HI UR9, URZ, 0x1f, UR10 ;  /* 0x0000001f3f097899 */ /* 0x000fe2000801140a */
[----:B------:R-:W-:Y:S01]  /*07f0*/  PLOP3.LUT P2, PT, PT, PT, UP0, 0x80, 0x0 ;  /* 0x000000000000781c */ /* 0x000fe20003f4f008 */
[----:B------:R-:W-:Y:S01]  /*0800*/  @UP1 ULDC.64 UR30, c[0x0][0x240] ;  /* 0x00009000001e1ab9 */ /* 0x000fe20000000a00 */
[----:B------:R-:W-:Y:S01]  /*0810*/  IADD3 R4, P1, P0, R8, UR10, R248 ;  /* 0x0000000a08047c10 */ /* 0x000fe2000f83e0f8 */
[----:B------:R-:W-:Y:S02]  /*0820*/  @UP1 UIMAD.WIDE.U32 UR26, UR13, UR30, URZ ;  /* 0x0000001e0d1a12a5 */ /* 0x000fe4000f8e003f */
[----:B------:R-:W-:Y:S02]  /*0830*/  @!UP1 USHF.R.S32.HI UR6, URZ, 0x1f, UR7 ;  /* 0x0000001f3f069899 */ /* 0x000fe40008011407 */
[----:B------:R3:W-:Y:S01]  /*0840*/  STL [R1+0x1f4], R4 ;  /* 0x0001f40401007387 */ /* 0x0007e20000100800 */
[----:B------:R-:W-:Y:S01]  /*0850*/  @UP1 UIMAD UR31, UR13, UR31, UR27 ;  /* 0x0000001f0d1f12a4 */ /* 0x000fe2000f8e021b */
[----:B-1----:R-:W-:Y:S01]  /*0860*/  IABS R12, R14 ;  /* 0x0000000e000c7213 */ /* 0x002fe20000000000 */
[----:B------:R-:W-:Y:S01]  /*0870*/  @UP0 UIADD3 UR27, UR34, UR8, URZ ;  /* 0x00000008221b0290 */ /* 0x000fe2000fffe03f */
[----:B------:R-:W-:-:S02]  /*0880*/  @!UP1 ULDC.64 UR4, c[0x0][0x228] ;  /* 0x00008a0000049ab9 */ /* 0x000fc40000000a00 */
[----:B------:R-:W1:Y:S01]  /*0890*/  I2F.RP R2, R12 ;  /* 0x0000000c00027306 */ /* 0x000e620000209400 */
[----:B------:R-:W-:Y:S01]  /*08a0*/  @UP0 ULDC.64 UR10, c[0x0][0x248] ;  /* 0x00009200000a0ab9 */ /* 0x000fe20000000a00 */
[----:B------:R-:W-:Y:S02]  /*08b0*/  @!UP1 UIMAD UR6, UR6, UR4, URZ ;  /* 0x00000004060692a4 */ /* 0x000fe4000f8e023f */
[----:B------:R-:W-:Y:S01]  /*08c0*/  @!UP1 UIMAD.WIDE.U32 UR36, UR7, UR4, URZ ;  /* 0x00000004072492a5 */ /* 0x000fe2000f8e003f */
[----:B--2---:R-:W-:Y:S01]  /*08d0*/  IABS R13, R13 ;  /* 0x0000000d000d7213 */ /* 0x004fe20000000000 */
[----:B------:R-:W-:Y:S01]  /*08e0*/  @UP0 UIMAD.WIDE.U32 UR38, UR27, UR10, URZ ;  /* 0x0000000a1b2602a5 */ /* 0x000fe2000f8e003f */
[----:B------:R-:W-:Y:S01]  /*08f0*/  ULDC UR4, c[0x0][0x2d4] ;  /* 0x0000b50000047ab9 */ /* 0x000fe20000000800 */
[----:B------:R-:W-:Y:S02]  /*0900*/  @!UP1 UIMAD UR5, UR7, UR5, UR6 ;  /* 0x00000005070592a4 */ /* 0x000fe4000f8e0206 */
[----:B------:R-:W-:-:S02]  /*0910*/  UIADD3 UR17, UR18, -0x1, URZ ;  /* 0xffffffff12117890 */ /* 0x000fc4000fffe03f */
[----:B------:R-:W-:Y:S01]  /*0920*/  UIMAD UR22, UR22, UR4, UR33 ;  /* 0x00000004161672a4 */ /* 0x000fe2000f8e0221 */
[----:B-1----:R-:W1:Y:S01]  /*0930*/  MUFU.RCP R2, R2 ;  /* 0x0000000200027308 */ /* 0x002e620000001000 */
[----:B------:R-:W-:Y:S01]  /*0940*/  @UP0 UIMAD UR27, UR27, UR11, URZ ;  /* 0x0000000b1b1b02a4 */ /* 0x000fe2000f8e023f */
[----:B---3--:R-:W-:Y:S01]  /*0950*/  IMAD.SHL.U32 R4, R20, 0x40, RZ ;  /* 0x0000004014047824 */ /* 0x008fe200078e00ff */
[----:B------:R-:W-:Y:S01]  /*0960*/  ULDC UR19, c[0x0][0x2d8] ;  /* 0x0000b60000137ab9 */ /* 0x000fe20000000800 */
[----:B------:R-:W-:Y:S01]  /*0970*/  @UP1 UMOV UR6, UR26 ;  /* 0x0000001a00061c82 */ /* 0x000fe20008000000 */
[----:B------:R-:W-:Y:S02]  /*0980*/  UIMAD UR16, UR17, -0x80, UR23 ;  /* 0xffffff80111078a4 */ /* 0x000fe4000f8e0217 */
[----:B------:R-:W-:Y:S01]  /*0990*/  LOP3.LUT R4, R4, 0xc0, RZ, 0xc0, !PT ;  /* 0x000000c004047812 */ /* 0x000fe200078ec0ff */
[----:B------:R-:W-:Y:S02]  /*09a0*/  UIMAD UR22, UR22, UR19, URZ ;  /* 0x00000013161672a4 */ /* 0x000fe4000f8e023f */
[----:B------:R-:W-:Y:S01]  /*09b0*/  @UP0 UIADD3 UR27, UR39, UR27, URZ ;  /* 0x0000001b271b0290 */ /* 0x000fe2000fffe03f */
[----:B------:R-:W-:Y:S01]  /*09c0*/  SHF.R.U32.HI R7, RZ, 0x3, R4 ;  /* 0x00000003ff077819 */ /* 0x000fe20000011604 */
[----:B------:R-:W-:Y:S01]  /*09d0*/  @UP0 UMOV UR30, UR38 ;  /* 0x00000026001e0c82 */ /* 0x000fe20008000000 */
[----:B------:R-:W-:Y:S01]  /*09e0*/  @!UP1 UIADD3 UR31, UR37, UR5, URZ ;  /* 0x00000005251f9290 */ /* 0x000fe2000fffe03f */
[----:B------:R-:W-:Y:S01]  /*09f0*/  @!UP1 UMOV UR6, UR36 ;  /* 0x0000002400069c82 */ /* 0x000fe20008000000 */
[----:B-1----:R-:W-:-:S04]  /*0a00*/  VIADD R2, R2, 0xffffffe ;  /* 0x0ffffffe02027836 */ /* 0x002fc80000000000 */
[----:B------:R1:W2:Y:S02]  /*0a10*/  F2I.FTZ.U32.TRUNC.NTZ R3, R2 ;  /* 0x0000000200037305 */ /* 0x0002a4000021f000 */
[----:B-1----:R-:W-:Y:S01]  /*0a20*/  SHF.R.S32.HI R2, RZ, 0x1f, R248 ;  /* 0x0000001fff027819 */ /* 0x002fe200000114f8 */
[----:B--2---:R-:W-:-:S03]  /*0a30*/  IMAD.MOV R0, RZ, RZ, -R3 ;  /* 0x000000ffff007224 */ /* 0x004fc600078e0a03 */
[----:B------:R-:W-:Y:S01]  /*0a40*/  IADD3.X R224, R9, UR9, R2, P1, P0 ;  /* 0x0000000909e07c10 */ /* 0x000fe20008fe0402 */
[----:B------:R-:W-:Y:S02]  /*0a50*/  IMAD R0, R0, R12, RZ ;  /* 0x0000000c00007224 */ /* 0x000fe400078e02ff */
[----:B------:R-:W-:Y:S02]  /*0a60*/  IMAD.MOV.U32 R2, RZ, RZ, RZ ;  /* 0x000000ffff027224 */ /* 0x000fe400078e00ff */
[----:B------:R-:W-:Y:S02]  /*0a70*/  IMAD.U32 R9, RZ, RZ, UR14 ;  /* 0x0000000eff097e24 */ /* 0x000fe4000f8e00ff */
[----:B------:R-:W-:Y:S01]  /*0a80*/  IMAD.HI.U32 R5, R3, R0, R2 ;  /* 0x0000000003057227 */ /* 0x000fe200078e0002 */
[----:B------:R-:W-:Y:S02]  /*0a90*/  LOP3.LUT R0, R10, 0xfffffffc, RZ, 0xc0, !PT ;  /* 0xfffffffc0a007812 */ /* 0x000fe400078ec0ff */
[----:B------:R-:W-:-:S03]  /*0aa0*/  SHF.R.S32.HI R2, RZ, 0x2, R10 ;  /* 0x00000002ff027819 */ /* 0x000fc6000001140a */
[----:B------:R-:W-:Y:S01]  /*0ab0*/  IMAD.IADD R0, R179, 0x1, -R0 ;  /* 0x00000001b3007824 */ /* 0x000fe200078e0a00 */
[----:B------:R-:W-:-:S03]  /*0ac0*/  SHF.R.S32.HI R3, RZ, 0x1f, R2 ;  /* 0x0000001fff037819 */ /* 0x000fc60000011402 */
[----:B------:R-:W-:Y:S02]  /*0ad0*/  IMAD.SHL.U32 R136, R0, 0x8, RZ ;  /* 0x0000000800887824 */ /* 0x000fe400078e00ff */
[----:B------:R-:W-:-:S03]  /*0ae0*/  IMAD.HI.U32 R0, R5, R13, RZ ;  /* 0x0000000d05007227 */ /* 0x000fc600078e00ff */
[----:B------:R-:W-:Y:S01]  /*0af0*/  LOP3.LUT R8, R4, 0x18, R136, 0xf8, !PT ;  /* 0x0000001804087812 */ /* 0x000fe200078ef888 */
[----:B------:R-:W-:Y:S02]  /*0b00*/  IMAD.MOV R6, RZ, RZ, -R0 ;  /* 0x000000ffff067224 */ /* 0x000fe400078e0a00 */
[----:B------:R-:W-:Y:S01]  /*0b10*/  IMAD.WIDE R4, R9, 0x80, R2 ;  /* 0x0000008009047825 */ /* 0x000fe200078e0202 */
[----:B------:R-:W-:Y:S02]  /*0b20*/  LOP3.LUT R8, R8, R7, RZ, 0x3c, !PT ;  /* 0x0000000708087212 */ /* 0x000fe400078e3cff */
[----:B------:R-:W-:Y:S01]  /*0b30*/  LEA.HI R7, R10, R2, RZ, 0x1 ;  /* 0x000000020a077211 */ /* 0x000fe200078f08ff */
[----:B------:R-:W-:-:S03]  /*0b40*/  IMAD R6, R12, R6, R13 ;  /* 0x000000060c067224 */ /* 0x000fc600078e020d */
[----:B------:R-:W-:Y:S02]  /*0b50*/  LOP3.LUT R7, R7, 0x7fffffe, RZ, 0xc0, !PT ;  /* 0x07fffffe07077812 */ /* 0x000fe400078ec0ff */
[----:B------:R-:W-:-:S03]  /*0b60*/  ISETP.GT.U32.AND P0, PT, R12, R6, PT ;  /* 0x000000060c00720c */ /* 0x000fc60003f04070 */
[----:B------:R-:W-:Y:S01]  /*0b70*/  IMAD.IADD R7, R2, 0x1, -R7 ;  /* 0x0000000102077824 */ /* 0x000fe200078e0a07 */
[----:B------:R-:W-:Y:S09]  /*0b80*/  @P2 BRA `(.L_x_612) ;  /* 0x0000000000382947 */ /* 0x000ff20003800000 */
        /* <DEDUP_REMOVED lines=8> */
[----:B------:R-:W-:Y:S01]  /*0c10*/  UIMAD UR9, UR9, UR4, URZ ;  /* 0x00000004090972a4 */ /* 0x000fe2000f8e023f */
[----:B------:R-:W-:Y:S02]  /*0c20*/  UMOV UR26, UR36 ;  /* 0x00000024001a7c82 */ /* 0x000fe40008000000 */
[----:B------:R-:W-:Y:S02]  /*0c30*/  UIMAD.WIDE.U32 UR26, UR7, UR4, UR26 ;  /* 0x00000004071a72a5 */ /* 0x000fe4000f8e001a */
[----:B------:R-:W-:-:S04]  /*0c40*/  UIMAD UR5, UR7, UR5, UR9 ;  /* 0x00000005070572a4 */ /* 0x000fc8000f8e0209 */
[----:B------:R-:W-:Y:S01]  /*0c50*/  UIADD3 UR27, UR27, UR5, URZ ;  /* 0x000000051b1b7290 */ /* 0x000fe2000fffe03f */
[----:B------:R-:W-:-:S11]  /*0c60*/  UMOV UR30, UR26 ;  /* 0x0000001a001e7c82 */ /* 0x000fd60008000000 */
.L_x_612:
[----:B------:R-:W-:Y:S01]  /*0c70*/  @UP0 UIADD3 UR26, UR34, UR8, URZ ;  /* 0x00000008221a0290 */ /* 0x000fe2000fffe03f */
[----:B------:R-:W-:Y:S01]  /*0c80*/  IMAD R7, R213, 0x8, R7 ;  /* 0x00000008d5077824 */ /* 0x000fe200078e0207 */
[----:B------:R-:W-:Y:S01]  /*0c90*/  USHF.R.S32.HI UR32, URZ, 0x1f, UR29 ;  /* 0x0000001f3f207899 */ /* 0x000fe2000801141d */
[----:B------:R-:W-:Y:S01]  /*0ca0*/  @!P0 IMAD.IADD R6, R6, 0x1, -R12 ;  /* 0x0000000106068824 */ /* 0x000fe200078e0a0c */
[----:B------:R-:W-:Y:S02]  /*0cb0*/  @UP0 ULDC.64 UR8, c[0x0][0x250] ;  /* 0x0000940000080ab9 */ /* 0x000fe40000000a00 */
[----:B------:R-:W-:Y:S01]  /*0cc0*/  @UP0 UIMAD.WIDE.U32 UR4, UR26, UR8, URZ ;  /* 0x000000081a0402a5 */ /* 0x000fe2000f8e003f */
[----:B------:R-:W-:Y:S01]  /*0cd0*/  LEA R225, R7, R8, 0x5 ;  /* 0x0000000807e17211 */ /* 0x000fe200078e28ff */
[----:B------:R-:W-:Y:S01]  /*0ce0*/  @UP0 UIMAD UR26, UR26, UR9, URZ ;  /* 0x000000091a1a02a4 */ /* 0x000fe2000f8e023f */
[----:B------:R-:W-:Y:S02]  /*0cf0*/  LOP3.LUT R7, R14, UR29, RZ, 0x3c, !PT ;  /* 0x0000001d0e077c12 */ /* 0x000fe4000f8e3cff */
[----:B------:R-:W-:Y:S01]  /*0d00*/  ISETP.GE.U32.AND P1, PT, R6, R12, PT ;  /* 0x0000000c0600720c */ /* 0x000fe20003f26070 */
[----:B------:R-:W-:Y:S01]  /*0d10*/  @UP0 UIADD3 UR26, UR5, UR26, URZ ;  /* 0x0000001a051a0290 */ /* 0x000fe2000fffe03f */
[----:B------:R-:W-:Y:S01]  /*0d20*/  VIADD R6, R2, 0x20 ;  /* 0x0000002002067836 */ /* 0x000fe20000000000 */
[----:B------:R-:W-:Y:S01]  /*0d30*/  @UP0 UMOV UR28, UR4 ;  /* 0x00000004001c0c82 */ /* 0x000fe20008000000 */
[----:B------:R-:W-:Y:S09]  /*0d40*/  @P2 BRA `(.L_x_613) ;  /* 0x0000000000382947 */ /* 0x000ff20003800000 */
        /* <DEDUP_REMOVED lines=8> */
[----:B------:R-:W-:Y:S01]  /*0dd0*/  UIMAD UR26, UR26, UR4, URZ ;  /* 0x000000041a1a72a4 */ /* 0x000fe2000f8e023f */
[----:B------:R-:W-:-:S03]  /*0de0*/  UMOV UR34, UR36 ;  /* 0x0000002400227c82 */ /* 0x000fc60008000000 */
[----:B------:R-:W-:Y:S02]  /*0df0*/  UIMAD UR26, UR7, UR5, UR26 ;  /* 0x00000005071a72a4 */ /* 0x000fe4000f8e021a */
[----:B------:R-:W-:-:S04]  /*0e00*/  UIMAD.WIDE.U32 UR4, UR7, UR4, UR34 ;  /* 0x00000004070472a5 */ /* 0x000fc8000f8e0022 */
[----:B------:R-:W-:-:S03]  /*0e10*/  UIADD3 UR26, UR5, UR26, URZ ;  /* 0x0000001a051a7290 */ /* 0x000fc6000fffe03f */
[----:B------:R-:W-:-:S09]  /*0e20*/  UMOV UR28, UR4 ;  /* 0x00000004001c7c82 */ /* 0x000fd20008000000 */
.L_x_613:
[----:B------:R-:W-:Y:S01]  /*0e30*/  ISETP.GE.AND P4, PT, R7, RZ, PT ;  /* 0x000000ff0700720c */ /* 0x000fe20003f86270 */
[----:B------:R-:W1:Y:S01]  /*0e40*/  S2UR UR4, SR_CgaCtaId ;  /* 0x00000000000479c3 */ /* 0x000e620000008800 */
[----:B------:R-:W-:Y:S01]  /*0e50*/  @!P0 VIADD R0, R0, 0x1 ;  /* 0x0000000100008836 */ /* 0x000fe20000000000 */
[----:B------:R-:W-:Y:S01]  /*0e60*/  ISETP.NE.AND P3, PT, R14, RZ, PT ;  /* 0x000000ff0e00720c */ /* 0x000fe20003f65270 */
[----:B------:R-:W-:Y:S01]  /*0e70*/  UIADD3 UR5, -UR33, UR15, URZ ;  /* 0x0000000f21057290 */ /* 0x000fe2000fffe13f */
[----:B------:R-:W-:Y:S01]  /*0e80*/  ISETP.GE.AND P6, PT, R6, UR16, PT ;  /* 0x0000001006007c0c */ /* 0x000fe2000bfc6270 */
[----:B------:R-:W-:Y:S01]  /*0e90*/  @P1 VIADD R0, R0, 0x1 ;  /* 0x0000000100001836 */ /* 0x000fe20000000000 */
[C---:B------:R-:W-:Y:S01]  /*0ea0*/  ISETP.GE.AND P2, PT, R6.reuse, UR16, PT ;  /* 0x0000001006007c0c */ /* 0x040fe2000bf46270 */
[----:B------:R-:W-:Y:S01]  /*0eb0*/  BSSY B0, `(.L_x_614) ;  /* 0x0000033000007945 */ /* 0x000fe20003800000 */
[----:B------:R-:W-:Y:S01]  /*0ec0*/  SHF.R.S32.HI R137, RZ, 0x1f, R136 ;  /* 0x0000001fff897819 */ /* 0x000fe20000011488 */
[----:B------:R-:W-:Y:S01]  /*0ed0*/  IMAD.MOV.U32 R15, RZ, RZ, R0 ;  /* 0x000000ffff0f7224 */ /* 0x000fe200078e0000 */
[----:B------:R-:W-:Y:S01]  /*0ee0*/  ISETP.GE.AND P0, PT, R6, UR5, PT ;  /* 0x0000000506007c0c */ /* 0x000fe2000bf06270 */
[----:B------:R-:W-:Y:S01]  /*0ef0*/  VIADD R6, R2, 0x40 ;  /* 0x0000004002067836 */ /* 0x000fe20000000000 */
[----:B------:R-:W-:Y:S01]  /*0f00*/  IADD3 R8, P1, R136, UR6, RZ ;  /* 0x0000000688087c10 */ /* 0x000fe2000ff3e0ff */
[----:B------:R-:W-:Y:S01]  /*0f10*/  ULDC.64 UR6, c[0x0][0x258] ;  /* 0x0000960000067ab9 */ /* 0x000fe20000000a00 */
[----:B------:R-:W-:Y:S01]  /*0f20*/  @!P4 IMAD.MOV R15, RZ, RZ, -R15 ;  /* 0x000000ffff0fc224 */ /* 0x000fe200078e0a0f */
[----:B------:R-:W-:Y:S01]  /*0f30*/  @!P3 LOP3.LUT R15, RZ, R14, RZ, 0x33, !PT ;  /* 0x0000000eff0fb212 */ /* 0x000fe200078e33ff */
[----:B------:R-:W-:Y:S01]  /*0f40*/  IMAD.U32 R0, RZ, RZ, UR6 ;  /* 0x00000006ff007e24 */ /* 0x000fe2000f8e00ff */
[----:B------:R-:W-:Y:S01]  /*0f50*/  IADD3.X R9, R137, UR31, RZ, P1, !PT ;  /* 0x0000001f89097c10 */ /* 0x000fe20008ffe4ff */
[----:B------:R-:W-:Y:S01]  /*0f60*/  UIMAD UR32, UR32, UR6, URZ ;  /* 0x00000006202072a4 */ /* 0x000fe2000f8e023f */
[C---:B------:R-:W-:Y:S01]  /*0f70*/  ISETP.GE.AND P5, PT, R6.reuse, UR16, PT ;  /* 0x0000001006007c0c */ /* 0x040fe2000bfa6270 */
[----:B------:R-:W-:Y:S01]  /*0f80*/  UMOV UR31, 0x400 ;  /* 0x00000400001f7882 */ /* 0x000fe20000000000 */
[----:B------:R-:W-:Y:S01]  /*0f90*/  ISETP.GE.AND P1, PT, R6, UR16, PT ;  /* 0x0000001006007c0c */ /* 0x000fe2000bf26270 */
[----:B------:R-:W-:Y:S01]  /*0fa0*/  IMAD.WIDE.U32 R8, R0, UR29, R8 ;  /* 0x0000001d00087c25 */ /* 0x000fe2000f8e0008 */
[----:B------:R-:W-:Y:S01]  /*0fb0*/  ISETP.GE.AND P4, PT, R6, UR5, PT ;  /* 0x0000000506007c0c */ /* 0x000fe2000bf86270 */
[----:B------:R-:W-:Y:S01]  /*0fc0*/  UIMAD UR7, UR29, UR7, UR32 ;  /* 0x000000071d0772a4 */ /* 0x000fe2000f8e0220 */
[C---:B------:R-:W-:Y:S01]  /*0fd0*/  ISETP.GE.AND P3, PT, R2.reuse, UR5, PT ;  /* 0x0000000502007c0c */ /* 0x040fe2000bf66270 */
[----:B-1----:R-:W-:Y:S01]  /*0fe0*/  ULEA UR4, UR4, UR31, 0x18 ;  /* 0x0000001f04047291 */ /* 0x002fe2000f8ec03f */
[----:B------:R-:W-:Y:S01]  /*0ff0*/  LEA.HI R6, R11, R179, RZ, 0x4 ;  /* 0x000000b30b067211 */ /* 0x000fe200078f20ff */
[----:B------:R-:W-:-:S02]  /*1000*/  VIADD R19, R2, 0x60 ;  /* 0x0000006002137836 */ /* 0x000fc40000000000 */
[----:B------:R-:W-:Y:S01]  /*1010*/  VIADD R7, R9, UR7 ;  /* 0x0000000709077c36 */ /* 0x000fe20008000000 */
[C---:B------:R-:W-:Y:S02]  /*1020*/  LOP3.LUT R0, R6.reuse, 0xfffffff0, RZ, 0xc0, !PT ;  /* 0xfffffff006007812 */ /* 0x040fe400078ec0ff */
[----:B------:R-:W-:Y:S02]  /*1030*/  SHF.R.S32.HI R14, RZ, 0x4, R6 ;  /* 0x00000004ff0e7819 */ /* 0x000fe40000011406 */
[----:B------:R-:W-:Y:S01]  /*1040*/  LEA R225, R225, UR4, 0x1 ;  /* 0x00000004e1e17c11 */ /* 0x000fe2000f8e08ff */
[----:B------:R-:W-:Y:S01]  /*1050*/  IMAD.IADD R0, R179, 0x1, -R0 ;  /* 0x00000001b3007824 */ /* 0x000fe200078e0a00 */
[----:B------:R-:W-:-:S04]  /*1060*/  LEA.HI R6, R6, R14, RZ, 0x1 ;  /* 0x0000000e06067211 */ /* 0x000fc800078f08ff */
[----:B------:R-:W-:Y:S02]  /*1070*/  LOP3.LUT R16, R6, 0xfffffffe, RZ, 0xc0, !PT ;  /* 0xfffffffe06107812 */ /* 0x000fe400078ec0ff */
[----:B------:R-:W-:Y:S02]  /*1080*/  LEA.HI R17, R0, R0, RZ, 0x1 ;  /* 0x0000000000117211 */ /* 0x000fe400078f08ff */
[----:B------:R-:W-:Y:S01]  /*1090*/  SHF.R.S32.HI R18, RZ, 0x1f, R0 ;  /* 0x0000001fff127819 */ /* 0x000fe20000011400 */
        /* <DEDUP_REMOVED lines=20> */
.L_x_615:
[----:B------:R-:W-:Y:S05]  /*11e0*/  BSYNC B0 ;  /* 0x0000000000007941 */ /* 0x000fea0003800000 */
.L_x_614:
[----:B------:R-:W-:Y:S01]  /*11f0*/  LOP3.LUT R10, R17, 0x7fffffe, RZ, 0xc0, !PT ;  /* 0x07fffffe110a7812 */ /* 0x000fe200078ec0ff */
[----:B------:R-:W-:Y:S01]  /*1200*/  BSSY B0, `(.L_x_616) ;  /* 0x000001b000007945 */ /* 0x000fe20003800000 */
[----:B------:R-:W-:Y:S01]  /*1210*/  IMAD.IADD R16, R14, 0x1, -R16 ;  /* 0x000000010e107824 */ /* 0x000fe200078e0a10 */
[----:B------:R-:W-:Y:S02]  /*1220*/  ISETP.GE.AND P3, PT, R19, UR5, PT ;  /* 0x0000000513007c0c */ /* 0x000fe4000bf66270 */
[----:B------:R-:W-:Y:S01]  /*1230*/  LEA.HI R18, R18, R0, RZ, 0x3 ;  /* 0x0000000012127211 */ /* 0x000fe200078f18ff */
[----:B------:R-:W-:Y:S01]  /*1240*/  IMAD.IADD R178, R0, 0x1, -R10 ;  /* 0x0000000100b27824 */ /* 0x000fe200078e0a0a */
        /* <DEDUP_REMOVED lines=22> */
.L_x_617:
[----:B------:R-:W-:Y:S05]  /*13b0*/  BSYNC B0 ;  /* 0x0000000000007941 */ /* 0x000fea0003800000 */
.L_x_616:
        /* <DEDUP_REMOVED lines=22> */
.L_x_619:
[----:B------:R-:W-:Y:S05]  /*1520*/  BSYNC B0 ;  /* 0x0000000000007941 */ /* 0x000fea0003800000 */
.L_x_618:
        /* <DEDUP_REMOVED lines=21> */
.L_x_621:
[----:B------:R-:W-:Y:S05]  /*1680*/  BSYNC B0 ;  /* 0x0000000000007941 */ /* 0x000fea0003800000 */
.L_x_620:
[C---:B------:R-:W-:Y:S01]  /*1690*/  IMAD R0, R3.reuse, UR10, RZ ;  /* 0x0000000a03007c24 */ /* 0x040fe2000f8e02ff */
[----:B------:R-:W-:Y:S01]  /*16a0*/  SHF.R.S32.HI R10, RZ, 0x1, R17 ;  /* 0x00000001ff0a7819 */ /* 0x000fe20000011411 */
[C---:B------:R-:W-:Y:S01]  /*16b0*/  IMAD.WIDE.U32 R6, R2.reuse, UR10, R136 ;  /* 0x0000000a02067c25 */ /* 0x040fe2000f8e0088 */
[----:B------:R-:W-:Y:S01]  /*16c0*/  SHF.R.S32.HI R9, RZ, 0x1f, R17 ;  /* 0x0000001fff097819 */ /* 0x000fe20000011411 */
[----:B------:R-:W-:Y:S01]  /*16d0*/  ULDC.64 UR6, c[0x0][0x260] ;  /* 0x0000980000067ab9 */ /* 0x000fe20000000a00 */
[C---:B------:R-:W-:Y:S01]  /*16e0*/  ISETP.GE.AND P0, PT, R2.reuse, UR16, PT ;  /* 0x0000001002007c0c */ /* 0x040fe2000bf06270 */
[----:B------:R-:W-:Y:S01]  /*16f0*/  IMAD R3, R3, UR8, RZ ;  /* 0x0000000803037c24 */ /* 0x000fe2000f8e02ff */
[C---:B------:R-:W-:Y:S01]  /*1700*/  ISETP.GE.AND P3, PT, R2.reuse, UR16, PT ;  /* 0x0000001002007c0c */ /* 0x040fe2000bf66270 */
[----:B------:R-:W-:Y:S01]  /*1710*/  IMAD R8, R2, UR11, R0 ;  /* 0x0000000b02087c24 */ /* 0x000fe2000f8e0200 */
[----:B------:R-:W-:Y:S01]  /*1720*/  IADD3 R6, P4, R6, UR30, RZ ;  /* 0x0000001e06067c10 */ /* 0x000fe2000ff9e0ff */
[C---:B-1----:R-:W-:Y:S01]  /*1730*/  IMAD.WIDE.U32 R4, R2.reuse, UR8, R136 ;  /* 0x0000000802047c25 */ /* 0x042fe2000f8e0088 */
[----:B------:R-:W-:Y:S01]  /*1740*/  USHF.R.S32.HI UR30, URZ, 0x1f, UR17 ;  /* 0x0000001f3f1e7899 */ /* 0x000fe20008011411 */
[----:B------:R-:W-:Y:S01]  /*1750*/  BSSY B0, `(.L_x_622) ;  /* 0x0000035000007945 */ /* 0x000fe20003800000 */
[----:B------:R-:W-:Y:S01]  /*1760*/  IADD3.X R7, R7, UR27, R8, P4, !PT ;  /* 0x0000001b07077c10 */ /* 0x000fe2000a7fe408 */
[----:B------:R-:W-:Y:S01]  /*1770*/  IMAD R11, R2, UR9, R3 ;  /* 0x00000009020b7c24 */ /* 0x000fe2000f8e0203 */
[----:B------:R-:W-:Y:S01]  /*1780*/  LEA.HI R3, R9, R10, RZ, 0x2 ;  /* 0x0000000a09037211 */ /* 0x000fe200078f10ff */
[----:B------:R-:W-:Y:S01]  /*1790*/  IMAD.IADD R14, R179, 0x1, -R14 ;  /* 0x00000001b30e7824 */ /* 0x000fe200078e0a0e */
[----:B------:R-:W-:Y:S01]  /*17a0*/  SHF.R.S32.HI R2, RZ, 0x1f, R15 ;  /* 0x0000001fff027819 */ /* 0x000fe2000001140f */
[----:B------:R-:W-:Y:S01]  /*17b0*/  IMAD.WIDE.U32 R22, R15, UR6, R6 ;  /* 0x000000060f167c25 */ /* 0x000fe2000f8e0006 */
[----:B------:R-:W-:Y:S01]  /*17c0*/  LOP3.LUT R8, R3, 0xfffffffc, RZ, 0xc0, !PT ;  /* 0xfffffffc03087812 */ /* 0x000fe200078ec0ff */
[----:B------:R-:W-:Y:S01]  /*17d0*/  USHF.L.U32 UR27, UR10, 0x7, URZ ;  /* 0x000000070a1b7899 */ /* 0x000fe2000800063f */
[----:B------:R-:W-:Y:S01]  /*17e0*/  LEA.HI R0, R14, R14, RZ, 0x1 ;  /* 0x0000000e0e007211 */ /* 0x000fe200078f08ff */
[----:B------:R-:W-:Y:S01]  /*17f0*/  IMAD R3, R2, UR6, RZ ;  /* 0x0000000602037c24 */ /* 0x000fe2000f8e02ff */
[----:B------:R-:W-:Y:S01]  /*1800*/  IADD3 R4, P4, R4, UR28, RZ ;  /* 0x0000001c04047c10 */ /* 0x000fe2000ff9e0ff */
[----:B------:R-:W-:Y:S01]  /*1810*/  IMAD.MOV.U32 R226, RZ, RZ, R22 ;  /* 0x000000ffffe27224 */ /* 0x000fe200078e0016 */
[----:B------:R-:W-:Y:S01]  /*1820*/  LOP3.LUT R9, R0, 0x3fffffe, RZ, 0xc0, !PT ;  /* 0x03fffffe00097812 */ /* 0x000fe200078ec0ff */
[----:B------:R-:W-:Y:S01]  /*1830*/  IMAD R3, R15, UR7, R3 ;  /* 0x000000070f037c24 */ /* 0x000fe2000f8e0203 */
[----:B------:R-:W-:Y:S01]  /*1840*/  ULDC.64 UR6, c[0x0][0x268] ;  /* 0x00009a0000067ab9 */ /* 0x000fe20000000a00 */
[----:B------:R-:W-:Y:S01]  /*1850*/  IADD3.X R5, R5, UR26, R11, P4, !PT ;  /* 0x0000001a05057c10 */ /* 0x000fe2000a7fe40b */
[----:B------:R-:W-:Y:S01]  /*1860*/  IMAD R2, R2, UR6, RZ ;  /* 0x0000000602027c24 */ /* 0x000fe2000f8e02ff */
[----:B------:R1:W-:Y:S01]  /*1870*/  STL.64 [R1+0x2f8], R22 ;  /* 0x0002f81601007387 */ /* 0x0003e20000100a00 */
[----:B--2-4-:R-:W-:Y:S01]  /*1880*/  IMAD.IADD R12, R14, 0x1, -R9 ;  /* 0x000000010e0c7824 */ /* 0x014fe200078e0a09 */
[----:B------:R-:W-:Y:S01]  /*1890*/  USHF.L.U64.HI UR26, UR10, 0x7, UR11 ;  /* 0x000000070a1a7899 */ /* 0x000fe2000801020b */
[----:B------:R-:W-:Y:S01]  /*18a0*/  IMAD.IADD R227, R23, 0x1, R3 ;  /* 0x0000000117e37824 */ /* 0x000fe200078e0203 */
[----:B------:R-:W-:Y:S01]  /*18b0*/  MOV R177, UR27 ;  /* 0x0000001b00b17c02 */ /* 0x000fe20008000f00 */
[C---:B------:R-:W-:Y:S01]  /*18c0*/  IMAD R9, R15.reuse, UR7, R2 ;  /* 0x000000070f097c24 */ /* 0x040fe2000f8e0202 */
[----:B------:R-:W-:Y:S01]  /*18d0*/  UIMAD UR28, UR26, UR17, URZ ;  /* 0x000000111a1c72a4 */ /* 0x000fe2000f8e023f */
[----:B------:R-:W-:Y:S01]  /*18e0*/  IMAD.WIDE.U32 R14, R15, UR6, R4 ;  /* 0x000000060f0e7c25 */ /* 0x000fe2000f8e0004 */
[----:B------:R1:W-:Y:S01]  /*18f0*/  STL.64 [R1+0x2e8], R226 ;  /* 0x0002e8e201007387 */ /* 0x0003e20000100a00 */
[----:B------:R-:W-:Y:S01]  /*1900*/  SHF.L.U32 R6, R20, 0x3, RZ ;  /* 0x0000000314067819 */ /* 0x000fe200000006ff */
[----:B------:R-:W-:Y:S01]  /*1910*/  UIMAD UR28, UR30, UR27, UR28 ;  /* 0x0000001b1e1c72a4 */ /* 0x000fe2000f8e021c */
[----:B------:R-:W-:Y:S01]  /*1920*/  IMAD.IADD R21, R10, 0x1, -R8 ;  /* 0x000000010a157824 */ /* 0x000fe200078e0a08 */
[----:B------:R1:W-:Y:S01]  /*1930*/  STL.64 [R1+0x2f0], R14 ;  /* 0x0002f00e01007387 */ /* 0x0003e20000100a00 */
[----:B------:R-:W-:Y:S01]  /*1940*/  SHF.R.S32.HI R10, RZ, 0x1, R0 ;  /* 0x00000001ff0a7819 */ /* 0x000fe20000011400 */
[----:B------:R-:W-:Y:S01]  /*1950*/  IMAD.WIDE.U32 R2, R177, UR17, R226 ;  /* 0x00000011b1027c25 */ /* 0x000fe2000f8e00e2 */
[----:B------:R-:W-:-:S03]  /*1960*/  ISETP.GE.AND P4, PT, R19, UR16, PT ;  /* 0x0000001013007c0c */ /* 0x000fc6000bf86270 */
[----:B------:R-:W-:Y:S01]  /*1970*/  IMAD.SHL.U32 R0, R10, 0x40, RZ ;  /* 0x000000400a007824 */ /* 0x000fe200078e00ff */
[----:B------:R-:W-:-:S04]  /*1980*/  IADD3 R5, R3, UR28, RZ ;  /* 0x0000001c03057c10 */ /* 0x000fc8000fffe0ff */
[----:B------:R-:W-:-:S04]  /*1990*/  LOP3.LUT R0, R0, 0xc0, RZ, 0xc0, !PT ;  /* 0x000000c000007812 */ /* 0x000fc800078ec0ff */
[----:B------:R-:W-:Y:S02]  /*19a0*/  LOP3.LUT R4, R0, 0x8, R6, 0xf8, !PT ;  /* 0x0000000800047812 */ /* 0x000fe400078ef806 */
[----:B------:R-:W-:Y:S01]  /*19b0*/  SHF.R.U32.HI R0, RZ, 0x3, R0 ;  /* 0x00000003ff007819 */ /* 0x000fe20000011600 */
        /* <DEDUP_REMOVED lines=14> */
.L_x_623:
[----:B------:R-:W-:Y:S05]  /*1aa0*/  BSYNC B0 ;  /* 0x0000000000007941 */ /* 0x000fea0003800000 */
.L_x_622:
[----:B------:R-:W-:Y:S01]  /*1ab0*/  USHF.L.U64.HI UR28, UR10, 0x5, UR11 ;  /* 0x000000050a1c7899 */ /* 0x000fe2000801020b */
[----:B------:R-:W-:Y:S01]  /*1ac0*/  BSSY B0, `(.L_x_624) ;  /* 0x0000011000007945 */ /* 0x000fe20003800000 */
[----:B------:R-:W-:Y:S01]  /*1ad0*/  USHF.L.U32 UR29, UR10, 0x5, URZ ;  /* 0x000000050a1d7899 */ /* 0x000fe2000800063f */
[----:B------:R-:W-:Y:S02]  /*1ae0*/  LOP3.LUT R8, R4, R0, RZ, 0x3c, !PT ;  /* 0x0000000004087212 */ /* 0x000fe400078e3cff */
        /* <DEDUP_REMOVED lines=14> */
.L_x_625:
[----:B------:R-:W-:Y:S05]  /*1bd0*/  BSYNC B0 ;  /* 0x0000000000007941 */ /* 0x000fea0003800000 */
.L_x_624:
        /* <DEDUP_REMOVED lines=8> */
[----:B----4-:R-:W-:-:S03]  /*1c60*/  IMAD.U32 R6, RZ, RZ, UR11 ;  /* 0x0000000bff067e24 */ /* 0x010fc6000f8e00ff */
        /* <DEDUP_REMOVED lines=8> */
.L_x_627:
[----:B------:R-:W-:Y:S05]  /*1cf0*/  BSYNC B0 ;  /* 0x0000000000007941 */ /* 0x000fea0003800000 */
.L_x_626:
        /* <DEDUP_REMOVED lines=18> */
.L_x_629:
[----:B------:R-:W-:Y:S05]  /*1e20*/  BSYNC B0 ;  /* 0x0000000000007941 */ /* 0x000fea0003800000 */
.L_x_628:
[----:B------:R-:W0:Y:S01]  /*1e30*/  LDGDEPBAR ;  /* 0x00000000000079af */ /* 0x000e220000000000 */
[----:B------:R-:W-:Y:S01]  /*1e40*/  IMAD.IADD R9, R15, 0x1, R9 ;  /* 0x000000010f097824 */ /* 0x000fe200078e0209 */
[----:B------:R-:W-:Y:S01]  /*1e50*/  UIMAD UR6, UR30, UR8, URZ ;  /* 0x000000081e0672a4 */ /* 0x000fe2000f8e023f */
[----:B------:R-:W-:Y:S01]  /*1e60*/  IMAD.SHL.U32 R0, R21, 0x40, RZ ;  /* 0x0000004015007824 */ /* 0x000fe200078e00ff */
[----:B------:R-:W-:Y:S01]  /*1e70*/  UIMAD.WIDE.U32 UR30, UR17, UR8, URZ ;  /* 0x00000008111e72a5 */ /* 0x000fe2000f8e003f */
[----:B------:R-:W-:Y:S01]  /*1e80*/  IMAD.SHL.U32 R3, R18, 0x20, RZ ;  /* 0x0000002012037824 */ /* 0x000fe200078e00ff */
[----:B------:R2:W-:Y:S01]  /*1e90*/  STL [R1+0x300], R9 ;  /* 0x0003000901007387 */ /* 0x0005e20000100800 */
[----:B------:R-:W-:Y:S01]  /*1ea0*/  IMAD.SHL.U32 R2, R16, 0x8, RZ ;  /* 0x0000000810027824 */ /* 0x000fe200078e00ff */
[----:B------:R-:W-:Y:S01]  /*1eb0*/  LOP3.LUT R0, R0, 0xc0, RZ, 0xc0, !PT ;  /* 0x000000c000007812 */ /* 0x000fe200078ec0ff */
[----:B------:R-:W-:Y:S01]  /*1ec0*/  UIMAD UR6, UR17, UR9, UR6 ;  /* 0x00000009110672a4 */ /* 0x000fe2000f8e0206 */
[----:B------:R-:W-:Y:S01]  /*1ed0*/  LOP3.LUT R176, R3, 0xffffff00, RZ, 0xc0, !PT ;  /* 0xffffff0003b07812 */ /* 0x000fe200078ec0ff */
[----:B-1----:R-:W-:Y:S01]  /*1ee0*/  IMAD R5, R16, 0x8, R12 ;  /* 0x0000000810057824 */ /* 0x002fe200078e020c */
[----:B------:R-:W-:Y:S01]  /*1ef0*/  LOP3.LUT R3, R0, 0x8, R2, 0xf8, !PT ;  /* 0x0000000800037812 */ /* 0x000fe200078ef802 */
[----:B------:R-:W-:Y:S01]  /*1f00*/  UIADD3 UR6, UR31, UR6, URZ ;  /* 0x000000061f067290 */ /* 0x000fe2000fffe03f */
[----:B------:R-:W-:Y:S01]  /*1f10*/  SHF.R.U32.HI R2, RZ, 0x3, R0 ;  /* 0x00000003ff027819 */ /* 0x000fe20000011600 */
[----:B------:R-:W-:Y:S01]  /*1f20*/  IMAD R0, R213, 0x200, R176 ;  /* 0x00000200d5007824 */ /* 0x000fe200078e02b0 */
[----:B----4-:R-:W-:Y:S01]  /*1f30*/  MOV R7, UR31 ;  /* 0x0000001f00077c02 */ /* 0x010fe20008000f00 */
[----:B------:R-:W-:Y:S01]  /*1f40*/  IMAD.U32 R6, RZ, RZ, UR30 ;  /* 0x0000001eff067e24 */ /* 0x000fe2000f8e00ff */
[----:B------:R-:W-:Y:S01]  /*1f50*/  LOP3.LUT R138, R3, R2, RZ, 0x3c, !PT ;  /* 0x00000002038a7212 */ /* 0x000fe200078e3cff */
[----:B------:R-:W-:Y:S01]  /*1f60*/  IMAD R2, R178, 0x20, R0 ;  /* 0x00000020b2027824 */ /* 0x000fe200078e0200 */
[----:B------:R-:W-:Y:S01]  /*1f70*/  LEA R0, R5, R8, 0x5 ;  /* 0x0000000805007211 */ /* 0x000fe200078e28ff */
[----:B------:R-:W-:Y:S01]  /*1f80*/  IMAD.U32 R3, RZ, RZ, UR6 ;  /* 0x00000006ff037e24 */ /* 0x000fe2000f8e00ff */
[----:B------:R-:W-:Y:S01]  /*1f90*/  LEA R4, P0, R6, R14, 0x7 ;  /* 0x0000000e06047211 */ /* 0x000fe200078038ff */
[----:B------:R-:W-:Y:S01]  /*1fa0*/  IMAD.IADD R2, R138, 0x1, R2 ;  /* 0x000000018a027824 */ /* 0x000fe200078e0202 */
[----:B------:R-:W-:-:S04]  /*1fb0*/  DEPBAR.LE SB0, 0x0 ;  /* 0x000080000000791a */ /* 0x000fc80000000000 */
[----:B------:R-:W-:Y:S01]  /*1fc0*/  BAR.SYNC.DEFER_BLOCKING 0x0 ;  /* 0x0000000000007b1d */ /* 0x000fe20000010000 */
[----:B------:R-:W-:Y:S02]  /*1fd0*/  ISETP.GE.AND P4, PT, R19, UR16, PT ;  /* 0x0000001013007c0c */ /* 0x000fe4000bf86270 */
[----:B------:R-:W-:Y:S02]  /*1fe0*/  LEA.HI.X R5, R6, R9, R3, 0x7, P0 ;  /* 0x0000000906057211 */ /* 0x000fe400000f3c03 */
[----:B------:R-:W-:Y:S01]  /*1ff0*/  LEA R139, R0, UR4, 0x1 ;  /* 0x00000004008b7c11 */ /* 0x000fe2000f8e08ff */
[----:B------:R-:W-:Y:S01]  /*2000*/  BSSY B0, `(.L_x_630) ;  /* 0x0000013000007945 */ /* 0x000fe20003800000 */
        /* <DEDUP_REMOVED lines=18> */
.L_x_631:
[----:B------:R-:W-:Y:S05]  /*2130*/  BSYNC B0 ;  /* 0x0000000000007941 */ /* 0x000fea0003800000 */
.L_x_630:
        /* <DEDUP_REMOVED lines=18> */
.L_x_633:
[----:B------:R-:W-:Y:S05]  /*2260*/  BSYNC B0 ;  /* 0x0000000000007941 */ /* 0x000fea0003800000 */
.L_x_632:
        /* <DEDUP_REMOVED lines=18> */
.L_x_635:
[----:B------:R-:W-:Y:S05]  /*2390*/  BSYNC B0 ;  /* 0x0000000000007941 */ /* 0x000fea0003800000 */
.L_x_634:
        /* <DEDUP_REMOVED lines=8> */
[----:B------:R-:W-:Y:S01]  /*2420*/  UIMAD UR16, UR9, 0x60, URZ ;  /* 0x00000060091078a4 */ /* 0x000fe2000f8e023f */
[----:B------:R-:W-:Y:S02]  /*2430*/  ULDC.64 UR6, c[0x0][0x220] ;  /* 0x0000880000067ab9 */ /* 0x000fe40000000a00 */
[----:B------:R-:W-:-:S05]  /*2440*/  IMAD.WIDE.U32 R4, R0, 0x60, R4 ;  /* 0x0000006000047825 */ /* 0x000fca00078e0004 */
[----:B------:R-:W-:Y:S02]  /*2450*/  IADD3 R0, R5, UR16, RZ ;  /* 0x0000001005007c10 */ /* 0x000fe4000fffe0ff */
[----:B----4-:R-:W-:-:S04]  /*2460*/  LEA R2, P0, R4, UR6, 0x1 ;  /* 0x0000000604027c11 */ /* 0x010fc8000f8008ff */
[----:B------:R-:W-:-:S05]  /*2470*/  LEA.HI.X R3, R4, UR7, R0, 0x1, P0 ;  /* 0x0000000704037c11 */ /* 0x000fca00080f0c00 */
[----:B------:R-:W-:Y:S01]  /*2480*/  @!PT LDS RZ, [RZ] ;  /* 0x00000000fffff984 */ /* 0x000fe20000000800 */
[----:B------:R-:W-:Y:S01]  /*2490*/  @!PT LDS RZ, [RZ] ;  /* 0x00000000fffff984 */ /* 0x000fe20000000800 */
[----:B------:R-:W-:Y:S01]  /*24a0*/  @!PT LDS RZ, [RZ] ;  /* 0x00000000fffff984 */ /* 0x000fe20000000800 */
[----:B------:R4:W-:Y:S04]  /*24b0*/  LDGSTS.E.BYPASS.LTC128B.128 [R225+0x5800], desc[UR20][R2.64] ;  /* 0x0580000002e17fae */ /* 0x0009e8000b901d54 */
.L_x_637:
[----:B------:R-:W-:Y:S05]  /*24c0*/  BSYNC B0 ;  /* 0x0000000000007941 */ /* 0x000fea0003800000 */
.L_x_636:
[----:B------:R-:W-:Y:S01]  /*24d0*/  LDSM.16.M88.4 R16, [R214] ;  /* 0x00000000d610783b */ /* 0x000fe20000000200 */
[----:B------:R-:W-:Y:S01]  /*24e0*/  LOP3.LUT P0, RZ, R10, 0x2, RZ, 0xc0, !PT ;  /* 0x000000020aff7812 */ /* 0x000fe2000780c0ff */
[----:B------:R-:W-:Y:S01]  /*24f0*/  IMAD.MOV.U32 R0, RZ, RZ, 0x10 ;  /* 0x00000010ff007424 */ /* 0x000fe200078e00ff */
[----:B------:R-:W-:Y:S01]  /*2500*/  LOP3.LUT P1, RZ, R21, 0x2, RZ, 0xc0, !PT ;  /* 0x0000000215ff7812 */ /* 0x000fe2000782c0ff */
[----:B------:R-:W5:Y:S01]  /*2510*/  LDSM.16.M88.4 R4, [R139+0x2000] ;  /* 0x002000008b04783b */ /* 0x000f620000000200 */
[C---:B----4-:R-:W-:Y:S01]  /*2520*/  VIADD R2, R139.reuse, 0x2000 ;  /* 0x000020008b027836 */ /* 0x050fe20000000000 */
[----:B------:R-:W-:Y:S01]  /*2530*/  SHF.R.S32.HI R3, RZ, 0x1f, R248 ;  /* 0x0000001fff037819 */ /* 0x000fe200000114f8 */
[----:B------:R-:W-:Y:S01]  /*2540*/  VIADD R216, R139, 0x2020 ;  /* 0x000020208bd87836 */ /* 0x000fe20000000000 */
[----:B------:R-:W4:Y:S01]  /*2550*/  LDSM.16.M88.4 R12, [R214+0x1000] ;  /* 0x00100000d60c783b */ /* 0x000f220000000200 */
[----:B------:R-:W-:Y:S01]  /*2560*/  SEL R0, R0, 0xfffffff0, !P1 ;  /* 0xfffffff000007807 */ /* 0x000fe20004800000 */
[----:B------:R-:W-:-:S02]  /*2570*/  UISETP.GE.AND UP0, UPT, UR23, 0x81, UPT ;  /* 0x000000811700788c */ /* 0x000fc4000bf06270 */
[----:B------:R-:W2:Y:S01]  /*2580*/  LDSM.16.M88.4 R52, [R139+0x3c00] ;  /* 0x003c00008b34783b */ /* 0x000ea20000000200 */
[----:B------:R-:W-:Y:S01]  /*2590*/  LEA R215, R0, R214, 0x1 ;  /* 0x000000d600d77211 */ /* 0x000fe200078e08ff */
[----:B------:R-:W-:Y:S01]  /*25a0*/  @P0 VIADD R216, R2, 0xffffffe0 ;  /* 0xffffffe002d80836 */ /* 0x000fe20000000000 */
[----:B------:R-:W-:Y:S01]  /*25b0*/  SHF.R.S32.HI R2, RZ, 0x1f, R212 ;  /* 0x0000001fff027819 */ /* 0x000fe200000114d4 */
[----:B------:R-:W3:Y:S01]  /*25c0*/  LDSM.16.M88.4 R56, [R139+0x3800] ;  /* 0x003800008b38783b */ /* 0x000ee20000000200 */
[----:B------:R-:W-:Y:S01]  /*25d0*/  PLOP3.LUT P0, PT, PT, PT, UP0, 0x80, 0x0 ;  /* 0x000000000000781c */ /* 0x000fe20003f0f008 */
[----:B------:R-:W-:Y:S01]  /*25e0*/  VIADD R223, R216, 0x400 ;  /* 0x00000400d8df7836 */ /* 0x000fe20000000000 */
[----:B------:R-:W-:Y:S01]  /*25f0*/  LEA.HI R2, R2, R213, RZ, 0x2 ;  /* 0x000000d502027211 */ /* 0x000fe200078f10ff */
[----:B------:R-:W1:Y:S01]  /*2600*/  LDSM.16.M88.4 R76, [R139+0x2400] ;  /* 0x002400008b4c783b */ /* 0x000e620000000200 */
[C---:B------:R-:W-:Y:S01]  /*2610*/  IADD3 R222, R216.reuse, 0x800, RZ ;  /* 0x00000800d8de7810 */ /* 0x040fe20007ffe0ff */
[----:B------:R-:W-:Y:S01]  /*2620*/  VIADD R221, R216, 0xc00 ;  /* 0x00000c00d8dd7836 */ /* 0x000fe20000000000 */
[----:B------:R-:W-:Y:S01]  /*2630*/  LOP3.LUT R2, R2, 0xffffffc, RZ, 0xc0, !PT ;  /* 0x0ffffffc02027812 */ /* 0x000fe200078ec0ff */
[----:B------:R-:W1:Y:S01]  /*2640*/  LDSM.16.M88.4 R72, [R139+0x2800] ;  /* 0x002800008b48783b */ /* 0x000e620000000200 */
[C---:B------:R-:W-:Y:S01]  /*2650*/  VIADD R220, R216.reuse, 0x1000 ;  /* 0x00001000d8dc7836 */ /* 0x040fe20000000000 */
[C---:B------:R-:W-:Y:S01]  /*2660*/  IADD3 R218, R216.reuse, 0x1800, RZ ;  /* 0x00001800d8da7810 */ /* 0x040fe20007ffe0ff */
[----:B------:R-:W-:Y:S01]  /*2670*/  VIADD R219, R216, 0x1400 ;  /* 0x00001400d8db7836 */ /* 0x000fe20000000000 */
[----:B------:R-:W1:Y:S01]  /*2680*/  LDSM.16.M88.4 R68, [R139+0x2c00] ;  /* 0x002c00008b44783b */ /* 0x000e620000000200 */
[----:B------:R-:W-:-:S02]  /*2690*/  IMAD.IADD R2, R213, 0x1, -R2 ;  /* 0x00000001d5027824 */ /* 0x000fc400078e0a02 */
[----:B------:R-:W-:Y:S01]  /*26a0*/  VIADD R217, R216, 0x1c00 ;  /* 0x00001c00d8d97836 */ /* 0x000fe20000000000 */
[----:B------:R-:W1:Y:S04]  /*26b0*/  LDSM.16.M88.4 R64, [R139+0x3000] ;  /* 0x003000008b40783b */ /* 0x000e680000000200 */
[----:B------:R-:W1:Y:S04]  /*26c0*/  LDSM.16.M88.4 R60, [R139+0x3400] ;  /* 0x003400008b3c783b */ /* 0x000e680000000200 */
[----:B------:R-:W-:Y:S01]  /*26d0*/  LDSM.16.M88.4 R48, [R216+0x1c00] ;  /* 0x001c0000d830783b */ /* 0x000fe20000000200 */
[-C--:B-----5:R-:W-:Y:S03]  /*26e0*/  HMMA.16816.F32 R152, R16, R4.reuse, RZ ;  /* 0x000000041098723c */ /* 0x0a0fe600000018ff */
[----:B------:R-:W-:Y:S04]  /*26f0*/  LDSM.16.M88.4 R20, [R216+0x1800] ;  /* 0x00180000d814783b */ /* 0x000fe80000000200 */
[----:B------:R-:W-:Y:S01]  /*2700*/  LDSM.16.M88.4 R44, [R216] ;  /* 0x00000000d82c783b */ /* 0x000fe20000000200 */
[C---:B----4-:R-:W-:Y:S03]  /*2710*/  HMMA.16816.F32 R148, R12.reuse, R4, RZ ;  /* 0x000000040c94723c */ /* 0x050fe600000018ff */
[----:B------:R-:W-:Y:S03]  /*2720*/  LDSM.16.M88.4 R40, [R216+0x400] ;  /* 0x00040000d828783b */ /* 0x000fe60000000200 */
[-C--:B------:R-:W-:Y:S01]  /*2730*/  HMMA.16816.F32 R144, R12, R6.reuse, RZ ;  /* 0x000000060c90723c */ /* 0x080fe200000018ff */
[----:B------:R-:W-:Y:S04]  /*2740*/  LDSM.16.M88.4 R36, [R216+0x800] ;  /* 0x00080000d824783b */ /* 0x000fe80000000200 */
[----:B------:R-:W-:Y:S01]  /*2750*/  LDSM.16.M88.4 R32, [R216+0xc00] ;  /* 0x000c0000d820783b */ /* 0x000fe20000000200 */
[----:B------:R-:W-:Y:S03]  /*2760*/  HMMA.16816.F32 R180, R16, R6, RZ ;  /* 0x0000000610b4723c */ /* 0x000fe600000018ff */
[----:B------:R-:W4:Y:S03]  /*2770*/  LDSM.16.M88.4 R4, [R215+0x1000] ;  /* 0x00100000d704783b */ /* 0x000f260000000200 */
[C---:B--2---:R-:W-:Y:S01]  /*2780*/  HMMA.16816.F32 R88, R12.reuse, R52, RZ ;  /* 0x000000340c58723c */ /* 0x044fe200000018ff */
[----:B------:R-:W2:Y:S04]  /*2790*/  LDSM.16.M88.4 R28, [R216+0x1000] ;  /* 0x00100000d81c783b */ /* 0x000ea80000000200 */
[----:B------:R-:W5:Y:S01]  /*27a0*/  LDSM.16.M88.4 R24, [R216+0x1400] ;  /* 0x00140000d818783b */ /* 0x000f620000000200 */
[C---:B---3--:R-:W-:Y:S03]  /*27b0*/  HMMA.16816.F32 R92, R12.reuse, R58, RZ ;  /* 0x0000003a0c5c723c */ /* 0x048fe600000018ff */
[----:B------:R-:W3:Y:S03]  /*27c0*/  LDSM.16.M88.4 R8, [R215] ;  /* 0x00000000d708783b */ /* 0x000ee60000000200 */
[C---:B-1----:R-:W-:Y:S01]  /*27d0*/  HMMA.16816.F32 R140, R12.reuse, R76, RZ ;  /* 0x0000004c0c8c723c */ /* 0x042fe200000018ff */
        /* <DEDUP_REMOVED lines=27> */
[C---:B----4-:R-:W-:Y:S06]  /*2990*/  HMMA.16816.F32 R52, R4.reuse, R48, R88 ;  /* 0x000000300434723c */ /* 0x050fec0000001858 */
[C---:B------:R-:W-:Y:S06]  /*29a0*/  HMMA.16816.F32 R88, R4.reuse, R22, R92 ;  /* 0x000000160458723c */ /* 0x040fec000000185c */
[C---:B------:R-:W-:Y:S06]  /*29b0*/  HMMA.16816.F32 R148, R4.reuse, R44, R148 ;  /* 0x0000002c0494723c */ /* 0x040fec0000001894 */
[C---:B------:R-:W-:Y:S05]  /*29c0*/  HMMA.16816.F32 R188, R4.reuse, R40, R140 ;  /* 0x0000002804bc723c */ /* 0x040fea000000188c */
[----:B------:R-:W-:Y:S01]  /*29d0*/  STL.64 [R1+0x20], R52 ;  /* 0x0000203401007387 */ /* 0x000fe20000100a00 */
[C---:B------:R-:W-:Y:S03]  /*29e0*/  HMMA.16816.F32 R196, R4.reuse, R36, R132 ;  /* 0x0000002404c4723c */ /* 0x040fe60000001884 */
[----:B------:R-:W-:Y:S03]  /*29f0*/  STL.64 [R1+0x28], R54 ;  /* 0x0000283601007387 */ /* 0x000fe60000100a00 */
[C---:B------:R-:W-:Y:S01]  /*2a00*/  HMMA.16816.F32 R208, R4.reuse, R32, R120 ;  /* 0x0000002004d0723c */ /* 0x040fe20000001878 */
[----:B------:R1:W-:Y:S04]  /*2a10*/  STL.64 [R1], R88 ;  /* 0x0000005801007387 */ /* 0x0003e80000100a00 */
[----:B------:R4:W-:Y:S01]  /*2a20*/  STL.64 [R1+0x8], R90 ;  /* 0x0000085a01007387 */ /* 0x0009e20000100a00 */
[C---:B--2---:R-:W-:Y:S06]  /*2a30*/  HMMA.16816.F32 R232, R4.reuse, R28, R112 ;  /* 0x0000001c04e8723c */ /* 0x044fec0000001870 */
[C---:B-----5:R-:W-:Y:S06]  /*2a40*/  HMMA.16816.F32 R240, R4.reuse, R24, R104 ;  /* 0x0000001804f0723c */ /* 0x060fec0000001868 */
[C---:B------:R-:W-:Y:S06]  /*2a50*/  HMMA.16816.F32 R244, R4.reuse, R20, R96 ;  /* 0x0000001404f4723c */ /* 0x040fec0000001860 */
[----:B------:R-:W-:Y:S01]  /*2a60*/  HMMA.16816.F32 R144, R4, R46, R144 ;  /* 0x0000002e0490723c */ /* 0x000fe20000001890 */
[----:B-1----:R-:W-:-:S05]  /*2a70*/  LEA.HI R88, R3, R248, RZ, 0x2 ;  /* 0x000000f803587211 */ /* 0x002fca00078f10ff */
[----:B------:R-:W-:Y:S01]  /*2a80*/  HMMA.16816.F32 R128, R4, R42, R128 ;  /* 0x0000002a0480723c */ /* 0x000fe20000001880 */
[----:B------:R-:W-:-:S05]  /*2a90*/  SHF.R.S32.HI R3, RZ, 0x2, R88 ;  /* 0x00000002ff037819 */ /* 0x000fca0000011458 */
[C---:B------:R-:W-:Y:S06]  /*2aa0*/  HMMA.16816.F32 R184, R4.reuse, R38, R124 ;  /* 0x0000002604b8723c */ /* 0x040fec000000187c */
[C---:B------:R-:W-:Y:S06]  /*2ab0*/  HMMA.16816.F32 R192, R4.reuse, R34, R116 ;  /* 0x0000002204c0723c */ /* 0x040fec0000001874 */
[C---:B------:R-:W-:Y:S06]  /*2ac0*/  HMMA.16816.F32 R204, R4.reuse, R30, R108 ;  /* 0x0000001e04cc723c */ /* 0x040fec000000186c */
[C---:B------:R-:W-:Y:S06]  /*2ad0*/  HMMA.16816.F32 R228, R4.reuse, R26, R100 ;  /* 0x0000001a04e4723c */ /* 0x040fec0000001864 */
[----:B------:R-:W-:Y:S06]  /*2ae0*/  HMMA.16816.F32 R4, R4, R50, R84 ;  /* 0x000000320404723c */ /* 0x000fec0000001854 */
[C---:B---3--:R-:W-:Y:S06]  /*2af0*/  HMMA.16816.F32 R68, R8.reuse, R28, R68 ;  /* 0x0000001c0844723c */ /* 0x048fec0000001844 */
[C---:B------:R-:W-:Y:S06]  /*2b00*/  HMMA.16816.F32 R28, R8.reuse, R30, R160 ;  /* 0x0000001e081c723c */ /* 0x040fec00000018a0 */
[C---:B------:R-:W-:Y:S05]  /*2b10*/  HMMA.16816.F32 R160, R8.reuse, R50, R16 ;  /* 0x0000003208a0723c */ /* 0x040fea0000001810 */
[----:B------:R4:W-:Y:S01]  /*2b20*/  STL.64 [R1+0x10], R4 ;  /* 0x0000100401007387 */ /* 0x0009e20000100a00 */
[----:B------:R-:W-:Y:S01]  /*2b30*/  HMMA.16816.F32 R52, R8, R44, R152 ;  /* 0x0000002c0834723c */ /* 0x000fe20000001898 */
[----:B------:R-:W-:-:S02]  /*2b40*/  IMAD R18, R2, 0x10, R3 ;  /* 0x0000001002127824 */ /* 0x000fc400078e0203 */
[----:B------:R4:W-:Y:S03]  /*2b50*/  STL.64 [R1+0x18], R6 ;  /* 0x0000180601007387 */ /* 0x0009e60000100a00 */
[C---:B------:R-:W-:Y:S01]  /*2b60*/  HMMA.16816.F32 R80, R8.reuse, R40, R80 ;  /* 0x000000280850723c */ /* 0x040fe20000001850 */
[----:B------:R4:W-:Y:S05]  /*2b70*/  STL [R1+0x304], R18 ;  /* 0x0003041201007387 */ /* 0x0009ea0000100800 */
        /* <DEDUP_REMOVED lines=11> */
[----:B------:R-:W-:Y:S06]  /*2c30*/  BAR.SYNC.DEFER_BLOCKING 0x0 ;  /* 0x0000000000007b1d */ /* 0x000fec0000010000 */
[----:B------:R-:W-:-:S02]  /*2c40*/  NOP ;  /* 0x0000000000007918 */ /* 0x000fc40000000000 */
[----:B----4-:R-:W-:-:S15]  /*2c50*/  @!P0 BRA `(.L_x_638) ;  /* 0x0000000000e48947 */ /* 0x010fde0003800000 */
[----:B------:R-:W-:Y:S01]  /*2c60*/  ULDC UR6, c[0x0][0x2d0] ;  /* 0x0000b40000067ab9 */ /* 0x000fe20000000800 */
[----:B------:R-:W-:Y:S01]  /*2c70*/  UIADD3 UR7, UR18, -0x2, URZ ;  /* 0xfffffffe12077890 */ /* 0x000fe2000fffe03f */
[----:B------:R-:W-:Y:S01]  /*2c80*/  ISETP.GE.AND P1, PT, R136, UR6, PT ;  /* 0x0000000688007c0c */ /* 0x000fe2000bf26270 */
[----:B------:R-:W-:Y:S01]  /*2c90*/  IMAD.U32 R4, RZ, RZ, UR10 ;  /* 0x0000000aff047e24 */ /* 0x000fe2000f8e00ff */
[----:B------:R-:W-:Y:S01]  /*2ca0*/  BSSY B0, `(.L_x_639) ;  /* 0x0000033000007945 */ /* 0x000fe20003800000 */
[----:B------:R-:W-:Y:S01]  /*2cb0*/  USHF.R.S32.HI UR6, URZ, 0x1f, UR7 ;  /* 0x0000001f3f067899 */ /* 0x000fe20008011407 */
[----:B------:R-:W-:Y:S01]  /*2cc0*/  IMAD.U32 R6, RZ, RZ, UR11 ;  /* 0x0000000bff067e24 */ /* 0x000fe2000f8e00ff */
[----:B------:R-:W-:Y:S01]  /*2cd0*/  UIMAD UR26, UR26, UR7, URZ ;  /* 0x000000071a1a72a4 */ /* 0x000fe2000f8e023f */
[----:B------:R-:W-:-:S03]  /*2ce0*/  IMAD.WIDE.U32 R2, R177, UR7, R226 ;  /* 0x00000007b1027c25 */ /* 0x000fc6000f8e00e2 */
[----:B------:R-:W-:-:S04]  /*2cf0*/  UIMAD UR6, UR6, UR27, UR26 ;  /* 0x0000001b060672a4 */ /* 0x000fc8000f8e021a */
[----:B------:R-:W1:Y:S01]  /*2d00*/  @!P1 LDC.64 R8, c[0x0][0x218] ;  /* 0x00008600ff089b82 */ /* 0x000e620000000a00 */
[----:B------:R-:W-:Y:S01]  /*2d10*/  @!P1 LEA R12, P3, R4, R2, 0x6 ;  /* 0x00000002040c9211 */ /* 0x000fe200078630ff */
[----:B------:R-:W-:Y:S01]  /*2d20*/  VIADD R5, R3, UR6 ;  /* 0x0000000603057c36 */ /* 0x000fe20008000000 */
[----:B------:R-:W-:Y:S01]  /*2d30*/  @!P1 IADD3 R7, P2, R2, UR29, RZ ;  /* 0x0000001d02079c10 */ /* 0x000fe2000ff5e0ff */
[----:B------:R2:W-:Y:S03]  /*2d40*/  @P1 STS [R225+0x2000], RZ ;  /* 0x002000ffe1001388 */ /* 0x0005e60000000800 */
[----:B------:R-:W-:Y:S01]  /*2d50*/  @!P1 LEA.HI.X R13, R4, R5, R6, 0x6, P3 ;  /* 0x00000005040d9211 */ /* 0x000fe200018f3406 */
[----:B------:R-:W3:Y:S01]  /*2d60*/  @!P1 LDC.64 R14, c[0x0][0x218] ;  /* 0x00008600ff0e9b82 */ /* 0x000ee20000000a00 */
[----:B------:R-:W-:Y:S01]  /*2d70*/  @!P1 IADD3.X R11, R5, UR28, RZ, P2, !PT ;  /* 0x0000001c050b9c10 */ /* 0x000fe200097fe4ff */
[----:B------:R2:W-:Y:S04]  /*2d80*/  @P1 STS [R225+0x2004], RZ ;  /* 0x002004ffe1001388 */ /* 0x0005e80000000800 */
[----:B------:R2:W-:Y:S02]  /*2d90*/  @P1 STS.64 [R225+0x2008], RZ ;  /* 0x002008ffe1001388 */ /* 0x0005e40000000a00 */
[----:B------:R-:W4:Y:S01]  /*2da0*/  @!P1 LDC.64 R16, c[0x0][0x218] ;  /* 0x00008600ff109b82 */ /* 0x000f220000000a00 */
[----:B-1----:R-:W-:-:S04]  /*2db0*/  @!P1 LEA R8, P3, R7, R8, 0x1 ;  /* 0x0000000807089211 */ /* 0x002fc800078608ff */
[----:B------:R-:W-:Y:S02]  /*2dc0*/  @!P1 LEA.HI.X R9, R7, R9, R11, 0x1, P3 ;  /* 0x0000000907099211 */ /* 0x000fe400018f0c0b */
[----:B---3--:R-:W-:-:S04]  /*2dd0*/  @!P1 LEA R10, P4, R2, R14, 0x1 ;  /* 0x0000000e020a9211 */ /* 0x008fc800078808ff */
[----:B------:R-:W-:Y:S02]  /*2de0*/  @!P1 LEA.HI.X R11, R2, R15, R5, 0x1, P4 ;  /* 0x0000000f020b9211 */ /* 0x000fe400020f0c05 */
        /* <DEDUP_REMOVED lines=30> */
.L_x_640:
[----:B------:R-:W-:Y:S05]  /*2fd0*/  BSYNC B0 ;  /* 0x0000000000007941 */ /* 0x000fea0003800000 */
.L_x_639:
[----:B------:R-:W0:Y:S02]  /*2fe0*/  LDGDEPBAR ;  /* 0x00000000000079af */ /* 0x000e240000000000 */
.L_x_638:
[----:B--2---:R-:W2:Y:S01]  /*2ff0*/  LDL R7, [R1+0x1f4] ;  /* 0x0001f40001077983 */ /* 0x004ea20000100800 */
[----:B------:R-:W-:Y:S01]  /*3000*/  IMAD.SHL.U32 R2, R179, 0x2, RZ ;  /* 0x00000002b3027824 */ /* 0x000fe200078e00ff */
[----:B------:R-:W-:Y:S01]  /*3010*/  USHF.L.U32 UR6, UR17, 0x2, URZ ;  /* 0x0000000211067899 */ /* 0x000fe2000800063f */
[----:B------:R-:W-:Y:S01]  /*3020*/  IMAD.U32 R3, RZ, RZ, UR17 ;  /* 0x00000011ff037e24 */ /* 0x000fe2000f8e00ff */
[----:B------:R-:W-:Y:S01]  /*3030*/  STL [R1+0x340], R0 ;  /* 0x0003400001007387 */ /* 0x000fe20000100800 */
[----:B------:R-:W-:Y:S01]  /*3040*/  IMAD.U32 R6, RZ, RZ, UR14 ;  /* 0x0000000eff067e24 */ /* 0x000fe2000f8e00ff */
[----:B------:R-:W-:Y:S01]  /*3050*/  LOP3.LUT R2, R2, 0x6, RZ, 0xc0, !PT ;  /* 0x0000000602027812 */ /* 0x000fe200078ec0ff */
[----:B------:R-:W-:Y:S01]  /*3060*/  ULOP3.LUT UR7, UR6, UR25, URZ, 0x3c, !UPT ;  /* 0x0000001906077292 */ /* 0x000fe2000f8e3c3f */
[----:B------:R-:W-:Y:S01]  /*3070*/  STL [R1+0x33c], R225 ;  /* 0x00033ce101007387 */ /* 0x000fe20000100800 */
[----:B------:R-:W-:Y:S02]  /*3080*/  UIADD3 UR28, UR24, -0x61c88647, URZ ;  /* 0x9e3779b9181c7890 */ /* 0x000fe4000fffe03f */
[----:B------:R-:W-:Y:S01]  /*3090*/  IMAD R3, R3, 0x80, R2 ;  /* 0x0000008003037824 */ /* 0x000fe200078e0202 */
[----:B------:R-:W-:Y:S01]  /*30a0*/  STL [R1+0x338], R223 ;  /* 0x000338df01007387 */ /* 0x000fe20000100800 */
[----:B------:R-:W-:Y:S01]  /*30b0*/  IMAD R2, R178, 0x20, R176 ;  /* 0x00000020b2027824 */ /* 0x000fe200078e02b0 */
[----:B------:R-:W-:Y:S01]  /*30c0*/  UIADD3 UR27, UR25, -0x4498517b, URZ ;  /* 0xbb67ae85191b7890 */ /* 0x000fe2000fffe03f */
[C---:B-1----:R-:W-:Y:S01]  /*30d0*/  VIADD R4, R3.reuse, 0x8 ;  /* 0x0000000803047836 */ /* 0x042fe20000000000 */
[----:B------:R-:W-:Y:S01]  /*30e0*/  STL [R1+0x334], R222 ;  /* 0x000334de01007387 */ /* 0x000fe20000100800 */
[----:B------:R-:W-:Y:S01]  /*30f0*/  IMAD.IADD R2, R138, 0x1, R2 ;  /* 0x000000018a027824 */ /* 0x000fe200078e0202 */
[C---:B------:R-:W-:Y:S01]  /*3100*/  ISETP.GE.AND P5, PT, R3.reuse, UR23, PT ;  /* 0x0000001703007c0c */ /* 0x040fe2000bfa6270 */
[C---:B------:R-:W-:Y:S01]  /*3110*/  VIADD R5, R3.reuse, 0x1 ;  /* 0x0000000103057836 */ /* 0x040fe20000000000 */
[----:B------:R1:W-:Y:S01]  /*3120*/  STL [R1+0x330], R221 ;  /* 0x000330dd01007387 */ /* 0x0003e20000100800 */
[----:B------:R-:W-:Y:S01]  /*3130*/  ISETP.GE.AND P2, PT, R4, UR23, PT ;  /* 0x0000001704007c0c */ /* 0x000fe2000bf46270 */
[C---:B------:R-:W-:Y:S01]  /*3140*/  VIADD R4, R3.reuse, 0x11 ;  /* 0x0000001103047836 */ /* 0x040fe20000000000 */
[----:B------:R-:W-:Y:S01]  /*3150*/  FSEL R164, R150, -INF , !P5 ;  /* 0xff80000096a47808 */ /* 0x000fe20006800000 */
[----:B------:R-:W-:Y:S01]  /*3160*/  STL [R1+0x32c], R220 ;  /* 0x00032cdc01007387 */ /* 0x000fe20000100800 */
[----:B------:R-:W-:Y:S01]  /*3170*/  FSEL R150, R148, -INF , !P5 ;  /* 0xff80000094967808 */ /* 0x000fe20006800000 */
[----:B------:R-:W-:Y:S01]  /*3180*/  UIADD3 UR26, UR24, 0x3c6ef372, URZ ;  /* 0x3c6ef372181a7890 */ /* 0x000fe2000fffe03f */
[----:B------:R-:W-:Y:S01]  /*3190*/  ISETP.GE.AND P4, PT, R4, UR23, PT ;  /* 0x0000001704007c0c */ /* 0x000fe2000bf86270 */
[----:B------:R-:W-:Y:S01]  /*31a0*/  STL [R1+0x328], R219 ;  /* 0x000328db01007387 */ /* 0x000fe20000100800 */
[----:B------:R-:W-:Y:S01]  /*31b0*/  VIADD R4, R3, 0x18 ;  /* 0x0000001803047836 */ /* 0x000fe20000000000 */
[----:B------:R-:W-:-:S02]  /*31c0*/  FSEL R116, R54, -INF , !P5 ;  /* 0xff80000036747808 */ /* 0x000fc40006800000 */
[----:B------:R-:W-:Y:S01]  /*31d0*/  STL [R1+0x324], R218 ;  /* 0x000324da01007387 */ /* 0x000fe20000100800 */
[----:B------:R-:W-:Y:S02]  /*31e0*/  FSEL R104, R52, -INF , !P5 ;  /* 0xff80000034687808 */ /* 0x000fe40006800000 */
[----:B------:R-:W-:Y:S01]  /*31f0*/  ISETP.GE.AND P5, PT, R4, UR23, PT ;  /* 0x0000001704007c0c */ /* 0x000fe2000bfa6270 */
[----:B------:R-:W-:Y:S01]  /*3200*/  STL [R1+0x320], R217 ;  /* 0x000320d901007387 */ /* 0x000fe20000100800 */
[----:B------:R-:W-:Y:S01]  /*3210*/  ISETP.GE.AND P3, PT, R5, UR23, PT ;  /* 0x0000001705007c0c */ /* 0x000fe2000bf66270 */
[----:B------:R-:W-:Y:S01]  /*3220*/  VIADD R4, R3, 0x19 ;  /* 0x0000001903047836 */ /* 0x000fe20000000000 */
[----:B------:R-:W-:Y:S01]  /*3230*/  FSEL R155, R146, -INF , !P2 ;  /* 0xff800000929b7808 */ /* 0x000fe20005000000 */
[----:B------:R-:W-:Y:S01]  /*3240*/  STL [R1+0x31c], R216 ;  /* 0x00031cd801007387 */ /* 0x000fe20000100800 */
[----:B------:R-:W-:Y:S01]  /*3250*/  FSEL R156, R151, -INF , !P3 ;  /* 0xff800000979c7808 */ /* 0x000fe20005800000 */
[----:B------:R-:W-:Y:S01]  /*3260*/  VIADD R5, R3, 0x10 ;  /* 0x0000001003057836 */ /* 0x000fe20000000000 */
[----:B------:R-:W-:Y:S01]  /*3270*/  FSEL R148, R149, -INF , !P3 ;  /* 0xff80000095947808 */ /* 0x000fe20005800000 */
[----:B------:R-:W-:Y:S01]  /*3280*/  STL [R1+0x318], R215 ;  /* 0x000318d701007387 */ /* 0x000fe20000100800 */
[----:B-1----:R-:W-:Y:S01]  /*3290*/  IMAD R221, R6, 0x8, R213 ;  /* 0x0000000806dd7824 */ /* 0x002fe200078e02d5 */
[----:B------:R-:W-:Y:S01]  /*32a0*/  FSEL R111, R55, -INF , !P3 ;  /* 0xff800000376f7808 */ /* 0x000fe20005800000 */
[----:B------:R-:W-:Y:S01]  /*32b0*/  VIADD R6, R3, 0x9 ;  /* 0x0000000903067836 */ /* 0x000fe20000000000 */
[----:B------:R1:W-:Y:S01]  /*32c0*/  STL [R1+0x314], R214 ;  /* 0x000314d601007387 */ /* 0x0003e20000100800 */
[----:B------:R-:W-:Y:S01]  /*32d0*/  IMAD.WIDE.U32 R8, R221, -0x326172a9, RZ ;  /* 0xcd9e8d57dd087825 */ /* 0x000fe200078e00ff */
[----:B------:R-:W-:-:S02]  /*32e0*/  FSEL R100, R53, -INF , !P3 ;  /* 0xff80000035647808 */ /* 0x000fc40005800000 */
[----:B------:R-:W-:Y:S01]  /*32f0*/  STL [R1+0x310], R139 ;  /* 0x0003108b01007387 */ /* 0x000fe20000100800 */
[----:B------:R-:W-:Y:S01]  /*3300*/  ISETP.GE.AND P3, PT, R4, UR23, PT ;  /* 0x0000001704007c0c */ /* 0x000fe2000bf66270 */
[C---:B------:R-:W-:Y:S01]  /*3310*/  VIADD R4, R3.reuse, 0x20 ;  /* 0x0000002003047836 */ /* 0x040fe20000000000 */
[----:B------:R-:W-:Y:S01]  /*3320*/  FSEL R142, R144, -INF , !P2 ;  /* 0xff800000908e7808 */ /* 0x000fe20005000000 */
[----:B------:R-:W-:Y:S01]  /*3330*/  STL [R1+0x30c], R137 ;  /* 0x00030c8901007387 */ /* 0x000fe20000100800 */
[----:B------:R-:W-:Y:S02]  /*3340*/  FSEL R110, R46, -INF , !P2 ;  /* 0xff8000002e6e7808 */ /* 0x000fe40005000000 */
[----:B------:R-:W-:Y:S01]  /*3350*/  FSEL R97, R44, -INF , !P2 ;  /* 0xff8000002c617808 */ /* 0x000fe20005000000 */
[----:B------:R-:W-:Y:S01]  /*3360*/  STL [R1+0x308], R136 ;  /* 0x0003088801007387 */ /* 0x000fe20000100800 */
[----:B------:R-:W-:Y:S01]  /*3370*/  ISETP.GE.AND P2, PT, R4, UR23, PT ;  /* 0x0000001704007c0c */ /* 0x000fe2000bf46270 */
[----:B------:R-:W-:Y:S01]  /*3380*/  VIADD R4, R3, 0x21 ;  /* 0x0000002103047836 */ /* 0x000fe20000000000 */
[----:B------:R-:W-:Y:S01]  /*3390*/  ISETP.GE.AND P1, PT, R6, UR23, PT ;  /* 0x0000001706007c0c */ /* 0x000fe2000bf26270 */
[----:B------:R-:W-:Y:S01]  /*33a0*/  STL [R1+0x344], R2 ;  /* 0x0003440201007387 */ /* 0x000fe20000100800 */
[----:B------:R-:W-:Y:S01]  /*33b0*/  ISETP.GE.AND P6, PT, R5, UR23, PT ;  /* 0x0000001705007c0c */ /* 0x000fe2000bfc6270 */
[----:B------:R-:W-:Y:S01]  /*33c0*/  VIADD R6, R3, 0x71 ;  /* 0x0000007103067836 */ /* 0x000fe20000000000 */
[----:B------:R-:W-:Y:S01]  /*33d0*/  FSEL R154, R147, -INF , !P1 ;  /* 0xff800000939a7808 */ /* 0x000fe20004800000 */
[----:B------:R-:W-:Y:S01]  /*33e0*/  STL [R1+0x94], R221 ;  /* 0x000094dd01007387 */ /* 0x000fe20000100800 */
[----:B------:R-:W-:-:S02]  /*33f0*/  FSEL R141, R145, -INF , !P1 ;  /* 0xff800000918d7808 */ /* 0x000fc40004800000 */
[----:B------:R-:W-:Y:S01]  /*3400*/  FSEL R108, R47, -INF , !P1 ;  /* 0xff8000002f6c7808 */ /* 0x000fe20004800000 */
[----:B------:R3:W-:Y:S01]  /*3410*/  STL.64 [R1+0x70], R8 ;  /* 0x0000700801007387 */ /* 0x0007e20000100a00 */
[----:B------:R-:W-:Y:S02]  /*3420*/  FSEL R14, R45, -INF , !P1 ;  /* 0xff8000002d0e7808 */ /* 0x000fe40004800000 */
[----:B------:R-:W-:Y:S01]  /*3430*/  ISETP.GE.AND P1, PT, R4, UR23, PT ;  /* 0x0000001704007c0c */ /* 0x000fe2000bf26270 */
[----:B------:R-:W-:Y:S01]  /*3440*/  VIADD R4, R3, 0x28 ;  /* 0x0000002803047836 */ /* 0x000fe20000000000 */
[----:B------:R-:W-:Y:S02]  /*3450*/  FSEL R153, R190, -INF , !P6 ;  /* 0xff800000be997808 */ /* 0x000fe40007000000 */
[----:B------:R-:W-:Y:S02]  /*3460*/  FSEL R140, R188, -INF , !P6 ;  /* 0xff800000bc8c7808 */ /* 0x000fe40007000000 */
[----:B------:R-:W-:-:S02]  /*3470*/  FSEL R107, R82, -INF , !P6 ;  /* 0xff800000526b7808 */ /* 0x000fc40007000000 */
[----:B------:R-:W-:Y:S02]  /*3480*/  FSEL R19, R80, -INF , !P6 ;  /* 0xff80000050137808 */ /* 0x000fe40007000000 */
[----:B------:R-:W-:Y:S01]  /*3490*/  ISETP.GE.AND P6, PT, R4, UR23, PT ;  /* 0x0000001704007c0c */ /* 0x000fe2000bfc6270 */
[----:B------:R-:W-:Y:S01]  /*34a0*/  VIADD R4, R3, 0x29 ;  /* 0x0000002903047836 */ /* 0x000fe20000000000 */
[----:B------:R-:W-:Y:S02]  /*34b0*/  FSEL R152, R191, -INF , !P4 ;  /* 0xff800000bf987808 */ /* 0x000fe40006000000 */
[----:B------:R-:W-:Y:S02]  /*34c0*/  FSEL R138, R189, -INF , !P4 ;  /* 0xff800000bd8a7808 */ /* 0x000fe40006000000 */
[----:B------:R-:W-:Y:S02]  /*34d0*/  FSEL R105, R83, -INF , !P4 ;  /* 0xff80000053697808 */ /* 0x000fe40006000000 */
[----:B------:R-:W-:-:S02]  /*34e0*/  FSEL R23, R81, -INF , !P4 ;  /* 0xff80000051177808 */ /* 0x000fc40006000000 */
[----:B------:R-:W-:Y:S01]  /*34f0*/  ISETP.GE.AND P4, PT, R4, UR23, PT ;  /* 0x0000001704007c0c */ /* 0x000fe2000bf86270 */
[C---:B------:R-:W-:Y:S01]  /*3500*/  VIADD R4, R3.reuse, 0x30 ;  /* 0x0000003003047836 */ /* 0x040fe20000000000 */
[----:B------:R-:W-:Y:S02]  /*3510*/  FSEL R151, R130, -INF , !P5 ;  /* 0xff80000082977808 */ /* 0x000fe40006800000 */
[----:B------:R-:W-:Y:S02]  /*3520*/  FSEL R124, R128, -INF , !P5 ;  /* 0xff800000807c7808 */ /* 0x000fe40006800000 */
[----:B------:R-:W-:Y:S02]  /*3530*/  FSEL R102, R42, -INF , !P5 ;  /* 0xff8000002a667808 */ /* 0x000fe40006800000 */
[----:B------:R-:W-:Y:S02]  /*3540*/  FSEL R90, R40, -INF , !P5 ;  /* 0xff800000285a7808 */ /* 0x000fe40006800000 */
[----:B------:R-:W-:Y:S01]  /*3550*/  ISETP.GE.AND P5, PT, R4, UR23, PT ;  /* 0x0000001704007c0c */ /* 0x000fe2000bfa6270 */
[----:B------:R-:W-:Y:S01]  /*3560*/  VIADD R4, R3, 0x31 ;  /* 0x0000003103047836 */ /* 0x000fe20000000000 */
[----:B------:R-:W-:-:S02]  /*3570*/  FSEL R149, R131, -INF , !P3 ;  /* 0xff80000083957808 */ /* 0x000fc40005800000 */
[----:B------:R-:W-:Y:S02]  /*3580*/  FSEL R118, R129, -INF , !P3 ;  /* 0xff80000081767808 */ /* 0x000fe40005800000 */
[----:B------:R-:W-:Y:S02]  /*3590*/  FSEL R99, R43, -INF , !P3 ;  /* 0xff8000002b637808 */ /* 0x000fe40005800000 */
[----:B------:R-:W-:Y:S02]  /*35a0*/  FSEL R87, R41, -INF , !P3 ;  /* 0xff80000029577808 */ /* 0x000fe40005800000 */
[----:B------:R-:W-:Y:S01]  /*35b0*/  ISETP.GE.AND P3, PT, R4, UR23, PT ;  /* 0x0000001704007c0c */ /* 0x000fe2000bf66270 */
[----:B------:R-:W-:Y:S01]  /*35c0*/  VIADD R4, R3, 0x38 ;  /* 0x0000003803047836 */ /* 0x000fe20000000000 */
[----:B------:R-:W-:Y:S02]  /*35d0*/  FSEL R147, R198, -INF , !P2 ;  /* 0xff800000c6937808 */ /* 0x000fe40005000000 */
[----:B------:R-:W-:-:S02]  /*35e0*/  FSEL R114, R196, -INF , !P2 ;  /* 0xff800000c4727808 */ /* 0x000fc40005000000 */
[----:B------:R-:W-:Y:S02]  /*35f0*/  FSEL R96, R78, -INF , !P2 ;  /* 0xff8000004e607808 */ /* 0x000fe40005000000 */
        /* <DEDUP_REMOVED lines=14> */
[----:B------:R-:W-:Y:S01]  /*36e0*/  VIADD R4, R3, 0x41 ;  /* 0x0000004103047836 */ /* 0x000fe20000000000 */
        /* <DEDUP_REMOVED lines=30> */
[----:B------:R-:W-:Y:S02]  /*38d0*/  LOP3.LUT R223, R224, UR24, RZ, 0x3c, !PT ;  /* 0x00000018e0df7c12 */ /* 0x000fe4000f8e3cff */
[----:B------:R-:W-:Y:S02]  /*38e0*/  FSEL R128, R234, -INF , !P6 ;  /* 0xff800000ea807808 */ /* 0x000fe40007000000 */
[----:B------:R-:W-:Y:S02]  /*38f0*/  FSEL R88, R232, -INF , !P6 ;  /* 0xff800000e8587808 */ /* 0x000fe40007000000 */
[----:B------:R-:W-:Y:S02]  /*3900*/  FSEL R70, R70, -INF , !P6 ;  /* 0xff80000046467808 */ /* 0x000fe40007000000 */
[----:B------:R-:W-:-:S02]  /*3910*/  FSEL R62, R68, -INF , !P6 ;  /* 0xff800000443e7808 */ /* 0x000fc40007000000 */
[----:B------:R-:W-:Y:S01]  /*3920*/  ISETP.GE.AND P6, PT, R4, UR23, PT ;  /* 0x0000001704007c0c */ /* 0x000fe2000bfc6270 */
[----:B------:R-:W-:Y:S01]  /*3930*/  VIADD R4, R3, 0x59 ;  /* 0x0000005903047836 */ /* 0x000fe20000000000 */
[----:B------:R-:W-:Y:S02]  /*3940*/  LOP3.LUT R5, R9, R223, RZ, 0x3c, !PT ;  /* 0x000000df09057212 */ /* 0x000fe400078e3cff */
[----:B------:R-:W-:Y:S02]  /*3950*/  FSEL R127, R235, -INF , !P4 ;  /* 0xff800000eb7f7808 */ /* 0x000fe40006000000 */
[----:B------:R-:W-:Y:S02]  /*3960*/  FSEL R84, R233, -INF , !P4 ;  /* 0xff800000e9547808 */ /* 0x000fe40006000000 */
[----:B------:R-:W-:Y:S02]  /*3970*/  FSEL R71, R71, -INF , !P4 ;  /* 0xff80000047477808 */ /* 0x000fe40006000000 */
[----:B------:R-:W-:-:S02]  /*3980*/  FSEL R59, R69, -INF , !P4 ;  /* 0xff800000453b7808 */ /* 0x000fc40006000000 */
[----:B------:R-:W-:Y:S01]  /*3990*/  ISETP.GE.AND P4, PT, R4, UR23, PT ;  /* 0x0000001704007c0c */ /* 0x000fe2000bf86270 */
[----:B------:R-:W-:Y:S01]  /*39a0*/  VIADD R4, R3, 0x60 ;  /* 0x0000006003047836 */ /* 0x000fe20000000000 */
[----:B------:R-:W-:Y:S02]  /*39b0*/  FSEL R54, R120, -INF , !P2 ;  /* 0xff80000078367808 */ /* 0x000fe40005000000 */
[----:B------:R-:W-:Y:S01]  /*39c0*/  FSEL R53, R121, -INF , !P1 ;  /* 0xff80000079357808 */ /* 0x000fe20004800000 */
[----:B------:R-:W-:Y:S01]  /*39d0*/  IMAD.WIDE.U32 R120, R5, -0x2daee0ad, RZ ;  /* 0xd2511f5305787825 */ /* 0x000fe200078e00ff */
        /* <DEDUP_REMOVED lines=16> */
[----:B------:R-:W-:-:S02]  /*3ae0*/  FSEL R68, R229, -INF , !P4 ;  /* 0xff800000e5447808 */ /* 0x000fc40006000000 */
[----:B------:R-:W-:Y:S02]  /*3af0*/  FSEL R56, R27, -INF , !P4 ;  /* 0xff8000001b387808 */ /* 0x000fe40006000000 */
[----:B------:R-:W-:Y:S02]  /*3b00*/  FSEL R33, R25, -INF , !P4 ;  /* 0xff80000019217808 */ /* 0x000fe40006000000 */
[----:B------:R-:W-:Y:S01]  /*3b10*/  ISETP.GE.AND P2, PT, R4, UR23, PT ;  /* 0x0000001704007c0c */ /* 0x000fe2000bf46270 */
[----:B------:R-:W-:Y:S02]  /*3b20*/  VIADD R4, R3, 0x69 ;  /* 0x0000006903047836 */ /* 0x000fe40000000000 */
[----:B--2---:R-:W-:Y:S01]  /*3b30*/  IMAD.WIDE.U32 R10, R7, -0x2daee0ad, RZ ;  /* 0xd2511f53070a7825 */ /* 0x004fe200078e00ff */
[----:B------:R-:W-:Y:S02]  /*3b40*/  FSEL R117, R243, -INF , !P1 ;  /* 0xff800000f3757808 */ /* 0x000fe40004800000 */
[----:B------:R-:W-:-:S02]  /*3b50*/  FSEL R74, R241, -INF , !P1 ;  /* 0xff800000f14a7808 */ /* 0x000fc40004800000 */
[----:B------:R2:W-:Y:S01]  /*3b60*/  STL.64 [R1+0x1f8], R10 ;  /* 0x0001f80a01007387 */ /* 0x0005e20000100a00 */
[----:B------:R-:W-:Y:S01]  /*3b70*/  LOP3.LUT R5, R11, UR7, RZ, 0x3c, !PT ;  /* 0x000000070b057c12 */ /* 0x000fe2000f8e3cff */
[----:B------:R-:W-:Y:S01]  /*3b80*/  UIADD3 UR17, UR25, 0x76cf5d0a, URZ ;  /* 0x76cf5d0a19117890 */ /* 0x000fe2000fffe03f */
[----:B------:R-:W-:Y:S01]  /*3b90*/  FSEL R61, R123, -INF , !P1 ;  /* 0xff8000007b3d7808 */ /* 0x000fe20004800000 */
[----:B-1----:R-:W4:Y:S01]  /*3ba0*/  LDL.LU R214, [R1] ;  /* 0x0000000001d67983 */ /* 0x002f220000300800 */
[----:B------:R-:W-:Y:S01]  /*3bb0*/  ISETP.GE.AND P4, PT, R6, UR23, PT ;  /* 0x0000001706007c0c */ /* 0x000fe2000bf86270 */
[----:B------:R-:W-:Y:S01]  /*3bc0*/  IMAD.WIDE.U32 R196, R5, -0x326172a9, RZ ;  /* 0xcd9e8d5705c47825 */ /* 0x000fe200078e00ff */
[----:B------:R-:W-:Y:S01]  /*3bd0*/  ISETP.GE.AND P1, PT, R4, UR23, PT ;  /* 0x0000001704007c0c */ /* 0x000fe2000bf26270 */
[----:B------:R-:W2:Y:S01]  /*3be0*/  LDL.LU R220, [R1+0x4] ;  /* 0x0000040001dc7983 */ /* 0x000ea20000300800 */
[----:B------:R-:W-:Y:S01]  /*3bf0*/  FSEL R115, R230, -INF , !P6 ;  /* 0xff800000e6737808 */ /* 0x000fe20007000000 */
[----:B------:R-:W-:Y:S01]  /*3c00*/  VIADD R4, R3, 0x70 ;  /* 0x0000007003047836 */ /* 0x000fe20000000000 */
[----:B------:R-:W-:Y:S01]  /*3c10*/  LOP3.LUT R5, R197, UR28, R8, 0x96, !PT ;  /* 0x0000001cc5057c12 */ /* 0x000fe2000f8e9608 */
[----:B------:R-:W2:Y:S01]  /*3c20*/  LDL.LU R225, [R1+0x20] ;  /* 0x0000200001e17983 */ /* 0x000ea20000300800 */
[----:B------:R-:W-:Y:S01]  /*3c30*/  FSEL R69, R228, -INF , !P6 ;  /* 0xff800000e4457808 */ /* 0x000fe20007000000 */
[----:B------:R-:W-:Y:S01]  /*3c40*/  UIADD3 UR11, UR25, 0x32370b8f, URZ ;  /* 0x32370b8f190b7890 */ /* 0x000fe2000fffe03f */
[----:B------:R-:W-:Y:S01]  /*3c50*/  FSEL R58, R26, -INF , !P6 ;  /* 0xff8000001a3a7808 */ /* 0x000fe20007000000 */
[----:B------:R-:W2:Y:S01]  /*3c60*/  LDL.LU R0, [R1+0x24] ;  /* 0x0000240001007983 */ /* 0x000ea20000300800 */
[----:B------:R-:W-:Y:S01]  /*3c70*/  IMAD.WIDE.U32 R174, R5, -0x2daee0ad, RZ ;  /* 0xd2511f5305ae7825 */ /* 0x000fe200078e00ff */
[----:B------:R-:W-:Y:S01]  /*3c80*/  FSEL R52, R24, -INF , !P6 ;  /* 0xff80000018347808 */ /* 0x000fe20007000000 */
[----:B------:R-:W-:Y:S01]  /*3c90*/  UIADD3 UR10, UR24, 0x78dde6e4, URZ ;  /* 0x78dde6e4180a7890 */ /* 0x000fe2000fffe03f */
[----:B------:R-:W2:Y:S01]  /*3ca0*/  LDL.LU R21, [R1+0x10] ;  /* 0x0000100001157983 */ /* 0x000ea20000300800 */
[----:B------:R-:W-:Y:S01]  /*3cb0*/  ISETP.GE.AND P6, PT, R4, UR23, PT ;  /* 0x0000001704007c0c */ /* 0x000fe2000bfc6270 */
[----:B------:R-:W-:Y:S01]  /*3cc0*/  UIADD3 UR16, UR24, -0x255992d5, URZ ;  /* 0xdaa66d2b18107890 */ /* 0x000fe2000fffe03f */
[----:B------:R-:W-:Y:S01]  /*3cd0*/  LOP3.LUT R4, R121, UR27, R10, 0x96, !PT ;  /* 0x0000001b79047c12 */ /* 0x000fe2000f8e960a */
[----:B---3--:R-:W3:Y:S01]  /*3ce0*/  LDL.LU R8, [R1+0x14] ;  /* 0x0000140001087983 */ /* 0x008ee20000300800 */
[----:B------:R-:W-:Y:S01]  /*3cf0*/  FSEL R101, R246, -INF , !P5 ;  /* 0xff800000f6657808 */ /* 0x000fe20006800000 */
[----:B------:R-:W-:-:S02]  /*3d00*/  UIADD3 UR9, UR25, -0x126145ec, URZ ;  /* 0xed9eba1419097890 */ /* 0x000fc4000fffe03f */
[----:B------:R-:W-:Y:S01]  /*3d10*/  STL.64 [R1+0x358], R196 ;  /* 0x000358c401007387 */ /* 0x000fe20000100a00 */
[----:B------:R-:W-:Y:S01]  /*3d20*/  IMAD.WIDE.U32 R46, R4, -0x326172a9, RZ ;  /* 0xcd9e8d57042e7825 */ /* 0x000fe200078e00ff */
[----:B------:R-:W-:Y:S01]  /*3d30*/  FSEL R60, R244, -INF , !P5 ;  /* 0xff800000f43c7808 */ /* 0x000fe20006800000 */
[----:B------:R-:W-:Y:S01]  /*3d40*/  UIADD3 UR8, UR25, -0x56f99767, URZ ;  /* 0xa906689919087890 */ /* 0x000fe2000fffe03f */
[----:B------:R-:W-:Y:S01]  /*3d50*/  STL [R1+0x350], R175 ;  /* 0x000350af01007387 */ /* 0x000fe20000100800 */
[----:B------:R-:W-:Y:S01]  /*3d60*/  FSEL R49, R202, -INF , !P5 ;  /* 0xff800000ca317808 */ /* 0x000fe20006800000 */
[----:B------:R-:W-:Y:S01]  /*3d70*/  UIADD3 UR33, UR24, -0x4ab325aa, URZ ;  /* 0xb54cda5618217890 */ /* 0x000fe2000fffe03f */
[----:B------:R-:W-:Y:S01]  /*3d80*/  LOP3.LUT R4, R47, UR26, R196, 0x96, !PT ;  /* 0x0000001a2f047c12 */ /* 0x000fe2000f8e96c4 */
[----:B------:R-:W-:Y:S01]  /*3d90*/  ULDC UR7, c[0x0][0x2ec] ;  /* 0x0000bb0000077ab9 */ /* 0x000fe20000000800 */
[----:B----4-:R-:W-:Y:S02]  /*3da0*/  FSEL R40, R214, -INF , !P2 ;  /* 0xff800000d6287808 */ /* 0x010fe40005000000 */
[----:B------:R-:W4:Y:S01]  /*3db0*/  LDL.LU R214, [R1+0x8] ;  /* 0x0000080001d67983 */ /* 0x000f220000300800 */
[----:B--2---:R-:W-:Y:S01]  /*3dc0*/  FSEL R36, R0, -INF , !P4 ;  /* 0xff80000000247808 */ /* 0x004fe20006000000 */
[----:B------:R-:W-:-:S02]  /*3dd0*/  IMAD.MOV.U32 R0, RZ, RZ, R18 ;  /* 0x000000ffff007224 */ /* 0x000fc400078e0012 */
[----:B------:R-:W2:Y:S01]  /*3de0*/  LDL.LU R18, [R1+0xc] ;  /* 0x00000c0001127983 */ /* 0x000ea20000300800 */
[----:B------:R-:W-:Y:S01]  /*3df0*/  IMAD.WIDE.U32 R204, R4, -0x2daee0ad, RZ ;  /* 0xd2511f5304cc7825 */ /* 0x000fe200078e00ff */
[----:B------:R-:W-:-:S04]  /*3e00*/  LOP3.LUT R4, R175, UR17, R120, 0x96, !PT ;  /* 0x00000011af047c12 */ /* 0x000fc8000f8e9678 */
[----:B------:R-:W-:Y:S01]  /*3e10*/  LOP3.LUT R6, R205, UR11, R174, 0x96, !PT ;  /* 0x0000000bcd067c12 */ /* 0x000fe2000f8e96ae */
[----:B------:R-:W-:-:S04]  /*3e20*/  IMAD.WIDE.U32 R4, R4, -0x326172a9, RZ ;  /* 0xcd9e8d5704047825 */ /* 0x000fc800078e00ff */
[----:B------:R-:W-:Y:S01]  /*3e30*/  IMAD.WIDE.U32 R6, R6, -0x326172a9, RZ ;  /* 0xcd9e8d5706067825 */ /* 0x000fe200078e00ff */
[----:B------:R-:W-:Y:S02]  /*3e40*/  FSEL R39, R220, -INF , !P1 ;  /* 0xff800000dc277808 */ /* 0x000fe40004800000 */
[----:B------:R-:W4:Y:S02]  /*3e50*/  LDL R220, [R1+0x28] ;  /* 0x0000280001dc7983 */ /* 0x000f240000100800 */
[----:B------:R-:W-:Y:S01]  /*3e60*/  LOP3.LUT R7, R7, UR10, R4, 0x96, !PT ;  /* 0x0000000a07077c12 */ /* 0x000fe2000f8e9604 */
[----:B------:R-:W-:Y:S01]  /*3e70*/  VIADD R4, R3, 0x78 ;  /* 0x0000007803047836 */ /* 0x000fe20000000000 */
[----:B------:R-:W-:Y:S02]  /*3e80*/  FSEL R32, R200, -INF , !P5 ;  /* 0xff800000c8207808 */ /* 0x000fe40006800000 */
[----:B------:R-:W-:Y:S02]  /*3e90*/  FSEL R37, R225, -INF , !P6 ;  /* 0xff800000e1257808 */ /* 0x000fe40007000000 */
[----:B------:R-:W-:Y:S01]  /*3ea0*/  ISETP.GE.AND P5, PT, R4, UR23, PT ;  /* 0x0000001704007c0c */ /* 0x000fe2000bfa6270 */
[----:B------:R-:W4:Y:S03]  /*3eb0*/  LDL.LU R225, [R1+0x2c] ;  /* 0x00002c0001e17983 */ /* 0x000f260000300800 */
[----:B------:R-:W-:-:S02]  /*3ec0*/  FSEL R35, R21, -INF , !P5 ;  /* 0xff80000015237808 */ /* 0x000fc40006800000 */
[----:B------:R-:W4:Y:S01]  /*3ed0*/  LDL.LU R21, [R1+0x18] ;  /* 0x0000180001157983 */ /* 0x000f220000300800 */
[----:B------:R-:W-:Y:S01]  /*3ee0*/  LOP3.LUT R5, R5, UR16, R46, 0x96, !PT ;  /* 0x0000001005057c12 */ /* 0x000fe2000f8e962e */
[----:B------:R-:W-:-:S04]  /*3ef0*/  IMAD.WIDE.U32 R50, R7, -0x2daee0ad, RZ ;  /* 0xd2511f5307327825 */ /* 0x000fc800078e00ff */
[----:B------:R-:W-:-:S04]  /*3f00*/  IMAD.WIDE.U32 R4, R5, -0x2daee0ad, RZ ;  /* 0xd2511f5305047825 */ /* 0x000fc800078e00ff */
[----:B------:R-:W-:Y:S01]  /*3f10*/  VIADD R3, R3, 0x79 ;  /* 0x0000007903037836 */ /* 0x000fe20000000000 */
[----:B------:R-:W-:Y:S02]  /*3f20*/  LOP3.LUT R5, R5, UR9, R204, 0x96, !PT ;  /* 0x0000000905057c12 */ /* 0x000fe4000f8e96cc */
[----:B------:R-:W-:Y:S02]  /*3f30*/  LOP3.LUT R7, R51, UR8, R4, 0x96, !PT ;  /* 0x0000000833077c12 */ /* 0x000fe4000f8e9604 */
[----:B------:R-:W-:Y:S02]  /*3f40*/  FSEL R93, R247, -INF , !P3 ;  /* 0xff800000f75d7808 */ /* 0x000fe40005800000 */
[----:B------:R-:W-:Y:S02]  /*3f50*/  FSEL R51, R245, -INF , !P3 ;  /* 0xff800000f5337808 */ /* 0x000fe40005800000 */
[----:B------:R-:W-:Y:S02]  /*3f60*/  FSEL R48, R203, -INF , !P3 ;  /* 0xff800000cb307808 */ /* 0x000fe40005800000 */
[----:B------:R-:W-:-:S02]  /*3f70*/  FSEL R29, R201, -INF , !P3 ;  /* 0xff800000c91d7808 */ /* 0x000fc40005800000 */
[----:B------:R-:W-:Y:S01]  /*3f80*/  ISETP.GE.AND P3, PT, R3, UR23, PT ;  /* 0x0000001703007c0c */ /* 0x000fe2000bf66270 */
[----:B------:R-:W-:Y:S01]  /*3f90*/  UIADD3 UR23, UR24, 0x1715609d, URZ ;  /* 0x1715609d18177890 */ /* 0x000fe2000fffe03f */
[----:B------:R-:W-:Y:S01]  /*3fa0*/  IMAD.WIDE.U32 R4, R5, -0x326172a9, RZ ;  /* 0xcd9e8d5705047825 */ /* 0x000fe200078e00ff */
[----:B------:R-:W-:-:S03]  /*3fb0*/  FMNMX.FTZ R3, R104, R100, !PT ;  /* 0x0000006468037209 */ /* 0x000fc60007810000 */
[----:B------:R-:W-:Y:S01]  /*3fc0*/  IMAD.WIDE.U32 R10, R7, -0x326172a9, RZ ;  /* 0xcd9e8d57070a7825 */ /* 0x000fe200078e00ff */
[----:B------:R-:W-:Y:S02]  /*3fd0*/  LOP3.LUT R121, R5, UR23, R6, 0x96, !PT ;  /* 0x0000001705797c12 */ /* 0x000fe4000f8e9606 */
[----:B------:R-:W-:Y:S02]  /*3fe0*/  FMNMX.FTZ R6, R97, R3, !PT ;  /* 0x0000000361067209 */ /* 0x000fe40007810000 */
[----:B------:R-:W-:Y:S02]  /*3ff0*/  LOP3.LUT R9, R11, UR33, R4, 0x96, !PT ;  /* 0x000000210b097c12 */ /* 0x000fe4000f8e9604 */
        /* <DEDUP_REMOVED lines=34> */
[----:B--2---:R-:W-:Y:S02]  /*4220*/  FSEL R26, R18, -INF , !P1 ;  /* 0xff800000121a7808 */ /* 0x004fe40004800000 */
[----:B------:R-:W2:Y:S01]  /*4230*/  LDL R18, [R1+0x1c] ;  /* 0x00001c0001127983 */ /* 0x000ea20000100800 */
        /* <DEDUP_REMOVED lines=24> */
[----:B------:R-:W-:Y:S02]  /*43c0*/  FSEL R44, R135, -INF , !P1 ;  /* 0xff800000872c7808 */ /* 0x000fe40004800000 */
        /* <DEDUP_REMOVED lines=12> */
[----:B------:R-:W-:Y:S02]  /*4490*/  FSEL R27, R132, -INF , !P2 ;  /* 0xff800000841b7808 */ /* 0x000fe40005000000 */
[----:B------:R-:W-:Y:S02]  /*44a0*/  FMNMX.FTZ R3, R153, R3, !PT ;  /* 0x0000000399037209 */ /* 0x000fe40007810000 */
[----:B------:R-:W-:-:S02]  /*44b0*/  FMNMX.FTZ R135, R29, R135, !PT ;  /* 0x000000871d877209 */ /* 0x000fc40007810000 */
[----:B------:R-:W-:Y:S02]  /*44c0*/  FMNMX.FTZ R5, R49, R5, !PT ;  /* 0x0000000531057209 */ /* 0x000fe40007810000 */
[----:B------:R-:W-:Y:S02]  /*44d0*/  FMNMX.FTZ R4, R68, R4, !PT ;  /* 0x0000000444047209 */ /* 0x000fe40007810000 */
[----:B------:R-:W-:Y:S02]  /*44e0*/  FSEL R22, R133, -INF , !P1 ;  /* 0xff80000085167808 */ /* 0x000fe40004800000 */
[----:B------:R-:W-:Y:S02]  /*44f0*/  FMNMX.FTZ R3, R152, R3, !PT ;  /* 0x0000000398037209 */ /* 0x000fe40007810000 */
[----:B------:R-:W-:Y:S02]  /*4500*/  FMNMX.FTZ R135, R27, R135, !PT ;  /* 0x000000871b877209 */ /* 0x000fe40007810000 */
[----:B------:R-:W-:-:S02]  /*4510*/  FSEL R45, R134, -INF , !P2 ;  /* 0xff800000862d7808 */ /* 0x000fc40005000000 */
[----:B------:R-:W-:Y:S02]  /*4520*/  FMNMX.FTZ R5, R48, R5, !PT ;  /* 0x0000000530057209 */ /* 0x000fe40007810000 */
[----:B------:R-:W-:Y:S02]  /*4530*/  FMNMX.FTZ R4, R60, R4, !PT ;  /* 0x000000043c047209 */ /* 0x000fe40007810000 */
[----:B------:R-:W-:Y:S02]  /*4540*/  FSEL R16, R236, -INF , !P6 ;  /* 0xff800000ec107808 */ /* 0x000fe40007000000 */
[----:B------:R-:W-:Y:S02]  /*4550*/  FMNMX.FTZ R3, R151, R3, !PT ;  /* 0x0000000397037209 */ /* 0x000fe40007810000 */
[----:B------:R-:W-:Y:S02]  /*4560*/  FMNMX.FTZ R135, R22, R135, !PT ;  /* 0x0000008716877209 */ /* 0x000fe40007810000 */
[----:B------:R-:W-:-:S02]  /*4570*/  FMNMX.FTZ R5, R45, R5, !PT ;  /* 0x000000052d057209 */ /* 0x000fc40007810000 */
[----:B------:R-:W-:Y:S02]  /*4580*/  FMNMX.FTZ R4, R51, R4, !PT ;  /* 0x0000000433047209 */ /* 0x000fe40007810000 */
[----:B------:R-:W-:Y:S02]  /*4590*/  FSEL R15, R237, -INF , !P4 ;  /* 0xff800000ed0f7808 */ /* 0x000fe40006000000 */
[----:B------:R-:W-:Y:S02]  /*45a0*/  FMNMX.FTZ R3, R149, R3, !PT ;  /* 0x0000000395037209 */ /* 0x000fe40007810000 */
[----:B------:R-:W-:Y:S02]  /*45b0*/  FMNMX.FTZ R135, R16, R135, !PT ;  /* 0x0000008710877209 */ /* 0x000fe40007810000 */
[----:B------:R-:W-:Y:S02]  /*45c0*/  FSEL R43, R238, -INF , !P6 ;  /* 0xff800000ee2b7808 */ /* 0x000fe40007000000 */
        /* <DEDUP_REMOVED lines=14> */
[----:B------:R-:W-:Y:S02]  /*46b0*/  FMNMX.FTZ R3, R145, R3, !PT ;  /* 0x0000000391037209 */ /* 0x000fe40007810000 */
[----:B------:R-:W-:Y:S02]  /*46c0*/  FMNMX.FTZ R135, R12, R135, !PT ;  /* 0x000000870c877209 */ /* 0x000fe40007810000 */
[----:B------:R-:W-:Y:S02]  /*46d0*/  FSEL R17, R163, -INF , !P3 ;  /* 0xff800000a3117808 */ /* 0x000fe40005800000 */
[----:B------:R-:W-:Y:S02]  /*46e0*/  FMNMX.FTZ R5, R20, R5, !PT ;  /* 0x0000000514057209 */ /* 0x000fe40007810000 */
[----:B------:R-:W-:Y:S01]  /*46f0*/  FMNMX.FTZ R4, R36, R4, !PT ;  /* 0x0000000424047209 */ /* 0x000fe20007810000 */
[----:B------:R-:W1:Y:S01]  /*4700*/  SHFL.BFLY PT, R6, R135, 0x2, 0x1f ;  /* 0x0c401f0087067f89 */ /* 0x000e6200000e0000 */
[----:B------:R-:W-:-:S02]  /*4710*/  FMNMX.FTZ R3, R144, R3, !PT ;  /* 0x0000000390037209 */ /* 0x000fc40007810000 */
[----:B------:R-:W-:Y:S02]  /*4720*/  FMNMX.FTZ R134, R17, R5, !PT ;  /* 0x0000000511867209 */ /* 0x000fe40007810000 */
[----:B---3--:R-:W-:Y:S02]  /*4730*/  FSEL R34, R8, -INF , !P3 ;  /* 0xff80000008227808 */ /* 0x008fe40005800000 */
[----:B------:R-:W-:Y:S02]  /*4740*/  FMNMX.FTZ R4, R35, R4, !PT ;  /* 0x0000000423047209 */ /* 0x000fe40007810000 */
[----:B------:R-:W-:Y:S01]  /*4750*/  FMNMX.FTZ R3, R143, R3, !PT ;  /* 0x000000038f037209 */ /* 0x000fe20007810000 */
[----:B------:R-:W3:Y:S01]  /*4760*/  SHFL.BFLY PT, R7, R134, 0x2, 0x1f ;  /* 0x0c401f0086077f89 */ /* 0x000ee200000e0000 */
[----:B------:R-:W-:Y:S02]  /*4770*/  FMNMX.FTZ R133, R34, R4, !PT ;  /* 0x0000000422857209 */ /* 0x000fe40007810000 */
[----:B------:R-:W-:-:S03]  /*4780*/  FMNMX.FTZ R3, R131, R3, !PT ;  /* 0x0000000383037209 */ /* 0x000fc60007810000 */
[----:B------:R-:W3:Y:S01]  /*4790*/  SHFL.BFLY PT, R8, R133, 0x2, 0x1f ;  /* 0x0c401f0085087f89 */ /* 0x000ee200000e0000 */
[----:B------:R-:W-:-:S04]  /*47a0*/  FMNMX.FTZ R3, R130, R3, !PT ;  /* 0x0000000382037209 */ /* 0x000fc80007810000 */
[----:B------:R-:W-:-:S04]  /*47b0*/  FMNMX.FTZ R3, R129, R3, !PT ;  /* 0x0000000381037209 */ /* 0x000fc80007810000 */
[----:B------:R-:W-:Y:S02]  /*47c0*/  FMNMX.FTZ R3, R128, R3, !PT ;  /* 0x0000000380037209 */ /* 0x000fe40007810000 */
[----:B------:R-:W-:Y:S02]  /*47d0*/  SHF.R.U32.HI R5, RZ, 0x18, R10 ;  /* 0x00000018ff057819 */ /* 0x000fe4000001160a */
[----:B------:R-:W-:Y:S02]  /*47e0*/  FMNMX.FTZ R3, R127, R3, !PT ;  /* 0x000000037f037209 */ /* 0x000fe40007810000 */
[----:B-1----:R-:W-:Y:S02]  /*47f0*/  FMNMX.FTZ R135, R135, R6, !PT ;  /* 0x0000000687877209 */ /* 0x002fe40007810000 */
[----:B------:R-:W-:Y:S02]  /*4800*/  LOP3.LUT R4, R10, 0xff, RZ, 0xc0, !PT ;  /* 0x000000ff0a047812 */ /* 0x000fe400078ec0ff */
[----:B------:R-:W-:-:S02]  /*4810*/  FMNMX.FTZ R3, R126, R3, !PT ;  /* 0x000000037e037209 */ /* 0x000fc40007810000 */
[----:B------:R-:W-:Y:S02]  /*4820*/  ISETP.LE.U32.AND P1, PT, R5, UR12, PT ;  /* 0x0000000c05007c0c */ /* 0x000fe4000bf23070 */
[----:B----4-:R-:W-:Y:S01]  /*4830*/  FSEL R28, R214, -INF , !P2 ;  /* 0xff800000d61c7808 */ /* 0x010fe20005000000 */
[----:B------:R-:W1:Y:S01]  /*4840*/  SHFL.BFLY PT, R5, R135, 0x1, 0x1f ;  /* 0x0c201f0087057f89 */ /* 0x000e6200000e0000 */
[----:B---3--:R-:W-:Y:S02]  /*4850*/  FMNMX.FTZ R134, R134, R7, !PT ;  /* 0x0000000786867209 */ /* 0x008fe40007810000 */
[----:B------:R-:W-:Y:S02]  /*4860*/  ISETP.LE.U32.AND P2, PT, R4, UR12, PT ;  /* 0x0000000c04007c0c */ /* 0x000fe4000bf43070 */
[----:B------:R-:W-:Y:S02]  /*4870*/  FMNMX.FTZ R4, R125, R3, !PT ;  /* 0x000000037d047209 */ /* 0x000fe40007810000 */
[----:B------:R-:W-:Y:S01]  /*4880*/  SHF.R.U32.HI R3, RZ, 0x10, R9 ;  /* 0x00000010ff037819 */ /* 0x000fe20000011609 */
[----:B------:R-:W3:Y:S01]  /*4890*/  SHFL.BFLY PT, R6, R134, 0x1, 0x1f ;  /* 0x0c201f0086067f89 */ /* 0x000ee200000e0000 */
[----:B------:R-:W-:-:S02]  /*48a0*/  FMNMX.FTZ R133, R133, R8, !PT ;  /* 0x0000000885857209 */ /* 0x000fc40007810000 */
[----:B------:R-:W-:Y:S02]  /*48b0*/  FMNMX.FTZ R4, R119, R4, !PT ;  /* 0x0000000477047209 */ /* 0x000fe40007810000 */
[----:B------:R-:W-:Y:S01]  /*48c0*/  LOP3.LUT R3, R3, 0xff, RZ, 0xc0, !PT ;  /* 0x000000ff03037812 */ /* 0x000fe200078ec0ff */
[----:B------:R-:W4:Y:S01]  /*48d0*/  SHFL.BFLY PT, R7, R133, 0x1, 0x1f ;  /* 0x0c201f0085077f89 */ /* 0x000f2200000e0000 */
[----:B------:R-:W-:Y:S02]  /*48e0*/  FSEL R25, R220, -INF , !P6 ;  /* 0xff800000dc197808 */ /* 0x000fe40007000000 */
[----:B------:R-:W-:Y:S02]  /*48f0*/  FMNMX.FTZ R4, R117, R4, !PT ;  /* 0x0000000475047209 */ /* 0x000fe40007810000 */
[----:B------:R-:W-:Y:S02]  /*4900*/  ISETP.LE.U32.AND P6, PT, R3, UR12, PT ;  /* 0x0000000c03007c0c */ /* 0x000fe4000bfc3070 */
[----:B------:R-:W-:-:S02]  /*4910*/  LOP3.LUT R3, R9, 0xff, RZ, 0xc0, !PT ;  /* 0x000000ff09037812 */ /* 0x000fc400078ec0ff */
[----:B------:R-:W-:Y:S02]  /*4920*/  FMNMX.FTZ R4, R115, R4, !PT ;  /* 0x0000000473047209 */ /* 0x000fe40007810000 */
[----:B------:R-:W-:Y:S02]  /*4930*/  FSEL R24, R225, -INF , !P4 ;  /* 0xff800000e1187808 */ /* 0x000fe40006000000 */
[----:B------:R-:W-:Y:S02]  /*4940*/  ISETP.LE.U32.AND P4, PT, R3, UR12, PT ;  /* 0x0000000c03007c0c */ /* 0x000fe4000bf83070 */
[----:B------:R-:W-:Y:S02]  /*4950*/  SHF.R.U32.HI R3, RZ, 0x18, R9 ;  /* 0x00000018ff037819 */ /* 0x000fe40000011609 */
[----:B------:R-:W-:Y:S02]  /*4960*/  FMNMX.FTZ R4, R113, R4, !PT ;  /* 0x0000000471047209 */ /* 0x000fe40007810000 */
[----:B------:R-:W-:-:S02]  /*4970*/  FSEL R21, R21, -INF , !P5 ;  /* 0xff80000015157808 */ /* 0x000fc40006800000 */
[----:B------:R-:W-:Y:S02]  /*4980*/  ISETP.LE.U32.AND P5, PT, R3, UR12, PT ;  /* 0x0000000c03007c0c */ /* 0x000fe4000bfa3070 */
[----:B------:R-:W-:Y:S02]  /*4990*/  FMNMX.FTZ R3, R101, R4, !PT ;  /* 0x0000000465037209 */ /* 0x000fe40007810000 */
[----:B-1----:R-:W-:Y:S02]  /*49a0*/  FMNMX.FTZ R135, R135, R5, !PT ;  /* 0x0000000587877209 */ /* 0x002fe40007810000 */
[----:B------:R-:W-:Y:S02]  /*49b0*/  FMNMX.FTZ R3, R93, R3, !PT ;  /* 0x000000035d037209 */ /* 0x000fe40007810000 */
[----:B---3--:R-:W-:Y:S01]  /*49c0*/  FMNMX.FTZ R134, R134, R6, !PT ;  /* 0x0000000686867209 */ /* 0x008fe20007810000 */
[----:B------:R-:W-:Y:S01]  /*49d0*/  FMUL.FTZ R5, R135, UR7 ;  /* 0x0000000787057c20 */ /* 0x000fe20008410000 */
[----:B------:R-:W-:-:S02]  /*49e0*/  FMNMX.FTZ R3, R28, R3, !PT ;  /* 0x000000031c037209 */ /* 0x000fc40007810000 */
[----:B------:R-:W-:Y:S01]  /*49f0*/  LOP3.LUT R6, R9, 0xffff, RZ, 0xc0, !PT ;  /* 0x0000ffff09067812 */ /* 0x000fe200078ec0ff */
[----:B------:R-:W-:Y:S01]  /*4a00*/  FMUL.FTZ R4, R134, UR7 ;  /* 0x0000000786047c20 */ /* 0x000fe20008410000 */
[----:B----4-:R-:W-:Y:S02]  /*4a10*/  FMNMX.FTZ R133, R133, R7, !PT ;  /* 0x0000000785857209 */ /* 0x010fe40007810000 */
[----:B------:R-:W-:Y:S02]  /*4a20*/  FMNMX.FTZ R3, R26, R3, !PT ;  /* 0x000000031a037209 */ /* 0x000fe40007810000 */
[----:B------:R-:W-:Y:S02]  /*4a30*/  SHF.R.U32.HI R6, RZ, 0x8, R6 ;  /* 0x00000008ff067819 */ /* 0x000fe40000011606 */
[----:B------:R-:W-:Y:S01]  /*4a40*/  FMNMX.FTZ R132, R25, R3, !PT ;  /* 0x0000000319847209 */ /* 0x000fe20007810000 */
[----:B------:R-:W-:Y:S01]  /*4a50*/  FMUL.FTZ R3, R133, UR7 ;  /* 0x0000000785037c20 */ /* 0x000fe20008410000 */
[----:B------:R-:W-:Y:S01]  /*4a60*/  LOP3.LUT R6, R6, 0xffff, RZ, 0xc0, !PT ;  /* 0x0000ffff06067812 */ /* 0x000fe200078ec0ff */
[----:B------:R1:W-:Y:S04]  /*4a70*/  STL.64 [R1+0x348], R134 ;  /* 0x0003488601007387 */ /* 0x0003e80000100a00 */
[----:B------:R-:W3:Y:S01]  /*4a80*/  LDL.LU.64 R196, [R1+0x70] ;  /* 0x0000700001c47983 */ /* 0x000ee20000300a00 */
[----:B--2---:R-:W-:-:S02]  /*4a90*/  FSEL R18, R18, -INF , !P3 ;  /* 0xff80000012127808 */ /* 0x004fc40005800000 */
[----:B------:R-:W-:-:S04]  /*4aa0*/  FSETP.NEU.FTZ.AND P3, PT, R135, -INF , PT ;  /* 0xff8000008700780b */ /* 0x000fc80003f7d000 */
[----:B------:R-:W-:Y:S02]  /*4ab0*/  FSEL R5, R5, RZ, P3 ;  /* 0x000000ff05057208 */ /* 0x000fe40001800000 */
[----:B------:R-:W-:-:S04]  /*4ac0*/  FSETP.NEU.FTZ.AND P3, PT, R134, -INF , PT ;  /* 0xff8000008600780b */ /* 0x000fc80003f7d000 */
[----:B------:R-:W-:Y:S02]  /*4ad0*/  FSEL R4, R4, RZ, P3 ;  /* 0x000000ff04047208 */ /* 0x000fe40001800000 */
[----:B------:R-:W-:Y:S01]  /*4ae0*/  FSETP.NEU.FTZ.AND P3, PT, R133, -INF , PT ;  /* 0xff8000008500780b */ /* 0x000fe20003f7d000 */
[----:B------:R-:W-:-:S03]  /*4af0*/  FFMA.FTZ R7, R104, UR7, -R5 ;  /* 0x0000000768077c23 */ /* 0x000fc60008010805 */
[----:B------:R-:W-:Y:S02]  /*4b00*/  FSEL R3, R3, RZ, P3 ;  /* 0x000000ff03037208 */ /* 0x000fe40001800000 */
[----:B------:R-:W-:Y:S01]  /*4b10*/  ISETP.LE.U32.AND P3, PT, R6, UR12, PT ;  /* 0x0000000c06007c0c */ /* 0x000fe2000bf63070 */
[--C-:B------:R-:W-:Y:S01]  /*4b20*/  FFMA.FTZ R6, R100, UR7, -R5.reuse ;  /* 0x0000000764067c23 */ /* 0x100fe20008010805 */
[--C-:B------:R-:W-:Y:S01]  /*4b30*/  FFMA.FTZ R231, R13, UR7, -R5.reuse ;  /* 0x000000070de77c23 */ /* 0x100fe20008010805 */
[--C-:B------:R-:W-:Y:S01]  /*4b40*/  FFMA.FTZ R232, R12, UR7, -R5.reuse ;  /* 0x000000070ce87c23 */ /* 0x100fe20008010805 */
[----:B------:R-:W-:Y:S08]  /*4b50*/  MUFU.EX2 R13, R7 ;  /* 0x00000007000d7308 */ /* 0x000ff00000000800 */
[----:B------:R-:W2:Y:S01]  /*4b60*/  MUFU.EX2 R12, R6 ;  /* 0x00000006000c7308 */ /* 0x000ea20000000800 */
[--C-:B------:R-:W-:Y:S01]  /*4b70*/  FFMA.FTZ R191, R53, UR7, -R5.reuse ;  /* 0x0000000735bf7c23 */ /* 0x100fe20008010805 */
[----:B------:R-:W-:Y:S01]  /*4b80*/  FFMA.FTZ R30, R90, UR7, -R5 ;  /* 0x000000075a1e7c23 */ /* 0x000fe20008010805 */
[--C-:B------:R-:W-:Y:S01]  /*4b90*/  FFMA.FTZ R53, R94, UR7, -R4.reuse ;  /* 0x000000075e357c23 */ /* 0x100fe20008010804 */
[--C-:B------:R-:W-:Y:S01]  /*4ba0*/  FFMA.FTZ R94, R66, UR7, -R4.reuse ;  /* 0x00000007425e7c23 */ /* 0x100fe20008010804 */
[----:B------:R-:W-:Y:S01]  /*4bb0*/  FFMA.FTZ R90, R64, UR7, -R4 ;  /* 0x00000007405a7c23 */ /* 0x000fe20008010804 */
[----:B--2---:R-:W-:-:S04]  /*4bc0*/  F2FP.F16.F32.PACK_AB R6, R12, R13 ;  /* 0x0000000d0c06723e */ /* 0x004fc800000000ff */
[C---:B------:R-:W-:Y:S02]  /*4bd0*/  PRMT R66, R6.reuse, 0x7610, R66 ;  /* 0x0000761006427816 */ /* 0x040fe40000000042 */
[----:B------:R-:W-:-:S04]  /*4be0*/  PRMT R64, R6, 0x7632, R64 ;  /* 0x0000763206407816 */ /* 0x000fc80000000040 */
[----:B------:R-:W-:-:S05]  /*4bf0*/  PRMT R2, R66, 0x5410, R64 ;  /* 0x0000541042027816 */ /* 0x000fca0000000040 */
[----:B------:R-:W-:Y:S04]  /*4c00*/  STL [R1+0x1f0], R2 ;  /* 0x0001f00201007387 */ /* 0x000fe80000100800 */
[----:B-1----:R-:W2:Y:S01]  /*4c10*/  LDL.LU.64 R134, [R1+0x1f8] ;  /* 0x0001f80001867983 */ /* 0x002ea20000300a00 */
[----:B------:R-:W-:-:S04]  /*4c20*/  FMNMX.FTZ R132, R24, R132, !PT ;  /* 0x0000008418847209 */ /* 0x000fc80007810000 */
[----:B------:R-:W-:-:S04]  /*4c30*/  FMNMX.FTZ R132, R21, R132, !PT ;  /* 0x0000008415847209 */ /* 0x000fc80007810000 */
[----:B------:R-:W-:-:S05]  /*4c40*/  FMNMX.FTZ R132, R18, R132, !PT ;  /* 0x0000008412847209 */ /* 0x000fca0007810000 */
[----:B------:R-:W1:Y:S01]  /*4c50*/  SHFL.BFLY PT, R8, R132, 0x2, 0x1f ;  /* 0x0c401f0084087f89 */ /* 0x000e6200000e0000 */
[----:B------:R-:W-:Y:S01]  /*4c60*/  LOP3.LUT R41, R10, 0xffff, RZ, 0xc0, !PT ;  /* 0x0000ffff0a297812 */ /* 0x000fe200078ec0ff */
[--C-:B------:R-:W-:Y:S01]  /*4c70*/  FFMA.FTZ R192, R52, UR7, -R5.reuse ;  /* 0x0000000734c07c23 */ /* 0x100fe20008010805 */
[--C-:B------:R-:W-:Y:S01]  /*4c80*/  FFMA.FTZ R193, R33, UR7, -R5.reuse ;  /* 0x0000000721c17c23 */ /* 0x100fe20008010805 */
[--C-:B------:R-:W-:Y:S01]  /*4c90*/  FFMA.FTZ R194, R32, UR7, -R5.reuse ;  /* 0x0000000720c27c23 */ /* 0x100fe20008010805 */
[--C-:B------:R-:W-:Y:S01]  /*4ca0*/  FFMA.FTZ R201, R29, UR7, -R5.reuse ;  /* 0x000000071dc97c23 */ /* 0x100fe20008010805 */
[--C-:B------:R-:W-:Y:S01]  /*4cb0*/  FFMA.FTZ R208, R27, UR7, -R5.reuse ;  /* 0x000000071bd07c23 */ /* 0x100fe20008010805 */
[----:B------:R-:W-:Y:S01]  /*4cc0*/  SHF.R.U32.HI R38, RZ, 0x10, R10 ;  /* 0x00000010ff267819 */ /* 0x000fe2000001160a */
[--C-:B------:R-:W-:Y:S01]  /*4cd0*/  FFMA.FTZ R11, R97, UR7, -R5.reuse ;  /* 0x00000007610b7c23 */ /* 0x100fe20008010805 */
        /* <DEDUP_REMOVED lines=24> */
[----:B------:R-:W-:Y:S01]  /*4e60*/  FFMA.FTZ R211, R22, UR7, -R5 ;  /* 0x0000000716d37c23 */ /* 0x000fe20008010805 */
        /* <DEDUP_REMOVED lines=24> */
[----:B------:R-:W-:-:S04]  /*4ff0*/  IMAD.WIDE.U32 R4, R121, -0x2daee0ad, RZ ;  /* 0xd2511f5379047825 */ /* 0x000fc800078e00ff */
[----:B------:R-:W-:Y:S01]  /*5000*/  @!P4 HADD2 R169, -R66.H0_H0, -RZ.H0_H0 ;  /* 0xa00000ff42a9c230 */ /* 0x000fe20000000900 */
[----:B-1----:R-:W-:Y:S02]  /*5010*/  FMNMX.FTZ R132, R132, R8, !PT ;  /* 0x0000000884847209 */ /* 0x002fe40007810000 */
[C---:B------:R-:W-:Y:S02]  /*5020*/  LOP3.LUT R7, R4.reuse, 0xff, RZ, 0xc0, !PT ;  /* 0x000000ff04077812 */ /* 0x040fe400078ec0ff */
[----:B------:R-:W-:Y:S01]  /*5030*/  @!P4 PRMT R66, R169, 0x5410, RZ ;  /* 0x00005410a942c816 */ /* 0x000fe200000000ff */
[----:B------:R-:W-:Y:S01]  /*5040*/  MUFU.EX2 R8, R9 ;  /* 0x0000000900087308 */ /* 0x000fe20000000800 */
[----:B------:R-:W-:Y:S02]  /*5050*/  ISETP.LE.U32.AND P4, PT, R7, UR12, PT ;  /* 0x0000000c07007c0c */ /* 0x000fe4000bf83070 */
[----:B------:R-:W-:Y:S02]  /*5060*/  LOP3.LUT R22, R4, 0xffff, RZ, 0xc0, !PT ;  /* 0x0000ffff04167812 */ /* 0x000fe400078ec0ff */
[----:B------:R-:W-:-:S02]  /*5070*/  SHF.R.U32.HI R20, RZ, 0x10, R4 ;  /* 0x00000010ff147819 */ /* 0x000fc40000011604 */
[----:B------:R-:W-:Y:S01]  /*5080*/  SHF.R.U32.HI R17, RZ, 0x18, R4 ;  /* 0x00000018ff117819 */ /* 0x000fe20000011604 */
[----:B------:R-:W1:Y:S01]  /*5090*/  MUFU.EX2 R7, R10 ;  /* 0x0000000a00077308 */ /* 0x000e620000000800 */
[----:B------:R-:W4:Y:S01]  /*50a0*/  SHFL.BFLY PT, R4, R132, 0x1, 0x1f ;  /* 0x0c201f0084047f89 */ /* 0x000f2200000e0000 */
[----:B------:R-:W-:Y:S01]  /*50b0*/  IMAD.MOV.U32 R225, RZ, RZ, R0 ;  /* 0x000000ffffe17224 */ /* 0x000fe200078e0000 */
[----:B------:R-:W-:Y:S01]  /*50c0*/  UIADD3 UR32, UR25, 0x646e171e, URZ ;  /* 0x646e171e19207890 */ /* 0x000fe2000fffe03f */
        /* <DEDUP_REMOVED lines=32> */
[----:B-1----:R-:W-:Y:S01]  /*52d0*/  F2FP.F16.F32.PACK_AB R3, R7, R8 ;  /* 0x000000080703723e */ /* 0x002fe200000000ff */
[----:B------:R-:W-:Y:S01]  /*52e0*/  MUFU.EX2 R14, R14 ;  /* 0x0000000e000e7308 */ /* 0x000fe20000000800 */
[----:B------:R-:W-:-:S02]  /*52f0*/  LOP3.LUT R6, R5, UR32, R50, 0x96, !PT ;  /* 0x0000002005067c12 */ /* 0x000fc4000f8e9632 */
[C---:B------:R-:W-:Y:S01]  /*5300*/  PRMT R55, R3.reuse, 0x7632, R55 ;  /* 0x0000763203377816 */ /* 0x040fe20000000037 */
[----:B------:R-:W-:Y:S01]  /*5310*/  @!P3 HADD2 R171, -R64.H0_H0, -RZ.H0_H0 ;  /* 0xa00000ff40abb230 */ /* 0x000fe20000000900 */
[----:B------:R-:W-:-:S03]  /*5320*/  PRMT R54, R3, 0x7610, R54 ;  /* 0x0000761003367816 */ /* 0x000fc60000000036 */
[----:B------:R1:W1:Y:S01]  /*5330*/  MUFU.EX2 R5, R11 ;  /* 0x0000000b00057308 */ /* 0x0002620000000800 */
[----:B------:R-:W-:Y:S01]  /*5340*/  LOP3.LUT R3, R38, 0xff, RZ, 0xc0, !PT ;  /* 0x000000ff26037812 */ /* 0x000fe200078ec0ff */
[----:B------:R-:W-:Y:S01]  /*5350*/  @!P5 HADD2 R160, -R55.H0_H0, -RZ.H0_H0 ;  /* 0xa00000ff37a0d230 */ /* 0x000fe20000000900 */
[----:B----4-:R-:W-:Y:S02]  /*5360*/  FMNMX.FTZ R132, R132, R4, !PT ;  /* 0x0000000484847209 */ /* 0x010fe40007810000 */
[----:B------:R-:W-:Y:S02]  /*5370*/  @!P3 PRMT R64, R171, 0x5410, RZ ;  /* 0x00005410ab40b816 */ /* 0x000fe400000000ff */
[----:B------:R-:W-:Y:S02]  /*5380*/  ISETP.LE.U32.AND P3, PT, R3, UR12, PT ;  /* 0x0000000c03007c0c */ /* 0x000fe4000bf63070 */
[----:B------:R-:W-:Y:S02]  /*5390*/  PRMT R2, R54, 0x5410, R55 ;  /* 0x0000541036027816 */ /* 0x000fe40000000037 */
[----:B------:R-:W-:-:S02]  /*53a0*/  @!P5 PRMT R55, R160, 0x5410, RZ ;  /* 0x00005410a037d816 */ /* 0x000fc400000000ff */
[----:B------:R-:W-:Y:S02]  /*53b0*/  SHF.R.U32.HI R9, RZ, 0x8, R41 ;  /* 0x00000008ff097819 */ /* 0x000fe40000011629 */
[----:B------:R-:W-:Y:S01]  /*53c0*/  SHF.R.U32.HI R3, RZ, 0x10, R6 ;  /* 0x00000010ff037819 */ /* 0x000fe20000011606 */
[C---:B-1----:R-:W-:Y:S01]  /*53d0*/  FMUL.FTZ R11, R132.reuse, UR7 ;  /* 0x00000007840b7c20 */ /* 0x042fe20008410000 */
[----:B------:R-:W-:Y:S01]  /*53e0*/  FSETP.NEU.FTZ.AND P5, PT, R132, -INF , PT ;  /* 0xff8000008400780b */ /* 0x000fe20003fbd000 */
[----:B------:R-:W-:Y:S01]  /*53f0*/  @!P6 HADD2 R162, -R54.H0_H0, -RZ.H0_H0 ;  /* 0xa00000ff36a2e230 */ /* 0x000fe20000000900 */
[----:B------:R-:W-:Y:S02]  /*5400*/  LOP3.LUT R10, R3, 0xff, RZ, 0xc0, !PT ;  /* 0x000000ff030a7812 */ /* 0x000fe400078ec0ff */
[----:B------:R-:W-:Y:S01]  /*5410*/  LOP3.LUT R9, R9, 0xffff, RZ, 0xc0, !PT ;  /* 0x0000ffff09097812 */ /* 0x000fe200078ec0ff */
[----:B------:R-:W-:Y:S01]  /*5420*/  MUFU.EX2 R4, R15 ;  /* 0x0000000f00047308 */ /* 0x000fe20000000800 */
[----:B------:R-:W-:-:S02]  /*5430*/  FSEL R3, R11, RZ, P5 ;  /* 0x000000ff0b037208 */ /* 0x000fc40002800000 */
[----:B------:R-:W-:Y:S02]  /*5440*/  @!P6 PRMT R54, R162, 0x5410, RZ ;  /* 0x00005410a236e816 */ /* 0x000fe400000000ff */
[----:B------:R-:W-:-:S03]  /*5450*/  ISETP.LE.U32.AND P6, PT, R10, UR12, PT ;  /* 0x0000000c0a007c0c */ /* 0x000fc6000bfc3070 */
[----:B------:R-:W1:Y:S01]  /*5460*/  MUFU.EX2 R11, R16 ;  /* 0x00000010000b7308 */ /* 0x000e620000000800 */
[----:B------:R-:W-:Y:S01]  /*5470*/  ISETP.LE.U32.AND P5, PT, R9, UR12, PT ;  /* 0x0000000c09007c0c */ /* 0x000fe2000bfa3070 */
[----:B------:R-:W-:Y:S01]  /*5480*/  FADD.FTZ R10, R13, R12 ;  /* 0x0000000c0d0a7221 */ /* 0x000fe20000010000 */
[----:B------:R-:W-:Y:S01]  /*5490*/  F2FP.F16.F32.PACK_AB R9, R14, R5 ;  /* 0x000000050e09723e */ /* 0x000fe200000000ff */
[----:B------:R-:W-:Y:S02]  /*54a0*/  FADD.FTZ R12, R8, R7 ;  /* 0x00000007080c7221 */ /* 0x000fe40000010000 */
[----:B------:R-:W-:Y:S01]  /*54b0*/  FADD.FTZ R8, R5, R10 ;  /* 0x0000000a05087221 */ /* 0x000fe20000010000 */
[C---:B------:R-:W-:Y:S01]  /*54c0*/  PRMT R58, R9.reuse, 0x7610, R58 ;  /* 0x00007610093a7816 */ /* 0x040fe2000000003a */
[----:B------:R-:W-:Y:S01]  /*54d0*/  MUFU.EX2 R10, R23 ;  /* 0x00000017000a7308 */ /* 0x000fe20000000800 */
[----:B------:R-:W-:-:S03]  /*54e0*/  PRMT R63, R9, 0x7632, R63 ;  /* 0x00007632093f7816 */ /* 0x000fc6000000003f */
[----:B------:R-:W-:-:S04]  /*54f0*/  @!P2 HADD2 R163, -R58.H0_H0, -RZ.H0_H0 ;  /* 0xa00000ff3aa3a230 */ /* 0x000fc80000000900 */
[----:B------:R-:W4:Y:S01]  /*5500*/  MUFU.EX2 R9, R19 ;  /* 0x0000001300097308 */ /* 0x000f220000000800 */
[----:B------:R-:W-:Y:S01]  /*5510*/  LOP3.LUT R5, R6, 0xff, RZ, 0xc0, !PT ;  /* 0x000000ff06057812 */ /* 0x000fe200078ec0ff */
[----:B------:R-:W-:Y:S01]  /*5520*/  @!P5 HADD2 R165, -R63.H0_H0, -RZ.H0_H0 ;  /* 0xa00000ff3fa5d230 */ /* 0x000fe20000000900 */
[----:B------:R-:W-:Y:S02]  /*5530*/  PRMT R34, R58, 0x5410, R63 ;  /* 0x000054103a227816 */ /* 0x000fe4000000003f */
[----:B------:R-:W-:Y:S02]  /*5540*/  @!P2 PRMT R58, R163, 0x5410, RZ ;  /* 0x00005410a33aa816 */ /* 0x000fe400000000ff */
[----:B-1----:R-:W-:Y:S02]  /*5550*/  F2FP.F16.F32.PACK_AB R7, R11, R4 ;  /* 0x000000040b07723e */ /* 0x002fe400000000ff */
[----:B------:R-:W-:Y:S02]  /*5560*/  ISETP.LE.U32.AND P2, PT, R5, UR12, PT ;  /* 0x0000000c05007c0c */ /* 0x000fe4000bf43070 */
[----:B------:R-:W-:-:S02]  /*5570*/  SHF.R.U32.HI R5, RZ, 0x18, R6 ;  /* 0x00000018ff057819 */ /* 0x000fc40000011606 */
[----:B------:R-:W-:Y:S02]  /*5580*/  LOP3.LUT R6, R6, 0xffff, RZ, 0xc0, !PT ;  /* 0x0000ffff06067812 */ /* 0x000fe400078ec0ff */
[----:B------:R-:W-:Y:S02]  /*5590*/  PRMT R60, R7, 0x7610, R60 ;  /* 0x00007610073c7816 */ /* 0x000fe4000000003c */
[----:B------:R-:W-:Y:S02]  /*55a0*/  @!P5 PRMT R63, R165, 0x5410, RZ ;  /* 0x00005410a53fd816 */ /* 0x000fe400000000ff */
[----:B------:R-:W-:Y:S01]  /*55b0*/  ISETP.LE.U32.AND P5, PT, R5, UR12, PT ;  /* 0x0000000c05007c0c */ /* 0x000fe2000bfa3070 */
[----:B------:R-:W-:Y:S01]  /*55c0*/  FADD.FTZ R12, R4, R12 ;  /* 0x0000000c040c7221 */ /* 0x000fe20000010000 */
[----:B------:R-:W-:Y:S01]  /*55d0*/  SHF.R.U32.HI R5, RZ, 0x8, R6 ;  /* 0x00000008ff057819 */ /* 0x000fe20000011606 */
[----:B------:R-:W-:Y:S01]  /*55e0*/  @!P3 HADD2 R167, -R60.H0_H0, -RZ.H0_H0 ;  /* 0xa00000ff3ca7b230 */ /* 0x000fe20000000900 */
[----:B------:R-:W-:-:S02]  /*55f0*/  PRMT R61, R7, 0x7632, R61 ;  /* 0x00007632073d7816 */ /* 0x000fc4000000003d */
[----:B----4-:R-:W-:Y:S01]  /*5600*/  F2FP.F16.F32.PACK_AB R4, R10, R9 ;  /* 0x000000090a04723e */ /* 0x010fe200000000ff */
[----:B------:R-:W-:Y:S01]  /*5610*/  IMAD.MOV.U32 R35, RZ, RZ, R225 ;  /* 0x000000ffff237224 */ /* 0x000fe200078e00e1 */
[----:B------:R-:W-:Y:S02]  /*5620*/  LOP3.LUT R5, R5, 0xffff, RZ, 0xc0, !PT ;  /* 0x0000ffff05057812 */ /* 0x000fe400078ec0ff */
[----:B------:R-:W-:Y:S02]  /*5630*/  PRMT R225, R60, 0x5410, R61 ;  /* 0x000054103ce17816 */ /* 0x000fe4000000003d */
[C---:B------:R-:W-:Y:S02]  /*5640*/  PRMT R57, R4.reuse, 0x7610, R57 ;  /* 0x0000761004397816 */ /* 0x040fe40000000039 */
[----:B------:R-:W-:Y:S02]  /*5650*/  @!P3 PRMT R60, R167, 0x5410, RZ ;  /* 0x00005410a73cb816 */ /* 0x000fe400000000ff */
[----:B------:R-:W-:Y:S01]  /*5660*/  ISETP.LE.U32.AND P3, PT, R5, UR12, PT ;  /* 0x0000000c05007c0c */ /* 0x000fe2000bf63070 */
[----:B------:R-:W-:Y:S01]  /*5670*/  @!P2 HADD2 R170, -R57.H0_H0, -RZ.H0_H0 ;  /* 0xa00000ff39aaa230 */ /* 0x000fe20000000900 */
[----:B------:R-:W-:Y:S01]  /*5680*/  PRMT R68, R4, 0x7632, R68 ;  /* 0x0000763204447816 */ /* 0x000fe20000000044 */
[----:B------:R-:W-:Y:S01]  /*5690*/  IMAD.MOV.U32 R171, RZ, RZ, R223 ;  /* 0x000000ffffab7224 */ /* 0x000fe200078e00df */
[----:B------:R-:W-:-:S02]  /*56a0*/  LOP3.LUT R4, R20, 0xff, RZ, 0xc0, !PT ;  /* 0x000000ff14047812 */ /* 0x000fc400078ec0ff */
[----:B------:R-:W-:Y:S02]  /*56b0*/  PRMT R223, R57, 0x5410, R68 ;  /* 0x0000541039df7816 */ /* 0x000fe40000000044 */
[----:B------:R-:W-:Y:S02]  /*56c0*/  @!P2 PRMT R57, R170, 0x5410, RZ ;  /* 0x00005410aa39a816 */ /* 0x000fe400000000ff */
[----:B------:R-:W-:Y:S02]  /*56d0*/  ISETP.LE.U32.AND P2, PT, R4, UR12, PT ;  /* 0x0000000c04007c0c */ /* 0x000fe4000bf43070 */
[----:B------:R-:W-:Y:S01]  /*56e0*/  SHF.R.U32.HI R4, RZ, 0x8, R22 ;  /* 0x00000008ff047819 */ /* 0x000fe20000011616 */
[----:B------:R-:W-:Y:S01]  /*56f0*/  MUFU.EX2 R7, R30 ;  /* 0x0000001e00077308 */ /* 0x000fe20000000800 */
[----:B------:R-:W-:Y:S02]  /*5700*/  @!P3 HADD2 R168, -R68.H0_H0, -RZ.H0_H0 ;  /* 0xa00000ff44a8b230 */ /* 0x000fe40000000900 */
[----:B------:R-:W-:-:S05]  /*5710*/  LOP3.LUT R4, R4, 0xffff, RZ, 0xc0, !PT ;  /* 0x0000ffff04047812 */ /* 0x000fca00078ec0ff */
[----:B------:R-:W1:Y:S01]  /*5720*/  MUFU.EX2 R6, R31 ;  /* 0x0000001f00067308 */ /* 0x000e620000000800 */
[----:B------:R-:W-:Y:S02]  /*5730*/  @!P3 PRMT R68, R168, 0x5410, RZ ;  /* 0x00005410a844b816 */ /* 0x000fe400000000ff */
[----:B------:R-:W-:-:S05]  /*5740*/  ISETP.LE.U32.AND P3, PT, R4, UR12, PT ;  /* 0x0000000c04007c0c */ /* 0x000fca000bf63070 */
[----:B------:R-:W4:Y:S01]  /*5750*/  MUFU.EX2 R5, R27 ;  /* 0x0000001b00057308 */ /* 0x000f220000000800 */
[----:B------:R-:W-:Y:S02]  /*5760*/  IMAD.MOV.U32 R167, RZ, RZ, R108 ;  /* 0x000000ffffa77224 */ /* 0x000fe400078e006c */
[----:B------:R-:W-:Y:S01]  /*5770*/  FADD.FTZ R8, R14, R8 ;  /* 0x000000080e087221 */ /* 0x000fe20000010000 */
[--C-:B------:R-:W-:Y:S01]  /*5780*/  FFMA.FTZ R164, R164, UR7, -R3.reuse ;  /* 0x00000007a4a47c23 */ /* 0x100fe20008010803 */
[----:B------:R-:W-:-:S03]  /*5790*/  FFMA.FTZ R156, R156, UR7, -R3 ;  /* 0x000000079c9c7c23 */ /* 0x000fc60008010803 */
[----:B------:R3:W4:Y:S01]  /*57a0*/  MUFU.EX2 R4, R29 ;  /* 0x0000001d00047308 */ /* 0x0007220000000800 */
        /* <DEDUP_REMOVED lines=30> */
[----:B------:R-:W-:Y:S01]  /*5990*/  MUFU.EX2 R14, R33 ;  /* 0x00000021000e7308 */ /* 0x000fe20000000800 */
[----:B------:R-:W-:Y:S01]  /*59a0*/  FADD.FTZ R12, R11, R12 ;  /* 0x0000000c0b0c7221 */ /* 0x000fe20000010000 */
[----:B------:R-:W-:Y:S01]  /*59b0*/  FADD.FTZ R11, R9, R8 ;  /* 0x00000008090b7221 */ /* 0x000fe20000010000 */
[----:B-1----:R-:W-:-:S05]  /*59c0*/  F2FP.F16.F32.PACK_AB R8, R6, R7 ;  /* 0x000000070608723e */ /* 0x002fca00000000ff */
[----:B------:R-:W1:Y:S01]  /*59d0*/  MUFU.EX2 R3, R32 ;  /* 0x0000002000037308 */ /* 0x000e620000000800 */
[C---:B---3--:R-:W-:Y:S01]  /*59e0*/  PRMT R29, R8.reuse, 0x7610, R29 ;  /* 0x00007610081d7816 */ /* 0x048fe2000000001d */
[----:B------:R-:W-:Y:S01]  /*59f0*/  UIADD3 UR31, UR6, 0x1, URZ ;  /* 0x00000001061f7890 */ /* 0x000fe2000fffe03f */
[----:B------:R-:W-:Y:S01]  /*5a00*/  PRMT R30, R8, 0x7632, R30 ;  /* 0x00007632081e7816 */ /* 0x000fe2000000001e */
[----:B----4-:R-:W-:Y:S01]  /*5a10*/  FADD.FTZ R8, R5, R12 ;  /* 0x0000000c05087221 */ /* 0x010fe20000010000 */
[C---:B------:R-:W-:Y:S01]  /*5a20*/  F2FP.F16.F32.PACK_AB R9, R4.reuse, R5 ;  /* 0x000000050409723e */ /* 0x040fe200000000ff */
[----:B------:R-:W-:Y:S02]  /*5a30*/  ULOP3.LUT UR31, UR31, UR25, URZ, 0x3c, !UPT ;  /* 0x000000191f1f7292 */ /* 0x000fe4000f8e3c3f */
[----:B------:R-:W-:Y:S01]  /*5a40*/  FADD.FTZ R4, R4, R8 ;  /* 0x0000000804047221 */ /* 0x000fe20000010000 */
[C---:B------:R-:W-:Y:S02]  /*5a50*/  PRMT R59, R9.reuse, 0x7632, R59 ;  /* 0x00007632093b7816 */ /* 0x040fe4000000003b */
[----:B------:R-:W-:Y:S01]  /*5a60*/  PRMT R56, R9, 0x7610, R56 ;  /* 0x0000761009387816 */ /* 0x000fe20000000038 */
[----:B------:R-:W-:Y:S01]  /*5a70*/  FADD.FTZ R9, R10, R11 ;  /* 0x0000000b0a097221 */ /* 0x000fe20000010000 */
[----:B-1----:R-:W-:Y:S01]  /*5a80*/  F2FP.F16.F32.PACK_AB R5, R14, R3 ;  /* 0x000000030e05723e */ /* 0x002fe200000000ff */
[----:B------:R-:W-:Y:S01]  /*5a90*/  FADD.FTZ R16, R3, R4 ;  /* 0x0000000403107221 */ /* 0x000fe20000010000 */
[----:B--2---:R-:W-:Y:S01]  /*5aa0*/  LOP3.LUT R3, R135, UR31, RZ, 0x3c, !PT ;  /* 0x0000001f87037c12 */ /* 0x004fe2000f8e3cff */
[----:B------:R-:W-:-:S04]  /*5ab0*/  FADD.FTZ R7, R7, R9 ;  /* 0x0000000907077221 */ /* 0x000fc80000010000 */
[----:B------:R-:W-:-:S04]  /*5ac0*/  IMAD.WIDE.U32 R38, R3, -0x326172a9, RZ ;  /* 0xcd9e8d5703267825 */ /* 0x000fc800078e00ff */
[----:B------:R-:W-:Y:S01]  /*5ad0*/  FADD.FTZ R15, R6, R7 ;  /* 0x00000007060f7221 */ /* 0x000fe20000010000 */
[----:B------:R-:W-:Y:S02]  /*5ae0*/  LOP3.LUT R4, R39, UR28, R196, 0x96, !PT ;  /* 0x0000001c27047c12 */ /* 0x000fe4000f8e96c4 */
[----:B------:R-:W-:Y:S02]  /*5af0*/  LOP3.LUT R6, R47, UR26, R38, 0x96, !PT ;  /* 0x0000001a2f067c12 */ /* 0x000fe4000f8e9626 */
[C---:B------:R-:W-:Y:S02]  /*5b00*/  PRMT R165, R5.reuse, 0x7632, R165 ;  /* 0x0000763205a57816 */ /* 0x040fe400000000a5 */
[----:B------:R-:W-:Y:S01]  /*5b10*/  PRMT R175, R5, 0x7610, R175 ;  /* 0x0000761005af7816 */ /* 0x000fe200000000af */
        /* <DEDUP_REMOVED lines=13> */
[----:B------:R-:W-:Y:S02]  /*5bf0*/  @!P1 HADD2 R166, -R61.H0_H0, -RZ.H0_H0 ;  /* 0xa00000ff3da69230 */ /* 0x000fe40000000900 */
[----:B------:R-:W-:-:S04]  /*5c00*/  IMAD.WIDE.U32 R4, R4, -0x326172a9, RZ ;  /* 0xcd9e8d5704047825 */ /* 0x000fc800078e00ff */
[----:B------:R-:W-:Y:S01]  /*5c10*/  @!P2 HADD2 R159, -R175.H0_H0, -RZ.H0_H0 ;  /* 0xa00000ffaf9fa230 */ /* 0x000fe20000000900 */
[----:B------:R-:W-:Y:S02]  /*5c20*/  @!P1 PRMT R61, R166, 0x5410, RZ ;  /* 0x00005410a63d9816 */ /* 0x000fe400000000ff */
[----:B------:R-:W-:Y:S02]  /*5c30*/  LOP3.LUT R3, R5, UR33, R6, 0x96, !PT ;  /* 0x0000002105037c12 */ /* 0x000fe4000f8e9606 */
[----:B------:R-:W-:Y:S02]  /*5c40*/  ISETP.LE.U32.AND P1, PT, R17, UR12, PT ;  /* 0x0000000c11007c0c */ /* 0x000fe4000bf23070 */
[----:B------:R-:W-:Y:S02]  /*5c50*/  LOP3.LUT R6, R3, 0xff, RZ, 0xc0, !PT ;  /* 0x000000ff03067812 */ /* 0x000fe400078ec0ff */
[----:B------:R-:W-:Y:S02]  /*5c60*/  PRMT R32, R175, 0x5410, R165 ;  /* 0x00005410af207816 */ /* 0x000fe400000000a5 */
[----:B------:R-:W-:-:S02]  /*5c70*/  @!P2 PRMT R175, R159, 0x5410, RZ ;  /* 0x000054109fafa816 */ /* 0x000fc400000000ff */
[----:B------:R-:W-:Y:S02]  /*5c80*/  ISETP.LE.U32.AND P2, PT, R6, UR12, PT ;  /* 0x0000000c06007c0c */ /* 0x000fe4000bf43070 */
[----:B------:R-:W-:Y:S01]  /*5c90*/  LOP3.LUT R6, R3, 0xffff, RZ, 0xc0, !PT ;  /* 0x0000ffff03067812 */ /* 0x000fe200078ec0ff */
[----:B------:R-:W-:Y:S01]  /*5ca0*/  @!P3 HADD2 R122, -R30.H0_H0, -RZ.H0_H0 ;  /* 0xa00000ff1e7ab230 */ /* 0x000fe20000000900 */
[----:B------:R-:W-:Y:S02]  /*5cb0*/  LOP3.LUT R13, R7, UR23, R8, 0x96, !PT ;  /* 0x00000017070d7c12 */ /* 0x000fe4000f8e9608 */
[----:B------:R-:W-:Y:S01]  /*5cc0*/  SHF.R.U32.HI R6, RZ, 0x8, R6 ;  /* 0x00000008ff067819 */ /* 0x000fe20000011606 */
[----:B------:R-:W-:Y:S01]  /*5cd0*/  @!P1 HADD2 R157, -R165.H0_H0, -RZ.H0_H0 ;  /* 0xa00000ffa59d9230 */ /* 0x000fe20000000900 */
[----:B------:R-:W-:Y:S02]  /*5ce0*/  SHF.R.U32.HI R7, RZ, 0x18, R3 ;  /* 0x00000018ff077819 */ /* 0x000fe40000011603 */
[----:B------:R-:W-:-:S02]  /*5cf0*/  LOP3.LUT R6, R6, 0xffff, RZ, 0xc0, !PT ;  /* 0x0000ffff06067812 */ /* 0x000fc400078ec0ff */
[----:B------:R-:W-:Y:S01]  /*5d00*/  SHF.R.U32.HI R3, RZ, 0x10, R3 ;  /* 0x00000010ff037819 */ /* 0x000fe20000011603 */
[----:B------:R-:W-:Y:S01]  /*5d10*/  IMAD.MOV.U32 R166, RZ, RZ, R221 ;  /* 0x000000ffffa67224 */ /* 0x000fe200078e00dd */
[----:B------:R-:W-:Y:S02]  /*5d20*/  PRMT R221, R29, 0x5410, R30 ;  /* 0x000054101ddd7816 */ /* 0x000fe4000000001e */
[----:B------:R-:W-:Y:S01]  /*5d30*/  @!P1 PRMT R165, R157, 0x5410, RZ ;  /* 0x000054109da59816 */ /* 0x000fe200000000ff */
[----:B------:R-:W-:Y:S01]  /*5d40*/  @!P4 HADD2 R123, -R29.H0_H0, -RZ.H0_H0 ;  /* 0xa00000ff1d7bc230 */ /* 0x000fe20000000900 */
[----:B------:R-:W-:Y:S02]  /*5d50*/  @!P3 PRMT R30, R122, 0x5410, RZ ;  /* 0x000054107a1eb816 */ /* 0x000fe400000000ff */
[----:B------:R-:W-:Y:S02]  /*5d60*/  ISETP.LE.U32.AND P1, PT, R7, UR12, PT ;  /* 0x0000000c07007c0c */ /* 0x000fe4000bf23070 */
[----:B------:R-:W-:-:S02]  /*5d70*/  ISETP.LE.U32.AND P3, PT, R6, UR12, PT ;  /* 0x0000000c06007c0c */ /* 0x000fc4000bf63070 */
[----:B------:R-:W-:Y:S01]  /*5d80*/  LOP3.LUT R7, R3, 0xff, RZ, 0xc0, !PT ;  /* 0x000000ff03077812 */ /* 0x000fe200078ec0ff */
[----:B------:R-:W1:Y:S01]  /*5d90*/  MUFU.EX2 R6, R85 ;  /* 0x0000005500067308 */ /* 0x000e620000000800 */
[----:B------:R-:W-:Y:S01]  /*5da0*/  @!P6 HADD2 R158, -R56.H0_H0, -RZ.H0_H0 ;  /* 0xa00000ff389ee230 */ /* 0x000fe20000000900 */
[----:B------:R-:W-:-:S06]  /*5db0*/  @!P4 PRMT R29, R123, 0x5410, RZ ;  /* 0x000054107b1dc816 */ /* 0x000fcc00000000ff */
[----:B------:R-:W2:Y:S01]  /*5dc0*/  MUFU.EX2 R3, R83 ;  /* 0x0000005300037308 */ /* 0x000ea20000000800 */
[----:B------:R-:W-:Y:S02]  /*5dd0*/  ISETP.LE.U32.AND P4, PT, R7, UR12, PT ;  /* 0x0000000c07007c0c */ /* 0x000fe4000bf83070 */
[----:B------:R-:W-:Y:S02]  /*5de0*/  LOP3.LUT R7, R4, 0xff, RZ, 0xc0, !PT ;  /* 0x000000ff04077812 */ /* 0x000fe400078ec0ff */
[----:B------:R-:W-:Y:S01]  /*5df0*/  PRMT R27, R56, 0x5410, R59 ;  /* 0x00005410381b7816 */ /* 0x000fe2000000003b */
[----:B------:R-:W-:Y:S01]  /*5e00*/  @!P5 HADD2 R161, -R59.H0_H0, -RZ.H0_H0 ;  /* 0xa00000ff3ba1d230 */ /* 0x000fe20000000900 */
[----:B------:R-:W-:Y:S02]  /*5e10*/  @!P6 PRMT R56, R158, 0x5410, RZ ;  /* 0x000054109e38e816 */ /* 0x000fe400000000ff */
[----:B------:R-:W-:Y:S02]  /*5e20*/  ISETP.LE.U32.AND P6, PT, R7, UR12, PT ;  /* 0x0000000c07007c0c */ /* 0x000fe4000bfc3070 */
[----:B------:R-:W-:-:S02]  /*5e30*/  SHF.R.U32.HI R7, RZ, 0x18, R4 ;  /* 0x00000018ff077819 */ /* 0x000fc40000011604 */
[----:B------:R-:W-:Y:S02]  /*5e40*/  @!P5 PRMT R59, R161, 0x5410, RZ ;  /* 0x00005410a13bd816 */ /* 0x000fe400000000ff */
[----:B------:R-:W-:Y:S02]  /*5e50*/  LOP3.LUT R11, R4, 0xffff, RZ, 0xc0, !PT ;  /* 0x0000ffff040b7812 */ /* 0x000fe400078ec0ff */
[----:B------:R-:W-:Y:S01]  /*5e60*/  SHF.R.U32.HI R12, RZ, 0x10, R4 ;  /* 0x00000010ff0c7819 */ /* 0x000fe20000011604 */
[----:B-1----:R-:W-:Y:S01]  /*5e70*/  FADD.FTZ R4, R6, R15 ;  /* 0x0000000f06047221 */ /* 0x002fe20000010000 */
[----:B------:R-:W-:Y:S02]  /*5e80*/  ISETP.LE.U32.AND P5, PT, R7, UR12, PT ;  /* 0x0000000c07007c0c */ /* 0x000fe4000bfa3070 */
[C---:B--2---:R-:W-:Y:S01]  /*5e90*/  F2FP.F16.F32.PACK_AB R8, R3.reuse, R6 ;  /* 0x000000060308723e */ /* 0x044fe200000000ff */
[----:B------:R-:W1:Y:S01]  /*5ea0*/  MUFU.EX2 R7, R52 ;  /* 0x0000003400077308 */ /* 0x000e620000000800 */
[----:B------:R-:W-:Y:S01]  /*5eb0*/  FADD.FTZ R9, R14, R16 ;  /* 0x000000100e097221 */ /* 0x000fe20000010000 */
[----:B------:R-:W-:Y:S01]  /*5ec0*/  FADD.FTZ R14, R3, R4 ;  /* 0x00000004030e7221 */ /* 0x000fe20000010000 */
[----:B------:R-:W-:-:S05]  /*5ed0*/  PRMT R20, R8, 0x7610, R20 ;  /* 0x0000761008147816 */ /* 0x000fca0000000014 */
[----:B------:R-:W2:Y:S01]  /*5ee0*/  MUFU.EX2 R6, R53 ;  /* 0x0000003500067308 */ /* 0x000ea20000000800 */
[----:B------:R-:W-:-:S04]  /*5ef0*/  IMAD.WIDE.U32 R4, R13, -0x2daee0ad, RZ ;  /* 0xd2511f530d047825 */ /* 0x000fc800078e00ff */
[----:B------:R-:W-:Y:S01]  /*5f00*/  @!P2 HADD2 R172, -R20.H0_H0, -RZ.H0_H0 ;  /* 0xa00000ff14aca230 */ /* 0x000fe20000000900 */
[----:B------:R-:W-:Y:S02]  /*5f10*/  PRMT R159, R8, 0x7632, R159 ;  /* 0x00007632089f7816 */ /* 0x000fe4000000009f */
[----:B------:R-:W-:Y:S02]  /*5f20*/  LOP3.LUT R8, R4, 0xff, RZ, 0xc0, !PT ;  /* 0x000000ff04087812 */ /* 0x000fe400078ec0ff */
[----:B------:R-:W-:Y:S02]  /*5f30*/  PRMT R18, R20, 0x5410, R159 ;  /* 0x0000541014127816 */ /* 0x000fe4000000009f */
[----:B------:R-:W-:Y:S02]  /*5f40*/  @!P2 PRMT R20, R172, 0x5410, RZ ;  /* 0x00005410ac14a816 */ /* 0x000fe400000000ff */
[----:B------:R-:W-:Y:S02]  /*5f50*/  LOP3.LUT R15, R4, 0xffff, RZ, 0xc0, !PT ;  /* 0x0000ffff040f7812 */ /* 0x000fe400078ec0ff */
[----:B------:R-:W-:-:S02]  /*5f60*/  SHF.R.U32.HI R17, RZ, 0x10, R4 ;  /* 0x00000010ff117819 */ /* 0x000fc40000011604 */
[----:B------:R-:W-:Y:S02]  /*5f70*/  SHF.R.U32.HI R16, RZ, 0x18, R4 ;  /* 0x00000018ff107819 */ /* 0x000fe40000011604 */
[----:B------:R-:W-:Y:S01]  /*5f80*/  LOP3.LUT R3, R5, UR32, R10, 0x96, !PT ;  /* 0x0000002005037c12 */ /* 0x000fe2000f8e960a */
[----:B-1----:R-:W-:Y:S01]  /*5f90*/  FADD.FTZ R5, R7, R9 ;  /* 0x0000000907057221 */ /* 0x002fe20000010000 */
[----:B------:R-:W-:Y:S02]  /*5fa0*/  ISETP.LE.U32.AND P2, PT, R8, UR12, PT ;  /* 0x0000000c08007c0c */ /* 0x000fe4000bf43070 */
[----:B------:R-:W-:Y:S01]  /*5fb0*/  SHF.R.U32.HI R4, RZ, 0x8, R11 ;  /* 0x00000008ff047819 */ /* 0x000fe2000001160b */
[----:B------:R-:W-:Y:S01]  /*5fc0*/  MUFU.EX2 R8, R80 ;  /* 0x0000005000087308 */ /* 0x000fe20000000800 */
[----:B--2---:R-:W-:Y:S01]  /*5fd0*/  F2FP.F16.F32.PACK_AB R7, R6, R7 ;  /* 0x000000070607723e */ /* 0x004fe200000000ff */
[----:B------:R-:W-:-:S06]  /*5fe0*/  @!P3 HADD2 R173, -R159.H0_H0, -RZ.H0_H0 ;  /* 0xa00000ff9fadb230 */ /* 0x000fcc0000000900 */
[----:B------:R-:W1:Y:S01]  /*5ff0*/  MUFU.EX2 R11, R77 ;  /* 0x0000004d000b7308 */ /* 0x000e620000000800 */
[----:B------:R-:W-:Y:S02]  /*6000*/  PRMT R215, R7, 0x7632, R215 ;  /* 0x0000763207d77816 */ /* 0x000fe400000000d7 */
[----:B------:R-:W-:Y:S02]  /*6010*/  LOP3.LUT R4, R4, 0xffff, RZ, 0xc0, !PT ;  /* 0x0000ffff04047812 */ /* 0x000fe400078ec0ff */
[----:B------:R-:W-:Y:S01]  /*6020*/  @!P3 PRMT R159, R173, 0x5410, RZ ;  /* 0x00005410ad9fb816 */ /* 0x000fe200000000ff */
[----:B------:R-:W-:Y:S01]  /*6030*/  @!P1 HADD2 R177, -R215.H0_H0, -RZ.H0_H0 ;  /* 0xa00000ffd7b19230 */ /* 0x000fe20000000900 */
[----:B------:R-:W-:Y:S02]  /*6040*/  PRMT R53, R7, 0x7610, R53 ;  /* 0x0000761007357816 */ /* 0x000fe40000000035 */
[----:B------:R-:W-:Y:S02]  /*6050*/  ISETP.LE.U32.AND P3, PT, R4, UR12, PT ;  /* 0x0000000c04007c0c */ /* 0x000fe4000bf63070 */
[----:B------:R-:W-:-:S02]  /*6060*/  LOP3.LUT R4, R12, 0xff, RZ, 0xc0, !PT ;  /* 0x000000ff0c047812 */ /* 0x000fc400078ec0ff */
[----:B------:R-:W-:Y:S02]  /*6070*/  PRMT R163, R53, 0x5410, R215 ;  /* 0x0000541035a37816 */ /* 0x000fe400000000d7 */
[----:B------:R-:W-:Y:S01]  /*6080*/  @!P1 PRMT R215, R177, 0x5410, RZ ;  /* 0x00005410b1d79816 */ /* 0x000fe200000000ff */
[----:B------:R-:W-:Y:S01]  /*6090*/  FADD.FTZ R7, R6, R5 ;  /* 0x0000000506077221 */ /* 0x000fe20000010000 */
[----:B------:R-:W-:Y:S02]  /*60a0*/  ISETP.LE.U32.AND P1, PT, R4, UR12, PT ;  /* 0x0000000c04007c0c */ /* 0x000fe4000bf23070 */
[----:B-1----:R-:W-:Y:S02]  /*60b0*/  F2FP.F16.F32.PACK_AB R4, R11, R8 ;  /* 0x000000080b04723e */ /* 0x002fe400000000ff */
[----:B------:R-:W-:Y:S02]  /*60c0*/  SHF.R.U32.HI R5, RZ, 0x10, R3 ;  /* 0x00000010ff057819 */ /* 0x000fe40000011603 */
[----:B------:R-:W-:-:S02]  /*60d0*/  PRMT R217, R4, 0x7610, R217 ;  /* 0x0000761004d97816 */ /* 0x000fc400000000d9 */
[----:B------:R-:W-:Y:S02]  /*60e0*/  PRMT R52, R4, 0x7632, R52 ;  /* 0x0000763204347816 */ /* 0x000fe40000000034 */
[----:B------:R-:W1:Y:S01]  /*60f0*/  MUFU.EX2 R4, R92 ;  /* 0x0000005c00047308 */ /* 0x000e620000000800 */
[----:B------:R-:W-:Y:S01]  /*6100*/  LOP3.LUT R6, R5, 0xff, RZ, 0xc0, !PT ;  /* 0x000000ff05067812 */ /* 0x000fe200078ec0ff */
[----:B------:R-:W-:-:S06]  /*6110*/  @!P4 HADD2 R176, -R53.H0_H0, -RZ.H0_H0 ;  /* 0xa00000ff35b0c230 */ /* 0x000fcc0000000900 */
[----:B------:R-:W2:Y:S01]  /*6120*/  MUFU.EX2 R5, R89 ;  /* 0x0000005900057308 */ /* 0x000ea20000000800 */
[----:B------:R-:W-:Y:S01]  /*6130*/  @!P4 PRMT R53, R176, 0x5410, RZ ;  /* 0x00005410b035c816 */ /* 0x000fe200000000ff */
[----:B------:R-:W-:Y:S01]  /*6140*/  FADD.FTZ R13, R8, R14 ;  /* 0x0000000e080d7221 */ /* 0x000fe20000010000 */
[----:B------:R-:W-:Y:S01]  /*6150*/  ISETP.LE.U32.AND P4, PT, R6, UR12, PT ;  /* 0x0000000c06007c0c */ /* 0x000fe2000bf83070 */
[----:B------:R-:W-:Y:S01]  /*6160*/  @!P6 HADD2 R179, -R217.H0_H0, -RZ.H0_H0 ;  /* 0xa00000ffd9b3e230 */ /* 0x000fe20000000900 */
[C---:B------:R-:W-:Y:S02]  /*6170*/  LOP3.LUT R6, R3.reuse, 0xff, RZ, 0xc0, !PT ;  /* 0x000000ff03067812 */ /* 0x040fe400078ec0ff */
[----:B------:R-:W-:Y:S02]  /*6180*/  SHF.R.U32.HI R8, RZ, 0x18, R3 ;  /* 0x00000018ff087819 */ /* 0x000fe40000011603 */
[----:B------:R-:W-:Y:S01]  /*6190*/  LOP3.LUT R3, R3, 0xffff, RZ, 0xc0, !PT ;  /* 0x0000ffff03037812 */ /* 0x000fe200078ec0ff */
[----:B-1----:R-:W-:Y:S01]  /*61a0*/  FADD.FTZ R12, R4, R7 ;  /* 0x00000007040c7221 */ /* 0x002fe20000010000 */
[----:B------:R-:W-:-:S02]  /*61b0*/  PRMT R220, R217, 0x5410, R52 ;  /* 0x00005410d9dc7816 */ /* 0x000fc40000000034 */
[----:B------:R-:W-:Y:S01]  /*61c0*/  @!P6 PRMT R217, R179, 0x5410, RZ ;  /* 0x00005410b3d9e816 */ /* 0x000fe200000000ff */
[----:B------:R-:W-:Y:S01]  /*61d0*/  MUFU.EX2 R9, R73 ;  /* 0x0000004900097308 */ /* 0x000fe20000000800 */
[----:B------:R-:W-:Y:S02]  /*61e0*/  ISETP.LE.U32.AND P6, PT, R6, UR12, PT ;  /* 0x0000000c06007c0c */ /* 0x000fe4000bfc3070 */
[----:B--2---:R-:W-:Y:S02]  /*61f0*/  F2FP.F16.F32.PACK_AB R7, R5, R4 ;  /* 0x000000040507723e */ /* 0x004fe400000000ff */
[----:B------:R-:W-:-:S03]  /*6200*/  SHF.R.U32.HI R4, RZ, 0x8, R3 ;  /* 0x00000008ff047819 */ /* 0x000fc60000011603 */
[----:B------:R-:W1:Y:S01]  /*6210*/  MUFU.EX2 R6, R72 ;  /* 0x0000004800067308 */ /* 0x000e620000000800 */
[----:B------:R-:W-:-:S07]  /*6220*/  PRMT R136, R7, 0x7632, R136 ;  /* 0x0000763207887816 */ /* 0x000fce0000000088 */
[----:B------:R-:W-:Y:S01]  /*6230*/  MUFU.EX2 R3, R86 ;  /* 0x0000005600037308 */ /* 0x000fe20000000800 */
[----:B------:R-:W-:-:S07]  /*6240*/  @!P3 HADD2 R178, -R52.H0_H0, -RZ.H0_H0 ;  /* 0xa00000ff34b2b230 */ /* 0x000fce0000000900 */
[----:B------:R-:W2:Y:S01]  /*6250*/  MUFU.EX2 R10, R82 ;  /* 0x00000052000a7308 */ /* 0x000ea20000000800 */
[----:B------:R-:W-:Y:S01]  /*6260*/  @!P5 HADD2 R180, -R136.H0_H0, -RZ.H0_H0 ;  /* 0xa00000ff88b4d230 */ /* 0x000fe20000000900 */
[----:B------:R-:W-:Y:S01]  /*6270*/  PRMT R158, R7, 0x7610, R158 ;  /* 0x00007610079e7816 */ /* 0x000fe2000000009e */
[----:B------:R-:W-:Y:S01]  /*6280*/  IMAD.MOV.U32 R22, RZ, RZ, R0 ;  /* 0x000000ffff167224 */ /* 0x000fe200078e0000 */
[----:B------:R-:W-:Y:S01]  /*6290*/  @!P3 PRMT R52, R178, 0x5410, RZ ;  /* 0x00005410b234b816 */ /* 0x000fe200000000ff */
[----:B------:R-:W-:Y:S01]  /*62a0*/  FADD.FTZ R12, R5, R12 ;  /* 0x0000000c050c7221 */ /* 0x000fe20000010000 */
[----:B------:R-:W-:Y:S02]  /*62b0*/  LOP3.LUT R4, R4, 0xffff, RZ, 0xc0, !PT ;  /* 0x0000ffff04047812 */ /* 0x000fe400078ec0ff */
[----:B------:R-:W-:Y:S01]  /*62c0*/  ISETP.LE.U32.AND P3, PT, R8, UR12, PT ;  /* 0x0000000c08007c0c */ /* 0x000fe2000bf63070 */
[----:B------:R3:W-:Y:S01]  /*62d0*/  MUFU.EX2 R5, R67 ;  /* 0x0000004300057308 */ /* 0x0007e20000000800 */
[----:B------:R-:W-:-:S02]  /*62e0*/  PRMT R0, R158, 0x5410, R136 ;  /* 0x000054109e007816 */ /* 0x000fc40000000088 */
[----:B------:R-:W-:Y:S02]  /*62f0*/  @!P5 PRMT R136, R180, 0x5410, RZ ;  /* 0x00005410b488d816 */ /* 0x000fe400000000ff */
[----:B------:R-:W-:-:S03]  /*6300*/  ISETP.LE.U32.AND P5, PT, R4, UR12, PT ;  /* 0x0000000c04007c0c */ /* 0x000fc6000bfa3070 */
[----:B------:R-:W4:Y:S01]  /*6310*/  MUFU.EX2 R8, R65 ;  /* 0x0000004100087308 */ /* 0x000f220000000800 */
[----:B-1----:R-:W-:Y:S01]  /*6320*/  F2FP.F16.F32.PACK_AB R4, R9, R6 ;  /* 0x000000060904723e */ /* 0x002fe200000000ff */
[----:B------:R-:W-:Y:S01]  /*6330*/  FADD.FTZ R11, R11, R13 ;  /* 0x0000000d0b0b7221 */ /* 0x000fe20000010000 */
[----:B--2---:R-:W-:Y:S02]  /*6340*/  F2FP.F16.F32.PACK_AB R7, R10, R3 ;  /* 0x000000030a07723e */ /* 0x004fe400000000ff */
[----:B------:R-:W-:Y:S01]  /*6350*/  PRMT R19, R4, 0x7610, R19 ;  /* 0x0000761004137816 */ /* 0x000fe20000000013 */
[----:B------:R-:W-:Y:S01]  /*6360*/  FADD.FTZ R11, R6, R11 ;  /* 0x0000000b060b7221 */ /* 0x000fe20000010000 */
[----:B------:R-:W-:Y:S02]  /*6370*/  PRMT R28, R7, 0x7632, R28 ;  /* 0x00007632071c7816 */ /* 0x000fe4000000001c */
[----:B---3--:R-:W-:Y:S01]  /*6380*/  PRMT R67, R4, 0x7632, R67 ;  /* 0x0000763204437816 */ /* 0x008fe20000000043 */
[----:B------:R-:W-:Y:S01]  /*6390*/  MUFU.EX2 R6, R76 ;  /* 0x0000004c00067308 */ /* 0x000fe20000000800 */
[----:B------:R-:W-:-:S02]  /*63a0*/  SHF.R.U32.HI R4, RZ, 0x8, R15 ;  /* 0x00000008ff047819 */ /* 0x000fc4000001160f */
[----:B------:R-:W-:Y:S01]  /*63b0*/  PRMT R80, R7, 0x7610, R80 ;  /* 0x0000761007507816 */ /* 0x000fe20000000050 */
[----:B------:R-:W-:Y:S01]  /*63c0*/  @!P1 HADD2 R181, -R158.H0_H0, -RZ.H0_H0 ;  /* 0xa00000ff9eb59230 */ /* 0x000fe20000000900 */
[----:B------:R-:W-:-:S03]  /*63d0*/  LOP3.LUT R4, R4, 0xffff, RZ, 0xc0, !PT ;  /* 0x0000ffff04047812 */ /* 0x000fc600078ec0ff */
[----:B------:R1:W2:Y:S01]  /*63e0*/  MUFU.EX2 R7, R79 ;  /* 0x0000004f00077308 */ /* 0x0002a20000000800 */
[----:B------:R-:W-:Y:S02]  /*63f0*/  @!P1 PRMT R158, R181, 0x5410, RZ ;  /* 0x00005410b59e9816 */ /* 0x000fe400000000ff */
[----:B------:R-:W-:Y:S02]  /*6400*/  ISETP.LE.U32.AND P1, PT, R4, UR12, PT ;  /* 0x0000000c04007c0c */ /* 0x000fe4000bf23070 */
[----:B----4-:R-:W-:Y:S01]  /*6410*/  F2FP.F16.F32.PACK_AB R4, R8, R5 ;  /* 0x000000050804723e */ /* 0x010fe200000000ff */
[----:B------:R-:W-:Y:S02]  /*6420*/  @!P4 HADD2 R183, -R80.H0_H0, -RZ.H0_H0 ;  /* 0xa00000ff50b7c230 */ /* 0x000fe40000000900 */
[----:B------:R-:W-:Y:S01]  /*6430*/  IMAD.MOV.U32 R157, RZ, RZ, R22 ;  /* 0x000000ffff9d7224 */ /* 0x000fe200078e0016 */
[C---:B------:R-:W-:Y:S02]  /*6440*/  PRMT R222, R4.reuse, 0x7610, R222 ;  /* 0x0000761004de7816 */ /* 0x040fe400000000de */
[----:B------:R-:W-:-:S02]  /*6450*/  PRMT R77, R4, 0x7632, R77 ;  /* 0x00007632044d7816 */ /* 0x000fc4000000004d */
[----:B------:R-:W-:Y:S01]  /*6460*/  LOP3.LUT R4, R17, 0xff, RZ, 0xc0, !PT ;  /* 0x000000ff11047812 */ /* 0x000fe200078ec0ff */
[----:B-1----:R-:W-:Y:S02]  /*6470*/  IMAD.MOV.U32 R79, RZ, RZ, R28 ;  /* 0x000000ffff4f7224 */ /* 0x002fe400078e001c */
[----:B------:R-:W-:Y:S01]  /*6480*/  FADD.FTZ R12, R3, R12 ;  /* 0x0000000c030c7221 */ /* 0x000fe20000010000 */
[----:B------:R-:W-:Y:S01]  /*6490*/  IMAD.MOV.U32 R22, RZ, RZ, R214 ;  /* 0x000000ffff167224 */ /* 0x000fe200078e00d6 */
[----:B--2---:R-:W-:Y:S02]  /*64a0*/  F2FP.F16.F32.PACK_AB R3, R6, R7 ;  /* 0x000000070603723e */ /* 0x004fe400000000ff */
[----:B------:R-:W-:Y:S02]  /*64b0*/  PRMT R214, R80, 0x5410, R79 ;  /* 0x0000541050d67816 */ /* 0x000fe4000000004f */
[----:B------:R-:W-:Y:S02]  /*64c0*/  @!P4 PRMT R80, R183, 0x5410, RZ ;  /* 0x00005410b750c816 */ /* 0x000fe400000000ff */
[----:B------:R-:W-:-:S02]  /*64d0*/  ISETP.LE.U32.AND P4, PT, R4, UR12, PT ;  /* 0x0000000c04007c0c */ /* 0x000fc4000bf83070 */
[----:B------:R-:W1:Y:S01]  /*64e0*/  MUFU.EX2 R4, R62 ;  /* 0x0000003e00047308 */ /* 0x000e620000000800 */
[C---:B------:R-:W-:Y:S02]  /*64f0*/  PRMT R137, R3.reuse, 0x7610, R137 ;  /* 0x0000761003897816 */ /* 0x040fe40000000089 */
[----:B------:R-:W-:Y:S01]  /*6500*/  PRMT R218, R3, 0x7632, R218 ;  /* 0x0000763203da7816 */ /* 0x000fe200000000da */
[----:B------:R-:W-:-:S04]  /*6510*/  FADD.FTZ R9, R9, R11 ;  /* 0x0000000b09097221 */ /* 0x000fc80000010000 */
[----:B------:R-:W2:Y:S01]  /*6520*/  MUFU.EX2 R3, R87 ;  /* 0x0000005700037308 */ /* 0x000ea20000000800 */
[----:B------:R-:W-:Y:S01]  /*6530*/  FADD.FTZ R5, R5, R9 ;  /* 0x0000000905057221 */ /* 0x000fe20000010000 */
[----:B------:R-:W-:-:S03]  /*6540*/  UIADD3 UR30, UR6, 0x2, URZ ;  /* 0x00000002061e7890 */ /* 0x000fc6000fffe03f */
[----:B------:R-:W-:Y:S01]  /*6550*/  FADD.FTZ R5, R8, R5 ;  /* 0x0000000508057221 */ /* 0x000fe20000010000 */
[----:B------:R-:W-:-:S03]  /*6560*/  ULOP3.LUT UR30, UR30, UR25, URZ, 0x3c, !UPT ;  /* 0x000000191e1e7292 */ /* 0x000fc6000f8e3c3f */
[----:B-1----:R-:W-:Y:S01]  /*6570*/  FADD.FTZ R5, R4, R5 ;  /* 0x0000000504057221 */ /* 0x002fe20000010000 */
[----:B------:R-:W-:Y:S02]  /*6580*/  IMAD.MOV.U32 R73, RZ, RZ, R20 ;  /* 0x000000ffff497224 */ /* 0x000fe400078e0014 */
[----:B------:R-:W-:Y:S01]  /*6590*/  FADD.FTZ R9, R10, R12 ;  /* 0x0000000c0a097221 */ /* 0x000fe20000010000 */
[----:B------:R-:W-:Y:S02]  /*65a0*/  IMAD.MOV.U32 R20, RZ, RZ, R167 ;  /* 0x000000ffff147224 */ /* 0x000fe400078e00a7 */
[----:B------:R-:W-:Y:S02]  /*65b0*/  IMAD.MOV.U32 R167, RZ, RZ, R166 ;  /* 0x000000ffffa77224 */ /* 0x000fe400078e00a6 */
[C---:B--2---:R-:W-:Y:S01]  /*65c0*/  FADD.FTZ R15, R3.reuse, R5 ;  /* 0x00000005030f7221 */ /* 0x044fe20000010000 */
[----:B------:R-:W-:Y:S02]  /*65d0*/  F2FP.F16.F32.PACK_AB R17, R3, R4 ;  /* 0x000000040311723e */ /* 0x000fe400000000ff */
[----:B------:R-:W-:Y:S01]  /*65e0*/  LOP3.LUT R3, R135, UR30, RZ, 0x3c, !PT ;  /* 0x0000001e87037c12 */ /* 0x000fe2000f8e3cff */
[----:B------:R-:W-:-:S02]  /*65f0*/  IMAD.MOV.U32 R166, RZ, RZ, R34 ;  /* 0x000000ffffa67224 */ /* 0x000fc400078e0022 */
[----:B------:R-:W-:Y:S02]  /*6600*/  @!P3 HADD2 R182, -R28.H0_H0, -RZ.H0_H0 ;  /* 0xa00000ff1cb6b230 */ /* 0x000fe40000000900 */
[----:B------:R-:W-:Y:S02]  /*6610*/  IMAD.MOV.U32 R34, RZ, RZ, R35 ;  /* 0x000000ffff227224 */ /* 0x000fe400078e0023 */
[----:B------:R-:W-:Y:S01]  /*6620*/  FADD.FTZ R7, R7, R9 ;  /* 0x0000000907077221 */ /* 0x000fe20000010000 */
[----:B------:R-:W-:Y:S02]  /*6630*/  IMAD.MOV.U32 R35, RZ, RZ, R36 ;  /* 0x000000ffff237224 */ /* 0x000fe400078e0024 */
[----:B------:R-:W-:Y:S02]  /*6640*/  IMAD.MOV.U32 R28, RZ, RZ, R37 ;  /* 0x000000ffff1c7224 */ /* 0x000fe400078e0025 */
[----:B------:R-:W-:-:S04]  /*6650*/  IMAD.WIDE.U32 R36, R3, -0x326172a9, RZ ;  /* 0xcd9e8d5703247825 */ /* 0x000fc800078e00ff */
[----:B------:R-:W-:Y:S01]  /*6660*/  FADD.FTZ R13, R6, R7 ;  /* 0x00000007060d7221 */ /* 0x000fe20000010000 */
[----:B------:R-:W-:Y:S02]  /*6670*/  LOP3.LUT R4, R37, UR28, R196, 0x96, !PT ;  /* 0x0000001c25047c12 */ /* 0x000fe4000f8e96c4 */
[----:B------:R-:W-:-:S03]  /*6680*/  LOP3.LUT R6, R47, UR26, R36, 0x96, !PT ;  /* 0x0000001a2f067c12 */ /* 0x000fc6000f8e9624 */
        /* <DEDUP_REMOVED lines=14> */
[----:B------:R-:W-:-:S03]  /*6770*/  @!P3 PRMT R79, R182, 0x5410, RZ ;  /* 0x00005410b64fb816 */ /* 0x000fc600000000ff */
[----:B------:R-:W-:Y:S01]  /*6780*/  @!P4 HADD2 R189, -R137.H0_H0, -RZ.H0_H0 ;  /* 0xa00000ff89bdc230 */ /* 0x000fe20000000900 */
[----:B------:R-:W-:Y:S02]  /*6790*/  LOP3.LUT R3, R5, UR33, R6, 0x96, !PT ;  /* 0x0000002105037c12 */ /* 0x000fe4000f8e9606 */
[----:B------:R-:W-:Y:S02]  /*67a0*/  ISETP.LE.U32.AND P3, PT, R16, UR12, PT ;  /* 0x0000000c10007c0c */ /* 0x000fe4000bf63070 */
[----:B------:R-:W-:Y:S02]  /*67b0*/  LOP3.LUT R6, R3, 0xff, RZ, 0xc0, !PT ;  /* 0x000000ff03067812 */ /* 0x000fe400078ec0ff */
[----:B------:R-:W-:Y:S02]  /*67c0*/  PRMT R85, R137, 0x5410, R218 ;  /* 0x0000541089557816 */ /* 0x000fe400000000da */
[----:B------:R-:W-:Y:S02]  /*67d0*/  @!P4 PRMT R137, R189, 0x5410, RZ ;  /* 0x00005410bd89c816 */ /* 0x000fe400000000ff */
[----:B------:R-:W-:-:S02]  /*67e0*/  ISETP.LE.U32.AND P4, PT, R6, UR12, PT ;  /* 0x0000000c06007c0c */ /* 0x000fc4000bf83070 */
[----:B------:R-:W-:Y:S01]  /*67f0*/  LOP3.LUT R6, R3, 0xffff, RZ, 0xc0, !PT ;  /* 0x0000ffff03067812 */ /* 0x000fe200078ec0ff */
[----:B------:R-:W-:-:S03]  /*6800*/  @!P5 HADD2 R184, -R67.H0_H0, -RZ.H0_H0 ;  /* 0xa00000ff43b8d230 */ /* 0x000fc60000000900 */
[----:B------:R-:W-:Y:S01]  /*6810*/  SHF.R.U32.HI R6, RZ, 0x8, R6 ;  /* 0x00000008ff067819 */ /* 0x000fe20000011606 */
[----:B------:R-:W-:Y:S01]  /*6820*/  @!P3 HADD2 R187, -R218.H0_H0, -RZ.H0_H0 ;  /* 0xa00000ffdabbb230 */ /* 0x000fe20000000900 */
[--C-:B------:R-:W-:Y:S02]  /*6830*/  SHF.R.U32.HI R9, RZ, 0x10, R3.reuse ;  /* 0x00000010ff097819 */ /* 0x100fe40000011603 */
[----:B------:R-:W-:Y:S02]  /*6840*/  LOP3.LUT R6, R6, 0xffff, RZ, 0xc0, !PT ;  /* 0x0000ffff06067812 */ /* 0x000fe400078ec0ff */
[----:B------:R-:W-:Y:S02]  /*6850*/  SHF.R.U32.HI R3, RZ, 0x18, R3 ;  /* 0x00000018ff037819 */ /* 0x000fe40000011603 */
[----:B------:R-:W-:Y:S02]  /*6860*/  LOP3.LUT R14, R7, UR23, R8, 0x96, !PT ;  /* 0x00000017070e7c12 */ /* 0x000fe4000f8e9608 */
[----:B------:R-:W1:Y:S01]  /*6870*/  MUFU.EX2 R8, R97 ;  /* 0x0000006100087308 */ /* 0x000e620000000800 */
[----:B------:R-:W-:-:S02]  /*6880*/  PRMT R31, R19, 0x5410, R67 ;  /* 0x00005410131f7816 */ /* 0x000fc40000000043 */
[----:B------:R-:W-:Y:S02]  /*6890*/  @!P5 PRMT R67, R184, 0x5410, RZ ;  /* 0x00005410b843d816 */ /* 0x000fe400000000ff */
[----:B------:R-:W-:-:S03]  /*68a0*/  @!P3 PRMT R218, R187, 0x5410, RZ ;  /* 0x00005410bbdab816 */ /* 0x000fc600000000ff */
[----:B------:R-:W2:Y:S01]  /*68b0*/  MUFU.EX2 R7, R70 ;  /* 0x0000004600077308 */ /* 0x000ea20000000800 */
[----:B------:R-:W-:Y:S01]  /*68c0*/  ISETP.LE.U32.AND P5, PT, R6, UR12, PT ;  /* 0x0000000c06007c0c */ /* 0x000fe2000bfa3070 */
[----:B------:R-:W-:Y:S01]  /*68d0*/  @!P6 HADD2 R185, -R19.H0_H0, -RZ.H0_H0 ;  /* 0xa00000ff13b9e230 */ /* 0x000fe20000000900 */
[----:B------:R-:W-:Y:S02]  /*68e0*/  ISETP.LE.U32.AND P3, PT, R3, UR12, PT ;  /* 0x0000000c03007c0c */ /* 0x000fe4000bf63070 */
[----:B------:R-:W-:-:S03]  /*68f0*/  LOP3.LUT R9, R9, 0xff, RZ, 0xc0, !PT ;  /* 0x000000ff09097812 */ /* 0x000fc600078ec0ff */
[----:B------:R-:W-:Y:S01]  /*6900*/  MUFU.EX2 R6, R71 ;  /* 0x0000004700067308 */ /* 0x000fe20000000800 */
[----:B------:R-:W-:Y:S01]  /*6910*/  @!P6 PRMT R19, R185, 0x5410, RZ ;  /* 0x00005410b913e816 */ /* 0x000fe200000000ff */
[----:B------:R-:W-:-:S06]  /*6920*/  @!P2 HADD2 R188, -R222.H0_H0, -RZ.H0_H0 ;  /* 0xa00000ffdebca230 */ /* 0x000fcc0000000900 */
[----:B------:R-:W3:Y:S01]  /*6930*/  MUFU.EX2 R3, R100 ;  /* 0x0000006400037308 */ /* 0x000ee20000000800 */
[----:B------:R-:W-:Y:S02]  /*6940*/  ISETP.LE.U32.AND P6, PT, R9, UR12, PT ;  /* 0x0000000c09007c0c */ /* 0x000fe4000bfc3070 */
[----:B------:R-:W-:Y:S02]  /*6950*/  LOP3.LUT R9, R4, 0xff, RZ, 0xc0, !PT ;  /* 0x000000ff04097812 */ /* 0x000fe400078ec0ff */
[----:B------:R-:W-:Y:S02]  /*6960*/  PRMT R92, R222, 0x5410, R77 ;  /* 0x00005410de5c7816 */ /* 0x000fe4000000004d */
[----:B------:R-:W-:Y:S02]  /*6970*/  @!P2 PRMT R222, R188, 0x5410, RZ ;  /* 0x00005410bcdea816 */ /* 0x000fe400000000ff */
[----:B------:R-:W-:Y:S02]  /*6980*/  ISETP.LE.U32.AND P2, PT, R9, UR12, PT ;  /* 0x0000000c09007c0c */ /* 0x000fe4000bf43070 */
[----:B------:R-:W-:-:S02]  /*6990*/  SHF.R.U32.HI R9, RZ, 0x18, R4 ;  /* 0x00000018ff097819 */ /* 0x000fc40000011604 */
[----:B------:R-:W-:Y:S01]  /*69a0*/  LOP3.LUT R11, R4, 0xffff, RZ, 0xc0, !PT ;  /* 0x0000ffff040b7812 */ /* 0x000fe200078ec0ff */
[----:B-1----:R-:W-:Y:S01]  /*69b0*/  FADD.FTZ R5, R8, R15 ;  /* 0x0000000f08057221 */ /* 0x002fe20000010000 */
[----:B------:R-:W-:Y:S01]  /*69c0*/  SHF.R.U32.HI R12, RZ, 0x10, R4 ;  /* 0x00000010ff0c7819 */ /* 0x000fe20000011604 */
[----:B--2---:R-:W-:Y:S01]  /*69d0*/  FADD.FTZ R4, R7, R13 ;  /* 0x0000000d07047221 */ /* 0x004fe20000010000 */
[----:B------:R-:W-:Y:S02]  /*69e0*/  @!P1 HADD2 R186, -R77.H0_H0, -RZ.H0_H0 ;  /* 0xa00000ff4dba9230 */ /* 0x000fe40000000900 */
[----:B---3--:R-:W-:Y:S01]  /*69f0*/  FADD.FTZ R16, R3, R5 ;  /* 0x0000000503107221 */ /* 0x008fe20000010000 */
[----:B------:R-:W-:Y:S01]  /*6a00*/  FADD.FTZ R13, R6, R4 ;  /* 0x00000004060d7221 */ /* 0x000fe20000010000 */
[----:B------:R-:W-:Y:S01]  /*6a10*/  IMAD.WIDE.U32 R4, R14, -0x2daee0ad, RZ ;  /* 0xd2511f530e047825 */ /* 0x000fe200078e00ff */
[----:B------:R-:W-:Y:S02]  /*6a20*/  @!P1 PRMT R77, R186, 0x5410, RZ ;  /* 0x00005410ba4d9816 */ /* 0x000fe400000000ff */
[----:B------:R-:W-:-:S02]  /*6a30*/  PRMT R219, R17, 0x7632, R219 ;  /* 0x0000763211db7816 */ /* 0x000fc400000000db */
[----:B------:R-:W-:Y:S02]  /*6a40*/  ISETP.LE.U32.AND P1, PT, R9, UR12, PT ;  /* 0x0000000c09007c0c */ /* 0x000fe4000bf23070 */
[----:B------:R-:W-:Y:S02]  /*6a50*/  F2FP.F16.F32.PACK_AB R7, R6, R7 ;  /* 0x000000070607723e */ /* 0x000fe400000000ff */
[C---:B------:R-:W-:Y:S02]  /*6a60*/  LOP3.LUT R6, R4.reuse, 0xff, RZ, 0xc0, !PT ;  /* 0x000000ff04067812 */ /* 0x040fe400078ec0ff */
[----:B------:R-:W-:Y:S02]  /*6a70*/  LOP3.LUT R15, R4, 0xffff, RZ, 0xc0, !PT ;  /* 0x0000ffff040f7812 */ /* 0x000fe400078ec0ff */
[--C-:B------:R-:W-:Y:S02]  /*6a80*/  SHF.R.U32.HI R14, RZ, 0x10, R4.reuse ;  /* 0x00000010ff0e7819 */ /* 0x100fe40000011604 */
[----:B------:R-:W-:-:S02]  /*6a90*/  SHF.R.U32.HI R9, RZ, 0x18, R4 ;  /* 0x00000018ff097819 */ /* 0x000fc40000011604 */
[----:B------:R-:W-:Y:S01]  /*6aa0*/  SHF.R.U32.HI R4, RZ, 0x8, R11 ;  /* 0x00000008ff047819 */ /* 0x000fe2000001160b */
[----:B------:R-:W-:Y:S01]  /*6ab0*/  @!P5 HADD2 R199, -R219.H0_H0, -RZ.H0_H0 ;  /* 0xa00000ffdbc7d230 */ /* 0x000fe20000000900 */
[----:B------:R-:W-:Y:S02]  /*6ac0*/  PRMT R82, R17, 0x7610, R82 ;  /* 0x0000761011527816 */ /* 0x000fe40000000052 */
[----:B------:R-:W-:Y:S01]  /*6ad0*/  PRMT R216, R7, 0x7632, R216 ;  /* 0x0000763207d87816 */ /* 0x000fe200000000d8 */
[----:B------:R-:W-:Y:S01]  /*6ae0*/  IMAD.MOV.U32 R97, RZ, RZ, R28 ;  /* 0x000000ffff617224 */ /* 0x000fe200078e001c */
[----:B------:R-:W-:Y:S02]  /*6af0*/  LOP3.LUT R4, R4, 0xffff, RZ, 0xc0, !PT ;  /* 0x0000ffff04047812 */ /* 0x000fe400078ec0ff */
[----:B------:R-:W-:Y:S01]  /*6b00*/  PRMT R28, R82, 0x5410, R219 ;  /* 0x00005410521c7816 */ /* 0x000fe200000000db */
[----:B------:R-:W-:Y:S01]  /*6b10*/  @!P3 HADD2 R198, -R216.H0_H0, -RZ.H0_H0 ;  /* 0xa00000ffd8c6b230 */ /* 0x000fe20000000900 */
[----:B------:R-:W-:-:S02]  /*6b20*/  @!P5 PRMT R219, R199, 0x5410, RZ ;  /* 0x00005410c7dbd816 */ /* 0x000fc400000000ff */
[----:B------:R-:W-:Y:S02]  /*6b30*/  ISETP.LE.U32.AND P5, PT, R4, UR12, PT ;  /* 0x0000000c04007c0c */ /* 0x000fe4000bfa3070 */
[----:B------:R-:W-:Y:S02]  /*6b40*/  PRMT R62, R7, 0x7610, R62 ;  /* 0x00007610073e7816 */ /* 0x000fe4000000003e */
[----:B------:R-:W-:Y:S02]  /*6b50*/  LOP3.LUT R4, R12, 0xff, RZ, 0xc0, !PT ;  /* 0x000000ff0c047812 */ /* 0x000fe400078ec0ff */
[----:B------:R-:W-:Y:S02]  /*6b60*/  F2FP.F16.F32.PACK_AB R8, R3, R8 ;  /* 0x000000080308723e */ /* 0x000fe400000000ff */
[----:B------:R-:W-:Y:S02]  /*6b70*/  PRMT R21, R62, 0x5410, R216 ;  /* 0x000054103e157816 */ /* 0x000fe400000000d8 */
[----:B------:R-:W-:-:S02]  /*6b80*/  LOP3.LUT R3, R5, UR32, R10, 0x96, !PT ;  /* 0x0000002005037c12 */ /* 0x000fc4000f8e960a */
[----:B------:R-:W-:Y:S01]  /*6b90*/  @!P3 PRMT R216, R198, 0x5410, RZ ;  /* 0x00005410c6d8b816 */ /* 0x000fe200000000ff */
[----:B------:R-:W1:Y:S01]  /*6ba0*/  MUFU.EX2 R5, R94 ;  /* 0x0000005e00057308 */ /* 0x000e620000000800 */
[----:B------:R-:W-:Y:S01]  /*6bb0*/  ISETP.LE.U32.AND P3, PT, R4, UR12, PT ;  /* 0x0000000c04007c0c */ /* 0x000fe2000bf63070 */
[----:B------:R-:W-:-:S06]  /*6bc0*/  @!P4 HADD2 R195, -R82.H0_H0, -RZ.H0_H0 ;  /* 0xa00000ff52c3c230 */ /* 0x000fcc0000000900 */
[----:B------:R-:W2:Y:S01]  /*6bd0*/  MUFU.EX2 R4, R90 ;  /* 0x0000005a00047308 */ /* 0x000ea20000000800 */
[----:B------:R-:W-:Y:S02]  /*6be0*/  @!P4 PRMT R82, R195, 0x5410, RZ ;  /* 0x00005410c352c816 */ /* 0x000fe400000000ff */
[----:B------:R-:W-:Y:S02]  /*6bf0*/  ISETP.LE.U32.AND P4, PT, R6, UR12, PT ;  /* 0x0000000c06007c0c */ /* 0x000fe4000bf83070 */
[----:B------:R-:W-:Y:S01]  /*6c00*/  SHF.R.U32.HI R6, RZ, 0x10, R3 ;  /* 0x00000010ff067819 */ /* 0x000fe20000011603 */
[----:B------:R-:W-:-:S03]  /*6c10*/  @!P6 HADD2 R200, -R62.H0_H0, -RZ.H0_H0 ;  /* 0xa00000ff3ec8e230 */ /* 0x000fc60000000900 */
[----:B------:R-:W-:Y:S02]  /*6c20*/  LOP3.LUT R6, R6, 0xff, RZ, 0xc0, !PT ;  /* 0x000000ff06067812 */ /* 0x000fe400078ec0ff */
[----:B------:R-:W-:Y:S02]  /*6c30*/  @!P6 PRMT R62, R200, 0x5410, RZ ;  /* 0x00005410c83ee816 */ /* 0x000fe400000000ff */
[----:B------:R-:W-:Y:S01]  /*6c40*/  ISETP.LE.U32.AND P6, PT, R6, UR12, PT ;  /* 0x0000000c06007c0c */ /* 0x000fe2000bfc3070 */
[----:B-1----:R-:W-:Y:S01]  /*6c50*/  FADD.FTZ R6, R5, R13 ;  /* 0x0000000d05067221 */ /* 0x002fe20000010000 */
[C---:B------:R-:W-:Y:S02]  /*6c60*/  PRMT R26, R8.reuse, 0x7610, R26 ;  /* 0x00007610081a7816 */ /* 0x040fe4000000001a */
[----:B------:R-:W-:Y:S02]  /*6c70*/  PRMT R139, R8, 0x7632, R139 ;  /* 0x00007632088b7816 */ /* 0x000fe4000000008b */
[----:B--2---:R-:W-:Y:S01]  /*6c80*/  F2FP.F16.F32.PACK_AB R5, R4, R5 ;  /* 0x000000050405723e */ /* 0x004fe200000000ff */
[----:B------:R-:W-:-:S02]  /*6c90*/  @!P2 HADD2 R203, -R26.H0_H0, -RZ.H0_H0 ;  /* 0xa00000ff1acba230 */ /* 0x000fc40000000900 */
[----:B------:R-:W-:Y:S01]  /*6ca0*/  FADD.FTZ R8, R4, R6 ;  /* 0x0000000604087221 */ /* 0x000fe20000010000 */
[----:B------:R-:W-:Y:S01]  /*6cb0*/  @!P5 HADD2 R202, -R139.H0_H0, -RZ.H0_H0 ;  /* 0xa00000ff8bcad230 */ /* 0x000fe20000000900 */
[C---:B------:R-:W-:Y:S02]  /*6cc0*/  PRMT R161, R5.reuse, 0x7632, R161 ;  /* 0x0000763205a17816 */ /* 0x040fe400000000a1 */
[----:B------:R-:W-:Y:S02]  /*6cd0*/  PRMT R100, R5, 0x7610, R100 ;  /* 0x0000761005647816 */ /* 0x000fe40000000064 */
[----:B------:R-:W-:Y:S02]  /*6ce0*/  LOP3.LUT R4, R3, 0xff, RZ, 0xc0, !PT ;  /* 0x000000ff03047812 */ /* 0x000fe400078ec0ff */
[----:B------:R-:W-:Y:S02]  /*6cf0*/  SHF.R.U32.HI R5, RZ, 0x18, R3 ;  /* 0x00000018ff057819 */ /* 0x000fe40000011603 */
[----:B------:R-:W-:-:S02]  /*6d00*/  PRMT R90, R26, 0x5410, R139 ;  /* 0x000054101a5a7816 */ /* 0x000fc4000000008b */
[----:B------:R-:W-:Y:S02]  /*6d10*/  @!P2 PRMT R26, R203, 0x5410, RZ ;  /* 0x00005410cb1aa816 */ /* 0x000fe400000000ff */
[----:B------:R-:W-:Y:S02]  /*6d20*/  @!P5 PRMT R139, R202, 0x5410, RZ ;  /* 0x00005410ca8bd816 */ /* 0x000fe400000000ff */
[----:B------:R-:W-:Y:S02]  /*6d30*/  ISETP.LE.U32.AND P2, PT, R4, UR12, PT ;  /* 0x0000000c04007c0c */ /* 0x000fe4000bf43070 */
[----:B------:R-:W-:Y:S01]  /*6d40*/  ISETP.LE.U32.AND P5, PT, R5, UR12, PT ;  /* 0x0000000c05007c0c */ /* 0x000fe2000bfa3070 */
[----:B------:R-:W-:Y:S01]  /*6d50*/  MUFU.EX2 R4, R190 ;  /* 0x000000be00047308 */ /* 0x000fe20000000800 */
[----:B------:R-:W-:-:S07]  /*6d60*/  LOP3.LUT R3, R3, 0xffff, RZ, 0xc0, !PT ;  /* 0x0000ffff03037812 */ /* 0x000fce00078ec0ff */
[----:B------:R-:W1:Y:S01]  /*6d70*/  MUFU.EX2 R5, R191 ;  /* 0x000000bf00057308 */ /* 0x000e620000000800 */
[----:B------:R-:W-:Y:S01]  /*6d80*/  SHF.R.U32.HI R3, RZ, 0x8, R3 ;  /* 0x00000008ff037819 */ /* 0x000fe20000011603 */
[----:B------:R-:W-:Y:S02]  /*6d90*/  @!P3 HADD2 R207, -R100.H0_H0, -RZ.H0_H0 ;  /* 0xa00000ff64cfb230 */ /* 0x000fe40000000900 */
[----:B------:R-:W-:Y:S01]  /*6da0*/  IMAD.MOV.U32 R65, RZ, RZ, R22 ;  /* 0x000000ffff417224 */ /* 0x000fe200078e0016 */
[----:B------:R-:W-:Y:S01]  /*6db0*/  LOP3.LUT R3, R3, 0xffff, RZ, 0xc0, !PT ;  /* 0x0000ffff03037812 */ /* 0x000fe200078ec0ff */
[----:B------:R-:W-:Y:S01]  /*6dc0*/  IMAD.MOV.U32 R22, RZ, RZ, R171 ;  /* 0x000000ffff167224 */ /* 0x000fe200078e00ab */
[----:B------:R-:W-:Y:S02]  /*6dd0*/  PRMT R171, R100, 0x5410, R161 ;  /* 0x0000541064ab7816 */ /* 0x000fe400000000a1 */
[----:B------:R-:W-:Y:S02]  /*6de0*/  @!P3 PRMT R100, R207, 0x5410, RZ ;  /* 0x00005410cf64b816 */ /* 0x000fe400000000ff */
[----:B------:R-:W-:-:S02]  /*6df0*/  ISETP.LE.U32.AND P3, PT, R3, UR12, PT ;  /* 0x0000000c03007c0c */ /* 0x000fc4000bf63070 */
[----:B-1----:R-:W-:-:S04]  /*6e00*/  F2FP.F16.F32.PACK_AB R3, R5, R4 ;  /* 0x000000040503723e */ /* 0x002fc800000000ff */
[C---:B------:R-:W-:Y:S01]  /*6e10*/  PRMT R87, R3.reuse, 0x7610, R87 ;  /* 0x0000761003577816 */ /* 0x040fe20000000057 */
[----:B------:R-:W-:Y:S01]  /*6e20*/  FADD.FTZ R7, R4, R16 ;  /* 0x0000001004077221 */ /* 0x000fe20000010000 */
[----:B------:R-:W-:Y:S01]  /*6e30*/  PRMT R252, R3, 0x7632, R252 ;  /* 0x0000763203fc7816 */ /* 0x000fe200000000fc */
[----:B------:R-:W1:Y:S02]  /*6e40*/  MUFU.EX2 R4, R96 ;  /* 0x0000006000047308 */ /* 0x000e640000000800 */
[----:B------:R-:W-:Y:S01]  /*6e50*/  @!P2 HADD2 R209, -R87.H0_H0, -RZ.H0_H0 ;  /* 0xa00000ff57d1a230 */ /* 0x000fe20000000900 */
[----:B------:R-:W-:Y:S02]  /*6e60*/  LOP3.LUT R6, R14, 0xff, RZ, 0xc0, !PT ;  /* 0x000000ff0e067812 */ /* 0x000fe400078ec0ff */
[----:B------:R-:W-:Y:S02]  /*6e70*/  PRMT R94, R87, 0x5410, R252 ;  /* 0x00005410575e7816 */ /* 0x000fe400000000fc */
[----:B------:R-:W-:-:S02]  /*6e80*/  @!P2 PRMT R87, R209, 0x5410, RZ ;  /* 0x00005410d157a816 */ /* 0x000fc400000000ff */
[----:B------:R-:W-:Y:S02]  /*6e90*/  ISETP.LE.U32.AND P2, PT, R6, UR12, PT ;  /* 0x0000000c06007c0c */ /* 0x000fe4000bf43070 */
[----:B------:R-:W-:Y:S01]  /*6ea0*/  SHF.R.U32.HI R6, RZ, 0x8, R15 ;  /* 0x00000008ff067819 */ /* 0x000fe2000001160f */
[----:B------:R-:W-:Y:S02]  /*6eb0*/  @!P3 HADD2 R210, -R252.H0_H0, -RZ.H0_H0 ;  /* 0xa00000fffcd2b230 */ /* 0x000fe40000000900 */
[----:B------:R-:W-:Y:S01]  /*6ec0*/  @!P1 HADD2 R206, -R161.H0_H0, -RZ.H0_H0 ;  /* 0xa00000ffa1ce9230 */ /* 0x000fe20000000900 */
[----:B------:R-:W-:Y:S01]  /*6ed0*/  LOP3.LUT R6, R6, 0xffff, RZ, 0xc0, !PT ;  /* 0x0000ffff06067812 */ /* 0x000fe200078ec0ff */
[----:B------:R-:W2:Y:S01]  /*6ee0*/  MUFU.EX2 R3, R99 ;  /* 0x0000006300037308 */ /* 0x000ea20000000800 */
[----:B------:R-:W-:Y:S02]  /*6ef0*/  @!P3 PRMT R252, R210, 0x5410, RZ ;  /* 0x00005410d2fcb816 */ /* 0x000fe400000000ff */
[----:B------:R-:W-:Y:S01]  /*6f00*/  ISETP.LE.U32.AND P3, PT, R6, UR12, PT ;  /* 0x0000000c06007c0c */ /* 0x000fe2000bf63070 */
[----:B------:R-:W-:Y:S01]  /*6f10*/  FADD.FTZ R6, R5, R7 ;  /* 0x0000000705067221 */ /* 0x000fe20000010000 */
[----:B------:R-:W-:Y:S01]  /*6f20*/  @!P1 PRMT R161, R206, 0x5410, RZ ;  /* 0x00005410cea19816 */ /* 0x000fe200000000ff */
[----:B-1----:R-:W-:Y:S01]  /*6f30*/  FADD.FTZ R5, R4, R8 ;  /* 0x0000000804057221 */ /* 0x002fe20000010000 */
[----:B------:R-:W-:Y:S01]  /*6f40*/  ISETP.LE.U32.AND P1, PT, R9, UR12, PT ;  /* 0x0000000c09007c0c */ /* 0x000fe2000bf23070 */
[----:B------:R-:W-:Y:S08]  /*6f50*/  MUFU.EX2 R8, R104 ;  /* 0x0000006800087308 */ /* 0x000ff00000000800 */
[----:B------:R-:W1:Y:S08]  /*6f60*/  MUFU.EX2 R9, R102 ;  /* 0x0000006600097308 */ /* 0x000e700000000800 */
[----:B------:R-:W-:Y:S08]  /*6f70*/  MUFU.EX2 R10, R192 ;  /* 0x000000c0000a7308 */ /* 0x000ff00000000800 */
[----:B------:R-:W3:Y:S01]  /*6f80*/  MUFU.EX2 R11, R193 ;  /* 0x000000c1000b7308 */ /* 0x000ee20000000800 */
[----:B--2---:R-:W-:-:S04]  /*6f90*/  F2FP.F16.F32.PACK_AB R4, R3, R4 ;  /* 0x000000040304723e */ /* 0x004fc800000000ff */
[C---:B------:R-:W-:Y:S02]  /*6fa0*/  PRMT R251, R4.reuse, 0x7610, R251 ;  /* 0x0000761004fb7816 */ /* 0x040fe400000000fb */
[----:B------:R-:W-:Y:S01]  /*6fb0*/  PRMT R250, R4, 0x7632, R250 ;  /* 0x0000763204fa7816 */ /* 0x000fe200000000fa */
[----:B------:R-:W2:Y:S01]  /*6fc0*/  MUFU.EX2 R12, R194 ;  /* 0x000000c2000c7308 */ /* 0x000ea20000000800 */
[----:B-1----:R-:W-:Y:S01]  /*6fd0*/  F2FP.F16.F32.PACK_AB R4, R8, R9 ;  /* 0x000000090804723e */ /* 0x002fe200000000ff */
[----:B------:R-:W-:-:S03]  /*6fe0*/  FADD.FTZ R5, R3, R5 ;  /* 0x0000000503057221 */ /* 0x000fc60000010000 */
[C---:B------:R-:W-:Y:S02]  /*6ff0*/  PRMT R246, R4.reuse, 0x7610, R246 ;  /* 0x0000761004f67816 */ /* 0x040fe400000000f6 */
[----:B------:R-:W-:Y:S01]  /*7000*/  PRMT R245, R4, 0x7632, R245 ;  /* 0x0000763204f57816 */ /* 0x000fe200000000f5 */
[----:B------:R-:W1:Y:S01]  /*7010*/  MUFU.EX2 R7, R201 ;  /* 0x000000c900077308 */ /* 0x000e620000000800 */
[----:B---3--:R-:W-:Y:S01]  /*7020*/  F2FP.F16.F32.PACK_AB R3, R11, R10 ;  /* 0x0000000a0b03723e */ /* 0x008fe200000000ff */
[----:B------:R-:W-:-:S03]  /*7030*/  FADD.FTZ R10, R10, R6 ;  /* 0x000000060a0a7221 */ /* 0x000fc60000010000 */
[----:B------:R-:W-:-:S03]  /*7040*/  PRMT R249, R3, 0x7610, R249 ;  /* 0x0000761003f97816 */ /* 0x000fc600000000f9 */
[----:B------:R-:W3:Y:S01]  /*7050*/  MUFU.EX2 R4, R49 ;  /* 0x0000003100047308 */ /* 0x000ee20000000800 */
[----:B------:R-:W-:Y:S01]  /*7060*/  PRMT R247, R3, 0x7632, R247 ;  /* 0x0000763203f77816 */ /* 0x000fe200000000f7 */
[----:B------:R-:W-:Y:S01]  /*7070*/  FADD.FTZ R10, R11, R10 ;  /* 0x0000000a0b0a7221 */ /* 0x000fe20000010000 */
[----:B------:R-:W-:-:S05]  /*7080*/  FADD.FTZ R9, R9, R5 ;  /* 0x0000000509097221 */ /* 0x000fca0000010000 */
[----:B------:R-:W4:Y:S01]  /*7090*/  MUFU.EX2 R3, R48 ;  /* 0x0000003000037308 */ /* 0x000f220000000800 */
[----:B--2---:R-:W-:Y:S01]  /*70a0*/  FADD.FTZ R10, R12, R10 ;  /* 0x0000000a0c0a7221 */ /* 0x004fe20000010000 */
[----:B------:R-:W-:Y:S01]  /*70b0*/  UIADD3 UR29, UR6, 0x3, URZ ;  /* 0x00000003061d7890 */ /* 0x000fe2000fffe03f */
[----:B------:R-:W-:Y:S01]  /*70c0*/  FADD.FTZ R8, R8, R9 ;  /* 0x0000000908087221 */ /* 0x000fe20000010000 */
[C---:B-1----:R-:W-:Y:S01]  /*70d0*/  F2FP.F16.F32.PACK_AB R17, R7.reuse, R12 ;  /* 0x0000000c0711723e */ /* 0x042fe200000000ff */
[----:B------:R-:W-:Y:S01]  /*70e0*/  FADD.FTZ R9, R7, R10 ;  /* 0x0000000a07097221 */ /* 0x000fe20000010000 */
[----:B------:R-:W-:Y:S02]  /*70f0*/  ULOP3.LUT UR29, UR29, UR25, URZ, 0x3c, !UPT ;  /* 0x000000191d1d7292 */ /* 0x000fe4000f8e3c3f */
[----:B------:R-:W1:Y:S01]  /*7100*/  MUFU.EX2 R6, R208 ;  /* 0x000000d000067308 */ /* 0x000e620000000800 */
[----:B---3--:R-:W-:-:S07]  /*7110*/  FADD.FTZ R7, R4, R8 ;  /* 0x0000000804077221 */ /* 0x008fce0000010000 */
[----:B------:R-:W2:Y:S01]  /*7120*/  MUFU.EX2 R5, R211 ;  /* 0x000000d300057308 */ /* 0x000ea20000000800 */
[C---:B----4-:R-:W-:Y:S01]  /*7130*/  FADD.FTZ R16, R3.reuse, R7 ;  /* 0x0000000703107221 */ /* 0x050fe20000010000 */
[----:B------:R-:W-:Y:S02]  /*7140*/  F2FP.F16.F32.PACK_AB R23, R3, R4 ;  /* 0x000000040317723e */ /* 0x000fe400000000ff */
[----:B------:R-:W-:Y:S01]  /*7150*/  LOP3.LUT R3, R135, UR29, RZ, 0x3c, !PT ;  /* 0x0000001d87037c12 */ /* 0x000fe2000f8e3cff */
[----:B------:R-:W-:Y:S02]  /*7160*/  IMAD.MOV.U32 R104, RZ, RZ, R20 ;  /* 0x000000ffff687224 */ /* 0x000fe400078e0014 */
[----:B------:R-:W-:Y:S02]  /*7170*/  IMAD.MOV.U32 R71, RZ, RZ, R31 ;  /* 0x000000ffff477224 */ /* 0x000fe400078e001f */
[----:B------:R-:W-:Y:S02]  /*7180*/  IMAD.MOV.U32 R20, RZ, RZ, R166 ;  /* 0x000000ffff147224 */ /* 0x000fe400078e00a6 */
[----:B------:R-:W-:-:S02]  /*7190*/  IMAD.MOV.U32 R166, RZ, RZ, R34 ;  /* 0x000000ffffa67224 */ /* 0x000fc400078e0022 */
[----:B------:R-:W-:Y:S02]  /*71a0*/  IMAD.MOV.U32 R31, RZ, RZ, R35 ;  /* 0x000000ffff1f7224 */ /* 0x000fe400078e0023 */
[----:B------:R-:W-:-:S04]  /*71b0*/  IMAD.WIDE.U32 R34, R3, -0x326172a9, RZ ;  /* 0xcd9e8d5703227825 */ /* 0x000fc800078e00ff */
[----:B-1----:R-:W-:Y:S01]  /*71c0*/  FADD.FTZ R8, R6, R9 ;  /* 0x0000000906087221 */ /* 0x002fe20000010000 */
[----:B--2---:R-:W-:Y:S02]  /*71d0*/  F2FP.F16.F32.PACK_AB R25, R5, R6 ;  /* 0x000000060519723e */ /* 0x004fe400000000ff */
[----:B------:R-:W-:Y:S02]  /*71e0*/  LOP3.LUT R4, R35, UR28, R196, 0x96, !PT ;  /* 0x0000001c23047c12 */ /* 0x000fe4000f8e96c4 */
[----:B------:R-:W-:Y:S01]  /*71f0*/  LOP3.LUT R6, R47, UR26, R34, 0x96, !PT ;  /* 0x0000001a2f067c12 */ /* 0x000fe2000f8e9622 */
[----:B------:R-:W-:Y:S02]  /*7200*/  FADD.FTZ R15, R5, R8 ;  /* 0x00000008050f7221 */ /* 0x000fe40000010000 */
        /* <DEDUP_REMOVED lines=13> */
[----:B------:R-:W-:-:S04]  /*72e0*/  IMAD.WIDE.U32 R4, R4, -0x326172a9, RZ ;  /* 0xcd9e8d5704047825 */ /* 0x000fc800078e00ff */
[----:B------:R-:W-:Y:S01]  /*72f0*/  @!P4 HADD2 R228, -R249.H0_H0, -RZ.H0_H0 ;  /* 0xa00000fff9e4c230 */ /* 0x000fe20000000900 */
[----:B------:R-:W-:Y:S01]  /*7300*/  LOP3.LUT R3, R5, UR33, R6, 0x96, !PT ;  /* 0x0000002105037c12 */ /* 0x000fe2000f8e9606 */
[----:B------:R-:W-:Y:S02]  /*7310*/  IMAD.MOV.U32 R83, RZ, RZ, R22 ;  /* 0x000000ffff537224 */ /* 0x000fe400078e0016 */
[----:B------:R-:W-:Y:S01]  /*7320*/  IMAD.MOV.U32 R22, RZ, RZ, R167 ;  /* 0x000000ffff167224 */ /* 0x000fe200078e00a7 */
[----:B------:R-:W-:Y:S02]  /*7330*/  LOP3.LUT R6, R3, 0xff, RZ, 0xc0, !PT ;  /* 0x000000ff03067812 */ /* 0x000fe400078ec0ff */
[----:B------:R-:W-:Y:S02]  /*7340*/  PRMT R167, R249, 0x5410, R247 ;  /* 0x00005410f9a77816 */ /* 0x000fe400000000f7 */
[----:B------:R-:W-:Y:S02]  /*7350*/  @!P4 PRMT R249, R228, 0x5410, RZ ;  /* 0x00005410e4f9c816 */ /* 0x000fe400000000ff */
[----:B------:R-:W-:-:S02]  /*7360*/  ISETP.LE.U32.AND P4, PT, R6, UR12, PT ;  /* 0x0000000c06007c0c */ /* 0x000fc4000bf83070 */
[----:B------:R-:W-:Y:S02]  /*7370*/  LOP3.LUT R6, R3, 0xffff, RZ, 0xc0, !PT ;  /* 0x0000ffff03067812 */ /* 0x000fe400078ec0ff */
[----:B------:R-:W-:Y:S02]  /*7380*/  LOP3.LUT R14, R7, UR23, R8, 0x96, !PT ;  /* 0x00000017070e7c12 */ /* 0x000fe4000f8e9608 */
[----:B------:R-:W-:Y:S01]  /*7390*/  SHF.R.U32.HI R8, RZ, 0x8, R6 ;  /* 0x00000008ff087819 */ /* 0x000fe20000011606 */
[----:B------:R-:W-:Y:S02]  /*73a0*/  @!P5 HADD2 R213, -R250.H0_H0, -RZ.H0_H0 ;  /* 0xa00000fffad5d230 */ /* 0x000fe40000000900 */
[----:B------:R-:W-:Y:S01]  /*73b0*/  IMAD.MOV.U32 R96, RZ, RZ, R159 ;  /* 0x000000ffff607224 */ /* 0x000fe200078e009f */
[----:B------:R-:W-:Y:S01]  /*73c0*/  LOP3.LUT R8, R8, 0xffff, RZ, 0xc0, !PT ;  /* 0x0000ffff08087812 */ /* 0x000fe200078ec0ff */
[----:B------:R-:W1:Y:S01]  /*73d0*/  MUFU.EX2 R13, R229 ;  /* 0x000000e5000d7308 */ /* 0x000e620000000800 */
[----:B------:R-:W-:-:S02]  /*73e0*/  PRMT R159, R251, 0x5410, R250 ;  /* 0x00005410fb9f7816 */ /* 0x000fc400000000fa */
[----:B------:R-:W-:Y:S02]  /*73f0*/  @!P5 PRMT R250, R213, 0x5410, RZ ;  /* 0x00005410d5fad816 */ /* 0x000fe400000000ff */
[----:B------:R-:W-:Y:S02]  /*7400*/  ISETP.LE.U32.AND P5, PT, R8, UR12, PT ;  /* 0x0000000c08007c0c */ /* 0x000fe4000bfa3070 */
[--C-:B------:R-:W-:Y:S01]  /*7410*/  SHF.R.U32.HI R8, RZ, 0x10, R3.reuse ;  /* 0x00000010ff087819 */ /* 0x100fe20000011603 */
[----:B------:R-:W-:Y:S01]  /*7420*/  @!P2 HADD2 R227, -R246.H0_H0, -RZ.H0_H0 ;  /* 0xa00000fff6e3a230 */ /* 0x000fe20000000900 */
[----:B------:R-:W-:Y:S01]  /*7430*/  MUFU.EX2 R9, R230 ;  /* 0x000000e600097308 */ /* 0x000fe20000000800 */
[----:B------:R-:W-:Y:S02]  /*7440*/  SHF.R.U32.HI R11, RZ, 0x18, R3 ;  /* 0x00000018ff0b7819 */ /* 0x000fe40000011603 */
[----:B------:R-:W-:Y:S01]  /*7450*/  LOP3.LUT R3, R8, 0xff, RZ, 0xc0, !PT ;  /* 0x000000ff08037812 */ /* 0x000fe200078ec0ff */
[----:B------:R-:W-:Y:S01]  /*7460*/  @!P3 HADD2 R224, -R247.H0_H0, -RZ.H0_H0 ;  /* 0xa00000fff7e0b230 */ /* 0x000fe20000000900 */
[----:B------:R-:W-:-:S03]  /*7470*/  PRMT R89, R246, 0x5410, R245 ;  /* 0x00005410f6597816 */ /* 0x000fc600000000f5 */
[----:B------:R-:W2:Y:S01]  /*7480*/  MUFU.EX2 R7, R45 ;  /* 0x0000002d00077308 */ /* 0x000ea20000000800 */
[----:B------:R-:W-:Y:S01]  /*7490*/  @!P1 HADD2 R226, -R245.H0_H0, -RZ.H0_H0 ;  /* 0xa00000fff5e29230 */ /* 0x000fe20000000900 */
[----:B------:R-:W-:Y:S02]  /*74a0*/  @!P2 PRMT R246, R227, 0x5410, RZ ;  /* 0x00005410e3f6a816 */ /* 0x000fe400000000ff */
[----:B------:R-:W-:Y:S02]  /*74b0*/  ISETP.LE.U32.AND P2, PT, R3, UR12, PT ;  /* 0x0000000c03007c0c */ /* 0x000fe4000bf43070 */
[----:B------:R-:W-:Y:S02]  /*74c0*/  LOP3.LUT R3, R4, 0xff, RZ, 0xc0, !PT ;  /* 0x000000ff04037812 */ /* 0x000fe400078ec0ff */
[----:B------:R-:W3:Y:S01]  /*74d0*/  MUFU.EX2 R6, R44 ;  /* 0x0000002c00067308 */ /* 0x000ee20000000800 */
[----:B------:R-:W-:Y:S01]  /*74e0*/  @!P3 PRMT R247, R224, 0x5410, RZ ;  /* 0x00005410e0f7b816 */ /* 0x000fe200000000ff */
[----:B------:R-:W-:Y:S01]  /*74f0*/  IMAD.MOV.U32 R102, RZ, RZ, R21 ;  /* 0x000000ffff667224 */ /* 0x000fe200078e0015 */
[----:B------:R-:W-:Y:S01]  /*7500*/  @!P1 PRMT R245, R226, 0x5410, RZ ;  /* 0x00005410e2f59816 */ /* 0x000fe200000000ff */
[----:B------:R-:W-:Y:S01]  /*7510*/  @!P6 HADD2 R212, -R251.H0_H0, -RZ.H0_H0 ;  /* 0xa00000fffbd4e230 */ /* 0x000fe20000000900 */
[----:B------:R-:W-:Y:S01]  /*7520*/  ISETP.LE.U32.AND P3, PT, R11, UR12, PT ;  /* 0x0000000c0b007c0c */ /* 0x000fe2000bf63070 */
[----:B------:R-:W-:Y:S01]  /*7530*/  IMAD.MOV.U32 R76, RZ, RZ, R19 ;  /* 0x000000ffff4c7224 */ /* 0x000fe200078e0013 */
[----:B------:R-:W-:Y:S01]  /*7540*/  ISETP.LE.U32.AND P1, PT, R3, UR12, PT ;  /* 0x0000000c03007c0c */ /* 0x000fe2000bf23070 */
[----:B------:R4:W-:Y:S01]  /*7550*/  MUFU.EX2 R21, R105 ;  /* 0x0000006900157308 */ /* 0x0009e20000000800 */
[----:B------:R-:W-:-:S02]  /*7560*/  SHF.R.U32.HI R3, RZ, 0x18, R4 ;  /* 0x00000018ff037819 */ /* 0x000fc40000011604 */
[----:B------:R-:W-:Y:S02]  /*7570*/  LOP3.LUT R11, R4, 0xffff, RZ, 0xc0, !PT ;  /* 0x0000ffff040b7812 */ /* 0x000fe400078ec0ff */
[----:B------:R-:W-:Y:S01]  /*7580*/  SHF.R.U32.HI R19, RZ, 0x10, R4 ;  /* 0x00000010ff137819 */ /* 0x000fe20000011604 */
[----:B-1----:R-:W-:Y:S01]  /*7590*/  FADD.FTZ R4, R13, R15 ;  /* 0x0000000f0d047221 */ /* 0x002fe20000010000 */
[----:B------:R-:W-:Y:S02]  /*75a0*/  @!P6 PRMT R251, R212, 0x5410, RZ ;  /* 0x00005410d4fbe816 */ /* 0x000fe400000000ff */
[----:B------:R-:W-:Y:S02]  /*75b0*/  PRMT R244, R17, 0x7610, R244 ;  /* 0x0000761011f47816 */ /* 0x000fe400000000f4 */
[----:B------:R-:W-:Y:S01]  /*75c0*/  ISETP.LE.U32.AND P6, PT, R3, UR12, PT ;  /* 0x0000000c03007c0c */ /* 0x000fe2000bfc3070 */
[----:B--2---:R-:W-:Y:S01]  /*75d0*/  FADD.FTZ R3, R7, R16 ;  /* 0x0000001007037221 */ /* 0x004fe20000010000 */
[----:B----4-:R-:W-:-:S02]  /*75e0*/  IMAD.MOV.U32 R105, RZ, RZ, R31 ;  /* 0x000000ffff697224 */ /* 0x010fc400078e001f */
[----:B------:R-:W-:Y:S02]  /*75f0*/  IMAD.MOV.U32 R31, RZ, RZ, R20 ;  /* 0x000000ffff1f7224 */ /* 0x000fe400078e0014 */
[----:B------:R1:W-:Y:S01]  /*7600*/  MUFU.EX2 R20, R107 ;  /* 0x0000006b00147308 */ /* 0x0003e20000000800 */
[----:B------:R-:W-:Y:S02]  /*7610*/  IMAD.MOV.U32 R72, RZ, RZ, R18 ;  /* 0x000000ffff487224 */ /* 0x000fe400078e0012 */
[----:B------:R-:W-:Y:S02]  /*7620*/  @!P4 HADD2 R233, -R244.H0_H0, -RZ.H0_H0 ;  /* 0xa00000fff4e9c230 */ /* 0x000fe40000000900 */
[----:B------:R-:W-:Y:S01]  /*7630*/  IMAD.MOV.U32 R99, RZ, RZ, R22 ;  /* 0x000000ffff637224 */ /* 0x000fe200078e0016 */
[----:B------:R-:W-:Y:S01]  /*7640*/  PRMT R243, R17, 0x7632, R243 ;  /* 0x0000763211f37816 */ /* 0x000fe200000000f3 */
[C---:B---3--:R-:W-:Y:S01]  /*7650*/  FADD.FTZ R22, R6.reuse, R3 ;  /* 0x0000000306167221 */ /* 0x048fe20000010000 */
[----:B------:R-:W-:Y:S01]  /*7660*/  F2FP.F16.F32.PACK_AB R24, R6, R7 ;  /* 0x000000070618723e */ /* 0x000fe200000000ff */
[----:B------:R2:W-:Y:S01]  /*7670*/  MUFU.EX2 R18, R150 ;  /* 0x0000009600127308 */ /* 0x0005e20000000800 */
[----:B-1----:R-:W-:-:S02]  /*7680*/  IMAD.MOV.U32 R107, RZ, RZ, R32 ;  /* 0x000000ffff6b7224 */ /* 0x002fc400078e0020 */
[C---:B------:R-:W-:Y:S01]  /*7690*/  FADD.FTZ R32, R9.reuse, R4 ;  /* 0x0000000409207221 */ /* 0x040fe20000010000 */
[----:B------:R-:W-:Y:S01]  /*76a0*/  IMAD.WIDE.U32 R4, R14, -0x2daee0ad, RZ ;  /* 0xd2511f530e047825 */ /* 0x000fe200078e00ff */
[----:B------:R-:W-:Y:S02]  /*76b0*/  F2FP.F16.F32.PACK_AB R13, R9, R13 ;  /* 0x0000000d090d723e */ /* 0x000fe400000000ff */
[----:B------:R-:W-:Y:S01]  /*76c0*/  LOP3.LUT R6, R4, 0xff, RZ, 0xc0, !PT ;  /* 0x000000ff04067812 */ /* 0x000fe200078ec0ff */
[----:B--2---:R-:W-:Y:S02]  /*76d0*/  IMAD.MOV.U32 R150, RZ, RZ, R104 ;  /* 0x000000ffff967224 */ /* 0x004fe400078e0068 */
[----:B------:R-:W-:Y:S01]  /*76e0*/  IMAD.MOV.U32 R104, RZ, RZ, R96 ;  /* 0x000000ffff687224 */ /* 0x000fe200078e0060 */
[----:B------:R-:W-:Y:S01]  /*76f0*/  PRMT R96, R244, 0x5410, R243 ;  /* 0x00005410f4607816 */ /* 0x000fe200000000f3 */
[----:B------:R-:W-:Y:S01]  /*7700*/  IMAD.MOV.U32 R212, RZ, RZ, R102 ;  /* 0x000000ffffd47224 */ /* 0x000fe200078e0066 */
[----:B------:R-:W-:Y:S01]  /*7710*/  @!P4 PRMT R244, R233, 0x5410, RZ ;  /* 0x00005410e9f4c816 */ /* 0x000fe200000000ff */
[----:B------:R-:W-:Y:S01]  /*7720*/  IMAD.MOV.U32 R102, RZ, RZ, R31 ;  /* 0x000000ffff667224 */ /* 0x000fe200078e001f */
[----:B------:R-:W-:-:S02]  /*7730*/  ISETP.LE.U32.AND P4, PT, R6, UR12, PT ;  /* 0x0000000c06007c0c */ /* 0x000fc4000bf83070 */
[----:B------:R-:W-:Y:S02]  /*7740*/  LOP3.LUT R9, R4, 0xffff, RZ, 0xc0, !PT ;  /* 0x0000ffff04097812 */ /* 0x000fe400078ec0ff */
[--C-:B------:R-:W-:Y:S02]  /*7750*/  SHF.R.U32.HI R31, RZ, 0x10, R4.reuse ;  /* 0x00000010ff1f7819 */ /* 0x100fe40000011604 */
[----:B------:R-:W-:Y:S02]  /*7760*/  SHF.R.U32.HI R6, RZ, 0x18, R4 ;  /* 0x00000018ff067819 */ /* 0x000fe40000011604 */
[----:B------:R-:W-:Y:S01]  /*7770*/  SHF.R.U32.HI R4, RZ, 0x8, R11 ;  /* 0x00000008ff047819 */ /* 0x000fe2000001160b */
[----:B------:R-:W-:Y:S01]  /*7780*/  @!P5 HADD2 R234, -R243.H0_H0, -RZ.H0_H0 ;  /* 0xa00000fff3ead230 */ /* 0x000fe20000000900 */
[----:B------:R-:W-:Y:S02]  /*7790*/  PRMT R242, R23, 0x7632, R242 ;  /* 0x0000763217f27816 */ /* 0x000fe400000000f2 */
[----:B------:R-:W-:-:S02]  /*77a0*/  LOP3.LUT R4, R4, 0xffff, RZ, 0xc0, !PT ;  /* 0x0000ffff04047812 */ /* 0x000fc400078ec0ff */
[----:B------:R-:W-:Y:S01]  /*77b0*/  @!P5 PRMT R243, R234, 0x5410, RZ ;  /* 0x00005410eaf3d816 */ /* 0x000fe200000000ff */
[----:B------:R-:W-:Y:S01]  /*77c0*/  @!P3 HADD2 R235, -R242.H0_H0, -RZ.H0_H0 ;  /* 0xa00000fff2ebb230 */ /* 0x000fe20000000900 */
[----:B------:R-:W-:Y:S02]  /*77d0*/  PRMT R241, R23, 0x7610, R241 ;  /* 0x0000761017f17816 */ /* 0x000fe400000000f1 */
[----:B------:R-:W-:Y:S01]  /*77e0*/  ISETP.LE.U32.AND P5, PT, R4, UR12, PT ;  /* 0x0000000c04007c0c */ /* 0x000fe2000bfa3070 */
[----:B------:R-:W1:Y:S01]  /*77f0*/  MUFU.EX2 R12, R43 ;  /* 0x0000002b000c7308 */ /* 0x000e620000000800 */
[----:B------:R-:W-:Y:S01]  /*7800*/  LOP3.LUT R3, R5, UR32, R10, 0x96, !PT ;  /* 0x0000002005037c12 */ /* 0x000fe2000f8e960a */
[----:B------:R-:W-:Y:S01]  /*7810*/  IMAD.MOV.U32 R10, RZ, RZ, R76 ;  /* 0x000000ffff0a7224 */ /* 0x000fe200078e004c */
[----:B------:R-:W-:Y:S02]  /*7820*/  LOP3.LUT R4, R19, 0xff, RZ, 0xc0, !PT ;  /* 0x000000ff13047812 */ /* 0x000fe400078ec0ff */
[----:B------:R-:W-:-:S02]  /*7830*/  PRMT R76, R241, 0x5410, R242 ;  /* 0x00005410f14c7816 */ /* 0x000fc400000000f2 */
[----:B------:R-:W-:Y:S01]  /*7840*/  @!P3 PRMT R242, R235, 0x5410, RZ ;  /* 0x00005410ebf2b816 */ /* 0x000fe200000000ff */
[----:B------:R-:W2:Y:S01]  /*7850*/  MUFU.EX2 R8, R42 ;  /* 0x0000002a00087308 */ /* 0x000ea20000000800 */
[----:B------:R-:W-:Y:S02]  /*7860*/  ISETP.LE.U32.AND P3, PT, R4, UR12, PT ;  /* 0x0000000c04007c0c */ /* 0x000fe4000bf63070 */
[----:B------:R-:W-:Y:S01]  /*7870*/  LOP3.LUT R4, R3, 0xffff, RZ, 0xc0, !PT ;  /* 0x0000ffff03047812 */ /* 0x000fe200078ec0ff */
[----:B------:R-:W-:-:S03]  /*7880*/  @!P2 HADD2 R236, -R241.H0_H0, -RZ.H0_H0 ;  /* 0xa00000fff1eca230 */ /* 0x000fc60000000900 */
[----:B------:R-:W-:-:S04]  /*7890*/  SHF.R.U32.HI R4, RZ, 0x8, R4 ;  /* 0x00000008ff047819 */ /* 0x000fc80000011604 */
[----:B------:R-:W-:Y:S02]  /*78a0*/  LOP3.LUT R4, R4, 0xffff, RZ, 0xc0, !PT ;  /* 0x0000ffff04047812 */ /* 0x000fe400078ec0ff */
[----:B------:R-:W-:Y:S02]  /*78b0*/  @!P2 PRMT R241, R236, 0x5410, RZ ;  /* 0x00005410ecf1a816 */ /* 0x000fe400000000ff */
[----:B------:R-:W-:Y:S01]  /*78c0*/  ISETP.LE.U32.AND P2, PT, R4, UR12, PT ;  /* 0x0000000c04007c0c */ /* 0x000fe2000bf43070 */
[----:B-1----:R-:W-:Y:S01]  /*78d0*/  FADD.FTZ R4, R12, R22 ;  /* 0x000000160c047221 */ /* 0x002fe20000010000 */
[C---:B------:R-:W-:Y:S01]  /*78e0*/  PRMT R240, R25.reuse, 0x7610, R240 ;  /* 0x0000761019f07816 */ /* 0x040fe200000000f0 */
[----:B------:R1:W-:Y:S01]  /*78f0*/  MUFU.EX2 R17, R148 ;  /* 0x0000009400117308 */ /* 0x0003e20000000800 */
[----:B------:R-:W-:Y:S01]  /*7900*/  PRMT R239, R25, 0x7632, R239 ;  /* 0x0000763219ef7816 */ /* 0x000fe200000000ef */
[----:B--2---:R-:W-:Y:S01]  /*7910*/  FADD.FTZ R7, R8, R4 ;  /* 0x0000000408077221 */ /* 0x004fe20000010000 */
[----:B------:R-:W-:Y:S01]  /*7920*/  LOP3.LUT R4, R3, 0xff, RZ, 0xc0, !PT ;  /* 0x000000ff03047812 */ /* 0x000fe200078ec0ff */
[----:B------:R-:W-:-:S02]  /*7930*/  @!P1 HADD2 R237, -R240.H0_H0, -RZ.H0_H0 ;  /* 0xa00000fff0ed9230 */ /* 0x000fc40000000900 */
[----:B------:R-:W-:Y:S02]  /*7940*/  IMAD.MOV.U32 R213, RZ, RZ, R158 ;  /* 0x000000ffffd57224 */ /* 0x000fe400078e009e */
[----:B------:R-:W-:Y:S02]  /*7950*/  IMAD.MOV.U32 R158, RZ, RZ, R27 ;  /* 0x000000ffff9e7224 */ /* 0x000fe400078e001b */
[----:B------:R2:W3:Y:S01]  /*7960*/  LDL.LU.S16 R27, [R1+0x1c] ;  /* 0x00001c00011b7983 */ /* 0x0004e20000300600 */
[----:B-1----:R-:W-:Y:S02]  /*7970*/  IMAD.MOV.U32 R148, RZ, RZ, R100 ;  /* 0x000000ffff947224 */ /* 0x002fe400078e0064 */
[----:B------:R-:W-:Y:S01]  /*7980*/  IMAD.MOV.U32 R100, RZ, RZ, R77 ;  /* 0x000000ffff647224 */ /* 0x000fe200078e004d */
[----:B------:R-:W-:Y:S02]  /*7990*/  PRMT R77, R240, 0x5410, R239 ;  /* 0x00005410f04d7816 */ /* 0x000fe400000000ef */
[----:B------:R-:W-:-:S02]  /*79a0*/  @!P1 PRMT R240, R237, 0x5410, RZ ;  /* 0x00005410edf09816 */ /* 0x000fc400000000ff */
[----:B------:R-:W-:Y:S02]  /*79b0*/  ISETP.LE.U32.AND P1, PT, R4, UR12, PT ;  /* 0x0000000c04007c0c */ /* 0x000fe4000bf23070 */
[----:B------:R2:W4:Y:S01]  /*79c0*/  LDL.LU.S16 R4, [R1+0x28] ;  /* 0x0000280001047983 */ /* 0x0005220000300600 */
[C---:B------:R-:W-:Y:S01]  /*79d0*/  PRMT R238, R24.reuse, 0x7632, R238 ;  /* 0x0000763218ee7816 */ /* 0x040fe200000000ee */
[----:B------:R1:W-:Y:S01]  /*79e0*/  MUFU.EX2 R14, R142 ;  /* 0x0000008e000e7308 */ /* 0x0003e20000000800 */
[----:B------:R-:W-:-:S07]  /*79f0*/  PRMT R237, R24, 0x7610, R237 ;  /* 0x0000761018ed7816 */ /* 0x000fce00000000ed */
[----:B------:R2:W-:Y:S01]  /*7a00*/  MUFU.EX2 R24, R106 ;  /* 0x0000006a00187308 */ /* 0x0005e20000000800 */
[----:B-1----:R-:W-:Y:S02]  /*7a10*/  IMAD.MOV.U32 R142, RZ, RZ, R148 ;  /* 0x000000ffff8e7224 */ /* 0x002fe400078e0094 */
[----:B------:R-:W-:Y:S02]  /*7a20*/  IMAD.MOV.U32 R148, RZ, RZ, R150 ;  /* 0x000000ffff947224 */ /* 0x000fe400078e0096 */
[----:B------:R-:W-:Y:S02]  /*7a30*/  IMAD.MOV.U32 R150, RZ, RZ, R97 ;  /* 0x000000ffff967224 */ /* 0x000fe400078e0061 */
[----:B------:R-:W-:Y:S02]  /*7a40*/  IMAD.MOV.U32 R97, RZ, RZ, R67 ;  /* 0x000000ffff617224 */ /* 0x000fe400078e0043 */
[----:B------:R-:W-:Y:S01]  /*7a50*/  IMAD.MOV.U32 R67, RZ, RZ, R165 ;  /* 0x000000ffff437224 */ /* 0x000fe200078e00a5 */
[----:B------:R-:W-:Y:S01]  /*7a60*/  PRMT R165, R237, 0x5410, R238 ;  /* 0x00005410eda57816 */ /* 0x000fe200000000ee */
[----:B--2---:R1:W2:Y:S01]  /*7a70*/  LDL.LU.S16 R106, [R1+0x4c] ;  /* 0x00004c00016a7983 */ /* 0x0042a20000300600 */
[----:B----4-:R-:W-:-:S05]  /*7a80*/  @!P6 HADD2 R4, -R238.H0_H0, -RZ.H0_H0 ;  /* 0xa00000ffee04e230 */ /* 0x010fca0000000900 */
[----:B------:R-:W-:-:S04]  /*7a90*/  PRMT R22, R4, 0x7610, R22 ;  /* 0x0000761004167816 */ /* 0x000fc80000000016 */
[----:B------:R-:W-:Y:S02]  /*7aa0*/  @!P6 PRMT R238, R22, 0x5410, RZ ;  /* 0x0000541016eee816 */ /* 0x000fe400000000ff */
[----:B------:R1:W4:Y:S01]  /*7ab0*/  LDL.LU.S16 R22, [R1+0x48] ;  /* 0x0000480001167983 */ /* 0x0003220000300600 */
[----:B---3--:R-:W-:Y:S01]  /*7ac0*/  @!P5 HADD2 R27, -R239.H0_H0, -RZ.H0_H0 ;  /* 0xa00000ffef1bd230 */ /* 0x008fe20000000900 */
[C---:B------:R-:W-:Y:S01]  /*7ad0*/  PRMT R236, R13.reuse, 0x7610, R236 ;  /* 0x000076100dec7816 */ /* 0x040fe200000000ec */
[----:B------:R3:W-:Y:S01]  /*7ae0*/  MUFU.EX2 R25, R112 ;  /* 0x0000007000197308 */ /* 0x0007e20000000800 */
[----:B------:R-:W-:Y:S02]  /*7af0*/  SHF.R.U32.HI R4, RZ, 0x18, R3 ;  /* 0x00000018ff047819 */ /* 0x000fe40000011603 */
[----:B------:R-:W-:-:S05]  /*7b00*/  PRMT R235, R13, 0x7632, R235 ;  /* 0x000076320deb7816 */ /* 0x000fca00000000eb */
[----:B------:R2:W-:Y:S01]  /*7b10*/  MUFU.EX2 R16, R140 ;  /* 0x0000008c00107308 */ /* 0x0005e20000000800 */
[----:B---3--:R-:W-:-:S04]  /*7b20*/  PRMT R112, R27, 0x7610, R112 ;  /* 0x000076101b707816 */ /* 0x008fc80000000070 */
[----:B------:R-:W-:Y:S02]  /*7b30*/  @!P5 PRMT R239, R112, 0x5410, RZ ;  /* 0x0000541070efd816 */ /* 0x000fe400000000ff */
[----:B------:R-:W-:Y:S01]  /*7b40*/  ISETP.LE.U32.AND P5, PT, R4, UR12, PT ;  /* 0x0000000c04007c0c */ /* 0x000fe2000bfa3070 */
[----:B--2---:R-:W-:Y:S02]  /*7b50*/  IMAD.MOV.U32 R140, RZ, RZ, R142 ;  /* 0x000000ffff8c7224 */ /* 0x004fe400078e008e */
[----:B------:R-:W-:Y:S01]  /*7b60*/  IMAD.MOV.U32 R142, RZ, RZ, R166 ;  /* 0x000000ffff8e7224 */ /* 0x000fe200078e00a6 */
[----:B------:R-:W-:Y:S01]  /*7b70*/  PRMT R166, R236, 0x5410, R235 ;  /* 0x00005410eca67816 */ /* 0x000fe200000000eb */
[----:B----4-:R-:W-:-:S05]  /*7b80*/  @!P1 HADD2 R22, -R236.H0_H0, -RZ.H0_H0 ;  /* 0xa00000ffec169230 */ /* 0x010fca0000000900 */
[----:B------:R-:W-:-:S04]  /*7b90*/  PRMT R4, R22, 0x7610, R4 ;  /* 0x0000761016047816 */ /* 0x000fc80000000004 */
[----:B------:R-:W-:Y:S02]  /*7ba0*/  @!P1 PRMT R236, R4, 0x5410, RZ ;  /* 0x0000541004ec9816 */ /* 0x000fe400000000ff */
[----:B------:R1:W2:Y:S01]  /*7bb0*/  LDL.LU.S16 R4, [R1+0x50] ;  /* 0x0000500001047983 */ /* 0x0002a20000300600 */
[----:B------:R-:W-:-:S04]  /*7bc0*/  SHF.R.U32.HI R3, RZ, 0x10, R3 ;  /* 0x00000010ff037819 */ /* 0x000fc80000011603 */
[----:B------:R-:W-:-:S04]  /*7bd0*/  LOP3.LUT R3, R3, 0xff, RZ, 0xc0, !PT ;  /* 0x000000ff03037812 */ /* 0x000fc800078ec0ff */
[----:B------:R-:W-:Y:S02]  /*7be0*/  ISETP.LE.U32.AND P6, PT, R3, UR12, PT ;  /* 0x0000000c03007c0c */ /* 0x000fe4000bfc3070 */
[----:B------:R-:W-:Y:S01]  /*7bf0*/  ISETP.LE.U32.AND P1, PT, R6, UR12, PT ;  /* 0x0000000c06007c0c */ /* 0x000fe2000bf23070 */
[----:B--2---:R-:W-:-:S05]  /*7c00*/  @!P2 HADD2 R4, -R235.H0_H0, -RZ.H0_H0 ;  /* 0xa00000ffeb04a230 */ /* 0x004fca0000000900 */
[----:B------:R-:W-:-:S04]  /*7c10*/  PRMT R3, R4, 0x7610, R3 ;  /* 0x0000761004037816 */ /* 0x000fc80000000003 */
[----:B------:R-:W-:Y:S02]  /*7c20*/  @!P2 PRMT R235, R3, 0x5410, RZ ;  /* 0x0000541003eba816 */ /* 0x000fe400000000ff */
[----:B------:R1:W2:Y:S04]  /*7c30*/  LDL.LU.S16 R3, [R1+0x6c] ;  /* 0x00006c0001037983 */ /* 0x0002a80000300600 */
[----:B------:R1:W3:Y:S01]  /*7c40*/  LDL.LU.S16 R6, [R1+0x60] ;  /* 0x0000600001067983 */ /* 0x0002e20000300600 */
[----:B------:R-:W-:Y:S01]  /*7c50*/  F2FP.F16.F32.PACK_AB R5, R8, R12 ;  /* 0x0000000c0805723e */ /* 0x000fe200000000ff */
[----:B------:R-:W-:-:S03]  /*7c60*/  IMAD.MOV.U32 R70, RZ, RZ, R30 ;  /* 0x000000ffff467224 */ /* 0x000fc600078e001e */
[C---:B------:R-:W-:Y:S01]  /*7c70*/  PRMT R234, R5.reuse, 0x7610, R234 ;  /* 0x0000761005ea7816 */ /* 0x040fe200000000ea */
[----:B------:R-:W4:Y:S01]  /*7c80*/  MUFU.EX2 R30, R231 ;  /* 0x000000e7001e7308 */ /* 0x000f220000000800 */
[----:B------:R-:W-:Y:S02]  /*7c90*/  IMAD.MOV.U32 R86, RZ, RZ, R29 ;  /* 0x000000ffff567224 */ /* 0x000fe400078e001d */
[----:B------:R-:W-:Y:S01]  /*7ca0*/  @!P3 HADD2 R106, -R237.H0_H0, -RZ.H0_H0 ;  /* 0xa00000ffed6ab230 */ /* 0x000fe20000000900 */
[----:B------:R-:W-:-:S04]  /*7cb0*/  PRMT R233, R5, 0x7632, R233 ;  /* 0x0000763205e97816 */ /* 0x000fc800000000e9 */
[----:B------:R-:W1:Y:S01]  /*7cc0*/  MUFU.EX2 R29, R232 ;  /* 0x000000e8001d7308 */ /* 0x000e620000000800 */
[----:B------:R-:W-:-:S07]  /*7cd0*/  IMAD.MOV.U32 R230, RZ, RZ, R28 ;  /* 0x000000ffffe67224 */ /* 0x000fce00078e001c */
[----:B------:R-:W-:Y:S08]  /*7ce0*/  MUFU.EX2 R22, R98 ;  /* 0x0000006200167308 */ /* 0x000ff00000000800 */
[----:B------:R4:W1:Y:S08]  /*7cf0*/  MUFU.EX2 R11, R141 ;  /* 0x0000008d000b7308 */ /* 0x0008700000000800 */
[----:B------:R1:W-:Y:S01]  /*7d00*/  MUFU.EX2 R28, R114 ;  /* 0x00000072001c7308 */ /* 0x0003e20000000800 */
[----:B----4-:R-:W-:-:S07]  /*7d10*/  IMAD.MOV.U32 R141, RZ, RZ, R26 ;  /* 0x000000ffff8d7224 */ /* 0x010fce00078e001a */
[----:B------:R4:W-:Y:S01]  /*7d20*/  MUFU.EX2 R26, R103 ;  /* 0x00000067001a7308 */ /* 0x0009e20000000800 */
[----:B-1----:R-:W-:Y:S02]  /*7d30*/  IMAD.MOV.U32 R114, RZ, RZ, R230 ;  /* 0x000000ffff727224 */ /* 0x002fe400078e00e6 */
[----:B------:R-:W-:Y:S01]  /*7d40*/  IMAD.MOV.U32 R230, RZ, RZ, R97 ;  /* 0x000000ffffe67224 */ /* 0x000fe200078e0061 */
[----:B------:R-:W-:Y:S02]  /*7d50*/  PRMT R97, R234, 0x5410, R233 ;  /* 0x00005410ea617816 */ /* 0x000fe400000000e9 */
[----:B----4-:R-:W-:-:S04]  /*7d60*/  PRMT R103, R106, 0x7610, R103 ;  /* 0x000076106a677816 */ /* 0x010fc80000000067 */
[----:B------:R-:W-:Y:S01]  /*7d70*/  @!P3 PRMT R237, R103, 0x5410, RZ ;  /* 0x0000541067edb816 */ /* 0x000fe200000000ff */
[----:B--2---:R-:W-:-:S05]  /*7d80*/  @!P6 HADD2 R3, -R234.H0_H0, -RZ.H0_H0 ;  /* 0xa00000ffea03e230 */ /* 0x004fca0000000900 */
[----:B------:R-:W-:Y:S02]  /*7d90*/  PRMT R98, R3, 0x7610, R98 ;  /* 0x0000761003627816 */ /* 0x000fe40000000062 */
[----:B------:R-:W-:Y:S01]  /*7da0*/  SHF.R.U32.HI R3, RZ, 0x8, R9 ;  /* 0x00000008ff037819 */ /* 0x000fe20000011609 */
[----:B---3--:R-:W-:-:S03]  /*7db0*/  @!P5 HADD2 R6, -R233.H0_H0, -RZ.H0_H0 ;  /* 0xa00000ffe906d230 */ /* 0x008fc60000000900 */
[----:B------:R-:W-:Y:S02]  /*7dc0*/  LOP3.LUT R3, R3, 0xffff, RZ, 0xc0, !PT ;  /* 0x0000ffff03037812 */ /* 0x000fe400078ec0ff */
[----:B------:R-:W-:Y:S02]  /*7dd0*/  PRMT R5, R6, 0x7610, R5 ;  /* 0x0000761006057816 */ /* 0x000fe40000000005 */
[----:B------:R-:W-:Y:S01]  /*7de0*/  ISETP.LE.U32.AND P3, PT, R3, UR12, PT ;  /* 0x0000000c03007c0c */ /* 0x000fe2000bf63070 */
[----:B------:R-:W-:Y:S01]  /*7df0*/  FADD.FTZ R3, R30, R32 ;  /* 0x000000201e037221 */ /* 0x000fe20000010000 */
[----:B------:R-:W-:Y:S01]  /*7e00*/  @!P6 PRMT R234, R98, 0x5410, RZ ;  /* 0x0000541062eae816 */ /* 0x000fe200000000ff */
[----:B------:R1:W-:Y:S01]  /*7e10*/  MUFU.EX2 R6, R155 ;  /* 0x0000009b00067308 */ /* 0x0003e20000000800 */
[----:B------:R-:W-:Y:S01]  /*7e20*/  @!P5 PRMT R233, R5, 0x5410, RZ ;  /* 0x0000541005e9d816 */ /* 0x000fe200000000ff */
[----:B------:R-:W-:-:S06]  /*7e30*/  FADD.FTZ R98, R29, R3 ;  /* 0x000000031d627221 */ /* 0x000fcc0000010000 */
[----:B------:R2:W-:Y:S01]  /*7e40*/  MUFU.EX2 R5, R154 ;  /* 0x0000009a00057308 */ /* 0x0005e20000000800 */
[----:B-1----:R-:W-:Y:S02]  /*7e50*/  IMAD.MOV.U32 R155, RZ, RZ, R197 ;  /* 0x000000ffff9b7224 */ /* 0x002fe400078e00c5 */
[----:B--2---:R-:W-:Y:S02]  /*7e60*/  IMAD.MOV.U32 R154, RZ, RZ, R196 ;  /* 0x000000ffff9a7224 */ /* 0x004fe400078e00c4 */
[----:B------:R-:W2:Y:S04]  /*7e70*/  LDL.LU.64 R196, [R1+0x358] ;  /* 0x0003580001c47983 */ /* 0x000ea80000300a00 */
[----:B------:R1:W-:Y:S04]  /*7e80*/  STL [R1+0x1c], R98 ;  /* 0x00001c6201007387 */ /* 0x0003e80000100800 */
[----:B------:R3:W4:Y:S04]  /*7e90*/  LDL.LU.S16 R103, [R1+0x88] ;  /* 0x0000880001677983 */ /* 0x0007280000300600 */
[----:B-1----:R3:W3:Y:S01]  /*7ea0*/  LDL.LU.S16 R98, [R1+0x84] ;  /* 0x0000840001627983 */ /* 0x0026e20000300600 */
[----:B------:R-:W-:-:S04]  /*7eb0*/  LOP3.LUT R4, R31, 0xff, RZ, 0xc0, !PT ;  /* 0x000000ff1f047812 */ /* 0x000fc800078ec0ff */
[----:B------:R-:W-:Y:S02]  /*7ec0*/  ISETP.LE.U32.AND P2, PT, R4, UR12, PT ;  /* 0x0000000c04007c0c */ /* 0x000fe4000bf43070 */
[----:B------:R-:W-:-:S04]  /*7ed0*/  F2FP.F16.F32.PACK_AB R4, R29, R30 ;  /* 0x0000001e1d04723e */ /* 0x000fc800000000ff */
[----:B------:R-:W-:Y:S02]  /*7ee0*/  PRMT R231, R4, 0x7632, R231 ;  /* 0x0000763204e77816 */ /* 0x000fe400000000e7 */
[----:B------:R-:W-:-:S04]  /*7ef0*/  F2FP.F16.F32.PACK_AB R3, R20, R21 ;  /* 0x000000151403723e */ /* 0x000fc800000000ff */
[C---:B------:R-:W-:Y:S02]  /*7f00*/  PRMT R229, R3.reuse, 0x7610, R229 ;  /* 0x0000761003e57816 */ /* 0x040fe400000000e5 */
[----:B------:R-:W-:Y:S01]  /*7f10*/  PRMT R228, R3, 0x7632, R228 ;  /* 0x0000763203e47816 */ /* 0x000fe200000000e4 */
[----:B---3--:R-:W-:-:S05]  /*7f20*/  @!P3 HADD2 R98, -R231.H0_H0, -RZ.H0_H0 ;  /* 0xa00000ffe762b230 */ /* 0x008fca0000000900 */
[----:B------:R-:W-:Y:S02]  /*7f30*/  PRMT R8, R98, 0x7610, R8 ;  /* 0x0000761062087816 */ /* 0x000fe40000000008 */
[----:B------:R1:W3:Y:S04]  /*7f40*/  LDL.LU.S16 R98, [R1+0x80] ;  /* 0x0000800001627983 */ /* 0x0002e80000300600 */
[----:B------:R1:W2:Y:S01]  /*7f50*/  LDL.LU.S16 R3, [R1+0x7c] ;  /* 0x00007c0001037983 */ /* 0x0002a20000300600 */
[----:B------:R-:W-:-:S04]  /*7f60*/  FADD.FTZ R7, R21, R7 ;  /* 0x0000000715077221 */ /* 0x000fc80000010000 */
[----:B------:R-:W-:Y:S01]  /*7f70*/  FADD.FTZ R7, R20, R7 ;  /* 0x0000000714077221 */ /* 0x000fe20000010000 */
[----:B------:R-:W4:Y:S01]  /*7f80*/  MUFU.EX2 R15, R138 ;  /* 0x0000008a000f7308 */ /* 0x000f220000000800 */
[----:B------:R-:W-:-:S03]  /*7f90*/  IMAD.MOV.U32 R112, RZ, RZ, R10 ;  /* 0x000000ffff707224 */ /* 0x000fc600078e000a */
[----:B------:R1:W-:Y:S04]  /*7fa0*/  STL [R1+0x28], R7 ;  /* 0x0000280701007387 */ /* 0x0003e80000100800 */
[----:B------:R-:W-:Y:S08]  /*7fb0*/  MUFU.EX2 R13, R164 ;  /* 0x000000a4000d7308 */ /* 0x000ff00000000800 */
[----:B------:R-:W4:Y:S01]  /*7fc0*/  MUFU.EX2 R10, R156 ;  /* 0x0000009c000a7308 */ /* 0x000f220000000800 */
[----:B------:R-:W-:Y:S01]  /*7fd0*/  PRMT R232, R4, 0x7610, R232 ;  /* 0x0000761004e87816 */ /* 0x000fe200000000e8 */
[----:B-1----:R-:W-:-:S04]  /*7fe0*/  FADD.FTZ R7, R18, R17 ;  /* 0x0000001112077221 */ /* 0x002fc80000010000 */
[----:B------:R-:W-:-:S04]  /*7ff0*/  FADD.FTZ R7, R14, R7 ;  /* 0x000000070e077221 */ /* 0x000fc80000010000 */
[C---:B------:R-:W-:Y:S01]  /*8000*/  FADD.FTZ R7, R11.reuse, R7 ;  /* 0x000000070b077221 */ /* 0x040fe20000010000 */
[----:B------:R-:W1:Y:S03]  /*8010*/  MUFU.EX2 R4, R153 ;  /* 0x0000009900047308 */ /* 0x000e660000000800 */
[----:B------:R-:W-:Y:S01]  /*8020*/  FADD.FTZ R7, R16, R7 ;  /* 0x0000000710077221 */ /* 0x000fe20000010000 */
[----:B------:R-:W-:-:S03]  /*8030*/  F2FP.F16.F32.PACK_AB R30, R11, R14 ;  /* 0x0000000e0b1e723e */ /* 0x000fc600000000ff */
[----:B----4-:R-:W-:Y:S01]  /*8040*/  FADD.FTZ R14, R15, R7 ;  /* 0x000000070f0e7221 */ /* 0x010fe20000010000 */
[----:B------:R-:W-:Y:S01]  /*8050*/  FADD.FTZ R7, R13, R10 ;  /* 0x0000000a0d077221 */ /* 0x000fe20000010000 */
[----:B------:R-:W-:Y:S03]  /*8060*/  MUFU.EX2 R23, R124 ;  /* 0x0000007c00177308 */ /* 0x000fe60000000800 */
[----:B------:R-:W-:-:S05]  /*8070*/  FADD.FTZ R7, R6, R7 ;  /* 0x0000000706077221 */ /* 0x000fca0000010000 */
[----:B------:R-:W4:Y:S01]  /*8080*/  MUFU.EX2 R19, R118 ;  /* 0x0000007600137308 */ /* 0x000f220000000800 */
[----:B------:R-:W-:-:S07]  /*8090*/  FADD.FTZ R7, R5, R7 ;  /* 0x0000000705077221 */ /* 0x000fce0000010000 */
[----:B------:R-:W-:Y:S01]  /*80a0*/  MUFU.EX2 R27, R109 ;  /* 0x0000006d001b7308 */ /* 0x000fe20000000800 */
[----:B-1----:R-:W-:Y:S01]  /*80b0*/  FADD.FTZ R7, R4, R7 ;  /* 0x0000000704077221 */ /* 0x002fe20000010000 */
[----:B------:R-:W-:Y:S02]  /*80c0*/  F2FP.F16.F32.PACK_AB R29, R5, R6 ;  /* 0x00000006051d723e */ /* 0x000fe400000000ff */
[----:B------:R-:W-:-:S04]  /*80d0*/  F2FP.F16.F32.PACK_AB R18, R17, R18 ;  /* 0x000000121112723e */ /* 0x000fc800000000ff */
[----:B------:R-:W-:Y:S01]  /*80e0*/  MUFU.EX2 R11, R146 ;  /* 0x00000092000b7308 */ /* 0x000fe20000000800 */
[----:B------:R-:W-:-:S07]  /*80f0*/  F2FP.F16.F32.PACK_AB R17, R10, R13 ;  /* 0x0000000d0a11723e */ /* 0x000fce00000000ff */
[----:B------:R-:W-:Y:S01]  /*8100*/  MUFU.EX2 R10, R145 ;  /* 0x00000091000a7308 */ /* 0x000fe20000000800 */
[----:B----4-:R-:W-:-:S07]  /*8110*/  F2FP.F16.F32.PACK_AB R31, R19, R23 ;  /* 0x00000017131f723e */ /* 0x010fce00000000ff */
[----:B------:R-:W1:Y:S01]  /*8120*/  MUFU.EX2 R5, R144 ;  /* 0x0000009000057308 */ /* 0x000e620000000800 */
[----:B------:R-:W-:Y:S02]  /*8130*/  @!P4 HADD2 R103, -R232.H0_H0, -RZ.H0_H0 ;  /* 0xa00000ffe867c230 */ /* 0x000fe40000000900 */
[----:B------:R-:W-:Y:S02]  /*8140*/  IMAD.MOV.U32 R164, RZ, RZ, R140 ;  /* 0x000000ffffa47224 */ /* 0x000fe400078e008c */
[----:B------:R-:W-:Y:S01]  /*8150*/  IMAD.MOV.U32 R140, RZ, RZ, R212 ;  /* 0x000000ffff8c7224 */ /* 0x000fe200078e00d4 */
[----:B------:R-:W-:Y:S01]  /*8160*/  PRMT R21, R103, 0x7610, R21 ;  /* 0x0000761067157816 */ /* 0x000fe20000000015 */
[----:B------:R-:W-:Y:S02]  /*8170*/  IMAD.MOV.U32 R103, RZ, RZ, R112 ;  /* 0x000000ffff677224 */ /* 0x000fe400078e0070 */
[----:B------:R-:W-:Y:S02]  /*8180*/  IMAD.MOV.U32 R112, RZ, RZ, R104 ;  /* 0x000000ffff707224 */ /* 0x000fe400078e0068 */
[----:B------:R-:W-:-:S02]  /*8190*/  IMAD.MOV.U32 R104, RZ, RZ, R71 ;  /* 0x000000ffff687224 */ /* 0x000fc400078e0047 */
[----:B------:R-:W-:Y:S01]  /*81a0*/  IMAD.MOV.U32 R212, RZ, RZ, R70 ;  /* 0x000000ffffd47224 */ /* 0x000fe200078e0046 */
[----:B-1----:R-:W-:Y:S02]  /*81b0*/  F2FP.F16.F32.PACK_AB R45, R5, R10 ;  /* 0x0000000a052d723e */ /* 0x002fe400000000ff */
[----:B------:R-:W-:Y:S01]  /*81c0*/  F2FP.F16.F32.PACK_AB R33, R15, R16 ;  /* 0x000000100f21723e */ /* 0x000fe200000000ff */
[----:B------:R-:W-:Y:S01]  /*81d0*/  IMAD.MOV.U32 R106, RZ, RZ, R141 ;  /* 0x000000ffff6a7224 */ /* 0x000fe200078e008d */
[----:B------:R1:W4:Y:S01]  /*81e0*/  LDL.LU.S16 R144, [R1+0xa8] ;  /* 0x0000a80001907983 */ /* 0x0003220000300600 */
[----:B------:R-:W-:Y:S02]  /*81f0*/  IMAD.MOV.U32 R141, RZ, RZ, R148 ;  /* 0x000000ffff8d7224 */ /* 0x000fe400078e0094 */
[----:B------:R-:W-:Y:S02]  /*8200*/  IMAD.MOV.U32 R156, RZ, RZ, R142 ;  /* 0x000000ffff9c7224 */ /* 0x000fe400078e008e */
[----:B------:R-:W-:-:S02]  /*8210*/  IMAD.MOV.U32 R148, RZ, RZ, R86 ;  /* 0x000000ffff947224 */ /* 0x000fc400078e0056 */
[----:B------:R-:W-:Y:S02]  /*8220*/  IMAD.MOV.U32 R86, RZ, RZ, R53 ;  /* 0x000000ffff567224 */ /* 0x000fe400078e0035 */
[----:B------:R-:W-:Y:S02]  /*8230*/  IMAD.MOV.U32 R142, RZ, RZ, R52 ;  /* 0x000000ffff8e7224 */ /* 0x000fe400078e0034 */
[----:B---3--:R-:W-:Y:S02]  /*8240*/  @!P2 HADD2 R98, -R229.H0_H0, -RZ.H0_H0 ;  /* 0xa00000ffe562a230 */ /* 0x008fe40000000900 */
[----:B--2---:R-:W-:-:S03]  /*8250*/  @!P1 HADD2 R3, -R228.H0_H0, -RZ.H0_H0 ;  /* 0xa00000ffe4039230 */ /* 0x004fc60000000900 */
[----:B------:R-:W-:Y:S02]  /*8260*/  PRMT R12, R98, 0x7610, R12 ;  /* 0x00007610620c7816 */ /* 0x000fe4000000000c */
[----:B------:R-:W-:Y:S02]  /*8270*/  PRMT R98, R232, 0x5410, R231 ;  /* 0x00005410e8627816 */ /* 0x000fe400000000e7 */
[----:B------:R-:W-:Y:S02]  /*8280*/  PRMT R9, R3, 0x7610, R9 ;  /* 0x0000761003097816 */ /* 0x000fe40000000009 */
[----:B------:R-:W-:Y:S01]  /*8290*/  @!P3 PRMT R231, R8, 0x5410, RZ ;  /* 0x0000541008e7b816 */ /* 0x000fe200000000ff */
[----:B------:R-:W2:Y:S01]  /*82a0*/  MUFU.EX2 R3, R152 ;  /* 0x0000009800037308 */ /* 0x000ea20000000800 */
[----:B------:R-:W-:Y:S02]  /*82b0*/  IMAD.MOV.U32 R8, RZ, RZ, R230 ;  /* 0x000000ffff087224 */ /* 0x000fe400078e00e6 */
[----:B------:R-:W-:Y:S01]  /*82c0*/  IMAD.MOV.U32 R230, RZ, RZ, R99 ;  /* 0x000000ffffe67224 */ /* 0x000fe200078e0063 */
[----:B------:R-:W-:-:S02]  /*82d0*/  PRMT R99, R229, 0x5410, R228 ;  /* 0x00005410e5637816 */ /* 0x000fc400000000e4 */
[----:B------:R-:W-:Y:S02]  /*82e0*/  @!P1 PRMT R228, R9, 0x5410, RZ ;  /* 0x0000541009e49816 */ /* 0x000fe400000000ff */
[----:B------:R-:W3:Y:S01]  /*82f0*/  MUFU.EX2 R9, R151 ;  /* 0x0000009700097308 */ /* 0x000ee20000000800 */
[----:B------:R-:W-:Y:S01]  /*8300*/  IMAD.MOV.U32 R109, RZ, RZ, R8 ;  /* 0x000000ffff6d7224 */ /* 0x000fe200078e0008 */
[----:B------:R-:W-:-:S06]  /*8310*/  @!P2 PRMT R229, R12, 0x5410, RZ ;  /* 0x000054100ce5a816 */ /* 0x000fcc00000000ff */
[----:B------:R-:W1:Y:S01]  /*8320*/  MUFU.EX2 R8, R149 ;  /* 0x0000009500087308 */ /* 0x000e620000000800 */
[C---:B--2---:R-:W-:Y:S01]  /*8330*/  FADD.FTZ R6, R3.reuse, R7 ;  /* 0x0000000703067221 */ /* 0x044fe20000010000 */
[----:B------:R-:W-:-:S06]  /*8340*/  F2FP.F16.F32.PACK_AB R32, R3, R4 ;  /* 0x000000040320723e */ /* 0x000fcc00000000ff */
[----:B------:R-:W2:Y:S01]  /*8350*/  MUFU.EX2 R12, R147 ;  /* 0x00000093000c7308 */ /* 0x000ea20000000800 */
[----:B------:R-:W-:Y:S01]  /*8360*/  FADD.FTZ R4, R23, R14 ;  /* 0x0000000e17047221 */ /* 0x000fe20000010000 */
[----:B---3--:R-:W-:-:S03]  /*8370*/  FADD.FTZ R3, R9, R6 ;  /* 0x0000000609037221 */ /* 0x008fc60000010000 */
[----:B------:R-:W-:Y:S01]  /*8380*/  FADD.FTZ R4, R19, R4 ;  /* 0x0000000413047221 */ /* 0x000fe20000010000 */
[----:B-1----:R-:W-:-:S03]  /*8390*/  FADD.FTZ R3, R8, R3 ;  /* 0x0000000308037221 */ /* 0x002fc60000010000 */
[----:B------:R-:W-:Y:S02]  /*83a0*/  FADD.FTZ R6, R28, R4 ;  /* 0x000000041c067221 */ /* 0x000fe40000010000 */
[----:B------:R1:W3:Y:S02]  /*83b0*/  MUFU.EX2 R4, R143 ;  /* 0x0000008f00047308 */ /* 0x0002e40000000800 */
[----:B------:R-:W-:Y:S01]  /*83c0*/  FADD.FTZ R6, R25, R6 ;  /* 0x0000000619067221 */ /* 0x000fe20000010000 */
[----:B--2---:R-:W-:Y:S01]  /*83d0*/  FADD.FTZ R3, R12, R3 ;  /* 0x000000030c037221 */ /* 0x004fe20000010000 */
[----:B------:R-:W-:Y:S02]  /*83e0*/  F2FP.F16.F32.PACK_AB R19, R8, R9 ;  /* 0x000000090813723e */ /* 0x000fe400000000ff */
[----:B------:R-:W-:Y:S01]  /*83f0*/  FADD.FTZ R6, R27, R6 ;  /* 0x000000061b067221 */ /* 0x000fe20000010000 */
[----:B------:R-:W-:Y:S02]  /*8400*/  FADD.FTZ R8, R11, R3 ;  /* 0x000000030b087221 */ /* 0x000fe40000010000 */
[----:B------:R-:W2:Y:S01]  /*8410*/  MUFU.EX2 R3, R131 ;  /* 0x0000008300037308 */ /* 0x000ea20000000800 */
[----:B------:R-:W-:Y:S01]  /*8420*/  FADD.FTZ R7, R24, R6 ;  /* 0x0000000618077221 */ /* 0x000fe20000010000 */
[----:B------:R-:W-:Y:S01]  /*8430*/  FADD.FTZ R6, R10, R8 ;  /* 0x000000080a067221 */ /* 0x000fe20000010000 */
[----:B------:R-:W-:-:S03]  /*8440*/  VIADD R230, R230, 0x4 ;  /* 0x00000004e6e67836 */ /* 0x000fc60000000000 */
[----:B------:R-:W-:Y:S01]  /*8450*/  FADD.FTZ R6, R5, R6 ;  /* 0x0000000605067221 */ /* 0x000fe20000010000 */
[----:B------:R-:W-:Y:S01]  /*8460*/  IMAD.WIDE.U32 R70, R230, -0x326172a9, RZ ;  /* 0xcd9e8d57e6467825 */ /* 0x000fe200078e00ff */
[----:B------:R-:W-:Y:S01]  /*8470*/  @!P4 PRMT R232, R21, 0x5410, RZ ;  /* 0x0000541015e8c816 */ /* 0x000fe200000000ff */
[----:B-1----:R1:W4:Y:S02]  /*8480*/  LDL.LU.S16 R143, [R1+0xa4] ;  /* 0x0000a400018f7983 */ /* 0x0023240000300600 */
[----:B---3--:R-:W-:-:S04]  /*8490*/  FADD.FTZ R5, R4, R6 ;  /* 0x0000000604057221 */ /* 0x008fc80000010000 */
[C---:B--2---:R-:W-:Y:S01]  /*84a0*/  FADD.FTZ R16, R3.reuse, R5 ;  /* 0x0000000503107221 */ /* 0x044fe20000010000 */
[----:B------:R-:W-:Y:S02]  /*84b0*/  F2FP.F16.F32.PACK_AB R49, R3, R4 ;  /* 0x000000040331723e */ /* 0x000fe400000000ff */
[----:B------:R-:W-:-:S05]  /*84c0*/  LOP3.LUT R3, R71, R83, RZ, 0x3c, !PT ;  /* 0x0000005347037212 */ /* 0x000fca00078e3cff */
        /* <DEDUP_REMOVED lines=9> */
[----:B------:R-:W-:Y:S01]  /*8560*/  FADD.FTZ R7, R26, R7 ;  /* 0x000000071a077221 */ /* 0x000fe20000010000 */
[----:B------:R-:W-:Y:S02]  /*8570*/  LOP3.LUT R6, R9, UR16, R14, 0x96, !PT ;  /* 0x0000001009067c12 */ /* 0x000fe4000f8e960e */
[----:B------:R-:W-:Y:S01]  /*8580*/  LOP3.LUT R4, R53, UR11, R4, 0x96, !PT ;  /* 0x0000000b35047c12 */ /* 0x000fe2000f8e9604 */
[----:B------:R-:W-:Y:S02]  /*8590*/  FADD.FTZ R13, R22, R7 ;  /* 0x00000007160d7221 */ /* 0x000fe40000010000 */
[----:B------:R-:W-:-:S04]  /*85a0*/  IMAD.WIDE.U32 R6, R6, -0x2daee0ad, RZ ;  /* 0xd2511f5306067825 */ /* 0x000fc800078e00ff */
[----:B------:R-:W-:Y:S01]  /*85b0*/  IMAD.WIDE.U32 R4, R4, -0x326172a9, RZ ;  /* 0xcd9e8d5704047825 */ /* 0x000fe200078e00ff */
[----:B------:R-:W-:-:S04]  /*85c0*/  LOP3.LUT R9, R7, UR9, R52, 0x96, !PT ;  /* 0x0000000907097c12 */ /* 0x000fc8000f8e9634 */
[----:B------:R-:W-:Y:S01]  /*85d0*/  LOP3.LUT R10, R5, UR10, R8, 0x96, !PT ;  /* 0x0000000a050a7c12 */ /* 0x000fe2000f8e9608 */
[----:B------:R-:W-:Y:S01]  /*85e0*/  IMAD.WIDE.U32 R8, R9, -0x326172a9, RZ ;  /* 0xcd9e8d5709087825 */ /* 0x000fe200078e00ff */
[----:B------:R-:W-:-:S03]  /*85f0*/  F2FP.F16.F32.PACK_AB R40, R11, R12 ;  /* 0x0000000c0b28723e */ /* 0x000fc600000000ff */
[----:B------:R-:W-:Y:S01]  /*8600*/  IMAD.WIDE.U32 R10, R10, -0x2daee0ad, RZ ;  /* 0xd2511f530a0a7825 */ /* 0x000fe200078e00ff */
[----:B------:R-:W-:-:S04]  /*8610*/  LOP3.LUT R12, R9, UR23, R4, 0x96, !PT ;  /* 0x00000017090c7c12 */ /* 0x000fc8000f8e9604 */
[----:B------:R-:W-:-:S05]  /*8620*/  LOP3.LUT R4, R11, UR8, R6, 0x96, !PT ;  /* 0x000000080b047c12 */ /* 0x000fca000f8e9606 */
[----:B------:R-:W-:-:S05]  /*8630*/  IMAD.WIDE.U32 R4, R4, -0x326172a9, RZ ;  /* 0xcd9e8d5704047825 */ /* 0x000fca00078e00ff */
[----:B------:R-:W-:Y:S02]  /*8640*/  LOP3.LUT R3, R5, UR33, R8, 0x96, !PT ;  /* 0x0000002105037c12 */ /* 0x000fe4000f8e9608 */
[----:B------:R-:W2:Y:S08]  /*8650*/  MUFU.EX2 R8, R95 ;  /* 0x0000005f00087308 */ /* 0x000eb00000000800 */
[----:B------:R-:W3:Y:S01]  /*8660*/  MUFU.EX2 R7, R91 ;  /* 0x0000005b00077308 */ /* 0x000ee20000000800 */
[----:B--2---:R-:W-:-:S04]  /*8670*/  FADD.FTZ R11, R8, R13 ;  /* 0x0000000d080b7221 */ /* 0x004fc80000010000 */
[----:B---3--:R-:W-:Y:S01]  /*8680*/  FADD.FTZ R13, R7, R11 ;  /* 0x0000000b070d7221 */ /* 0x008fe20000010000 */
[----:B------:R1:W2:Y:S04]  /*8690*/  LDL.LU.S16 R91, [R1+0x98] ;  /* 0x00009800015b7983 */ /* 0x0002a80000300600 */
[----:B------:R1:W3:Y:S01]  /*86a0*/  LDL.LU.S16 R11, [R1+0xa0] ;  /* 0x0000a000010b7983 */ /* 0x0002e20000300600 */
[----:B------:R-:W-:-:S04]  /*86b0*/  LOP3.LUT R6, R3, 0xff, RZ, 0xc0, !PT ;  /* 0x000000ff03067812 */ /* 0x000fc800078ec0ff */
[----:B------:R-:W-:Y:S02]  /*86c0*/  ISETP.LE.U32.AND P4, PT, R6, UR12, PT ;  /* 0x0000000c06007c0c */ /* 0x000fe4000bf83070 */
[----:B------:R-:W-:-:S04]  /*86d0*/  LOP3.LUT R6, R3, 0xffff, RZ, 0xc0, !PT ;  /* 0x0000ffff03067812 */ /* 0x000fc800078ec0ff */
[----:B------:R-:W-:Y:S02]  /*86e0*/  SHF.R.U32.HI R6, RZ, 0x8, R6 ;  /* 0x00000008ff067819 */ /* 0x000fe40000011606 */
[--C-:B------:R-:W-:Y:S02]  /*86f0*/  SHF.R.U32.HI R9, RZ, 0x18, R3.reuse ;  /* 0x00000018ff097819 */ /* 0x100fe40000011603 */
[----:B------:R-:W-:Y:S02]  /*8700*/  LOP3.LUT R6, R6, 0xffff, RZ, 0xc0, !PT ;  /* 0x0000ffff06067812 */ /* 0x000fe400078ec0ff */
[----:B------:R-:W-:Y:S02]  /*8710*/  SHF.R.U32.HI R3, RZ, 0x10, R3 ;  /* 0x00000010ff037819 */ /* 0x000fe40000011603 */
[----:B------:R-:W-:Y:S02]  /*8720*/  ISETP.LE.U32.AND P3, PT, R6, UR12, PT ;  /* 0x0000000c06007c0c */ /* 0x000fe4000bf63070 */
[----:B------:R-:W-:Y:S01]  /*8730*/  ISETP.LE.U32.AND P1, PT, R9, UR12, PT ;  /* 0x0000000c09007c0c */ /* 0x000fe2000bf23070 */
[----:B------:R-:W1:Y:S01]  /*8740*/  MUFU.EX2 R6, R130 ;  /* 0x0000008200067308 */ /* 0x000e620000000800 */
[----:B------:R-:W-:-:S04]  /*8750*/  LOP3.LUT R9, R3, 0xff, RZ, 0xc0, !PT ;  /* 0x000000ff03097812 */ /* 0x000fc800078ec0ff */
[----:B------:R-:W-:-:S03]  /*8760*/  ISETP.LE.U32.AND P2, PT, R9, UR12, PT ;  /* 0x0000000c09007c0c */ /* 0x000fc6000bf43070 */
[----:B------:R-:W1:Y:S01]  /*8770*/  MUFU.EX2 R3, R129 ;  /* 0x0000008100037308 */ /* 0x000e620000000800 */
[----:B------:R-:W-:Y:S02]  /*8780*/  F2FP.F16.F32.PACK_AB R50, R22, R26 ;  /* 0x0000001a1632723e */ /* 0x000fe400000000ff */
[C---:B------:R-:W-:Y:S02]  /*8790*/  PRMT R26, R18.reuse, 0x7610, R26 ;  /* 0x00007610121a7816 */ /* 0x040fe4000000001a */
[----:B------:R-:W-:Y:S01]  /*87a0*/  PRMT R23, R17, 0x7610, R23 ;  /* 0x0000761011177816 */ /* 0x000fe20000000017 */
[----:B------:R-:W-:Y:S01]  /*87b0*/  IMAD.MOV.U32 R153, RZ, RZ, R155 ;  /* 0x000000ffff997224 */ /* 0x000fe200078e009b */
[----:B------:R-:W-:Y:S01]  /*87c0*/  F2FP.F16.F32.PACK_AB R41, R25, R28 ;  /* 0x0000001c1929723e */ /* 0x000fe200000000ff */
[----:B------:R-:W-:Y:S01]  /*87d0*/  IMAD.MOV.U32 R155, RZ, RZ, R103 ;  /* 0x000000ffff9b7224 */ /* 0x000fe200078e0067 */
[----:B------:R-:W-:Y:S01]  /*87e0*/  F2FP.F16.F32.PACK_AB R22, R7, R8 ;  /* 0x000000080716723e */ /* 0x000fe200000000ff */
[----:B------:R-:W-:Y:S01]  /*87f0*/  IMAD.MOV.U32 R103, RZ, RZ, R112 ;  /* 0x000000ffff677224 */ /* 0x000fe200078e0070 */
[----:B------:R-:W-:Y:S01]  /*8800*/  PRMT R25, R18, 0x7632, R25 ;  /* 0x0000763212197816 */ /* 0x000fe20000000019 */
[----:B----4-:R-:W-:-:S02]  /*8810*/  @!P4 HADD2 R144, -R26.H0_H0, -RZ.H0_H0 ;  /* 0xa00000ff1a90c230 */ /* 0x010fc40000000900 */
[----:B-1----:R-:W-:Y:S01]  /*8820*/  FADD.FTZ R7, R6, R16 ;  /* 0x0000001006077221 */ /* 0x002fe20000010000 */
[----:B------:R-:W-:Y:S02]  /*8830*/  IMAD.MOV.U32 R112, RZ, RZ, R141 ;  /* 0x000000ffff707224 */ /* 0x000fe400078e008d */
[----:B------:R-:W-:Y:S01]  /*8840*/  IMAD.MOV.U32 R141, RZ, RZ, R150 ;  /* 0x000000ffff8d7224 */ /* 0x000fe200078e0096 */
[----:B------:R-:W-:Y:S01]  /*8850*/  F2FP.F16.F32.PACK_AB R48, R24, R27 ;  /* 0x0000001b1830723e */ /* 0x000fe200000000ff */
[----:B------:R-:W-:Y:S01]  /*8860*/  IMAD.MOV.U32 R150, RZ, RZ, R163 ;  /* 0x000000ffff967224 */ /* 0x000fe200078e00a3 */
[----:B------:R-:W-:Y:S01]  /*8870*/  PRMT R24, R17, 0x7632, R24 ;  /* 0x0000763211187816 */ /* 0x000fe20000000018 */
[----:B------:R-:W-:Y:S02]  /*8880*/  IMAD.MOV.U32 R152, RZ, RZ, R154 ;  /* 0x000000ffff987224 */ /* 0x000fe400078e009a */
[C---:B------:R-:W-:Y:S01]  /*8890*/  FADD.FTZ R18, R3.reuse, R7 ;  /* 0x0000000703127221 */ /* 0x040fe20000010000 */
[----:B------:R-:W-:Y:S01]  /*88a0*/  F2FP.F16.F32.PACK_AB R21, R3, R6 ;  /* 0x000000060315723e */ /* 0x000fe200000000ff */
[----:B------:R-:W-:Y:S01]  /*88b0*/  IMAD.MOV.U32 R154, RZ, RZ, R112 ;  /* 0x000000ffff9a7224 */ /* 0x000fe200078e0070 */
[----:B------:R-:W-:Y:S01]  /*88c0*/  PRMT R9, R144, 0x7610, R9 ;  /* 0x0000761090097816 */ /* 0x000fe20000000009 */
[----:B------:R-:W-:-:S02]  /*88d0*/  IMAD.MOV.U32 R112, RZ, RZ, R141 ;  /* 0x000000ffff707224 */ /* 0x000fc400078e008d */
[----:B------:R-:W-:Y:S01]  /*88e0*/  IMAD.MOV.U32 R141, RZ, RZ, R150 ;  /* 0x000000ffff8d7224 */ /* 0x000fe200078e0096 */
[----:B------:R-:W-:Y:S01]  /*88f0*/  PRMT R163, R26, 0x5410, R25 ;  /* 0x000054101aa37816 */ /* 0x000fe20000000019 */
[----:B------:R-:W-:Y:S01]  /*8900*/  IMAD.MOV.U32 R150, RZ, RZ, R159 ;  /* 0x000000ffff967224 */ /* 0x000fe200078e009f */
[----:B------:R-:W-:Y:S02]  /*8910*/  PRMT R159, R23, 0x5410, R24 ;  /* 0x00005410179f7816 */ /* 0x000fe40000000018 */
[----:B------:R-:W-:Y:S02]  /*8920*/  @!P4 PRMT R26, R9, 0x5410, RZ ;  /* 0x00005410091ac816 */ /* 0x000fe400000000ff */
[----:B------:R-:W-:Y:S02]  /*8930*/  LOP3.LUT R9, R4, 0xffff, RZ, 0xc0, !PT ;  /* 0x0000ffff04097812 */ /* 0x000fe400078ec0ff */
[----:B------:R-:W-:Y:S01]  /*8940*/  SHF.R.U32.HI R7, RZ, 0x18, R4 ;  /* 0x00000018ff077819 */ /* 0x000fe20000011604 */
[----:B------:R-:W-:-:S05]  /*8950*/  @!P3 HADD2 R143, -R25.H0_H0, -RZ.H0_H0 ;  /* 0xa00000ff198fb230 */ /* 0x000fca0000000900 */
[----:B------:R-:W-:-:S04]  /*8960*/  PRMT R8, R143, 0x7610, R8 ;  /* 0x000076108f087816 */ /* 0x000fc80000000008 */
[----:B------:R-:W-:Y:S01]  /*8970*/  @!P3 PRMT R25, R8, 0x5410, RZ ;  /* 0x000054100819b816 */ /* 0x000fe200000000ff */
[----:B---3--:R-:W-:-:S05]  /*8980*/  @!P2 HADD2 R11, -R23.H0_H0, -RZ.H0_H0 ;  /* 0xa00000ff170ba230 */ /* 0x008fca0000000900 */
[----:B------:R-:W-:Y:S01]  /*8990*/  PRMT R3, R11, 0x7610, R3 ;  /* 0x000076100b037816 */ /* 0x000fe20000000003 */
[----:B--2---:R-:W-:Y:S01]  /*89a0*/  @!P1 HADD2 R91, -R24.H0_H0, -RZ.H0_H0 ;  /* 0xa00000ff185b9230 */ /* 0x004fe20000000900 */
[----:B------:R-:W-:Y:S02]  /*89b0*/  SHF.R.U32.HI R11, RZ, 0x10, R4 ;  /* 0x00000010ff0b7819 */ /* 0x000fe40000011604 */
[----:B------:R-:W-:Y:S02]  /*89c0*/  @!P2 PRMT R23, R3, 0x5410, RZ ;  /* 0x000054100317a816 */ /* 0x000fe400000000ff */
[----:B------:R-:W-:Y:S01]  /*89d0*/  LOP3.LUT R3, R4, 0xff, RZ, 0xc0, !PT ;  /* 0x000000ff04037812 */ /* 0x000fe200078ec0ff */
[----:B------:R-:W-:Y:S01]  /*89e0*/  IMAD.WIDE.U32 R4, R12, -0x2daee0ad, RZ ;  /* 0xd2511f530c047825 */ /* 0x000fe200078e00ff */
[----:B------:R-:W-:Y:S02]  /*89f0*/  PRMT R6, R91, 0x7610, R6 ;  /* 0x000076105b067816 */ /* 0x000fe40000000006 */
[----:B------:R-:W-:Y:S01]  /*8a00*/  ISETP.LE.U32.AND P3, PT, R3, UR12, PT ;  /* 0x0000000c03007c0c */ /* 0x000fe2000bf63070 */
[----:B------:R1:W2:Y:S01]  /*8a10*/  LDL.LU.S16 R91, [R1+0xac] ;  /* 0x0000ac00015b7983 */ /* 0x0002a20000300600 */
[----:B------:R-:W-:-:S02]  /*8a20*/  LOP3.LUT R3, R5, UR32, R10, 0x96, !PT ;  /* 0x0000002005037c12 */ /* 0x000fc4000f8e960a */
[----:B------:R-:W-:Y:S02]  /*8a30*/  @!P1 PRMT R24, R6, 0x5410, RZ ;  /* 0x0000541006189816 */ /* 0x000fe400000000ff */
[----:B------:R-:W-:-:S04]  /*8a40*/  SHF.R.U32.HI R6, RZ, 0x10, R3 ;  /* 0x00000010ff067819 */ /* 0x000fc80000011603 */
[----:B------:R-:W-:-:S04]  /*8a50*/  LOP3.LUT R6, R6, 0xff, RZ, 0xc0, !PT ;  /* 0x000000ff06067812 */ /* 0x000fc800078ec0ff */
[----:B------:R-:W-:Y:S02]  /*8a60*/  ISETP.LE.U32.AND P6, PT, R6, UR12, PT ;  /* 0x0000000c06007c0c */ /* 0x000fe4000bfc3070 */
[----:B------:R-:W-:-:S04]  /*8a70*/  LOP3.LUT R6, R4, 0xff, RZ, 0xc0, !PT ;  /* 0x000000ff04067812 */ /* 0x000fc800078ec0ff */
[----:B------:R-:W-:Y:S02]  /*8a80*/  ISETP.LE.U32.AND P4, PT, R6, UR12, PT ;  /* 0x0000000c06007c0c */ /* 0x000fe4000bf83070 */
[----:B------:R-:W3:Y:S01]  /*8a90*/  MUFU.EX2 R6, R88 ;  /* 0x0000005800067308 */ /* 0x000ee20000000800 */
[----:B------:R-:W-:Y:S02]  /*8aa0*/  LOP3.LUT R10, R4, 0xffff, RZ, 0xc0, !PT ;  /* 0x0000ffff040a7812 */ /* 0x000fe400078ec0ff */
[--C-:B------:R-:W-:Y:S02]  /*8ab0*/  SHF.R.U32.HI R12, RZ, 0x10, R4.reuse ;  /* 0x00000010ff0c7819 */ /* 0x100fe40000011604 */
[----:B------:R-:W-:-:S03]  /*8ac0*/  SHF.R.U32.HI R8, RZ, 0x18, R4 ;  /* 0x00000018ff087819 */ /* 0x000fc60000011604 */
[----:B------:R-:W4:Y:S01]  /*8ad0*/  MUFU.EX2 R4, R84 ;  /* 0x0000005400047308 */ /* 0x000f220000000800 */
[----:B------:R-:W-:-:S04]  /*8ae0*/  SHF.R.U32.HI R5, RZ, 0x8, R9 ;  /* 0x00000008ff057819 */ /* 0x000fc80000011609 */
[----:B------:R-:W-:-:S04]  /*8af0*/  LOP3.LUT R5, R5, 0xffff, RZ, 0xc0, !PT ;  /* 0x0000ffff05057812 */ /* 0x000fc800078ec0ff */
[----:B------:R-:W-:Y:S01]  /*8b00*/  ISETP.LE.U32.AND P5, PT, R5, UR12, PT ;  /* 0x0000000c05007c0c */ /* 0x000fe2000bfa3070 */
[----:B---3--:R-:W-:Y:S01]  /*8b10*/  FADD.FTZ R5, R6, R13 ;  /* 0x0000000d06057221 */ /* 0x008fe20000010000 */
[----:B------:R-:W-:Y:S02]  /*8b20*/  ISETP.LE.U32.AND P1, PT, R7, UR12, PT ;  /* 0x0000000c07007c0c */ /* 0x000fe4000bf23070 */
[----:B------:R-:W-:Y:S01]  /*8b30*/  LOP3.LUT R7, R11, 0xff, RZ, 0xc0, !PT ;  /* 0x000000ff0b077812 */ /* 0x000fe200078ec0ff */
[C---:B----4-:R-:W-:Y:S01]  /*8b40*/  FADD.FTZ R11, R4.reuse, R5 ;  /* 0x00000005040b7221 */ /* 0x050fe20000010000 */
[----:B------:R-:W-:Y:S02]  /*8b50*/  F2FP.F16.F32.PACK_AB R51, R4, R6 ;  /* 0x000000060433723e */ /* 0x000fe400000000ff */
[----:B------:R1:W3:Y:S01]  /*8b60*/  LDL.LU.S16 R4, [R1+0xb0] ;  /* 0x0000b00001047983 */ /* 0x0002e20000300600 */
[----:B------:R-:W-:Y:S01]  /*8b70*/  PRMT R28, R30, 0x7632, R28 ;  /* 0x000076321e1c7816 */ /* 0x000fe2000000001c */
[----:B------:R-:W-:-:S02]  /*8b80*/  IMAD.MOV.U32 R147, RZ, RZ, R153 ;  /* 0x000000ffff937224 */ /* 0x000fc400078e0099 */
[----:B------:R-:W-:Y:S02]  /*8b90*/  IMAD.MOV.U32 R153, RZ, RZ, R156 ;  /* 0x000000ffff997224 */ /* 0x000fe400078e009c */
[----:B------:R-:W-:Y:S02]  /*8ba0*/  IMAD.MOV.U32 R156, RZ, RZ, R105 ;  /* 0x000000ffff9c7224 */ /* 0x000fe400078e0069 */
[----:B------:R-:W-:Y:S01]  /*8bb0*/  IMAD.MOV.U32 R105, RZ, RZ, R158 ;  /* 0x000000ffff697224 */ /* 0x000fe200078e009e */
[----:B------:R-:W-:Y:S01]  /*8bc0*/  PRMT R158, R30, 0x5410, R28 ;  /* 0x000054101e9e7816 */ /* 0x000fe2000000001c */
[----:B--2---:R-:W-:-:S05]  /*8bd0*/  @!P3 HADD2 R91, -R30.H0_H0, -RZ.H0_H0 ;  /* 0xa00000ff1e5bb230 */ /* 0x004fca0000000900 */
[----:B------:R-:W-:-:S04]  /*8be0*/  PRMT R71, R91, 0x7610, R71 ;  /* 0x000076105b477816 */ /* 0x000fc80000000047 */
[----:B------:R-:W-:Y:S01]  /*8bf0*/  @!P3 PRMT R30, R71, 0x5410, RZ ;  /* 0x00005410471eb816 */ /* 0x000fe200000000ff */
[----:B---3--:R-:W-:-:S05]  /*8c00*/  @!P5 HADD2 R4, -R28.H0_H0, -RZ.H0_H0 ;  /* 0xa00000ff1c04d230 */ /* 0x008fca0000000900 */
[----:B------:R-:W-:Y:S02]  /*8c10*/  PRMT R13, R4, 0x7610, R13 ;  /* 0x00007610040d7816 */ /* 0x000fe4000000000d */
[----:B------:R-:W-:-:S04]  /*8c20*/  LOP3.LUT R4, R3, 0xff, RZ, 0xc0, !PT ;  /* 0x000000ff03047812 */ /* 0x000fc800078ec0ff */
[----:B------:R-:W-:Y:S02]  /*8c30*/  ISETP.LE.U32.AND P3, PT, R4, UR12, PT ;  /* 0x0000000c04007c0c */ /* 0x000fe4000bf63070 */
[----:B------:R1:W2:Y:S01]  /*8c40*/  LDL.LU.S16 R4, [R1+0xb4] ;  /* 0x0000b40001047983 */ /* 0x0002a20000300600 */
[----:B------:R-:W-:Y:S02]  /*8c50*/  PRMT R27, R29, 0x7632, R27 ;  /* 0x000076321d1b7816 */ /* 0x000fe4000000001b */
[----:B------:R-:W-:Y:S01]  /*8c60*/  ISETP.LE.U32.AND P2, PT, R7, UR12, PT ;  /* 0x0000000c07007c0c */ /* 0x000fe2000bf43070 */
[----:B------:R-:W-:Y:S02]  /*8c70*/  IMAD.MOV.U32 R146, RZ, RZ, R152 ;  /* 0x000000ffff927224 */ /* 0x000fe400078e0098 */
[----:B------:R-:W-:Y:S01]  /*8c80*/  IMAD.MOV.U32 R152, RZ, RZ, R156 ;  /* 0x000000ffff987224 */ /* 0x000fe200078e009c */
[----:B------:R-:W-:Y:S01]  /*8c90*/  PRMT R156, R29, 0x5410, R27 ;  /* 0x000054101d9c7816 */ /* 0x000fe2000000001b */
[----:B--2---:R-:W-:-:S05]  /*8ca0*/  @!P1 HADD2 R4, -R27.H0_H0, -RZ.H0_H0 ;  /* 0xa00000ff1b049230 */ /* 0x004fca0000000900 */
[----:B------:R-:W-:-:S04]  /*8cb0*/  PRMT R7, R4, 0x7610, R7 ;  /* 0x0000761004077816 */ /* 0x000fc80000000007 */
[----:B------:R-:W-:Y:S02]  /*8cc0*/  @!P1 PRMT R27, R7, 0x5410, RZ ;  /* 0x00005410071b9816 */ /* 0x000fe400000000ff */
[----:B------:R1:W2:Y:S01]  /*8cd0*/  LDL.LU.S16 R7, [R1+0xb8] ;  /* 0x0000b80001077983 */ /* 0x0002a20000300600 */
[----:B------:R-:W-:Y:S02]  /*8ce0*/  SHF.R.U32.HI R4, RZ, 0x18, R3 ;  /* 0x00000018ff047819 */ /* 0x000fe40000011603 */
[----:B------:R-:W-:Y:S02]  /*8cf0*/  @!P5 PRMT R28, R13, 0x5410, RZ ;  /* 0x000054100d1cd816 */ /* 0x000fe400000000ff */
[----:B------:R-:W-:Y:S01]  /*8d00*/  ISETP.LE.U32.AND P5, PT, R4, UR12, PT ;  /* 0x0000000c04007c0c */ /* 0x000fe2000bfa3070 */
[----:B--2---:R-:W-:-:S05]  /*8d10*/  @!P2 HADD2 R7, -R29.H0_H0, -RZ.H0_H0 ;  /* 0xa00000ff1d07a230 */ /* 0x004fca0000000900 */
[----:B------:R-:W-:-:S04]  /*8d20*/  PRMT R4, R7, 0x7610, R4 ;  /* 0x0000761007047816 */ /* 0x000fc80000000004 */
[----:B------:R-:W-:Y:S02]  /*8d30*/  @!P2 PRMT R29, R4, 0x5410, RZ ;  /* 0x00005410041da816 */ /* 0x000fe400000000ff */
[----:B------:R1:W2:Y:S01]  /*8d40*/  LDL.LU.S16 R4, [R1+0xbc] ;  /* 0x0000bc0001047983 */ /* 0x0002a20000300600 */
[C---:B------:R-:W-:Y:S02]  /*8d50*/  PRMT R227, R33.reuse, 0x7610, R227 ;  /* 0x0000761021e37816 */ /* 0x040fe400000000e3 */
[----:B------:R-:W-:Y:S01]  /*8d60*/  PRMT R226, R33, 0x7632, R226 ;  /* 0x0000763221e27816 */ /* 0x000fe200000000e2 */
[----:B------:R-:W-:Y:S02]  /*8d70*/  IMAD.MOV.U32 R151, RZ, RZ, R152 ;  /* 0x000000ffff977224 */ /* 0x000fe400078e0098 */
[----:B------:R-:W-:Y:S01]  /*8d80*/  IMAD.MOV.U32 R152, RZ, RZ, R157 ;  /* 0x000000ffff987224 */ /* 0x000fe200078e009d */
[----:B------:R-:W-:Y:S01]  /*8d90*/  PRMT R157, R227, 0x5410, R226 ;  /* 0x00005410e39d7816 */ /* 0x000fe200000000e2 */
[----:B--2---:R-:W-:-:S05]  /*8da0*/  @!P3 HADD2 R4, -R227.H0_H0, -RZ.H0_H0 ;  /* 0xa00000ffe304b230 */ /* 0x004fca0000000900 */
[----:B------:R-:W-:-:S04]  /*8db0*/  PRMT R5, R4, 0x7610, R5 ;  /* 0x0000761004057816 */ /* 0x000fc80000000005 */
[----:B------:R-:W-:Y:S02]  /*8dc0*/  @!P3 PRMT R227, R5, 0x5410, RZ ;  /* 0x0000541005e3b816 */ /* 0x000fe400000000ff */
[----:B------:R1:W2:Y:S04]  /*8dd0*/  LDL.LU.S16 R5, [R1+0xc0] ;  /* 0x0000c00001057983 */ /* 0x0002a80000300600 */
[----:B------:R1:W3:Y:S01]  /*8de0*/  LDL.LU.S16 R13, [R1+0xc4] ;  /* 0x0000c400010d7983 */ /* 0x0002e20000300600 */
[----:B------:R-:W-:-:S05]  /*8df0*/  PRMT R224, R32, 0x7632, R224 ;  /* 0x0000763220e07816 */ /* 0x000fca00000000e0 */
[----:B---3--:R-:W-:-:S05]  /*8e00*/  @!P5 HADD2 R13, -R224.H0_H0, -RZ.H0_H0 ;  /* 0xa00000ffe00dd230 */ /* 0x008fca0000000900 */
[----:B------:R-:W-:Y:S02]  /*8e10*/  PRMT R9, R13, 0x7610, R9 ;  /* 0x000076100d097816 */ /* 0x000fe40000000009 */
[----:B------:R1:W3:Y:S01]  /*8e20*/  LDL.LU.S16 R13, [R1+0xc8] ;  /* 0x0000c800010d7983 */ /* 0x0002e20000300600 */
[----:B------:R-:W-:Y:S02]  /*8e30*/  PRMT R211, R32, 0x7610, R211 ;  /* 0x0000761020d37816 */ /* 0x000fe400000000d3 */
[----:B------:R-:W-:Y:S02]  /*8e40*/  ISETP.LE.U32.AND P1, PT, R8, UR12, PT ;  /* 0x0000000c08007c0c */ /* 0x000fe4000bf23070 */
[----:B------:R-:W-:-:S04]  /*8e50*/  LOP3.LUT R3, R3, 0xffff, RZ, 0xc0, !PT ;  /* 0x0000ffff03037812 */ /* 0x000fc800078ec0ff */
[----:B------:R-:W-:-:S04]  /*8e60*/  SHF.R.U32.HI R3, RZ, 0x8, R3 ;  /* 0x00000008ff037819 */ /* 0x000fc80000011603 */
[----:B------:R-:W-:-:S04]  /*8e70*/  LOP3.LUT R3, R3, 0xffff, RZ, 0xc0, !PT ;  /* 0x0000ffff03037812 */ /* 0x000fc800078ec0ff */
[----:B------:R-:W-:Y:S01]  /*8e80*/  ISETP.LE.U32.AND P2, PT, R3, UR12, PT ;  /* 0x0000000c03007c0c */ /* 0x000fe2000bf43070 */
[----:B---3--:R-:W-:-:S05]  /*8e90*/  @!P6 HADD2 R13, -R211.H0_H0, -RZ.H0_H0 ;  /* 0xa00000ffd30de230 */ /* 0x008fca0000000900 */
[----:B------:R-:W-:Y:S02]  /*8ea0*/  PRMT R8, R13, 0x7610, R8 ;  /* 0x000076100d087816 */ /* 0x000fe40000000008 */
[----:B------:R1:W3:Y:S01]  /*8eb0*/  LDL.LU.S16 R13, [R1+0xd8] ;  /* 0x0000d800010d7983 */ /* 0x0002e20000300600 */
[----:B------:R-:W-:Y:S01]  /*8ec0*/  SHF.R.U32.HI R3, RZ, 0x8, R10 ;  /* 0x00000008ff037819 */ /* 0x000fe2000001160a */
[----:B------:R-:W4:Y:S03]  /*8ed0*/  MUFU.EX2 R4, R128 ;  /* 0x0000008000047308 */ /* 0x000f260000000800 */
[----:B------:R-:W-:-:S04]  /*8ee0*/  LOP3.LUT R3, R3, 0xffff, RZ, 0xc0, !PT ;  /* 0x0000ffff03037812 */ /* 0x000fc800078ec0ff */
[----:B------:R-:W-:Y:S02]  /*8ef0*/  ISETP.LE.U32.AND P3, PT, R3, UR12, PT ;  /* 0x0000000c03007c0c */ /* 0x000fe4000bf63070 */
[----:B------:R-:W1:Y:S01]  /*8f00*/  MUFU.EX2 R3, R127 ;  /* 0x0000007f00037308 */ /* 0x000e620000000800 */
[----:B------:R-:W-:Y:S01]  /*8f10*/  PRMT R210, R31, 0x7610, R210 ;  /* 0x000076101fd27816 */ /* 0x000fe200000000d2 */
[----:B------:R-:W-:Y:S02]  /*8f20*/  IMAD.MOV.U32 R149, RZ, RZ, R155 ;  /* 0x000000ffff957224 */ /* 0x000fe400078e009b */
[----:B--2---:R-:W-:Y:S01]  /*8f30*/  @!P2 HADD2 R5, -R226.H0_H0, -RZ.H0_H0 ;  /* 0xa00000ffe205a230 */ /* 0x004fe20000000900 */
[----:B------:R-:W-:Y:S02]  /*8f40*/  PRMT R155, R211, 0x5410, R224 ;  /* 0x00005410d39b7816 */ /* 0x000fe400000000e0 */
[----:B------:R-:W-:Y:S01]  /*8f50*/  @!P6 PRMT R211, R8, 0x5410, RZ ;  /* 0x0000541008d3e816 */ /* 0x000fe200000000ff */
[----:B----4-:R-:W-:Y:S01]  /*8f60*/  FADD.FTZ R8, R4, R18 ;  /* 0x0000001204087221 */ /* 0x010fe20000010000 */
[----:B------:R-:W-:-:S02]  /*8f70*/  PRMT R6, R5, 0x7610, R6 ;  /* 0x0000761005067816 */ /* 0x000fc40000000006 */
[----:B------:R-:W-:Y:S02]  /*8f80*/  @!P5 PRMT R224, R9, 0x5410, RZ ;  /* 0x0000541009e0d816 */ /* 0x000fe400000000ff */
[----:B------:R-:W-:Y:S01]  /*8f90*/  LOP3.LUT R5, R12, 0xff, RZ, 0xc0, !PT ;  /* 0x000000ff0c057812 */ /* 0x000fe200078ec0ff */
[C---:B-1----:R-:W-:Y:S01]  /*8fa0*/  FADD.FTZ R9, R3.reuse, R8 ;  /* 0x0000000803097221 */ /* 0x042fe20000010000 */
[----:B------:R-:W-:Y:S02]  /*8fb0*/  F2FP.F16.F32.PACK_AB R43, R3, R4 ;  /* 0x00000004032b723e */ /* 0x000fe400000000ff */
[----:B------:R1:W2:Y:S01]  /*8fc0*/  LDL.LU.S16 R3, [R1+0xd4] ;  /* 0x0000d40001037983 */ /* 0x0002a20000300600 */
[----:B---3--:R-:W-:-:S05]  /*8fd0*/  @!P4 HADD2 R13, -R210.H0_H0, -RZ.H0_H0 ;  /* 0xa00000ffd20dc230 */ /* 0x008fca0000000900 */
[----:B------:R-:W-:Y:S02]  /*8fe0*/  PRMT R12, R13, 0x7610, R12 ;  /* 0x000076100d0c7816 */ /* 0x000fe4000000000c */
[----:B------:R1:W3:Y:S01]  /*8ff0*/  LDL.LU.S16 R13, [R1+0xcc] ;  /* 0x0000cc00010d7983 */ /* 0x0002e20000300600 */
[----:B------:R-:W-:Y:S02]  /*9000*/  PRMT R208, R19, 0x7632, R208 ;  /* 0x0000763213d07816 */ /* 0x000fe400000000d0 */
[----:B------:R-:W-:Y:S02]  /*9010*/  @!P2 PRMT R226, R6, 0x5410, RZ ;  /* 0x0000541006e2a816 */ /* 0x000fe400000000ff */
[----:B------:R-:W-:Y:S02]  /*9020*/  PRMT R209, R31, 0x7632, R209 ;  /* 0x000076321fd17816 */ /* 0x000fe400000000d1 */
[----:B------:R-:W-:Y:S01]  /*9030*/  ISETP.LE.U32.AND P2, PT, R5, UR12, PT ;  /* 0x0000000c05007c0c */ /* 0x000fe2000bf43070 */
[----:B---3--:R-:W-:-:S05]  /*9040*/  @!P1 HADD2 R13, -R208.H0_H0, -RZ.H0_H0 ;  /* 0xa00000ffd00d9230 */ /* 0x008fca0000000900 */
[----:B------:R-:W-:Y:S02]  /*9050*/  PRMT R8, R13, 0x7610, R8 ;  /* 0x000076100d087816 */ /* 0x000fe40000000008 */
[----:B------:R1:W3:Y:S01]  /*9060*/  LDL.LU.S16 R13, [R1+0xd0] ;  /* 0x0000d000010d7983 */ /* 0x0002e20000300600 */
[----:B--2---:R-:W-:Y:S01]  /*9070*/  @!P3 HADD2 R3, -R209.H0_H0, -RZ.H0_H0 ;  /* 0xa00000ffd103b230 */ /* 0x004fe20000000900 */
[----:B------:R-:W-:Y:S01]  /*9080*/  MUFU.EX2 R5, R126 ;  /* 0x0000007e00057308 */ /* 0x000fe20000000800 */
[----:B------:R-:W-:Y:S01]  /*9090*/  PRMT R207, R19, 0x7610, R207 ;  /* 0x0000761013cf7816 */ /* 0x000fe200000000cf */
[----:B------:R-:W-:Y:S01]  /*90a0*/  IMAD.MOV.U32 R145, RZ, RZ, R147 ;  /* 0x000000ffff917224 */ /* 0x000fe200078e0093 */
[----:B------:R-:W-:Y:S01]  /*90b0*/  LOP3.LUT R16, R39, UR28, R70, 0x96, !PT ;  /* 0x0000001c27107c12 */ /* 0x000fe2000f8e9646 */
[----:B------:R-:W-:Y:S01]  /*90c0*/  IMAD.MOV.U32 R144, RZ, RZ, R146 ;  /* 0x000000ffff907224 */ /* 0x000fe200078e0092 */
[----:B------:R-:W-:Y:S01]  /*90d0*/  PRMT R10, R3, 0x7610, R10 ;  /* 0x00007610030a7816 */ /* 0x000fe2000000000a */
[----:B------:R1:W2:Y:S02]  /*90e0*/  LDL.LU.S16 R32, [R1+0xe0] ;  /* 0x0000e00001207983 */ /* 0x0002a40000300600 */
[----:B------:R-:W4:Y:S01]  /*90f0*/  MUFU.EX2 R3, R125 ;  /* 0x0000007d00037308 */ /* 0x000f220000000800 */
[----:B------:R-:W-:-:S02]  /*9100*/  IMAD.MOV.U32 R147, RZ, RZ, R149 ;  /* 0x000000ffff937224 */ /* 0x000fc400078e0095 */
[----:B------:R-:W-:Y:S02]  /*9110*/  IMAD.MOV.U32 R149, RZ, RZ, R151 ;  /* 0x000000ffff957224 */ /* 0x000fe400078e0097 */
[----:B------:R-:W-:Y:S02]  /*9120*/  IMAD.MOV.U32 R151, RZ, RZ, R152 ;  /* 0x000000ffff977224 */ /* 0x000fe400078e0098 */
[----:B------:R-:W-:Y:S01]  /*9130*/  IMAD.MOV.U32 R146, RZ, RZ, R147 ;  /* 0x000000ffff927224 */ /* 0x000fe200078e0093 */
[----:B------:R-:W1:Y:S01]  /*9140*/  MUFU.EX2 R7, R81 ;  /* 0x0000005100077308 */ /* 0x000e620000000800 */
[----:B------:R-:W-:Y:S01]  /*9150*/  IMAD.MOV.U32 R147, RZ, RZ, R151 ;  /* 0x000000ffff937224 */ /* 0x000fe200078e0097 */
[----:B------:R-:W-:-:S06]  /*9160*/  PRMT R151, R207, 0x5410, R208 ;  /* 0x00005410cf977816 */ /* 0x000fcc00000000d0 */
[----:B------:R-:W1:Y:S01]  /*9170*/  MUFU.EX2 R6, R78 ;  /* 0x0000004e00067308 */ /* 0x000e620000000800 */
[----:B----4-:R-:W-:Y:S02]  /*9180*/  F2FP.F16.F32.PACK_AB R44, R3, R5 ;  /* 0x00000005032c723e */ /* 0x010fe400000000ff */
[----:B------:R-:W-:Y:S02]  /*9190*/  PRMT R152, R210, 0x5410, R209 ;  /* 0x00005410d2987816 */ /* 0x000fe400000000d1 */
[----:B------:R-:W-:Y:S02]  /*91a0*/  @!P3 PRMT R209, R10, 0x5410, RZ ;  /* 0x000054100ad1b816 */ /* 0x000fe400000000ff */
[----:B------:R-:W-:Y:S02]  /*91b0*/  @!P1 PRMT R208, R8, 0x5410, RZ ;  /* 0x0000541008d09816 */ /* 0x000fe400000000ff */
[----:B------:R-:W-:Y:S01]  /*91c0*/  LOP3.LUT R17, R15, UR26, R38, 0x96, !PT ;  /* 0x0000001a0f117c12 */ /* 0x000fe2000f8e9626 */
[----:B-1----:R-:W-:-:S04]  /*91d0*/  FADD.FTZ R8, R7, R11 ;  /* 0x0000000b07087221 */ /* 0x002fc80000010000 */
[C---:B------:R-:W-:Y:S01]  /*91e0*/  FADD.FTZ R18, R6.reuse, R8 ;  /* 0x0000000806127221 */ /* 0x040fe20000010000 */
[----:B------:R-:W-:Y:S01]  /*91f0*/  F2FP.F16.F32.PACK_AB R42, R6, R7 ;  /* 0x00000007062a723e */ /* 0x000fe200000000ff */
[----:B------:R-:W-:Y:S01]  /*9200*/  IMAD.WIDE.U32 R6, R17, -0x2daee0ad, RZ ;  /* 0xd2511f5311067825 */ /* 0x000fe200078e00ff */
[----:B------:R-:W-:-:S03]  /*9210*/  @!P4 PRMT R210, R12, 0x5410, RZ ;  /* 0x000054100cd2c816 */ /* 0x000fc600000000ff */
[----:B---3--:R-:W-:-:S05]  /*9220*/  @!P2 HADD2 R13, -R207.H0_H0, -RZ.H0_H0 ;  /* 0xa00000ffcf0da230 */ /* 0x008fca0000000900 */
[----:B------:R-:W-:-:S04]  /*9230*/  PRMT R4, R13, 0x7610, R4 ;  /* 0x000076100d047816 */ /* 0x000fc80000000004 */
[----:B------:R-:W-:Y:S01]  /*9240*/  @!P2 PRMT R207, R4, 0x5410, RZ ;  /* 0x0000541004cfa816 */ /* 0x000fe200000000ff */
[----:B------:R-:W-:-:S04]  /*9250*/  FADD.FTZ R4, R5, R9 ;  /* 0x0000000905047221 */ /* 0x000fc80000010000 */
[----:B------:R-:W-:Y:S01]  /*9260*/  FADD.FTZ R13, R3, R4 ;  /* 0x00000004030d7221 */ /* 0x000fe20000010000 */
[----:B------:R-:W-:-:S05]  /*9270*/  IMAD.WIDE.U32 R4, R16, -0x2daee0ad, RZ ;  /* 0xd2511f5310047825 */ /* 0x000fca00078e00ff */
[----:B------:R-:W-:-:S05]  /*9280*/  LOP3.LUT R10, R5, UR17, R20, 0x96, !PT ;  /* 0x00000011050a7c12 */ /* 0x000fca000f8e9614 */
[----:B------:R-:W-:Y:S01]  /*9290*/  IMAD.WIDE.U32 R10, R10, -0x326172a9, RZ ;  /* 0xcd9e8d570a0a7825 */ /* 0x000fe200078e00ff */
[----:B------:R-:W-:-:S04]  /*92a0*/  LOP3.LUT R8, R7, UR11, R4, 0x96, !PT ;  /* 0x0000000b07087c12 */ /* 0x000fc8000f8e9604 */
[----:B------:R-:W-:-:S05]  /*92b0*/  LOP3.LUT R5, R11, UR16, R14, 0x96, !PT ;  /* 0x000000100b057c12 */ /* 0x000fca000f8e960e */
[----:B------:R-:W-:-:S05]  /*92c0*/  IMAD.WIDE.U32 R4, R5, -0x2daee0ad, RZ ;  /* 0xd2511f5305047825 */ /* 0x000fca00078e00ff */
[----:B------:R-:W-:Y:S01]  /*92d0*/  LOP3.LUT R6, R5, UR9, R6, 0x96, !PT ;  /* 0x0000000905067c12 */ /* 0x000fe2000f8e9606 */
[----:B------:R-:W-:-:S04]  /*92e0*/  IMAD.WIDE.U32 R8, R8, -0x326172a9, RZ ;  /* 0xcd9e8d5708087825 */ /* 0x000fc800078e00ff */
[----:B------:R-:W-:-:S05]  /*92f0*/  IMAD.WIDE.U32 R6, R6, -0x326172a9, RZ ;  /* 0xcd9e8d5706067825 */ /* 0x000fca00078e00ff */
[----:B------:R-:W-:Y:S02]  /*9300*/  LOP3.LUT R12, R7, UR23, R8, 0x96, !PT ;  /* 0x00000017070c7c12 */ /* 0x000fe4000f8e9608 */
[----:B------:R-:W1:Y:S01]  /*9310*/  MUFU.EX2 R8, R75 ;  /* 0x0000004b00087308 */ /* 0x000e620000000800 */
[----:B------:R-:W-:-:S07]  /*9320*/  LOP3.LUT R10, R9, UR10, R10, 0x96, !PT ;  /* 0x0000000a090a7c12 */ /* 0x000fce000f8e960a */
[----:B------:R-:W3:Y:S01]  /*9330*/  MUFU.EX2 R7, R74 ;  /* 0x0000004a00077308 */ /* 0x000ee20000000800 */
[----:B------:R-:W-:-:S05]  /*9340*/  IMAD.WIDE.U32 R10, R10, -0x2daee0ad, RZ ;  /* 0xd2511f530a0a7825 */ /* 0x000fca00078e00ff */
[----:B------:R-:W-:Y:S01]  /*9350*/  LOP3.LUT R4, R11, UR8, R4, 0x96, !PT ;  /* 0x000000080b047c12 */ /* 0x000fe2000f8e9604 */
[----:B-1----:R-:W-:-:S04]  /*9360*/  FADD.FTZ R11, R8, R18 ;  /* 0x00000012080b7221 */ /* 0x002fc80000010000 */
[C---:B---3--:R-:W-:Y:S01]  /*9370*/  FADD.FTZ R11, R7.reuse, R11 ;  /* 0x0000000b070b7221 */ /* 0x048fe20000010000 */
[----:B------:R-:W-:Y:S02]  /*9380*/  F2FP.F16.F32.PACK_AB R31, R7, R8 ;  /* 0x00000008071f723e */ /* 0x000fe400000000ff */
[----:B------:R1:W3:Y:S01]  /*9390*/  LDL.LU.S16 R7, [R1+0xdc] ;  /* 0x0000dc0001077983 */ /* 0x0002e20000300600 */
[----:B------:R-:W-:Y:S01]  /*93a0*/  IMAD.WIDE.U32 R4, R4, -0x326172a9, RZ ;  /* 0xcd9e8d5704047825 */ /* 0x000fe200078e00ff */
[----:B------:R-:W-:Y:S02]  /*93b0*/  PRMT R203, R41, 0x7632, R203 ;  /* 0x0000763229cb7816 */ /* 0x000fe400000000cb */
[----:B------:R1:W4:Y:S02]  /*93c0*/  LDL.LU.S16 R16, [R1+0xe4] ;  /* 0x0000e40001107983 */ /* 0x0003240000300600 */
[----:B------:R-:W-:-:S04]  /*93d0*/  LOP3.LUT R3, R5, UR33, R6, 0x96, !PT ;  /* 0x0000002105037c12 */ /* 0x000fc8000f8e9606 */
[----:B------:R-:W-:-:S04]  /*93e0*/  LOP3.LUT R6, R3, 0xff, RZ, 0xc0, !PT ;  /* 0x000000ff03067812 */ /* 0x000fc800078ec0ff */
[----:B------:R-:W-:Y:S02]  /*93f0*/  ISETP.LE.U32.AND P4, PT, R6, UR12, PT ;  /* 0x0000000c06007c0c */ /* 0x000fe4000bf83070 */
[----:B------:R-:W-:-:S04]  /*9400*/  LOP3.LUT R6, R3, 0xffff, RZ, 0xc0, !PT ;  /* 0x0000ffff03067812 */ /* 0x000fc800078ec0ff */
[----:B------:R-:W-:-:S04]  /*9410*/  SHF.R.U32.HI R6, RZ, 0x8, R6 ;  /* 0x00000008ff067819 */ /* 0x000fc80000011606 */
[----:B------:R-:W-:Y:S02]  /*9420*/  LOP3.LUT R6, R6, 0xffff, RZ, 0xc0, !PT ;  /* 0x0000ffff06067812 */ /* 0x000fe400078ec0ff */
[--C-:B------:R-:W-:Y:S02]  /*9430*/  SHF.R.U32.HI R9, RZ, 0x18, R3.reuse ;  /* 0x00000018ff097819 */ /* 0x100fe40000011603 */
[----:B------:R-:W-:Y:S02]  /*9440*/  ISETP.LE.U32.AND P3, PT, R6, UR12, PT ;  /* 0x0000000c06007c0c */ /* 0x000fe4000bf63070 */
[----:B------:R-:W-:Y:S01]  /*9450*/  SHF.R.U32.HI R3, RZ, 0x10, R3 ;  /* 0x00000010ff037819 */ /* 0x000fe20000011603 */
[----:B------:R-:W2:Y:S01]  /*9460*/  MUFU.EX2 R6, R119 ;  /* 0x0000007700067308 */ /* 0x000ea20000000800 */
[----:B------:R-:W-:Y:S02]  /*9470*/  ISETP.LE.U32.AND P1, PT, R9, UR12, PT ;  /* 0x0000000c09007c0c */ /* 0x000fe4000bf23070 */
[----:B------:R-:W-:-:S05]  /*9480*/  LOP3.LUT R9, R3, 0xff, RZ, 0xc0, !PT ;  /* 0x000000ff03097812 */ /* 0x000fca00078ec0ff */
[----:B------:R-:W1:Y:S02]  /*9490*/  MUFU.EX2 R3, R117 ;  /* 0x0000007500037308 */ /* 0x000e640000000800 */
[----:B---3--:R-:W-:-:S05]  /*94a0*/  @!P3 HADD2 R7, -R203.H0_H0, -RZ.H0_H0 ;  /* 0xa00000ffcb07b230 */ /* 0x008fca0000000900 */
[----:B------:R-:W-:Y:S01]  /*94b0*/  PRMT R8, R7, 0x7610, R8 ;  /* 0x0000761007087816 */ /* 0x000fe20000000008 */
[----:B--2---:R-:W-:-:S04]  /*94c0*/  FADD.FTZ R7, R6, R13 ;  /* 0x0000000d06077221 */ /* 0x004fc80000010000 */
[----:B-1----:R-:W-:Y:S02]  /*94d0*/  FADD.FTZ R17, R3, R7 ;  /* 0x0000000703117221 */ /* 0x002fe40000010000 */
[----:B------:R1:W2:Y:S01]  /*94e0*/  LDL.LU.S16 R7, [R1+0xe8] ;  /* 0x0000e80001077983 */ /* 0x0002a20000300600 */
[----:B------:R-:W-:Y:S02]  /*94f0*/  ISETP.LE.U32.AND P2, PT, R9, UR12, PT ;  /* 0x0000000c09007c0c */ /* 0x000fe4000bf43070 */
[C---:B------:R-:W-:Y:S02]  /*9500*/  PRMT R201, R40.reuse, 0x7610, R201 ;  /* 0x0000761028c97816 */ /* 0x040fe400000000c9 */
[----:B------:R-:W-:Y:S02]  /*9510*/  PRMT R202, R40, 0x7632, R202 ;  /* 0x0000763228ca7816 */ /* 0x000fe400000000ca */
[----:B------:R-:W-:Y:S01]  /*9520*/  F2FP.F16.F32.PACK_AB R33, R3, R6 ;  /* 0x000000060321723e */ /* 0x000fe200000000ff */
[----:B------:R-:W-:Y:S01]  /*9530*/  IMAD.MOV.U32 R75, RZ, RZ, R145 ;  /* 0x000000ffff4b7224 */ /* 0x000fe200078e0091 */
[----:B------:R-:W-:Y:S01]  /*9540*/  PRMT R206, R41, 0x7610, R206 ;  /* 0x0000761029ce7816 */ /* 0x000fe200000000ce */
[----:B------:R-:W-:Y:S01]  /*9550*/  IMAD.MOV.U32 R145, RZ, RZ, R146 ;  /* 0x000000ffff917224 */ /* 0x000fe200078e0092 */
[----:B------:R-:W-:Y:S01]  /*9560*/  PRMT R71, R201, 0x5410, R202 ;  /* 0x00005410c9477816 */ /* 0x000fe200000000ca */
[----:B------:R-:W-:-:S02]  /*9570*/  IMAD.MOV.U32 R146, RZ, RZ, R147 ;  /* 0x000000ffff927224 */ /* 0x000fc400078e0093 */
[----:B------:R-:W-:Y:S02]  /*9580*/  IMAD.MOV.U32 R147, RZ, RZ, R154 ;  /* 0x000000ffff937224 */ /* 0x000fe400078e009a */
[----:B------:R-:W-:Y:S02]  /*9590*/  @!P4 HADD2 R32, -R206.H0_H0, -RZ.H0_H0 ;  /* 0xa00000ffce20c230 */ /* 0x000fe40000000900 */
[----:B------:R-:W-:Y:S02]  /*95a0*/  IMAD.MOV.U32 R154, RZ, RZ, R150 ;  /* 0x000000ffff9a7224 */ /* 0x000fe400078e0096 */
[----:B----4-:R-:W-:Y:S01]  /*95b0*/  @!P1 HADD2 R16, -R202.H0_H0, -RZ.H0_H0 ;  /* 0xa00000ffca109230 */ /* 0x010fe20000000900 */
[----:B------:R-:W-:Y:S02]  /*95c0*/  PRMT R150, R206, 0x5410, R203 ;  /* 0x00005410ce967816 */ /* 0x000fe400000000cb */
[----:B------:R-:W-:Y:S02]  /*95d0*/  @!P3 PRMT R203, R8, 0x5410, RZ ;  /* 0x0000541008cbb816 */ /* 0x000fe400000000ff */
[----:B------:R-:W-:-:S02]  /*95e0*/  LOP3.LUT R8, R4, 0xffff, RZ, 0xc0, !PT ;  /* 0x0000ffff04087812 */ /* 0x000fc400078ec0ff */
[----:B------:R-:W-:Y:S02]  /*95f0*/  PRMT R9, R32, 0x7610, R9 ;  /* 0x0000761020097816 */ /* 0x000fe40000000009 */
[----:B------:R-:W-:Y:S01]  /*9600*/  PRMT R6, R16, 0x7610, R6 ;  /* 0x0000761010067816 */ /* 0x000fe20000000006 */
[----:B------:R1:W3:Y:S01]  /*9610*/  LDL.LU.S16 R32, [R1+0xec] ;  /* 0x0000ec0001207983 */ /* 0x0002e20000300600 */
[----:B------:R-:W-:Y:S02]  /*9620*/  @!P4 PRMT R206, R9, 0x5410, RZ ;  /* 0x0000541009cec816 */ /* 0x000fe400000000ff */
[----:B------:R-:W-:Y:S02]  /*9630*/  @!P1 PRMT R202, R6, 0x5410, RZ ;  /* 0x0000541006ca9816 */ /* 0x000fe400000000ff */
[----:B------:R-:W-:Y:S01]  /*9640*/  SHF.R.U32.HI R8, RZ, 0x8, R8 ;  /* 0x00000008ff087819 */ /* 0x000fe20000011608 */
[----:B--2---:R-:W-:-:S05]  /*9650*/  @!P2 HADD2 R7, -R201.H0_H0, -RZ.H0_H0 ;  /* 0xa00000ffc907a230 */ /* 0x004fca0000000900 */
[----:B------:R-:W-:-:S04]  /*9660*/  PRMT R3, R7, 0x7610, R3 ;  /* 0x0000761007037816 */ /* 0x000fc80000000003 */
[----:B------:R-:W-:Y:S02]  /*9670*/  @!P2 PRMT R201, R3, 0x5410, RZ ;  /* 0x0000541003c9a816 */ /* 0x000fe400000000ff */
[----:B------:R-:W-:Y:S02]  /*9680*/  LOP3.LUT R3, R4, 0xff, RZ, 0xc0, !PT ;  /* 0x000000ff04037812 */ /* 0x000fe400078ec0ff */
[--C-:B------:R-:W-:Y:S02]  /*9690*/  SHF.R.U32.HI R7, RZ, 0x10, R4.reuse ;  /* 0x00000010ff077819 */ /* 0x100fe40000011604 */
[----:B------:R-:W-:Y:S02]  /*96a0*/  ISETP.LE.U32.AND P3, PT, R3, UR12, PT ;  /* 0x0000000c03007c0c */ /* 0x000fe4000bf63070 */
[----:B------:R-:W-:Y:S01]  /*96b0*/  SHF.R.U32.HI R3, RZ, 0x18, R4 ;  /* 0x00000018ff037819 */ /* 0x000fe20000011604 */
[----:B------:R-:W-:-:S03]  /*96c0*/  IMAD.WIDE.U32 R4, R12, -0x2daee0ad, RZ ;  /* 0xd2511f530c047825 */ /* 0x000fc600078e00ff */
[----:B------:R-:W-:Y:S02]  /*96d0*/  ISETP.LE.U32.AND P2, PT, R3, UR12, PT ;  /* 0x0000000c03007c0c */ /* 0x000fe4000bf43070 */
[----:B------:R-:W-:Y:S02]  /*96e0*/  LOP3.LUT R3, R5, UR32, R10, 0x96, !PT ;  /* 0x0000002005037c12 */ /* 0x000fe4000f8e960a */
[C---:B------:R-:W-:Y:S02]  /*96f0*/  LOP3.LUT R6, R4.reuse, 0xff, RZ, 0xc0, !PT ;  /* 0x000000ff04067812 */ /* 0x040fe400078ec0ff */
[----:B------:R-:W-:Y:S02]  /*9700*/  LOP3.LUT R10, R4, 0xffff, RZ, 0xc0, !PT ;  /* 0x0000ffff040a7812 */ /* 0x000fe400078ec0ff */
[--C-:B------:R-:W-:Y:S02]  /*9710*/  SHF.R.U32.HI R12, RZ, 0x10, R4.reuse ;  /* 0x00000010ff0c7819 */ /* 0x100fe40000011604 */
[----:B------:R-:W-:-:S02]  /*9720*/  SHF.R.U32.HI R9, RZ, 0x18, R4 ;  /* 0x00000018ff097819 */ /* 0x000fc40000011604 */
[----:B------:R-:W-:Y:S01]  /*9730*/  LOP3.LUT R4, R7, 0xff, RZ, 0xc0, !PT ;  /* 0x000000ff07047812 */ /* 0x000fe200078ec0ff */
[----:B------:R-:W2:Y:S03]  /*9740*/  MUFU.EX2 R5, R69 ;  /* 0x0000004500057308 */ /* 0x000ea60000000800 */
[----:B------:R-:W-:Y:S02]  /*9750*/  ISETP.LE.U32.AND P1, PT, R4, UR12, PT ;  /* 0x0000000c04007c0c */ /* 0x000fe4000bf23070 */
[----:B------:R-:W-:-:S03]  /*9760*/  ISETP.LE.U32.AND P4, PT, R6, UR12, PT ;  /* 0x0000000c06007c0c */ /* 0x000fc6000bf83070 */
[----:B------:R-:W4:Y:S01]  /*9770*/  MUFU.EX2 R4, R111 ;  /* 0x0000006f00047308 */ /* 0x000f220000000800 */
[----:B------:R-:W-:-:S04]  /*9780*/  SHF.R.U32.HI R6, RZ, 0x10, R3 ;  /* 0x00000010ff067819 */ /* 0x000fc80000011603 */
[----:B------:R-:W-:Y:S02]  /*9790*/  LOP3.LUT R7, R6, 0xff, RZ, 0xc0, !PT ;  /* 0x000000ff06077812 */ /* 0x000fe400078ec0ff */
[----:B------:R-:W-:-:S04]  /*97a0*/  LOP3.LUT R6, R8, 0xffff, RZ, 0xc0, !PT ;  /* 0x0000ffff08067812 */ /* 0x000fc800078ec0ff */
[----:B------:R-:W-:Y:S01]  /*97b0*/  ISETP.LE.U32.AND P5, PT, R6, UR12, PT ;  /* 0x0000000c06007c0c */ /* 0x000fe2000bfa3070 */
[----:B--2---:R-:W-:-:S04]  /*97c0*/  FADD.FTZ R6, R5, R11 ;  /* 0x0000000b05067221 */ /* 0x004fc80000010000 */
[C---:B----4-:R-:W-:Y:S01]  /*97d0*/  FADD.FTZ R11, R4.reuse, R6 ;  /* 0x00000006040b7221 */ /* 0x050fe20000010000 */
[----:B------:R-:W-:Y:S02]  /*97e0*/  F2FP.F16.F32.PACK_AB R39, R4, R5 ;  /* 0x000000050427723e */ /* 0x000fe400000000ff */
[----:B------:R1:W2:Y:S01]  /*97f0*/  LDL.LU.S16 R4, [R1+0xf0] ;  /* 0x0000f00001047983 */ /* 0x0002a20000300600 */
[C---:B------:R-:W-:Y:S02]  /*9800*/  PRMT R199, R48.reuse, 0x7632, R199 ;  /* 0x0000763230c77816 */ /* 0x040fe400000000c7 */
[----:B------:R-:W-:Y:S01]  /*9810*/  PRMT R200, R48, 0x7610, R200 ;  /* 0x0000761030c87816 */ /* 0x000fe200000000c8 */
[----:B------:R-:W-:-:S04]  /*9820*/  IMAD.MOV.U32 R74, RZ, RZ, R144 ;  /* 0x000000ffff4a7224 */ /* 0x000fc800078e0090 */
[----:B---3--:R-:W-:Y:S02]  /*9830*/  @!P3 HADD2 R32, -R200.H0_H0, -RZ.H0_H0 ;  /* 0xa00000ffc820b230 */ /* 0x008fe40000000900 */
[----:B------:R-:W-:Y:S02]  /*9840*/  IMAD.MOV.U32 R144, RZ, RZ, R145 ;  /* 0x000000ffff907224 */ /* 0x000fe400078e0091 */
[----:B------:R-:W-:Y:S01]  /*9850*/  IMAD.MOV.U32 R145, RZ, RZ, R146 ;  /* 0x000000ffff917224 */ /* 0x000fe200078e0092 */
[----:B------:R-:W-:Y:S01]  /*9860*/  PRMT R19, R32, 0x7610, R19 ;  /* 0x0000761020137816 */ /* 0x000fe20000000013 */
[----:B------:R-:W-:Y:S02]  /*9870*/  IMAD.MOV.U32 R146, RZ, RZ, R153 ;  /* 0x000000ffff927224 */ /* 0x000fe400078e0099 */
[----:B------:R-:W-:Y:S01]  /*9880*/  IMAD.MOV.U32 R153, RZ, RZ, R62 ;  /* 0x000000ffff997224 */ /* 0x000fe200078e003e */
[----:B------:R-:W-:Y:S02]  /*9890*/  PRMT R62, R200, 0x5410, R199 ;  /* 0x00005410c83e7816 */ /* 0x000fe400000000c7 */
[----:B------:R-:W-:Y:S01]  /*98a0*/  @!P3 PRMT R200, R19, 0x5410, RZ ;  /* 0x0000541013c8b816 */ /* 0x000fe200000000ff */
[----:B--2---:R-:W-:-:S05]  /*98b0*/  @!P5 HADD2 R4, -R199.H0_H0, -RZ.H0_H0 ;  /* 0xa00000ffc704d230 */ /* 0x004fca0000000900 */
[----:B------:R-:W-:Y:S02]  /*98c0*/  PRMT R18, R4, 0x7610, R18 ;  /* 0x0000761004127816 */ /* 0x000fe40000000012 */
[----:B------:R-:W-:-:S04]  /*98d0*/  LOP3.LUT R4, R3, 0xff, RZ, 0xc0, !PT ;  /* 0x000000ff03047812 */ /* 0x000fc800078ec0ff */
[----:B------:R-:W-:Y:S02]  /*98e0*/  ISETP.LE.U32.AND P3, PT, R4, UR12, PT ;  /* 0x0000000c04007c0c */ /* 0x000fe4000bf63070 */
[----:B------:R1:W2:Y:S01]  /*98f0*/  LDL.LU.S16 R4, [R1+0xf4] ;  /* 0x0000f40001047983 */ /* 0x0002a20000300600 */
[----:B------:R-:W-:Y:S02]  /*9900*/  PRMT R198, R45, 0x7610, R198 ;  /* 0x000076102dc67816 */ /* 0x000fe400000000c6 */
[----:B------:R-:W-:Y:S02]  /*9910*/  ISETP.LE.U32.AND P6, PT, R7, UR12, PT ;  /* 0x0000000c07007c0c */ /* 0x000fe4000bfc3070 */
[----:B------:R-:W-:-:S04]  /*9920*/  PRMT R196, R45, 0x7632, R196 ;  /* 0x000076322dc47816 */ /* 0x000fc800000000c4 */
        /* <DEDUP_REMOVED lines=22> */
[----:B------:R-:W-:Y:S02]  /*9a90*/  PRMT R193, R49, 0x7610, R193 ;  /* 0x0000761031c17816 */ /* 0x000fe400000000c1 */
[----:B------:R-:W-:Y:S02]  /*9aa0*/  ISETP.LE.U32.AND P1, PT, R9, UR12, PT ;  /* 0x0000000c09007c0c */ /* 0x000fe4000bf23070 */
[----:B------:R-:W-:-:S04]  /*9ab0*/  LOP3.LUT R3, R3, 0xffff, RZ, 0xc0, !PT ;  /* 0x0000ffff03037812 */ /* 0x000fc800078ec0ff */
[----:B------:R-:W-:Y:S01]  /*9ac0*/  SHF.R.U32.HI R3, RZ, 0x8, R3 ;  /* 0x00000008ff037819 */ /* 0x000fe20000011603 */
[----:B---3--:R-:W-:-:S05]  /*9ad0*/  @!P6 HADD2 R18, -R193.H0_H0, -RZ.H0_H0 ;  /* 0xa00000ffc112e230 */ /* 0x008fca0000000900 */
[----:B------:R-:W-:Y:S02]  /*9ae0*/  PRMT R9, R18, 0x7610, R9 ;  /* 0x0000761012097816 */ /* 0x000fe40000000009 */
[----:B------:R1:W3:Y:S01]  /*9af0*/  LDL.LU.S16 R18, [R1+0x104] ;  /* 0x0001040001127983 */ /* 0x0002e20000300600 */
[----:B------:R-:W-:-:S04]  /*9b00*/  LOP3.LUT R3, R3, 0xffff, RZ, 0xc0, !PT ;  /* 0x0000ffff03037812 */ /* 0x000fc800078ec0ff */
[----:B------:R-:W-:Y:S02]  /*9b10*/  ISETP.LE.U32.AND P2, PT, R3, UR12, PT ;  /* 0x0000000c03007c0c */ /* 0x000fe4000bf43070 */
[----:B------:R-:W-:Y:S01]  /*9b20*/  SHF.R.U32.HI R3, RZ, 0x8, R10 ;  /* 0x00000008ff037819 */ /* 0x000fe2000001160a */
[----:B------:R-:W-:Y:S03]  /*9b30*/  MUFU.EX2 R4, R115 ;  /* 0x0000007300047308 */ /* 0x000fe60000000800 */
[----:B------:R-:W-:Y:S02]  /*9b40*/  LOP3.LUT R3, R3, 0xffff, RZ, 0xc0, !PT ;  /* 0x0000ffff03037812 */ /* 0x000fe400078ec0ff */
[----:B------:R-:W-:Y:S02]  /*9b50*/  PRMT R192, R49, 0x7632, R192 ;  /* 0x0000763231c07816 */ /* 0x000fe400000000c0 */
[----:B------:R-:W-:-:S02]  /*9b60*/  ISETP.LE.U32.AND P3, PT, R3, UR12, PT ;  /* 0x0000000c03007c0c */ /* 0x000fc4000bf63070 */
[----:B------:R-:W4:Y:S01]  /*9b70*/  MUFU.EX2 R3, R113 ;  /* 0x0000007100037308 */ /* 0x000f220000000800 */
[----:B------:R-:W-:Y:S02]  /*9b80*/  IMAD.MOV.U32 R95, RZ, RZ, R145 ;  /* 0x000000ffff5f7224 */ /* 0x000fe400078e0091 */
[----:B------:R-:W-:Y:S02]  /*9b90*/  IMAD.MOV.U32 R145, RZ, RZ, R112 ;  /* 0x000000ffff917224 */ /* 0x000fe400078e0070 */
[----:B------:R-:W-:Y:S01]  /*9ba0*/  IMAD.MOV.U32 R112, RZ, RZ, R148 ;  /* 0x000000ffff707224 */ /* 0x000fe200078e0094 */
[----:B------:R-:W-:Y:S02]  /*9bb0*/  PRMT R148, R193, 0x5410, R192 ;  /* 0x00005410c1947816 */ /* 0x000fe400000000c0 */
[----:B------:R-:W-:Y:S02]  /*9bc0*/  @!P6 PRMT R193, R9, 0x5410, RZ ;  /* 0x0000541009c1e816 */ /* 0x000fe400000000ff */
[----:B----4-:R-:W-:Y:S01]  /*9bd0*/  F2FP.F16.F32.PACK_AB R38, R3, R4 ;  /* 0x000000040326723e */ /* 0x010fe200000000ff */
[----:B---3--:R-:W-:-:S05]  /*9be0*/  @!P5 HADD2 R18, -R192.H0_H0, -RZ.H0_H0 ;  /* 0xa00000ffc012d230 */ /* 0x008fca0000000900 */
[----:B------:R-:W-:Y:S02]  /*9bf0*/  PRMT R8, R18, 0x7610, R8 ;  /* 0x0000761012087816 */ /* 0x000fe40000000008 */
[----:B------:R1:W3:Y:S02]  /*9c00*/  LDL.LU.S16 R18, [R1+0x110] ;  /* 0x0001100001127983 */ /* 0x0002e40000300600 */
[----:B------:R-:W-:Y:S01]  /*9c10*/  @!P5 PRMT R192, R8, 0x5410, RZ ;  /* 0x0000541008c0d816 */ /* 0x000fe200000000ff */
[----:B------:R-:W-:-:S04]  /*9c20*/  FADD.FTZ R8, R4, R17 ;  /* 0x0000001104087221 */ /* 0x000fc80000010000 */
[----:B------:R-:W-:Y:S02]  /*9c30*/  FADD.FTZ R9, R3, R8 ;  /* 0x0000000803097221 */ /* 0x000fe40000010000 */
[----:B------:R1:W4:Y:S04]  /*9c40*/  LDL.LU.S16 R3, [R1+0x10c] ;  /* 0x00010c0001037983 */ /* 0x0003280000300600 */
[----:B------:R1:W3:Y:S01]  /*9c50*/  LDL.LU.S16 R17, [R1+0x118] ;  /* 0x0001180001117983 */ /* 0x0002e20000300600 */
[----:B--2---:R-:W-:-:S05]  /*9c60*/  @!P2 HADD2 R5, -R194.H0_H0, -RZ.H0_H0 ;  /* 0xa00000ffc205a230 */ /* 0x004fca0000000900 */
[----:B------:R-:W-:Y:S02]  /*9c70*/  PRMT R6, R5, 0x7610, R6 ;  /* 0x0000761005067816 */ /* 0x000fe40000000006 */
[----:B------:R-:W-:Y:S02]  /*9c80*/  LOP3.LUT R5, R12, 0xff, RZ, 0xc0, !PT ;  /* 0x000000ff0c057812 */ /* 0x000fe400078ec0ff */
[----:B------:R-:W-:Y:S02]  /*9c90*/  @!P2 PRMT R194, R6, 0x5410, RZ ;  /* 0x0000541006c2a816 */ /* 0x000fe400000000ff */
[----:B------:R-:W-:Y:S02]  /*9ca0*/  ISETP.LE.U32.AND P2, PT, R5, UR12, PT ;  /* 0x0000000c05007c0c */ /* 0x000fe4000bf43070 */
[----:B------:R-:W-:-:S11]  /*9cb0*/  PRMT R189, R21, 0x7610, R189 ;  /* 0x0000761015bd7816 */ /* 0x000fd600000000bd */
[----:B---3--:R-:W-:-:S05]  /*9cc0*/  @!P2 HADD2 R17, -R189.H0_H0, -RZ.H0_H0 ;  /* 0xa00000ffbd11a230 */ /* 0x008fca0000000900 */
[----:B------:R-:W-:Y:S02]  /*9cd0*/  PRMT R8, R17, 0x7610, R8 ;  /* 0x0000761011087816 */ /* 0x000fe40000000008 */
[----:B------:R1:W2:Y:S01]  /*9ce0*/  LDL.LU.S16 R17, [R1+0x114] ;  /* 0x0001140001117983 */ /* 0x0002a20000300600 */
[----:B------:R-:W-:Y:S01]  /*9cf0*/  PRMT R190, R22, 0x7632, R190 ;  /* 0x0000763216be7816 */ /* 0x000fe200000000be */
[----:B------:R-:W-:Y:S04]  /*9d00*/  MUFU.EX2 R5, R101 ;  /* 0x0000006500057308 */ /* 0x000fe80000000800 */
[----:B----4-:R-:W-:Y:S01]  /*9d10*/  @!P3 HADD2 R3, -R190.H0_H0, -RZ.H0_H0 ;  /* 0xa00000ffbe03b230 */ /* 0x010fe20000000900 */
[----:B------:R-:W-:-:S04]  /*9d20*/  PRMT R188, R21, 0x7632, R188 ;  /* 0x0000763215bc7816 */ /* 0x000fc800000000bc */
[----:B------:R-:W-:Y:S02]  /*9d30*/  PRMT R10, R3, 0x7610, R10 ;  /* 0x00007610030a7816 */ /* 0x000fe4000000000a */
[----:B------:R-:W3:Y:S01]  /*9d40*/  MUFU.EX2 R3, R93 ;  /* 0x0000005d00037308 */ /* 0x000ee20000000800 */
[----:B------:R-:W-:Y:S02]  /*9d50*/  IMAD.MOV.U32 R91, RZ, RZ, R95 ;  /* 0x000000ffff5b7224 */ /* 0x000fe400078e005f */
[----:B------:R-:W-:Y:S02]  /*9d60*/  IMAD.MOV.U32 R95, RZ, RZ, R146 ;  /* 0x000000ffff5f7224 */ /* 0x000fe400078e0092 */
[----:B------:R-:W-:-:S03]  /*9d70*/  IMAD.MOV.U32 R88, RZ, RZ, R91 ;  /* 0x000000ffff587224 */ /* 0x000fc600078e005b */
[----:B------:R-:W4:Y:S01]  /*9d80*/  MUFU.EX2 R7, R116 ;  /* 0x0000007400077308 */ /* 0x000f220000000800 */
[----:B------:R-:W-:Y:S02]  /*9d90*/  IMAD.MOV.U32 R91, RZ, RZ, R95 ;  /* 0x000000ffff5b7224 */ /* 0x000fe400078e005f */
[----:B------:R-:W-:Y:S01]  /*9da0*/  IMAD.MOV.U32 R95, RZ, RZ, R147 ;  /* 0x000000ffff5f7224 */ /* 0x000fe200078e0093 */
[----:B------:R-:W-:-:S04]  /*9db0*/  PRMT R147, R189, 0x5410, R188 ;  /* 0x00005410bd937816 */ /* 0x000fc800000000bc */
[----:B------:R-:W1:Y:S01]  /*9dc0*/  MUFU.EX2 R6, R121 ;  /* 0x0000007900067308 */ /* 0x000e620000000800 */
[----:B------:R-:W-:Y:S02]  /*9dd0*/  LOP3.LUT R13, R37, UR28, R70, 0x96, !PT ;  /* 0x0000001c250d7c12 */ /* 0x000fe4000f8e9646 */
[----:B------:R-:W-:Y:S02]  /*9de0*/  PRMT R191, R22, 0x7610, R191 ;  /* 0x0000761016bf7816 */ /* 0x000fe400000000bf */
[----:B------:R-:W-:Y:S02]  /*9df0*/  LOP3.LUT R16, R15, UR26, R36, 0x96, !PT ;  /* 0x0000001a0f107c12 */ /* 0x000fe4000f8e9624 */
[----:B---3--:R-:W-:Y:S01]  /*9e00*/  F2FP.F16.F32.PACK_AB R36, R3, R5 ;  /* 0x000000050324723e */ /* 0x008fe200000000ff */
[----:B------:R-:W-:Y:S01]  /*9e10*/  @!P4 HADD2 R18, -R191.H0_H0, -RZ.H0_H0 ;  /* 0xa00000ffbf12c230 */ /* 0x000fe20000000900 */
[----:B------:R-:W-:Y:S02]  /*9e20*/  PRMT R146, R191, 0x5410, R190 ;  /* 0x00005410bf927816 */ /* 0x000fe400000000be */
[----:B------:R-:W-:Y:S01]  /*9e30*/  @!P2 PRMT R189, R8, 0x5410, RZ ;  /* 0x0000541008bda816 */ /* 0x000fe200000000ff */
[----:B----4-:R-:W-:Y:S01]  /*9e40*/  FADD.FTZ R8, R7, R11 ;  /* 0x0000000b07087221 */ /* 0x010fe20000010000 */
[----:B------:R-:W-:-:S02]  /*9e50*/  @!P3 PRMT R190, R10, 0x5410, RZ ;  /* 0x000054100abeb816 */ /* 0x000fc400000000ff */
[----:B------:R-:W-:Y:S01]  /*9e60*/  PRMT R12, R18, 0x7610, R12 ;  /* 0x00007610120c7816 */ /* 0x000fe2000000000c */
[C---:B-1----:R-:W-:Y:S01]  /*9e70*/  FADD.FTZ R18, R6.reuse, R8 ;  /* 0x0000000806127221 */ /* 0x042fe20000010000 */
[----:B------:R-:W-:Y:S01]  /*9e80*/  F2FP.F16.F32.PACK_AB R37, R6, R7 ;  /* 0x000000070625723e */ /* 0x000fe200000000ff */
[----:B------:R-:W-:Y:S01]  /*9e90*/  IMAD.WIDE.U32 R6, R16, -0x2daee0ad, RZ ;  /* 0xd2511f5310067825 */ /* 0x000fe200078e00ff */
[----:B------:R-:W-:Y:S02]  /*9ea0*/  @!P4 PRMT R191, R12, 0x5410, RZ ;  /* 0x000054100cbfc816 */ /* 0x000fe400000000ff */
[----:B------:R-:W-:-:S04]  /*9eb0*/  SHF.R.S32.HI R84, RZ, 0x1f, R248 ;  /* 0x0000001fff547819 */ /* 0x000fc800000114f8 */
[----:B------:R-:W-:Y:S01]  /*9ec0*/  LEA.HI R84, R84, R248, RZ, 0x2 ;  /* 0x000000f854547211 */ /* 0x000fe200078f10ff */
[----:B--2---:R-:W-:-:S05]  /*9ed0*/  @!P1 HADD2 R17, -R188.H0_H0, -RZ.H0_H0 ;  /* 0xa00000ffbc119230 */ /* 0x004fca0000000900 */
        /* <DEDUP_REMOVED lines=16> */
[----:B------:R-:W-:Y:S02]  /*9fe0*/  LOP3.LUT R13, R7, UR23, R8, 0x96, !PT ;  /* 0x00000017070d7c12 */ /* 0x000fe4000f8e9608 */
[----:B------:R-:W-:Y:S01]  /*9ff0*/  LOP3.LUT R7, R84, 0x7ffffffc, RZ, 0xc0, !PT ;  /* 0x7ffffffc54077812 */ /* 0x000fe200078ec0ff */
[----:B------:R-:W-:Y:S01]  /*a000*/  IMAD.MOV.U32 R84, RZ, RZ, R143 ;  /* 0x000000ffff547224 */ /* 0x000fe200078e008f */
[----:B------:R-:W1:Y:S03]  /*a010*/  MUFU.EX2 R8, R169 ;  /* 0x000000a900087308 */ /* 0x000e660000000800 */
[----:B------:R-:W-:-:S05]  /*a020*/  IMAD.IADD R32, R248, 0x1, -R7 ;  /* 0x00000001f8207824 */ /* 0x000fca00078e0a07 */
[----:B------:R-:W2:Y:S01]  /*a030*/  MUFU.EX2 R7, R84 ;  /* 0x0000005400077308 */ /* 0x000ea20000000800 */
[----:B------:R-:W-:-:S04]  /*a040*/  IMAD.WIDE.U32 R4, R4, -0x326172a9, RZ ;  /* 0xcd9e8d5704047825 */ /* 0x000fc800078e00ff */
[----:B------:R-:W-:Y:S02]  /*a050*/  IMAD.MOV.U32 R143, RZ, RZ, R164 ;  /* 0x000000ffff8f7224 */ /* 0x000fe400078e00a4 */
[----:B------:R-:W-:Y:S02]  /*a060*/  IMAD.MOV.U32 R164, RZ, RZ, R112 ;  /* 0x000000ffffa47224 */ /* 0x000fe400078e0070 */
[----:B------:R-:W-:Y:S01]  /*a070*/  IMAD.MOV.U32 R112, RZ, RZ, R100 ;  /* 0x000000ffff707224 */ /* 0x000fe200078e0064 */
[----:B------:R-:W-:Y:S01]  /*a080*/  LOP3.LUT R3, R5, UR33, R6, 0x96, !PT ;  /* 0x0000002105037c12 */ /* 0x000fe2000f8e9606 */
[----:B------:R-:W-:Y:S01]  /*a090*/  IMAD.MOV.U32 R100, RZ, RZ, R175 ;  /* 0x000000ffff647224 */ /* 0x000fe200078e00af */
[----:B------:R-:W-:Y:S01]  /*a0a0*/  LOP3.LUT R11, R4, 0xffff, RZ, 0xc0, !PT ;  /* 0x0000ffff040b7812 */ /* 0x000fe200078ec0ff */
[----:B------:R-:W3:Y:S01]  /*a0b0*/  LDL.LU R175, [R1+0x350] ;  /* 0x0003500001af7983 */ /* 0x000ee20000300800 */
[----:B-1----:R-:W-:-:S03]  /*a0c0*/  FADD.FTZ R5, R8, R18 ;  /* 0x0000001208057221 */ /* 0x002fc60000010000 */
[----:B------:R1:W4:Y:S01]  /*a0d0*/  LDL.LU.S16 R19, [R1+0x11c] ;  /* 0x00011c0001137983 */ /* 0x0003220000300600 */
[----:B--2---:R-:W-:-:S03]  /*a0e0*/  F2FP.F16.F32.PACK_AB R22, R7, R8 ;  /* 0x000000080716723e */ /* 0x004fc600000000ff */
[----:B------:R1:W2:Y:S01]  /*a0f0*/  LDL.LU.S16 R8, [R1+0x120] ;  /* 0x0001200001087983 */ /* 0x0002a20000300600 */
[----:B------:R-:W-:-:S04]  /*a100*/  LOP3.LUT R6, R3, 0xff, RZ, 0xc0, !PT ;  /* 0x000000ff03067812 */ /* 0x000fc800078ec0ff */
[----:B------:R-:W-:Y:S02]  /*a110*/  ISETP.LE.U32.AND P6, PT, R6, UR12, PT ;  /* 0x0000000c06007c0c */ /* 0x000fe4000bfc3070 */
[----:B------:R-:W-:-:S04]  /*a120*/  LOP3.LUT R6, R3, 0xffff, RZ, 0xc0, !PT ;  /* 0x0000ffff03067812 */ /* 0x000fc800078ec0ff */
[----:B------:R-:W-:-:S04]  /*a130*/  SHF.R.U32.HI R6, RZ, 0x8, R6 ;  /* 0x00000008ff067819 */ /* 0x000fc80000011606 */
[----:B------:R-:W-:Y:S02]  /*a140*/  LOP3.LUT R6, R6, 0xffff, RZ, 0xc0, !PT ;  /* 0x0000ffff06067812 */ /* 0x000fe400078ec0ff */
[--C-:B------:R-:W-:Y:S02]  /*a150*/  SHF.R.U32.HI R9, RZ, 0x10, R3.reuse ;  /* 0x00000010ff097819 */ /* 0x100fe40000011603 */
[----:B------:R-:W-:Y:S02]  /*a160*/  SHF.R.U32.HI R3, RZ, 0x18, R3 ;  /* 0x00000018ff037819 */ /* 0x000fe40000011603 */
[----:B------:R-:W-:Y:S02]  /*a170*/  ISETP.LE.U32.AND P3, PT, R6, UR12, PT ;  /* 0x0000000c06007c0c */ /* 0x000fe4000bf63070 */
[----:B------:R-:W1:Y:S01]  /*a180*/  MUFU.EX2 R6, R108 ;  /* 0x0000006c00067308 */ /* 0x000e620000000800 */
[----:B------:R-:W-:Y:S02]  /*a190*/  ISETP.LE.U32.AND P2, PT, R3, UR12, PT ;  /* 0x0000000c03007c0c */ /* 0x000fe4000bf43070 */
[----:B------:R-:W-:-:S05]  /*a1a0*/  LOP3.LUT R9, R9, 0xff, RZ, 0xc0, !PT ;  /* 0x000000ff09097812 */ /* 0x000fca00078ec0ff */
[----:B------:R-:W1:Y:S01]  /*a1b0*/  MUFU.EX2 R3, R110 ;  /* 0x0000006e00037308 */ /* 0x000e620000000800 */
[----:B------:R-:W-:Y:S02]  /*a1c0*/  ISETP.LE.U32.AND P4, PT, R9, UR12, PT ;  /* 0x0000000c09007c0c */ /* 0x000fe4000bf83070 */
[----:B------:R-:W-:Y:S02]  /*a1d0*/  LOP3.LUT R9, R4, 0xff, RZ, 0xc0, !PT ;  /* 0x000000ff04097812 */ /* 0x000fe400078ec0ff */
[----:B------:R-:W-:Y:S02]  /*a1e0*/  PRMT R185, R43, 0x7632, R185 ;  /* 0x000076322bb97816 */ /* 0x000fe400000000b9 */
[----:B------:R-:W-:Y:S02]  /*a1f0*/  ISETP.LE.U32.AND P1, PT, R9, UR12, PT ;  /* 0x0000000c09007c0c */ /* 0x000fe4000bf23070 */
[--C-:B------:R-:W-:Y:S02]  /*a200*/  SHF.R.U32.HI R9, RZ, 0x18, R4.reuse ;  /* 0x00000018ff097819 */ /* 0x100fe40000011604 */
[----:B------:R-:W-:Y:S01]  /*a210*/  SHF.R.U32.HI R10, RZ, 0x10, R4 ;  /* 0x00000010ff0a7819 */ /* 0x000fe20000011604 */
[----:B-1----:R-:W-:Y:S01]  /*a220*/  FADD.FTZ R4, R6, R17 ;  /* 0x0000001106047221 */ /* 0x002fe20000010000 */
[----:B------:R-:W-:-:S02]  /*a230*/  PRMT R186, R51, 0x7632, R186 ;  /* 0x0000763233ba7816 */ /* 0x000fc400000000ba */
[----:B------:R-:W-:Y:S01]  /*a240*/  PRMT R184, R43, 0x7610, R184 ;  /* 0x000076102bb87816 */ /* 0x000fe200000000b8 */
[C---:B------:R-:W-:Y:S01]  /*a250*/  FADD.FTZ R17, R3.reuse, R4 ;  /* 0x0000000403117221 */ /* 0x040fe20000010000 */
[----:B------:R-:W-:Y:S02]  /*a260*/  F2FP.F16.F32.PACK_AB R21, R3, R6 ;  /* 0x000000060315723e */ /* 0x000fe400000000ff */
[----:B------:R-:W-:Y:S01]  /*a270*/  LOP3.LUT R3, R10, 0xff, RZ, 0xc0, !PT ;  /* 0x000000ff0a037812 */ /* 0x000fe200078ec0ff */
[----:B------:R1:W-:Y:S02]  /*a280*/  MUFU.EX2 R6, R88 ;  /* 0x0000005800067308 */ /* 0x0003e40000000800 */
[----:B-1----:R-:W-:Y:S02]  /*a290*/  IMAD.MOV.U32 R88, RZ, RZ, R95 ;  /* 0x000000ffff587224 */ /* 0x002fe400078e005f */
[----:B------:R-:W-:Y:S02]  /*a2a0*/  IMAD.MOV.U32 R95, RZ, RZ, R143 ;  /* 0x000000ffff5f7224 */ /* 0x000fe400078e008f */
[----:B------:R-:W-:Y:S01]  /*a2b0*/  IMAD.MOV.U32 R143, RZ, RZ, R144 ;  /* 0x000000ffff8f7224 */ /* 0x000fe200078e0090 */
[----:B------:R-:W-:Y:S01]  /*a2c0*/  PRMT R144, R184, 0x5410, R185 ;  /* 0x00005410b8907816 */ /* 0x000fe200000000b9 */
[----:B----4-:R-:W-:-:S02]  /*a2d0*/  @!P3 HADD2 R19, -R186.H0_H0, -RZ.H0_H0 ;  /* 0xa00000ffba13b230 */ /* 0x010fc40000000900 */
[----:B--2---:R-:W-:-:S03]  /*a2e0*/  @!P2 HADD2 R8, -R185.H0_H0, -RZ.H0_H0 ;  /* 0xa00000ffb908a230 */ /* 0x004fc60000000900 */
[----:B------:R-:W-:Y:S02]  /*a2f0*/  PRMT R4, R19, 0x7610, R4 ;  /* 0x0000761013047816 */ /* 0x000fe40000000004 */
[----:B------:R1:W2:Y:S01]  /*a300*/  LDL.LU.S16 R19, [R1+0x124] ;  /* 0x0001240001137983 */ /* 0x0002a20000300600 */
[----:B------:R-:W-:-:S04]  /*a310*/  PRMT R10, R8, 0x7610, R10 ;  /* 0x00007610080a7816 */ /* 0x000fc8000000000a */
[----:B------:R-:W-:Y:S02]  /*a320*/  @!P2 PRMT R185, R10, 0x5410, RZ ;  /* 0x000054100ab9a816 */ /* 0x000fe400000000ff */
[----:B------:R1:W4:Y:S01]  /*a330*/  LDL.LU.S16 R10, [R1+0x128] ;  /* 0x00012800010a7983 */ /* 0x0003220000300600 */
[----:B------:R-:W-:Y:S01]  /*a340*/  PRMT R187, R51, 0x7610, R187 ;  /* 0x0000761033bb7816 */ /* 0x000fe200000000bb */
[----:B------:R-:W-:-:S04]  /*a350*/  IMAD.MOV.U32 R84, RZ, RZ, R145 ;  /* 0x000000ffff547224 */ /* 0x000fc800078e0091 */
[----:B------:R-:W-:Y:S01]  /*a360*/  @!P6 HADD2 R248, -R187.H0_H0, -RZ.H0_H0 ;  /* 0xa00000ffbbf8e230 */ /* 0x000fe20000000900 */
[----:B------:R-:W-:-:S04]  /*a370*/  PRMT R145, R187, 0x5410, R186 ;  /* 0x00005410bb917816 */ /* 0x000fc800000000ba */
[----:B------:R-:W-:Y:S02]  /*a380*/  @!P6 PRMT R187, R248, 0x5410, RZ ;  /* 0x00005410f8bbe816 */ /* 0x000fe400000000ff */
[----:B------:R-:W-:Y:S02]  /*a390*/  ISETP.LE.U32.AND P6, PT, R3, UR12, PT ;  /* 0x0000000c03007c0c */ /* 0x000fe4000bfc3070 */
[----:B------:R-:W-:Y:S02]  /*a3a0*/  SHF.R.U32.HI R3, RZ, 0x8, R11 ;  /* 0x00000008ff037819 */ /* 0x000fe4000001160b */
[----:B------:R-:W-:Y:S01]  /*a3b0*/  ISETP.LE.U32.AND P5, PT, R9, UR12, PT ;  /* 0x0000000c09007c0c */ /* 0x000fe2000bfa3070 */
[----:B------:R-:W-:Y:S01]  /*a3c0*/  FADD.FTZ R9, R7, R5 ;  /* 0x0000000507097221 */ /* 0x000fe20000010000 */
[----:B------:R-:W-:Y:S01]  /*a3d0*/  @!P3 PRMT R186, R4, 0x5410, RZ ;  /* 0x0000541004bab816 */ /* 0x000fe200000000ff */
[----:B------:R-:W-:Y:S01]  /*a3e0*/  IMAD.WIDE.U32 R4, R13, -0x2daee0ad, RZ ;  /* 0xd2511f530d047825 */ /* 0x000fe200078e00ff */
[----:B------:R-:W-:Y:S01]  /*a3f0*/  LOP3.LUT R3, R3, 0xffff, RZ, 0xc0, !PT ;  /* 0x0000ffff03037812 */ /* 0x000fe200078ec0ff */
[----:B------:R-:W3:Y:S03]  /*a400*/  MUFU.EX2 R7, R84 ;  /* 0x0000005400077308 */ /* 0x000ee60000000800 */
[----:B------:R-:W-:-:S02]  /*a410*/  ISETP.LE.U32.AND P3, PT, R3, UR12, PT ;  /* 0x0000000c03007c0c */ /* 0x000fc4000bf63070 */
[----:B------:R-:W-:Y:S02]  /*a420*/  LOP3.LUT R3, R5, UR32, R12, 0x96, !PT ;  /* 0x0000002005037c12 */ /* 0x000fe4000f8e960c */
[----:B------:R-:W-:Y:S02]  /*a430*/  PRMT R183, R42, 0x7610, R183 ;  /* 0x000076102ab77816 */ /* 0x000fe400000000b7 */
[----:B------:R-:W-:-:S04]  /*a440*/  SHF.R.U32.HI R8, RZ, 0x10, R3 ;  /* 0x00000010ff087819 */ /* 0x000fc80000011603 */
[----:B------:R-:W-:-:S04]  /*a450*/  LOP3.LUT R8, R8, 0xff, RZ, 0xc0, !PT ;  /* 0x000000ff08087812 */ /* 0x000fc800078ec0ff */
[----:B------:R-:W-:Y:S01]  /*a460*/  ISETP.LE.U32.AND P2, PT, R8, UR12, PT ;  /* 0x0000000c08007c0c */ /* 0x000fe2000bf43070 */
[----:B---3--:R-:W-:Y:S01]  /*a470*/  FADD.FTZ R8, R7, R9 ;  /* 0x0000000907087221 */ /* 0x008fe20000010000 */
[----:B----4-:R-:W-:-:S05]  /*a480*/  @!P1 HADD2 R10, -R183.H0_H0, -RZ.H0_H0 ;  /* 0xa00000ffb70a9230 */ /* 0x010fca0000000900 */
[----:B------:R-:W-:Y:S02]  /*a490*/  PRMT R9, R10, 0x7610, R9 ;  /* 0x000076100a097816 */ /* 0x000fe40000000009 */
[----:B------:R1:W3:Y:S01]  /*a4a0*/  LDL.LU.S16 R10, [R1+0x12c] ;  /* 0x00012c00010a7983 */ /* 0x0002e20000300600 */
[----:B------:R-:W-:Y:S01]  /*a4b0*/  PRMT R182, R42, 0x7632, R182 ;  /* 0x000076322ab67816 */ /* 0x000fe200000000b6 */
[----:B--2---:R-:W-:Y:S02]  /*a4c0*/  @!P4 HADD2 R19, -R184.H0_H0, -RZ.H0_H0 ;  /* 0xa00000ffb813c230 */ /* 0x004fe40000000900 */
[----:B------:R-:W-:-:S03]  /*a4d0*/  IMAD.MOV.U32 R41, RZ, RZ, R75 ;  /* 0x000000ffff297224 */ /* 0x000fc600078e004b */
[----:B------:R-:W-:Y:S01]  /*a4e0*/  PRMT R12, R19, 0x7610, R12 ;  /* 0x00007610130c7816 */ /* 0x000fe2000000000c */
[----:B------:R-:W-:Y:S01]  /*a4f0*/  FADD.FTZ R19, R6, R8 ;  /* 0x0000000806137221 */ /* 0x000fe20000010000 */
[----:B------:R-:W-:Y:S02]  /*a500*/  PRMT R75, R183, 0x5410, R182 ;  /* 0x00005410b74b7816 */ /* 0x000fe400000000b6 */
[----:B------:R-:W-:Y:S02]  /*a510*/  @!P1 PRMT R183, R9, 0x5410, RZ ;  /* 0x0000541009b79816 */ /* 0x000fe400000000ff */
[----:B------:R1:W2:Y:S01]  /*a520*/  LDL.LU.S16 R9, [R1+0x134] ;  /* 0x0001340001097983 */ /* 0x0002a20000300600 */
[----:B---3--:R-:W-:-:S05]  /*a530*/  @!P3 HADD2 R10, -R182.H0_H0, -RZ.H0_H0 ;  /* 0xa00000ffb60ab230 */ /* 0x008fca0000000900 */
[----:B------:R-:W-:-:S04]  /*a540*/  PRMT R8, R10, 0x7610, R8 ;  /* 0x000076100a087816 */ /* 0x000fc80000000008 */
[----:B------:R-:W-:Y:S02]  /*a550*/  @!P3 PRMT R182, R8, 0x5410, RZ ;  /* 0x0000541008b6b816 */ /* 0x000fe400000000ff */
[----:B------:R1:W3:Y:S01]  /*a560*/  LDL.LU.S16 R8, [R1+0x130] ;  /* 0x0001300001087983 */ /* 0x0002e20000300600 */
[----:B------:R-:W-:Y:S02]  /*a570*/  F2FP.F16.F32.PACK_AB R18, R6, R7 ;  /* 0x000000070612723e */ /* 0x000fe400000000ff */
[----:B------:R-:W-:Y:S02]  /*a580*/  LOP3.LUT R6, R3, 0xff, RZ, 0xc0, !PT ;  /* 0x000000ff03067812 */ /* 0x000fe400078ec0ff */
[----:B------:R-:W-:Y:S02]  /*a590*/  PRMT R180, R44, 0x7632, R180 ;  /* 0x000076322cb47816 */ /* 0x000fe400000000b4 */
[----:B------:R-:W-:Y:S02]  /*a5a0*/  @!P4 PRMT R184, R12, 0x5410, RZ ;  /* 0x000054100cb8c816 */ /* 0x000fe400000000ff */
[----:B------:R-:W-:-:S02]  /*a5b0*/  ISETP.LE.U32.AND P4, PT, R6, UR12, PT ;  /* 0x0000000c06007c0c */ /* 0x000fc4000bf83070 */
[----:B------:R-:W-:Y:S02]  /*a5c0*/  SHF.R.U32.HI R6, RZ, 0x18, R3 ;  /* 0x00000018ff067819 */ /* 0x000fe40000011603 */
[----:B------:R-:W-:Y:S02]  /*a5d0*/  PRMT R181, R44, 0x7610, R181 ;  /* 0x000076102cb57816 */ /* 0x000fe400000000b5 */
[----:B------:R-:W-:Y:S01]  /*a5e0*/  ISETP.LE.U32.AND P1, PT, R6, UR12, PT ;  /* 0x0000000c06007c0c */ /* 0x000fe2000bf23070 */
[----:B------:R-:W-:Y:S01]  /*a5f0*/  IMAD.MOV.U32 R40, RZ, RZ, R74 ;  /* 0x000000ffff287224 */ /* 0x000fe200078e004a */
[----:B------:R-:W-:Y:S01]  /*a600*/  PRMT R74, R181, 0x5410, R180 ;  /* 0x00005410b54a7816 */ /* 0x000fe200000000b4 */
[----:B---3--:R-:W-:-:S05]  /*a610*/  @!P5 HADD2 R8, -R180.H0_H0, -RZ.H0_H0 ;  /* 0xa00000ffb408d230 */ /* 0x008fca0000000900 */
[----:B------:R-:W-:-:S04]  /*a620*/  PRMT R6, R8, 0x7610, R6 ;  /* 0x0000761008067816 */ /* 0x000fc80000000006 */
[----:B------:R-:W-:Y:S02]  /*a630*/  @!P5 PRMT R180, R6, 0x5410, RZ ;  /* 0x0000541006b4d816 */ /* 0x000fe400000000ff */
[----:B------:R1:W3:Y:S04]  /*a640*/  LDL.LU.S16 R6, [R1+0x138] ;  /* 0x0001380001067983 */ /* 0x0002e80000300600 */
[----:B------:R1:W4:Y:S01]  /*a650*/  LDL.LU.S16 R12, [R1+0x13c] ;  /* 0x00013c00010c7983 */ /* 0x0003220000300600 */
[----:B------:R-:W-:-:S04]  /*a660*/  LOP3.LUT R3, R3, 0xffff, RZ, 0xc0, !PT ;  /* 0x0000ffff03037812 */ /* 0x000fc800078ec0ff */
[----:B------:R-:W-:-:S04]  /*a670*/  SHF.R.U32.HI R3, RZ, 0x8, R3 ;  /* 0x00000008ff037819 */ /* 0x000fc80000011603 */
[----:B------:R-:W-:Y:S01]  /*a680*/  LOP3.LUT R3, R3, 0xffff, RZ, 0xc0, !PT ;  /* 0x0000ffff03037812 */ /* 0x000fe200078ec0ff */
[----:B--2---:R-:W-:Y:S01]  /*a690*/  @!P6 HADD2 R9, -R181.H0_H0, -RZ.H0_H0 ;  /* 0xa00000ffb509e230 */ /* 0x004fe20000000900 */
[----:B------:R-:W-:Y:S02]  /*a6a0*/  PRMT R179, R31, 0x7610, R179 ;  /* 0x000076101fb37816 */ /* 0x000fe400000000b3 */
[----:B------:R-:W-:Y:S02]  /*a6b0*/  ISETP.LE.U32.AND P3, PT, R3, UR12, PT ;  /* 0x0000000c03007c0c */ /* 0x000fe4000bf63070 */
[----:B------:R-:W-:Y:S02]  /*a6c0*/  LOP3.LUT R16, R35, UR28, R70, 0x96, !PT ;  /* 0x0000001c23107c12 */ /* 0x000fe4000f8e9646 */
[----:B------:R-:W-:Y:S02]  /*a6d0*/  LOP3.LUT R15, R15, UR26, R34, 0x96, !PT ;  /* 0x0000001a0f0f7c12 */ /* 0x000fe4000f8e9622 */
[----:B------:R-:W-:-:S02]  /*a6e0*/  PRMT R7, R9, 0x7610, R7 ;  /* 0x0000761009077816 */ /* 0x000fc40000000007 */
[----:B------:R-:W-:Y:S01]  /*a6f0*/  PRMT R178, R31, 0x7632, R178 ;  /* 0x000076321fb27816 */ /* 0x000fe200000000b2 */
[----:B------:R-:W-:Y:S01]  /*a700*/  IMAD.WIDE.U32 R8, R15, -0x2daee0ad, RZ ;  /* 0xd2511f530f087825 */ /* 0x000fe200078e00ff */
[----:B------:R-:W-:-:S03]  /*a710*/  @!P6 PRMT R181, R7, 0x5410, RZ ;  /* 0x0000541007b5e816 */ /* 0x000fc600000000ff */
[----:B------:R-:W-:Y:S02]  /*a720*/  IMAD.MOV.U32 R84, RZ, RZ, R91 ;  /* 0x000000ffff547224 */ /* 0x000fe400078e005b */
[----:B------:R-:W-:Y:S01]  /*a730*/  IMAD.MOV.U32 R91, RZ, RZ, R73 ;  /* 0x000000ffff5b7224 */ /* 0x000fe200078e0049 */
[----:B------:R-:W-:Y:S01]  /*a740*/  PRMT R73, R179, 0x5410, R178 ;  /* 0x00005410b3497816 */ /* 0x000fe200000000b2 */
[----:B---3--:R-:W-:-:S05]  /*a750*/  @!P4 HADD2 R6, -R179.H0_H0, -RZ.H0_H0 ;  /* 0xa00000ffb306c230 */ /* 0x008fca0000000900 */
[----:B------:R-:W-:Y:S01]  /*a760*/  PRMT R11, R6, 0x7610, R11 ;  /* 0x00007610060b7816 */ /* 0x000fe2000000000b */
[----:B------:R-:W-:-:S04]  /*a770*/  IMAD.WIDE.U32 R6, R16, -0x2daee0ad, RZ ;  /* 0xd2511f5310067825 */ /* 0x000fc800078e00ff */
[----:B----4-:R-:W-:Y:S01]  /*a780*/  @!P3 HADD2 R12, -R178.H0_H0, -RZ.H0_H0 ;  /* 0xa00000ffb20cb230 */ /* 0x010fe20000000900 */
[----:B------:R-:W-:-:S04]  /*a790*/  LOP3.LUT R10, R9, UR11, R6, 0x96, !PT ;  /* 0x0000000b090a7c12 */ /* 0x000fc8000f8e9606 */
[----:B------:R-:W-:Y:S02]  /*a7a0*/  PRMT R6, R12, 0x7610, R6 ;  /* 0x000076100c067816 */ /* 0x000fe40000000006 */
[----:B------:R-:W-:Y:S02]  /*a7b0*/  @!P4 PRMT R179, R11, 0x5410, RZ ;  /* 0x000054100bb3c816 */ /* 0x000fe400000000ff */
[----:B------:R-:W-:Y:S01]  /*a7c0*/  @!P3 PRMT R178, R6, 0x5410, RZ ;  /* 0x0000541006b2b816 */ /* 0x000fe200000000ff */
[----:B------:R1:W2:Y:S04]  /*a7d0*/  LDL.LU.S16 R11, [R1+0x144] ;  /* 0x00014400010b7983 */ /* 0x0002a80000300600 */
[----:B------:R1:W3:Y:S01]  /*a7e0*/  LDL.LU.S16 R6, [R1+0x140] ;  /* 0x0001400001067983 */ /* 0x0002e20000300600 */
[----:B------:R-:W-:-:S02]  /*a7f0*/  PRMT R176, R33, 0x7632, R176 ;  /* 0x0000763221b07816 */ /* 0x000fc400000000b0 */
[----:B------:R-:W-:Y:S01]  /*a800*/  PRMT R177, R33, 0x7610, R177 ;  /* 0x0000761021b17816 */ /* 0x000fe200000000b1 */
[----:B------:R-:W-:Y:S01]  /*a810*/  IMAD.MOV.U32 R81, RZ, RZ, R143 ;  /* 0x000000ffff517224 */ /* 0x000fe200078e008f */
[----:B------:R-:W-:Y:S01]  /*a820*/  LOP3.LUT R7, R7, UR17, R20, 0x96, !PT ;  /* 0x0000001107077c12 */ /* 0x000fe2000f8e9614 */
[----:B------:R-:W-:Y:S01]  /*a830*/  IMAD.MOV.U32 R143, RZ, RZ, R153 ;  /* 0x000000ffff8f7224 */ /* 0x000fe200078e0099 */
[----:B------:R1:W4:Y:S01]  /*a840*/  LDL.LU.S16 R43, [R1+0x14c] ;  /* 0x00014c00012b7983 */ /* 0x0003220000300600 */
[----:B------:R-:W-:Y:S02]  /*a850*/  IMAD.MOV.U32 R153, RZ, RZ, R82 ;  /* 0x000000ffff997224 */ /* 0x000fe400078e0052 */
[----:B------:R-:W-:Y:S01]  /*a860*/  IMAD.MOV.U32 R82, RZ, RZ, R72 ;  /* 0x000000ffff527224 */ /* 0x000fe200078e0048 */
[----:B------:R-:W-:Y:S01]  /*a870*/  PRMT R72, R177, 0x5410, R176 ;  /* 0x00005410b1487816 */ /* 0x000fe200000000b0 */
[----:B--2---:R-:W-:Y:S02]  /*a880*/  @!P2 HADD2 R11, -R177.H0_H0, -RZ.H0_H0 ;  /* 0xa00000ffb10ba230 */ /* 0x004fe40000000900 */
[----:B---3--:R-:W-:-:S03]  /*a890*/  @!P1 HADD2 R6, -R176.H0_H0, -RZ.H0_H0 ;  /* 0xa00000ffb0069230 */ /* 0x008fc60000000900 */
[----:B------:R-:W-:Y:S02]  /*a8a0*/  PRMT R13, R11, 0x7610, R13 ;  /* 0x000076100b0d7816 */ /* 0x000fe4000000000d */
[----:B------:R-:W-:Y:S01]  /*a8b0*/  PRMT R3, R6, 0x7610, R3 ;  /* 0x0000761006037816 */ /* 0x000fe20000000003 */
[----:B------:R-:W-:-:S04]  /*a8c0*/  IMAD.WIDE.U32 R6, R7, -0x326172a9, RZ ;  /* 0xcd9e8d5707067825 */ /* 0x000fc800078e00ff */
[----:B------:R-:W-:Y:S01]  /*a8d0*/  IMAD.WIDE.U32 R10, R10, -0x326172a9, RZ ;  /* 0xcd9e8d570a0a7825 */ /* 0x000fe200078e00ff */
[----:B------:R-:W-:-:S04]  /*a8e0*/  LOP3.LUT R7, R7, UR16, R14, 0x96, !PT ;  /* 0x0000001007077c12 */ /* 0x000fc8000f8e960e */
[----:B------:R-:W-:Y:S01]  /*a8f0*/  LOP3.LUT R12, R11, UR10, R6, 0x96, !PT ;  /* 0x0000000a0b0c7c12 */ /* 0x000fe2000f8e9606 */
[----:B------:R-:W-:Y:S01]  /*a900*/  IMAD.WIDE.U32 R6, R7, -0x2daee0ad, RZ ;  /* 0xd2511f5307067825 */ /* 0x000fe200078e00ff */
[----:B------:R-:W-:-:S03]  /*a910*/  @!P2 PRMT R177, R13, 0x5410, RZ ;  /* 0x000054100db1a816 */ /* 0x000fc600000000ff */
[----:B------:R-:W-:Y:S01]  /*a920*/  IMAD.WIDE.U32 R12, R12, -0x2daee0ad, RZ ;  /* 0xd2511f530c0c7825 */ /* 0x000fe200078e00ff */
[----:B------:R-:W-:Y:S02]  /*a930*/  LOP3.LUT R7, R7, UR9, R8, 0x96, !PT ;  /* 0x0000000907077c12 */ /* 0x000fe4000f8e9608 */
[----:B------:R-:W-:Y:S02]  /*a940*/  @!P1 PRMT R176, R3, 0x5410, RZ ;  /* 0x0000541003b09816 */ /* 0x000fe400000000ff */
[----:B------:R-:W-:Y:S02]  /*a950*/  LOP3.LUT R3, R4, 0xff, RZ, 0xc0, !PT ;  /* 0x000000ff04037812 */ /* 0x000fe400078ec0ff */
[----:B------:R-:W-:Y:S01]  /*a960*/  LOP3.LUT R8, R13, UR8, R6, 0x96, !PT ;  /* 0x000000080d087c12 */ /* 0x000fe2000f8e9606 */
[----:B------:R-:W-:Y:S01]  /*a970*/  IMAD.WIDE.U32 R6, R7, -0x326172a9, RZ ;  /* 0xcd9e8d5707067825 */ /* 0x000fe200078e00ff */
[----:B------:R-:W-:Y:S02]  /*a980*/  ISETP.LE.U32.AND P2, PT, R3, UR12, PT ;  /* 0x0000000c03007c0c */ /* 0x000fe4000bf43070 */
[----:B------:R-:W-:-:S02]  /*a990*/  SHF.R.U32.HI R3, RZ, 0x18, R4 ;  /* 0x00000018ff037819 */ /* 0x000fc40000011604 */
[----:B------:R-:W-:Y:S02]  /*a9a0*/  LOP3.LUT R11, R4, 0xffff, RZ, 0xc0, !PT ;  /* 0x0000ffff040b7812 */ /* 0x000fe400078ec0ff */
[----:B------:R-:W-:Y:S01]  /*a9b0*/  SHF.R.U32.HI R13, RZ, 0x10, R4 ;  /* 0x00000010ff0d7819 */ /* 0x000fe20000011604 */
[----:B------:R-:W-:Y:S01]  /*a9c0*/  IMAD.WIDE.U32 R4, R8, -0x326172a9, RZ ;  /* 0xcd9e8d5708047825 */ /* 0x000fe200078e00ff */
[----:B------:R-:W-:-:S04]  /*a9d0*/  LOP3.LUT R10, R7, UR23, R10, 0x96, !PT ;  /* 0x00000017070a7c12 */ /* 0x000fc8000f8e960a */
[----:B------:R-:W-:Y:S02]  /*a9e0*/  LOP3.LUT R6, R5, UR33, R6, 0x96, !PT ;  /* 0x0000002105067c12 */ /* 0x000fe4000f8e9606 */
[C---:B------:R-:W-:Y:S02]  /*a9f0*/  LOP3.LUT R9, R4.reuse, 0xff, RZ, 0xc0, !PT ;  /* 0x000000ff04097812 */ /* 0x040fe400078ec0ff */
[----:B------:R-:W-:Y:S02]  /*aa00*/  LOP3.LUT R14, R4, 0xffff, RZ, 0xc0, !PT ;  /* 0x0000ffff040e7812 */ /* 0x000fe400078ec0ff */
[--C-:B------:R-:W-:Y:S02]  /*aa10*/  SHF.R.U32.HI R16, RZ, 0x10, R4.reuse ;  /* 0x00000010ff107819 */ /* 0x100fe40000011604 */
[----:B------:R-:W-:Y:S01]  /*aa20*/  SHF.R.U32.HI R15, RZ, 0x18, R4 ;  /* 0x00000018ff0f7819 */ /* 0x000fe20000011604 */
[----:B------:R-:W-:-:S03]  /*aa30*/  IMAD.WIDE.U32 R4, R10, -0x2daee0ad, RZ ;  /* 0xd2511f530a047825 */ /* 0x000fc600078e00ff */
[C---:B------:R-:W-:Y:S02]  /*aa40*/  LOP3.LUT R7, R4.reuse, 0xff, RZ, 0xc0, !PT ;  /* 0x000000ff04077812 */ /* 0x040fe400078ec0ff */
[----:B------:R-:W-:Y:S02]  /*aa50*/  ISETP.LE.U32.AND P6, PT, R3, UR12, PT ;  /* 0x0000000c03007c0c */ /* 0x000fe4000bfc3070 */
[----:B------:R-:W-:Y:S02]  /*aa60*/  ISETP.LE.U32.AND P4, PT, R7, UR12, PT ;  /* 0x0000000c07007c0c */ /* 0x000fe4000bf83070 */
[----:B------:R-:W2:Y:S01]  /*aa70*/  MUFU.EX2 R7, R160 ;  /* 0x000000a000077308 */ /* 0x000ea20000000800 */
[----:B------:R-:W-:Y:S02]  /*aa80*/  LOP3.LUT R3, R5, UR32, R12, 0x96, !PT ;  /* 0x0000002005037c12 */ /* 0x000fe4000f8e960c */
[----:B------:R-:W-:Y:S02]  /*aa90*/  SHF.R.U32.HI R8, RZ, 0x18, R4 ;  /* 0x00000018ff087819 */ /* 0x000fe40000011604 */
[----:B------:R-:W-:-:S02]  /*aaa0*/  LOP3.LUT R12, R4, 0xffff, RZ, 0xc0, !PT ;  /* 0x0000ffff040c7812 */ /* 0x000fc400078ec0ff */
[----:B------:R-:W-:Y:S02]  /*aab0*/  SHF.R.U32.HI R10, RZ, 0x10, R4 ;  /* 0x00000010ff0a7819 */ /* 0x000fe40000011604 */
[----:B------:R-:W3:Y:S01]  /*aac0*/  MUFU.EX2 R4, R162 ;  /* 0x000000a200047308 */ /* 0x000ee20000000800 */
[----:B------:R-:W-:-:S04]  /*aad0*/  SHF.R.U32.HI R5, RZ, 0x8, R11 ;  /* 0x00000008ff057819 */ /* 0x000fc8000001160b */
[----:B------:R-:W-:Y:S02]  /*aae0*/  LOP3.LUT R5, R5, 0xffff, RZ, 0xc0, !PT ;  /* 0x0000ffff05057812 */ /* 0x000fe400078ec0ff */
[----:B------:R-:W-:Y:S02]  /*aaf0*/  ISETP.LE.U32.AND P1, PT, R8, UR12, PT ;  /* 0x0000000c08007c0c */ /* 0x000fe4000bf23070 */
[----:B------:R-:W-:Y:S02]  /*ab00*/  LOP3.LUT R8, R13, 0xff, RZ, 0xc0, !PT ;  /* 0x000000ff0d087812 */ /* 0x000fe400078ec0ff */
[----:B------:R-:W-:Y:S01]  /*ab10*/  ISETP.LE.U32.AND P3, PT, R5, UR12, PT ;  /* 0x0000000c05007c0c */ /* 0x000fe2000bf63070 */
[----:B--2---:R-:W-:Y:S01]  /*ab20*/  FADD.FTZ R5, R7, R17 ;  /* 0x0000001107057221 */ /* 0x004fe20000010000 */
[----:B------:R-:W-:-:S03]  /*ab30*/  ISETP.LE.U32.AND P5, PT, R8, UR12, PT ;  /* 0x0000000c08007c0c */ /* 0x000fc6000bfa3070 */
[C---:B---3--:R-:W-:Y:S01]  /*ab40*/  FADD.FTZ R8, R4.reuse, R5 ;  /* 0x0000000504087221 */ /* 0x048fe20000010000 */
[----:B------:R-:W-:Y:S02]  /*ab50*/  F2FP.F16.F32.PACK_AB R7, R4, R7 ;  /* 0x000000070407723e */ /* 0x000fe400000000ff */
[----:B------:R1:W2:Y:S01]  /*ab60*/  LDL.LU.S16 R4, [R1+0x150] ;  /* 0x0001500001047983 */ /* 0x0002a20000300600 */
[--C-:B------:R-:W-:Y:S02]  /*ab70*/  LOP3.LUT R35, R205, UR11, R174.reuse, 0x96, !PT ;  /* 0x0000000bcd237c12 */ /* 0x100fe4000f8e96ae */
[----:B------:R-:W-:Y:S02]  /*ab80*/  PRMT R174, R39, 0x7632, R174 ;  /* 0x0000763227ae7816 */ /* 0x000fe400000000ae */
[----:B------:R-:W-:Y:S01]  /*ab90*/  LOP3.LUT R34, R175, UR17, R120, 0x96, !PT ;  /* 0x00000011af227c12 */ /* 0x000fe2000f8e9678 */
[----:B------:R-:W-:Y:S01]  /*aba0*/  IMAD.MOV.U32 R78, RZ, RZ, R143 ;  /* 0x000000ffff4e7224 */ /* 0x000fe200078e008f */
[----:B------:R-:W-:Y:S01]  /*abb0*/  PRMT R175, R39, 0x7610, R175 ;  /* 0x0000761027af7816 */ /* 0x000fe200000000af */
[----:B------:R-:W-:-:S02]  /*abc0*/  IMAD.MOV.U32 R143, RZ, RZ, R104 ;  /* 0x000000ffff8f7224 */ /* 0x000fc400078e0068 */
[----:B------:R-:W-:Y:S02]  /*abd0*/  IMAD.MOV.U32 R104, RZ, RZ, R65 ;  /* 0x000000ffff687224 */ /* 0x000fe400078e0041 */
[----:B------:R-:W-:Y:S01]  /*abe0*/  IMAD.MOV.U32 R65, RZ, RZ, R67 ;  /* 0x000000ffff417224 */ /* 0x000fe200078e0043 */
[----:B------:R-:W-:Y:S01]  /*abf0*/  PRMT R67, R175, 0x5410, R174 ;  /* 0x00005410af437816 */ /* 0x000fe200000000ae */
[----:B--2---:R-:W-:-:S05]  /*ac00*/  @!P3 HADD2 R4, -R174.H0_H0, -RZ.H0_H0 ;  /* 0xa00000ffae04b230 */ /* 0x004fca0000000900 */
[----:B------:R-:W-:-:S04]  /*ac10*/  PRMT R39, R4, 0x7610, R39 ;  /* 0x0000761004277816 */ /* 0x000fc80000000027 */
[----:B------:R-:W-:Y:S02]  /*ac20*/  @!P3 PRMT R174, R39, 0x5410, RZ ;  /* 0x0000541027aeb816 */ /* 0x000fe400000000ff */
[----:B------:R1:W2:Y:S01]  /*ac30*/  LDL.LU.S16 R39, [R1+0x154] ;  /* 0x0001540001277983 */ /* 0x0002a20000300600 */
[C---:B------:R-:W-:Y:S01]  /*ac40*/  PRMT R173, R38.reuse, 0x7610, R173 ;  /* 0x0000761026ad7816 */ /* 0x040fe200000000ad */
[----:B------:R-:W-:Y:S01]  /*ac50*/  IMAD.MOV.U32 R49, RZ, RZ, R41 ;  /* 0x000000ffff317224 */ /* 0x000fe200078e0029 */
[----:B------:R-:W-:Y:S01]  /*ac60*/  PRMT R172, R38, 0x7632, R172 ;  /* 0x0000763226ac7816 */ /* 0x000fe200000000ac */
[----:B------:R-:W-:Y:S02]  /*ac70*/  IMAD.MOV.U32 R41, RZ, RZ, R84 ;  /* 0x000000ffff297224 */ /* 0x000fe400078e0054 */
[----:B------:R-:W-:Y:S02]  /*ac80*/  IMAD.MOV.U32 R84, RZ, RZ, R143 ;  /* 0x000000ffff547224 */ /* 0x000fe400078e008f */
[----:B------:R-:W-:-:S02]  /*ac90*/  IMAD.MOV.U32 R143, RZ, RZ, R104 ;  /* 0x000000ffff8f7224 */ /* 0x000fc400078e0068 */
[----:B------:R-:W-:Y:S01]  /*aca0*/  IMAD.MOV.U32 R104, RZ, RZ, R65 ;  /* 0x000000ffff687224 */ /* 0x000fe200078e0041 */
[----:B------:R-:W-:Y:S01]  /*acb0*/  PRMT R65, R173, 0x5410, R172 ;  /* 0x00005410ad417816 */ /* 0x000fe200000000ac */
[----:B--2---:R-:W-:-:S05]  /*acc0*/  @!P5 HADD2 R39, -R173.H0_H0, -RZ.H0_H0 ;  /* 0xa00000ffad27d230 */ /* 0x004fca0000000900 */
[----:B------:R-:W-:-:S04]  /*acd0*/  PRMT R33, R39, 0x7610, R33 ;  /* 0x0000761027217816 */ /* 0x000fc80000000021 */
[----:B------:R-:W-:Y:S02]  /*ace0*/  @!P5 PRMT R173, R33, 0x5410, RZ ;  /* 0x0000541021add816 */ /* 0x000fe400000000ff */
[----:B------:R1:W2:Y:S01]  /*acf0*/  LDL.LU.S16 R33, [R1+0x15c] ;  /* 0x00015c0001217983 */ /* 0x0002a20000300600 */
[----:B------:R-:W-:-:S04]  /*ad00*/  SHF.R.U32.HI R4, RZ, 0x10, R6 ;  /* 0x00000010ff047819 */ /* 0x000fc80000011606 */
[----:B------:R-:W-:Y:S01]  /*ad10*/  LOP3.LUT R4, R4, 0xff, RZ, 0xc0, !PT ;  /* 0x000000ff04047812 */ /* 0x000fe200078ec0ff */
[----:B--2---:R-:W-:-:S05]  /*ad20*/  @!P6 HADD2 R33, -R172.H0_H0, -RZ.H0_H0 ;  /* 0xa00000ffac21e230 */ /* 0x004fca0000000900 */
[----:B------:R-:W-:-:S04]  /*ad30*/  PRMT R31, R33, 0x7610, R31 ;  /* 0x00007610211f7816 */ /* 0x000fc8000000001f */
[----:B------:R-:W-:Y:S02]  /*ad40*/  @!P6 PRMT R172, R31, 0x5410, RZ ;  /* 0x000054101face816 */ /* 0x000fe400000000ff */
[----:B------:R1:W2:Y:S01]  /*ad50*/  LDL.LU.S16 R31, [R1+0x164] ;  /* 0x00016400011f7983 */ /* 0x0002a20000300600 */
[----:B------:R-:W-:Y:S02]  /*ad60*/  ISETP.LE.U32.AND P3, PT, R4, UR12, PT ;  /* 0x0000000c04007c0c */ /* 0x000fe4000bf63070 */
[----:B------:R-:W-:-:S04]  /*ad70*/  LOP3.LUT R4, R6, 0xff, RZ, 0xc0, !PT ;  /* 0x000000ff06047812 */ /* 0x000fc800078ec0ff */
[----:B------:R-:W-:Y:S02]  /*ad80*/  ISETP.LE.U32.AND P5, PT, R4, UR12, PT ;  /* 0x0000000c04007c0c */ /* 0x000fe4000bfa3070 */
[----:B------:R-:W-:Y:S02]  /*ad90*/  LOP3.LUT R4, R6, 0xffff, RZ, 0xc0, !PT ;  /* 0x0000ffff06047812 */ /* 0x000fe400078ec0ff */
[----:B------:R-:W-:Y:S02]  /*ada0*/  PRMT R138, R37, 0x7610, R138 ;  /* 0x00007610258a7816 */ /* 0x000fe4000000008a */
[----:B------:R-:W-:-:S04]  /*adb0*/  SHF.R.U32.HI R4, RZ, 0x8, R4 ;  /* 0x00000008ff047819 */ /* 0x000fc80000011604 */
[----:B------:R-:W-:-:S04]  /*adc0*/  LOP3.LUT R4, R4, 0xffff, RZ, 0xc0, !PT ;  /* 0x0000ffff04047812 */ /* 0x000fc800078ec0ff */
[----:B------:R-:W-:Y:S01]  /*add0*/  ISETP.LE.U32.AND P6, PT, R4, UR12, PT ;  /* 0x0000000c04007c0c */ /* 0x000fe2000bfc3070 */
[----:B--2---:R-:W-:-:S05]  /*ade0*/  @!P5 HADD2 R31, -R138.H0_H0, -RZ.H0_H0 ;  /* 0xa00000ff8a1fd230 */ /* 0x004fca0000000900 */
[----:B------:R-:W-:Y:S02]  /*adf0*/  PRMT R4, R31, 0x7610, R4 ;  /* 0x000076101f047816 */ /* 0x000fe40000000004 */
[----:B------:R1:W2:Y:S01]  /*ae00*/  LDL.LU.S16 R31, [R1+0x168] ;  /* 0x00016800011f7983 */ /* 0x0002a20000300600 */
[----:B------:R-:W-:-:S05]  /*ae10*/  PRMT R131, R37, 0x7632, R131 ;  /* 0x0000763225837816 */ /* 0x000fca0000000083 */
[----:B--2---:R-:W-:-:S05]  /*ae20*/  @!P6 HADD2 R31, -R131.H0_H0, -RZ.H0_H0 ;  /* 0xa00000ff831fe230 */ /* 0x004fca0000000900 */
[----:B------:R-:W-:Y:S02]  /*ae30*/  PRMT R20, R31, 0x7610, R20 ;  /* 0x000076101f147816 */ /* 0x000fe40000000014 */
[----:B------:R1:W2:Y:S01]  /*ae40*/  LDL.LU.S16 R31, [R1+0x16c] ;  /* 0x00016c00011f7983 */ /* 0x0002a20000300600 */
[C---:B------:R-:W-:Y:S01]  /*ae50*/  PRMT R130, R36.reuse, 0x7610, R130 ;  /* 0x0000761024827816 */ /* 0x040fe20000000082 */
[----:B------:R-:W-:Y:S01]  /*ae60*/  IMAD.MOV.U32 R111, RZ, RZ, R88 ;  /* 0x000000ffff6f7224 */ /* 0x000fe200078e0058 */
[----:B------:R-:W-:Y:S01]  /*ae70*/  PRMT R129, R36, 0x7632, R129 ;  /* 0x0000763224817816 */ /* 0x000fe20000000081 */
[----:B------:R-:W-:Y:S02]  /*ae80*/  IMAD.MOV.U32 R88, RZ, RZ, R143 ;  /* 0x000000ffff587224 */ /* 0x000fe400078e008f */
[----:B------:R-:W-:Y:S01]  /*ae90*/  IMAD.MOV.U32 R143, RZ, RZ, R154 ;  /* 0x000000ffff8f7224 */ /* 0x000fe200078e009a */
[----:B------:R-:W-:Y:S01]  /*aea0*/  PRMT R154, R130, 0x5410, R129 ;  /* 0x00005410829a7816 */ /* 0x000fe20000000081 */
[----:B--2---:R-:W-:-:S05]  /*aeb0*/  @!P3 HADD2 R31, -R130.H0_H0, -RZ.H0_H0 ;  /* 0xa00000ff821fb230 */ /* 0x004fca0000000900 */
[----:B------:R-:W-:-:S04]  /*aec0*/  PRMT R17, R31, 0x7610, R17 ;  /* 0x000076101f117816 */ /* 0x000fc80000000011 */
[----:B------:R-:W-:Y:S02]  /*aed0*/  @!P3 PRMT R130, R17, 0x5410, RZ ;  /* 0x000054101182b816 */ /* 0x000fe400000000ff */
[----:B------:R1:W2:Y:S01]  /*aee0*/  LDL.LU.S16 R17, [R1+0x174] ;  /* 0x0001740001117983 */ /* 0x0002a20000300600 */
[----:B------:R-:W-:Y:S01]  /*aef0*/  IMAD.MOV.U32 R48, RZ, RZ, R40 ;  /* 0x000000ffff307224 */ /* 0x000fe200078e0028 */
[----:B------:R-:W-:Y:S01]  /*af00*/  SHF.R.U32.HI R6, RZ, 0x18, R6 ;  /* 0x00000018ff067819 */ /* 0x000fe20000011606 */
[----:B------:R-:W-:Y:S02]  /*af10*/  IMAD.MOV.U32 R40, RZ, RZ, R41 ;  /* 0x000000ffff287224 */ /* 0x000fe400078e0029 */
[----:B------:R-:W-:Y:S01]  /*af20*/  IMAD.MOV.U32 R41, RZ, RZ, R153 ;  /* 0x000000ffff297224 */ /* 0x000fe200078e0099 */
[----:B------:R-:W-:Y:S02]  /*af30*/  PRMT R153, R138, 0x5410, R131 ;  /* 0x000054108a997816 */ /* 0x000fe40000000083 */
[----:B------:R-:W-:-:S02]  /*af40*/  @!P5 PRMT R138, R4, 0x5410, RZ ;  /* 0x00005410048ad816 */ /* 0x000fc400000000ff */
[----:B------:R-:W-:Y:S02]  /*af50*/  ISETP.LE.U32.AND P5, PT, R6, UR12, PT ;  /* 0x0000000c06007c0c */ /* 0x000fe4000bfa3070 */
[----:B------:R-:W-:-:S04]  /*af60*/  SHF.R.U32.HI R4, RZ, 0x8, R14 ;  /* 0x00000008ff047819 */ /* 0x000fc8000001160e */
[----:B------:R-:W-:Y:S02]  /*af70*/  LOP3.LUT R4, R4, 0xffff, RZ, 0xc0, !PT ;  /* 0x0000ffff04047812 */ /* 0x000fe400078ec0ff */
[----:B------:R-:W-:Y:S02]  /*af80*/  @!P6 PRMT R131, R20, 0x5410, RZ ;  /* 0x000054101483e816 */ /* 0x000fe400000000ff */
[----:B------:R-:W-:Y:S02]  /*af90*/  ISETP.LE.U32.AND P6, PT, R4, UR12, PT ;  /* 0x0000000c04007c0c */ /* 0x000fe4000bfc3070 */
[----:B------:R-:W-:Y:S01]  /*afa0*/  LOP3.LUT R4, R16, 0xff, RZ, 0xc0, !PT ;  /* 0x000000ff10047812 */ /* 0x000fe200078ec0ff */
[----:B--2---:R-:W-:-:S05]  /*afb0*/  @!P5 HADD2 R17, -R129.H0_H0, -RZ.H0_H0 ;  /* 0xa00000ff8111d230 */ /* 0x004fca0000000900 */
[----:B------:R-:W-:Y:S02]  /*afc0*/  PRMT R16, R17, 0x7610, R16 ;  /* 0x0000761011107816 */ /* 0x000fe40000000010 */
[----:B------:R1:W2:Y:S01]  /*afd0*/  LDL.LU.S16 R17, [R1+0x170] ;  /* 0x0001700001117983 */ /* 0x0002a20000300600 */
[----:B----4-:R-:W-:-:S05]  /*afe0*/  @!P2 HADD2 R43, -R175.H0_H0, -RZ.H0_H0 ;  /* 0xa00000ffaf2ba230 */ /* 0x010fca0000000900 */
[----:B------:R-:W-:-:S04]  /*aff0*/  PRMT R42, R43, 0x7610, R42 ;  /* 0x000076102b2a7816 */ /* 0x000fc8000000002a */
[----:B------:R-:W-:Y:S02]  /*b000*/  @!P2 PRMT R175, R42, 0x5410, RZ ;  /* 0x000054102aafa816 */ /* 0x000fe400000000ff */
[----:B------:R-:W-:Y:S02]  /*b010*/  ISETP.LE.U32.AND P2, PT, R9, UR12, PT ;  /* 0x0000000c09007c0c */ /* 0x000fe4000bf43070 */
[----:B------:R-:W-:Y:S01]  /*b020*/  PRMT R128, R22, 0x7610, R128 ;  /* 0x0000761016807816 */ /* 0x000fe20000000080 */
[----:B------:R-:W-:Y:S01]  /*b030*/  IMAD.MOV.U32 R45, RZ, RZ, R111 ;  /* 0x000000ffff2d7224 */ /* 0x000fe200078e006f */
[----:B------:R-:W-:Y:S01]  /*b040*/  ISETP.LE.U32.AND P3, PT, R4, UR12, PT ;  /* 0x0000000c04007c0c */ /* 0x000fe2000bf63070 */
[----:B------:R-:W-:Y:S01]  /*b050*/  IMAD.MOV.U32 R111, RZ, RZ, R88 ;  /* 0x000000ffff6f7224 */ /* 0x000fe200078e0058 */
[----:B------:R-:W-:Y:S01]  /*b060*/  PRMT R127, R22, 0x7632, R127 ;  /* 0x00007632167f7816 */ /* 0x000fe2000000007f */
[----:B------:R-:W-:Y:S02]  /*b070*/  IMAD.MOV.U32 R88, RZ, RZ, R109 ;  /* 0x000000ffff587224 */ /* 0x000fe400078e006d */
[----:B------:R-:W-:Y:S01]  /*b080*/  IMAD.MOV.U32 R109, RZ, RZ, R141 ;  /* 0x000000ffff6d7224 */ /* 0x000fe200078e008d */
[----:B------:R-:W-:-:S03]  /*b090*/  PRMT R141, R128, 0x5410, R127 ;  /* 0x00005410808d7816 */ /* 0x000fc6000000007f */
[----:B--2---:R-:W-:-:S05]  /*b0a0*/  @!P2 HADD2 R17, -R128.H0_H0, -RZ.H0_H0 ;  /* 0xa00000ff8011a230 */ /* 0x004fca0000000900 */
[----:B------:R-:W-:-:S04]  /*b0b0*/  PRMT R4, R17, 0x7610, R4 ;  /* 0x0000761011047816 */ /* 0x000fc80000000004 */
[----:B------:R-:W-:Y:S02]  /*b0c0*/  @!P2 PRMT R128, R4, 0x5410, RZ ;  /* 0x000054100480a816 */ /* 0x000fe400000000ff */
[----:B------:R1:W2:Y:S01]  /*b0d0*/  LDL.LU.S16 R4, [R1+0x178] ;  /* 0x0001780001047983 */ /* 0x0002a20000300600 */
[----:B------:R-:W-:Y:S01]  /*b0e0*/  @!P5 PRMT R129, R16, 0x5410, RZ ;  /* 0x000054101081d816 */ /* 0x000fe200000000ff */
[----:B--2---:R-:W-:-:S05]  /*b0f0*/  @!P6 HADD2 R4, -R127.H0_H0, -RZ.H0_H0 ;  /* 0xa00000ff7f04e230 */ /* 0x004fca0000000900 */
[----:B------:R-:W-:Y:S02]  /*b100*/  PRMT R5, R4, 0x7610, R5 ;  /* 0x0000761004057816 */ /* 0x000fe40000000005 */
[----:B------:R-:W-:-:S04]  /*b110*/  LOP3.LUT R4, R10, 0xff, RZ, 0xc0, !PT ;  /* 0x000000ff0a047812 */ /* 0x000fc800078ec0ff */
[----:B------:R-:W-:Y:S02]  /*b120*/  ISETP.LE.U32.AND P2, PT, R4, UR12, PT ;  /* 0x0000000c04007c0c */ /* 0x000fe4000bf43070 */
[----:B------:R1:W2:Y:S04]  /*b130*/  LDL.LU.S16 R4, [R1+0x17c] ;  /* 0x00017c0001047983 */ /* 0x0002a80000300600 */
[----:B------:R1:W3:Y:S01]  /*b140*/  LDL.LU.S16 R16, [R1+0x180] ;  /* 0x0001800001107983 */ /* 0x0002e20000300600 */
[----:B------:R-:W-:Y:S02]  /*b150*/  ISETP.LE.U32.AND P5, PT, R15, UR12, PT ;  /* 0x0000000c0f007c0c */ /* 0x000fe4000bfa3070 */
[C---:B------:R-:W-:Y:S01]  /*b160*/  PRMT R125, R21.reuse, 0x7632, R125 ;  /* 0x00007632157d7816 */ /* 0x040fe2000000007d */
[----:B------:R-:W-:Y:S01]  /*b170*/  IMAD.MOV.U32 R50, RZ, RZ, R45 ;  /* 0x000000ffff327224 */ /* 0x000fe200078e002d */
[----:B------:R-:W-:Y:S01]  /*b180*/  PRMT R126, R21, 0x7610, R126 ;  /* 0x00007610157e7816 */ /* 0x000fe2000000007e */
[----:B------:R-:W-:-:S02]  /*b190*/  IMAD.MOV.U32 R45, RZ, RZ, R111 ;  /* 0x000000ffff2d7224 */ /* 0x000fc400078e006f */
[----:B------:R-:W-:Y:S02]  /*b1a0*/  IMAD.MOV.U32 R111, RZ, RZ, R40 ;  /* 0x000000ffff6f7224 */ /* 0x000fe400078e0028 */
[----:B------:R-:W-:Y:S02]  /*b1b0*/  IMAD.MOV.U32 R40, RZ, RZ, R78 ;  /* 0x000000ffff287224 */ /* 0x000fe400078e004e */
[----:B------:R-:W-:Y:S02]  /*b1c0*/  IMAD.MOV.U32 R78, RZ, RZ, R81 ;  /* 0x000000ffff4e7224 */ /* 0x000fe400078e0051 */
[----:B------:R-:W-:Y:S01]  /*b1d0*/  IMAD.MOV.U32 R81, RZ, RZ, R140 ;  /* 0x000000ffff517224 */ /* 0x000fe200078e008c */
[----:B------:R-:W-:Y:S01]  /*b1e0*/  PRMT R140, R126, 0x5410, R125 ;  /* 0x000054107e8c7816 */ /* 0x000fe2000000007d */
[----:B---3--:R-:W-:-:S05]  /*b1f0*/  @!P5 HADD2 R16, -R125.H0_H0, -RZ.H0_H0 ;  /* 0xa00000ff7d10d230 */ /* 0x008fca0000000900 */
[----:B------:R-:W-:-:S04]  /*b200*/  PRMT R14, R16, 0x7610, R14 ;  /* 0x00007610100e7816 */ /* 0x000fc8000000000e */
[----:B------:R-:W-:Y:S02]  /*b210*/  @!P5 PRMT R125, R14, 0x5410, RZ ;  /* 0x000054100e7dd816 */ /* 0x000fe400000000ff */
[----:B------:R1:W3:Y:S01]  /*b220*/  LDL.LU.S16 R14, [R1+0x184] ;  /* 0x00018400010e7983 */ /* 0x0002e20000300600 */
[----:B--2---:R-:W-:Y:S01]  /*b230*/  @!P3 HADD2 R4, -R126.H0_H0, -RZ.H0_H0 ;  /* 0xa00000ff7e04b230 */ /* 0x004fe20000000900 */
[----:B------:R-:W-:Y:S02]  /*b240*/  @!P6 PRMT R127, R5, 0x5410, RZ ;  /* 0x00005410057fe816 */ /* 0x000fe400000000ff */
[C---:B------:R-:W-:Y:S02]  /*b250*/  LOP3.LUT R5, R3.reuse, 0xff, RZ, 0xc0, !PT ;  /* 0x000000ff03057812 */ /* 0x040fe400078ec0ff */
[----:B------:R-:W-:Y:S02]  /*b260*/  PRMT R15, R4, 0x7610, R15 ;  /* 0x00007610040f7816 */ /* 0x000fe4000000000f */
[----:B------:R-:W-:-:S02]  /*b270*/  LOP3.LUT R4, R3, 0xffff, RZ, 0xc0, !PT ;  /* 0x0000ffff03047812 */ /* 0x000fc400078ec0ff */
[----:B------:R-:W-:Y:S02]  /*b280*/  ISETP.LE.U32.AND P6, PT, R5, UR12, PT ;  /* 0x0000000c05007c0c */ /* 0x000fe4000bfc3070 */
[----:B------:R-:W-:-:S04]  /*b290*/  SHF.R.U32.HI R4, RZ, 0x8, R4 ;  /* 0x00000008ff047819 */ /* 0x000fc80000011604 */
[----:B------:R-:W-:Y:S02]  /*b2a0*/  LOP3.LUT R4, R4, 0xffff, RZ, 0xc0, !PT ;  /* 0x0000ffff04047812 */ /* 0x000fe400078ec0ff */
[----:B------:R-:W-:Y:S02]  /*b2b0*/  @!P3 PRMT R126, R15, 0x5410, RZ ;  /* 0x000054100f7eb816 */ /* 0x000fe400000000ff */
[----:B------:R-:W-:Y:S02]  /*b2c0*/  ISETP.LE.U32.AND P3, PT, R4, UR12, PT ;  /* 0x0000000c04007c0c */ /* 0x000fe4000bf63070 */
[----:B------:R-:W-:Y:S02]  /*b2d0*/  SHF.R.U32.HI R4, RZ, 0x18, R3 ;  /* 0x00000018ff047819 */ /* 0x000fe40000011603 */
[----:B------:R-:W-:Y:S02]  /*b2e0*/  PRMT R124, R18, 0x7610, R124 ;  /* 0x00007610127c7816 */ /* 0x000fe4000000007c */
[----:B------:R-:W-:-:S02]  /*b2f0*/  ISETP.LE.U32.AND P5, PT, R4, UR12, PT ;  /* 0x0000000c04007c0c */ /* 0x000fc4000bfa3070 */
[----:B------:R2:W4:Y:S01]  /*b300*/  MUFU.EX2 R4, R50 ;  /* 0x0000003200047308 */ /* 0x0005220000000800 */
[----:B------:R-:W-:Y:S01]  /*b310*/  PRMT R123, R18, 0x7632, R123 ;  /* 0x00007632127b7816 */ /* 0x000fe2000000007b */
[----:B--2---:R-:W-:Y:S02]  /*b320*/  IMAD.MOV.U32 R50, RZ, RZ, R48 ;  /* 0x000000ffff327224 */ /* 0x004fe400078e0030 */
[----:B------:R-:W-:Y:S02]  /*b330*/  IMAD.MOV.U32 R48, RZ, RZ, R111 ;  /* 0x000000ffff307224 */ /* 0x000fe400078e006f */
[----:B------:R-:W-:Y:S02]  /*b340*/  IMAD.MOV.U32 R111, RZ, RZ, R40 ;  /* 0x000000ffff6f7224 */ /* 0x000fe400078e0028 */
[----:B------:R-:W-:Y:S02]  /*b350*/  IMAD.MOV.U32 R40, RZ, RZ, R78 ;  /* 0x000000ffff287224 */ /* 0x000fe400078e004e */
[----:B------:R-:W-:-:S02]  /*b360*/  IMAD.MOV.U32 R78, RZ, RZ, R81 ;  /* 0x000000ffff4e7224 */ /* 0x000fc400078e0051 */
[----:B------:R-:W-:Y:S02]  /*b370*/  IMAD.MOV.U32 R81, RZ, RZ, R91 ;  /* 0x000000ffff517224 */ /* 0x000fe400078e005b */
[----:B------:R-:W-:Y:S01]  /*b380*/  IMAD.MOV.U32 R91, RZ, RZ, R161 ;  /* 0x000000ffff5b7224 */ /* 0x000fe200078e00a1 */
[----:B------:R-:W-:Y:S01]  /*b390*/  PRMT R161, R124, 0x5410, R123 ;  /* 0x000054107ca17816 */ /* 0x000fe2000000007b */
[----:B---3--:R-:W-:-:S05]  /*b3a0*/  @!P6 HADD2 R14, -R124.H0_H0, -RZ.H0_H0 ;  /* 0xa00000ff7c0ee230 */ /* 0x008fca0000000900 */
[----:B------:R-:W-:-:S04]  /*b3b0*/  PRMT R13, R14, 0x7610, R13 ;  /* 0x000076100e0d7816 */ /* 0x000fc8000000000d */
[----:B------:R-:W-:Y:S02]  /*b3c0*/  @!P6 PRMT R124, R13, 0x5410, RZ ;  /* 0x000054100d7ce816 */ /* 0x000fe400000000ff */
[----:B------:R1:W2:Y:S01]  /*b3d0*/  LDL.LU.S16 R13, [R1+0x188] ;  /* 0x00018800010d7983 */ /* 0x0002a20000300600 */
[----:B------:R-:W-:-:S04]  /*b3e0*/  SHF.R.U32.HI R3, RZ, 0x10, R3 ;  /* 0x00000010ff037819 */ /* 0x000fc80000011603 */
[----:B------:R-:W-:-:S04]  /*b3f0*/  LOP3.LUT R3, R3, 0xff, RZ, 0xc0, !PT ;  /* 0x000000ff03037812 */ /* 0x000fc800078ec0ff */
[----:B------:R-:W-:Y:S02]  /*b400*/  ISETP.LE.U32.AND P6, PT, R3, UR12, PT ;  /* 0x0000000c03007c0c */ /* 0x000fe4000bfc3070 */
[----:B------:R-:W-:Y:S01]  /*b410*/  SHF.R.U32.HI R3, RZ, 0x8, R12 ;  /* 0x00000008ff037819 */ /* 0x000fe2000001160c */
[----:B--2---:R-:W-:-:S05]  /*b420*/  @!P3 HADD2 R13, -R123.H0_H0, -RZ.H0_H0 ;  /* 0xa00000ff7b0db230 */ /* 0x004fca0000000900 */
[----:B------:R-:W-:Y:S02]  /*b430*/  PRMT R12, R13, 0x7610, R12 ;  /* 0x000076100d0c7816 */ /* 0x000fe4000000000c */
[----:B------:R1:W2:Y:S02]  /*b440*/  LDL.LU.S16 R13, [R1+0x190] ;  /* 0x00019000010d7983 */ /* 0x0002a40000300600 */
[----:B------:R-:W-:Y:S02]  /*b450*/  @!P3 PRMT R123, R12, 0x5410, RZ ;  /* 0x000054100c7bb816 */ /* 0x000fe400000000ff */
[----:B------:R1:W3:Y:S01]  /*b460*/  LDL.LU.S16 R12, [R1+0x18c] ;  /* 0x00018c00010c7983 */ /* 0x0002e20000300600 */
[C---:B------:R-:W-:Y:S02]  /*b470*/  PRMT R122, R7.reuse, 0x7610, R122 ;  /* 0x00007610077a7816 */ /* 0x040fe4000000007a */
[----:B------:R-:W-:Y:S01]  /*b480*/  PRMT R121, R7, 0x7632, R121 ;  /* 0x0000763207797816 */ /* 0x000fe20000000079 */
[----:B------:R-:W4:Y:S02]  /*b490*/  MUFU.EX2 R248, R45 ;  /* 0x0000002d00f87308 */ /* 0x000f240000000800 */
[----:B--2---:R-:W-:-:S05]  /*b4a0*/  @!P6 HADD2 R13, -R122.H0_H0, -RZ.H0_H0 ;  /* 0xa00000ff7a0de230 */ /* 0x004fca0000000900 */
[----:B------:R-:W-:Y:S02]  /*b4b0*/  PRMT R11, R13, 0x7610, R11 ;  /* 0x000076100d0b7816 */ /* 0x000fe4000000000b */
[----:B------:R1:W2:Y:S01]  /*b4c0*/  LDL.LU.S16 R13, [R1+0x198] ;  /* 0x00019800010d7983 */ /* 0x0002a20000300600 */
[----:B---3--:R-:W-:-:S05]  /*b4d0*/  @!P5 HADD2 R12, -R121.H0_H0, -RZ.H0_H0 ;  /* 0xa00000ff790cd230 */ /* 0x008fca0000000900 */
[----:B------:R-:W-:Y:S02]  /*b4e0*/  PRMT R10, R12, 0x7610, R10 ;  /* 0x000076100c0a7816 */ /* 0x000fe4000000000a */
[----:B------:R1:W3:Y:S01]  /*b4f0*/  LDL.LU.S16 R12, [R1+0x194] ;  /* 0x00019400010c7983 */ /* 0x0002e20000300600 */
[----:B------:R-:W-:Y:S01]  /*b500*/  LOP3.LUT R3, R3, 0xffff, RZ, 0xc0, !PT ;  /* 0x0000ffff03037812 */ /* 0x000fe200078ec0ff */
[----:B----4-:R-:W-:Y:S01]  /*b510*/  FADD.FTZ R42, R4, R19 ;  /* 0x00000013042a7221 */ /* 0x010fe20000010000 */
[----:B------:R-:W-:Y:S02]  /*b520*/  F2FP.F16.F32.PACK_AB R4, R248, R4 ;  /* 0x00000004f804723e */ /* 0x000fe400000000ff */
[----:B------:R-:W-:Y:S02]  /*b530*/  ISETP.LE.U32.AND P3, PT, R3, UR12, PT ;  /* 0x0000000c03007c0c */ /* 0x000fe4000bf63070 */
[----:B------:R-:W4:Y:S01]  /*b540*/  MUFU.EX2 R3, R168 ;  /* 0x000000a800037308 */ /* 0x000f220000000800 */
[----:B------:R-:W-:Y:S01]  /*b550*/  PRMT R119, R4, 0x7610, R119 ;  /* 0x0000761004777816 */ /* 0x000fe20000000077 */
[----:B------:R-:W-:-:S02]  /*b560*/  IMAD.MOV.U32 R45, RZ, RZ, R48 ;  /* 0x000000ffff2d7224 */ /* 0x000fc400078e0030 */
[----:B------:R-:W-:Y:S02]  /*b570*/  IMAD.MOV.U32 R48, RZ, RZ, R40 ;  /* 0x000000ffff307224 */ /* 0x000fe400078e0028 */
[----:B------:R-:W-:Y:S01]  /*b580*/  IMAD.MOV.U32 R40, RZ, RZ, R78 ;  /* 0x000000ffff287224 */ /* 0x000fe200078e004e */
[----:B------:R-:W-:Y:S01]  /*b590*/  PRMT R118, R4, 0x7632, R118 ;  /* 0x0000763204767816 */ /* 0x000fe20000000076 */
[----:B------:R-:W-:Y:S02]  /*b5a0*/  IMAD.MOV.U32 R78, RZ, RZ, R81 ;  /* 0x000000ffff4e7224 */ /* 0x000fe400078e0051 */
[----:B------:R-:W-:Y:S02]  /*b5b0*/  IMAD.MOV.U32 R81, RZ, RZ, R143 ;  /* 0x000000ffff517224 */ /* 0x000fe400078e008f */
[----:B------:R-:W-:Y:S02]  /*b5c0*/  IMAD.MOV.U32 R51, RZ, RZ, R49 ;  /* 0x000000ffff337224 */ /* 0x000fe400078e0031 */
[----:B------:R-:W-:-:S02]  /*b5d0*/  IMAD.MOV.U32 R143, RZ, RZ, R106 ;  /* 0x000000ffff8f7224 */ /* 0x000fc400078e006a */
[----:B------:R-:W-:Y:S02]  /*b5e0*/  IMAD.MOV.U32 R106, RZ, RZ, R109 ;  /* 0x000000ffff6a7224 */ /* 0x000fe400078e006d */
[----:B------:R-:W-:Y:S01]  /*b5f0*/  IMAD.MOV.U32 R109, RZ, RZ, R142 ;  /* 0x000000ffff6d7224 */ /* 0x000fe200078e008e */
[----:B------:R-:W-:Y:S01]  /*b600*/  PRMT R142, R119, 0x5410, R118 ;  /* 0x00005410778e7816 */ /* 0x000fe20000000076 */
[----:B------:R-:W-:Y:S02]  /*b610*/  IMAD.MOV.U32 R39, RZ, RZ, R51 ;  /* 0x000000ffff277224 */ /* 0x000fe400078e0033 */
[----:B----4-:R-:W-:Y:S01]  /*b620*/  FADD.FTZ R51, R3, R8 ;  /* 0x0000000803337221 */ /* 0x010fe20000010000 */
[----:B------:R-:W4:Y:S01]  /*b630*/  MUFU.EX2 R205, R170 ;  /* 0x000000aa00cd7308 */ /* 0x000f220000000800 */
[----:B------:R-:W-:-:S04]  /*b640*/  ULEA UR6, UR18, UR22, 0x7 ;  /* 0x0000001612067291 */ /* 0x000fc8000f8e383f */
[----:B------:R-:W-:Y:S01]  /*b650*/  UIADD3 UR6, UR6, -0x80, URZ ;  /* 0xffffff8006067890 */ /* 0x000fe2000fffe03f */
[----:B----4-:R-:W-:Y:S01]  /*b660*/  F2FP.F16.F32.PACK_AB R4, R205, R3 ;  /* 0x00000003cd04723e */ /* 0x010fe200000000ff */
[----:B--2---:R-:W-:-:S05]  /*b670*/  @!P4 HADD2 R13, -R119.H0_H0, -RZ.H0_H0 ;  /* 0xa00000ff770dc230 */ /* 0x004fca0000000900 */
[----:B------:R-:W-:-:S04]  /*b680*/  PRMT R9, R13, 0x7610, R9 ;  /* 0x000076100d097816 */ /* 0x000fc80000000009 */
[----:B------:R-:W-:Y:S02]  /*b690*/  @!P4 PRMT R119, R9, 0x5410, RZ ;  /* 0x000054100977c816 */ /* 0x000fe400000000ff */
[----:B------:R1:W2:Y:S04]  /*b6a0*/  LDL.LU.S16 R9, [R1+0x1a0] ;  /* 0x0001a00001097983 */ /* 0x0002a80000300600 */
[----:B------:R1:W4:Y:S01]  /*b6b0*/  LDL.LU.S16 R8, [R1+0x19c] ;  /* 0x00019c0001087983 */ /* 0x0003220000300600 */
[----:B---3--:R-:W-:-:S05]  /*b6c0*/  @!P3 HADD2 R12, -R118.H0_H0, -RZ.H0_H0 ;  /* 0xa00000ff760cb230 */ /* 0x008fca0000000900 */
[----:B------:R-:W-:-:S04]  /*b6d0*/  PRMT R5, R12, 0x7610, R5 ;  /* 0x000076100c057816 */ /* 0x000fc80000000005 */
[----:B------:R-:W-:Y:S01]  /*b6e0*/  @!P3 PRMT R118, R5, 0x5410, RZ ;  /* 0x000054100576b816 */ /* 0x000fe200000000ff */
[----:B------:R-:W-:-:S04]  /*b6f0*/  IMAD.SHL.U32 R5, R32, 0x2, RZ ;  /* 0x0000000220057824 */ /* 0x000fc800078e00ff */
[----:B------:R-:W-:Y:S01]  /*b700*/  IMAD R3, R45, UR19, R5 ;  /* 0x000000132d037c24 */ /* 0x000fe2000f8e0205 */
[C---:B------:R-:W-:Y:S01]  /*b710*/  PRMT R117, R4.reuse, 0x7610, R117 ;  /* 0x0000761004757816 */ /* 0x040fe20000000075 */
[----:B------:R-:W-:Y:S01]  /*b720*/  IMAD.U32 R5, RZ, RZ, UR6 ;  /* 0x00000006ff057e24 */ /* 0x000fe2000f8e00ff */
[----:B------:R-:W-:Y:S02]  /*b730*/  PRMT R116, R4, 0x7632, R116 ;  /* 0x0000763204747816 */ /* 0x000fe40000000074 */
[----:B------:R-:W-:Y:S02]  /*b740*/  SHF.R.S32.HI R4, RZ, 0x1f, R3 ;  /* 0x0000001fff047819 */ /* 0x000fe40000011403 */
[----:B------:R-:W-:Y:S01]  /*b750*/  IADD3 R3, P3, R3, UR6, RZ ;  /* 0x0000000603037c10 */ /* 0x000fe2000ff7e0ff */
[----:B------:R-:W-:-:S03]  /*b760*/  ULDC.64 UR6, c[0x0][0x2a8] ;  /* 0x0000aa0000067ab9 */ /* 0x000fc60000000a00 */
[----:B------:R-:W-:Y:S02]  /*b770*/  LEA.HI.X.SX32 R5, R5, R4, 0x1, P3 ;  /* 0x0000000405057211 */ /* 0x000fe400018f0eff */
[C---:B------:R-:W-:Y:S01]  /*b780*/  LEA R4, P3, R3.reuse, UR6, 0x1 ;  /* 0x0000000603047c11 */ /* 0x040fe2000f8608ff */
[----:B------:R-:W-:Y:S01]  /*b790*/  USHF.L.U32 UR6, UR19, 0x3, URZ ;  /* 0x0000000313067899 */ /* 0x000fe2000800063f */
[----:B------:R-:W-:Y:S02]  /*b7a0*/  IMAD.MOV.U32 R45, RZ, RZ, R40 ;  /* 0x000000ffff2d7224 */ /* 0x000fe400078e0028 */
[----:B------:R-:W-:Y:S01]  /*b7b0*/  LEA.HI.X R5, R3, UR7, R5, 0x1, P3 ;  /* 0x0000000703057c11 */ /* 0x000fe200098f0c05 */
[----:B------:R-:W-:Y:S02]  /*b7c0*/  IMAD.MOV.U32 R38, RZ, RZ, R50 ;  /* 0x000000ffff267224 */ /* 0x000fe400078e0032 */
[----:B------:R-:W-:Y:S02]  /*b7d0*/  IMAD.MOV.U32 R115, RZ, RZ, R48 ;  /* 0x000000ffff737224 */ /* 0x000fe400078e0030 */
[----:B------:R-:W-:-:S02]  /*b7e0*/  IMAD.U32 R3, RZ, RZ, UR6 ;  /* 0x00000006ff037e24 */ /* 0x000fc4000f8e00ff */
[----:B------:R-:W-:Y:S02]  /*b7f0*/  IMAD.MOV.U32 R50, RZ, RZ, R45 ;  /* 0x000000ffff327224 */ /* 0x000fe400078e002d */
[----:B------:R-:W-:Y:S02]  /*b800*/  IMAD.MOV.U32 R45, RZ, RZ, R111 ;  /* 0x000000ffff2d7224 */ /* 0x000fe400078e006f */
[----:B------:R-:W-:Y:S02]  /*b810*/  IMAD.MOV.U32 R48, RZ, RZ, R84 ;  /* 0x000000ffff307224 */ /* 0x000fe400078e0054 */
[----:B------:R-:W-:Y:S02]  /*b820*/  IMAD.MOV.U32 R84, RZ, RZ, R82 ;  /* 0x000000ffff547224 */ /* 0x000fe400078e0052 */
[----:B------:R-:W-:Y:S02]  /*b830*/  IMAD.MOV.U32 R111, RZ, RZ, R83 ;  /* 0x000000ffff6f7224 */ /* 0x000fe400078e0053 */
[----:B------:R-:W-:-:S04]  /*b840*/  IMAD.WIDE R82, R3, 0x2, R4 ;  /* 0x0000000203527825 */ /* 0x000fc800078e0204 */
[----:B------:R-:W-:Y:S01]  /*b850*/  IMAD.MOV.U32 R49, RZ, RZ, R115 ;  /* 0x000000ffff317224 */ /* 0x000fe200078e0073 */
[----:B------:R-:W-:Y:S03]  /*b860*/  STG.E.U16 desc[UR20][R4.64], R66 ;  /* 0x0000004204007986 */ /* 0x000fe6000c101514 */
[----:B------:R-:W-:Y:S01]  /*b870*/  IMAD.MOV.U32 R169, RZ, RZ, R49 ;  /* 0x000000ffffa97224 */ /* 0x000fe200078e0031 */
[----:B------:R-:W-:Y:S01]  /*b880*/  STG.E.U16 desc[UR20][R4.64+0x2], R64 ;  /* 0x0000024004007986 */ /* 0x000fe2000c101514 */
[----:B------:R-:W-:Y:S02]  /*b890*/  IMAD.MOV.U32 R49, RZ, RZ, R103 ;  /* 0x000000ffff317224 */ /* 0x000fe400078e0067 */
[----:B------:R-:W-:Y:S01]  /*b8a0*/  IMAD.MOV.U32 R103, RZ, RZ, R106 ;  /* 0x000000ffff677224 */ /* 0x000fe200078e006a */
[----:B------:R3:W-:Y:S01]  /*b8b0*/  STG.E.U16 desc[UR20][R82.64], R54 ;  /* 0x0000003652007986 */ /* 0x0007e2000c101514 */
[----:B------:R-:W-:-:S03]  /*b8c0*/  IMAD.MOV.U32 R106, RZ, RZ, R104 ;  /* 0x000000ffff6a7224 */ /* 0x000fc600078e0068 */
[----:B------:R1:W-:Y:S01]  /*b8d0*/  STG.E.U16 desc[UR20][R82.64+0x2], R55 ;  /* 0x0000023752007986 */ /* 0x0003e2000c101514 */
[----:B------:R-:W-:Y:S02]  /*b8e0*/  IMAD.MOV.U32 R104, RZ, RZ, R100 ;  /* 0x000000ffff687224 */ /* 0x000fe400078e0064 */
[----:B---3--:R-:W-:Y:S02]  /*b8f0*/  IMAD.MOV.U32 R54, RZ, RZ, R38 ;  /* 0x000000ffff367224 */ /* 0x008fe400078e0026 */
[----:B------:R-:W-:Y:S02]  /*b900*/  IMAD.MOV.U32 R38, RZ, RZ, R134 ;  /* 0x000000ffff267224 */ /* 0x000fe400078e0086 */
[----:B-1----:R-:W-:Y:S02]  /*b910*/  IMAD.MOV.U32 R55, RZ, RZ, R39 ;  /* 0x000000ffff377224 */ /* 0x002fe400078e0027 */
[----:B------:R-:W-:Y:S02]  /*b920*/  IMAD.MOV.U32 R39, RZ, RZ, R135 ;  /* 0x000000ffff277224 */ /* 0x000fe400078e0087 */
[----:B------:R1:W5:Y:S04]  /*b930*/  LDL.LU.64 R134, [R1+0x348] ;  /* 0x0003480001867983 */ /* 0x0003680000300a00 */
[----:B------:R-:W3:Y:S01]  /*b940*/  LDL.LU R100, [R1+0x1f0] ;  /* 0x0001f00001647983 */ /* 0x000ee20000300800 */
[----:B------:R-:W-:-:S02]  /*b950*/  PRMT R160, R122, 0x5410, R121 ;  /* 0x000054107aa07816 */ /* 0x000fc40000000079 */
[----:B------:R-:W-:Y:S02]  /*b960*/  @!P6 PRMT R122, R11, 0x5410, RZ ;  /* 0x000054100b7ae816 */ /* 0x000fe400000000ff */
[----:B------:R-:W-:Y:S01]  /*b970*/  @!P5 PRMT R121, R10, 0x5410, RZ ;  /* 0x000054100a79d816 */ /* 0x000fe200000000ff */
[----:B------:R-:W-:-:S04]  /*b980*/  IMAD.WIDE.U32 R10, R35, -0x326172a9, RZ ;  /* 0xcd9e8d57230a7825 */ /* 0x000fc800078e00ff */
[----:B------:R-:W-:Y:S02]  /*b990*/  IMAD.MOV.U32 R40, RZ, RZ, R78 ;  /* 0x000000ffff287224 */ /* 0x000fe400078e004e */
[----:B------:R-:W-:Y:S01]  /*b9a0*/  IMAD.MOV.U32 R78, RZ, RZ, R143 ;  /* 0x000000ffff4e7224 */ /* 0x000fe200078e008f */
[----:B------:R-:W-:Y:S01]  /*b9b0*/  PRMT R143, R117, 0x5410, R116 ;  /* 0x00005410758f7816 */ /* 0x000fe20000000074 */
[----:B------:R-:W-:Y:S01]  /*b9c0*/  USHF.L.U32 UR6, UR19, 0x6, URZ ;  /* 0x0000000613067899 */ /* 0x000fe2000800063f */
[----:B------:R-:W-:Y:S01]  /*b9d0*/  IMAD.MOV.U32 R101, RZ, RZ, R48 ;  /* 0x000000ffff657224 */ /* 0x000fe200078e0030 */
[----:B------:R-:W-:Y:S01]  /*b9e0*/  UIMAD UR19, UR19, 0x48, URZ ;  /* 0x00000048131378a4 */ /* 0x000fe2000f8e023f */
[----:B------:R-:W-:-:S03]  /*b9f0*/  IMAD.MOV.U32 R48, RZ, RZ, R91 ;  /* 0x000000ffff307224 */ /* 0x000fc600078e005b */
[----:B------:R-:W-:Y:S02]  /*ba00*/  IMAD.U32 R3, RZ, RZ, UR6 ;  /* 0x00000006ff037e24 */ /* 0x000fe4000f8e00ff */
[----:B------:R-:W-:Y:S02]  /*ba10*/  IMAD.MOV.U32 R93, RZ, RZ, R45 ;  /* 0x000000ffff5d7224 */ /* 0x000fe400078e002d */
[----:B------:R-:W-:Y:S02]  /*ba20*/  IMAD.MOV.U32 R91, RZ, RZ, R87 ;  /* 0x000000ffff5b7224 */ /* 0x000fe400078e0057 */
[----:B------:R-:W-:Y:S02]  /*ba30*/  IMAD.MOV.U32 R45, RZ, RZ, R81 ;  /* 0x000000ffff2d7224 */ /* 0x000fe400078e0051 */
[----:B------:R-:W-:Y:S02]  /*ba40*/  IMAD.MOV.U32 R87, RZ, RZ, R80 ;  /* 0x000000ffff577224 */ /* 0x000fe400078e0050 */
[----:B------:R-:W-:-:S04]  /*ba50*/  IMAD.WIDE R80, R3, 0x2, R4 ;  /* 0x0000000203507825 */ /* 0x000fc800078e0204 */
[----:B------:R-:W-:Y:S02]  /*ba60*/  IMAD.MOV.U32 R113, RZ, RZ, R111 ;  /* 0x000000ffff717224 */ /* 0x000fe400078e006f */
[----:B------:R-:W-:Y:S02]  /*ba70*/  IMAD.U32 R3, RZ, RZ, UR19 ;  /* 0x00000013ff037e24 */ /* 0x000fe4000f8e00ff */
[----:B------:R-:W-:Y:S02]  /*ba80*/  IMAD.MOV.U32 R111, RZ, RZ, R88 ;  /* 0x000000ffff6f7224 */ /* 0x000fe400078e0058 */
[----:B------:R-:W-:Y:S02]  /*ba90*/  IMAD.MOV.U32 R88, RZ, RZ, R95 ;  /* 0x000000ffff587224 */ /* 0x000fe400078e005f */
[----:B------:R-:W-:Y:S02]  /*baa0*/  IMAD.MOV.U32 R115, RZ, RZ, R78 ;  /* 0x000000ffff737224 */ /* 0x000fe400078e004e */
[----:B------:R-:W-:-:S02]  /*bab0*/  IMAD.MOV.U32 R95, RZ, RZ, R79 ;  /* 0x000000ffff5f7224 */ /* 0x000fc400078e004f */
[----:B------:R-:W-:Y:S01]  /*bac0*/  IMAD.WIDE R78, R3, 0x2, R4 ;  /* 0x00000002034e7825 */ /* 0x000fe200078e0204 */
[----:B------:R-:W-:Y:S04]  /*bad0*/  STG.E.U16 desc[UR20][R80.64], R26 ;  /* 0x0000001a50007986 */ /* 0x000fe8000c101514 */
[----:B------:R-:W-:Y:S04]  /*bae0*/  STG.E.U16 desc[UR20][R80.64+0x2], R25 ;  /* 0x0000021950007986 */ /* 0x000fe8000c101514 */
[----:B------:R-:W-:Y:S04]  /*baf0*/  STG.E.U16 desc[UR20][R78.64], R23 ;  /* 0x000000174e007986 */ /* 0x000fe8000c101514 */
[----:B------:R-:W-:Y:S04]  /*bb00*/  STG.E.U16 desc[UR20][R78.64+0x2], R24 ;  /* 0x000002184e007986 */ /* 0x000fe8000c101514 */
[----:B------:R-:W-:Y:S04]  /*bb10*/  STG.E.U16 desc[UR20][R4.64+0x10], R58 ;  /* 0x0000103a04007986 */ /* 0x000fe8000c101514 */
[----:B------:R-:W-:Y:S04]  /*bb20*/  STG.E.U16 desc[UR20][R4.64+0x12], R63 ;  /* 0x0000123f04007986 */ /* 0x000fe8000c101514 */
[----:B------:R1:W-:Y:S01]  /*bb30*/  STG.E.U16 desc[UR20][R82.64+0x12], R61 ;  /* 0x0000123d52007986 */ /* 0x0003e2000c101514 */
[----:B--2---:R-:W-:-:S02]  /*bb40*/  @!P2 HADD2 R9, -R117.H0_H0, -RZ.H0_H0 ;  /* 0xa00000ff7509a230 */ /* 0x004fc40000000900 */
[----:B----4-:R-:W-:-:S03]  /*bb50*/  @!P1 HADD2 R8, -R116.H0_H0, -RZ.H0_H0 ;  /* 0xa00000ff74089230 */ /* 0x010fc60000000900 */
[----:B------:R-:W-:Y:S02]  /*bb60*/  PRMT R7, R9, 0x7610, R7 ;  /* 0x0000761009077816 */ /* 0x000fe40000000007 */
[----:B------:R-:W-:Y:S01]  /*bb70*/  PRMT R6, R8, 0x7610, R6 ;  /* 0x0000761008067816 */ /* 0x000fe20000000006 */
[----:B------:R-:W-:-:S03]  /*bb80*/  IMAD.WIDE.U32 R8, R34, -0x326172a9, RZ ;  /* 0xcd9e8d5722087825 */ /* 0x000fc600078e00ff */
[----:B------:R-:W-:Y:S02]  /*bb90*/  @!P1 PRMT R116, R6, 0x5410, RZ ;  /* 0x0000541006749816 */ /* 0x000fe400000000ff */
[----:B------:R-:W-:Y:S02]  /*bba0*/  LOP3.LUT R6, R9, UR16, R46, 0x96, !PT ;  /* 0x0000001009067c12 */ /* 0x000fe4000f8e962e */
[----:B------:R-:W-:Y:S02]  /*bbb0*/  LOP3.LUT R12, R11, UR10, R8, 0x96, !PT ;  /* 0x0000000a0b0c7c12 */ /* 0x000fe4000f8e9608 */
[----:B------:R-:W-:Y:S01]  /*bbc0*/  @!P2 PRMT R117, R7, 0x5410, RZ ;  /* 0x000054100775a816 */ /* 0x000fe200000000ff */
[----:B------:R-:W-:-:S04]  /*bbd0*/  IMAD.WIDE.U32 R6, R6, -0x2daee0ad, RZ ;  /* 0xd2511f5306067825 */ /* 0x000fc800078e00ff */
[----:B------:R-:W-:Y:S01]  /*bbe0*/  IMAD.WIDE.U32 R12, R12, -0x2daee0ad, RZ ;  /* 0xd2511f530c0c7825 */ /* 0x000fe200078e00ff */
[----:B------:R-:W-:-:S04]  /*bbf0*/  LOP3.LUT R9, R7, UR9, R204, 0x96, !PT ;  /* 0x0000000907097c12 */ /* 0x000fc8000f8e96cc */
[----:B------:R-:W-:Y:S01]  /*bc00*/  LOP3.LUT R6, R13, UR8, R6, 0x96, !PT ;  /* 0x000000080d067c12 */ /* 0x000fe2000f8e9606 */
[----:B------:R-:W-:-:S04]  /*bc10*/  IMAD.WIDE.U32 R8, R9, -0x326172a9, RZ ;  /* 0xcd9e8d5709087825 */ /* 0x000fc800078e00ff */
[----:B------:R-:W-:-:S05]  /*bc20*/  IMAD.WIDE.U32 R6, R6, -0x326172a9, RZ ;  /* 0xcd9e8d5706067825 */ /* 0x000fca00078e00ff */
[----:B------:R-:W-:Y:S02]  /*bc30*/  LOP3.LUT R3, R7, UR33, R8, 0x96, !PT ;  /* 0x0000002107037c12 */ /* 0x000fe4000f8e9608 */
[----:B------:R-:W-:-:S04]  /*bc40*/  LOP3.LUT R7, R6, 0xffff, RZ, 0xc0, !PT ;  /* 0x0000ffff06077812 */ /* 0x000fc800078ec0ff */
[----:B------:R-:W-:Y:S02]  /*bc50*/  SHF.R.U32.HI R8, RZ, 0x8, R7 ;  /* 0x00000008ff087819 */ /* 0x000fe40000011607 */
[----:B------:R-:W-:-:S04]  /*bc60*/  LOP3.LUT R7, R6, 0xff, RZ, 0xc0, !PT ;  /* 0x000000ff06077812 */ /* 0x000fc800078ec0ff */
[----:B------:R-:W-:Y:S02]  /*bc70*/  PRMT R22, R7, 0x5410, R8 ;  /* 0x0000541007167816 */ /* 0x000fe40000000008 */
[--C-:B------:R-:W-:Y:S02]  /*bc80*/  SHF.R.U32.HI R8, RZ, 0x10, R6.reuse ;  /* 0x00000010ff087819 */ /* 0x100fe40000011606 */
[----:B------:R-:W-:Y:S02]  /*bc90*/  SHF.R.U32.HI R7, RZ, 0x18, R6 ;  /* 0x00000018ff077819 */ /* 0x000fe40000011606 */
[----:B------:R-:W-:-:S04]  /*bca0*/  LOP3.LUT R6, R8, 0xff, RZ, 0xc0, !PT ;  /* 0x000000ff08067812 */ /* 0x000fc800078ec0ff */
[----:B------:R-:W-:Y:S02]  /*bcb0*/  PRMT R21, R6, 0x5410, R7 ;  /* 0x0000541006157816 */ /* 0x000fe40000000007 */
[----:B------:R-:W-:Y:S02]  /*bcc0*/  LOP3.LUT R6, R3, 0xffff, RZ, 0xc0, !PT ;  /* 0x0000ffff03067812 */ /* 0x000fe400078ec0ff */
[----:B------:R-:W-:Y:S02]  /*bcd0*/  LOP3.LUT R10, R9, UR23, R10, 0x96, !PT ;  /* 0x00000017090a7c12 */ /* 0x000fe4000f8e960a */
[----:B------:R-:W-:Y:S02]  /*bce0*/  SHF.R.U32.HI R7, RZ, 0x8, R6 ;  /* 0x00000008ff077819 */ /* 0x000fe40000011606 */
[----:B------:R-:W-:Y:S02]  /*bcf0*/  LOP3.LUT R6, R3, 0xff, RZ, 0xc0, !PT ;  /* 0x000000ff03067812 */ /* 0x000fe400078ec0ff */
[----:B------:R-:W-:-:S02]  /*bd00*/  SHF.R.U32.HI R8, RZ, 0x10, R3 ;  /* 0x00000010ff087819 */ /* 0x000fc40000011603 */
[----:B------:R-:W-:Y:S01]  /*bd10*/  PRMT R19, R6, 0x5410, R7 ;  /* 0x0000541006137816 */ /* 0x000fe20000000007 */
[----:B------:R-:W-:Y:S01]  /*bd20*/  IMAD.WIDE.U32 R6, R10, -0x2daee0ad, RZ ;  /* 0xd2511f530a067825 */ /* 0x000fe200078e00ff */
[----:B------:R-:W-:Y:S02]  /*bd30*/  SHF.R.U32.HI R9, RZ, 0x18, R3 ;  /* 0x00000018ff097819 */ /* 0x000fe40000011603 */
[----:B------:R-:W-:Y:S02]  /*bd40*/  LOP3.LUT R8, R8, 0xff, RZ, 0xc0, !PT ;  /* 0x000000ff08087812 */ /* 0x000fe400078ec0ff */
[----:B------:R-:W-:Y:S02]  /*bd50*/  LOP3.LUT R3, R7, UR32, R12, 0x96, !PT ;  /* 0x0000002007037c12 */ /* 0x000fe4000f8e960c */
[----:B------:R-:W-:Y:S02]  /*bd60*/  PRMT R18, R8, 0x5410, R9 ;  /* 0x0000541008127816 */ /* 0x000fe40000000009 */
        /* <DEDUP_REMOVED lines=8> */
[----:B------:R-:W-:-:S04]  /*bdf0*/  LOP3.LUT R3, R6, 0xffff, RZ, 0xc0, !PT ;  /* 0x0000ffff06037812 */ /* 0x000fc800078ec0ff */
[----:B------:R-:W-:Y:S02]  /*be00*/  SHF.R.U32.HI R7, RZ, 0x8, R3 ;  /* 0x00000008ff077819 */ /* 0x000fe40000011603 */
[----:B------:R-:W-:-:S04]  /*be10*/  LOP3.LUT R3, R6, 0xff, RZ, 0xc0, !PT ;  /* 0x000000ff06037812 */ /* 0x000fc800078ec0ff */
[----:B------:R-:W-:Y:S02]  /*be20*/  PRMT R15, R3, 0x5410, R7 ;  /* 0x00005410030f7816 */ /* 0x000fe40000000007 */
[--C-:B------:R-:W-:Y:S01]  /*be30*/  SHF.R.U32.HI R3, RZ, 0x10, R6.reuse ;  /* 0x00000010ff037819 */ /* 0x100fe20000011606 */
[----:B-1----:R-:W-:Y:S01]  /*be40*/  IMAD.MOV.U32 R61, RZ, RZ, R39 ;  /* 0x000000ffff3d7224 */ /* 0x002fe200078e0027 */
[----:B------:R-:W-:Y:S02]  /*be50*/  SHF.R.U32.HI R6, RZ, 0x18, R6 ;  /* 0x00000018ff067819 */ /* 0x000fe40000011606 */
[----:B------:R-:W-:-:S04]  /*be60*/  LOP3.LUT R3, R3, 0xff, RZ, 0xc0, !PT ;  /* 0x000000ff03037812 */ /* 0x000fc800078ec0ff */
[----:B------:R-:W-:Y:S02]  /*be70*/  PRMT R14, R3, 0x5410, R6 ;  /* 0x00005410030e7816 */ /* 0x000fe40000000006 */
[----:B------:R-:W-:-:S05]  /*be80*/  LOP3.LUT R3, R61, UR31, RZ, 0x3c, !PT ;  /* 0x0000001f3d037c12 */ /* 0x000fca000f8e3cff */
[----:B------:R-:W-:-:S05]  /*be90*/  IMAD.WIDE.U32 R24, R3, -0x326172a9, RZ ;  /* 0xcd9e8d5703187825 */ /* 0x000fca00078e00ff */
        /* <DEDUP_REMOVED lines=23> */
[----:B------:R-:W-:Y:S02]  /*c010*/  LOP3.LUT R10, R9, UR23, R10, 0x96, !PT ;  /* 0x00000017090a7c12 */ /* 0x000fe4000f8e960a */
[----:B------:R-:W-:-:S04]  /*c020*/  LOP3.LUT R6, R8, 0xff, RZ, 0xc0, !PT ;  /* 0x000000ff08067812 */ /* 0x000fc800078ec0ff */
[----:B------:R-:W-:Y:S01]  /*c030*/  PRMT R26, R6, 0x5410, R7 ;  /* 0x00005410061a7816 */ /* 0x000fe20000000007 */
[----:B------:R-:W-:-:S05]  /*c040*/  IMAD.WIDE.U32 R6, R10, -0x2daee0ad, RZ ;  /* 0xd2511f530a067825 */ /* 0x000fca00078e00ff */
[----:B------:R-:W-:Y:S02]  /*c050*/  LOP3.LUT R8, R7, UR32, R12, 0x96, !PT ;  /* 0x0000002007087c12 */ /* 0x000fe4000f8e960c */
[C---:B------:R-:W-:Y:S01]  /*c060*/  LOP3.LUT R7, R6.reuse, 0xffff, RZ, 0xc0, !PT ;  /* 0x0000ffff06077812 */ /* 0x040fe200078ec0ff */
[----:B------:R-:W-:Y:S03]  /*c070*/  STG.E.U16 desc[UR20][R82.64+0x10], R60 ;  /* 0x0000103c52007986 */ /* 0x000fe6000c101514 */
[----:B------:R-:W-:Y:S02]  /*c080*/  SHF.R.U32.HI R9, RZ, 0x8, R7 ;  /* 0x00000008ff097819 */ /* 0x000fe40000011607 */
[----:B------:R-:W-:Y:S01]  /*c090*/  LOP3.LUT R7, R6, 0xff, RZ, 0xc0, !PT ;  /* 0x000000ff06077812 */ /* 0x000fe200078ec0ff */
[----:B------:R1:W-:Y:S04]  /*c0a0*/  STG.E.U16 desc[UR20][R80.64+0x12], R28 ;  /* 0x0000121c50007986 */ /* 0x0003e8000c101514 */
[----:B------:R-:W-:Y:S04]  /*c0b0*/  STG.E.U16 desc[UR20][R80.64+0x10], R30 ;  /* 0x0000101e50007986 */ /* 0x000fe8000c101514 */
[----:B------:R2:W-:Y:S01]  /*c0c0*/  STG.E.U16 desc[UR20][R78.64+0x12], R27 ;  /* 0x0000121b4e007986 */ /* 0x0005e2000c101514 */
[----:B-1----:R-:W-:-:S02]  /*c0d0*/  PRMT R28, R7, 0x5410, R9 ;  /* 0x00005410071c7816 */ /* 0x002fc40000000009 */
[--C-:B------:R-:W-:Y:S02]  /*c0e0*/  SHF.R.U32.HI R9, RZ, 0x10, R6.reuse ;  /* 0x00000010ff097819 */ /* 0x100fe40000011606 */
[----:B------:R-:W-:Y:S02]  /*c0f0*/  SHF.R.U32.HI R7, RZ, 0x18, R6 ;  /* 0x00000018ff077819 */ /* 0x000fe40000011606 */
[----:B------:R-:W-:-:S04]  /*c100*/  LOP3.LUT R6, R9, 0xff, RZ, 0xc0, !PT ;  /* 0x000000ff09067812 */ /* 0x000fc800078ec0ff */
[----:B--2---:R-:W-:Y:S02]  /*c110*/  PRMT R27, R6, 0x5410, R7 ;  /* 0x00005410061b7816 */ /* 0x004fe40000000007 */
        /* <DEDUP_REMOVED lines=8> */
[----:B------:R-:W-:Y:S01]  /*c1a0*/  LOP3.LUT R3, R8, 0xffff, RZ, 0xc0, !PT ;  /* 0x0000ffff08037812 */ /* 0x000fe200078ec0ff */
[----:B------:R-:W-:-:S03]  /*c1b0*/  IMAD.MOV.U32 R70, RZ, RZ, R93 ;  /* 0x000000ffff467224 */ /* 0x000fc600078e005d */
[----:B------:R-:W-:Y:S02]  /*c1c0*/  SHF.R.U32.HI R6, RZ, 0x8, R3 ;  /* 0x00000008ff067819 */ /* 0x000fe40000011603 */
[----:B------:R-:W-:Y:S01]  /*c1d0*/  LOP3.LUT R3, R8, 0xff, RZ, 0xc0, !PT ;  /* 0x000000ff08037812 */ /* 0x000fe200078ec0ff */
[----:B------:R-:W-:Y:S02]  /*c1e0*/  IMAD.MOV.U32 R93, RZ, RZ, R50 ;  /* 0x000000ffff5d7224 */ /* 0x000fe400078e0032 */
[----:B------:R-:W-:Y:S01]  /*c1f0*/  IMAD.MOV.U32 R50, RZ, RZ, R40 ;  /* 0x000000ffff327224 */ /* 0x000fe200078e0028 */
[----:B------:R-:W-:Y:S01]  /*c200*/  PRMT R40, R3, 0x5410, R6 ;  /* 0x0000541003287816 */ /* 0x000fe20000000006 */
[----:B------:R-:W-:Y:S02]  /*c210*/  IMAD.U32 R3, RZ, RZ, UR12 ;  /* 0x0000000cff037e24 */ /* 0x000fe4000f8e00ff */
[----:B------:R-:W-:Y:S01]  /*c220*/  IMAD.MOV.U32 R108, RZ, RZ, R70 ;  /* 0x000000ffff6c7224 */ /* 0x000fe200078e0046 */
[----:B------:R-:W-:Y:S01]  /*c230*/  SHF.R.U32.HI R6, RZ, 0x10, R8 ;  /* 0x00000010ff067819 */ /* 0x000fe20000011608 */
[----:B------:R-:W-:Y:S01]  /*c240*/  IMAD.MOV.U32 R70, RZ, RZ, R101 ;  /* 0x000000ffff467224 */ /* 0x000fe200078e0065 */
[----:B------:R-:W-:Y:S01]  /*c250*/  LEA R3, R3, UR12, 0x10 ;  /* 0x0000000c03037c11 */ /* 0x000fe2000f8e80ff */
[----:B------:R-:W-:Y:S01]  /*c260*/  IMAD.MOV.U32 R110, RZ, RZ, R108 ;  /* 0x000000ffff6e7224 */ /* 0x000fe200078e006c */
[----:B------:R-:W-:Y:S01]  /*c270*/  SHF.R.U32.HI R9, RZ, 0x18, R8 ;  /* 0x00000018ff097819 */ /* 0x000fe20000011608 */
[----:B------:R-:W-:Y:S01]  /*c280*/  IMAD.MOV.U32 R108, RZ, RZ, R70 ;  /* 0x000000ffff6c7224 */ /* 0x000fe200078e0046 */
[----:B------:R-:W-:Y:S01]  /*c290*/  LOP3.LUT R8, R6, 0xff, RZ, 0xc0, !PT ;  /* 0x000000ff06087812 */ /* 0x000fe200078ec0ff */
[----:B------:R-:W-:Y:S01]  /*c2a0*/  IMAD.MOV.U32 R70, RZ, RZ, R113 ;  /* 0x000000ffff467224 */ /* 0x000fe200078e0071 */
[----:B------:R-:W-:Y:S01]  /*c2b0*/  HSET2.LE.AND R6, R18, R3, PT ;  /* 0x0000000312067233 */ /* 0x000fe20003803000 */
[----:B------:R-:W-:-:S02]  /*c2c0*/  IMAD.MOV.U32 R43, RZ, RZ, R108 ;  /* 0x000000ffff2b7224 */ /* 0x000fc400078e006c */
[----:B------:R-:W-:Y:S02]  /*c2d0*/  IMAD.MOV.U32 R108, RZ, RZ, R70 ;  /* 0x000000ffff6c7224 */ /* 0x000fe400078e0046 */
[----:B------:R-:W-:Y:S01]  /*c2e0*/  IMAD.MOV.U32 R70, RZ, RZ, R103 ;  /* 0x000000ffff467224 */ /* 0x000fe200078e0067 */
[----:B------:R-:W-:Y:S02]  /*c2f0*/  LOP3.LUT R101, R6, R2, RZ, 0xc0, !PT ;  /* 0x0000000206657212 */ /* 0x000fe400078ec0ff */
[--C-:B------:R-:W-:Y:S01]  /*c300*/  HSET2.LE.AND R6, R17, R3.reuse, PT ;  /* 0x0000000311067233 */ /* 0x100fe20003803000 */
[----:B------:R-:W-:Y:S01]  /*c310*/  IMAD.MOV.U32 R44, RZ, RZ, R70 ;  /* 0x000000ffff2c7224 */ /* 0x000fe200078e0046 */
[--C-:B------:R-:W-:Y:S01]  /*c320*/  HSET2.LE.AND R7, R19, R3.reuse, PT ;  /* 0x0000000313077233 */ /* 0x100fe20003803000 */
[----:B------:R-:W-:Y:S01]  /*c330*/  IMAD.MOV.U32 R70, RZ, RZ, R106 ;  /* 0x000000ffff467224 */ /* 0x000fe200078e006a */
[----:B------:R-:W-:Y:S01]  /*c340*/  PRMT R18, R8, 0x5410, R9 ;  /* 0x0000541008127816 */ /* 0x000fe20000000009 */
[----:B------:R-:W-:Y:S01]  /*c350*/  IMAD.MOV.U32 R106, RZ, RZ, R104 ;  /* 0x000000ffff6a7224 */ /* 0x000fe200078e0068 */
[----:B------:R-:W-:Y:S01]  /*c360*/  LOP3.LUT R104, R6, R223, RZ, 0xc0, !PT ;  /* 0x000000df06687212 */ /* 0x000fe200078ec0ff */
[----:B------:R1:W-:Y:S01]  /*c370*/  STG.E.U16 desc[UR20][R78.64+0x10], R29 ;  /* 0x0000101d4e007986 */ /* 0x0003e2000c101514 */
[----:B------:R-:W-:-:S02]  /*c380*/  HSET2.LE.AND R6, R14, R3, PT ;  /* 0x000000030e067233 */ /* 0x000fc40003803000 */
[----:B---3--:R-:W-:Y:S01]  /*c390*/  LOP3.LUT R100, R7, R100, RZ, 0xc0, !PT ;  /* 0x0000006407647212 */ /* 0x008fe200078ec0ff */
[----:B------:R-:W-:Y:S01]  /*c3a0*/  IMAD.MOV.U32 R113, RZ, RZ, R115 ;  /* 0x000000ffff717224 */ /* 0x000fe200078e0073 */
[----:B------:R-:W2:Y:S01]  /*c3b0*/  LDL.LU R2, [R1+0x344] ;  /* 0x0003440001027983 */ /* 0x000ea20000300800 */
[----:B------:R-:W-:Y:S02]  /*c3c0*/  LOP3.LUT R107, R6, R107, RZ, 0xc0, !PT ;  /* 0x0000006b066b7212 */ /* 0x000fe400078ec0ff */
[----:B------:R-:W-:Y:S02]  /*c3d0*/  LOP3.LUT R6, R61, UR30, RZ, 0x3c, !PT ;  /* 0x0000001e3d067c12 */ /* 0x000fe4000f8e3cff */
[--C-:B------:R-:W-:Y:S02]  /*c3e0*/  HSET2.LE.AND R7, R21, R3.reuse, PT ;  /* 0x0000000315077233 */ /* 0x100fe40003803000 */
[----:B------:R-:W-:Y:S01]  /*c3f0*/  HSET2.LE.AND R8, R22, R3, PT ;  /* 0x0000000316087233 */ /* 0x000fe20003803000 */
[----:B------:R-:W-:-:S02]  /*c400*/  IMAD.WIDE.U32 R22, R6, -0x326172a9, RZ ;  /* 0xcd9e8d5706167825 */ /* 0x000fc400078e00ff */
[----:B------:R-:W-:Y:S02]  /*c410*/  LOP3.LUT R103, R7, R225, RZ, 0xc0, !PT ;  /* 0x000000e107677212 */ /* 0x000fe400078ec0ff */
[----:B------:R-:W-:Y:S01]  /*c420*/  IMAD.MOV.U32 R33, RZ, RZ, R70 ;  /* 0x000000ffff217224 */ /* 0x000fe200078e0046 */
[--C-:B------:R-:W-:Y:S01]  /*c430*/  HSET2.LE.AND R7, R15, R3.reuse, PT ;  /* 0x000000030f077233 */ /* 0x100fe20003803000 */
[----:B------:R-:W-:Y:S01]  /*c440*/  IMAD.MOV.U32 R70, RZ, RZ, R106 ;  /* 0x000000ffff467224 */ /* 0x000fe200078e006a */
[----:B------:R-:W-:Y:S01]  /*c450*/  LOP3.LUT R6, R23, UR28, R54, 0x96, !PT ;  /* 0x0000001c17067c12 */ /* 0x000fe2000f8e9636 */
[----:B------:R-:W-:Y:S01]  /*c460*/  IMAD.MOV.U32 R106, RZ, RZ, R222 ;  /* 0x000000ffff6a7224 */ /* 0x000fe200078e00de */
[----:B------:R-:W-:Y:S01]  /*c470*/  LOP3.LUT R102, R8, R102, RZ, 0xc0, !PT ;  /* 0x0000006608667212 */ /* 0x000fe200078ec0ff */
[----:B------:R-:W-:Y:S01]  /*c480*/  IMAD.MOV.U32 R162, RZ, RZ, R70 ;  /* 0x000000ffffa27224 */ /* 0x000fe200078e0046 */
[----:B------:R-:W-:Y:S01]  /*c490*/  HSET2.LE.AND R8, R16, R3, PT ;  /* 0x0000000310087233 */ /* 0x000fe20003803000 */
[----:B------:R-:W-:Y:S01]  /*c4a0*/  IMAD.MOV.U32 R70, RZ, RZ, R106 ;  /* 0x000000ffff467224 */ /* 0x000fe200078e006a */
[----:B------:R-:W-:Y:S01]  /*c4b0*/  LOP3.LUT R106, R7, R221, RZ, 0xc0, !PT ;  /* 0x000000dd076a7212 */ /* 0x000fe200078ec0ff */
[----:B------:R-:W-:-:S02]  /*c4c0*/  IMAD.WIDE.U32 R6, R6, -0x2daee0ad, RZ ;  /* 0xd2511f5306067825 */ /* 0x000fc400078e00ff */
[----:B------:R-:W-:Y:S02]  /*c4d0*/  LOP3.LUT R105, R8, R105, RZ, 0xc0, !PT ;  /* 0x0000006908697212 */ /* 0x000fe400078ec0ff */
[----:B------:R-:W-:Y:S02]  /*c4e0*/  LOP3.LUT R8, R47, UR26, R22, 0x96, !PT ;  /* 0x0000001a2f087c12 */ /* 0x000fe4000f8e9616 */
[----:B------:R-:W-:-:S03]  /*c4f0*/  LOP3.LUT R7, R7, UR17, R120, 0x96, !PT ;  /* 0x0000001107077c12 */ /* 0x000fc6000f8e9678 */
[----:B------:R-:W-:-:S04]  /*c500*/  IMAD.WIDE.U32 R8, R8, -0x2daee0ad, RZ ;  /* 0xd2511f5308087825 */ /* 0x000fc800078e00ff */
[----:B------:R-:W-:Y:S01]  /*c510*/  IMAD.WIDE.U32 R12, R7, -0x326172a9, RZ ;  /* 0xcd9e8d57070c7825 */ /* 0x000fe200078e00ff */
[----:B------:R-:W-:-:S04]  /*c520*/  LOP3.LUT R10, R9, UR11, R6, 0x96, !PT ;  /* 0x0000000b090a7c12 */ /* 0x000fc8000f8e9606 */
[----:B------:R-:W-:Y:S01]  /*c530*/  LOP3.LUT R6, R13, UR16, R46, 0x96, !PT ;  /* 0x000000100d067c12 */ /* 0x000fe2000f8e962e */
[----:B------:R-:W-:-:S04]  /*c540*/  IMAD.WIDE.U32 R10, R10, -0x326172a9, RZ ;  /* 0xcd9e8d570a0a7825 */ /* 0x000fc800078e00ff */
[----:B------:R-:W-:-:S05]  /*c550*/  IMAD.WIDE.U32 R6, R6, -0x2daee0ad, RZ ;  /* 0xd2511f5306067825 */ /* 0x000fca00078e00ff */
[----:B------:R-:W-:Y:S02]  /*c560*/  LOP3.LUT R8, R7, UR9, R8, 0x96, !PT ;  /* 0x0000000907087c12 */ /* 0x000fe4000f8e9608 */
[----:B------:R-:W-:-:S05]  /*c570*/  LOP3.LUT R7, R11, UR10, R12, 0x96, !PT ;  /* 0x0000000a0b077c12 */ /* 0x000fca000f8e960c */
[----:B------:R-:W-:-:S05]  /*c580*/  IMAD.WIDE.U32 R12, R7, -0x2daee0ad, RZ ;  /* 0xd2511f53070c7825 */ /* 0x000fca00078e00ff */
[----:B------:R-:W-:Y:S01]  /*c590*/  LOP3.LUT R6, R13, UR8, R6, 0x96, !PT ;  /* 0x000000080d067c12 */ /* 0x000fe2000f8e9606 */
[----:B------:R-:W-:-:S04]  /*c5a0*/  IMAD.WIDE.U32 R8, R8, -0x326172a9, RZ ;  /* 0xcd9e8d5708087825 */ /* 0x000fc800078e00ff */
[----:B------:R-:W-:Y:S01]  /*c5b0*/  IMAD.WIDE.U32 R6, R6, -0x326172a9, RZ ;  /* 0xcd9e8d5706067825 */ /* 0x000fe200078e00ff */
[----:B------:R-:W-:-:S04]  /*c5c0*/  LOP3.LUT R10, R9, UR23, R10, 0x96, !PT ;  /* 0x00000017090a7c12 */ /* 0x000fc8000f8e960a */
        /* <DEDUP_REMOVED lines=8> */
[----:B------:R-:W-:Y:S01]  /*c650*/  PRMT R30, R6, 0x5410, R7 ;  /* 0x00005410061e7816 */ /* 0x000fe20000000007 */
[----:B------:R-:W-:-:S05]  /*c660*/  IMAD.WIDE.U32 R6, R10, -0x2daee0ad, RZ ;  /* 0xd2511f530a067825 */ /* 0x000fca00078e00ff */
[----:B------:R-:W-:Y:S02]  /*c670*/  LOP3.LUT R8, R7, UR32, R12, 0x96, !PT ;  /* 0x0000002007087c12 */ /* 0x000fe4000f8e960c */
[----:B------:R-:W-:Y:S01]  /*c680*/  LOP3.LUT R7, R6, 0xffff, RZ, 0xc0, !PT ;  /* 0x0000ffff06077812 */ /* 0x000fe200078ec0ff */
[----:B------:R-:W-:-:S03]  /*c690*/  IMAD.MOV.U32 R39, RZ, RZ, R70 ;  /* 0x000000ffff277224 */ /* 0x000fc600078e0046 */
[----:B------:R-:W-:Y:S02]  /*c6a0*/  SHF.R.U32.HI R10, RZ, 0x8, R7 ;  /* 0x00000008ff0a7819 */ /* 0x000fe40000011607 */
[----:B------:R-:W-:Y:S01]  /*c6b0*/  LOP3.LUT R7, R6, 0xff, RZ, 0xc0, !PT ;  /* 0x000000ff06077812 */ /* 0x000fe200078ec0ff */
[----:B------:R-:W-:Y:S02]  /*c6c0*/  IMAD.MOV.U32 R70, RZ, RZ, R109 ;  /* 0x000000ffff467224 */ /* 0x000fe400078e006d */
[----:B------:R-:W-:Y:S01]  /*c6d0*/  IMAD.MOV.U32 R109, RZ, RZ, R112 ;  /* 0x000000ffff6d7224 */ /* 0x000fe200078e0070 */
[----:B-1----:R-:W-:Y:S01]  /*c6e0*/  PRMT R29, R7, 0x5410, R10 ;  /* 0x00005410071d7816 */ /* 0x002fe2000000000a */
[----:B------:R-:W-:Y:S01]  /*c6f0*/  IMAD.MOV.U32 R112, RZ, RZ, R94 ;  /* 0x000000ffff707224 */ /* 0x000fe200078e005e */
[----:B------:R-:W-:Y:S01]  /*c700*/  SHF.R.U32.HI R7, RZ, 0x10, R6 ;  /* 0x00000010ff077819 */ /* 0x000fe20000011606 */
[----:B------:R-:W-:Y:S01]  /*c710*/  IMAD.MOV.U32 R94, RZ, RZ, R86 ;  /* 0x000000ffff5e7224 */ /* 0x000fe200078e0056 */
[----:B------:R-:W-:Y:S01]  /*c720*/  SHF.R.U32.HI R10, RZ, 0x18, R6 ;  /* 0x00000018ff0a7819 */ /* 0x000fe20000011606 */
[----:B------:R-:W-:Y:S01]  /*c730*/  IMAD.MOV.U32 R86, RZ, RZ, R220 ;  /* 0x000000ffff567224 */ /* 0x000fe200078e00dc */
[----:B------:R-:W-:-:S02]  /*c740*/  HSET2.LE.AND R6, R20, R3, PT ;  /* 0x0000000314067233 */ /* 0x000fc40003803000 */
[----:B------:R-:W-:-:S03]  /*c750*/  LOP3.LUT R7, R7, 0xff, RZ, 0xc0, !PT ;  /* 0x000000ff07077812 */ /* 0x000fc600078ec0ff */
[----:B------:R-:W-:Y:S02]  /*c760*/  LOP3.LUT R86, R6, R86, RZ, 0xc0, !PT ;  /* 0x0000005606567212 */ /* 0x000fe400078ec0ff */
[----:B------:R-:W-:Y:S01]  /*c770*/  LOP3.LUT R6, R9, 0xffff, RZ, 0xc0, !PT ;  /* 0x0000ffff09067812 */ /* 0x000fe200078ec0ff */
[----:B------:R-:W-:Y:S01]  /*c780*/  IMAD.MOV.U32 R115, RZ, RZ, R45 ;  /* 0x000000ffff737224 */ /* 0x000fe200078e002d */
[----:B------:R-:W-:Y:S01]  /*c790*/  PRMT R14, R7, 0x5410, R10 ;  /* 0x00005410070e7816 */ /* 0x000fe2000000000a */
[----:B------:R-:W-:Y:S01]  /*c7a0*/  IMAD.MOV.U32 R45, RZ, RZ, R48 ;  /* 0x000000ffff2d7224 */ /* 0x000fe200078e0030 */
[----:B------:R-:W-:Y:S01]  /*c7b0*/  SHF.R.U32.HI R7, RZ, 0x8, R6 ;  /* 0x00000008ff077819 */ /* 0x000fe20000011606 */
[----:B------:R-:W-:Y:S01]  /*c7c0*/  IMAD.MOV.U32 R48, RZ, RZ, R88 ;  /* 0x000000ffff307224 */ /* 0x000fe200078e0058 */
[----:B------:R-:W-:Y:S01]  /*c7d0*/  LOP3.LUT R6, R9, 0xff, RZ, 0xc0, !PT ;  /* 0x000000ff09067812 */ /* 0x000fe200078ec0ff */
[----:B------:R-:W-:Y:S02]  /*c7e0*/  IMAD.MOV.U32 R88, RZ, RZ, R91 ;  /* 0x000000ffff587224 */ /* 0x000fe400078e005b */
[----:B------:R-:W-:Y:S01]  /*c7f0*/  IMAD.MOV.U32 R91, RZ, RZ, R95 ;  /* 0x000000ffff5b7224 */ /* 0x000fe200078e005f */
[----:B------:R-:W-:Y:S01]  /*c800*/  PRMT R32, R6, 0x5410, R7 ;  /* 0x0000541006207816 */ /* 0x000fe20000000007 */
[----:B------:R-:W-:Y:S01]  /*c810*/  IMAD.MOV.U32 R95, RZ, RZ, R87 ;  /* 0x000000ffff5f7224 */ /* 0x000fe200078e0057 */
[----:B------:R-:W-:Y:S01]  /*c820*/  HSET2.LE.AND R6, R26, R3, PT ;  /* 0x000000031a067233 */ /* 0x000fe20003803000 */
[----:B------:R-:W-:Y:S01]  /*c830*/  IMAD.MOV.U32 R87, RZ, RZ, R0 ;  /* 0x000000ffff577224 */ /* 0x000fe200078e0000 */
[--C-:B------:R-:W-:Y:S01]  /*c840*/  SHF.R.U32.HI R7, RZ, 0x10, R9.reuse ;  /* 0x00000010ff077819 */ /* 0x100fe20000011609 */
[----:B------:R-:W-:Y:S01]  /*c850*/  IMAD.MOV.U32 R60, RZ, RZ, R38 ;  /* 0x000000ffff3c7224 */ /* 0x000fe200078e0026 */
[----:B------:R-:W-:Y:S01]  /*c860*/  SHF.R.U32.HI R9, RZ, 0x18, R9 ;  /* 0x00000018ff097819 */ /* 0x000fe20000011609 */
[----:B------:R-:W-:Y:S01]  /*c870*/  IMAD.MOV.U32 R66, RZ, RZ, R108 ;  /* 0x000000ffff427224 */ /* 0x000fe200078e006c */
[----:B------:R-:W-:Y:S01]  /*c880*/  LOP3.LUT R7, R7, 0xff, RZ, 0xc0, !PT ;  /* 0x000000ff07077812 */ /* 0x000fe200078ec0ff */
[----:B------:R-:W-:Y:S01]  /*c890*/  IMAD.MOV.U32 R64, RZ, RZ, R217 ;  /* 0x000000ffff407224 */ /* 0x000fe200078e00d9 */
[----:B------:R-:W-:Y:S01]  /*c8a0*/  LOP3.LUT R87, R6, R87, RZ, 0xc0, !PT ;  /* 0x0000005706577212 */ /* 0x000fe200078ec0ff */
[----:B------:R-:W-:Y:S01]  /*c8b0*/  IMAD.WIDE.U32 R16, R230, -0x326172a9, RZ ;  /* 0xcd9e8d57e6107825 */ /* 0x000fe200078e00ff */
[----:B------:R-:W-:Y:S01]  /*c8c0*/  LOP3.LUT R6, R8, 0xffff, RZ, 0xc0, !PT ;  /* 0x0000ffff08067812 */ /* 0x000fe200078ec0ff */
[----:B------:R1:W-:Y:S01]  /*c8d0*/  STG.E.U16 desc[UR20][R4.64+0x20], R57 ;  /* 0x0000203904007986 */ /* 0x0003e2000c101514 */
[----:B------:R-:W-:-:S02]  /*c8e0*/  PRMT R34, R7, 0x5410, R9 ;  /* 0x0000541007227816 */ /* 0x000fc40000000009 */
[----:B------:R-:W-:Y:S01]  /*c8f0*/  SHF.R.U32.HI R7, RZ, 0x8, R6 ;  /* 0x00000008ff077819 */ /* 0x000fe20000011606 */
[----:B------:R3:W-:Y:S01]  /*c900*/  STG.E.U16 desc[UR20][R4.64+0x22], R68 ;  /* 0x0000224404007986 */ /* 0x0007e2000c101514 */
[----:B------:R-:W-:Y:S01]  /*c910*/  LOP3.LUT R6, R8, 0xff, RZ, 0xc0, !PT ;  /* 0x000000ff08067812 */ /* 0x000fe200078ec0ff */
[----:B------:R-:W-:Y:S02]  /*c920*/  IMAD.MOV.U32 R38, RZ, RZ, R33 ;  /* 0x000000ffff267224 */ /* 0x000fe400078e0021 */
[----:B------:R-:W4:Y:S01]  /*c930*/  LDL.LU R0, [R1+0x340] ;  /* 0x0003400001007983 */ /* 0x000f220000300800 */
[----:B------:R-:W-:Y:S01]  /*c940*/  PRMT R37, R6, 0x5410, R7 ;  /* 0x0000541006257816 */ /* 0x000fe20000000007 */
[----:B------:R-:W-:Y:S01]  /*c950*/  IMAD.MOV.U32 R168, RZ, RZ, R38 ;  /* 0x000000ffffa87224 */ /* 0x000fe200078e0026 */
[----:B------:R-:W-:Y:S01]  /*c960*/  HSET2.LE.AND R6, R28, R3, PT ;  /* 0x000000031c067233 */ /* 0x000fe20003803000 */
[----:B------:R-:W-:Y:S02]  /*c970*/  IMAD.MOV.U32 R38, RZ, RZ, R39 ;  /* 0x000000ffff267224 */ /* 0x000fe400078e0027 */
[----:B------:R-:W-:-:S02]  /*c980*/  IMAD.MOV.U32 R108, RZ, RZ, R113 ;  /* 0x000000ffff6c7224 */ /* 0x000fc400078e0071 */
[----:B------:R-:W-:Y:S01]  /*c990*/  IMAD.MOV.U32 R204, RZ, RZ, R66 ;  /* 0x000000ffffcc7224 */ /* 0x000fe200078e0042 */
[----:B------:R3:W-:Y:S01]  /*c9a0*/  STG.E.U16 desc[UR20][R82.64+0x20], R56 ;  /* 0x0000203852007986 */ /* 0x0007e2000c101514 */
[----:B------:R-:W-:Y:S02]  /*c9b0*/  IMAD.MOV.U32 R39, RZ, RZ, R109 ;  /* 0x000000ffff277224 */ /* 0x000fe400078e006d */
[----:B------:R-:W-:Y:S01]  /*c9c0*/  IMAD.MOV.U32 R109, RZ, RZ, R94 ;  /* 0x000000ffff6d7224 */ /* 0x000fe200078e005e */
[----:B------:R-:W-:Y:S01]  /*c9d0*/  LOP3.LUT R94, R6, R92, RZ, 0xc0, !PT ;  /* 0x0000005c065e7212 */ /* 0x000fe200078ec0ff */
[----:B------:R-:W-:Y:S01]  /*c9e0*/  IMAD.MOV.U32 R33, RZ, RZ, R44 ;  /* 0x000000ffff217224 */ /* 0x000fe200078e002c */
[----:B------:R-:W-:Y:S01]  /*c9f0*/  LOP3.LUT R6, R61, UR29, RZ, 0x3c, !PT ;  /* 0x0000001d3d067c12 */ /* 0x000fe2000f8e3cff */
[----:B------:R3:W-:Y:S01]  /*ca00*/  STG.E.U16 desc[UR20][R82.64+0x22], R59 ;  /* 0x0000223b52007986 */ /* 0x0007e2000c101514 */
[--C-:B------:R-:W-:Y:S02]  /*ca10*/  SHF.R.U32.HI R7, RZ, 0x10, R8.reuse ;  /* 0x00000010ff077819 */ /* 0x100fe40000011608 */
[----:B------:R-:W-:Y:S01]  /*ca20*/  SHF.R.U32.HI R8, RZ, 0x18, R8 ;  /* 0x00000018ff087819 */ /* 0x000fe20000011608 */
[----:B------:R-:W-:Y:S01]  /*ca30*/  IMAD.WIDE.U32 R20, R6, -0x326172a9, RZ ;  /* 0xcd9e8d5706147825 */ /* 0x000fe200078e00ff */
[----:B------:R-:W-:Y:S01]  /*ca40*/  LOP3.LUT R7, R7, 0xff, RZ, 0xc0, !PT ;  /* 0x000000ff07077812 */ /* 0x000fe200078ec0ff */
[----:B------:R1:W5:Y:S01]  /*ca50*/  LDL.LU R225, [R1+0x33c] ;  /* 0x00033c0001e17983 */ /* 0x0003620000300800 */
[----:B------:R-:W-:-:S02]  /*ca60*/  HSET2.LE.AND R6, R27, R3, PT ;  /* 0x000000031b067233 */ /* 0x000fc40003803000 */
[----:B------:R-:W-:Y:S01]  /*ca70*/  PRMT R36, R7, 0x5410, R8 ;  /* 0x0000541007247816 */ /* 0x000fe20000000008 */
[----:B------:R-:W-:Y:S01]  /*ca80*/  IMAD.MOV.U32 R113, RZ, RZ, R115 ;  /* 0x000000ffff717224 */ /* 0x000fe200078e0073 */
[----:B------:R-:W-:Y:S01]  /*ca90*/  LOP3.LUT R7, R21, UR28, R54, 0x96, !PT ;  /* 0x0000001c15077c12 */ /* 0x000fe2000f8e9636 */
[----:B------:R-:W-:Y:S01]  /*caa0*/  IMAD.MOV.U32 R115, RZ, RZ, R88 ;  /* 0x000000ffff737224 */ /* 0x000fe200078e0058 */
[----:B------:R1:W5:Y:S01]  /*cab0*/  LDL.LU R223, [R1+0x338] ;  /* 0x0003380001df7983 */ /* 0x0003620000300800 */
[----:B------:R-:W-:Y:S01]  /*cac0*/  IMAD.MOV.U32 R88, RZ, RZ, R95 ;  /* 0x000000ffff587224 */ /* 0x000fe200078e005f */
[----:B------:R-:W-:Y:S01]  /*cad0*/  LOP3.LUT R95, R6, R85, RZ, 0xc0, !PT ;  /* 0x00000055065f7212 */ /* 0x000fe200078ec0ff */
[----:B------:R-:W-:Y:S01]  /*cae0*/  IMAD.WIDE.U32 R6, R7, -0x2daee0ad, RZ ;  /* 0xd2511f5307067825 */ /* 0x000fe200078e00ff */
[----:B------:R1:W5:Y:S04]  /*caf0*/  LDL.LU R222, [R1+0x334] ;  /* 0x0003340001de7983 */ /* 0x0003680000300800 */
[----:B------:R-:W-:Y:S01]  /*cb00*/  LOP3.LUT R8, R7, UR17, R120, 0x96, !PT ;  /* 0x0000001107087c12 */ /* 0x000fe2000f8e9678 */
[----:B------:R-:W-:Y:S01]  /*cb10*/  IMAD.MOV.U32 R54, RZ, RZ, R33 ;  /* 0x000000ffff367224 */ /* 0x000fe200078e0021 */
[----:B------:R-:W-:Y:S01]  /*cb20*/  LOP3.LUT R7, R47, UR26, R20, 0x96, !PT ;  /* 0x0000001a2f077c12 */ /* 0x000fe2000f8e9614 */
[----:B------:R-:W-:Y:S01]  /*cb30*/  IMAD.MOV.U32 R170, RZ, RZ, R38 ;  /* 0x000000ffffaa7224 */ /* 0x000fe200078e0026 */
[----:B------:R1:W5:Y:S01]  /*cb40*/  LDL.LU R221, [R1+0x330] ;  /* 0x0003300001dd7983 */ /* 0x0003620000300800 */
[----:B------:R-:W-:-:S03]  /*cb50*/  IMAD.WIDE.U32 R8, R8, -0x326172a9, RZ ;  /* 0xcd9e8d5708087825 */ /* 0x000fc600078e00ff */
[----:B------:R1:W5:Y:S01]  /*cb60*/  LDL.LU R220, [R1+0x32c] ;  /* 0x00032c0001dc7983 */ /* 0x0003620000300800 */
[----:B------:R-:W-:-:S05]  /*cb70*/  IMAD.WIDE.U32 R10, R7, -0x2daee0ad, RZ ;  /* 0xd2511f53070a7825 */ /* 0x000fca00078e00ff */
[----:B------:R-:W-:Y:S02]  /*cb80*/  LOP3.LUT R11, R11, UR11, R6, 0x96, !PT ;  /* 0x0000000b0b0b7c12 */ /* 0x000fe4000f8e9606 */
[----:B------:R-:W-:-:S05]  /*cb90*/  LOP3.LUT R6, R9, UR16, R46, 0x96, !PT ;  /* 0x0000001009067c12 */ /* 0x000fca000f8e962e */
[----:B------:R-:W-:-:S05]  /*cba0*/  IMAD.WIDE.U32 R6, R6, -0x2daee0ad, RZ ;  /* 0xd2511f5306067825 */ /* 0x000fca00078e00ff */
[----:B------:R-:W-:Y:S01]  /*cbb0*/  LOP3.LUT R9, R7, UR9, R10, 0x96, !PT ;  /* 0x0000000907097c12 */ /* 0x000fe2000f8e960a */
[----:B------:R-:W-:-:S05]  /*cbc0*/  IMAD.WIDE.U32 R10, R11, -0x326172a9, RZ ;  /* 0xcd9e8d570b0a7825 */ /* 0x000fca00078e00ff */
[----:B------:R-:W-:-:S05]  /*cbd0*/  LOP3.LUT R7, R11, UR10, R8, 0x96, !PT ;  /* 0x0000000a0b077c12 */ /* 0x000fca000f8e9608 */
[----:B------:R-:W-:-:S05]  /*cbe0*/  IMAD.WIDE.U32 R12, R7, -0x2daee0ad, RZ ;  /* 0xd2511f53070c7825 */ /* 0x000fca00078e00ff */
[----:B------:R-:W-:Y:S01]  /*cbf0*/  LOP3.LUT R6, R13, UR8, R6, 0x96, !PT ;  /* 0x000000080d067c12 */ /* 0x000fe2000f8e9606 */
[----:B------:R-:W-:-:S04]  /*cc00*/  IMAD.WIDE.U32 R8, R9, -0x326172a9, RZ ;  /* 0xcd9e8d5709087825 */ /* 0x000fc800078e00ff */
[----:B------:R-:W-:Y:S01]  /*cc10*/  IMAD.WIDE.U32 R6, R6, -0x326172a9, RZ ;  /* 0xcd9e8d5706067825 */ /* 0x000fe200078e00ff */
[----:B------:R-:W-:Y:S02]  /*cc20*/  LOP3.LUT R11, R9, UR23, R10, 0x96, !PT ;  /* 0x00000017090b7c12 */ /* 0x000fe4000f8e960a */
[----:B------:R-:W-:Y:S02]  /*cc30*/  HSET2.LE.AND R9, R31, R3, PT ;  /* 0x000000031f097233 */ /* 0x000fe40003803000 */
[----:B------:R-:W-:-:S03]  /*cc40*/  LOP3.LUT R8, R7, UR33, R8, 0x96, !PT ;  /* 0x0000002107087c12 */ /* 0x000fc6000f8e9608 */
[----:B------:R-:W-:Y:S02]  /*cc50*/  LOP3.LUT R84, R9, R84, RZ, 0xc0, !PT ;  /* 0x0000005409547212 */ /* 0x000fe400078ec0ff */
[----:B------:R-:W-:-:S04]  /*cc60*/  LOP3.LUT R9, R8, 0xffff, RZ, 0xc0, !PT ;  /* 0x0000ffff08097812 */ /* 0x000fc800078ec0ff */
[----:B------:R-:W-:Y:S02]  /*cc70*/  SHF.R.U32.HI R10, RZ, 0x8, R9 ;  /* 0x00000008ff0a7819 */ /* 0x000fe40000011609 */
[----:B------:R-:W-:-:S04]  /*cc80*/  LOP3.LUT R9, R8, 0xff, RZ, 0xc0, !PT ;  /* 0x000000ff08097812 */ /* 0x000fc800078ec0ff */
[----:B------:R-:W-:Y:S02]  /*cc90*/  PRMT R27, R9, 0x5410, R10 ;  /* 0x00005410091b7816 */ /* 0x000fe4000000000a */
[--C-:B------:R-:W-:Y:S02]  /*cca0*/  SHF.R.U32.HI R10, RZ, 0x10, R8.reuse ;  /* 0x00000010ff0a7819 */ /* 0x100fe40000011608 */
[----:B------:R-:W-:Y:S02]  /*ccb0*/  SHF.R.U32.HI R9, RZ, 0x18, R8 ;  /* 0x00000018ff097819 */ /* 0x000fe40000011608 */
[----:B------:R-:W-:Y:S02]  /*ccc0*/  LOP3.LUT R8, R10, 0xff, RZ, 0xc0, !PT ;  /* 0x000000ff0a087812 */ /* 0x000fe400078ec0ff */
[----:B------:R-:W-:Y:S02]  /*ccd0*/  LOP3.LUT R7, R6, 0xffff, RZ, 0xc0, !PT ;  /* 0x0000ffff06077812 */ /* 0x000fe400078ec0ff */
[----:B------:R-:W-:-:S02]  /*cce0*/  PRMT R26, R8, 0x5410, R9 ;  /* 0x00005410081a7816 */ /* 0x000fc40000000009 */
[----:B------:R-:W-:Y:S02]  /*ccf0*/  SHF.R.U32.HI R8, RZ, 0x8, R7 ;  /* 0x00000008ff087819 */ /* 0x000fe40000011607 */
[----:B------:R-:W-:-:S04]  /*cd00*/  LOP3.LUT R7, R6, 0xff, RZ, 0xc0, !PT ;  /* 0x000000ff06077812 */ /* 0x000fc800078ec0ff */
[----:B------:R-:W-:Y:S02]  /*cd10*/  PRMT R28, R7, 0x5410, R8 ;  /* 0x00005410071c7816 */ /* 0x000fe40000000008 */
[--C-:B------:R-:W-:Y:S02]  /*cd20*/  SHF.R.U32.HI R8, RZ, 0x10, R6.reuse ;  /* 0x00000010ff087819 */ /* 0x100fe40000011606 */
[----:B------:R-:W-:Y:S02]  /*cd30*/  SHF.R.U32.HI R7, RZ, 0x18, R6 ;  /* 0x00000018ff077819 */ /* 0x000fe40000011606 */
[----:B------:R-:W-:-:S04]  /*cd40*/  LOP3.LUT R6, R8, 0xff, RZ, 0xc0, !PT ;  /* 0x000000ff08067812 */ /* 0x000fc800078ec0ff */
[----:B------:R-:W-:Y:S01]  /*cd50*/  PRMT R33, R6, 0x5410, R7 ;  /* 0x0000541006217816 */ /* 0x000fe20000000007 */
[----:B------:R-:W-:Y:S01]  /*cd60*/  IMAD.WIDE.U32 R6, R11, -0x2daee0ad, RZ ;  /* 0xd2511f530b067825 */ /* 0x000fe200078e00ff */
[----:B------:R-:W-:-:S04]  /*cd70*/  HSET2.LE.AND R9, R35, R3, PT ;  /* 0x0000000323097233 */ /* 0x000fc80003803000 */
[----:B------:R-:W-:Y:S02]  /*cd80*/  LOP3.LUT R8, R7, UR32, R12, 0x96, !PT ;  /* 0x0000002007087c12 */ /* 0x000fe4000f8e960c */
[----:B------:R-:W-:Y:S02]  /*cd90*/  LOP3.LUT R85, R9, R54, RZ, 0xc0, !PT ;  /* 0x0000003609557212 */ /* 0x000fe400078ec0ff */
[C---:B------:R-:W-:Y:S01]  /*cda0*/  LOP3.LUT R9, R8.reuse, 0xffff, RZ, 0xc0, !PT ;  /* 0x0000ffff08097812 */ /* 0x040fe200078ec0ff */
[----:B------:R-:W-:Y:S02]  /*cdb0*/  IMAD.MOV.U32 R38, RZ, RZ, R39 ;  /* 0x000000ffff267224 */ /* 0x000fe400078e0027 */
[----:B------:R-:W-:Y:S01]  /*cdc0*/  IMAD.MOV.U32 R39, RZ, RZ, R43 ;  /* 0x000000ffff277224 */ /* 0x000fe200078e002b */
[----:B------:R-:W-:Y:S02]  /*cdd0*/  SHF.R.U32.HI R10, RZ, 0x8, R9 ;  /* 0x00000008ff0a7819 */ /* 0x000fe40000011609 */
[----:B------:R-:W-:Y:S01]  /*cde0*/  LOP3.LUT R9, R8, 0xff, RZ, 0xc0, !PT ;  /* 0x000000ff08097812 */ /* 0x000fe200078ec0ff */
[----:B------:R-:W-:-:S03]  /*cdf0*/  IMAD.MOV.U32 R58, RZ, RZ, R39 ;  /* 0x000000ffff3a7224 */ /* 0x000fc600078e0027 */
[----:B------:R-:W-:Y:S02]  /*ce00*/  PRMT R39, R9, 0x5410, R10 ;  /* 0x0000541009277816 */ /* 0x000fe4000000000a */
[--C-:B------:R-:W-:Y:S02]  /*ce10*/  SHF.R.U32.HI R10, RZ, 0x10, R8.reuse ;  /* 0x00000010ff0a7819 */ /* 0x100fe40000011608 */
[----:B------:R-:W-:Y:S02]  /*ce20*/  SHF.R.U32.HI R9, RZ, 0x18, R8 ;  /* 0x00000018ff097819 */ /* 0x000fe40000011608 */
[----:B------:R-:W-:Y:S02]  /*ce30*/  LOP3.LUT R8, R10, 0xff, RZ, 0xc0, !PT ;  /* 0x000000ff0a087812 */ /* 0x000fe400078ec0ff */
[----:B------:R-:W-:Y:S01]  /*ce40*/  LOP3.LUT R7, R6, 0xffff, RZ, 0xc0, !PT ;  /* 0x0000ffff06077812 */ /* 0x000fe200078ec0ff */
[----:B------:R-:W-:Y:S01]  /*ce50*/  IMAD.MOV.U32 R55, RZ, RZ, R38 ;  /* 0x000000ffff377224 */ /* 0x000fe200078e0026 */
[----:B------:R-:W-:-:S02]  /*ce60*/  PRMT R38, R8, 0x5410, R9 ;  /* 0x0000541008267816 */ /* 0x000fc40000000009 */
[----:B------:R-:W-:Y:S02]  /*ce70*/  SHF.R.U32.HI R8, RZ, 0x8, R7 ;  /* 0x00000008ff087819 */ /* 0x000fe40000011607 */
[----:B------:R-:W-:-:S04]  /*ce80*/  LOP3.LUT R7, R6, 0xff, RZ, 0xc0, !PT ;  /* 0x000000ff06077812 */ /* 0x000fc800078ec0ff */
[----:B------:R-:W-:Y:S02]  /*ce90*/  PRMT R35, R7, 0x5410, R8 ;  /* 0x0000541007237816 */ /* 0x000fe40000000008 */
[----:B------:R-:W-:Y:S01]  /*cea0*/  SHF.R.U32.HI R8, RZ, 0x10, R6 ;  /* 0x00000010ff087819 */ /* 0x000fe20000011606 */
[----:B------:R-:W-:Y:S01]  /*ceb0*/  IMAD.MOV.U32 R66, RZ, RZ, R170 ;  /* 0x000000ffff427224 */ /* 0x000fe200078e00aa */
[----:B------:R-:W-:Y:S02]  /*cec0*/  SHF.R.U32.HI R7, RZ, 0x18, R6 ;  /* 0x00000018ff077819 */ /* 0x000fe40000011606 */
[----:B------:R-:W-:Y:S02]  /*ced0*/  LOP3.LUT R6, R8, 0xff, RZ, 0xc0, !PT ;  /* 0x000000ff08067812 */ /* 0x000fe400078ec0ff */
[----:B------:R-:W-:Y:S01]  /*cee0*/  HSET2.LE.AND R8, R40, R3, PT ;  /* 0x0000000328087233 */ /* 0x000fe20003803000 */
[----:B------:R-:W-:Y:S02]  /*cef0*/  IMAD.MOV.U32 R54, RZ, RZ, R66 ;  /* 0x000000ffff367224 */ /* 0x000fe400078e0042 */
[----:B------:R-:W-:-:S02]  /*cf00*/  IMAD.MOV.U32 R44, RZ, RZ, R110 ;  /* 0x000000ffff2c7224 */ /* 0x000fc400078e006e */
[----:B------:R-:W-:Y:S01]  /*cf10*/  IMAD.MOV.U32 R170, RZ, RZ, R41 ;  /* 0x000000ffffaa7224 */ /* 0x000fe200078e0029 */
[----:B------:R-:W-:Y:S01]  /*cf20*/  LOP3.LUT R92, R8, R58, RZ, 0xc0, !PT ;  /* 0x0000003a085c7212 */ /* 0x000fe200078ec0ff */
[----:B------:R-:W-:Y:S01]  /*cf30*/  IMAD.MOV.U32 R110, RZ, RZ, R169 ;  /* 0x000000ffff6e7224 */ /* 0x000fe200078e00a9 */
[----:B------:R-:W-:Y:S01]  /*cf40*/  PRMT R31, R6, 0x5410, R7 ;  /* 0x00005410061f7816 */ /* 0x000fe20000000007 */
[----:B------:R-:W-:Y:S01]  /*cf50*/  IMAD.MOV.U32 R169, RZ, RZ, R93 ;  /* 0x000000ffffa97224 */ /* 0x000fe200078e005d */
[--C-:B------:R-:W-:Y:S01]  /*cf60*/  HSET2.LE.AND R7, R18, R3.reuse, PT ;  /* 0x0000000312077233 */ /* 0x100fe20003803000 */
[----:B------:R-:W-:Y:S01]  /*cf70*/  IMAD.MOV.U32 R58, RZ, RZ, R54 ;  /* 0x000000ffff3a7224 */ /* 0x000fe200078e0036 */
[----:B------:R-:W-:Y:S01]  /*cf80*/  HSET2.LE.AND R6, R15, R3, PT ;  /* 0x000000030f067233 */ /* 0x000fe20003803000 */
[----:B------:R-:W-:Y:S02]  /*cf90*/  IMAD.MOV.U32 R93, RZ, RZ, R219 ;  /* 0x000000ffff5d7224 */ /* 0x000fe400078e00db */
[----:B------:R-:W-:-:S02]  /*cfa0*/  IMAD.MOV.U32 R54, RZ, RZ, R64 ;  /* 0x000000ffff367224 */ /* 0x000fc400078e0040 */
[----:B------:R-:W-:Y:S01]  /*cfb0*/  IMAD.MOV.U32 R43, RZ, RZ, R45 ;  /* 0x000000ffff2b7224 */ /* 0x000fe200078e002d */
[----:B------:R-:W-:Y:S01]  /*cfc0*/  LOP3.LUT R90, R6, R90, RZ, 0xc0, !PT ;  /* 0x0000005a065a7212 */ /* 0x000fe200078ec0ff */
[----:B------:R-:W-:Y:S01]  /*cfd0*/  IMAD.MOV.U32 R64, RZ, RZ, R170 ;  /* 0x000000ffff407224 */ /* 0x000fe200078e00aa */
[----:B------:R-:W-:Y:S01]  /*cfe0*/  HSET2.LE.AND R8, R30, R3, PT ;  /* 0x000000031e087233 */ /* 0x000fe20003803000 */
[----:B------:R-:W-:Y:S01]  /*cff0*/  IMAD.MOV.U32 R170, RZ, RZ, R44 ;  /* 0x000000ffffaa7224 */ /* 0x000fe200078e002c */
[----:B------:R1:W5:Y:S01]  /*d000*/  LDL.LU R219, [R1+0x328] ;  /* 0x0003280001db7983 */ /* 0x0003620000300800 */
[----:B------:R-:W-:Y:S02]  /*d010*/  IMAD.MOV.U32 R44, RZ, RZ, R169 ;  /* 0x000000ffff2c7224 */ /* 0x000fe400078e00a9 */
[----:B------:R-:W-:Y:S01]  /*d020*/  IMAD.MOV.U32 R169, RZ, RZ, R93 ;  /* 0x000000ffffa97224 */ /* 0x000fe200078e005d */
[----:B------:R-:W-:Y:S02]  /*d030*/  LOP3.LUT R93, R7, R214, RZ, 0xc0, !PT ;  /* 0x000000d6075d7212 */ /* 0x000fe400078ec0ff */
[----:B------:R-:W-:-:S02]  /*d040*/  LOP3.LUT R7, R17, R204, RZ, 0x3c, !PT ;  /* 0x000000cc11077212 */ /* 0x000fc400078e3cff */
[----:B------:R-:W-:-:S03]  /*d050*/  LOP3.LUT R6, R197, UR28, R16, 0x96, !PT ;  /* 0x0000001cc5067c12 */ /* 0x000fc6000f8e9610 */
[----:B------:R-:W-:-:S04]  /*d060*/  IMAD.WIDE.U32 R18, R7, -0x2daee0ad, RZ ;  /* 0xd2511f5307127825 */ /* 0x000fc800078e00ff */
[----:B------:R-:W-:Y:S01]  /*d070*/  IMAD.WIDE.U32 R6, R6, -0x2daee0ad, RZ ;  /* 0xd2511f5306067825 */ /* 0x000fe200078e00ff */
[----:B------:R-:W-:-:S03]  /*d080*/  LOP3.LUT R10, R19, UR27, R60, 0x96, !PT ;  /* 0x0000001b130a7c12 */ /* 0x000fc6000f8e963c */
[----:B------:R-:W-:Y:S02]  /*d090*/  IMAD.MOV.U32 R45, RZ, RZ, R48 ;  /* 0x000000ffff2d7224 */ /* 0x000fe400078e0030 */
[----:B------:R-:W-:Y:S01]  /*d0a0*/  IMAD.MOV.U32 R48, RZ, RZ, R91 ;  /* 0x000000ffff307224 */ /* 0x000fe200078e005b */
[----:B------:R-:W-:Y:S01]  /*d0b0*/  LOP3.LUT R9, R7, UR17, R18, 0x96, !PT ;  /* 0x0000001107097c12 */ /* 0x000fe2000f8e9612 */
[----:B------:R-:W-:Y:S01]  /*d0c0*/  IMAD.MOV.U32 R91, RZ, RZ, R218 ;  /* 0x000000ffff5b7224 */ /* 0x000fe200078e00da */
[----:B------:R-:W-:Y:S01]  /*d0d0*/  LOP3.LUT R11, R53, UR11, R6, 0x96, !PT ;  /* 0x0000000b350b7c12 */ /* 0x000fe2000f8e9606 */
[----:B-1----:R-:W-:Y:S01]  /*d0e0*/  IMAD.MOV.U32 R57, RZ, RZ, R44 ;  /* 0x000000ffff397224 */ /* 0x002fe200078e002c */
[--C-:B------:R-:W-:Y:S01]  /*d0f0*/  HSET2.LE.AND R6, R14, R3.reuse, PT ;  /* 0x000000030e067233 */ /* 0x100fe20003803000 */
[----:B------:R-:W-:Y:S01]  /*d100*/  IMAD.MOV.U32 R44, RZ, RZ, R91 ;  /* 0x000000ffff2c7224 */ /* 0x000fe200078e005b */
[----:B------:R-:W-:Y:S01]  /*d110*/  LOP3.LUT R91, R8, R171, RZ, 0xc0, !PT ;  /* 0x000000ab085b7212 */ /* 0x000fe200078ec0ff */
[----:B------:R-:W-:Y:S01]  /*d120*/  IMAD.WIDE.U32 R8, R9, -0x326172a9, RZ ;  /* 0xcd9e8d5709087825 */ /* 0x000fe200078e00ff */
[----:B------:R-:W-:Y:S01]  /*d130*/  HSET2.LE.AND R7, R29, R3, PT ;  /* 0x000000031d077233 */ /* 0x000fe20003803000 */
[----:B------:R1:W5:Y:S02]  /*d140*/  LDL.LU R218, [R1+0x324] ;  /* 0x0003240001da7983 */ /* 0x0003640000300800 */
[----:B------:R-:W-:-:S02]  /*d150*/  IMAD.WIDE.U32 R14, R10, -0x326172a9, RZ ;  /* 0xcd9e8d570a0e7825 */ /* 0x000fc400078e00ff */
[----:B------:R1:W5:Y:S02]  /*d160*/  LDL.LU R217, [R1+0x320] ;  /* 0x0003200001d97983 */ /* 0x0003640000300800 */
[----:B------:R-:W-:Y:S02]  /*d170*/  IMAD.MOV.U32 R63, RZ, RZ, R170 ;  /* 0x000000ffff3f7224 */ /* 0x000fe400078e00aa */
[----:B------:R-:W-:Y:S01]  /*d180*/  IMAD.MOV.U32 R170, RZ, RZ, R115 ;  /* 0x000000ffffaa7224 */ /* 0x000fe200078e0073 */
[----:B------:R-:W-:Y:S01]  /*d190*/  LOP3.LUT R115, R6, R89, RZ, 0xc0, !PT ;  /* 0x0000005906737212 */ /* 0x000fe200078ec0ff */
[----:B------:R-:W-:Y:S01]  /*d1a0*/  IMAD.MOV.U32 R61, RZ, RZ, R54 ;  /* 0x000000ffff3d7224 */ /* 0x000fe200078e0036 */
[----:B------:R-:W-:Y:S01]  /*d1b0*/  LOP3.LUT R6, R9, UR16, R14, 0x96, !PT ;  /* 0x0000001009067c12 */ /* 0x000fe2000f8e960e */
[----:B------:R-:W-:Y:S02]  /*d1c0*/  IMAD.MOV.U32 R54, RZ, RZ, R88 ;  /* 0x000000ffff367224 */ /* 0x000fe400078e0058 */
[----:B------:R-:W-:Y:S01]  /*d1d0*/  IMAD.MOV.U32 R88, RZ, RZ, R114 ;  /* 0x000000ffff587224 */ /* 0x000fe200078e0072 */
[----:B------:R-:W-:Y:S01]  /*d1e0*/  LOP3.LUT R114, R7, R167, RZ, 0xc0, !PT ;  /* 0x000000a707727212 */ /* 0x000fe200078ec0ff */
[----:B------:R-:W-:-:S04]  /*d1f0*/  IMAD.WIDE.U32 R6, R6, -0x2daee0ad, RZ ;  /* 0xd2511f5306067825 */ /* 0x000fc800078e00ff */
[----:B------:R-:W-:Y:S01]  /*d200*/  IMAD.WIDE.U32 R10, R11, -0x326172a9, RZ ;  /* 0xcd9e8d570b0a7825 */ /* 0x000fe200078e00ff */
[----:B------:R-:W-:-:S04]  /*d210*/  LOP3.LUT R9, R7, UR9, R52, 0x96, !PT ;  /* 0x0000000907097c12 */ /* 0x000fc8000f8e9634 */
[----:B------:R-:W-:-:S05]  /*d220*/  LOP3.LUT R7, R11, UR10, R8, 0x96, !PT ;  /* 0x0000000a0b077c12 */ /* 0x000fca000f8e9608 */
[----:B------:R-:W-:-:S05]  /*d230*/  IMAD.WIDE.U32 R12, R7, -0x2daee0ad, RZ ;  /* 0xd2511f53070c7825 */ /* 0x000fca00078e00ff */
[----:B------:R-:W-:Y:S01]  /*d240*/  LOP3.LUT R6, R13, UR8, R6, 0x96, !PT ;  /* 0x000000080d067c12 */ /* 0x000fe2000f8e9606 */
[----:B------:R-:W-:-:S04]  /*d250*/  IMAD.WIDE.U32 R8, R9, -0x326172a9, RZ ;  /* 0xcd9e8d5709087825 */ /* 0x000fc800078e00ff */
[----:B------:R-:W-:Y:S01]  /*d260*/  IMAD.WIDE.U32 R6, R6, -0x326172a9, RZ ;  /* 0xcd9e8d5706067825 */ /* 0x000fe200078e00ff */
[----:B------:R-:W-:-:S04]  /*d270*/  LOP3.LUT R10, R9, UR23, R10, 0x96, !PT ;  /* 0x00000017090a7c12 */ /* 0x000fc8000f8e960a */
[----:B------:R-:W-:Y:S02]  /*d280*/  LOP3.LUT R9, R7, UR33, R8, 0x96, !PT ;  /* 0x0000002107097c12 */ /* 0x000fe4000f8e9608 */
[----:B------:R-:W-:Y:S01]  /*d290*/  LOP3.LUT R7, R6, 0xffff, RZ, 0xc0, !PT ;  /* 0x0000ffff06077812 */ /* 0x000fe200078ec0ff */
[----:B------:R-:W-:-:S03]  /*d2a0*/  IMAD.MOV.U32 R60, RZ, RZ, R64 ;  /* 0x000000ffff3c7224 */ /* 0x000fc600078e0040 */
[----:B------:R-:W-:Y:S02]  /*d2b0*/  SHF.R.U32.HI R8, RZ, 0x8, R7 ;  /* 0x00000008ff087819 */ /* 0x000fe40000011607 */
[----:B------:R-:W-:Y:S01]  /*d2c0*/  LOP3.LUT R7, R6, 0xff, RZ, 0xc0, !PT ;  /* 0x000000ff06077812 */ /* 0x000fe200078ec0ff */
[----:B------:R-:W-:-:S03]  /*d2d0*/  IMAD.MOV.U32 R64, RZ, RZ, R48 ;  /* 0x000000ffff407224 */ /* 0x000fc600078e0030 */
[----:B------:R-:W-:Y:S02]  /*d2e0*/  PRMT R48, R7, 0x5410, R8 ;  /* 0x0000541007307816 */ /* 0x000fe40000000008 */
[--C-:B------:R-:W-:Y:S02]  /*d2f0*/  SHF.R.U32.HI R8, RZ, 0x10, R6.reuse ;  /* 0x00000010ff087819 */ /* 0x100fe40000011606 */
[----:B------:R-:W-:Y:S02]  /*d300*/  SHF.R.U32.HI R7, RZ, 0x18, R6 ;  /* 0x00000018ff077819 */ /* 0x000fe40000011606 */
[----:B------:R-:W-:-:S04]  /*d310*/  LOP3.LUT R6, R8, 0xff, RZ, 0xc0, !PT ;  /* 0x000000ff08067812 */ /* 0x000fc800078ec0ff */
[----:B------:R-:W-:Y:S01]  /*d320*/  PRMT R47, R6, 0x5410, R7 ;  /* 0x00005410062f7816 */ /* 0x000fe20000000007 */
        /* <DEDUP_REMOVED lines=8> */
[----:B------:R-:W-:Y:S02]  /*d3b0*/  HSET2.LE.AND R6, R32, R3, PT ;  /* 0x0000000320067233 */ /* 0x000fe40003803000 */
[----:B------:R-:W-:-:S03]  /*d3c0*/  LOP3.LUT R7, R7, 0xff, RZ, 0xc0, !PT ;  /* 0x000000ff07077812 */ /* 0x000fc600078ec0ff */
[----:B------:R-:W-:Y:S02]  /*d3d0*/  LOP3.LUT R88, R6, R88, RZ, 0xc0, !PT ;  /* 0x0000005806587212 */ /* 0x000fe400078ec0ff */
[----:B------:R-:W-:Y:S02]  /*d3e0*/  LOP3.LUT R6, R9, 0xffff, RZ, 0xc0, !PT ;  /* 0x0000ffff09067812 */ /* 0x000fe400078ec0ff */
[----:B------:R-:W-:Y:S02]  /*d3f0*/  PRMT R30, R7, 0x5410, R10 ;  /* 0x00005410071e7816 */ /* 0x000fe4000000000a */
[----:B------:R-:W-:Y:S01]  /*d400*/  SHF.R.U32.HI R7, RZ, 0x8, R6 ;  /* 0x00000008ff077819 */ /* 0x000fe20000011606 */
[----:B---3--:R-:W-:Y:S01]  /*d410*/  IMAD.MOV.U32 R68, RZ, RZ, R55 ;  /* 0x000000ffff447224 */ /* 0x008fe200078e0037 */
[----:B------:R-:W-:Y:S01]  /*d420*/  LOP3.LUT R6, R9, 0xff, RZ, 0xc0, !PT ;  /* 0x000000ff09067812 */ /* 0x000fe200078ec0ff */
[----:B------:R-:W-:Y:S02]  /*d430*/  IMAD.MOV.U32 R55, RZ, RZ, R42 ;  /* 0x000000ffff377224 */ /* 0x000fe400078e002a */
[----:B------:R-:W-:Y:S01]  /*d440*/  IMAD.MOV.U32 R42, RZ, RZ, R45 ;  /* 0x000000ffff2a7224 */ /* 0x000fe200078e002d */
[----:B------:R-:W-:Y:S01]  /*d450*/  PRMT R45, R6, 0x5410, R7 ;  /* 0x00005410062d7816 */ /* 0x000fe20000000007 */
[----:B------:R-:W-:Y:S01]  /*d460*/  IMAD.MOV.U32 R56, RZ, RZ, R57 ;  /* 0x000000ffff387224 */ /* 0x000fe200078e0039 */
[----:B------:R-:W-:-:S02]  /*d470*/  HSET2.LE.AND R6, R34, R3, PT ;  /* 0x0000000322067233 */ /* 0x000fc40003803000 */
[--C-:B------:R-:W-:Y:S02]  /*d480*/  SHF.R.U32.HI R7, RZ, 0x10, R9.reuse ;  /* 0x00000010ff077819 */ /* 0x100fe40000011609 */
[----:B------:R-:W-:Y:S02]  /*d490*/  SHF.R.U32.HI R9, RZ, 0x18, R9 ;  /* 0x00000018ff097819 */ /* 0x000fe40000011609 */
[----:B------:R-:W-:Y:S02]  /*d4a0*/  LOP3.LUT R7, R7, 0xff, RZ, 0xc0, !PT ;  /* 0x000000ff07077812 */ /* 0x000fe400078ec0ff */
[----:B------:R-:W-:Y:S02]  /*d4b0*/  LOP3.LUT R89, R6, R56, RZ, 0xc0, !PT ;  /* 0x0000003806597212 */ /* 0x000fe400078ec0ff */
[----:B------:R-:W-:Y:S02]  /*d4c0*/  LOP3.LUT R6, R8, 0xffff, RZ, 0xc0, !PT ;  /* 0x0000ffff08067812 */ /* 0x000fe400078ec0ff */
[----:B------:R-:W-:-:S02]  /*d4d0*/  PRMT R32, R7, 0x5410, R9 ;  /* 0x0000541007207816 */ /* 0x000fc40000000009 */
[----:B------:R-:W-:Y:S02]  /*d4e0*/  SHF.R.U32.HI R7, RZ, 0x8, R6 ;  /* 0x00000008ff077819 */ /* 0x000fe40000011606 */
[----:B------:R-:W-:Y:S01]  /*d4f0*/  LOP3.LUT R6, R8, 0xff, RZ, 0xc0, !PT ;  /* 0x000000ff08067812 */ /* 0x000fe200078ec0ff */
[----:B------:R-:W-:Y:S02]  /*d500*/  IMAD.MOV.U32 R59, RZ, RZ, R55 ;  /* 0x000000ffff3b7224 */ /* 0x000fe400078e0037 */
[----:B------:R-:W-:Y:S01]  /*d510*/  IMAD.MOV.U32 R55, RZ, RZ, R44 ;  /* 0x000000ffff377224 */ /* 0x000fe200078e002c */
[----:B------:R-:W-:Y:S02]  /*d520*/  PRMT R44, R6, 0x5410, R7 ;  /* 0x00005410062c7816 */ /* 0x000fe40000000007 */
[--C-:B------:R-:W-:Y:S02]  /*d530*/  SHF.R.U32.HI R6, RZ, 0x10, R8.reuse ;  /* 0x00000010ff067819 */ /* 0x100fe40000011608 */
[----:B------:R-:W-:-:S02]  /*d540*/  SHF.R.U32.HI R7, RZ, 0x18, R8 ;  /* 0x00000018ff077819 */ /* 0x000fc40000011608 */
[----:B------:R-:W-:-:S04]  /*d550*/  LOP3.LUT R6, R6, 0xff, RZ, 0xc0, !PT ;  /* 0x000000ff06067812 */ /* 0x000fc800078ec0ff */
[----:B------:R-:W-:Y:S02]  /*d560*/  PRMT R29, R6, 0x5410, R7 ;  /* 0x00005410061d7816 */ /* 0x000fe40000000007 */
[--C-:B------:R-:W-:Y:S01]  /*d570*/  HSET2.LE.AND R6, R37, R3.reuse, PT ;  /* 0x0000000325067233 */ /* 0x100fe20003803000 */
[----:B------:R-:W-:Y:S01]  /*d580*/  IMAD.MOV.U32 R66, RZ, RZ, R108 ;  /* 0x000000ffff427224 */ /* 0x000fe200078e006c */
[--C-:B------:R-:W-:Y:S01]  /*d590*/  HSET2.LE.AND R7, R27, R3.reuse, PT ;  /* 0x000000031b077233 */ /* 0x100fe20003803000 */
[----:B------:R-:W-:Y:S02]  /*d5a0*/  IMAD.MOV.U32 R120, RZ, RZ, R59 ;  /* 0x000000ffff787224 */ /* 0x000fe400078e003b */
[----:B------:R-:W-:Y:S01]  /*d5b0*/  LOP3.LUT R112, R6, R112, RZ, 0xc0, !PT ;  /* 0x0000007006707212 */ /* 0x000fe200078ec0ff */
[----:B------:R-:W-:Y:S01]  /*d5c0*/  IMAD.MOV.U32 R108, RZ, RZ, R215 ;  /* 0x000000ffff6c7224 */ /* 0x000fe200078e00d7 */
[----:B------:R-:W-:Y:S02]  /*d5d0*/  HSET2.LE.AND R6, R26, R3, PT ;  /* 0x000000031a067233 */ /* 0x000fe40003803000 */
[----:B------:R-:W-:Y:S01]  /*d5e0*/  LOP3.LUT R9, R25, UR28, R16, 0x96, !PT ;  /* 0x0000001c19097c12 */ /* 0x000fe2000f8e9610 */
[----:B------:R-:W-:-:S02]  /*d5f0*/  IMAD.MOV.U32 R197, RZ, RZ, R120 ;  /* 0x000000ffffc57224 */ /* 0x000fc400078e0078 */
[----:B------:R-:W-:Y:S01]  /*d600*/  IMAD.MOV.U32 R40, RZ, RZ, R108 ;  /* 0x000000ffff287224 */ /* 0x000fe200078e006c */
[----:B------:R-:W-:Y:S01]  /*d610*/  LOP3.LUT R108, R7, R96, RZ, 0xc0, !PT ;  /* 0x00000060076c7212 */ /* 0x000fe200078ec0ff */
[----:B------:R-:W-:Y:S01]  /*d620*/  IMAD.MOV.U32 R120, RZ, RZ, R109 ;  /* 0x000000ffff787224 */ /* 0x000fe200078e006d */
[----:B------:R-:W-:Y:S01]  /*d630*/  LOP3.LUT R109, R6, R76, RZ, 0xc0, !PT ;  /* 0x0000004c066d7212 */ /* 0x000fe200078ec0ff */
[----:B------:R-:W-:Y:S01]  /*d640*/  IMAD.WIDE.U32 R6, R9, -0x2daee0ad, RZ ;  /* 0xd2511f5309067825 */ /* 0x000fe200078e00ff */
[----:B------:R-:W-:Y:S02]  /*d650*/  HSET2.LE.AND R8, R36, R3, PT ;  /* 0x0000000324087233 */ /* 0x000fe40003803000 */
[----:B------:R-:W-:Y:S02]  /*d660*/  LOP3.LUT R10, R15, UR26, R24, 0x96, !PT ;  /* 0x0000001a0f0a7c12 */ /* 0x000fe4000f8e9618 */
[----:B------:R-:W-:Y:S02]  /*d670*/  LOP3.LUT R7, R7, UR17, R18, 0x96, !PT ;  /* 0x0000001107077c12 */ /* 0x000fe4000f8e9612 */
[----:B------:R-:W-:Y:S01]  /*d680*/  LOP3.LUT R113, R8, R113, RZ, 0xc0, !PT ;  /* 0x0000007108717212 */ /* 0x000fe200078ec0ff */
        /* <DEDUP_REMOVED lines=20> */
[----:B------:R-:W-:Y:S01]  /*d7d0*/  HSET2.LE.AND R6, R28, R3, PT ;  /* 0x000000031c067233 */ /* 0x000fe20003803000 */
[----:B------:R-:W-:Y:S01]  /*d7e0*/  IMAD.MOV.U32 R28, RZ, RZ, R110 ;  /* 0x000000ffff1c7224 */ /* 0x000fe200078e006e */
[----:B------:R-:W-:-:S03]  /*d7f0*/  LOP3.LUT R7, R7, 0xff, RZ, 0xc0, !PT ;  /* 0x000000ff07077812 */ /* 0x000fc600078ec0ff */
[----:B------:R-:W-:Y:S02]  /*d800*/  LOP3.LUT R110, R6, R77, RZ, 0xc0, !PT ;  /* 0x0000004d066e7212 */ /* 0x000fe400078ec0ff */
[C---:B------:R-:W-:Y:S02]  /*d810*/  LOP3.LUT R6, R8.reuse, 0xffff, RZ, 0xc0, !PT ;  /* 0x0000ffff08067812 */ /* 0x040fe400078ec0ff */
[----:B------:R-:W-:Y:S02]  /*d820*/  PRMT R27, R7, 0x5410, R9 ;  /* 0x00005410071b7816 */ /* 0x000fe40000000009 */
        /* <DEDUP_REMOVED lines=9> */
[----:B------:R-:W-:Y:S01]  /*d8c0*/  LOP3.LUT R8, R7, UR32, R12, 0x96, !PT ;  /* 0x0000002007087c12 */ /* 0x000fe2000f8e960c */
[----:B------:R-:W-:Y:S01]  /*d8d0*/  IMAD.MOV.U32 R76, RZ, RZ, R111 ;  /* 0x000000ffff4c7224 */ /* 0x000fe200078e006f */
[----:B------:R-:W-:Y:S01]  /*d8e0*/  LOP3.LUT R111, R9, R165, RZ, 0xc0, !PT ;  /* 0x000000a5096f7212 */ /* 0x000fe200078ec0ff */
[----:B------:R-:W-:Y:S01]  /*d8f0*/  IMAD.MOV.U32 R57, RZ, RZ, R58 ;  /* 0x000000ffff397224 */ /* 0x000fe200078e003a */
[C---:B------:R-:W-:Y:S01]  /*d900*/  LOP3.LUT R9, R8.reuse, 0xffff, RZ, 0xc0, !PT ;  /* 0x0000ffff08097812 */ /* 0x040fe200078ec0ff */
[----:B------:R-:W-:Y:S02]  /*d910*/  IMAD.MOV.U32 R58, RZ, RZ, R66 ;  /* 0x000000ffff3a7224 */ /* 0x000fe400078e0042 */
[----:B------:R-:W-:Y:S01]  /*d920*/  IMAD.MOV.U32 R66, RZ, RZ, R139 ;  /* 0x000000ffff427224 */ /* 0x000fe200078e008b */
[----:B------:R-:W-:Y:S01]  /*d930*/  SHF.R.U32.HI R10, RZ, 0x8, R9 ;  /* 0x00000008ff0a7819 */ /* 0x000fe20000011609 */
[----:B------:R-:W-:Y:S01]  /*d940*/  IMAD.MOV.U32 R34, RZ, RZ, R55 ;  /* 0x000000ffff227224 */ /* 0x000fe200078e0037 */
[----:B------:R-:W-:Y:S01]  /*d950*/  LOP3.LUT R9, R8, 0xff, RZ, 0xc0, !PT ;  /* 0x000000ff08097812 */ /* 0x000fe200078ec0ff */
[----:B------:R-:W-:-:S02]  /*d960*/  IMAD.MOV.U32 R55, RZ, RZ, R66 ;  /* 0x000000ffff377224 */ /* 0x000fc400078e0042 */
[----:B------:R-:W-:Y:S01]  /*d970*/  IMAD.MOV.U32 R66, RZ, RZ, R43 ;  /* 0x000000ffff427224 */ /* 0x000fe200078e002b */
[----:B------:R-:W-:Y:S02]  /*d980*/  PRMT R43, R9, 0x5410, R10 ;  /* 0x00005410092b7816 */ /* 0x000fe4000000000a */
[--C-:B------:R-:W-:Y:S02]  /*d990*/  SHF.R.U32.HI R10, RZ, 0x10, R8.reuse ;  /* 0x00000010ff0a7819 */ /* 0x100fe40000011608 */
[----:B------:R-:W-:Y:S01]  /*d9a0*/  SHF.R.U32.HI R9, RZ, 0x18, R8 ;  /* 0x00000018ff097819 */ /* 0x000fe20000011608 */
[----:B------:R-:W-:Y:S01]  /*d9b0*/  IMAD.MOV.U32 R167, RZ, RZ, R120 ;  /* 0x000000ffffa77224 */ /* 0x000fe200078e0078 */
[----:B------:R-:W-:Y:S01]  /*d9c0*/  LOP3.LUT R8, R10, 0xff, RZ, 0xc0, !PT ;  /* 0x000000ff0a087812 */ /* 0x000fe200078ec0ff */
[----:B------:R-:W-:Y:S01]  /*d9d0*/  IMAD.MOV.U32 R120, RZ, RZ, R64 ;  /* 0x000000ffff787224 */ /* 0x000fe200078e0040 */
[----:B------:R-:W-:Y:S01]  /*d9e0*/  LOP3.LUT R7, R6, 0xffff, RZ, 0xc0, !PT ;  /* 0x0000ffff06077812 */ /* 0x000fe200078ec0ff */
[----:B------:R-:W-:Y:S01]  /*d9f0*/  IMAD.MOV.U32 R64, RZ, RZ, R42 ;  /* 0x000000ffff407224 */ /* 0x000fe200078e002a */
[----:B------:R-:W-:Y:S01]  /*da00*/  PRMT R42, R8, 0x5410, R9 ;  /* 0x00005410082a7816 */ /* 0x000fe20000000009 */
        /* <DEDUP_REMOVED lines=9> */
[--C-:B------:R-:W-:Y:S01]  /*daa0*/  SHF.R.U32.HI R8, RZ, 0x10, R6.reuse ;  /* 0x00000010ff087819 */ /* 0x100fe20000011606 */
[----:B------:R1:W5:Y:S01]  /*dab0*/  LDL.LU R216, [R1+0x31c] ;  /* 0x00031c0001d87983 */ /* 0x0003620000300800 */
[----:B------:R-:W-:-:S02]  /*dac0*/  SHF.R.U32.HI R7, RZ, 0x18, R6 ;  /* 0x00000018ff077819 */ /* 0x000fc40000011606 */
[----:B------:R-:W-:Y:S02]  /*dad0*/  LOP3.LUT R6, R8, 0xff, RZ, 0xc0, !PT ;  /* 0x000000ff08067812 */ /* 0x000fe400078ec0ff */
[----:B------:R-:W-:Y:S01]  /*dae0*/  LOP3.LUT R10, R15, UR26, R22, 0x96, !PT ;  /* 0x0000001a0f0a7c12 */ /* 0x000fe2000f8e9616 */
[----:B------:R-:W-:Y:S01]  /*daf0*/  IMAD.MOV.U32 R59, RZ, RZ, R56 ;  /* 0x000000ffff3b7224 */ /* 0x000fe200078e0038 */
[----:B------:R-:W-:Y:S01]  /*db00*/  PRMT R40, R6, 0x5410, R7 ;  /* 0x0000541006287816 */ /* 0x000fe20000000007 */
[----:B------:R-:W-:Y:S01]  /*db10*/  IMAD.MOV.U32 R165, RZ, RZ, R77 ;  /* 0x000000ffffa57224 */ /* 0x000fe200078e004d */
[--C-:B------:R-:W-:Y:S01]  /*db20*/  HSET2.LE.AND R6, R39, R3.reuse, PT ;  /* 0x0000000327067233 */ /* 0x100fe20003803000 */
[----:B------:R1:W5:Y:S01]  /*db30*/  LDL.LU R215, [R1+0x318] ;  /* 0x0003180001d77983 */ /* 0x0003620000300800 */
[----:B------:R-:W-:-:S03]  /*db40*/  HSET2.LE.AND R7, R35, R3, PT ;  /* 0x0000000323077233 */ /* 0x000fc60003803000 */
[----:B------:R-:W-:Y:S02]  /*db50*/  LOP3.LUT R96, R6, R166, RZ, 0xc0, !PT ;  /* 0x000000a606607212 */ /* 0x000fe400078ec0ff */
[--C-:B------:R-:W-:Y:S01]  /*db60*/  HSET2.LE.AND R8, R38, R3.reuse, PT ;  /* 0x0000000326087233 */ /* 0x100fe20003803000 */
[----:B------:R-:W-:Y:S01]  /*db70*/  IMAD.MOV.U32 R22, RZ, RZ, R58 ;  /* 0x000000ffff167224 */ /* 0x000fe200078e003a */
[----:B------:R-:W-:Y:S01]  /*db80*/  HSET2.LE.AND R6, R31, R3, PT ;  /* 0x000000031f067233 */ /* 0x000fe20003803000 */
[----:B------:R-:W-:Y:S01]  /*db90*/  IMAD.MOV.U32 R56, RZ, RZ, R68 ;  /* 0x000000ffff387224 */ /* 0x000fe200078e0044 */
[----:B------:R-:W-:Y:S01]  /*dba0*/  LOP3.LUT R98, R7, R98, RZ, 0xc0, !PT ;  /* 0x0000006207627212 */ /* 0x000fe200078ec0ff */
[----:B------:R1:W5:Y:S02]  /*dbb0*/  LDL.LU R214, [R1+0x314] ;  /* 0x0003140001d67983 */ /* 0x0003640000300800 */
[----:B------:R-:W-:Y:S01]  /*dbc0*/  LOP3.LUT R99, R6, R99, RZ, 0xc0, !PT ;  /* 0x0000006306637212 */ /* 0x000fe200078ec0ff */
[----:B------:R-:W-:Y:S01]  /*dbd0*/  IMAD.WIDE.U32 R6, R9, -0x2daee0ad, RZ ;  /* 0xd2511f5309067825 */ /* 0x000fe200078e00ff */
[----:B------:R-:W-:Y:S01]  /*dbe0*/  LOP3.LUT R97, R8, R97, RZ, 0xc0, !PT ;  /* 0x0000006108617212 */ /* 0x000fe200078ec0ff */
[----:B------:R1:W5:Y:S03]  /*dbf0*/  LDL.LU R139, [R1+0x310] ;  /* 0x00031000018b7983 */ /* 0x0003660000300800 */
[----:B------:R-:W-:Y:S01]  /*dc00*/  LOP3.LUT R7, R7, UR17, R18, 0x96, !PT ;  /* 0x0000001107077c12 */ /* 0x000fe2000f8e9612 */
[----:B------:R-:W-:Y:S01]  /*dc10*/  IMAD.WIDE.U32 R8, R10, -0x2daee0ad, RZ ;  /* 0xd2511f530a087825 */ /* 0x000fe200078e00ff */
[----:B------:R1:W5:Y:S03]  /*dc20*/  LDL.LU R137, [R1+0x30c] ;  /* 0x00030c0001897983 */ /* 0x0003660000300800 */
        /* <DEDUP_REMOVED lines=30> */
[----:B------:R-:W-:-:S04]  /*de10*/  LOP3.LUT R8, R7, UR32, R12, 0x96, !PT ;  /* 0x0000002007087c12 */ /* 0x000fc8000f8e960c */
        /* <DEDUP_REMOVED lines=15> */
[----:B------:R-:W-:Y:S02]  /*df10*/  PRMT R52, R6, 0x5410, R7 ;  /* 0x0000541006347816 */ /* 0x000fe40000000007 */
[----:B------:R-:W-:-:S05]  /*df20*/  LOP3.LUT R6, R21, UR28, R16, 0x96, !PT ;  /* 0x0000001c15067c12 */ /* 0x000fca000f8e9610 */
[----:B------:R-:W-:Y:S01]  /*df30*/  IMAD.WIDE.U32 R6, R6, -0x2daee0ad, RZ ;  /* 0xd2511f5306067825 */ /* 0x000fe200078e00ff */
[----:B------:R-:W-:-:S04]  /*df40*/  LOP3.LUT R10, R15, UR26, R20, 0x96, !PT ;  /* 0x0000001a0f0a7c12 */ /* 0x000fc8000f8e9614 */
[----:B------:R-:W-:Y:S01]  /*df50*/  LOP3.LUT R7, R7, UR17, R18, 0x96, !PT ;  /* 0x0000001107077c12 */ /* 0x000fe2000f8e9612 */
[----:B------:R-:W-:-:S04]  /*df60*/  IMAD.WIDE.U32 R10, R10, -0x2daee0ad, RZ ;  /* 0xd2511f530a0a7825 */ /* 0x000fc800078e00ff */
[----:B------:R-:W-:Y:S01]  /*df70*/  IMAD.WIDE.U32 R8, R7, -0x326172a9, RZ ;  /* 0xcd9e8d5707087825 */ /* 0x000fe200078e00ff */
[----:B------:R-:W-:-:S04]  /*df80*/  LOP3.LUT R11, R11, UR11, R6, 0x96, !PT ;  /* 0x0000000b0b0b7c12 */ /* 0x000fc8000f8e9606 */
        /* <DEDUP_REMOVED lines=8> */
[----:B------:R-:W-:-:S04]  /*e010*/  IMAD.WIDE.U32 R6, R6, -0x326172a9, RZ ;  /* 0xcd9e8d5706067825 */ /* 0x000fc800078e00ff */
[----:B------:R-:W-:Y:S01]  /*e020*/  IMAD.MOV.U32 R18, RZ, RZ, R76 ;  /* 0x000000ffff127224 */ /* 0x000fe200078e004c */
        /* <DEDUP_REMOVED lines=15> */
[----:B------:R-:W-:Y:S02]  /*e120*/  IMAD.MOV.U32 R68, RZ, RZ, R57 ;  /* 0x000000ffff447224 */ /* 0x000fe400078e0039 */
[----:B------:R-:W-:Y:S01]  /*e130*/  IMAD.MOV.U32 R57, RZ, RZ, R61 ;  /* 0x000000ffff397224 */ /* 0x000fe200078e003d */
[----:B------:R-:W-:Y:S02]  /*e140*/  SHF.R.U32.HI R8, RZ, 0x8, R7 ;  /* 0x00000008ff087819 */ /* 0x000fe40000011607 */
[----:B------:R-:W-:Y:S01]  /*e150*/  LOP3.LUT R7, R6, 0xff, RZ, 0xc0, !PT ;  /* 0x000000ff06077812 */ /* 0x000fe200078ec0ff */
[----:B------:R-:W-:Y:S02]  /*e160*/  IMAD.MOV.U32 R23, RZ, RZ, R68 ;  /* 0x000000ffff177224 */ /* 0x000fe400078e0044 */
[----:B------:R-:W-:Y:S01]  /*e170*/  IMAD.MOV.U32 R68, RZ, RZ, R57 ;  /* 0x000000ffff447224 */ /* 0x000fe200078e0039 */
[----:B------:R-:W-:-:S02]  /*e180*/  PRMT R57, R7, 0x5410, R8 ;  /* 0x0000541007397816 */ /* 0x000fc40000000008 */
[----:B------:R-:W-:Y:S01]  /*e190*/  SHF.R.U32.HI R7, RZ, 0x10, R6 ;  /* 0x00000010ff077819 */ /* 0x000fe20000011606 */
[----:B------:R-:W-:-:S03]  /*e1a0*/  IMAD.MOV.U32 R39, RZ, RZ, R56 ;  /* 0x000000ffff277224 */ /* 0x000fc600078e0038 */
[----:B------:R-:W-:Y:S01]  /*e1b0*/  LOP3.LUT R8, R7, 0xff, RZ, 0xc0, !PT ;  /* 0x000000ff07087812 */ /* 0x000fe200078ec0ff */
[----:B------:R-:W-:Y:S01]  /*e1c0*/  IMAD.MOV.U32 R14, RZ, RZ, R39 ;  /* 0x000000ffff0e7224 */ /* 0x000fe200078e0027 */
[----:B------:R-:W-:Y:S01]  /*e1d0*/  HSET2.LE.AND R7, R48, R3, PT ;  /* 0x0000000330077233 */ /* 0x000fe20003803000 */
[----:B------:R-:W-:Y:S02]  /*e1e0*/  IMAD.MOV.U32 R39, RZ, RZ, R169 ;  /* 0x000000ffff277224 */ /* 0x000fe400078e00a9 */
[----:B------:R-:W-:Y:S02]  /*e1f0*/  IMAD.MOV.U32 R166, RZ, RZ, R28 ;  /* 0x000000ffffa67224 */ /* 0x000fe400078e001c */
[----:B------:R-:W-:Y:S01]  /*e200*/  IMAD.MOV.U32 R169, RZ, RZ, R212 ;  /* 0x000000ffffa97224 */ /* 0x000fe200078e00d4 */
[----:B--2---:R-:W-:Y:S01]  /*e210*/  LEA R212, R2, UR4, 0x1 ;  /* 0x0000000402d47c11 */ /* 0x004fe2000f8e08ff */
[----:B------:R-:W-:Y:S01]  /*e220*/  IMAD.MOV.U32 R28, RZ, RZ, R34 ;  /* 0x000000ffff1c7224 */ /* 0x000fe200078e0022 */
[----:B------:R-:W-:Y:S01]  /*e230*/  LOP3.LUT R34, R7, R158, RZ, 0xc0, !PT ;  /* 0x0000009e07227212 */ /* 0x000fe200078ec0ff */
        /* <DEDUP_REMOVED lines=8> */
[----:B------:R-:W2:Y:S01]  /*e2c0*/  LDSM.16.MT88.4 R48, [R212+0x4000] ;  /* 0x00400000d430783b */ /* 0x000ea20000004200 */
[----:B------:R-:W-:Y:S02]  /*e2d0*/  SHF.R.U32.HI R9, RZ, 0x18, R6 ;  /* 0x00000018ff097819 */ /* 0x000fe40000011606 */
[--C-:B------:R-:W-:Y:S02]  /*e2e0*/  HSET2.LE.AND R6, R47, R3.reuse, PT ;  /* 0x000000032f067233 */ /* 0x100fe40003803000 */
[----:B------:R-:W-:-:S03]  /*e2f0*/  HSET2.LE.AND R7, R46, R3, PT ;  /* 0x000000032e077233 */ /* 0x000fc60003803000 */
[----:B------:R-:W-:Y:S02]  /*e300*/  LOP3.LUT R35, R6, R156, RZ, 0xc0, !PT ;  /* 0x0000009c06237212 */ /* 0x000fe400078ec0ff */
[--C-:B------:R-:W-:Y:S02]  /*e310*/  HSET2.LE.AND R6, R30, R3.reuse, PT ;  /* 0x000000031e067233 */ /* 0x100fe40003803000 */
[----:B------:R-:W-:Y:S02]  /*e320*/  LOP3.LUT R30, R7, R152, RZ, 0xc0, !PT ;  /* 0x00000098071e7212 */ /* 0x000fe400078ec0ff */
[--C-:B------:R-:W-:Y:S02]  /*e330*/  HSET2.LE.AND R7, R44, R3.reuse, PT ;  /* 0x000000032c077233 */ /* 0x100fe40003803000 */
[----:B------:R-:W-:Y:S02]  /*e340*/  LOP3.LUT R31, R6, R151, RZ, 0xc0, !PT ;  /* 0x00000097061f7212 */ /* 0x000fe400078ec0ff */
[----:B------:R-:W-:-:S02]  /*e350*/  HSET2.LE.AND R6, R45, R3, PT ;  /* 0x000000032d067233 */ /* 0x000fc40003803000 */
[----:B------:R-:W3:Y:S01]  /*e360*/  LDSM.16.MT88.4 R44, [R212+0x4400] ;  /* 0x00440000d42c783b */ /* 0x000ee20000004200 */
[--C-:B------:R-:W-:Y:S01]  /*e370*/  HSET2.LE.AND R2, R32, R3.reuse, PT ;  /* 0x0000000320027233 */ /* 0x100fe20003803000 */
[----:B------:R-:W-:Y:S02]  /*e380*/  IMAD.MOV.U32 R15, RZ, RZ, R33 ;  /* 0x000000ffff0f7224 */ /* 0x000fe400078e0021 */
[----:B------:R-:W-:Y:S01]  /*e390*/  IMAD.MOV.U32 R20, RZ, RZ, R28 ;  /* 0x000000ffff147224 */ /* 0x000fe200078e001c */
[----:B------:R-:W-:Y:S01]  /*e3a0*/  LOP3.LUT R28, R7, R157, RZ, 0xc0, !PT ;  /* 0x0000009d071c7212 */ /* 0x000fe200078ec0ff */
[----:B------:R-:W-:Y:S01]  /*e3b0*/  IMAD.MOV.U32 R157, RZ, RZ, R14 ;  /* 0x000000ffff9d7224 */ /* 0x000fe200078e000e */
[----:B------:R-:W-:Y:S01]  /*e3c0*/  LOP3.LUT R33, R2, R159, RZ, 0xc0, !PT ;  /* 0x0000009f02217212 */ /* 0x000fe200078ec0ff */
[----:B------:R-:W-:Y:S02]  /*e3d0*/  IMAD.MOV.U32 R159, RZ, RZ, R15 ;  /* 0x000000ffff9f7224 */ /* 0x000fe400078e000f */
[----:B------:R-:W-:Y:S01]  /*e3e0*/  IMAD.MOV.U32 R61, RZ, RZ, R60 ;  /* 0x000000ffff3d7224 */ /* 0x000fe200078e003c */
[----:B--2---:R-:W-:Y:S01]  /*e3f0*/  HMMA.16816.F32 R12, R100, R48, RZ ;  /* 0x00000030640c723c */ /* 0x004fe200000018ff */
[----:B------:R-:W-:Y:S01]  /*e400*/  IMAD.MOV.U32 R60, RZ, RZ, R63 ;  /* 0x000000ffff3c7224 */ /* 0x000fe200078e003f */
[----:B------:R-:W-:Y:S01]  /*e410*/  LOP3.LUT R32, R6, R163, RZ, 0xc0, !PT ;  /* 0x000000a306207212 */ /* 0x000fe200078ec0ff */
[----:B------:R-:W-:Y:S01]  /*e420*/  IMAD.MOV.U32 R63, RZ, RZ, R136 ;  /* 0x000000ffff3f7224 */ /* 0x000fe200078e0088 */
[--C-:B------:R-:W-:Y:S01]  /*e430*/  HSET2.LE.AND R6, R29, R3.reuse, PT ;  /* 0x000000031d067233 */ /* 0x100fe20003803000 */
[----:B------:R1:W5:Y:S01]  /*e440*/  LDL.LU R136, [R1+0x308] ;  /* 0x0003080001887983 */ /* 0x0003620000300800 */
[----:B------:R-:W-:-:S02]  /*e450*/  HSET2.LE.AND R2, R26, R3, PT ;  /* 0x000000031a027233 */ /* 0x000fc40003803000 */
[--C-:B------:R-:W-:Y:S02]  /*e460*/  HSET2.LE.AND R7, R24, R3.reuse, PT ;  /* 0x0000000318077233 */ /* 0x100fe40003803000 */
[----:B------:R-:W-:Y:S02]  /*e470*/  LOP3.LUT R29, R6, R155, RZ, 0xc0, !PT ;  /* 0x0000009b061d7212 */ /* 0x000fe400078ec0ff */
[----:B------:R-:W-:Y:S02]  /*e480*/  LOP3.LUT R26, R2, R62, RZ, 0xc0, !PT ;  /* 0x0000003e021a7212 */ /* 0x000fe400078ec0ff */
[--C-:B------:R-:W-:Y:S02]  /*e490*/  HSET2.LE.AND R2, R27, R3.reuse, PT ;  /* 0x000000031b027233 */ /* 0x100fe40003803000 */
[----:B------:R-:W-:Y:S01]  /*e4a0*/  HSET2.LE.AND R6, R25, R3, PT ;  /* 0x0000000319067233 */ /* 0x000fe20003803000 */
[----:B------:R-:W-:Y:S01]  /*e4b0*/  IMAD.MOV.U32 R155, RZ, RZ, R11 ;  /* 0x000000ffff9b7224 */ /* 0x000fe200078e000b */
[----:B------:R-:W-:-:S02]  /*e4c0*/  PRMT R56, R8, 0x5410, R9 ;  /* 0x0000541008387816 */ /* 0x000fc40000000009 */
[----:B------:R-:W-:Y:S01]  /*e4d0*/  LOP3.LUT R25, R7, R71, RZ, 0xc0, !PT ;  /* 0x0000004707197212 */ /* 0x000fe200078ec0ff */
[----:B------:R-:W-:Y:S01]  /*e4e0*/  HMMA.16816.F32 R8, R32, R48, RZ ;  /* 0x000000302008723c */ /* 0x000fe200000018ff */
[----:B------:R-:W-:Y:S01]  /*e4f0*/  LOP3.LUT R27, R2, R69, RZ, 0xc0, !PT ;  /* 0x00000045021b7212 */ /* 0x000fe200078ec0ff */
[----:B------:R-:W-:Y:S01]  /*e500*/  IMAD.MOV.U32 R7, RZ, RZ, R61 ;  /* 0x000000ffff077224 */ /* 0x000fe200078e003d */
[----:B------:R-:W-:Y:S02]  /*e510*/  LOP3.LUT R24, R6, R150, RZ, 0xc0, !PT ;  /* 0x0000009606187212 */ /* 0x000fe400078ec0ff */
[--C-:B------:R-:W-:Y:S02]  /*e520*/  HSET2.LE.AND R2, R43, R3.reuse, PT ;  /* 0x000000032b027233 */ /* 0x100fe40003803000 */
[----:B------:R-:W-:Y:S01]  /*e530*/  IMAD.MOV.U32 R49, RZ, RZ, R60 ;  /* 0x000000ffff317224 */ /* 0x000fe200078e003c */
[----:B------:R-:W-:Y:S01]  /*e540*/  HSET2.LE.AND R6, R42, R3, PT ;  /* 0x000000032a067233 */ /* 0x000fe20003803000 */
[----:B------:R-:W-:-:S02]  /*e550*/  IMAD.MOV.U32 R48, RZ, RZ, R63 ;  /* 0x000000ffff307224 */ /* 0x000fc400078e003f */
[----:B---3--:R-:W-:Y:S01]  /*e560*/  HMMA.16816.F32 R60, R104, R44, R12 ;  /* 0x0000002c683c723c */ /* 0x008fe2000000180c */
[----:B------:R-:W-:Y:S01]  /*e570*/  IMAD.MOV.U32 R163, RZ, RZ, R20 ;  /* 0x000000ffffa37224 */ /* 0x000fe200078e0014 */
[----:B------:R-:W-:Y:S01]  /*e580*/  LOP3.LUT R20, R2, R149, RZ, 0xc0, !PT ;  /* 0x0000009502147212 */ /* 0x000fe200078ec0ff */
[----:B------:R-:W-:-:S04]  /*e590*/  IMAD.MOV.U32 R156, RZ, RZ, R21 ;  /* 0x000000ffff9c7224 */ /* 0x000fc800078e0015 */
[----:B------:R-:W-:Y:S02]  /*e5a0*/  IMAD.MOV.U32 R15, RZ, RZ, R213 ;  /* 0x000000ffff0f7224 */ /* 0x000fe400078e00d5 */
[----:B----4-:R-:W-:Y:S01]  /*e5b0*/  IMAD R213, R0, 0x2, R212 ;  /* 0x0000000200d57824 */ /* 0x010fe200078e02d4 */
[----:B------:R-:W-:Y:S02]  /*e5c0*/  LOP3.LUT R21, R6, R148, RZ, 0xc0, !PT ;  /* 0x0000009406157212 */ /* 0x000fe400078ec0ff */
[--C-:B------:R-:W-:Y:S02]  /*e5d0*/  HSET2.LE.AND R2, R41, R3.reuse, PT ;  /* 0x0000000329027233 */ /* 0x100fe40003803000 */
[----:B------:R-:W-:Y:S02]  /*e5e0*/  HSET2.LE.AND R6, R40, R3, PT ;  /* 0x0000000328067233 */ /* 0x000fe40003803000 */
[----:B------:R-:W2:Y:S01]  /*e5f0*/  LDSM.16.MT88.4 R40, [R213+0x4000] ;  /* 0x00400000d528783b */ /* 0x000ea20000004200 */
[----:B------:R-:W-:-:S02]  /*e600*/  IMAD.MOV.U32 R14, RZ, RZ, R70 ;  /* 0x000000ffff0e7224 */ /* 0x000fc400078e0046 */
[----:B------:R-:W-:Y:S01]  /*e610*/  IMAD.MOV.U32 R151, RZ, RZ, R23 ;  /* 0x000000ffff977224 */ /* 0x000fe200078e0017 */
[----:B------:R-:W-:Y:S01]  /*e620*/  LOP3.LUT R23, R6, R147, RZ, 0xc0, !PT ;  /* 0x0000009306177212 */ /* 0x000fe200078ec0ff */
[----:B------:R-:W-:Y:S01]  /*e630*/  IMAD.MOV.U32 R152, RZ, RZ, R22 ;  /* 0x000000ffff987224 */ /* 0x000fe200078e0016 */
[----:B------:R-:W-:Y:S01]  /*e640*/  LOP3.LUT R22, R2, R146, RZ, 0xc0, !PT ;  /* 0x0000009202167212 */ /* 0x000fe200078ec0ff */
[----:B------:R-:W-:Y:S02]  /*e650*/  IMAD.MOV.U32 R150, RZ, RZ, R68 ;  /* 0x000000ffff967224 */ /* 0x000fe400078e0044 */
[----:B------:R-:W-:Y:S01]  /*e660*/  IMAD.MOV.U32 R147, RZ, RZ, R14 ;  /* 0x000000ffff937224 */ /* 0x000fe200078e000e */
[--C-:B------:R-:W-:Y:S01]  /*e670*/  HSET2.LE.AND R0, R38, R3.reuse, PT ;  /* 0x0000000326007233 */ /* 0x100fe20003803000 */
[----:B------:R-:W-:Y:S01]  /*e680*/  IMAD.MOV.U32 R14, RZ, RZ, R48 ;  /* 0x000000ffff0e7224 */ /* 0x000fe200078e0030 */
[----:B------:R-:W-:Y:S01]  /*e690*/  HSET2.LE.AND R2, R19, R3, PT ;  /* 0x0000000313027233 */ /* 0x000fe20003803000 */
[----:B------:R-:W-:-:S02]  /*e6a0*/  IMAD.MOV.U32 R13, RZ, RZ, R15 ;  /* 0x000000ffff0d7224 */ /* 0x000fc400078e000f */
[----:B------:R-:W-:Y:S02]  /*e6b0*/  IMAD.MOV.U32 R48, RZ, RZ, R16 ;  /* 0x000000ffff307224 */ /* 0x000fe400078e0010 */
[----:B------:R-:W-:Y:S01]  /*e6c0*/  IMAD.MOV.U32 R15, RZ, RZ, R7 ;  /* 0x000000ffff0f7224 */ /* 0x000fe200078e0007 */
[----:B------:R-:W-:Y:S01]  /*e6d0*/  HMMA.16816.F32 R68, R28, R44, R8 ;  /* 0x0000002c1c44723c */ /* 0x000fe20000001808 */
[----:B------:R-:W-:Y:S02]  /*e6e0*/  IMAD.MOV.U32 R7, RZ, RZ, R150 ;  /* 0x000000ffff077224 */ /* 0x000fe400078e0096 */
[----:B------:R-:W-:Y:S01]  /*e6f0*/  IMAD.MOV.U32 R150, RZ, RZ, R158 ;  /* 0x000000ffff967224 */ /* 0x000fe200078e009e */
[----:B------:R-:W-:Y:S01]  /*e700*/  LOP3.LUT R19, R2, R74, RZ, 0xc0, !PT ;  /* 0x0000004a02137212 */ /* 0x000fe200078ec0ff */
[----:B------:R-:W-:Y:S01]  /*e710*/  IMAD.MOV.U32 R158, RZ, RZ, R18 ;  /* 0x000000ffff9e7224 */ /* 0x000fe200078e0012 */
[----:B------:R-:W-:Y:S01]  /*e720*/  LOP3.LUT R18, R0, R75, RZ, 0xc0, !PT ;  /* 0x0000004b00127212 */ /* 0x000fe200078ec0ff */
[----:B------:R-:W-:Y:S01]  /*e730*/  IMAD.MOV.U32 R45, RZ, RZ, R48 ;  /* 0x000000ffff2d7224 */ /* 0x000fe200078e0030 */
[--C-:B------:R-:W-:Y:S01]  /*e740*/  HSET2.LE.AND R0, R37, R3.reuse, PT ;  /* 0x0000000325007233 */ /* 0x100fe20003803000 */
[----:B------:R-:W-:Y:S01]  /*e750*/  IMAD.MOV.U32 R48, RZ, RZ, R49 ;  /* 0x000000ffff307224 */ /* 0x000fe200078e0031 */
[----:B------:R-:W-:Y:S01]  /*e760*/  HSET2.LE.AND R2, R36, R3, PT ;  /* 0x0000000324027233 */ /* 0x000fe20003803000 */
[----:B------:R-:W-:-:S02]  /*e770*/  IMAD.MOV.U32 R49, RZ, RZ, R39 ;  /* 0x000000ffff317224 */ /* 0x000fc400078e0027 */
[----:B------:R-:W3:Y:S01]  /*e780*/  LDSM.16.MT88.4 R36, [R213+0x4400] ;  /* 0x00440000d524783b */ /* 0x000ee20000004200 */
[--C-:B------:R-:W-:Y:S01]  /*e790*/  HSET2.LE.AND R6, R17, R3.reuse, PT ;  /* 0x0000000311067233 */ /* 0x100fe20003803000 */
[----:B------:R-:W-:Y:S01]  /*e7a0*/  IMAD.MOV.U32 R146, RZ, RZ, R7 ;  /* 0x000000ffff927224 */ /* 0x000fe200078e0007 */
[----:B------:R-:W-:Y:S01]  /*e7b0*/  LOP3.LUT R16, R0, R145, RZ, 0xc0, !PT ;  /* 0x0000009100107212 */ /* 0x000fe200078ec0ff */
[----:B------:R-:W-:Y:S01]  /*e7c0*/  IMAD.MOV.U32 R7, RZ, RZ, R55 ;  /* 0x000000ffff077224 */ /* 0x000fe200078e0037 */
[----:B------:R-:W-:Y:S02]  /*e7d0*/  LOP3.LUT R17, R2, R144, RZ, 0xc0, !PT ;  /* 0x0000009002117212 */ /* 0x000fe400078ec0ff */
[----:B------:R-:W-:Y:S02]  /*e7e0*/  LOP3.LUT R12, R6, R73, RZ, 0xc0, !PT ;  /* 0x00000049060c7212 */ /* 0x000fe400078ec0ff */
[--C-:B------:R-:W-:Y:S02]  /*e7f0*/  HSET2.LE.AND R0, R54, R3.reuse, PT ;  /* 0x0000000336007233 */ /* 0x100fe40003803000 */
[----:B------:R-:W-:-:S02]  /*e800*/  HSET2.LE.AND R2, R53, R3, PT ;  /* 0x0000000335027233 */ /* 0x000fc40003803000 */
[----:B------:R-:W-:Y:S02]  /*e810*/  HSET2.LE.AND R6, R52, R3, PT ;  /* 0x0000000334067233 */ /* 0x000fe40003803000 */
[-C--:B--2---:R-:W-:Y:S01]  /*e820*/  HMMA.16816.F32 R52, R100, R40.reuse, RZ ;  /* 0x000000286434723c */ /* 0x084fe200000018ff */
[----:B------:R-:W-:Y:S02]  /*e830*/  IMAD.MOV.U32 R11, RZ, RZ, R15 ;  /* 0x000000ffff0b7224 */ /* 0x000fe400078e000f */
[----:B------:R-:W-:Y:S01]  /*e840*/  LOP3.LUT R15, R6, R65, RZ, 0xc0, !PT ;  /* 0x00000041060f7212 */ /* 0x000fe200078ec0ff */
[----:B------:R-:W-:Y:S02]  /*e850*/  IMAD.MOV.U32 R145, RZ, RZ, R13 ;  /* 0x000000ffff917224 */ /* 0x000fe400078e000d */
[----:B------:R-:W-:Y:S01]  /*e860*/  IMAD.MOV.U32 R6, RZ, RZ, R11 ;  /* 0x000000ffff067224 */ /* 0x000fe200078e000b */
[----:B------:R-:W-:Y:S01]  /*e870*/  LOP3.LUT R13, R0, R72, RZ, 0xc0, !PT ;  /* 0x00000048000d7212 */ /* 0x000fe200078ec0ff */
[----:B------:R-:W-:Y:S01]  /*e880*/  HMMA.16816.F32 R8, R32, R40, RZ ;  /* 0x000000282008723c */ /* 0x000fe200000018ff */
[----:B------:R-:W-:-:S15]  /*e890*/  IMAD.MOV.U32 R144, RZ, RZ, R14 ;  /* 0x000000ffff907224 */ /* 0x000fde00078e000e */
[----:B---3--:R-:W-:Y:S06]  /*e8a0*/  HMMA.16816.F32 R72, R104, R36, R52 ;  /* 0x000000246848723c */ /* 0x008fec0000001834 */
[C---:B------:R-:W-:Y:S06]  /*e8b0*/  HMMA.16816.F32 R52, R32.reuse, R50, RZ ;  /* 0x000000322034723c */ /* 0x040fec00000018ff */
[----:B------:R-:W-:Y:S01]  /*e8c0*/  HMMA.16816.F32 R32, R32, R42, RZ ;  /* 0x0000002a2020723c */ /* 0x000fe200000018ff */
[----:B------:R-:W-:-:S02]  /*e8d0*/  LOP3.LUT R14, R2, R67, RZ, 0xc0, !PT ;  /* 0x00000043020e7212 */ /* 0x000fc400078ec0ff */
[--C-:B------:R-:W-:Y:S02]  /*e8e0*/  HSET2.LE.AND R0, R59, R3.reuse, PT ;  /* 0x000000033b007233 */ /* 0x100fe40003803000 */
[--C-:B------:R-:W-:Y:S01]  /*e8f0*/  HSET2.LE.AND R2, R58, R3.reuse, PT ;  /* 0x000000033a027233 */ /* 0x100fe20003803000 */
[----:B------:R-:W-:Y:S02]  /*e900*/  IMAD.MOV.U32 R149, RZ, RZ, R64 ;  /* 0x000000ffff957224 */ /* 0x000fe400078e0040 */
[----:B------:R-:W-:Y:S02]  /*e910*/  IMAD.MOV.U32 R148, RZ, RZ, R66 ;  /* 0x000000ffff947224 */ /* 0x000fe400078e0042 */
[----:B------:R-:W-:Y:S07]  /*e920*/  HMMA.16816.F32 R64, R28, R36, R8 ;  /* 0x000000241c40723c */ /* 0x000fee0000001808 */
[----:B------:R-:W-:Y:S01]  /*e930*/  LOP3.LUT R10, R0, R141, RZ, 0xc0, !PT ;  /* 0x0000008d000a7212 */ /* 0x000fe200078ec0ff */
[----:B------:R-:W-:Y:S01]  /*e940*/  IMAD.MOV.U32 R8, RZ, RZ, R48 ;  /* 0x000000ffff087224 */ /* 0x000fe200078e0030 */
[----:B------:R-:W-:Y:S01]  /*e950*/  LOP3.LUT R11, R2, R140, RZ, 0xc0, !PT ;  /* 0x0000008c020b7212 */ /* 0x000fe200078ec0ff */
[----:B------:R-:W-:Y:S01]  /*e960*/  IMAD.MOV.U32 R9, RZ, RZ, R49 ;  /* 0x000000ffff097224 */ /* 0x000fe200078e0031 */
[--C-:B------:R-:W-:Y:S01]  /*e970*/  HSET2.LE.AND R0, R57, R3.reuse, PT ;  /* 0x0000000339007233 */ /* 0x100fe20003803000 */
[----:B------:R-:W-:Y:S01]  /*e980*/  HMMA.16816.F32 R48, R100, R50, RZ ;  /* 0x000000326430723c */ /* 0x000fe200000018ff */
[----:B------:R-:W-:-:S05]  /*e990*/  HSET2.LE.AND R2, R56, R3, PT ;  /* 0x0000000338027233 */ /* 0x000fca0003803000 */
[C---:B------:R-:W-:Y:S06]  /*e9a0*/  HMMA.16816.F32 R56, R28.reuse, R46, R52 ;  /* 0x0000002e1c38723c */ /* 0x040fec0000001834 */
[----:B------:R-:W-:Y:S01]  /*e9b0*/  HMMA.16816.F32 R52, R28, R38, R32 ;  /* 0x000000261c34723c */ /* 0x000fe20000001820 */
[----:B------:R-:W2:Y:S04]  /*e9c0*/  LDSM.16.MT88.4 R32, [R212+0x4800] ;  /* 0x00480000d420783b */ /* 0x000ea80000004200 */
[----:B------:R-:W3:Y:S01]  /*e9d0*/  LDSM.16.MT88.4 R28, [R213+0x4800] ;  /* 0x00480000d51c783b */ /* 0x000ee20000004200 */
[----:B------:R-:W-:Y:S01]  /*e9e0*/  HMMA.16816.F32 R40, R100, R42, RZ ;  /* 0x0000002a6428723c */ /* 0x000fe200000018ff */
[----:B------:R-:W-:-:S05]  /*e9f0*/  IMAD.MOV.U32 R37, RZ, RZ, R45 ;  /* 0x000000ffff257224 */ /* 0x000fca00078e002d */
[----:B------:R-:W-:-:S15]  /*ea00*/  HMMA.16816.F32 R48, R104, R46, R48 ;  /* 0x0000002e6830723c */ /* 0x000fde0000001830 */
[----:B------:R-:W-:-:S03]  /*ea10*/  NOP ;  /* 0x0000000000007918 */ /* 0x000fc60000000000 */
[----:B------:R-:W-:Y:S01]  /*ea20*/  HMMA.16816.F32 R44, R104, R38, R40 ;  /* 0x00000026682c723c */ /* 0x000fe20000001828 */
[----:B------:R-:W4:Y:S06]  /*ea30*/  LDSM.16.MT88.4 R40, [R212+0x4c00] ;  /* 0x004c0000d428783b */ /* 0x000f2c0000004200 */
[----:B------:R-:W-:Y:S02]  /*ea40*/  IMAD.MOV.U32 R106, RZ, RZ, R37 ;  /* 0x000000ffff6a7224 */ /* 0x000fe400078e0025 */
[----:B------:R-:W1:Y:S01]  /*ea50*/  LDSM.16.MT88.4 R36, [R213+0x4c00] ;  /* 0x004c0000d524783b */ /* 0x000e620000004200 */
[C---:B--2---:R-:W-:Y:S06]  /*ea60*/  HMMA.16816.F32 R68, R24.reuse, R32, R68 ;  /* 0x000000201844723c */ /* 0x044fec0000001844 */
[C---:B---3--:R-:W-:Y:S06]  /*ea70*/  HMMA.16816.F32 R64, R24.reuse, R28, R64 ;  /* 0x0000001c1840723c */ /* 0x048fec0000001840 */
[C---:B------:R-:W-:Y:S06]  /*ea80*/  HMMA.16816.F32 R56, R24.reuse, R34, R56 ;  /* 0x000000221838723c */ /* 0x040fec0000001838 */
[----:B------:R-:W-:Y:S06]  /*ea90*/  HMMA.16816.F32 R24, R24, R30, R52 ;  /* 0x0000001e1818723c */ /* 0x000fec0000001834 */
[C---:B------:R-:W-:Y:S06]  /*eaa0*/  HMMA.16816.F32 R60, R84.reuse, R32, R60 ;  /* 0x00000020543c723c */ /* 0x040fec000000183c */
[C---:B------:R-:W-:Y:S06]  /*eab0*/  HMMA.16816.F32 R52, R84.reuse, R34, R48 ;  /* 0x000000225434723c */ /* 0x040fec0000001830 */
[C---:B------:R-:W-:Y:S06]  /*eac0*/  HMMA.16816.F32 R32, R84.reuse, R28, R72 ;  /* 0x0000001c5420723c */ /* 0x040fec0000001848 */
[----:B------:R-:W-:Y:S06]  /*ead0*/  HMMA.16816.F32 R28, R84, R30, R44 ;  /* 0x0000001e541c723c */ /* 0x000fec000000182c */
[C---:B----4-:R-:W-:Y:S06]  /*eae0*/  HMMA.16816.F32 R72, R20.reuse, R40, R68 ;  /* 0x000000281448723c */ /* 0x050fec0000001844 */
[C---:B------:R-:W-:Y:S06]  /*eaf0*/  HMMA.16816.F32 R68, R20.reuse, R42, R56 ;  /* 0x0000002a1444723c */ /* 0x040fec0000001838 */
[C---:B-1----:R-:W-:Y:S06]  /*eb00*/  HMMA.16816.F32 R64, R20.reuse, R36, R64 ;  /* 0x000000241440723c */ /* 0x042fec0000001840 */
[----:B------:R-:W-:Y:S01]  /*eb10*/  HMMA.16816.F32 R48, R20, R38, R24 ;  /* 0x000000261430723c */ /* 0x000fe20000001818 */
[----:B------:R-:W1:Y:S04]  /*eb20*/  LDSM.16.MT88.4 R20, [R212+0x5000] ;  /* 0x00500000d414783b */ /* 0x000e680000004200 */
[----:B------:R-:W2:Y:S01]  /*eb30*/  LDSM.16.MT88.4 R24, [R213+0x5000] ;  /* 0x00500000d518783b */ /* 0x000ea20000004200 */
[C---:B------:R-:W-:Y:S06]  /*eb40*/  HMMA.16816.F32 R44, R92.reuse, R40, R60 ;  /* 0x000000285c2c723c */ /* 0x040fec000000183c */
[C---:B------:R-:W-:Y:S01]  /*eb50*/  HMMA.16816.F32 R56, R92.reuse, R36, R32 ;  /* 0x000000245c38723c */ /* 0x040fe20000001820 */
[----:B------:R-:W-:Y:S05]  /*eb60*/  LDSM.16.MT88.4 R32, [R213+0x5400] ;  /* 0x00540000d520783b */ /* 0x000fea0000004200 */
[C---:B------:R-:W-:Y:S06]  /*eb70*/  HMMA.16816.F32 R52, R92.reuse, R42, R52 ;  /* 0x0000002a5c34723c */ /* 0x040fec0000001834 */
[----:B------:R-:W-:Y:S01]  /*eb80*/  HMMA.16816.F32 R60, R92, R38, R28 ;  /* 0x000000265c3c723c */ /* 0x000fe2000000181c */
[----:B------:R-:W3:Y:S04]  /*eb90*/  LDSM.16.MT88.4 R28, [R212+0x5400] ;  /* 0x00540000d41c783b */ /* 0x000ee80000004200 */
[----:B------:R-:W-:Y:S04]  /*eba0*/  STG.E.U16 desc[UR20][R80.64+0x20], R227 ;  /* 0x000020e350007986 */ /* 0x000fe8000c101514 */
[----:B------:R-:W-:Y:S01]  /*ebb0*/  STG.E.U16 desc[UR20][R80.64+0x22], R226 ;  /* 0x000022e250007986 */ /* 0x000fe2000c101514 */
[----:B-1----:R-:W-:Y:S06]  /*ebc0*/  HMMA.16816.F32 R40, R88, R20, R44 ;  /* 0x000000145828723c */ /* 0x002fec000000182c */
[C---:B--2---:R-:W-:Y:S06]  /*ebd0*/  HMMA.16816.F32 R64, R16.reuse, R24, R64 ;  /* 0x000000181040723c */ /* 0x044fec0000001840 */
[----:B------:R-:W-:Y:S06]  /*ebe0*/  HMMA.16816.F32 R48, R16, R26, R48 ;  /* 0x0000001a1030723c */ /* 0x000fec0000001830 */
[----:B------:R-:W-:Y:S01]  /*ebf0*/  HMMA.16816.F32 R44, R88, R24, R56 ;  /* 0x00000018582c723c */ /* 0x000fe20000001838 */
[----:B------:R-:W-:Y:S05]  /*ec00*/  STG.E.U16 desc[UR20][R78.64+0x20], R211 ;  /* 0x000020d34e007986 */ /* 0x000fea000c101514 */
[----:B------:R-:W-:Y:S01]  /*ec10*/  HMMA.16816.F32 R72, R16, R20, R72 ;  /* 0x000000141048723c */ /* 0x000fe20000001848 */
[----:B------:R-:W-:-:S05]  /*ec20*/  IMAD.MOV.U32 R56, RZ, RZ, R171 ;  /* 0x000000ffff387224 */ /* 0x000fca00078e00ab */
[-C--:B------:R-:W-:Y:S01]  /*ec30*/  HMMA.16816.F32 R68, R16, R22.reuse, R68 ;  /* 0x000000161044723c */ /* 0x080fe20000001844 */
[----:B------:R-:W-:Y:S05]  /*ec40*/  STG.E.U16 desc[UR20][R78.64+0x22], R224 ;  /* 0x000022e04e007986 */ /* 0x000fea000c101514 */
[C---:B------:R-:W-:Y:S06]  /*ec50*/  HMMA.16816.F32 R36, R88.reuse, R22, R52 ;  /* 0x000000165824723c */ /* 0x040fec0000001834 */
[----:B------:R-:W-:Y:S01]  /*ec60*/  HMMA.16816.F32 R24, R88, R26, R60 ;  /* 0x0000001a5818723c */ /* 0x000fe2000000183c */
[----:B------:R-:W-:Y:S01]  /*ec70*/  IMAD.MOV.U32 R58, RZ, RZ, R165 ;  /* 0x000000ffff3a7224 */ /* 0x000fe200078e00a5 */
[----:B------:R-:W1:Y:S01]  /*ec80*/  LDSM.16.MT88.4 R16, [R212+0x5800] ;  /* 0x00580000d410783b */ /* 0x000e620000004200 */
[----:B------:R-:W-:-:S02]  /*ec90*/  IMAD.MOV.U32 R57, RZ, RZ, R167 ;  /* 0x000000ffff397224 */ /* 0x000fc400078e00a7 */
[----:B------:R-:W-:Y:S01]  /*eca0*/  IMAD.MOV.U32 R59, RZ, RZ, R146 ;  /* 0x000000ffff3b7224 */ /* 0x000fe200078e0092 */
[----:B------:R-:W2:Y:S01]  /*ecb0*/  LDSM.16.MT88.4 R20, [R213+0x5800] ;  /* 0x00580000d514783b */ /* 0x000ea20000004200 */
[----:B------:R-:W-:Y:S02]  /*ecc0*/  IMAD.MOV.U32 R60, RZ, RZ, R169 ;  /* 0x000000ffff3c7224 */ /* 0x000fe400078e00a9 */
[----:B------:R-:W-:Y:S02]  /*ecd0*/  IMAD.MOV.U32 R91, RZ, RZ, R164 ;  /* 0x000000ffff5b7224 */ /* 0x000fe400078e00a4 */
[----:B------:R-:W-:Y:S02]  /*ece0*/  IMAD.MOV.U32 R62, RZ, RZ, R168 ;  /* 0x000000ffff3e7224 */ /* 0x000fe400078e00a8 */
[----:B------:R-:W-:Y:S01]  /*ecf0*/  IMAD.MOV.U32 R61, RZ, RZ, R162 ;  /* 0x000000ffff3d7224 */ /* 0x000fe200078e00a2 */
[----:B------:R-:W-:Y:S01]  /*ed00*/  STG.E.U16 desc[UR20][R4.64+0x30], R91 ;  /* 0x0000305b04007986 */ /* 0x000fe2000c101514 */
[----:B------:R-:W-:-:S03]  /*ed10*/  IMAD.MOV.U32 R63, RZ, RZ, R170 ;  /* 0x000000ffff3f7224 */ /* 0x000fc600078e00aa */
[----:B------:R-:W-:Y:S01]  /*ed20*/  STG.E.U16 desc[UR20][R4.64+0x32], R60 ;  /* 0x0000323c04007986 */ /* 0x000fe2000c101514 */
[----:B------:R-:W-:-:S03]  /*ed30*/  IMAD.MOV.U32 R52, RZ, RZ, R147 ;  /* 0x000000ffff347224 */ /* 0x000fc600078e0093 */
[----:B------:R-:W-:Y:S01]  /*ed40*/  STG.E.U16 desc[UR20][R82.64+0x30], R61 ;  /* 0x0000303d52007986 */ /* 0x000fe2000c101514 */
[----:B------:R-:W-:-:S03]  /*ed50*/  IMAD.MOV.U32 R54, RZ, RZ, R144 ;  /* 0x000000ffff367224 */ /* 0x000fc600078e0090 */
[----:B------:R-:W-:Y:S01]  /*ed60*/  STG.E.U16 desc[UR20][R82.64+0x32], R62 ;  /* 0x0000323e52007986 */ /* 0x000fe2000c101514 */
[----:B------:R-:W-:-:S03]  /*ed70*/  IMAD.MOV.U32 R53, RZ, RZ, R145 ;  /* 0x000000ffff357224 */ /* 0x000fc600078e0091 */
[----:B------:R-:W-:Y:S04]  /*ed80*/  STG.E.U16 desc[UR20][R80.64+0x30], R210 ;  /* 0x000030d250007986 */ /* 0x000fe8000c101514 */
[----:B------:R-:W-:Y:S04]  /*ed90*/  STG.E.U16 desc[UR20][R80.64+0x32], R209 ;  /* 0x000032d150007986 */ /* 0x000fe8000c101514 */
[----:B------:R-:W-:Y:S04]  /*eda0*/  STG.E.U16 desc[UR20][R78.64+0x30], R207 ;  /* 0x000030cf4e007986 */ /* 0x000fe8000c101514 */
        /* <DEDUP_REMOVED lines=25> */
[----:B------:R-:W-:-:S03]  /*ef40*/  LOP3.LUT R143, R2, R143, RZ, 0xc0, !PT ;  /* 0x0000008f028f7212 */ /* 0x000fc600078ec0ff */
[----:B------:R-:W-:Y:S01]  /*ef50*/  STG.E.U16 desc[UR20][R4.64+0x60], R55 ;  /* 0x0000603704007986 */ /* 0x000fe2000c101514 */
[----:B------:R-:W-:-:S03]  /*ef60*/  IMAD.MOV.U32 R104, RZ, RZ, R9 ;  /* 0x000000ffff687224 */ /* 0x000fc600078e0009 */
[----:B------:R-:W-:Y:S01]  /*ef70*/  STG.E.U16 desc[UR20][R4.64+0x62], R92 ;  /* 0x0000625c04007986 */ /* 0x000fe2000c101514 */
[----:B------:R-:W-:-:S03]  /*ef80*/  IMAD.MOV.U32 R87, RZ, RZ, R6 ;  /* 0x000000ffff577224 */ /* 0x000fc600078e0006 */
[----:B------:R-:W-:Y:S01]  /*ef90*/  STG.E.U16 desc[UR20][R82.64+0x60], R93 ;  /* 0x0000605d52007986 */ /* 0x000fe2000c101514 */
[----:B------:R-:W-:-:S03]  /*efa0*/  LOP3.LUT R142, R0, R142, RZ, 0xc0, !PT ;  /* 0x0000008e008e7212 */ /* 0x000fc600078ec0ff */
[----:B------:R-:W-:Y:S01]  /*efb0*/  STG.E.U16 desc[UR20][R82.64+0x62], R94 ;  /* 0x0000625e52007986 */ /* 0x000fe2000c101514 */
[----:B------:R-:W-:Y:S01]  /*efc0*/  IMAD.MOV.U32 R105, RZ, RZ, R8 ;  /* 0x000000ffff697224 */ /* 0x000fe200078e0008 */
[----:B------:R-:W-:Y:S02]  /*efd0*/  LOP3.LUT R2, R76, 0xffff, RZ, 0xc0, !PT ;  /* 0x0000ffff4c027812 */ /* 0x000fe400078ec0ff */
[----:B------:R-:W-:Y:S01]  /*efe0*/  STG.E.U16 desc[UR20][R80.64+0x60], R195 ;  /* 0x000060c350007986 */ /* 0x000fe2000c101514 */
[----:B------:R-:W-:-:S03]  /*eff0*/  SHF.R.U32.HI R0, RZ, 0x10, R76 ;  /* 0x00000010ff007819 */ /* 0x000fc6000001164c */
[----:B------:R-:W-:Y:S01]  /*f000*/  STG.E.U16 desc[UR20][R80.64+0x62], R194 ;  /* 0x000062c250007986 */ /* 0x000fe2000c101514 */
[C---:B---3--:R-:W-:Y:S03]  /*f010*/  HMMA.16816.F32 R72, R12.reuse, R28, R72 ;  /* 0x0000001c0c48723c */ /* 0x048fe60000001848 */
[----:B------:R-:W-:Y:S04]  /*f020*/  STG.E.U16 desc[UR20][R78.64+0x60], R193 ;  /* 0x000060c14e007986 */ /* 0x000fe8000c101514 */
[----:B------:R-:W-:Y:S01]  /*f030*/  STG.E.U16 desc[UR20][R78.64+0x62], R192 ;  /* 0x000062c04e007986 */ /* 0x000fe2000c101514 */
[----:B------:R-:W-:Y:S03]  /*f040*/  HMMA.16816.F32 R68, R12, R30, R68 ;  /* 0x0000001e0c44723c */ /* 0x000fe60000001844 */
[----:B------:R-:W-:Y:S01]  /*f050*/  STG.E.U16 desc[UR20][R4.64+0x70], R95 ;  /* 0x0000705f04007986 */ /* 0x000fe2000c101514 */
[----:B------:R-:W-:-:S03]  /*f060*/  IMAD.MOV.U32 R100, RZ, RZ, R7 ;  /* 0x000000ffff647224 */ /* 0x000fc600078e0007 */
[----:B------:R-:W-:Y:S01]  /*f070*/  STG.E.U16 desc[UR20][R4.64+0x72], R84 ;  /* 0x0000725404007986 */ /* 0x000fe2000c101514 */
[C---:B------:R-:W-:Y:S01]  /*f080*/  HMMA.16816.F32 R64, R12.reuse, R32, R64 ;  /* 0x000000200c40723c */ /* 0x040fe20000001840 */
[----:B------:R-:W-:Y:S02]  /*f090*/  IMAD.MOV.U32 R107, RZ, RZ, R150 ;  /* 0x000000ffff6b7224 */ /* 0x000fe400078e0096 */
[----:B------:R-:W-:Y:S01]  /*f0a0*/  STG.E.U16 desc[UR20][R82.64+0x70], R85 ;  /* 0x0000705552007986 */ /* 0x000fe2000c101514 */
[----:B------:R-:W-:Y:S02]  /*f0b0*/  IMAD.MOV.U32 R102, RZ, RZ, R148 ;  /* 0x000000ffff667224 */ /* 0x000fe400078e0094 */
[----:B------:R-:W-:Y:S01]  /*f0c0*/  HMMA.16816.F32 R48, R12, R34, R48 ;  /* 0x000000220c30723c */ /* 0x000fe20000001830 */
[----:B------:R-:W-:Y:S01]  /*f0d0*/  STG.E.U16 desc[UR20][R82.64+0x72], R86 ;  /* 0x0000725652007986 */ /* 0x000fe2000c101514 */
[----:B------:R-:W-:Y:S01]  /*f0e0*/  IMAD.MOV.U32 R101, RZ, RZ, R149 ;  /* 0x000000ffff657224 */ /* 0x000fe200078e0095 */
[----:B------:R-:W-:-:S02]  /*f0f0*/  LOP3.LUT R7, R76, 0xff, RZ, 0xc0, !PT ;  /* 0x000000ff4c077812 */ /* 0x000fc400078ec0ff */
[----:B------:R-:W-:Y:S01]  /*f100*/  STG.E.U16 desc[UR20][R80.64+0x70], R191 ;  /* 0x000070bf50007986 */ /* 0x000fe2000c101514 */
[C---:B------:R-:W-:Y:S01]  /*f110*/  HMMA.16816.F32 R40, R112.reuse, R28, R40 ;  /* 0x0000001c7028723c */ /* 0x040fe20000001828 */
[----:B------:R-:W-:Y:S02]  /*f120*/  SHF.R.U32.HI R2, RZ, 0x8, R2 ;  /* 0x00000008ff027819 */ /* 0x000fe40000011602 */
[----:B------:R-:W-:Y:S01]  /*f130*/  STG.E.U16 desc[UR20][R80.64+0x72], R190 ;  /* 0x000072be50007986 */ /* 0x000fe2000c101514 */
[----:B------:R-:W-:Y:S02]  /*f140*/  SHF.R.U32.HI R8, RZ, 0x18, R76 ;  /* 0x00000018ff087819 */ /* 0x000fe4000001164c */
[----:B------:R-:W-:Y:S01]  /*f150*/  HMMA.16816.F32 R12, R112, R32, R44 ;  /* 0x00000020700c723c */ /* 0x000fe2000000182c */
[----:B------:R-:W-:Y:S01]  /*f160*/  STG.E.U16 desc[UR20][R78.64+0x70], R189 ;  /* 0x000070bd4e007986 */ /* 0x000fe2000c101514 */
[----:B------:R-:W-:-:S03]  /*f170*/  LOP3.LUT R6, R0, 0xff, RZ, 0xc0, !PT ;  /* 0x000000ff00067812 */ /* 0x000fc600078ec0ff */
[----:B------:R-:W-:Y:S01]  /*f180*/  STG.E.U16 desc[UR20][R78.64+0x72], R188 ;  /* 0x000072bc4e007986 */ /* 0x000fe2000c101514 */
[C---:B------:R-:W-:Y:S03]  /*f190*/  HMMA.16816.F32 R36, R112.reuse, R30, R36 ;  /* 0x0000001e7024723c */ /* 0x040fe60000001824 */
[----:B------:R-:W-:Y:S03]  /*f1a0*/  STG.E.U16 desc[UR20][R4.64+0x80], R87 ;  /* 0x0000805704007986 */ /* 0x000fe6000c101514 */
[----:B------:R-:W-:Y:S01]  /*f1b0*/  HMMA.16816.F32 R32, R112, R34, R24 ;  /* 0x000000227020723c */ /* 0x000fe20000001818 */
[----:B------:R-:W-:Y:S01]  /*f1c0*/  STG.E.U16 desc[UR20][R4.64+0x82], R104 ;  /* 0x0000826804007986 */ /* 0x000fe2000c101514 */
[----:B------:R-:W-:-:S03]  /*f1d0*/  IMAD.MOV.U32 R103, RZ, RZ, R151 ;  /* 0x000000ffff677224 */ /* 0x000fc600078e0097 */
[----:B------:R-:W-:Y:S01]  /*f1e0*/  STG.E.U16 desc[UR20][R82.64+0x80], R105 ;  /* 0x0000806952007986 */ /* 0x000fe2000c101514 */
[----:B------:R-:W-:-:S03]  /*f1f0*/  PRMT R0, R7, 0x5410, R2 ;  /* 0x0000541007007816 */ /* 0x000fc60000000002 */
[----:B------:R-:W-:Y:S01]  /*f200*/  STG.E.U16 desc[UR20][R82.64+0x82], R106 ;  /* 0x0000826a52007986 */ /* 0x000fe2000c101514 */
[----:B------:R-:W-:-:S03]  /*f210*/  PRMT R2, R6, 0x5410, R8 ;  /* 0x0000541006027816 */ /* 0x000fc60000000008 */
[----:B------:R-:W-:Y:S04]  /*f220*/  STG.E.U16 desc[UR20][R80.64+0x80], R187 ;  /* 0x000080bb50007986 */ /* 0x000fe8000c101514 */
[----:B------:R-:W-:Y:S04]  /*f230*/  STG.E.U16 desc[UR20][R80.64+0x82], R186 ;  /* 0x000082ba50007986 */ /* 0x000fe8000c101514 */
[----:B------:R-:W-:Y:S04]  /*f240*/  STG.E.U16 desc[UR20][R78.64+0x80], R184 ;  /* 0x000080b84e007986 */ /* 0x000fe8000c101514 */
[----:B------:R-:W-:Y:S04]  /*f250*/  STG.E.U16 desc[UR20][R78.64+0x82], R185 ;  /* 0x000082b94e007986 */ /* 0x000fe8000c101514 */
[----:B------:R-:W-:Y:S04]  /*f260*/  STG.E.U16 desc[UR20][R4.64+0x90], R107 ;  /* 0x0000906b04007986 */ /* 0x000fe8000c101514 */
[----:B------:R-:W-:Y:S04]  /*f270*/  STG.E.U16 desc[UR20][R4.64+0x92], R100 ;  /* 0x0000926404007986 */ /* 0x000fe8000c101514 */
[----:B------:R-:W-:Y:S04]  /*f280*/  STG.E.U16 desc[UR20][R82.64+0x90], R101 ;  /* 0x0000906552007986 */ /* 0x000fe8000c101514 */
[----:B------:R-:W-:Y:S04]  /*f290*/  STG.E.U16 desc[UR20][R82.64+0x92], R102 ;  /* 0x0000926652007986 */ /* 0x000fe8000c101514 */
[----:B------:R-:W3:Y:S04]  /*f2a0*/  LDSM.16.MT88.4 R164, [R212+0x5c00] ;  /* 0x005c0000d4a4783b */ /* 0x000ee80000004200 */
[----:B------:R-:W4:Y:S04]  /*f2b0*/  LDSM.16.MT88.4 R156, [R213+0x5c00] ;  /* 0x005c0000d59c783b */ /* 0x000f280000004200 */
[----:B------:R-:W-:Y:S04]  /*f2c0*/  STG.E.U16 desc[UR20][R80.64+0x90], R183 ;  /* 0x000090b750007986 */ /* 0x000fe8000c101514 */
[----:B------:R-:W-:Y:S01]  /*f2d0*/  STG.E.U16 desc[UR20][R80.64+0x92], R182 ;  /* 0x000092b650007986 */ /* 0x000fe2000c101514 */
[----:B------:R-:W-:-:S03]  /*f2e0*/  HSET2.LE.AND R0, R0, R3, PT ;  /* 0x0000000300007233 */ /* 0x000fc60003803000 */
[----:B------:R-:W-:Y:S01]  /*f2f0*/  STG.E.U16 desc[UR20][R78.64+0x90], R181 ;  /* 0x000090b54e007986 */ /* 0x000fe2000c101514 */
[----:B------:R-:W-:-:S03]  /*f300*/  HSET2.LE.AND R2, R2, R3, PT ;  /* 0x0000000302027233 */ /* 0x000fc60003803000 */
        /* <DEDUP_REMOVED lines=8> */
[----:B------:R-:W-:Y:S01]  /*f390*/  STG.E.U16 desc[UR20][R78.64+0xa2], R176 ;  /* 0x0000a2b04e007986 */ /* 0x000fe2000c101514 */
[----:B------:R-:W-:-:S03]  /*f3a0*/  LOP3.LUT R8, R0, R153, RZ, 0xc0, !PT ;  /* 0x0000009900087212 */ /* 0x000fc600078ec0ff */
[----:B------:R-:W-:Y:S01]  /*f3b0*/  STG.E.U16 desc[UR20][R4.64+0xb0], R249 ;  /* 0x0000b0f904007986 */ /* 0x000fe2000c101514 */
[----:B------:R-:W-:-:S03]  /*f3c0*/  LOP3.LUT R9, R2, R154, RZ, 0xc0, !PT ;  /* 0x0000009a02097212 */ /* 0x000fc600078ec0ff */
        /* <DEDUP_REMOVED lines=9> */
[----:B------:R-:W-:-:S03]  /*f460*/  LOP3.LUT R0, R77, 0xffff, RZ, 0xc0, !PT ;  /* 0x0000ffff4d007812 */ /* 0x000fc600078ec0ff */
[----:B------:R-:W-:Y:S04]  /*f470*/  STG.E.U16 desc[UR20][R82.64+0xc0], R241 ;  /* 0x0000c0f152007986 */ /* 0x000fe8000c101514 */
[----:B------:R-:W-:Y:S01]  /*f480*/  STG.E.U16 desc[UR20][R82.64+0xc2], R242 ;  /* 0x0000c2f252007986 */ /* 0x000fe2000c101514 */
[----:B------:R-:W-:-:S03]  /*f490*/  SHF.R.U32.HI R2, RZ, 0x10, R77 ;  /* 0x00000010ff027819 */ /* 0x000fc6000001164d */
[----:B------:R-:W-:Y:S04]  /*f4a0*/  STG.E.U16 desc[UR20][R80.64+0xc0], R138 ;  /* 0x0000c08a50007986 */ /* 0x000fe8000c101514 */
[----:B------:R-:W-:Y:S01]  /*f4b0*/  STG.E.U16 desc[UR20][R80.64+0xc2], R131 ;  /* 0x0000c28350007986 */ /* 0x000fe2000c101514 */
[C---:B-1----:R-:W-:Y:S03]  /*f4c0*/  HMMA.16816.F32 R152, R8.reuse, R16, R72 ;  /* 0x000000100898723c */ /* 0x042fe60000001848 */
[----:B------:R-:W-:Y:S04]  /*f4d0*/  STG.E.U16 desc[UR20][R78.64+0xc0], R130 ;  /* 0x0000c0824e007986 */ /* 0x000fe8000c101514 */
[----:B------:R-:W-:Y:S01]  /*f4e0*/  STG.E.U16 desc[UR20][R78.64+0xc2], R129 ;  /* 0x0000c2814e007986 */ /* 0x000fe2000c101514 */
[C---:B------:R-:W-:Y:S03]  /*f4f0*/  HMMA.16816.F32 R148, R8.reuse, R18, R68 ;  /* 0x000000120894723c */ /* 0x040fe60000001844 */
[----:B------:R-:W-:Y:S04]  /*f500*/  STG.E.U16 desc[UR20][R4.64+0xd0], R240 ;  /* 0x0000d0f004007986 */ /* 0x000fe8000c101514 */
[----:B------:R-:W-:Y:S01]  /*f510*/  STG.E.U16 desc[UR20][R4.64+0xd2], R239 ;  /* 0x0000d2ef04007986 */ /* 0x000fe2000c101514 */
[----:B--2---:R-:W-:Y:S03]  /*f520*/  HMMA.16816.F32 R144, R8, R20, R64 ;  /* 0x000000140890723c */ /* 0x004fe60000001840 */
[----:B------:R-:W-:Y:S01]  /*f530*/  STG.E.U16 desc[UR20][R82.64+0xd0], R237 ;  /* 0x0000d0ed52007986 */ /* 0x000fe2000c101514 */
[----:B------:R-:W-:-:S03]  /*f540*/  LOP3.LUT R7, R77, 0xff, RZ, 0xc0, !PT ;  /* 0x000000ff4d077812 */ /* 0x000fc600078ec0ff */
[----:B------:R-:W-:Y:S01]  /*f550*/  STG.E.U16 desc[UR20][R82.64+0xd2], R238 ;  /* 0x0000d2ee52007986 */ /* 0x000fe2000c101514 */
[----:B------:R-:W-:Y:S01]  /*f560*/  HMMA.16816.F32 R48, R8, R22, R48 ;  /* 0x000000160830723c */ /* 0x000fe20000001830 */
[----:B------:R-:W-:Y:S02]  /*f570*/  SHF.R.U32.HI R6, RZ, 0x8, R0 ;  /* 0x00000008ff067819 */ /* 0x000fe40000011600 */
[----:B------:R-:W-:Y:S01]  /*f580*/  STG.E.U16 desc[UR20][R80.64+0xd0], R128 ;  /* 0x0000d08050007986 */ /* 0x000fe2000c101514 */
[----:B------:R-:W-:Y:S02]  /*f590*/  LOP3.LUT R0, R2, 0xff, RZ, 0xc0, !PT ;  /* 0x000000ff02007812 */ /* 0x000fe400078ec0ff */
[----:B------:R-:W-:Y:S01]  /*f5a0*/  HMMA.16816.F32 R40, R108, R16, R40 ;  /* 0x000000106c28723c */ /* 0x000fe20000001828 */
[----:B------:R-:W-:Y:S01]  /*f5b0*/  STG.E.U16 desc[UR20][R80.64+0xd2], R127 ;  /* 0x0000d27f50007986 */ /* 0x000fe2000c101514 */
[----:B------:R-:W-:-:S03]  /*f5c0*/  SHF.R.U32.HI R8, RZ, 0x18, R77 ;  /* 0x00000018ff087819 */ /* 0x000fc6000001164d */
[----:B------:R-:W-:Y:S01]  /*f5d0*/  STG.E.U16 desc[UR20][R78.64+0xd0], R126 ;  /* 0x0000d07e4e007986 */ /* 0x000fe2000c101514 */
[C---:B------:R-:W-:Y:S03]  /*f5e0*/  HMMA.16816.F32 R12, R108.reuse, R20, R12 ;  /* 0x000000146c0c723c */ /* 0x040fe6000000180c */
[----:B------:R-:W-:Y:S03]  /*f5f0*/  STG.E.U16 desc[UR20][R78.64+0xd2], R125 ;  /* 0x0000d27d4e007986 */ /* 0x000fe6000c101514 */
[C---:B------:R-:W-:Y:S01]  /*f600*/  HMMA.16816.F32 R36, R108.reuse, R18, R36 ;  /* 0x000000126c24723c */ /* 0x040fe20000001824 */
[----:B------:R-:W-:Y:S04]  /*f610*/  STG.E.U16 desc[UR20][R4.64+0xe0], R236 ;  /* 0x0000e0ec04007986 */ /* 0x000fe8000c101514 */
[----:B------:R-:W-:Y:S01]  /*f620*/  STG.E.U16 desc[UR20][R4.64+0xe2], R235 ;  /* 0x0000e2eb04007986 */ /* 0x000fe2000c101514 */
[----:B------:R-:W-:Y:S03]  /*f630*/  HMMA.16816.F32 R32, R108, R22, R32 ;  /* 0x000000166c20723c */ /* 0x000fe60000001820 */
        /* <DEDUP_REMOVED lines=11> */
[----:B------:R1:W-:Y:S01]  /*f6f0*/  STG.E.U16 desc[UR20][R82.64+0xf2], R228 ;  /* 0x0000f2e452007986 */ /* 0x0003e2000c101514 */
[----:B------:R-:W-:-:S03]  /*f700*/  HSET2.LE.AND R0, R6, R3, PT ;  /* 0x0000000306007233 */ /* 0x000fc60003803000 */
[----:B------:R2:W-:Y:S04]  /*f710*/  STG.E.U16 desc[UR20][R80.64+0xf0], R119 ;  /* 0x0000f07750007986 */ /* 0x0005e8000c101514 */
[----:B------:R2:W-:Y:S01]  /*f720*/  STG.E.U16 desc[UR20][R80.64+0xf2], R118 ;  /* 0x0000f27650007986 */ /* 0x0005e2000c101514 */
[----:B------:R-:W-:-:S03]  /*f730*/  HSET2.LE.AND R3, R2, R3, PT ;  /* 0x0000000302037233 */ /* 0x000fc60003803000 */
[----:B------:R2:W-:Y:S04]  /*f740*/  STG.E.U16 desc[UR20][R78.64+0xf0], R117 ;  /* 0x0000f0754e007986 */ /* 0x0005e8000c101514 */
[----:B------:R2:W-:Y:S01]  /*f750*/  STG.E.U16 desc[UR20][R78.64+0xf2], R116 ;  /* 0x0000f2744e007986 */ /* 0x0005e2000c101514 */
[----:B------:R-:W-:Y:S02]  /*f760*/  LOP3.LUT R140, R0, R161, RZ, 0xc0, !PT ;  /* 0x000000a1008c7212 */ /* 0x000fe400078ec0ff */
[----:B------:R-:W-:Y:S01]  /*f770*/  LOP3.LUT R141, R3, R160, RZ, 0xc0, !PT ;  /* 0x000000a0038d7212 */ /* 0x000fe200078ec0ff */
[-C--:B---3--:R-:W-:Y:S06]  /*f780*/  HMMA.16816.F32 R168, R96, R164.reuse, R40 ;  /* 0x000000a460a8723c */ /* 0x088fec0000001828 */
[----:B------:R-:W-:Y:S01]  /*f790*/  HMMA.16816.F32 R152, R140, R164, R152 ;  /* 0x000000a48c98723c */ /* 0x000fe20000001898 */
[----:B-1----:R-:W-:-:S05]  /*f7a0*/  FADD.FTZ R228, R248, R197 ;  /* 0x000000c5f8e47221 */ /* 0x002fca0000010000 */
[----:B------:R-:W-:Y:S01]  /*f7b0*/  HMMA.16816.F32 R148, R140, R166, R148 ;  /* 0x000000a68c94723c */ /* 0x000fe20000001894 */
[----:B------:R-:W-:-:S05]  /*f7c0*/  FADD.FTZ R229, R205, R120 ;  /* 0x00000078cde57221 */ /* 0x000fca0000010000 */
[C---:B----4-:R-:W-:Y:S06]  /*f7d0*/  HMMA.16816.F32 R144, R140.reuse, R156, R144 ;  /* 0x0000009c8c90723c */ /* 0x050fec0000001890 */
[----:B------:R-:W-:Y:S06]  /*f7e0*/  HMMA.16816.F32 R140, R140, R158, R48 ;  /* 0x0000009e8c8c723c */ /* 0x000fec0000001830 */
[C---:B------:R-:W-:Y:S06]  /*f7f0*/  HMMA.16816.F32 R160, R96.reuse, R156, R12 ;  /* 0x0000009c60a0723c */ /* 0x040fec000000180c */
[C---:B------:R-:W-:Y:S06]  /*f800*/  HMMA.16816.F32 R164, R96.reuse, R166, R36 ;  /* 0x000000a660a4723c */ /* 0x040fec0000001824 */
[----:B------:R-:W-:Y:S01]  /*f810*/  HMMA.16816.F32 R156, R96, R158, R32 ;  /* 0x0000009e609c723c */ /* 0x000fe20000001820 */
[----:B------:R-:W-:-:S08]  /*f820*/  NOP ;  /* 0x0000000000007918 */ /* 0x000fd00000000000 */
[----:B--2---:R-:W-:-:S15]  /*f830*/  @!P0 BRA `(.L_x_641) ;  /* 0x000000c400808947 */ /* 0x004fde0003800000 */
[----:B------:R-:W2:Y:S01]  /*f840*/  LDL.LU R197, [R1+0x94] ;  /* 0x0000940001c57983 */ /* 0x000ea20000300800 */
[----:B------:R-:W1:Y:S01]  /*f850*/  LDC.64 R2, c[0x0][0x250] ;  /* 0x00009400ff027b82 */ /* 0x000e620000000a00 */
[----:B------:R-:W-:Y:S02]  /*f860*/  ULDC UR4, c[0x0][0x2d0] ;  /* 0x0000b40000047ab9 */ /* 0x000fe40000000800 */
[----:B------:R-:W3:Y:S01]  /*f870*/  LDL.LU R120, [R1+0x1f4] ;  /* 0x0001f40001787983 */ /* 0x000ee20000300800 */
[----:B-----5:R-:W-:Y:S01]  /*f880*/  ISETP.GE.AND P1, PT, R136, UR4, PT ;  /* 0x0000000488007c0c */ /* 0x020fe2000bf26270 */
[----:B------:R-:W-:Y:S01]  /*f890*/  UIADD3 UR27, UR18, -0x2, URZ ;  /* 0xfffffffe121b7890 */ /* 0x000fe2000fffe03f */
[----:B------:R-:W-:Y:S01]  /*f8a0*/  IADD3 R0, P0, R4, -0x100, RZ ;  /* 0xffffff0004007810 */ /* 0x000fe20007f1e0ff */
[----:B------:R-:W-:Y:S01]  /*f8b0*/  ULDC UR4, c[0x0][0x2ec] ;  /* 0x0000bb0000047ab9 */ /* 0x000fe20000000800 */
[----:B------:R-:W-:Y:S02]  /*f8c0*/  MOV R136, R134 ;  /* 0x0000008600887202 */ /* 0x000fe40000000f00 */
[----:B------:R-:W-:-:S07]  /*f8d0*/  IADD3.X R252, R5, -0x1, RZ, P0, !PT ;  /* 0xffffffff05fc7810 */ /* 0x000fce00007fe4ff */
[----:B------:R-:W4:Y:S01]  /*f8e0*/  @!P1 LDC.64 R10, c[0x0][0x220] ;  /* 0x00008800ff0a9b82 */ /* 0x000f220000000a00 */
[----:B-1----:R1:W-:Y:S01]  /*f8f0*/  STL.64 [R1+0x88], R2 ;  /* 0x0000880201007387 */ /* 0x0023e20000100a00 */
[----:B------:R-:W-:-:S06]  /*f900*/  MOV R7, R3 ;  /* 0x0000000300077202 */ /* 0x000fcc0000000f00 */
[----:B------:R-:W4:Y:S08]  /*f910*/  @!P1 LDC.64 R8, c[0x0][0x220] ;  /* 0x00008800ff089b82 */ /* 0x000f300000000a00 */
[----:B-1----:R-:W1:Y:S02]  /*f920*/  @!P1 LDC.64 R2, c[0x0][0x220] ;  /* 0x00008800ff029b82 */ /* 0x002e640000000a00 */
[----:B-1----:R1:W-:Y:S04]  /*f930*/  @!P1 STL.64 [R1+0x2e0], R2 ;  /* 0x0002e00201009387 */ /* 0x0023e80000100a00 */
[----:B----4-:R-:W-:Y:S04]  /*f940*/  @!P1 STL.64 [R1+0x2d8], R10 ;  /* 0x0002d80a01009387 */ /* 0x010fe80000100a00 */
[----:B------:R4:W-:Y:S01]  /*f950*/  @!P1 STL.64 [R1+0x2d0], R8 ;  /* 0x0002d00801009387 */ /* 0x0009e20000100a00 */
[----:B-1----:R-:W1:Y:S01]  /*f960*/  @!P1 LDC.64 R2, c[0x0][0x220] ;  /* 0x00008800ff029b82 */ /* 0x002e620000000a00 */
[----:B----4-:R-:W-:-:S05]  /*f970*/  IMAD.WIDE.U32 R8, R230, -0x326172a9, RZ ;  /* 0xcd9e8d57e6087825 */ /* 0x010fca00078e00ff */
[----:B------:R-:W-:Y:S01]  /*f980*/  LOP3.LUT R4, R9, R204, RZ, 0x3c, !PT ;  /* 0x000000cc09047212 */ /* 0x000fe200078e3cff */
[----:B-1----:R1:W-:Y:S04]  /*f990*/  @!P1 STL.64 [R1+0x2c8], R2 ;  /* 0x0002c80201009387 */ /* 0x0023e80000100a00 */
[----:B------:R4:W-:Y:S01]  /*f9a0*/  STL [R1+0x98], R0 ;  /* 0x0000980001007387 */ /* 0x0009e20000100800 */
[----:B-1----:R-:W-:Y:S01]  /*f9b0*/  IMAD.MOV.U32 R3, RZ, RZ, R135 ;  /* 0x000000ffff037224 */ /* 0x002fe200078e0087 */
[----:B------:R-:W-:Y:S01]  /*f9c0*/  MOV R2, R132 ;  /* 0x0000008400027202 */ /* 0x000fe20000000f00 */
[----:B----4-:R-:W-:Y:S02]  /*f9d0*/  IMAD.MOV.U32 R0, RZ, RZ, R133 ;  /* 0x000000ffff007224 */ /* 0x010fe400078e0085 */
[----:B--2---:R-:W-:-:S04]  /*f9e0*/  IMAD.WIDE.U32 R10, R197, -0x326172a9, RZ ;  /* 0xcd9e8d57c50a7825 */ /* 0x004fc800078e00ff */
[----:B---3--:R-:W-:Y:S01]  /*f9f0*/  IMAD.WIDE.U32 R12, R120, -0x2daee0ad, RZ ;  /* 0xd2511f53780c7825 */ /* 0x008fe200078e00ff */
[----:B------:R-:W-:Y:S01]  /*fa00*/  LOP3.LUT R6, R11, R204, RZ, 0x3c, !PT ;  /* 0x000000cc0b067212 */ /* 0x000fe200078e3cff */
[----:B------:R1:W-:Y:S04]  /*fa10*/  STL.64 [R1+0x80], R10 ;  /* 0x0000800a01007387 */ /* 0x0003e80000100a00 */
[----:B------:R2:W-:Y:S04]  /*fa20*/  STL.64 [R1+0x90], R8 ;  /* 0x0000900801007387 */ /* 0x0005e80000100a00 */
[----:B------:R3:W-:Y:S01]  /*fa30*/  STL.64 [R1+0x58], R12 ;  /* 0x0000580c01007387 */ /* 0x0007e20000100a00 */
[----:B-1----:R-:W-:-:S04]  /*fa40*/  IMAD.WIDE.U32 R10, R6, -0x2daee0ad, RZ ;  /* 0xd2511f53060a7825 */ /* 0x002fc800078e00ff */
[----:B--2---:R-:W-:Y:S01]  /*fa50*/  IMAD.WIDE.U32 R8, R4, -0x2daee0ad, RZ ;  /* 0xd2511f5304087825 */ /* 0x004fe200078e00ff */
[----:B------:R3:W-:Y:S03]  /*fa60*/  STL.64 [R1+0x68], R10 ;  /* 0x0000680a01007387 */ /* 0x0007e60000100a00 */
[----:B------:R-:W-:Y:S01]  /*fa70*/  @!P1 IMAD R4, R7, 0x60, RZ ;  /* 0x0000006007049824 */ /* 0x000fe200078e02ff */
[----:B------:R3:W-:Y:S04]  /*fa80*/  STL.64 [R1+0x78], R8 ;  /* 0x0000780801007387 */ /* 0x0007e80000100a00 */
[----:B------:R3:W-:Y:S01]  /*fa90*/  @!P1 STL [R1+0x2c4], R4 ;  /* 0x0002c40401009387 */ /* 0x0007e20000100800 */
[----:B------:R-:W-:Y:S05]  /*faa0*/  BRA `(.L_x_642) ;  /* 0x0000000000d87947 */ /* 0x000fea0003800000 */
.L_x_644:
[----:B------:R-:W2:Y:S01]  /*fab0*/  LDL.64 R196, [R1+0x2f8] ;  /* 0x0002f80001c47983 */ /* 0x000ea20000100a00 */
[----:B------:R-:W1:Y:S01]  /*fac0*/  LDC.64 R134, c[0x0][0x248] ;  /* 0x00009200ff867b82 */ /* 0x000e620000000a00 */
[----:B------:R-:W-:Y:S02]  /*fad0*/  UIADD3 UR7, UR27, -0x1, URZ ;  /* 0xffffffff1b077890 */ /* 0x000fe4000fffe03f */
[----:B------:R-:W3:Y:S02]  /*fae0*/  LDL.64 R194, [R1+0x2e8] ;  /* 0x0002e80001c27983 */ /* 0x000ee40000100a00 */
[----:B------:R-:W-:Y:S02]  /*faf0*/  USHF.R.S32.HI UR6, URZ, 0x1f, UR7 ;  /* 0x0000001f3f067899 */ /* 0x000fe40008011407 */
[----:B------:R4:W-:Y:S04]  /*fb00*/  @P1 STS [R225+0x2000], RZ ;  /* 0x002000ffe1001388 */ /* 0x0009e80000000800 */
[----:B------:R4:W-:Y:S04]  /*fb10*/  @P1 STS [R225+0x2004], RZ ;  /* 0x002004ffe1001388 */ /* 0x0009e80000000800 */
[----:B------:R4:W-:Y:S01]  /*fb20*/  @P1 STS.64 [R225+0x2008], RZ ;  /* 0x002008ffe1001388 */ /* 0x0009e20000000a00 */
[C---:B-1----:R-:W-:Y:S02]  /*fb30*/  IMAD R133, R134.reuse, UR6, RZ ;  /* 0x0000000686857c24 */ /* 0x042fe4000f8e02ff */
[----:B------:R-:W-:Y:S04]  /*fb40*/  IMAD.WIDE.U32 R172, R134, UR7, RZ ;  /* 0x0000000786ac7c25 */ /* 0x000fe8000f8e00ff */
[----:B------:R-:W-:Y:S04]  /*fb50*/  IMAD R133, R135, UR7, R133 ;  /* 0x0000000787857c24 */ /* 0x000fe8000f8e0285 */
[----:B------:R-:W-:Y:S01]  /*fb60*/  IMAD.IADD R133, R173, 0x1, R133 ;  /* 0x00000001ad857824 */ /* 0x000fe200078e0285 */
[C---:B--2---:R-:W-:Y:S04]  /*fb70*/  LEA R132, P0, R172.reuse, R196, 0x7 ;  /* 0x000000c4ac847211 */ /* 0x044fe800078038ff */
[----:B---3--:R-:W-:Y:S02]  /*fb80*/  LEA.HI.X R133, R172, R195, R133, 0x7, P0 ;  /* 0x000000c3ac857211 */ /* 0x008fe400000f3c85 */
[----:B------:R-:W1:Y:S01]  /*fb90*/  @!P1 LDC.64 R172, c[0x0][0x218] ;  /* 0x00008600ffac9b82 */ /* 0x000e620000000a00 */
[C---:B------:R-:W-:Y:S04]  /*fba0*/  @!P1 LEA R137, P2, R134.reuse, R132, 0x5 ;  /* 0x0000008486899211 */ /* 0x040fe800078428ff */
[----:B------:R-:W-:Y:S02]  /*fbb0*/  @!P1 LEA.HI.X R174, R134, R133, R135, 0x5, P2 ;  /* 0x0000008586ae9211 */ /* 0x000fe400010f2c87 */
[C---:B-1----:R-:W-:Y:S04]  /*fbc0*/  @!P1 LEA R172, P0, R132.reuse, R172, 0x1 ;  /* 0x000000ac84ac9211 */ /* 0x042fe800078008ff */
[----:B------:R-:W-:Y:S05]  /*fbd0*/  @!P1 LEA.HI.X R173, R132, R173, R133, 0x1, P0 ;  /* 0x000000ad84ad9211 */ /* 0x000fea00000f0c85 */
[----:B------:R-:W-:Y:S01]  /*fbe0*/  @!PT LDS RZ, [RZ] ;  /* 0x00000000fffff984 */ /* 0x000fe20000000800 */
[----:B------:R-:W-:Y:S01]  /*fbf0*/  @!PT LDS RZ, [RZ] ;  /* 0x00000000fffff984 */ /* 0x000fe20000000800 */
[----:B------:R-:W-:Y:S01]  /*fc00*/  @!PT LDS RZ, [RZ] ;  /* 0x00000000fffff984 */ /* 0x000fe20000000800 */
[----:B------:R1:W-:Y:S04]  /*fc10*/  @!P1 LDGSTS.E.BYPASS.LTC128B.128 [R225+0x2000], desc[UR20][R172.64] ;  /* 0x02000000ace19fae */ /* 0x0003e8000b901d54 */
[----:B------:R4:W-:Y:S01]  /*fc20*/  @P1 STS.128 [R225+0x2800], RZ ;  /* 0x002800ffe1001388 */ /* 0x0009e20000000c00 */
[----:B-1----:R-:W1:Y:S02]  /*fc30*/  @!P1 LDC.64 R172, c[0x0][0x218] ;  /* 0x00008600ffac9b82 */ /* 0x002e640000000a00 */
[C---:B-1----:R-:W-:Y:S04]  /*fc40*/  @!P1 LEA R172, P0, R137.reuse, R172, 0x1 ;  /* 0x000000ac89ac9211 */ /* 0x042fe800078008ff */
[----:B------:R-:W-:Y:S02]  /*fc50*/  @!P1 LEA.HI.X R173, R137, R173, R174, 0x1, P0 ;  /* 0x000000ad89ad9211 */ /* 0x000fe400000f0cae */
[C---:B------:R-:W-:Y:S03]  /*fc60*/  @!P1 LEA R137, P2, R134.reuse, R132, 0x6 ;  /* 0x0000008486899211 */ /* 0x040fe600078430ff */
[----:B------:R-:W-:Y:S01]  /*fc70*/  @!PT LDS RZ, [RZ] ;  /* 0x00000000fffff984 */ /* 0x000fe20000000800 */
[----:B------:R-:W-:Y:S01]  /*fc80*/  @!PT LDS RZ, [RZ] ;  /* 0x00000000fffff984 */ /* 0x000fe20000000800 */
[----:B------:R-:W-:Y:S01]  /*fc90*/  @!PT LDS RZ, [RZ] ;  /* 0x00000000fffff984 */ /* 0x000fe20000000800 */
[----:B------:R1:W-:Y:S01]  /*fca0*/  @!P1 LDGSTS.E.BYPASS.LTC128B.128 [R225+0x2800], desc[UR20][R172.64] ;  /* 0x02800000ace19fae */ /* 0x0003e2000b901d54 */
[C---:B------:R-:W-:Y:S01]  /*fcb0*/  @!P1 LEA.HI.X R174, R134.reuse, R133, R135, 0x6, P2 ;  /* 0x0000008586ae9211 */ /* 0x040fe200010f3487 */
[----:B------:R-:W-:Y:S02]  /*fcc0*/  @!P1 IMAD.WIDE.U32 R132, R134, 0x60, R132 ;  /* 0x0000006086849825 */ /* 0x000fe400078e0084 */
[----:B------:R4:W-:Y:S02]  /*fcd0*/  @P1 STS.128 [R225+0x3000], RZ ;  /* 0x003000ffe1001388 */ /* 0x0009e40000000c00 */
[----:B------:R-:W-:Y:S04]  /*fce0*/  @!P1 IMAD R135, R135, 0x60, RZ ;  /* 0x0000006087879824 */ /* 0x000fe800078e02ff */
[----:B------:R-:W-:Y:S01]  /*fcf0*/  @!P1 IMAD.IADD R135, R135, 0x1, R133 ;  /* 0x0000000187879824 */ /* 0x000fe200078e0285 */
[----:B-1----:R-:W1:Y:S02]  /*fd00*/  @!P1 LDC.64 R172, c[0x0][0x218] ;  /* 0x00008600ffac9b82 */ /* 0x002e640000000a00 */
        /* <DEDUP_REMOVED lines=9> */
[----:B------:R-:W-:Y:S05]  /*fda0*/  @!P1 LEA.HI.X R135, R132, R173, R135, 0x1, P0 ;  /* 0x000000ad84879211 */ /* 0x000fea00000f0c87 */
[----:B------:R-:W-:Y:S01]  /*fdb0*/  @!PT LDS RZ, [RZ] ;  /* 0x00000000fffff984 */ /* 0x000fe20000000800 */
[----:B------:R-:W-:Y:S01]  /*fdc0*/  @!PT LDS RZ, [RZ] ;  /* 0x00000000fffff984 */ /* 0x000fe20000000800 */
[----:B------:R-:W-:Y:S01]  /*fdd0*/  @!PT LDS RZ, [RZ] ;  /* 0x00000000fffff984 */ /* 0x000fe20000000800 */
[----:B------:R4:W-:Y:S04]  /*fde0*/  @!P1 LDGSTS.E.BYPASS.LTC128B.128 [R225+0x3800], desc[UR20][R134.64] ;  /* 0x0380000086e19fae */ /* 0x0009e8000b901d54 */
[----:B------:R-:W0:Y:S01]  /*fdf0*/  LDGDEPBAR ;  /* 0x00000000000079af */ /* 0x000e220000000000 */
[----:B------:R-:W-:Y:S05]  /*fe00*/  BRA `(.L_x_643) ;  /* 0x0000001000a07947 */ /* 0x000fea0003800000 */
.L_x_642:
[----:B------:R-:W2:Y:S01]  /*fe10*/  LDL R18, [R1+0x88] ;  /* 0x0000880001127983 */ /* 0x000ea20000100800 */
[----:B------:R-:W-:Y:S04]  /*fe20*/  DEPBAR.LE SB0, 0x0 ;  /* 0x000080000000791a */ /* 0x000fe80000000000 */
[----:B----4-:R-:W4:Y:S01]  /*fe30*/  LDL R14, [R1+0x8c] ;  /* 0x00008c00010e7983 */ /* 0x010f220000100800 */
[----:B------:R-:W-:Y:S02]  /*fe40*/  USHF.R.S32.HI UR6, URZ, 0x1f, UR27 ;  /* 0x0000001f3f067899 */ /* 0x000fe4000801141b */
[----:B------:R-:W-:Y:S02]  /*fe50*/  USHF.L.U32 UR19, UR27, 0x2, URZ ;  /* 0x000000021b137899 */ /* 0x000fe4000800063f */
[----:B---3--:R-:W3:Y:S01]  /*fe60*/  LDL.64 R12, [R1+0x2f0] ;  /* 0x0002f000010c7983 */ /* 0x008ee20000100a00 */
[----:B------:R-:W-:Y:S02]  /*fe70*/  UIADD3 UR18, UR24, -0x61c88647, URZ ;  /* 0x9e3779b918127890 */ /* 0x000fe4000fffe03f */
[----:B------:R-:W-:Y:S02]  /*fe80*/  UISETP.GE.AND UP0, UPT, UR27, 0x1, UPT ;  /* 0x000000011b00788c */ /* 0x000fe4000bf06270 */
[----:B-----5:R-:W5:Y:S05]  /*fe90*/  LDL R11, [R1+0x300] ;  /* 0x00030000010b7983 */ /* 0x020f6a0000100800 */
[----:B------:R-:W5:Y:S05]  /*fea0*/  LDL R10, [R1+0x2e0] ;  /* 0x0002e000010a7983 */ /* 0x000f6a0000100800 */
[----:B------:R-:W5:Y:S05]  /*feb0*/  LDL R20, [R1+0x2e4] ;  /* 0x0002e40001147983 */ /* 0x000f6a0000100800 */
[----:B------:R-:W5:Y:S05]  /*fec0*/  LDL R9, [R1+0x2d8] ;  /* 0x0002d80001097983 */ /* 0x000f6a0000100800 */
[----:B------:R-:W5:Y:S05]  /*fed0*/  LDL R21, [R1+0x2dc] ;  /* 0x0002dc0001157983 */ /* 0x000f6a0000100800 */
[----:B------:R-:W5:Y:S05]  /*fee0*/  LDL R8, [R1+0x2d0] ;  /* 0x0002d00001087983 */ /* 0x000f6a0000100800 */
        /* <DEDUP_REMOVED lines=8> */
[----:B------:R-:W5:Y:S05]  /*ff70*/  LDL.64 R234, [R1+0x58] ;  /* 0x0000580001ea7983 */ /* 0x000f6a0000100a00 */
[----:B------:R-:W5:Y:S05]  /*ff80*/  LDL.64 R230, [R1+0x68] ;  /* 0x0000680001e67983 */ /* 0x000f6a0000100a00 */
[----:B------:R-:W5:Y:S05]  /*ff90*/  LDL.64 R226, [R1+0x78] ;  /* 0x0000780001e27983 */ /* 0x000f6a0000100a00 */
[----:B------:R-:W5:Y:S05]  /*ffa0*/  LDL.64 R232, [R1+0x90] ;  /* 0x0000900001e87983 */ /* 0x000f6a0000100a00 */
[----:B------:R-:W5:Y:S01]  /*ffb0*/  LDL.64 R236, [R1+0x80] ;  /* 0x0000800001ec7983 */ /* 0x000f620000100a00 */
[C---:B--2---:R-:W-:Y:S01]  /*ffc0*/  IMAD R4, R18.reuse, UR6, RZ ;  /* 0x0000000612047c24 */ /* 0x044fe2000f8e02ff */
[----:B------:R-:W-:Y:S01]  /*ffd0*/  UIADD3 UR6, UR25, -0x4498517b, URZ ;  /* 0xbb67ae8519067890 */ /* 0x000fe2000fffe03f */
[----:B------:R-:W-:Y:S04]  /*ffe0*/  IMAD.WIDE.U32 R6, R18, UR27, RZ ;  /* 0x0000001b12067c25 */ /* 0x000fe8000f8e00ff */
[----:B----4-:R-:W-:Y:S01]  /*fff0*/  IMAD R5, R14, UR27, R4 ;  /* 0x0000001b0e057c24 */ /* 0x010fe2000f8e0204 */
[----:B---3--:R-:W-:Y:S03]  /*10000*/  LEA R4, P2, R6, R12, 0x7 ;  /* 0x0000000c06047211 */ /* 0x008fe600078438ff */
[----:B------:R-:W-:Y:S01]  /*10010*/  IMAD.IADD R5, R7, 0x1, R5 ;  /* 0x0000000107057824 */ /* 0x000fe200078e0205 */
[----:B------:R-:W-:Y:S04]  /*10020*/  @!P1 LEA R7, P0, R18, R4, 0x5 ;  /* 0x0000000412079211 */ /* 0x000fe800078028ff */
[----:B-----5:R-:W-:Y:S02]  /*10030*/  LEA.HI.X R5, R6, R11, R5, 0x7, P2 ;  /* 0x0000000b06057211 */ /* 0x020fe400010f3c05 */
[----:B------:R-:W-:Y:S02]  /*10040*/  @!P1 LEA R12, P4, R4, R10, 0x1 ;  /* 0x0000000a040c9211 */ /* 0x000fe400078808ff */
[----:B------:R-:W-:Y:S02]  /*10050*/  @!P1 LEA R6, P2, R18, R4, 0x6 ;  /* 0x0000000412069211 */ /* 0x000fe400078430ff */
[----:B------:R-:W-:Y:S02]  /*10060*/  @!P1 LEA.HI.X R13, R4, R20, R5, 0x1, P4 ;  /* 0x00000014040d9211 */ /* 0x000fe400020f0c05 */
[C---:B------:R-:W-:Y:S03]  /*10070*/  @!P1 LEA R10, P3, R7.reuse, R9, 0x1 ;  /* 0x00000009070a9211 */ /* 0x040fe600078608ff */
[----:B------:R-:W-:Y:S01]  /*10080*/  @!PT LDS RZ, [RZ] ;  /* 0x00000000fffff984 */ /* 0x000fe20000000800 */
[----:B------:R-:W-:Y:S01]  /*10090*/  @!PT LDS RZ, [RZ] ;  /* 0x00000000fffff984 */ /* 0x000fe20000000800 */
[----:B------:R-:W-:Y:S01]  /*100a0*/  @!PT LDS RZ, [RZ] ;  /* 0x00000000fffff984 */ /* 0x000fe20000000800 */
[----:B------:R-:W-:Y:S01]  /*100b0*/  @!P1 LDGSTS.E.BYPASS.LTC128B.128 [R225+0x4000], desc[UR20][R12.64] ;  /* 0x040000000ce19fae */ /* 0x000fe2000b901d54 */
[CCC-:B------:R-:W-:Y:S02]  /*100c0*/  @!P1 LEA.HI.X R9, R18.reuse, R5.reuse, R14.reuse, 0x5, P0 ;  /* 0x0000000512099211 */ /* 0x1c0fe400000f2c0e */
[C---:B------:R-:W-:Y:S02]  /*100d0*/  @!P1 LEA.HI.X R14, R18.reuse, R5, R14, 0x6, P2 ;  /* 0x00000005120e9211 */ /* 0x040fe400010f340e */
[----:B------:R-:W-:Y:S01]  /*100e0*/  @P1 STS.128 [R225+0x4800], RZ ;  /* 0x004800ffe1001388 */ /* 0x000fe20000000c00 */
[----:B------:R-:W-:Y:S01]  /*100f0*/  @!P1 LEA.HI.X R11, R7, R21, R9, 0x1, P3 ;  /* 0x00000015070b9211 */ /* 0x000fe200018f0c09 */
[----:B------:R-:W-:Y:S01]  /*10100*/  @!P1 IMAD.WIDE.U32 R4, R18, 0x60, R4 ;  /* 0x0000006012049825 */ /* 0x000fe200078e0004 */
[C---:B------:R-:W-:Y:S03]  /*10110*/  @!P1 LEA R8, P0, R6.reuse, R8, 0x1 ;  /* 0x0000000806089211 */ /* 0x040fe600078008ff */
        /* <DEDUP_REMOVED lines=13> */
[----:B------:R-:W-:Y:S02]  /*101f0*/  @!P1 LEA.HI.X R7, R4, R15, R5, 0x1, P0 ;  /* 0x0000000f04079211 */ /* 0x000fe400000f0c05 */
[----:B------:R-:W-:Y:S03]  /*10200*/  PLOP3.LUT P0, PT, PT, PT, UP0, 0x80, 0x0 ;  /* 0x000000000000781c */ /* 0x000fe60003f0f008 */
        /* <DEDUP_REMOVED lines=10> */
[----:B------:R-:W5:Y:S05]  /*102b0*/  LDSM.16.M88.4 R64, [R139+0x2c00] ;  /* 0x002c00008b40783b */ /* 0x000f6a0000000200 */
[----:B------:R-:W5:Y:S05]  /*102c0*/  LDSM.16.M88.4 R80, [R139+0x3000] ;  /* 0x003000008b50783b */ /* 0x000f6a0000000200 */
[----:B------:R-:W5:Y:S05]  /*102d0*/  LDSM.16.M88.4 R96, [R139+0x3400] ;  /* 0x003400008b60783b */ /* 0x000f6a0000000200 */
[----:B------:R-:W5:Y:S01]  /*102e0*/  LDSM.16.M88.4 R112, [R139+0x3800] ;  /* 0x003800008b70783b */ /* 0x000f620000000200 */
[-C--:B-1----:R-:W-:Y:S04]  /*102f0*/  HMMA.16816.F32 R4, R128, R16.reuse, RZ ;  /* 0x000000108004723c */ /* 0x082fe800000018ff */
[----:B------:R-:W1:Y:S02]  /*10300*/  LDSM.16.M88.4 R132, [R139+0x3c00] ;  /* 0x003c00008b84783b */ /* 0x000e640000000200 */
[C---:B--2---:R-:W-:Y:S03]  /*10310*/  HMMA.16816.F32 R8, R124.reuse, R16, RZ ;  /* 0x000000107c08723c */ /* 0x044fe600000018ff */
[----:B------:R-:W-:Y:S03]  /*10320*/  LDSM.16.M88.4 R172, [R215] ;  /* 0x00000000d7ac783b */ /* 0x000fe60000000200 */
[-C--:B------:R-:W-:Y:S02]  /*10330*/  HMMA.16816.F32 R12, R124, R18.reuse, RZ ;  /* 0x000000127c0c723c */ /* 0x080fe400000018ff */
[----:B------:R-:W2:Y:S04]  /*10340*/  LDSM.16.M88.4 R176, [R216] ;  /* 0x00000000d8b0783b */ /* 0x000ea80000000200 */
[C---:B------:R-:W-:Y:S01]  /*10350*/  HMMA.16816.F32 R16, R128.reuse, R18, RZ ;  /* 0x000000128010723c */ /* 0x040fe200000018ff */
[----:B------:R-:W2:Y:S05]  /*10360*/  LDSM.16.M88.4 R180, [R215+0x1000] ;  /* 0x00100000d7b4783b */ /* 0x000eaa0000000200 */
[-C--:B---3--:R-:W-:Y:S01]  /*10370*/  HMMA.16816.F32 R20, R128, R32.reuse, RZ ;  /* 0x000000208014723c */ /* 0x088fe200000018ff */
[----:B------:R-:W3:Y:S05]  /*10380*/  LDSM.16.M88.4 R184, [R223] ;  /* 0x00000000dfb8783b */ /* 0x000eea0000000200 */
[C---:B------:R-:W-:Y:S01]  /*10390*/  HMMA.16816.F32 R24, R124.reuse, R32, RZ ;  /* 0x000000207c18723c */ /* 0x040fe200000018ff */
[----:B------:R-:W3:Y:S05]  /*103a0*/  LDSM.16.M88.4 R188, [R222] ;  /* 0x00000000debc783b */ /* 0x000eea0000000200 */
[-C--:B------:R-:W-:Y:S01]  /*103b0*/  HMMA.16816.F32 R28, R124, R34.reuse, RZ ;  /* 0x000000227c1c723c */ /* 0x080fe200000018ff */
[----:B------:R-:W3:Y:S05]  /*103c0*/  LDSM.16.M88.4 R192, [R221] ;  /* 0x00000000ddc0783b */ /* 0x000eea0000000200 */
[C---:B------:R-:W-:Y:S01]  /*103d0*/  HMMA.16816.F32 R32, R128.reuse, R34, RZ ;  /* 0x000000228020723c */ /* 0x040fe200000018ff */
[----:B------:R-:W3:Y:S05]  /*103e0*/  LDSM.16.M88.4 R196, [R220] ;  /* 0x00000000dcc4783b */ /* 0x000eea0000000200 */
[-C--:B----4-:R-:W-:Y:S01]  /*103f0*/  HMMA.16816.F32 R36, R128, R48.reuse, RZ ;  /* 0x000000308024723c */ /* 0x090fe200000018ff */
[----:B------:R-:W4:Y:S05]  /*10400*/  LDSM.16.M88.4 R200, [R219] ;  /* 0x00000000dbc8783b */ /* 0x000f2a0000000200 */
[C---:B------:R-:W-:Y:S01]  /*10410*/  HMMA.16816.F32 R40, R124.reuse, R48, RZ ;  /* 0x000000307c28723c */ /* 0x040fe200000018ff */
[----:B------:R-:W4:Y:S05]  /*10420*/  LDSM.16.M88.4 R204, [R218] ;  /* 0x00000000dacc783b */ /* 0x000f2a0000000200 */
[-C--:B------:R-:W-:Y:S01]  /*10430*/  HMMA.16816.F32 R44, R124, R50.reuse, RZ ;  /* 0x000000327c2c723c */ /* 0x080fe200000018ff */
[----:B------:R-:W4:Y:S01]  /*10440*/  LDSM.16.M88.4 R208, [R217] ;  /* 0x00000000d9d0783b */ /* 0x000f220000000200 */
[----:B------:R-:W-:Y:S04]  /*10450*/  DEPBAR.LE SB0, 0x0 ;  /* 0x000080000000791a */ /* 0x000fe80000000000 */
[C---:B------:R-:W-:Y:S01]  /*10460*/  HMMA.16816.F32 R48, R128.reuse, R50, RZ ;  /* 0x000000328030723c */ /* 0x040fe200000018ff */
[----:B------:R-:W-:Y:S05]  /*10470*/  BAR.SYNC.DEFER_BLOCKING 0x0 ;  /* 0x0000000000007b1d */ /* 0x000fea0000010000 */
        /* <DEDUP_REMOVED lines=18> */
[-C--:B------:R-:W-:Y:S01]  /*105a0*/  HMMA.16816.F32 R124, R124, R134.reuse, RZ ;  /* 0x000000867c7c723c */ /* 0x080fe200000018ff */
[----:B------:R-:W-:Y:S04]  /*105b0*/  IMAD.U32 R132, RZ, RZ, UR25 ;  /* 0x00000019ff847e24 */ /* 0x000fe8000f8e00ff */
[----:B------:R-:W-:Y:S01]  /*105c0*/  IMAD.U32 R133, RZ, RZ, UR25 ;  /* 0x00000019ff857e24 */ /* 0x000fe2000f8e00ff */
[----:B------:R-:W-:Y:S05]  /*105d0*/  HMMA.16816.F32 R128, R128, R134, RZ ;  /* 0x000000868080723c */ /* 0x000fea00000018ff */
[C---:B------:R-:W-:Y:S01]  /*105e0*/  LOP3.LUT R133, R235.reuse, UR19, R133, 0x96, !PT ;  /* 0x00000013eb857c12 */ /* 0x040fe2000f8e9685 */
[-C--:B--2---:R-:W-:Y:S05]  /*105f0*/  HMMA.16816.F32 R4, R172, R176.reuse, R4 ;  /* 0x000000b0ac04723c */ /* 0x084fea0000001804 */
[----:B------:R-:W-:Y:S01]  /*10600*/  LOP3.LUT R134, R235, UR19, R132, 0x96, !PT ;  /* 0x00000013eb867c12 */ /* 0x000fe2000f8e9684 */
[C---:B------:R-:W-:Y:S05]  /*10610*/  HMMA.16816.F32 R8, R180.reuse, R176, R8 ;  /* 0x000000b0b408723c */ /* 0x040fea0000001808 */
[----:B------:R-:W-:Y:S01]  /*10620*/  LOP3.LUT R132, R227, UR6, R234, 0x96, !PT ;  /* 0x00000006e3847c12 */ /* 0x000fe2000f8e96ea */
[-C--:B------:R-:W-:Y:S05]  /*10630*/  HMMA.16816.F32 R12, R180, R178.reuse, R12 ;  /* 0x000000b2b40c723c */ /* 0x080fea000000180c */
[----:B------:R-:W-:Y:S01]  /*10640*/  IMAD.WIDE.U32 R176, R133, -0x326172a9, RZ ;  /* 0xcd9e8d5785b07825 */ /* 0x000fe200078e00ff */
[C---:B------:R-:W-:Y:S05]  /*10650*/  HMMA.16816.F32 R16, R172.reuse, R178, R16 ;  /* 0x000000b2ac10723c */ /* 0x040fea0000001810 */
[----:B------:R-:W-:Y:S01]  /*10660*/  LOP3.LUT R135, R177, UR18, R236, 0x96, !PT ;  /* 0x00000012b1877c12 */ /* 0x000fe2000f8e96ec */
[-C--:B---3--:R-:W-:Y:S05]  /*10670*/  HMMA.16816.F32 R20, R172, R184.reuse, R20 ;  /* 0x000000b8ac14723c */ /* 0x088fea0000001814 */
[----:B------:R-:W-:Y:S01]  /*10680*/  IMAD.WIDE.U32 R178, R134, -0x326172a9, RZ ;  /* 0xcd9e8d5786b27825 */ /* 0x000fe200078e00ff */
[C---:B------:R-:W-:Y:S04]  /*10690*/  HMMA.16816.F32 R24, R180.reuse, R184, R24 ;  /* 0x000000b8b418723c */ /* 0x040fe80000001818 */
[----:B------:R1:W-:Y:S02]  /*106a0*/  STL.64 [R1+0x20], R178 ;  /* 0x000020b201007387 */ /* 0x0003e40000100a00 */
[-C--:B------:R-:W-:Y:S05]  /*106b0*/  HMMA.16816.F32 R28, R180, R186.reuse, R28 ;  /* 0x000000bab41c723c */ /* 0x080fea000000181c */
[----:B------:R-:W-:Y:S01]  /*106c0*/  LOP3.LUT R184, R231, UR6, R234, 0x96, !PT ;  /* 0x00000006e7b87c12 */ /* 0x000fe2000f8e96ea */
[C---:B------:R-:W-:Y:S05]  /*106d0*/  HMMA.16816.F32 R32, R172.reuse, R186, R32 ;  /* 0x000000baac20723c */ /* 0x040fea0000001820 */
[----:B------:R-:W-:Y:S01]  /*106e0*/  IMAD.WIDE.U32 R184, R184, -0x326172a9, RZ ;  /* 0xcd9e8d57b8b87825 */ /* 0x000fe200078e00ff */
[-C--:B------:R-:W-:Y:S05]  /*106f0*/  HMMA.16816.F32 R36, R172, R188.reuse, R36 ;  /* 0x000000bcac24723c */ /* 0x080fea0000001824 */
[----:B------:R-:W-:Y:S01]  /*10700*/  LOP3.LUT R133, R185, UR26, R176, 0x96, !PT ;  /* 0x0000001ab9857c12 */ /* 0x000fe2000f8e96b0 */
[C---:B------:R-:W-:Y:S05]  /*10710*/  HMMA.16816.F32 R40, R180.reuse, R188, R40 ;  /* 0x000000bcb428723c */ /* 0x040fea0000001828 */
[----:B------:R-:W-:Y:S01]  /*10720*/  IMAD.WIDE.U32 R176, R135, -0x2daee0ad, RZ ;  /* 0xd2511f5387b07825 */ /* 0x000fe200078e00ff */
[-C--:B------:R-:W-:Y:S05]  /*10730*/  HMMA.16816.F32 R44, R180, R190.reuse, R44 ;  /* 0x000000beb42c723c */ /* 0x080fea000000182c */
[----:B------:R-:W-:Y:S01]  /*10740*/  LOP3.LUT R135, R177, UR17, R230, 0x96, !PT ;  /* 0x00000011b1877c12 */ /* 0x000fe2000f8e96e6 */
[C---:B------:R-:W-:Y:S06]  /*10750*/  HMMA.16816.F32 R48, R172.reuse, R190, R48 ;  /* 0x000000beac30723c */ /* 0x040fec0000001830 */
[-C--:B------:R-:W-:Y:S06]  /*10760*/  HMMA.16816.F32 R52, R172, R192.reuse, R52 ;  /* 0x000000c0ac34723c */ /* 0x080fec0000001834 */
[C---:B------:R-:W-:Y:S06]  /*10770*/  HMMA.16816.F32 R56, R180.reuse, R192, R56 ;  /* 0x000000c0b438723c */ /* 0x040fec0000001838 */
[-C--:B------:R-:W-:Y:S05]  /*10780*/  HMMA.16816.F32 R60, R180, R194.reuse, R60 ;  /* 0x000000c2b43c723c */ /* 0x080fea000000183c */
[----:B------:R-:W-:Y:S01]  /*10790*/  IMAD.WIDE.U32 R192, R132, -0x326172a9, RZ ;  /* 0xcd9e8d5784c07825 */ /* 0x000fe200078e00ff */
[----:B------:R-:W-:Y:S01]  /*107a0*/  LOP3.LUT R132, R179, UR18, R232, 0x96, !PT ;  /* 0x00000012b3847c12 */ /* 0x000fe2000f8e96e8 */
[C---:B------:R-:W-:Y:S04]  /*107b0*/  HMMA.16816.F32 R64, R172.reuse, R194, R64 ;  /* 0x000000c2ac40723c */ /* 0x040fe80000001840 */
[----:B------:R-:W-:Y:S02]  /*107c0*/  LOP3.LUT R134, R193, UR26, R178, 0x96, !PT ;  /* 0x0000001ac1867c12 */ /* 0x000fe4000f8e96b2 */
[-C--:B------:R-:W-:Y:S05]  /*107d0*/  HMMA.16816.F32 R68, R172, R196.reuse, R68 ;  /* 0x000000c4ac44723c */ /* 0x080fea0000001844 */
[----:B------:R-:W-:Y:S01]  /*107e0*/  IMAD.WIDE.U32 R186, R134, -0x2daee0ad, RZ ;  /* 0xd2511f5386ba7825 */ /* 0x000fe200078e00ff */
[----:B------:R-:W-:Y:S01]  /*107f0*/  FMNMX.FTZ R134, R4, R3, !PT ;  /* 0x0000000304867209 */ /* 0x000fe20007810000 */
[C---:B------:R-:W-:Y:S06]  /*10800*/  HMMA.16816.F32 R72, R180.reuse, R196, R72 ;  /* 0x000000c4b448723c */ /* 0x040fec0000001848 */
[-C--:B------:R-:W-:Y:S06]  /*10810*/  HMMA.16816.F32 R76, R180, R198.reuse, R76 ;  /* 0x000000c6b44c723c */ /* 0x080fec000000184c */
[C---:B------:R-:W-:Y:S06]  /*10820*/  HMMA.16816.F32 R80, R172.reuse, R198, R80 ;  /* 0x000000c6ac50723c */ /* 0x040fec0000001850 */
[-C--:B----4-:R-:W-:Y:S06]  /*10830*/  HMMA.16816.F32 R84, R172, R200.reuse, R84 ;  /* 0x000000c8ac54723c */ /* 0x090fec0000001854 */
[C---:B------:R-:W-:Y:S06]  /*10840*/  HMMA.16816.F32 R88, R180.reuse, R200, R88 ;  /* 0x000000c8b458723c */ /* 0x040fec0000001858 */
[-C--:B------:R-:W-:Y:S06]  /*10850*/  HMMA.16816.F32 R92, R180, R202.reuse, R92 ;  /* 0x000000cab45c723c */ /* 0x080fec000000185c */
        /* <DEDUP_REMOVED lines=8> */
[----:B------:R-:W-:Y:S05]  /*108e0*/  HMMA.16816.F32 R128, R172, R210, R128 ;  /* 0x000000d2ac80723c */ /* 0x000fea0000001880 */
[----:B------:R-:W-:Y:S06]  /*108f0*/  IMAD.WIDE.U32 R182, R133, -0x2daee0ad, RZ ;  /* 0xd2511f5385b67825 */ /* 0x000fec00078e00ff */
[----:B------:R-:W-:Y:S01]  /*10900*/  LOP3.LUT R137, R183, UR11, R176, 0x96, !PT ;  /* 0x0000000bb7897c12 */ /* 0x000fe2000f8e96b0 */
[----:B------:R-:W-:Y:S04]  /*10910*/  IMAD.WIDE.U32 R132, R132, -0x2daee0ad, RZ ;  /* 0xd2511f5384847825 */ /* 0x000fe800078e00ff */
[----:B------:R-:W-:Y:S01]  /*10920*/  IMAD.WIDE.U32 R176, R135, -0x326172a9, RZ ;  /* 0xcd9e8d5787b07825 */ /* 0x000fe200078e00ff */
[----:B------:R-:W-:Y:S02]  /*10930*/  LOP3.LUT R188, R133, UR17, R226, 0x96, !PT ;  /* 0x0000001185bc7c12 */ /* 0x000fe4000f8e96e2 */
[----:B------:R-:W-:Y:S01]  /*10940*/  FMNMX.FTZ R133, R5, R134, !PT ;  /* 0x0000008605857209 */ /* 0x000fe20007810000 */
[----:B------:R-:W-:Y:S01]  /*10950*/  IMAD.WIDE.U32 R190, R137, -0x326172a9, RZ ;  /* 0xcd9e8d5789be7825 */ /* 0x000fe200078e00ff */
        /* <DEDUP_REMOVED lines=110> */
[----:B-1----:R-:W-:Y:S02]  /*11040*/  FMNMX.FTZ R178, R105, R135, !PT ;  /* 0x0000008769b27209 */ /* 0x002fe40007810000 */
[----:B------:R-:W-:Y:S02]  /*11050*/  FMNMX.FTZ R175, R107, R132, !PT ;  /* 0x000000846baf7209 */ /* 0x000fe40007810000 */
[----:B------:R-:W-:Y:S02]  /*11060*/  FMNMX.FTZ R179, R119, R133, !PT ;  /* 0x0000008577b37209 */ /* 0x000fe40007810000 */
[----:B------:R-:W-:Y:S01]  /*11070*/  FMNMX.FTZ R138, R129, R138, !PT ;  /* 0x0000008a818a7209 */ /* 0x000fe20007810000 */
[----:B------:R-:W-:Y:S06]  /*11080*/  @P0 BRA `(.L_x_644) ;  /* 0xffffffe800880947 */ /* 0x000fec000383ffff */
.L_x_643:
[----:B------:R-:W-:Y:S01]  /*11090*/  FMNMX.FTZ R133, R108, R178, !PT ;  /* 0x000000b26c857209 */ /* 0x000fe20007810000 */
[----:B------:R-:W-:Y:S01]  /*110a0*/  STL [R1+0x468], R185 ;  /* 0x000468b901007387 */ /* 0x000fe20000100800 */
[----:B------:R-:W-:Y:S01]  /*110b0*/  FMNMX.FTZ R132, R110, R175, !PT ;  /* 0x000000af6e847209 */ /* 0x000fe20007810000 */
[----:B------:R-:W1:Y:S01]  /*110c0*/  LDC R211, c[0x0][0x2d8] ;  /* 0x0000b600ffd37b82 */ /* 0x000e620000000800 */
[----:B----4-:R-:W-:Y:S01]  /*110d0*/  FMNMX.FTZ R135, R109, R133, !PT ;  /* 0x000000856d877209 */ /* 0x010fe20007810000 */
        /* <DEDUP_REMOVED lines=10> */
[----:B------:R-:W-:Y:S01]  /*11180*/  UIADD3 UR7, UR25, 0x646e171e, URZ ;  /* 0x646e171e19077890 */ /* 0x000fe2000fffe03f */
[----:B------:R-:W-:Y:S01]  /*11190*/  LOP3.LUT R175, R175, UR10, R132, 0x96, !PT ;  /* 0x0000000aafaf7c12 */ /* 0x000fe2000f8e9684 */
[----:B------:R-:W-:Y:S01]  /*111a0*/  STL [R1+0x334], R225 ;  /* 0x000334e101007387 */ /* 0x000fe20000100800 */
[----:B------:R-:W-:Y:S01]  /*111b0*/  LOP3.LUT R173, R133, UR16, R192, 0x96, !PT ;  /* 0x0000001085ad7c12 */ /* 0x000fe2000f8e96c0 */
[----:B------:R-:W-:Y:S01]  /*111c0*/  UIADD3 UR6, UR24, -0x4ab325aa, URZ ;  /* 0xb54cda5618067890 */ /* 0x000fe2000fffe03f */
[----:B------:R-:W-:Y:S01]  /*111d0*/  FMNMX.FTZ R133, R121, R135, !PT ;  /* 0x0000008779857209 */ /* 0x000fe20007810000 */
[----:B------:R-:W-:Y:S01]  /*111e0*/  STL [R1+0x330], R223 ;  /* 0x000330df01007387 */ /* 0x000fe20000100800 */
[----:B------:R-:W-:Y:S01]  /*111f0*/  FMNMX.FTZ R172, R123, R134, !PT ;  /* 0x000000867bac7209 */ /* 0x000fe20007810000 */
[----:B------:R-:W-:Y:S01]  /*11200*/  IMAD.WIDE.U32 R196, R175, -0x2daee0ad, RZ ;  /* 0xd2511f53afc47825 */ /* 0x000fe200078e00ff */
[----:B------:R-:W-:Y:S01]  /*11210*/  LOP3.LUT R176, R191, UR10, R176, 0x96, !PT ;  /* 0x0000000abfb07c12 */ /* 0x000fe2000f8e96b0 */
[----:B------:R-:W-:Y:S01]  /*11220*/  STL [R1+0x460], R223 ;  /* 0x000460df01007387 */ /* 0x000fe20000100800 */
[----:B------:R-:W-:Y:S01]  /*11230*/  FMNMX.FTZ R132, R126, R172, !PT ;  /* 0x000000ac7e847209 */ /* 0x000fe20007810000 */
[----:B------:R-:W-:Y:S01]  /*11240*/  IMAD.WIDE.U32 R134, R181, -0x2daee0ad, RZ ;  /* 0xd2511f53b5867825 */ /* 0x000fe200078e00ff */
        /* <DEDUP_REMOVED lines=8> */
[----:B------:R-:W-:Y:S01]  /*112d0*/  LOP3.LUT R176, R195, UR8, R134, 0x96, !PT ;  /* 0x00000008c3b07c12 */ /* 0x000fe2000f8e9686 */
[----:B------:R-:W-:Y:S01]  /*112e0*/  STL [R1+0x324], R220 ;  /* 0x000324dc01007387 */ /* 0x000fe20000100800 */
[----:B------:R-:W-:Y:S01]  /*112f0*/  LOP3.LUT R224, R224, 0xfbffffff, RZ, 0xc0, !PT ;  /* 0xfbffffffe0e07812 */ /* 0x000fe200078ec0ff */
[----:B------:R-:W-:Y:S01]  /*11300*/  IMAD.WIDE.U32 R188, R172, -0x326172a9, RZ ;  /* 0xcd9e8d57acbc7825 */ /* 0x000fe200078e00ff */
[----:B------:R-:W-:Y:S01]  /*11310*/  UIADD3 UR22, UR19, 0x1, URZ ;  /* 0x0000000113167890 */ /* 0x000fe2000fffe03f */
[----:B------:R-:W-:Y:S01]  /*11320*/  STL [R1+0x320], R219 ;  /* 0x000320db01007387 */ /* 0x000fe20000100800 */
[----:B------:R-:W-:Y:S01]  /*11330*/  @P1 LOP3.LUT R224, R224, 0x4000000, RZ, 0xfc, !PT ;  /* 0x04000000e0e01812 */ /* 0x000fe200078efcff */
[----:B-1----:R-:W-:Y:S01]  /*11340*/  IMAD R181, R211, 0x48, RZ ;  /* 0x00000048d3b57824 */ /* 0x002fe200078e02ff */
[----:B------:R-:W-:Y:S01]  /*11350*/  LOP3.LUT R190, R189, UR23, R190, 0x96, !PT ;  /* 0x00000017bdbe7c12 */ /* 0x000fe2000f8e96be */
[----:B------:R-:W-:Y:S01]  /*11360*/  STL [R1+0x31c], R218 ;  /* 0x00031cda01007387 */ /* 0x000fe20000100800 */
[----:B------:R-:W-:Y:S03]  /*11370*/  LOP3.LUT R224, R224, 0x7fffffff, RZ, 0xc0, !PT ;  /* 0x7fffffffe0e07812 */ /* 0x000fe600078ec0ff */
[----:B------:R-:W-:Y:S01]  /*11380*/  STL [R1+0x318], R217 ;  /* 0x000318d901007387 */ /* 0x000fe20000100800 */
[----:B------:R-:W-:Y:S03]  /*11390*/  IMAD.WIDE.U32 R190, R190, -0x2daee0ad, RZ ;  /* 0xd2511f53bebe7825 */ /* 0x000fe600078e00ff */
[----:B------:R-:W-:Y:S02]  /*113a0*/  STL [R1+0x314], R216 ;  /* 0x000314d801007387 */ /* 0x000fe40000100800 */
[----:B------:R-:W-:Y:S02]  /*113b0*/  LOP3.LUT R187, R191, UR7, R194, 0x96, !PT ;  /* 0x00000007bfbb7c12 */ /* 0x000fe4000f8e96c2 */
[C---:B------:R-:W-:Y:S01]  /*113c0*/  LOP3.LUT R195, R190.reuse, 0xff, RZ, 0xc0, !PT ;  /* 0x000000ffbec37812 */ /* 0x040fe200078ec0ff */
[----:B------:R-:W-:Y:S01]  /*113d0*/  STL [R1+0x310], R215 ;  /* 0x000310d701007387 */ /* 0x000fe20000100800 */
[----:B------:R-:W-:Y:S02]  /*113e0*/  LOP3.LUT R207, R190, 0xffff, RZ, 0xc0, !PT ;  /* 0x0000ffffbecf7812 */ /* 0x000fe400078ec0ff */
[----:B------:R-:W-:Y:S01]  /*113f0*/  ISETP.LE.U32.AND P1, PT, R195, UR12, PT ;  /* 0x0000000cc3007c0c */ /* 0x000fe2000bf23070 */
[----:B------:R-:W-:Y:S01]  /*11400*/  STL [R1+0x30c], R214 ;  /* 0x00030cd601007387 */ /* 0x000fe20000100800 */
[----:B------:R-:W-:Y:S03]  /*11410*/  SHF.R.U32.HI R208, RZ, 0x18, R190 ;  /* 0x00000018ffd07819 */ /* 0x000fe600000116be */
[----:B------:R1:W-:Y:S04]  /*11420*/  STL [R1+0x308], R139 ;  /* 0x0003088b01007387 */ /* 0x0003e80000100800 */
[----:B------:R-:W-:Y:S04]  /*11430*/  STL.64 [R1+0xa8], R196 ;  /* 0x0000a8c401007387 */ /* 0x000fe80000100a00 */
[----:B------:R-:W2:Y:S04]  /*11440*/  SHFL.BFLY PT, R177, R138, 0x2, 0x1f ;  /* 0x0c401f008ab17f89 */ /* 0x000ea800000e0000 */
[----:B------:R-:W3:Y:S04]  /*11450*/  SHFL.BFLY PT, R180, R137, 0x2, 0x1f ;  /* 0x0c401f0089b47f89 */ /* 0x000ee800000e0000 */
[----:B------:R-:W4:Y:S04]  /*11460*/  SHFL.BFLY PT, R173, R133, 0x2, 0x1f ;  /* 0x0c401f0085ad7f89 */ /* 0x000f2800000e0000 */
[----:B------:R-:W4:Y:S04]  /*11470*/  SHFL.BFLY PT, R178, R132, 0x2, 0x1f ;  /* 0x0c401f0084b27f89 */ /* 0x000f2800000e0000 */
[----:B-1----:R-:W4:Y:S01]  /*11480*/  LDL.LU R139, [R1+0x98] ;  /* 0x00009800018b7983 */ /* 0x002f220000300800 */
[----:B--2---:R-:W-:Y:S01]  /*11490*/  FMNMX.FTZ R135, R138, R177, !PT ;  /* 0x000000b18a877209 */ /* 0x004fe20007810000 */
[----:B------:R-:W-:Y:S01]  /*114a0*/  IMAD.WIDE.U32 R176, R176, -0x326172a9, RZ ;  /* 0xcd9e8d57b0b07825 */ /* 0x000fe200078e00ff */
[----:B------:R-:W-:Y:S02]  /*114b0*/  LOP3.LUT R138, R183, UR9, R186, 0x96, !PT ;  /* 0x00000009b78a7c12 */ /* 0x000fe4000f8e96ba */
[----:B---3--:R-:W-:Y:S01]  /*114c0*/  FMNMX.FTZ R134, R137, R180, !PT ;  /* 0x000000b489867209 */ /* 0x008fe20007810000 */
[----:B------:R-:W1:Y:S01]  /*114d0*/  SHFL.BFLY PT, R179, R135, 0x1, 0x1f ;  /* 0x0c201f0087b37f89 */ /* 0x000e6200000e0000 */
[----:B------:R-:W-:Y:S01]  /*114e0*/  LOP3.LUT R180, R176, 0xff, RZ, 0xc0, !PT ;  /* 0x000000ffb0b47812 */ /* 0x000fe200078ec0ff */
[----:B------:R-:W-:Y:S01]  /*114f0*/  IMAD.WIDE.U32 R198, R138, -0x326172a9, RZ ;  /* 0xcd9e8d578ac67825 */ /* 0x000fe200078e00ff */
[--C-:B------:R-:W-:Y:S01]  /*11500*/  SHF.R.U32.HI R175, RZ, 0x18, R176.reuse ;  /* 0x00000018ffaf7819 */ /* 0x100fe200000116b0 */
[----:B------:R-:W2:Y:S01]  /*11510*/  SHFL.BFLY PT, R137, R134, 0x1, 0x1f ;  /* 0x0c201f0086897f89 */ /* 0x000ea200000e0000 */
[----:B------:R-:W-:Y:S02]  /*11520*/  SHF.R.U32.HI R189, RZ, 0x10, R176 ;  /* 0x00000010ffbd7819 */ /* 0x000fe400000116b0 */
[----:B------:R-:W-:Y:S01]  /*11530*/  LOP3.LUT R200, R176, 0xffff, RZ, 0xc0, !PT ;  /* 0x0000ffffb0c87812 */ /* 0x000fe200078ec0ff */
[----:B------:R-:W-:Y:S01]  /*11540*/  STL.64 [R1+0xa0], R198 ;  /* 0x0000a0c601007387 */ /* 0x000fe20000100a00 */
[----:B----4-:R-:W-:Y:S02]  /*11550*/  FMNMX.FTZ R133, R133, R173, !PT ;  /* 0x000000ad85857209 */ /* 0x010fe40007810000 */
[----:B------:R-:W-:Y:S01]  /*11560*/  FMNMX.FTZ R132, R132, R178, !PT ;  /* 0x000000b284847209 */ /* 0x000fe20007810000 */
[----:B------:R4:W3:Y:S01]  /*11570*/  LDL.S16 R194, [R1+0xdc] ;  /* 0x0000dc0001c27983 */ /* 0x0008e20000100600 */
[----:B------:R-:W-:Y:S01]  /*11580*/  LOP3.LUT R172, R177, UR6, R188, 0x96, !PT ;  /* 0x00000006b1ac7c12 */ /* 0x000fe2000f8e96bc */
[----:B------:R-:W-:Y:S01]  /*11590*/  IMAD.MOV.U32 R177, RZ, RZ, R252 ;  /* 0x000000ffffb17224 */ /* 0x000fe200078e00fc */
[----:B------:R-:W-:Y:S02]  /*115a0*/  LOP3.LUT R201, R199, UR23, R174, 0x96, !PT ;  /* 0x00000017c7c97c12 */ /* 0x000fe4000f8e96ae */
[----:B------:R-:W-:Y:S01]  /*115b0*/  LOP3.LUT R138, R172, 0xff, RZ, 0xc0, !PT ;  /* 0x000000ffac8a7812 */ /* 0x000fe200078ec0ff */
[----:B------:R-:W2:Y:S01]  /*115c0*/  SHFL.BFLY PT, R174, R132, 0x1, 0x1f ;  /* 0x0c201f0084ae7f89 */ /* 0x000ea200000e0000 */
[----:B------:R-:W-:Y:S02]  /*115d0*/  ISETP.LE.U32.AND P2, PT, R175, UR12, PT ;  /* 0x0000000caf007c0c */ /* 0x000fe4000bf43070 */
[----:B------:R-:W-:Y:S02]  /*115e0*/  ISETP.LE.U32.AND P6, PT, R138, UR12, PT ;  /* 0x0000000c8a007c0c */ /* 0x000fe4000bfc3070 */
[----:B------:R-:W-:Y:S01]  /*115f0*/  SHF.R.U32.HI R175, RZ, 0x18, R172 ;  /* 0x00000018ffaf7819 */ /* 0x000fe200000116ac */
[----:B------:R-:W2:Y:S01]  /*11600*/  SHFL.BFLY PT, R138, R133, 0x1, 0x1f ;  /* 0x0c201f00858a7f89 */ /* 0x000ea200000e0000 */
[----:B-1----:R-:W-:Y:S01]  /*11610*/  FMNMX.FTZ R135, R135, R179, !PT ;  /* 0x000000b387877209 */ /* 0x002fe20007810000 */
[----:B------:R-:W-:Y:S01]  /*11620*/  IMAD.SHL.U32 R179, R211, 0x8, RZ ;  /* 0x00000008d3b37824 */ /* 0x000fe200078e00ff */
[----:B------:R-:W-:Y:S02]  /*11630*/  ISETP.LE.U32.AND P4, PT, R175, UR12, PT ;  /* 0x0000000caf007c0c */ /* 0x000fe4000bf83070 */
[C---:B------:R-:W-:Y:S01]  /*11640*/  FSETP.NEU.FTZ.AND P0, PT, R135.reuse, -INF , PT ;  /* 0xff8000008700780b */ /* 0x040fe20003f1d000 */
[----:B------:R-:W-:Y:S01]  /*11650*/  FMUL.FTZ R173, R135, UR4 ;  /* 0x0000000487ad7c20 */ /* 0x000fe20008410000 */
[----:B------:R-:W-:Y:S01]  /*11660*/  ISETP.LE.U32.AND P3, PT, R180, UR12, PT ;  /* 0x0000000cb4007c0c */ /* 0x000fe2000bf63070 */
[----:B------:R-:W-:Y:S01]  /*11670*/  IMAD R175, R211, 0x38, R179 ;  /* 0x00000038d3af7824 */ /* 0x000fe200078e02b3 */
[----:B--2---:R-:W-:Y:S02]  /*11680*/  FMNMX.FTZ R134, R134, R137, !PT ;  /* 0x0000008986867209 */ /* 0x004fe40007810000 */
[----:B------:R-:W-:Y:S02]  /*11690*/  FSEL R173, R173, RZ, P0 ;  /* 0x000000ffadad7208 */ /* 0x000fe40000000000 */
[----:B------:R-:W-:Y:S02]  /*116a0*/  LOP3.LUT R137, R172, 0xffff, RZ, 0xc0, !PT ;  /* 0x0000ffffac897812 */ /* 0x000fe400078ec0ff */
[----:B------:R-:W-:Y:S01]  /*116b0*/  LOP3.LUT R186, R197, UR8, R182, 0x96, !PT ;  /* 0x00000008c5ba7c12 */ /* 0x000fe2000f8e96b6 */
[----:B------:R-:W-:Y:S01]  /*116c0*/  FFMA.FTZ R4, R4, UR4, -R173 ;  /* 0x0000000404047c23 */ /* 0x000fe200080108ad */
[----:B------:R-:W-:Y:S01]  /*116d0*/  SHF.R.U32.HI R137, RZ, 0x8, R137 ;  /* 0x00000008ff897819 */ /* 0x000fe20000011689 */
[--C-:B------:R-:W-:Y:S01]  /*116e0*/  FFMA.FTZ R5, R5, UR4, -R173.reuse ;  /* 0x0000000405057c23 */ /* 0x100fe200080108ad */
[----:B------:R-:W-:Y:S01]  /*116f0*/  FMNMX.FTZ R132, R132, R174, !PT ;  /* 0x000000ae84847209 */ /* 0x000fe20007810000 */
[----:B------:R1:W-:Y:S01]  /*11700*/  MUFU.EX2 R231, R4 ;  /* 0x0000000400e77308 */ /* 0x0003e20000000800 */
[----:B------:R-:W-:Y:S01]  /*11710*/  LOP3.LUT R137, R137, 0xffff, RZ, 0xc0, !PT ;  /* 0x0000ffff89897812 */ /* 0x000fe200078ec0ff */
[----:B------:R-:W-:Y:S01]  /*11720*/  FMUL.FTZ R174, R134, UR4 ;  /* 0x0000000486ae7c20 */ /* 0x000fe20008410000 */
[----:B------:R-:W-:Y:S01]  /*11730*/  @P3 LOP3.LUT R224, R224, 0x80000000, RZ, 0xfc, !PT ;  /* 0x80000000e0e03812 */ /* 0x000fe200078efcff */
[----:B------:R-:W-:Y:S01]  /*11740*/  IMAD.WIDE.U32 R196, R186, -0x326172a9, RZ ;  /* 0xcd9e8d57bac47825 */ /* 0x000fe200078e00ff */
[----:B------:R-:W-:Y:S02]  /*11750*/  FMNMX.FTZ R133, R133, R138, !PT ;  /* 0x0000008a85857209 */ /* 0x000fe40007810000 */
[----:B------:R-:W-:Y:S03]  /*11760*/  LOP3.LUT R224, R224, 0xdfffffff, RZ, 0xc0, !PT ;  /* 0xdfffffffe0e07812 */ /* 0x000fe600078ec0ff */
[----:B------:R-:W2:Y:S01]  /*11770*/  MUFU.EX2 R185, R5 ;  /* 0x0000000500b97308 */ /* 0x000ea20000000800 */
[----:B------:R-:W-:Y:S01]  /*11780*/  LOP3.LUT R186, R197, UR6, R198, 0x96, !PT ;  /* 0x00000006c5ba7c12 */ /* 0x000fe2000f8e96c6 */
[--C-:B------:R-:W-:Y:S01]  /*11790*/  FFMA.FTZ R213, R112, UR4, -R173.reuse ;  /* 0x0000000470d57c23 */ /* 0x100fe200080108ad */
[----:B------:R-:W-:Y:S01]  /*117a0*/  @P2 LOP3.LUT R224, R224, 0x20000000, RZ, 0xfc, !PT ;  /* 0x20000000e0e02812 */ /* 0x000fe200078efcff */
[--C-:B------:R-:W-:Y:S01]  /*117b0*/  FFMA.FTZ R223, R101, UR4, -R173.reuse ;  /* 0x0000000465df7c23 */ /* 0x100fe200080108ad */
[----:B------:R-:W-:Y:S01]  /*117c0*/  SHF.R.U32.HI R198, RZ, 0x10, R190 ;  /* 0x00000010ffc67819 */ /* 0x000fe200000116be */
[--C-:B------:R-:W-:Y:S01]  /*117d0*/  FFMA.FTZ R212, R113, UR4, -R173.reuse ;  /* 0x0000000471d47c23 */ /* 0x100fe200080108ad */
[----:B------:R-:W-:Y:S01]  /*117e0*/  LOP3.LUT R224, R224, 0xbfffffff, RZ, 0xc0, !PT ;  /* 0xbfffffffe0e07812 */ /* 0x000fe200078ec0ff */
[----:B------:R-:W-:Y:S01]  /*117f0*/  FADD.FTZ R0, -R133, R0 ;  /* 0x0000000085007221 */ /* 0x000fe20000010100 */
[----:B------:R-:W-:Y:S01]  /*11800*/  LOP3.LUT R188, R186, 0xff, RZ, 0xc0, !PT ;  /* 0x000000ffbabc7812 */ /* 0x000fe200078ec0ff */
[----:B-1----:R-:W-:Y:S02]  /*11810*/  VIADD R4, R175, 0x1 ;  /* 0x00000001af047836 */ /* 0x002fe40000000000 */
[----:B------:R-:W-:Y:S01]  /*11820*/  FMUL.FTZ R175, R133, UR4 ;  /* 0x0000000485af7c20 */ /* 0x000fe20008410000 */
[--C-:B------:R-:W-:Y:S01]  /*11830*/  FFMA.FTZ R16, R16, UR4, -R173.reuse ;  /* 0x0000000410107c23 */ /* 0x100fe200080108ad */
[----:B------:R-:W-:Y:S01]  /*11840*/  ISETP.LE.U32.AND P3, PT, R188, UR12, PT ;  /* 0x0000000cbc007c0c */ /* 0x000fe2000bf63070 */
[--C-:B------:R-:W-:Y:S01]  /*11850*/  FFMA.FTZ R17, R17, UR4, -R173.reuse ;  /* 0x0000000411117c23 */ /* 0x100fe200080108ad */
[--C-:B------:R-:W-:Y:S01]  /*11860*/  FFMA.FTZ R191, R36, UR4, -R173.reuse ;  /* 0x0000000424bf7c23 */ /* 0x100fe200080108ad */
[----:B------:R-:W-:Y:S01]  /*11870*/  MUFU.EX2 R244, R16 ;  /* 0x0000001000f47308 */ /* 0x000fe20000000800 */
[----:B--2---:R-:W-:Y:S01]  /*11880*/  F2FP.F16.F32.PACK_AB R138, R185, R231 ;  /* 0x000000e7b98a723e */ /* 0x004fe200000000ff */
[----:B------:R-:W-:Y:S01]  /*11890*/  FMUL.FTZ R0, R0, UR4 ;  /* 0x0000000400007c20 */ /* 0x000fe20008410000 */
[--C-:B------:R-:W-:Y:S01]  /*118a0*/  FFMA.FTZ R199, R48, UR4, -R173.reuse ;  /* 0x0000000430c77c23 */ /* 0x100fe200080108ad */
[--C-:B------:R-:W-:Y:S01]  /*118b0*/  FFMA.FTZ R190, R37, UR4, -R173.reuse ;  /* 0x0000000425be7c23 */ /* 0x100fe200080108ad */
[--C-:B------:R-:W-:Y:S01]  /*118c0*/  FFMA.FTZ R203, R52, UR4, -R173.reuse ;  /* 0x0000000434cb7c23 */ /* 0x100fe200080108ad */
[--C-:B------:R-:W-:Y:S01]  /*118d0*/  FFMA.FTZ R204, R53, UR4, -R173.reuse ;  /* 0x0000000435cc7c23 */ /* 0x100fe200080108ad */
[--C-:B------:R-:W-:Y:S03]  /*118e0*/  FFMA.FTZ R206, R64, UR4, -R173.reuse ;  /* 0x0000000440ce7c23 */ /* 0x100fe600080108ad */
[----:B------:R-:W1:Y:S01]  /*118f0*/  MUFU.EX2 R0, R0 ;  /* 0x0000000000007308 */ /* 0x000e620000000800 */
        /* <DEDUP_REMOVED lines=9> */
[--C-:B------:R-:W-:Y:S01]  /*11990*/  FFMA.FTZ R215, R117, UR4, -R173.reuse ;  /* 0x0000000475d77c23 */ /* 0x100fe200080108ad */
[--C-:B------:R-:W-:Y:S01]  /*119a0*/  FFMA.FTZ R205, R65, UR4, -R173.reuse ;  /* 0x0000000441cd7c23 */ /* 0x100fe200080108ad */
[--C-:B------:R-:W-:Y:S01]  /*119b0*/  FFMA.FTZ R210, R69, UR4, -R173.reuse ;  /* 0x0000000445d27c23 */ /* 0x100fe200080108ad */
[----:B------:R-:W-:Y:S01]  /*119c0*/  LOP3.LUT R69, R187, 0xff, RZ, 0xc0, !PT ;  /* 0x000000ffbb457812 */ /* 0x000fe200078ec0ff */
[--C-:B------:R-:W-:Y:S01]  /*119d0*/  FFMA.FTZ R227, R81, UR4, -R173.reuse ;  /* 0x0000000451e37c23 */ /* 0x100fe200080108ad */
[--C-:B------:R-:W-:Y:S03]  /*119e0*/  FFMA.FTZ R234, R84, UR4, -R173.reuse ;  /* 0x0000000454ea7c23 */ /* 0x100fe600080108ad */
[----:B------:R-:W-:Y:S01]  /*119f0*/  MUFU.EX2 R191, R191 ;  /* 0x000000bf00bf7308 */ /* 0x000fe20000000800 */
[C---:B-1----:R-:W-:Y:S01]  /*11a00*/  FMUL.FTZ R16, R0.reuse, R148 ;  /* 0x0000009400107220 */ /* 0x042fe20000410000 */
[C---:B------:R-:W-:Y:S01]  /*11a10*/  FMUL.FTZ R36, R0.reuse, R140 ;  /* 0x0000008c00247220 */ /* 0x040fe20000410000 */
[C---:B------:R-:W-:Y:S01]  /*11a20*/  FMUL.FTZ R37, R0.reuse, R141 ;  /* 0x0000008d00257220 */ /* 0x040fe20000410000 */
[----:B------:R-:W-:Y:S06]  /*11a30*/  FFMA.FTZ R235, R85, UR4, -R173 ;  /* 0x0000000455eb7c23 */ /* 0x000fec00080108ad */
[----:B------:R-:W-:Y:S01]  /*11a40*/  MUFU.EX2 R199, R199 ;  /* 0x000000c700c77308 */ /* 0x000fe20000000800 */
[----:B--2---:R-:W-:Y:S01]  /*11a50*/  F2FP.F16.F32.PACK_AB R112, R247, R244 ;  /* 0x000000f4f770723e */ /* 0x004fe200000000ff */
[----:B------:R-:W-:Y:S01]  /*11a60*/  FMUL.FTZ R17, R0, R149 ;  /* 0x0000009500117220 */ /* 0x000fe20000410000 */
[----:B------:R-:W-:Y:S02]  /*11a70*/  SHF.R.U32.HI R149, RZ, 0x18, R187 ;  /* 0x00000018ff957819 */ /* 0x000fe400000116bb */
[----:B------:R-:W-:Y:S05]  /*11a80*/  PRMT R101, R112, 0x7632, R101 ;  /* 0x0000763270657816 */ /* 0x000fea0000000065 */
[----:B------:R-:W-:Y:S10]  /*11a90*/  MUFU.EX2 R190, R190 ;  /* 0x000000be00be7308 */ /* 0x000ff40000000800 */
[----:B------:R-:W-:Y:S10]  /*11aa0*/  MUFU.EX2 R202, R202 ;  /* 0x000000ca00ca7308 */ /* 0x000ff40000000800 */
[----:B------:R-:W-:Y:S10]  /*11ab0*/  MUFU.EX2 R203, R203 ;  /* 0x000000cb00cb7308 */ /* 0x000ff40000000800 */
[----:B------:R-:W-:Y:S10]  /*11ac0*/  MUFU.EX2 R204, R204 ;  /* 0x000000cc00cc7308 */ /* 0x000ff40000000800 */
[----:B------:R-:W-:Y:S10]  /*11ad0*/  MUFU.EX2 R206, R206 ;  /* 0x000000ce00ce7308 */ /* 0x000ff40000000800 */
[----:B------:R-:W-:Y:S01]  /*11ae0*/  MUFU.EX2 R205, R205 ;  /* 0x000000cd00cd7308 */ /* 0x000fe20000000800 */
[----:B------:R-:W-:Y:S02]  /*11af0*/  IMAD.MOV.U32 R176, RZ, RZ, R139 ;  /* 0x000000ffffb07224 */ /* 0x000fe400078e008b */
[----:B------:R4:W2:Y:S03]  /*11b00*/  LDL.S16 R139, [R1+0xe0] ;  /* 0x0000e000018b7983 */ /* 0x0008a60000100600 */
[-C--:B------:R-:W-:Y:S02]  /*11b10*/  LEA R180, P0, R181, R176.reuse, 0x1 ;  /* 0x000000b0b5b47211 */ /* 0x080fe400078008ff */
[-C--:B------:R-:W-:Y:S02]  /*11b20*/  LEA R178, P5, R179, R176.reuse, 0x1 ;  /* 0x000000b0b3b27211 */ /* 0x080fe400078a08ff */
[-C--:B------:R-:W-:Y:S02]  /*11b30*/  LEA.HI.X.SX32 R181, R181, R177.reuse, 0x1, P0 ;  /* 0x000000b1b5b57211 */ /* 0x080fe400000f0eff */
[C---:B------:R-:W-:Y:S02]  /*11b40*/  LEA R182, P0, R4.reuse, R176, 0x1 ;  /* 0x000000b004b67211 */ /* 0x040fe400078008ff */
[-C--:B------:R-:W-:Y:S01]  /*11b50*/  LEA.HI.X.SX32 R179, R179, R177.reuse, 0x1, P5 ;  /* 0x000000b1b3b37211 */ /* 0x080fe200028f0eff */
[----:B------:R1:W-:Y:S01]  /*11b60*/  STL [R1+0x464], R181 ;  /* 0x000464b501007387 */ /* 0x0003e20000100800 */
[----:B------:R-:W-:Y:S02]  /*11b70*/  LEA.HI.X.SX32 R183, R4, R177, 0x1, P0 ;  /* 0x000000b104b77211 */ /* 0x000fe400000f0eff */
[----:B------:R-:W-:Y:S01]  /*11b80*/  FSETP.NEU.FTZ.AND P0, PT, R134, -INF , PT ;  /* 0xff8000008600780b */ /* 0x000fe20003f1d000 */
[----:B------:R4:W-:Y:S01]  /*11b90*/  STL.64 [R1+0x38], R196 ;  /* 0x000038c401007387 */ /* 0x0009e20000100a00 */
[----:B------:R-:W-:Y:S01]  /*11ba0*/  ISETP.LE.U32.AND P5, PT, R137, UR12, PT ;  /* 0x0000000c89007c0c */ /* 0x000fe2000bfa3070 */
[----:B------:R-:W-:Y:S01]  /*11bb0*/  FMUL.FTZ R137, R132, UR4 ;  /* 0x0000000484897c20 */ /* 0x000fe20008410000 */
[----:B------:R-:W-:Y:S01]  /*11bc0*/  FSEL R174, R174, RZ, P0 ;  /* 0x000000ffaeae7208 */ /* 0x000fe20000000000 */
[----:B------:R-:W-:Y:S01]  /*11bd0*/  STL [R1+0x338], R133 ;  /* 0x0003388501007387 */ /* 0x000fe20000100800 */
[----:B------:R-:W-:Y:S01]  /*11be0*/  FSETP.NEU.FTZ.AND P0, PT, R133, -INF , PT ;  /* 0xff8000008500780b */ /* 0x000fe20003f1d000 */
[----:B---3--:R-:W-:Y:S02]  /*11bf0*/  @!P6 HADD2 R194, -R138.H0_H0, -RZ.H0_H0 ;  /* 0xa00000ff8ac2e230 */ /* 0x008fe40000000900 */
[----:B------:R-:W-:Y:S01]  /*11c00*/  FFMA.FTZ R4, R6, UR4, -R174 ;  /* 0x0000000406047c23 */ /* 0x000fe200080108ae */
[----:B------:R-:W-:Y:S01]  /*11c10*/  PRMT R6, R138, 0x7632, R6 ;  /* 0x000076328a067816 */ /* 0x000fe20000000006 */
[--C-:B------:R-:W-:Y:S01]  /*11c20*/  FFMA.FTZ R80, R51, UR4, -R174.reuse ;  /* 0x0000000433507c23 */ /* 0x100fe200080108ae */
[----:B------:R-:W-:Y:S01]  /*11c30*/  FSEL R175, R175, RZ, P0 ;  /* 0x000000ffafaf7208 */ /* 0x000fe20000000000 */
[----:B------:R3:W-:Y:S01]  /*11c40*/  @!P6 STL.S16 [R1+0xdc], R194 ;  /* 0x0000dcc20100e387 */ /* 0x0007e20000100600 */
[----:B------:R-:W-:Y:S01]  /*11c50*/  FSETP.NEU.FTZ.AND P0, PT, R132, -INF , PT ;  /* 0xff8000008400780b */ /* 0x000fe20003f1d000 */
[----:B------:R4:W-:Y:S01]  /*11c60*/  MUFU.EX2 R241, R4 ;  /* 0x0000000400f17308 */ /* 0x0009e20000000800 */
[--C-:B------:R-:W-:Y:S01]  /*11c70*/  FFMA.FTZ R148, R55, UR4, -R174.reuse ;  /* 0x0000000437947c23 */ /* 0x100fe200080108ae */
[--C-:B------:R-:W-:Y:S01]  /*11c80*/  FFMA.FTZ R238, R102, UR4, -R174.reuse ;  /* 0x0000000466ee7c23 */ /* 0x100fe200080108ae */
[----:B------:R-:W-:Y:S01]  /*11c90*/  FSEL R137, R137, RZ, P0 ;  /* 0x000000ff89897208 */ /* 0x000fe20000000000 */
[--C-:B------:R-:W-:Y:S01]  /*11ca0*/  FFMA.FTZ R250, R109, UR4, -R175.reuse ;  /* 0x000000046dfa7c23 */ /* 0x100fe200080108af */
[--C-:B------:R-:W-:Y:S01]  /*11cb0*/  FFMA.FTZ R8, R8, UR4, -R175.reuse ;  /* 0x0000000408087c23 */ /* 0x100fe200080108af */
[----:B------:R-:W-:Y:S01]  /*11cc0*/  FFMA.FTZ R9, R9, UR4, -R175 ;  /* 0x0000000409097c23 */ /* 0x000fe200080108af */
[----:B-1----:R-:W-:Y:S01]  /*11cd0*/  PRMT R181, R194, 0x7610, R181 ;  /* 0x00007610c2b57816 */ /* 0x002fe200000000b5 */
[--C-:B------:R-:W-:Y:S01]  /*11ce0*/  FFMA.FTZ R15, R15, UR4, -R137.reuse ;  /* 0x000000040f0f7c23 */ /* 0x100fe20008010889 */
[--C-:B------:R-:W-:Y:S01]  /*11cf0*/  FFMA.FTZ R46, R46, UR4, -R137.reuse ;  /* 0x000000042e2e7c23 */ /* 0x100fe20008010889 */
[----:B------:R1:W-:Y:S01]  /*11d00*/  MUFU.EX2 R242, R9 ;  /* 0x0000000900f27308 */ /* 0x0003e20000000800 */
[--C-:B------:R-:W-:Y:S01]  /*11d10*/  FFMA.FTZ R7, R7, UR4, -R174.reuse ;  /* 0x0000000407077c23 */ /* 0x100fe200080108ae */
[----:B------:R-:W-:Y:S01]  /*11d20*/  FFMA.FTZ R10, R10, UR4, -R137 ;  /* 0x000000040a0a7c23 */ /* 0x000fe20008010889 */
[--C-:B----4-:R-:W-:Y:S01]  /*11d30*/  FFMA.FTZ R197, R32, UR4, -R173.reuse ;  /* 0x0000000420c57c23 */ /* 0x110fe200080108ad */
[----:B------:R-:W-:Y:S01]  /*11d40*/  FMUL.FTZ R32, R0, R144 ;  /* 0x0000009000207220 */ /* 0x000fe20000410000 */
[----:B------:R-:W-:Y:S01]  /*11d50*/  FFMA.FTZ R144, R54, UR4, -R174 ;  /* 0x0000000436907c23 */ /* 0x000fe200080108ae */
[--C-:B------:R-:W-:Y:S01]  /*11d60*/  FFMA.FTZ R196, R33, UR4, -R173.reuse ;  /* 0x0000000421c47c23 */ /* 0x100fe200080108ad */
[----:B------:R-:W-:Y:S01]  /*11d70*/  SHF.R.U32.HI R4, RZ, 0x10, R172 ;  /* 0x00000010ff047819 */ /* 0x000fe200000116ac */
[----:B------:R-:W-:Y:S01]  /*11d80*/  FMUL.FTZ R33, R0, R145 ;  /* 0x0000009100217220 */ /* 0x000fe20000410000 */
[----:B------:R-:W-:Y:S01]  /*11d90*/  PRMT R172, R138, 0x5410, R6 ;  /* 0x000054108aac7816 */ /* 0x000fe20000000006 */
[----:B------:R4:W-:Y:S01]  /*11da0*/  MUFU.EX2 R48, R10 ;  /* 0x0000000a00307308 */ /* 0x0009e20000000800 */
[----:B------:R-:W-:Y:S01]  /*11db0*/  @!P6 PRMT R138, R181, 0x5410, RZ ;  /* 0x00005410b58ae816 */ /* 0x000fe200000000ff */
[----:B------:R-:W-:Y:S01]  /*11dc0*/  FFMA.FTZ R181, R100, UR4, -R173 ;  /* 0x0000000464b57c23 */ /* 0x000fe200080108ad */
[----:B---3--:R-:W-:Y:S01]  /*11dd0*/  LOP3.LUT R194, R189, 0xff, RZ, 0xc0, !PT ;  /* 0x000000ffbdc27812 */ /* 0x008fe200078ec0ff */
[--C-:B------:R-:W-:Y:S01]  /*11de0*/  FFMA.FTZ R18, R18, UR4, -R174.reuse ;  /* 0x0000000412127c23 */ /* 0x100fe200080108ae */
[----:B------:R-:W-:Y:S01]  /*11df0*/  LOP3.LUT R189, R4, 0xff, RZ, 0xc0, !PT ;  /* 0x000000ff04bd7812 */ /* 0x000fe200078ec0ff */
[----:B------:R3:W-:Y:S01]  /*11e00*/  STG.E.U16 desc[UR20][R176.64], R138 ;  /* 0x0000008ab0007986 */ /* 0x0007e2000c101514 */
[----:B------:R-:W-:Y:S03]  /*11e10*/  ISETP.LE.U32.AND P2, PT, R194, UR12, PT ;  /* 0x0000000cc2007c0c */ /* 0x000fe6000bf43070 */
[----:B------:R3:W3:Y:S01]  /*11e20*/  MUFU.EX2 R4, R8 ;  /* 0x0000000800047308 */ /* 0x0006e20000000800 */
[----:B-1----:R-:W-:Y:S01]  /*11e30*/  FMUL.FTZ R9, R0, R153 ;  /* 0x0000009900097220 */ /* 0x002fe20000410000 */
[----:B------:R-:W-:Y:S01]  /*11e40*/  FFMA.FTZ R11, R11, UR4, -R137 ;  /* 0x000000040b0b7c23 */ /* 0x000fe20008010889 */
[--C-:B------:R-:W-:Y:S01]  /*11e50*/  FFMA.FTZ R19, R19, UR4, -R174.reuse ;  /* 0x0000000413137c23 */ /* 0x100fe200080108ae */
[--C-:B------:R-:W-:Y:S01]  /*11e60*/  FFMA.FTZ R12, R12, UR4, -R175.reuse ;  /* 0x000000040c0c7c23 */ /* 0x100fe200080108af */
[--C-:B------:R-:W-:Y:S01]  /*11e70*/  FFMA.FTZ R13, R13, UR4, -R175.reuse ;  /* 0x000000040d0d7c23 */ /* 0x100fe200080108af */
[--C-:B------:R-:W-:Y:S01]  /*11e80*/  FFMA.FTZ R251, R114, UR4, -R174.reuse ;  /* 0x0000000472fb7c23 */ /* 0x100fe200080108ae */
[----:B------:R-:W-:Y:S03]  /*11e90*/  FFMA.FTZ R65, R23, UR4, -R174 ;  /* 0x0000000417417c23 */ /* 0x000fe600080108ae */
[----:B------:R1:W1:Y:S01]  /*11ea0*/  MUFU.EX2 R246, R7 ;  /* 0x0000000700f67308 */ /* 0x0002620000000800 */
[----:B----4-:R-:W-:Y:S01]  /*11eb0*/  SHF.R.U32.HI R10, RZ, 0x10, R186 ;  /* 0x00000010ff0a7819 */ /* 0x010fe200000116ba */
[--C-:B------:R-:W-:Y:S01]  /*11ec0*/  FFMA.FTZ R68, R22, UR4, -R174.reuse ;  /* 0x0000000416447c23 */ /* 0x100fe200080108ae */
[--C-:B------:R-:W-:Y:S01]  /*11ed0*/  FFMA.FTZ R23, R39, UR4, -R174.reuse ;  /* 0x0000000427177c23 */ /* 0x100fe200080108ae */
[----:B------:R-:W-:Y:S01]  /*11ee0*/  @P2 LOP3.LUT R224, R224, 0x40000000, RZ, 0xfc, !PT ;  /* 0x40000000e0e02812 */ /* 0x000fe200078efcff */
[--C-:B------:R-:W-:Y:S01]  /*11ef0*/  FFMA.FTZ R50, R50, UR4, -R174.reuse ;  /* 0x0000000432327c23 */ /* 0x100fe200080108ae */
[----:B------:R-:W-:Y:S01]  /*11f00*/  LOP3.LUT R10, R10, 0xff, RZ, 0xc0, !PT ;  /* 0x000000ff0a0a7812 */ /* 0x000fe200078ec0ff */
[----:B------:R-:W-:Y:S01]  /*11f10*/  FFMA.FTZ R153, R67, UR4, -R174 ;  /* 0x0000000443997c23 */ /* 0x000fe200080108ae */
[----:B------:R-:W-:Y:S01]  /*11f20*/  LOP3.LUT R224, R224, 0xefffffff, RZ, 0xc0, !PT ;  /* 0xefffffffe0e07812 */ /* 0x000fe200078ec0ff */
[C---:B---3--:R-:W-:Y:S01]  /*11f30*/  FMUL.FTZ R8, R0.reuse, R152 ;  /* 0x0000009800087220 */ /* 0x048fe20000410000 */
[----:B------:R-:W3:Y:S01]  /*11f40*/  MUFU.EX2 R230, R11 ;  /* 0x0000000b00e67308 */ /* 0x000ee20000000800 */
[----:B------:R-:W-:Y:S01]  /*11f50*/  FFMA.FTZ R145, R0, R228, R4 ;  /* 0x000000e400917223 */ /* 0x000fe20000010004 */
[----:B------:R-:W-:Y:S01]  /*11f60*/  @P1 LOP3.LUT R224, R224, 0x10000000, RZ, 0xfc, !PT ;  /* 0x10000000e0e01812 */ /* 0x000fe200078efcff */
[--C-:B------:R-:W-:Y:S01]  /*11f70*/  FFMA.FTZ R152, R66, UR4, -R174.reuse ;  /* 0x0000000442987c23 */ /* 0x100fe200080108ae */
[----:B------:R-:W-:Y:S01]  /*11f80*/  ISETP.LE.U32.AND P1, PT, R189, UR12, PT ;  /* 0x0000000cbd007c0c */ /* 0x000fe2000bf23070 */
[--C-:B------:R-:W-:Y:S01]  /*11f90*/  FFMA.FTZ R189, R82, UR4, -R174.reuse ;  /* 0x0000000452bd7c23 */ /* 0x100fe200080108ae */
[--C-:B------:R-:W-:Y:S01]  /*11fa0*/  FFMA.FTZ R233, R99, UR4, -R174.reuse ;  /* 0x0000000463e97c23 */ /* 0x100fe200080108ae */
[----:B-1----:R-:W-:Y:S03]  /*11fb0*/  F2FP.F16.F32.PACK_AB R7, R242, R4 ;  /* 0x00000004f207723e */ /* 0x002fe600000000ff */
[----:B------:R-:W-:Y:S01]  /*11fc0*/  MUFU.EX2 R114, R13 ;  /* 0x0000000d00727308 */ /* 0x000fe20000000800 */
[----:B------:R-:W-:Y:S01]  /*11fd0*/  F2FP.F16.F32.PACK_AB R5, R246, R241 ;  /* 0x000000f1f605723e */ /* 0x000fe200000000ff */
[----:B------:R-:W-:Y:S01]  /*11fe0*/  FFMA.FTZ R240, R103, UR4, -R174 ;  /* 0x0000000467f07c23 */ /* 0x000fe200080108ae */
[----:B------:R-:W-:Y:S01]  /*11ff0*/  PRMT R0, R7, 0x7610, R0 ;  /* 0x0000761007007816 */ /* 0x000fe20000000000 */
[----:B------:R-:W-:Y:S01]  /*12000*/  FFMA.FTZ R252, R115, UR4, -R174 ;  /* 0x0000000473fc7c23 */ /* 0x000fe200080108ae */
[----:B------:R-:W-:Y:S01]  /*12010*/  PRMT R100, R7, 0x7632, R100 ;  /* 0x0000763207647816 */ /* 0x000fe20000000064 */
[--C-:B------:R-:W-:Y:S01]  /*12020*/  FFMA.FTZ R22, R24, UR4, -R175.reuse ;  /* 0x0000000418167c23 */ /* 0x100fe200080108af */
[----:B------:R-:W-:Y:S03]  /*12030*/  LOP3.LUT R7, R186, 0xffff, RZ, 0xc0, !PT ;  /* 0x0000ffffba077812 */ /* 0x000fe600078ec0ff */
[----:B------:R1:W-:Y:S01]  /*12040*/  MUFU.EX2 R239, R18 ;  /* 0x0000001200ef7308 */ /* 0x0003e20000000800 */
[----:B------:R-:W-:Y:S01]  /*12050*/  PRMT R4, R5, 0x7632, R4 ;  /* 0x0000763205047816 */ /* 0x000fe20000000004 */
[--C-:B------:R-:W-:Y:S01]  /*12060*/  FFMA.FTZ R28, R28, UR4, -R175.reuse ;  /* 0x000000041c1c7c23 */ /* 0x100fe200080108af */
[----:B---3--:R-:W-:Y:S01]  /*12070*/  F2FP.F16.F32.PACK_AB R64, R230, R48 ;  /* 0x00000030e640723e */ /* 0x008fe200000000ff */
[--C-:B------:R-:W-:Y:S01]  /*12080*/  FFMA.FTZ R40, R40, UR4, -R175.reuse ;  /* 0x0000000428287c23 */ /* 0x100fe200080108af */
[----:B------:R-:W-:Y:S01]  /*12090*/  PRMT R140, R0, 0x5410, R100 ;  /* 0x00005410008c7816 */ /* 0x000fe20000000064 */
[----:B------:R-:W-:Y:S01]  /*120a0*/  FFMA.FTZ R41, R41, UR4, -R175 ;  /* 0x0000000429297c23 */ /* 0x000fe200080108af */
[----:B------:R-:W-:Y:S03]  /*120b0*/  SHF.R.U32.HI R186, RZ, 0x18, R186 ;  /* 0x00000018ffba7819 */ /* 0x000fe600000116ba */
[----:B------:R-:W-:Y:S01]  /*120c0*/  MUFU.EX2 R99, R15 ;  /* 0x0000000f00637308 */ /* 0x000fe20000000800 */
[----:B------:R-:W-:Y:S01]  /*120d0*/  PRMT R138, R112, 0x5410, R101 ;  /* 0x00005410708a7816 */ /* 0x000fe20000000065 */
[----:B------:R-:W-:Y:S01]  /*120e0*/  FFMA.FTZ R44, R44, UR4, -R175 ;  /* 0x000000042c2c7c23 */ /* 0x000fe200080108af */
[----:B------:R-:W-:Y:S01]  /*120f0*/  ISETP.LE.U32.AND P0, PT, R186, UR12, PT ;  /* 0x0000000cba007c0c */ /* 0x000fe2000bf03070 */
[----:B------:R-:W-:Y:S01]  /*12100*/  FFMA.FTZ R186, R70, UR4, -R174 ;  /* 0x0000000446ba7c23 */ /* 0x000fe200080108ae */
[----:B------:R-:W-:Y:S01]  /*12110*/  PRMT R97, R64, 0x7632, R97 ;  /* 0x0000763240617816 */ /* 0x000fe20000000061 */
[--C-:B------:R-:W-:Y:S01]  /*12120*/  FFMA.FTZ R45, R45, UR4, -R175.reuse ;  /* 0x000000042d2d7c23 */ /* 0x100fe200080108af */
[--C-:B------:R-:W-:Y:S03]  /*12130*/  FFMA.FTZ R56, R56, UR4, -R175.reuse ;  /* 0x0000000438387c23 */ /* 0x100fe600080108af */
[----:B------:R-:W3:Y:S01]  /*12140*/  MUFU.EX2 R51, R12 ;  /* 0x0000000c00337308 */ /* 0x000ee20000000800 */
[----:B-1----:R-:W-:Y:S01]  /*12150*/  SHF.R.U32.HI R18, RZ, 0x8, R200 ;  /* 0x00000008ff127819 */ /* 0x002fe200000116c8 */
[----:B------:R-:W-:Y:S01]  /*12160*/  FFMA.FTZ R57, R57, UR4, -R175 ;  /* 0x0000000439397c23 */ /* 0x000fe200080108af */
[----:B------:R-:W-:Y:S01]  /*12170*/  PRMT R141, R64, 0x5410, R97 ;  /* 0x00005410408d7816 */ /* 0x000fe20000000061 */
[--C-:B------:R-:W-:Y:S01]  /*12180*/  FFMA.FTZ R67, R60, UR4, -R175.reuse ;  /* 0x000000043c437c23 */ /* 0x100fe200080108af */
[----:B------:R-:W-:Y:S01]  /*12190*/  LOP3.LUT R11, R18, 0xffff, RZ, 0xc0, !PT ;  /* 0x0000ffff120b7812 */ /* 0x000fe200078ec0ff */
[--C-:B------:R-:W-:Y:S01]  /*121a0*/  FFMA.FTZ R70, R61, UR4, -R175.reuse ;  /* 0x000000043d467c23 */ /* 0x100fe200080108af */
[----:B------:R-:W-:Y:S01]  /*121b0*/  FFMA.FTZ R82, R72, UR4, -R175 ;  /* 0x0000000448527c23 */ /* 0x000fe200080108af */
[----:B------:R-:W-:Y:S01]  /*121c0*/  FFMA.FTZ R72, R79, UR4, -R137 ;  /* 0x000000044f487c23 */ /* 0x000fe20008010889 */
[----:B------:R-:W-:Y:S01]  /*121d0*/  ISETP.LE.U32.AND P2, PT, R11, UR12, PT ;  /* 0x0000000c0b007c0c */ /* 0x000fe2000bf43070 */
[----:B------:R-:W1:Y:S01]  /*121e0*/  MUFU.EX2 R245, R19 ;  /* 0x0000001300f57308 */ /* 0x000e620000000800 */
[--C-:B------:R-:W-:Y:S01]  /*121f0*/  FFMA.FTZ R195, R89, UR4, -R175.reuse ;  /* 0x0000000459c37c23 */ /* 0x100fe200080108af */
[--C-:B------:R-:W-:Y:S01]  /*12200*/  FFMA.FTZ R228, R92, UR4, -R175.reuse ;  /* 0x000000045ce47c23 */ /* 0x100fe200080108af */
[----:B------:R-:W-:Y:S01]  /*12210*/  FFMA.FTZ R249, R108, UR4, -R175 ;  /* 0x000000046cf97c23 */ /* 0x000fe200080108af */
[--C-:B------:R-:W-:Y:S01]  /*12220*/  FFMA.FTZ R14, R14, UR4, -R137.reuse ;  /* 0x000000040e0e7c23 */ /* 0x100fe20008010889 */
[--C-:B------:R-:W-:Y:S01]  /*12230*/  FFMA.FTZ R26, R26, UR4, -R137.reuse ;  /* 0x000000041a1a7c23 */ /* 0x100fe20008010889 */
[--C-:B------:R-:W-:Y:S01]  /*12240*/  FFMA.FTZ R30, R30, UR4, -R137.reuse ;  /* 0x000000041e1e7c23 */ /* 0x100fe20008010889 */
[----:B---3--:R-:W-:Y:S03]  /*12250*/  F2FP.F16.F32.PACK_AB R96, R114, R51 ;  /* 0x000000337260723e */ /* 0x008fe600000000ff */
        /* <DEDUP_REMOVED lines=9> */
[----:B-1----:R-:W-:Y:S01]  /*122f0*/  F2FP.F16.F32.PACK_AB R113, R245, R239 ;  /* 0x000000eff571723e */ /* 0x002fe200000000ff */
[--C-:B------:R-:W-:Y:S01]  /*12300*/  FFMA.FTZ R75, R75, UR4, -R137.reuse ;  /* 0x000000044b4b7c23 */ /* 0x100fe20008010889 */
[--C-:B------:R-:W-:Y:S01]  /*12310*/  FFMA.FTZ R78, R78, UR4, -R137.reuse ;  /* 0x000000044e4e7c23 */ /* 0x100fe20008010889 */
[----:B------:R-:W-:Y:S01]  /*12320*/  FFMA.FTZ R92, R90, UR4, -R137 ;  /* 0x000000045a5c7c23 */ /* 0x000fe20008010889 */
[----:B------:R-:W-:Y:S01]  /*12330*/  PRMT R116, R113, 0x7632, R116 ;  /* 0x0000763271747816 */ /* 0x000fe20000000074 */
[----:B------:R-:W-:Y:S04]  /*12340*/  IMAD.WIDE.U32 R200, R201, -0x2daee0ad, RZ ;  /* 0xd2511f53c9c87825 */ /* 0x000fe800078e00ff */
[----:B------:R-:W1:Y:S10]  /*12350*/  MUFU.EX2 R60, R14 ;  /* 0x0000000e003c7308 */ /* 0x000e740000000800 */
[----:B------:R3:W-:Y:S10]  /*12360*/  MUFU.EX2 R90, R31 ;  /* 0x0000001f005a7308 */ /* 0x0007f40000000800 */
[----:B------:R-:W-:Y:S01]  /*12370*/  MUFU.EX2 R196, R196 ;  /* 0x000000c400c47308 */ /* 0x000fe20000000800 */
[----:B-1----:R-:W-:Y:S04]  /*12380*/  F2FP.F16.F32.PACK_AB R81, R99, R60 ;  /* 0x0000003c6351723e */ /* 0x002fe800000000ff */
[C---:B------:R-:W-:Y:S05]  /*12390*/  PRMT R66, R81.reuse, 0x7632, R66 ;  /* 0x0000763251427816 */ /* 0x040fea0000000042 */
[----:B------:R-:W-:Y:S01]  /*123a0*/  MUFU.EX2 R115, R44 ;  /* 0x0000002c00737308 */ /* 0x000fe20000000800 */
[----:B------:R-:W-:Y:S01]  /*123b0*/  PRMT R103, R81, 0x5410, R66 ;  /* 0x0000541051677816 */ /* 0x000fe20000000042 */
[----:B---3--:R-:W-:Y:S04]  /*123c0*/  FADD.FTZ R31, R242, R145 ;  /* 0x00000091f21f7221 */ /* 0x008fe80000010000 */
[----:B------:R-:W-:Y:S04]  /*123d0*/  FADD.FTZ R31, R51, R31 ;  /* 0x0000001f331f7221 */ /* 0x000fe80000010000 */
[----:B------:R-:W-:Y:S10]  /*123e0*/  MUFU.EX2 R79, R28 ;  /* 0x0000001c004f7308 */ /* 0x000ff40000000800 */
[----:B------:R-:W-:Y:S10]  /*123f0*/  MUFU.EX2 R68, R68 ;  /* 0x0000004400447308 */ /* 0x000ff40000000800 */
[----:B------:R-:W-:Y:S10]  /*12400*/  MUFU.EX2 R153, R153 ;  /* 0x0000009900997308 */ /* 0x000ff40000000800 */
[----:B------:R-:W-:Y:S01]  /*12410*/  MUFU.EX2 R186, R186 ;  /* 0x000000ba00ba7308 */ /* 0x000fe20000000800 */
[----:B--2---:R-:W-:Y:S05]  /*12420*/  @!P5 HADD2 R139, -R6.H0_H0, -RZ.H0_H0 ;  /* 0xa00000ff068bd230 */ /* 0x004fea0000000900 */
[----:B------:R-:W-:Y:S01]  /*12430*/  PRMT R133, R139, 0x7610, R133 ;  /* 0x000076108b857816 */ /* 0x000fe20000000085 */
[----:B------:R1:W-:Y:S03]  /*12440*/  @!P5 STL.S16 [R1+0xe0], R139 ;  /* 0x0000e08b0100d387 */ /* 0x0003e60000100600 */
[----:B------:R-:W-:Y:S01]  /*12450*/  @!P5 PRMT R6, R133, 0x5410, RZ ;  /* 0x000054108506d816 */ /* 0x000fe200000000ff */
[----:B------:R2:W3:Y:S01]  /*12460*/  LDL.S16 R232, [R1+0x150] ;  /* 0x0001500001e87983 */ /* 0x0004e20000100600 */
[----:B------:R-:W-:Y:S03]  /*12470*/  ISETP.LE.U32.AND P5, PT, R10, UR12, PT ;  /* 0x0000000c0a007c0c */ /* 0x000fe6000bfa3070 */
[----:B------:R2:W4:Y:S04]  /*12480*/  LDL.S16 R225, [R1+0x14c] ;  /* 0x00014c0001e17983 */ /* 0x0005280000100600 */
[----:B------:R2:W2:Y:S04]  /*12490*/  LDL.S16 R221, [R1+0x138] ;  /* 0x0001380001dd7983 */ /* 0x0004a80000100600 */
[----:B------:R2:W2:Y:S04]  /*124a0*/  LDL.S16 R220, [R1+0x134] ;  /* 0x0001340001dc7983 */ /* 0x0004a80000100600 */
[----:B------:R2:W2:Y:S04]  /*124b0*/  LDL.S16 R219, [R1+0x130] ;  /* 0x0001300001db7983 */ /* 0x0004a80000100600 */
[----:B------:R2:W2:Y:S01]  /*124c0*/  LDL.S16 R218, [R1+0x148] ;  /* 0x0001480001da7983 */ /* 0x0004a20000100600 */
[--C-:B-1----:R-:W-:Y:S01]  /*124d0*/  FFMA.FTZ R139, R128, UR4, -R173.reuse ;  /* 0x00000004808b7c23 */ /* 0x102fe200080108ad */
[----:B------:R-:W-:Y:S01]  /*124e0*/  PRMT R128, R5, 0x5410, R4 ;  /* 0x0000541005807816 */ /* 0x000fe20000000004 */
[----:B------:R-:W-:Y:S01]  /*124f0*/  FFMA.FTZ R173, R129, UR4, -R173 ;  /* 0x0000000481ad7c23 */ /* 0x000fe200080108ad */
[----:B------:R-:W-:Y:S01]  /*12500*/  PRMT R129, R113, 0x5410, R116 ;  /* 0x0000541071817816 */ /* 0x000fe20000000074 */
[----:B------:R1:W2:Y:S04]  /*12510*/  LDL.S16 R217, [R1+0x144] ;  /* 0x0001440001d97983 */ /* 0x0002a80000100600 */
[----:B------:R1:W2:Y:S04]  /*12520*/  LDL.S16 R216, [R1+0x140] ;  /* 0x0001400001d87983 */ /* 0x0002a80000100600 */
[----:B------:R1:W2:Y:S04]  /*12530*/  LDL.S16 R214, [R1+0x13c] ;  /* 0x00013c0001d67983 */ /* 0x0002a80000100600 */
[----:B------:R1:W2:Y:S04]  /*12540*/  LDL.S16 R133, [R1+0x154] ;  /* 0x0001540001857983 */ /* 0x0002a80000100600 */
[----:B------:R1:W-:Y:S04]  /*12550*/  STG.E.U16 desc[UR20][R176.64+0x2], R6 ;  /* 0x00000206b0007986 */ /* 0x0003e8000c101514 */
[----:B------:R2:W-:Y:S04]  /*12560*/  STL.64 [R1+0x448], R8 ;  /* 0x0004480801007387 */ /* 0x0005e80000100a00 */
[----:B------:R-:W-:Y:S04]  /*12570*/  STL [R1+0x394], R16 ;  /* 0x0003941001007387 */ /* 0x000fe80000100800 */
[----:B------:R-:W-:Y:S04]  /*12580*/  STL [R1+0x398], R17 ;  /* 0x0003981101007387 */ /* 0x000fe80000100800 */
[----:B------:R-:W-:Y:S04]  /*12590*/  STL [R1+0x390], R32 ;  /* 0x0003902001007387 */ /* 0x000fe80000100800 */
[----:B------:R-:W-:Y:S04]  /*125a0*/  STL [R1+0x39c], R33 ;  /* 0x00039c2101007387 */ /* 0x000fe80000100800 */
[----:B------:R-:W-:Y:S01]  /*125b0*/  STL [R1+0x3a0], R36 ;  /* 0x0003a02401007387 */ /* 0x000fe20000100800 */
[----:B-1----:R-:W-:Y:S03]  /*125c0*/  SHF.R.U32.HI R6, RZ, 0x8, R7 ;  /* 0x00000008ff067819 */ /* 0x002fe60000011607 */
[----:B------:R-:W-:Y:S01]  /*125d0*/  STL [R1+0x3a4], R37 ;  /* 0x0003a42501007387 */ /* 0x000fe20000100800 */
[----:B------:R-:W-:Y:S02]  /*125e0*/  SHF.R.U32.HI R7, RZ, 0x10, R187 ;  /* 0x00000010ff077819 */ /* 0x000fe400000116bb */
[----:B------:R-:W-:Y:S02]  /*125f0*/  LOP3.LUT R6, R6, 0xffff, RZ, 0xc0, !PT ;  /* 0x0000ffff06067812 */ /* 0x000fe400078ec0ff */
[----:B------:R-:W-:Y:S02]  /*12600*/  LOP3.LUT R84, R7, 0xff, RZ, 0xc0, !PT ;  /* 0x000000ff07547812 */ /* 0x000fe400078ec0ff */
[----:B------:R-:W-:Y:S01]  /*12610*/  ISETP.LE.U32.AND P6, PT, R6, UR12, PT ;  /* 0x0000000c06007c0c */ /* 0x000fe2000bfc3070 */
[----:B---3--:R-:W-:Y:S02]  /*12620*/  @!P1 HADD2 R232, -R5.H0_H0, -RZ.H0_H0 ;  /* 0xa00000ff05e89230 */ /* 0x008fe40000000900 */
[----:B----4-:R-:W-:Y:S03]  /*12630*/  @!P4 HADD2 R225, -R4.H0_H0, -RZ.H0_H0 ;  /* 0xa00000ff04e1c230 */ /* 0x010fe60000000900 */
[----:B------:R-:W-:Y:S01]  /*12640*/  PRMT R53, R232, 0x7610, R53 ;  /* 0x00007610e8357816 */ /* 0x000fe20000000035 */
[----:B------:R-:W-:Y:S01]  /*12650*/  @!P1 STL.S16 [R1+0x150], R232 ;  /* 0x000150e801009387 */ /* 0x000fe20000100600 */
[----:B--2---:R-:W-:Y:S01]  /*12660*/  @!P3 HADD2 R221, -R0.H0_H0, -RZ.H0_H0 ;  /* 0xa00000ff00ddb230 */ /* 0x004fe20000000900 */
[----:B------:R-:W-:Y:S02]  /*12670*/  PRMT R52, R225, 0x7610, R52 ;  /* 0x00007610e1347816 */ /* 0x000fe40000000034 */
[----:B------:R1:W-:Y:S01]  /*12680*/  @!P4 STL.S16 [R1+0x14c], R225 ;  /* 0x00014ce10100c387 */ /* 0x0003e20000100600 */
[----:B------:R-:W-:Y:S01]  /*12690*/  @!P1 PRMT R5, R53, 0x5410, RZ ;  /* 0x0000541035059816 */ /* 0x000fe200000000ff */
[----:B------:R-:W-:Y:S01]  /*126a0*/  @!P6 HADD2 R220, -R100.H0_H0, -RZ.H0_H0 ;  /* 0xa00000ff64dce230 */ /* 0x000fe20000000900 */
[----:B------:R-:W-:Y:S01]  /*126b0*/  @!P4 PRMT R4, R52, 0x5410, RZ ;  /* 0x000054103404c816 */ /* 0x000fe200000000ff */
[----:B------:R2:W-:Y:S01]  /*126c0*/  @!P3 STL.S16 [R1+0x138], R221 ;  /* 0x000138dd0100b387 */ /* 0x0005e20000100600 */
[----:B------:R-:W-:Y:S01]  /*126d0*/  LOP3.LUT P3, RZ, R224, 0x80000000, RZ, 0xc0, !PT ;  /* 0x80000000e0ff7812 */ /* 0x000fe2000786c0ff */
[----:B------:R-:W-:Y:S01]  /*126e0*/  @!P5 HADD2 R219, -R64.H0_H0, -RZ.H0_H0 ;  /* 0xa00000ff40dbd230 */ /* 0x000fe20000000900 */
[----:B------:R-:W-:Y:S01]  /*126f0*/  ISETP.LE.U32.AND P4, PT, R188, UR12, PT ;  /* 0x0000000cbc007c0c */ /* 0x000fe2000bf83070 */
[----:B------:R-:W-:Y:S01]  /*12700*/  STG.E.U16 desc[UR20][R178.64], R5 ;  /* 0x00000005b2007986 */ /* 0x000fe2000c101514 */
[----:B------:R-:W-:Y:S01]  /*12710*/  PRMT R49, R221, 0x7610, R49 ;  /* 0x00007610dd317816 */ /* 0x000fe20000000031 */
[----:B------:R-:W-:Y:S01]  /*12720*/  FFMA.FTZ R52, R35, UR4, -R174 ;  /* 0x0000000423347c23 */ /* 0x000fe200080108ae */
[----:B------:R-:W-:Y:S01]  /*12730*/  PRMT R18, R219, 0x7610, R18 ;  /* 0x00007610db127816 */ /* 0x000fe20000000012 */
[----:B------:R3:W-:Y:S01]  /*12740*/  STG.E.U16 desc[UR20][R178.64+0x2], R4 ;  /* 0x00000204b2007986 */ /* 0x0007e2000c101514 */
[----:B------:R-:W-:Y:S01]  /*12750*/  PRMT R19, R220, 0x7610, R19 ;  /* 0x00007610dc137816 */ /* 0x000fe20000000013 */
[----:B------:R-:W-:Y:S01]  /*12760*/  FFMA.FTZ R53, R34, UR4, -R174 ;  /* 0x0000000422357c23 */ /* 0x000fe200080108ae */
[----:B------:R-:W-:Y:S01]  /*12770*/  @!P5 PRMT R64, R18, 0x5410, RZ ;  /* 0x000054101240d816 */ /* 0x000fe200000000ff */
[----:B------:R4:W-:Y:S01]  /*12780*/  @!P6 STL.S16 [R1+0x134], R220 ;  /* 0x000134dc0100e387 */ /* 0x0009e20000100600 */
[----:B------:R-:W-:Y:S01]  /*12790*/  @!P6 PRMT R100, R19, 0x5410, RZ ;  /* 0x000054101364e816 */ /* 0x000fe200000000ff */
[----:B------:R-:W-:Y:S01]  /*127a0*/  @!P3 HADD2 R218, -R112.H0_H0, -RZ.H0_H0 ;  /* 0xa00000ff70dab230 */ /* 0x000fe20000000900 */
[----:B------:R-:W-:Y:S01]  /*127b0*/  ISETP.LE.U32.AND P6, PT, R69, UR12, PT ;  /* 0x0000000c45007c0c */ /* 0x000fe2000bfc3070 */
[----:B------:R4:W-:Y:S01]  /*127c0*/  @!P5 STL.S16 [R1+0x130], R219 ;  /* 0x000130db0100d387 */ /* 0x0009e20000100600 */
[----:B------:R-:W-:Y:S01]  /*127d0*/  @!P4 PRMT R0, R49, 0x5410, RZ ;  /* 0x000054103100c816 */ /* 0x000fe200000000ff */
[----:B------:R-:W-:Y:S01]  /*127e0*/  @!P2 HADD2 R217, -R101.H0_H0, -RZ.H0_H0 ;  /* 0xa00000ff65d9a230 */ /* 0x000fe20000000900 */
[----:B------:R-:W-:Y:S01]  /*127f0*/  ISETP.LE.U32.AND P4, PT, R11, UR12, PT ;  /* 0x0000000c0b007c0c */ /* 0x000fe2000bf83070 */
[----:B------:R4:W-:Y:S01]  /*12800*/  @!P3 STL.S16 [R1+0x148], R218 ;  /* 0x000148da0100b387 */ /* 0x0009e20000100600 */
[----:B------:R-:W-:Y:S01]  /*12810*/  PRMT R9, R218, 0x7610, R9 ;  /* 0x00007610da097816 */ /* 0x000fe20000000009 */
[----:B-1----:R-:W-:Y:S01]  /*12820*/  FFMA.FTZ R225, R124, UR4, -R175 ;  /* 0x000000047ce17c23 */ /* 0x002fe200080108af */
[----:B------:R-:W-:Y:S01]  /*12830*/  PRMT R8, R217, 0x7610, R8 ;  /* 0x00007610d9087816 */ /* 0x000fe20000000008 */
[----:B------:R1:W-:Y:S01]  /*12840*/  @!P2 STL.S16 [R1+0x144], R217 ;  /* 0x000144d90100a387 */ /* 0x0003e20000100600 */
[C---:B------:R-:W-:Y:S01]  /*12850*/  LOP3.LUT P2, RZ, R224.reuse, 0x40000000, RZ, 0xc0, !PT ;  /* 0x40000000e0ff7812 */ /* 0x040fe2000784c0ff */
[----:B------:R-:W-:Y:S01]  /*12860*/  @!P0 HADD2 R133, -R97.H0_H0, -RZ.H0_H0 ;  /* 0xa00000ff61858230 */ /* 0x000fe20000000900 */
[----:B------:R-:W-:Y:S01]  /*12870*/  @!P3 PRMT R112, R9, 0x5410, RZ ;  /* 0x000054100970b816 */ /* 0x000fe200000000ff */
[----:B--2---:R-:W-:Y:S01]  /*12880*/  IMAD.MOV.U32 R221, RZ, RZ, R237 ;  /* 0x000000ffffdd7224 */ /* 0x004fe200078e00ed */
[----:B------:R-:W-:Y:S01]  /*12890*/  LOP3.LUT P1, RZ, R224, 0x10000000, RZ, 0xc0, !PT ;  /* 0x10000000e0ff7812 */ /* 0x000fe2000782c0ff */
[----:B------:R-:W-:Y:S01]  /*128a0*/  FFMA.FTZ R49, R38, UR4, -R174 ;  /* 0x0000000426317c23 */ /* 0x000fe200080108ae */
[----:B------:R-:W-:Y:S01]  /*128b0*/  PRMT R10, R133, 0x7610, R10 ;  /* 0x00007610850a7816 */ /* 0x000fe2000000000a */
[--C-:B------:R-:W-:Y:S01]  /*128c0*/  FFMA.FTZ R188, R71, UR4, -R174.reuse ;  /* 0x0000000447bc7c23 */ /* 0x100fe200080108ae */
[----:B------:R-:W-:Y:S01]  /*128d0*/  @!P4 PRMT R101, R8, 0x5410, RZ ;  /* 0x000054100865c816 */ /* 0x000fe200000000ff */
[----:B------:R-:W-:Y:S01]  /*128e0*/  FFMA.FTZ R232, R98, UR4, -R174 ;  /* 0x0000000462e87c23 */ /* 0x000fe200080108ae */
[----:B------:R-:W-:Y:S01]  /*128f0*/  ISETP.LE.U32.AND P4, PT, R194, UR12, PT ;  /* 0x0000000cc2007c0c */ /* 0x000fe2000bf83070 */
[----:B---3--:R-:W-:Y:S01]  /*12900*/  IMAD.WIDE R4, R211, 0x70, R178 ;  /* 0x00000070d3047825 */ /* 0x008fe200078e02b2 */
[----:B------:R-:W-:Y:S01]  /*12910*/  @!P0 PRMT R97, R10, 0x5410, RZ ;  /* 0x000054100a618816 */ /* 0x000fe200000000ff */
[----:B------:R-:W-:Y:S02]  /*12920*/  MUFU.EX2 R69, R65 ;  /* 0x0000004100457308 */ /* 0x000fe40000000800 */
[----:B------:R-:W-:Y:S02]  /*12930*/  @!P2 HADD2 R216, -R113.H0_H0, -RZ.H0_H0 ;  /* 0xa00000ff71d8a230 */ /* 0x000fe40000000900 */
[----:B----4-:R-:W-:Y:S01]  /*12940*/  IMAD.MOV.U32 R220, RZ, RZ, R236 ;  /* 0x000000ffffdc7224 */ /* 0x010fe200078e00ec */
[----:B------:R2:W-:Y:S01]  /*12950*/  STG.E.U16 desc[UR20][R4.64], R0 ;  /* 0x0000000004007986 */ /* 0x0005e2000c101514 */
[--C-:B------:R-:W-:Y:S01]  /*12960*/  FFMA.FTZ R194, R83, UR4, -R174.reuse ;  /* 0x0000000453c27c23 */ /* 0x100fe200080108ae */
[----:B------:R-:W-:Y:S01]  /*12970*/  FFMA.FTZ R211, R87, UR4, -R174 ;  /* 0x0000000457d37c23 */ /* 0x000fe200080108ae */
[----:B------:R-:W-:Y:S01]  /*12980*/  PRMT R6, R216, 0x7610, R6 ;  /* 0x00007610d8067816 */ /* 0x000fe20000000006 */
[----:B------:R3:W-:Y:S01]  /*12990*/  @!P2 STL.S16 [R1+0x140], R216 ;  /* 0x000140d80100a387 */ /* 0x0007e20000100600 */
[----:B------:R-:W-:Y:S01]  /*129a0*/  LOP3.LUT P2, RZ, R224, 0x20000000, RZ, 0xc0, !PT ;  /* 0x20000000e0ff7812 */ /* 0x000fe2000784c0ff */
[--C-:B------:R-:W-:Y:S01]  /*129b0*/  FFMA.FTZ R219, R118, UR4, -R174.reuse ;  /* 0x0000000476db7c23 */ /* 0x100fe200080108ae */
[----:B------:R-:W-:Y:S01]  /*129c0*/  @!P4 PRMT R113, R6, 0x5410, RZ ;  /* 0x000054100671c816 */ /* 0x000fe200000000ff */
[----:B------:R-:W-:Y:S01]  /*129d0*/  STG.E.U16 desc[UR20][R182.64], R100 ;  /* 0x00000064b6007986 */ /* 0x000fe2000c101514 */
[----:B------:R-:W-:Y:S01]  /*129e0*/  PRMT R87, R96, 0x7632, R87 ;  /* 0x0000763260577816 */ /* 0x000fe20000000057 */
[--C-:B------:R-:W-:Y:S01]  /*129f0*/  FFMA.FTZ R218, R119, UR4, -R174.reuse ;  /* 0x0000000477da7c23 */ /* 0x100fe200080108ae */
[----:B------:R-:W-:Y:S01]  /*12a00*/  LOP3.LUT R224, R224, 0xf7ffffff, RZ, 0xc0, !PT ;  /* 0xf7ffffffe0e07812 */ /* 0x000fe200078ec0ff */
[----:B------:R-:W-:Y:S01]  /*12a10*/  FFMA.FTZ R118, R76, UR4, -R175 ;  /* 0x000000044c767c23 */ /* 0x000fe200080108af */
[----:B------:R-:W-:Y:S01]  /*12a20*/  PRMT R117, R96, 0x5410, R87 ;  /* 0x0000541060757816 */ /* 0x000fe20000000057 */
[--C-:B------:R-:W-:Y:S01]  /*12a30*/  FFMA.FTZ R119, R77, UR4, -R175.reuse ;  /* 0x000000044d777c23 */ /* 0x100fe200080108af */
[--C-:B------:R-:W-:Y:S01]  /*12a40*/  FFMA.FTZ R236, R104, UR4, -R175.reuse ;  /* 0x0000000468ec7c23 */ /* 0x100fe200080108af */
[----:B------:R-:W-:Y:S01]  /*12a50*/  MUFU.EX2 R77, R52 ;  /* 0x00000034004d7308 */ /* 0x000fe20000000800 */
[--C-:B------:R-:W-:Y:S01]  /*12a60*/  FFMA.FTZ R237, R105, UR4, -R175.reuse ;  /* 0x0000000469ed7c23 */ /* 0x100fe200080108af */
[----:B------:R-:W-:Y:S02]  /*12a70*/  @!P2 HADD2 R214, -R116.H0_H0, -RZ.H0_H0 ;  /* 0xa00000ff74d6a230 */ /* 0x000fe40000000900 */
[----:B-1----:R-:W-:Y:S03]  /*12a80*/  FFMA.FTZ R217, R120, UR4, -R175 ;  /* 0x0000000478d97c23 */ /* 0x002fe600080108af */
[----:B------:R-:W-:Y:S01]  /*12a90*/  PRMT R7, R214, 0x7610, R7 ;  /* 0x00007610d6077816 */ /* 0x000fe20000000007 */
[----:B------:R1:W-:Y:S02]  /*12aa0*/  @!P2 STL.S16 [R1+0x13c], R214 ;  /* 0x00013cd60100a387 */ /* 0x0003e40000100600 */
[----:B------:R-:W4:Y:S01]  /*12ab0*/  MUFU.EX2 R105, R20 ;  /* 0x0000001400697308 */ /* 0x000f220000000800 */
[----:B--2---:R-:W-:Y:S01]  /*12ac0*/  LOP3.LUT R0, R198, 0xff, RZ, 0xc0, !PT ;  /* 0x000000ffc6007812 */ /* 0x004fe200078ec0ff */
[----:B------:R2:W-:Y:S01]  /*12ad0*/  @!P0 STL.S16 [R1+0x154], R133 ;  /* 0x0001548501008387 */ /* 0x0005e20000100600 */
[----:B------:R-:W-:Y:S01]  /*12ae0*/  @!P2 PRMT R116, R7, 0x5410, RZ ;  /* 0x000054100774a816 */ /* 0x000fe200000000ff */
[----:B------:R-:W-:Y:S01]  /*12af0*/  FFMA.FTZ R198, R86, UR4, -R174 ;  /* 0x0000000456c67c23 */ /* 0x000fe200080108ae */
[----:B------:R-:W-:Y:S01]  /*12b00*/  ISETP.LE.U32.AND P0, PT, R0, UR12, PT ;  /* 0x0000000c00007c0c */ /* 0x000fe2000bf03070 */
[----:B------:R2:W2:Y:S01]  /*12b10*/  LDL.S16 R6, [R1+0x120] ;  /* 0x0001200001067983 */ /* 0x0004a20000100600 */
[----:B------:R-:W-:Y:S01]  /*12b20*/  FADD.FTZ R0, -R132, R2 ;  /* 0x0000000284007221 */ /* 0x000fe20000010100 */
[--C-:B------:R-:W-:Y:S01]  /*12b30*/  FFMA.FTZ R7, R25, UR4, -R175.reuse ;  /* 0x0000000419077c23 */ /* 0x100fe200080108af */
[--C-:B------:R-:W-:Y:S01]  /*12b40*/  FFMA.FTZ R86, R73, UR4, -R175.reuse ;  /* 0x0000000449567c23 */ /* 0x100fe200080108af */
[----:B------:R2:W2:Y:S01]  /*12b50*/  LDL.S16 R4, [R1+0x11c] ;  /* 0x00011c0001047983 */ /* 0x0004a20000100600 */
[----:B------:R-:W-:Y:S01]  /*12b60*/  FMUL.FTZ R0, R0, UR4 ;  /* 0x0000000400007c20 */ /* 0x000fe20008410000 */
[----:B---3--:R-:W-:Y:S01]  /*12b70*/  FFMA.FTZ R216, R121, UR4, -R175 ;  /* 0x0000000479d87c23 */ /* 0x008fe200080108af */
[----:B------:R-:W-:Y:S01]  /*12b80*/  MUFU.EX2 R65, R7 ;  /* 0x0000000700417308 */ /* 0x000fe20000000800 */
[----:B------:R-:W3:Y:S01]  /*12b90*/  LDL.LU.64 R8, [R1+0x38] ;  /* 0x0000380001087983 */ /* 0x000ee20000300a00 */
[----:B----4-:R-:W-:Y:S04]  /*12ba0*/  F2FP.F16.F32.PACK_AB R83, R108, R105 ;  /* 0x000000696c53723e */ /* 0x010fe800000000ff */
[C---:B------:R-:W-:Y:S04]  /*12bb0*/  PRMT R85, R83.reuse, 0x7632, R85 ;  /* 0x0000763253557816 */ /* 0x040fe80000000055 */
[----:B------:R-:W-:Y:S01]  /*12bc0*/  MUFU.EX2 R121, R46 ;  /* 0x0000002e00797308 */ /* 0x000fe20000000800 */
[----:B-1----:R-:W-:Y:S01]  /*12bd0*/  FFMA.FTZ R214, R122, UR4, -R137 ;  /* 0x000000047ad67c23 */ /* 0x002fe20008010889 */
[----:B------:R-:W-:Y:S01]  /*12be0*/  PRMT R98, R83, 0x5410, R85 ;  /* 0x0000541053627816 */ /* 0x000fe20000000055 */
[--C-:B--2---:R-:W-:Y:S01]  /*12bf0*/  FFMA.FTZ R133, R130, UR4, -R174.reuse ;  /* 0x0000000482857c23 */ /* 0x104fe200080108ae */
[----:B------:R-:W-:Y:S06]  /*12c00*/  FFMA.FTZ R174, R131, UR4, -R174 ;  /* 0x0000000483ae7c23 */ /* 0x000fec00080108ae */
[----:B------:R-:W-:Y:S01]  /*12c10*/  MUFU.EX2 R130, R23 ;  /* 0x0000001700827308 */ /* 0x000fe20000000800 */
[----:B------:R-:W-:Y:S04]  /*12c20*/  STL [R1+0x33c], R133 ;  /* 0x00033c8501007387 */ /* 0x000fe80000100800 */
[----:B------:R1:W-:Y:S05]  /*12c30*/  STL [R1+0x340], R174 ;  /* 0x000340ae01007387 */ /* 0x0003ea0000100800 */
[----:B------:R-:W-:Y:S01]  /*12c40*/  MUFU.EX2 R122, R80 ;  /* 0x00000050007a7308 */ /* 0x000fe20000000800 */
[----:B------:R-:W-:Y:S09]  /*12c50*/  STL [R1+0x344], R132 ;  /* 0x0003448401007387 */ /* 0x000ff20000100800 */
[----:B------:R-:W2:Y:S10]  /*12c60*/  MUFU.EX2 R0, R0 ;  /* 0x0000000000007308 */ /* 0x000eb40000000800 */
[----:B------:R-:W-:Y:S01]  /*12c70*/  MUFU.EX2 R76, R53 ;  /* 0x00000035004c7308 */ /* 0x000fe20000000800 */
[--C-:B-1----:R-:W-:Y:S01]  /*12c80*/  FFMA.FTZ R174, R123, UR4, -R137.reuse ;  /* 0x000000047bae7c23 */ /* 0x102fe20008010889 */
        /* <DEDUP_REMOVED lines=8> */
[--C-:B------:R-:W-:Y:S01]  /*12d10*/  FFMA.FTZ R143, R126, UR4, -R137.reuse ;  /* 0x000000047e8f7c23 */ /* 0x100fe20008010889 */
[----:B------:R-:W-:Y:S01]  /*12d20*/  FFMA.FTZ R147, R95, UR4, -R137 ;  /* 0x000000045f937c23 */ /* 0x000fe20008010889 */
[----:B------:R-:W-:Y:S01]  /*12d30*/  FFMA.FTZ R48, R0, R229, R48 ;  /* 0x000000e500307223 */ /* 0x000fe20000010030 */
[----:B------:R-:W-:Y:S01]  /*12d40*/  FFMA.FTZ R229, R93, UR4, -R175 ;  /* 0x000000045de57c23 */ /* 0x000fe200080108af */
[--C-:B------:R-:W-:Y:S01]  /*12d50*/  FFMA.FTZ R93, R91, UR4, -R137.reuse ;  /* 0x000000045b5d7c23 */ /* 0x100fe20008010889 */
[--C-:B------:R-:W-:Y:S01]  /*12d60*/  FFMA.FTZ R146, R94, UR4, -R137.reuse ;  /* 0x000000045e927c23 */ /* 0x100fe20008010889 */
[----:B------:R-:W-:Y:S01]  /*12d70*/  FFMA.FTZ R154, R106, UR4, -R137 ;  /* 0x000000046a9a7c23 */ /* 0x000fe20008010889 */
[----:B------:R-:W-:Y:S10]  /*12d80*/  MUFU.EX2 R124, R50 ;  /* 0x00000032007c7308 */ /* 0x000ff40000000800 */
[----:B------:R1:W-:Y:S10]  /*12d90*/  MUFU.EX2 R106, R57 ;  /* 0x00000039006a7308 */ /* 0x0003f40000000800 */
[----:B------:R2:W-:Y:S10]  /*12da0*/  MUFU.EX2 R120, R56 ;  /* 0x0000003800787308 */ /* 0x0005f40000000800 */
[----:B------:R-:W4:Y:S01]  /*12db0*/  MUFU.EX2 R73, R197 ;  /* 0x000000c500497308 */ /* 0x000f220000000800 */
[----:B-1----:R-:W-:Y:S09]  /*12dc0*/  F2FP.F16.F32.PACK_AB R57, R190, R191 ;  /* 0x000000bfbe39723e */ /* 0x002ff200000000ff */
[----:B------:R-:W-:Y:S01]  /*12dd0*/  MUFU.EX2 R123, R42 ;  /* 0x0000002a007b7308 */ /* 0x000fe20000000800 */
[C---:B--2---:R-:W-:Y:S09]  /*12de0*/  PRMT R56, R57.reuse, 0x7632, R56 ;  /* 0x0000763239387816 */ /* 0x044ff20000000038 */
[----:B------:R-:W-:Y:S01]  /*12df0*/  MUFU.EX2 R131, R67 ;  /* 0x0000004300837308 */ /* 0x000fe20000000800 */
[----:B----4-:R-:W-:Y:S09]  /*12e00*/  F2FP.F16.F32.PACK_AB R61, R196, R73 ;  /* 0x00000049c43d723e */ /* 0x010ff200000000ff */
[----:B------:R-:W-:Y:S10]  /*12e10*/  MUFU.EX2 R67, R70 ;  /* 0x0000004600437308 */ /* 0x000ff40000000800 */
[----:B------:R-:W-:Y:S10]  /*12e20*/  MUFU.EX2 R126, R144 ;  /* 0x00000090007e7308 */ /* 0x000ff40000000800 */
[----:B------:R1:W-:Y:S10]  /*12e30*/  MUFU.EX2 R144, R118 ;  /* 0x0000007600907308 */ /* 0x0003f40000000800 */
[----:B------:R-:W-:Y:S10]  /*12e40*/  MUFU.EX2 R142, R152 ;  /* 0x00000098008e7308 */ /* 0x000ff40000000800 */
[----:B------:R-:W-:Y:S01]  /*12e50*/  MUFU.EX2 R188, R188 ;  /* 0x000000bc00bc7308 */ /* 0x000fe20000000800 */
[----:B-1----:R-:W-:Y:S09]  /*12e60*/  PRMT R118, R57, 0x5410, R56 ;  /* 0x0000541039767816 */ /* 0x002ff20000000038 */
[----:B------:R-:W-:Y:S10]  /*12e70*/  MUFU.EX2 R93, R93 ;  /* 0x0000005d005d7308 */ /* 0x000ff40000000800 */
[----:B------:R-:W-:Y:S01]  /*12e80*/  MUFU.EX2 R154, R154 ;  /* 0x0000009a009a7308 */ /* 0x000fe20000000800 */
[----:B---3--:R-:W-:Y:S04]  /*12e90*/  LOP3.LUT R2, R8, 0xff, RZ, 0xc0, !PT ;  /* 0x000000ff08027812 */ /* 0x008fe800078ec0ff */
[----:B------:R-:W-:Y:S02]  /*12ea0*/  ISETP.LE.U32.AND P2, PT, R2, UR12, PT ;  /* 0x0000000c02007c0c */ /* 0x000fe4000bf43070 */
[----:B------:R-:W-:Y:S01]  /*12eb0*/  LOP3.LUT R2, R187, 0xffff, RZ, 0xc0, !PT ;  /* 0x0000ffffbb027812 */ /* 0x000fe200078ec0ff */
[----:B------:R-:W-:Y:S03]  /*12ec0*/  FFMA.FTZ R187, R88, UR4, -R175 ;  /* 0x0000000458bb7c23 */ /* 0x000fe600080108af */
[----:B------:R-:W-:Y:S04]  /*12ed0*/  SHF.R.U32.HI R2, RZ, 0x8, R2 ;  /* 0x00000008ff027819 */ /* 0x000fe80000011602 */
[----:B------:R-:W-:Y:S03]  /*12ee0*/  LOP3.LUT R2, R2, 0xffff, RZ, 0xc0, !PT ;  /* 0x0000ffff02027812 */ /* 0x000fe600078ec0ff */
[----:B------:R-:W-:Y:S01]  /*12ef0*/  @!P2 HADD2 R6, -R96.H0_H0, -RZ.H0_H0 ;  /* 0xa00000ff6006a230 */ /* 0x000fe20000000900 */
[----:B------:R-:W-:Y:S02]  /*12f00*/  ISETP.LE.U32.AND P4, PT, R2, UR12, PT ;  /* 0x0000000c02007c0c */ /* 0x000fe4000bf83070 */
[----:B------:R-:W-:Y:S02]  /*12f10*/  LOP3.LUT R2, R8, 0xffff, RZ, 0xc0, !PT ;  /* 0x0000ffff08027812 */ /* 0x000fe400078ec0ff */
[----:B------:R-:W-:Y:S01]  /*12f20*/  PRMT R5, R6, 0x7610, R5 ;  /* 0x0000761006057816 */ /* 0x000fe20000000005 */
[----:B------:R1:W-:Y:S01]  /*12f30*/  @!P2 STL.S16 [R1+0x120], R6 ;  /* 0x000120060100a387 */ /* 0x0003e20000100600 */
[----:B------:R-:W-:Y:S02]  /*12f40*/  SHF.R.U32.HI R2, RZ, 0x8, R2 ;  /* 0x00000008ff027819 */ /* 0x000fe40000011602 */
[----:B------:R-:W-:Y:S02]  /*12f50*/  @!P2 PRMT R96, R5, 0x5410, RZ ;  /* 0x000054100560a816 */ /* 0x000fe400000000ff */
[----:B------:R-:W-:Y:S04]  /*12f60*/  LOP3.LUT R2, R2, 0xffff, RZ, 0xc0, !PT ;  /* 0x0000ffff02027812 */ /* 0x000fe800078ec0ff */
[----:B------:R-:W-:Y:S11]  /*12f70*/  ISETP.LE.U32.AND P2, PT, R2, UR12, PT ;  /* 0x0000000c02007c0c */ /* 0x000ff6000bf43070 */
[----:B------:R-:W-:Y:S02]  /*12f80*/  @!UPT UIADD3 URZ, URZ, URZ, URZ ;  /* 0x0000003f3f3ff290 */ /* 0x000fe4000fffe03f */
[----:B------:R-:W-:Y:S02]  /*12f90*/  @!P2 HADD2 R4, -R87.H0_H0, -RZ.H0_H0 ;  /* 0xa00000ff5704a230 */ /* 0x000fe40000000900 */
[--C-:B-1----:R-:W-:Y:S01]  /*12fa0*/  FFMA.FTZ R6, R29, UR4, -R175.reuse ;  /* 0x000000041d067c23 */ /* 0x102fe200080108af */
[----:B------:R-:W-:Y:S02]  /*12fb0*/  FFMA.FTZ R175, R125, UR4, -R175 ;  /* 0x000000047daf7c23 */ /* 0x000fe400080108af */
[----:B------:R-:W-:Y:S01]  /*12fc0*/  PRMT R2, R4, 0x7610, R2 ;  /* 0x0000761004027816 */ /* 0x000fe20000000002 */
[----:B------:R1:W-:Y:S01]  /*12fd0*/  @!P2 STL.S16 [R1+0x11c], R4 ;  /* 0x00011c040100a387 */ /* 0x0003e20000100600 */
[----:B------:R-:W-:Y:S02]  /*12fe0*/  MUFU.EX2 R125, R49 ;  /* 0x00000031007d7308 */ /* 0x000fe40000000800 */
[----:B------:R-:W-:Y:S01]  /*12ff0*/  @!P2 PRMT R87, R2, 0x5410, RZ ;  /* 0x000054100257a816 */ /* 0x000fe200000000ff */
[----:B------:R-:W-:Y:S01]  /*13000*/  FADD.FTZ R2, -R135, R3 ;  /* 0x0000000387027221 */ /* 0x000fe20000010100 */
[--C-:B------:R-:W-:Y:S03]  /*13010*/  SHF.R.U32.HI R3, RZ, 0x10, R8.reuse ;  /* 0x00000010ff037819 */ /* 0x100fe60000011608 */
[----:B------:R-:W-:Y:S01]  /*13020*/  FMUL.FTZ R2, R2, UR4 ;  /* 0x0000000402027c20 */ /* 0x000fe20008410000 */
[----:B------:R-:W-:Y:S02]  /*13030*/  LOP3.LUT R0, R3, 0xff, RZ, 0xc0, !PT ;  /* 0x000000ff03007812 */ /* 0x000fe400078ec0ff */
[----:B------:R-:W-:Y:S01]  /*13040*/  MUFU.EX2 R88, R6 ;  /* 0x0000000600587308 */ /* 0x000fe20000000800 */
[----:B------:R-:W-:Y:S02]  /*13050*/  F2FP.F16.F32.PACK_AB R3, R69, R68 ;  /* 0x000000444503723e */ /* 0x000fe400000000ff */
[----:B------:R-:W-:Y:S02]  /*13060*/  ISETP.LE.U32.AND P2, PT, R0, UR12, PT ;  /* 0x0000000c00007c0c */ /* 0x000fe4000bf43070 */
[----:B------:R-:W-:Y:S05]  /*13070*/  SHF.R.U32.HI R0, RZ, 0x8, R207 ;  /* 0x00000008ff007819 */ /* 0x000fea00000116cf */
[----:B------:R-:W2:Y:S01]  /*13080*/  MUFU.EX2 R2, R2 ;  /* 0x0000000200027308 */ /* 0x000ea20000000800 */
[----:B------:R-:W-:Y:S04]  /*13090*/  LOP3.LUT R0, R0, 0xffff, RZ, 0xc0, !PT ;  /* 0x0000ffff00007812 */ /* 0x000fe800078ec0ff */
[----:B------:R-:W-:Y:S02]  /*130a0*/  ISETP.LE.U32.AND P3, PT, R0, UR12, PT ;  /* 0x0000000c00007c0c */ /* 0x000fe4000bf63070 */
[----:B------:R-:W-:Y:S01]  /*130b0*/  SHF.R.U32.HI R0, RZ, 0x18, R8 ;  /* 0x00000018ff007819 */ /* 0x000fe20000011608 */
[----:B-1----:R-:W3:Y:S04]  /*130c0*/  LDL.LU R4, [R1+0x1c] ;  /* 0x00001c0001047983 */ /* 0x002ee80000300800 */
[----:B------:R1:W4:Y:S04]  /*130d0*/  LDL.S16 R55, [R1+0x118] ;  /* 0x0001180001377983 */ /* 0x0003280000100600 */
[----:B------:R1:W4:Y:S01]  /*130e0*/  LDL.S16 R54, [R1+0x128] ;  /* 0x0001280001367983 */ /* 0x0003220000100600 */
[C---:B--2---:R-:W-:Y:S01]  /*130f0*/  FMUL.FTZ R12, R2.reuse, R164 ;  /* 0x000000a4020c7220 */ /* 0x044fe20000410000 */
[C---:B------:R-:W-:Y:S01]  /*13100*/  FMUL.FTZ R13, R2.reuse, R165 ;  /* 0x000000a5020d7220 */ /* 0x040fe20000410000 */
[C---:B------:R-:W-:Y:S01]  /*13110*/  FMUL.FTZ R20, R2.reuse, R160 ;  /* 0x000000a002147220 */ /* 0x040fe20000410000 */
[----:B------:R-:W-:Y:S01]  /*13120*/  STL [R1+0x348], R225 ;  /* 0x000348e101007387 */ /* 0x000fe20000100800 */
[C---:B------:R-:W-:Y:S01]  /*13130*/  FMUL.FTZ R21, R2.reuse, R161 ;  /* 0x000000a102157220 */ /* 0x040fe20000410000 */
[C---:B------:R-:W-:Y:S01]  /*13140*/  FMUL.FTZ R24, R2.reuse, R156 ;  /* 0x0000009c02187220 */ /* 0x040fe20000410000 */
[C---:B------:R-:W-:Y:S01]  /*13150*/  FMUL.FTZ R25, R2.reuse, R157 ;  /* 0x0000009d02197220 */ /* 0x040fe20000410000 */
[----:B------:R-:W-:Y:S01]  /*13160*/  STL [R1+0x360], R175 ;  /* 0x000360af01007387 */ /* 0x000fe20000100800 */
[C---:B------:R-:W-:Y:S01]  /*13170*/  FMUL.FTZ R5, R2.reuse, R169 ;  /* 0x000000a902057220 */ /* 0x040fe20000410000 */
[--C-:B------:R-:W-:Y:S01]  /*13180*/  FFMA.FTZ R161, R107, UR4, -R137.reuse ;  /* 0x000000046ba17c23 */ /* 0x100fe20008010889 */
[----:B------:R-:W-:Y:S01]  /*13190*/  FFMA.FTZ R169, R111, UR4, -R137 ;  /* 0x000000046fa97c23 */ /* 0x000fe20008010889 */
[----:B------:R2:W-:Y:S04]  /*131a0*/  STL.64 [R1+0x450], R10 ;  /* 0x0004500a01007387 */ /* 0x0005e80000100a00 */
[----:B------:R-:W-:Y:S04]  /*131b0*/  STL [R1+0x3a8], R18 ;  /* 0x0003a81201007387 */ /* 0x000fe80000100800 */
[----:B------:R-:W-:Y:S04]  /*131c0*/  STL [R1+0x3ac], R19 ;  /* 0x0003ac1301007387 */ /* 0x000fe80000100800 */
[----:B------:R-:W-:Y:S04]  /*131d0*/  STL [R1+0x3b0], R34 ;  /* 0x0003b02201007387 */ /* 0x000fe80000100800 */
[----:B------:R-:W-:Y:S04]  /*131e0*/  STL [R1+0x3b4], R35 ;  /* 0x0003b42301007387 */ /* 0x000fe80000100800 */
[----:B------:R-:W-:Y:S04]  /*131f0*/  STL [R1+0x3b8], R38 ;  /* 0x0003b82601007387 */ /* 0x000fe80000100800 */
[----:B------:R-:W-:Y:S04]  /*13200*/  STL [R1+0x3bc], R39 ;  /* 0x0003bc2701007387 */ /* 0x000fe80000100800 */
[----:B------:R1:W4:Y:S04]  /*13210*/  LDL.S16 R15, [R1+0x124] ;  /* 0x00012400010f7983 */ /* 0x0003280000100600 */
[----:B--2---:R1:W2:Y:S04]  /*13220*/  LDL.S16 R11, [R1+0x114] ;  /* 0x00011400010b7983 */ /* 0x0042a80000100600 */
[----:B------:R-:W-:Y:S04]  /*13230*/  STL [R1+0x3c0], R12 ;  /* 0x0003c00c01007387 */ /* 0x000fe80000100800 */
[----:B------:R-:W-:Y:S04]  /*13240*/  STL [R1+0x3c4], R13 ;  /* 0x0003c40d01007387 */ /* 0x000fe80000100800 */
[----:B------:R-:W-:Y:S04]  /*13250*/  STL [R1+0x3c8], R20 ;  /* 0x0003c81401007387 */ /* 0x000fe80000100800 */
[----:B------:R-:W-:Y:S04]  /*13260*/  STL [R1+0x3cc], R21 ;  /* 0x0003cc1501007387 */ /* 0x000fe80000100800 */
[----:B------:R-:W-:Y:S04]  /*13270*/  STL [R1+0x3d0], R24 ;  /* 0x0003d01801007387 */ /* 0x000fe80000100800 */
[----:B------:R-:W-:Y:S01]  /*13280*/  STL [R1+0x3d4], R25 ;  /* 0x0003d41901007387 */ /* 0x000fe20000100800 */
[C---:B---3--:R-:W-:Y:S01]  /*13290*/  FFMA.FTZ R29, R2.reuse, R4, R231 ;  /* 0x00000004021d7223 */ /* 0x048fe200000100e7 */
[----:B------:R-:W-:Y:S01]  /*132a0*/  FMUL.FTZ R4, R2, R168 ;  /* 0x000000a802047220 */ /* 0x000fe20000410000 */
[----:B------:R-:W-:Y:S01]  /*132b0*/  FFMA.FTZ R168, R110, UR4, -R137 ;  /* 0x000000046ea87c23 */ /* 0x000fe20008010889 */
[----:B----4-:R-:W-:Y:S02]  /*132c0*/  @!P2 HADD2 R55, -R81.H0_H0, -RZ.H0_H0 ;  /* 0xa00000ff5137a230 */ /* 0x010fe40000000900 */
[----:B------:R-:W-:Y:S01]  /*132d0*/  FADD.FTZ R29, R185, R29 ;  /* 0x0000001db91d7221 */ /* 0x000fe20000010000 */
[----:B------:R3:W-:Y:S01]  /*132e0*/  MUFU.EX2 R110, R47 ;  /* 0x0000002f006e7308 */ /* 0x0007e20000000800 */
[----:B------:R-:W-:Y:S01]  /*132f0*/  @!P6 HADD2 R54, -R83.H0_H0, -RZ.H0_H0 ;  /* 0xa00000ff5336e230 */ /* 0x000fe20000000900 */
[----:B------:R-:W-:Y:S01]  /*13300*/  PRMT R14, R55, 0x7610, R14 ;  /* 0x00007610370e7816 */ /* 0x000fe2000000000e */
[----:B------:R4:W-:Y:S01]  /*13310*/  @!P2 STL.S16 [R1+0x118], R55 ;  /* 0x000118370100a387 */ /* 0x0009e20000100600 */
[----:B------:R-:W-:Y:S02]  /*13320*/  FADD.FTZ R29, R244, R29 ;  /* 0x0000001df41d7221 */ /* 0x000fe40000010000 */
[----:B------:R-:W-:Y:S01]  /*13330*/  @!P2 PRMT R81, R14, 0x5410, RZ ;  /* 0x000054100e51a816 */ /* 0x000fe200000000ff */
[----:B------:R1:W-:Y:S01]  /*13340*/  @!P6 STL.S16 [R1+0x128], R54 ;  /* 0x000128360100e387 */ /* 0x0003e20000100600 */
[----:B------:R-:W-:Y:S02]  /*13350*/  ISETP.LE.U32.AND P2, PT, R0, UR12, PT ;  /* 0x0000000c00007c0c */ /* 0x000fe4000bf43070 */
[----:B------:R-:W-:Y:S04]  /*13360*/  PRMT R10, R54, 0x7610, R10 ;  /* 0x00007610360a7816 */ /* 0x000fe8000000000a */
[----:B------:R-:W-:Y:S02]  /*13370*/  @!P6 PRMT R83, R10, 0x5410, RZ ;  /* 0x000054100a53e816 */ /* 0x000fe400000000ff */
[----:B------:R-:W-:Y:S02]  /*13380*/  ISETP.LE.U32.AND P6, PT, R84, UR12, PT ;  /* 0x0000000c54007c0c */ /* 0x000fe4000bfc3070 */
[----:B---3--:R-:W-:Y:S01]  /*13390*/  F2FP.F16.F32.PACK_AB R47, R90, R89 ;  /* 0x000000595a2f723e */ /* 0x008fe200000000ff */
[----:B------:R-:W-:Y:S01]  /*133a0*/  MUFU.EX2 R84, R41 ;  /* 0x0000002900547308 */ /* 0x000fe20000000800 */
[--C-:B----4-:R-:W-:Y:S09]  /*133b0*/  FFMA.FTZ R55, R63, UR4, -R137.reuse ;  /* 0x000000043f377c23 */ /* 0x110ff20008010889 */
[----:B------:R-:W-:Y:S01]  /*133c0*/  MUFU.EX2 R63, R26 ;  /* 0x0000001a003f7308 */ /* 0x000fe20000000800 */
[--C-:B-1----:R-:W-:Y:S09]  /*133d0*/  FFMA.FTZ R54, R62, UR4, -R137.reuse ;  /* 0x000000043e367c23 */ /* 0x102ff20008010889 */
[----:B------:R-:W1:Y:S01]  /*133e0*/  MUFU.EX2 R62, R22 ;  /* 0x00000016003e7308 */ /* 0x000e620000000800 */
[----:B------:R-:W-:Y:S02]  /*133f0*/  @!P4 HADD2 R15, -R85.H0_H0, -RZ.H0_H0 ;  /* 0xa00000ff550fc230 */ /* 0x000fe40000000900 */
[----:B--2---:R-:W-:Y:S03]  /*13400*/  @!P2 HADD2 R11, -R66.H0_H0, -RZ.H0_H0 ;  /* 0xa00000ff420ba230 */ /* 0x004fe60000000900 */
[----:B------:R-:W-:Y:S01]  /*13410*/  PRMT R2, R15, 0x7610, R2 ;  /* 0x000076100f027816 */ /* 0x000fe20000000002 */
[----:B------:R-:W-:Y:S03]  /*13420*/  @!P4 STL.S16 [R1+0x124], R15 ;  /* 0x0001240f0100c387 */ /* 0x000fe60000100600 */
[----:B------:R-:W-:Y:S01]  /*13430*/  MUFU.EX2 R70, R55 ;  /* 0x0000003700467308 */ /* 0x000fe20000000800 */
[----:B------:R-:W-:Y:S01]  /*13440*/  PRMT R0, R11, 0x7610, R0 ;  /* 0x000076100b007816 */ /* 0x000fe20000000000 */
[----:B------:R2:W-:Y:S01]  /*13450*/  @!P2 STL.S16 [R1+0x114], R11 ;  /* 0x0001140b0100a387 */ /* 0x0005e20000100600 */
[----:B------:R-:W-:Y:S01]  /*13460*/  @!P4 PRMT R85, R2, 0x5410, RZ ;  /* 0x000054100255c816 */ /* 0x000fe200000000ff */
[--C-:B------:R-:W-:Y:S01]  /*13470*/  FFMA.FTZ R2, R27, UR4, -R137.reuse ;  /* 0x000000041b027c23 */ /* 0x100fe20008010889 */
[----:B------:R-:W-:Y:S01]  /*13480*/  @!P2 PRMT R66, R0, 0x5410, RZ ;  /* 0x000054100042a816 */ /* 0x000fe200000000ff */
[----:B------:R-:W3:Y:S01]  /*13490*/  LDL.LU R14, [R1+0x28] ;  /* 0x00002800010e7983 */ /* 0x000ee20000300800 */
[----:B-1----:R-:W-:Y:S01]  /*134a0*/  F2FP.F16.F32.PACK_AB R49, R65, R62 ;  /* 0x0000003e4131723e */ /* 0x002fe200000000ff */
[----:B------:R-:W-:Y:S01]  /*134b0*/  FADD.FTZ R0, -R134, R136 ;  /* 0x0000008886007221 */ /* 0x000fe20000010100 */
[----:B------:R-:W-:Y:S01]  /*134c0*/  ISETP.LE.U32.AND P2, PT, R208, UR12, PT ;  /* 0x0000000cd0007c0c */ /* 0x000fe2000bf43070 */
[----:B------:R1:W4:Y:S01]  /*134d0*/  LDL.S16 R109, [R1+0x110] ;  /* 0x00011000016d7983 */ /* 0x0003220000100600 */
[----:B------:R-:W-:Y:S01]  /*134e0*/  FFMA.FTZ R137, R127, UR4, -R137 ;  /* 0x000000047f897c23 */ /* 0x000fe20008010889 */
[----:B------:R-:W-:Y:S01]  /*134f0*/  FMUL.FTZ R0, R0, UR4 ;  /* 0x0000000400007c20 */ /* 0x000fe20008410000 */
[----:B------:R1:W1:Y:S10]  /*13500*/  MUFU.EX2 R71, R2 ;  /* 0x0000000200477308 */ /* 0x0002740000000800 */
[----:B------:R-:W1:Y:S01]  /*13510*/  MUFU.EX2 R27, R0 ;  /* 0x00000000001b7308 */ /* 0x000e620000000800 */
[----:B--2---:R-:W2:Y:S09]  /*13520*/  LDL.LU.64 R10, [R1+0xa8] ;  /* 0x0000a800010a7983 */ /* 0x004eb20000300a00 */
[----:B------:R4:W-:Y:S01]  /*13530*/  MUFU.EX2 R136, R40 ;  /* 0x0000002800887308 */ /* 0x0009e20000000800 */
[----:B-1----:R-:W-:Y:S01]  /*13540*/  PRMT R2, R3, 0x7632, R2 ;  /* 0x0000763203027816 */ /* 0x002fe20000000002 */
[----:B------:R-:W-:Y:S01]  /*13550*/  STL [R1+0x364], R143 ;  /* 0x0003648f01007387 */ /* 0x000fe20000100800 */
[----:B------:R-:W-:Y:S02]  /*13560*/  F2FP.F16.F32.PACK_AB R51, R71, R63 ;  /* 0x0000003f4733723e */ /* 0x000fe400000000ff */
[----:B------:R-:W-:Y:S01]  /*13570*/  PRMT R94, R3, 0x5410, R2 ;  /* 0x00005410035e7816 */ /* 0x000fe20000000002 */
[----:B------:R-:W-:Y:S01]  /*13580*/  STL [R1+0x368], R137 ;  /* 0x0003688901007387 */ /* 0x000fe20000100800 */
[----:B------:R-:W-:Y:S03]  /*13590*/  PRMT R50, R51, 0x7632, R50 ;  /* 0x0000763233327816 */ /* 0x000fe60000000032 */
[----:B------:R-:W-:Y:S01]  /*135a0*/  MUFU.EX2 R127, R54 ;  /* 0x00000036007f7308 */ /* 0x000fe20000000800 */
[----:B------:R-:W-:Y:S01]  /*135b0*/  FMUL.FTZ R15, R27, R167 ;  /* 0x000000a71b0f7220 */ /* 0x000fe20000410000 */
[----:B------:R-:W-:Y:S01]  /*135c0*/  STL.64 [R1+0x350], R134 ;  /* 0x0003508601007387 */ /* 0x000fe20000100a00 */
[----:B------:R-:W-:Y:S01]  /*135d0*/  PRMT R111, R51, 0x5410, R50 ;  /* 0x00005410336f7816 */ /* 0x000fe20000000032 */
[C---:B------:R-:W-:Y:S01]  /*135e0*/  FMUL.FTZ R22, R27.reuse, R162 ;  /* 0x000000a21b167220 */ /* 0x040fe20000410000 */
[C---:B------:R-:W-:Y:S01]  /*135f0*/  FMUL.FTZ R23, R27.reuse, R163 ;  /* 0x000000a31b177220 */ /* 0x040fe20000410000 */
[----:B------:R1:W2:Y:S01]  /*13600*/  LDL.S16 R91, [R1+0x104] ;  /* 0x00010400015b7983 */ /* 0x0002a20000100600 */
[C---:B------:R-:W-:Y:S01]  /*13610*/  FMUL.FTZ R26, R27.reuse, R158 ;  /* 0x0000009e1b1a7220 */ /* 0x040fe20000410000 */
[C---:B------:R-:W-:Y:S01]  /*13620*/  FMUL.FTZ R6, R27.reuse, R170 ;  /* 0x000000aa1b067220 */ /* 0x040fe20000410000 */
[C---:B------:R-:W-:Y:S01]  /*13630*/  FMUL.FTZ R7, R27.reuse, R171 ;  /* 0x000000ab1b077220 */ /* 0x040fe20000410000 */
[----:B------:R-:W-:Y:S02]  /*13640*/  IMAD.MOV.U32 R170, RZ, RZ, R220 ;  /* 0x000000ffffaa7224 */ /* 0x000fe400078e00dc */
[----:B------:R-:W-:Y:S02]  /*13650*/  IMAD.MOV.U32 R171, RZ, RZ, R221 ;  /* 0x000000ffffab7224 */ /* 0x000fe400078e00dd */
[C---:B---3--:R-:W-:Y:S01]  /*13660*/  FFMA.FTZ R28, R27.reuse, R14, R241 ;  /* 0x0000000e1b1c7223 */ /* 0x048fe200000100f1 */
[C---:B------:R-:W-:Y:S01]  /*13670*/  FMUL.FTZ R14, R27.reuse, R166 ;  /* 0x000000a61b0e7220 */ /* 0x040fe20000410000 */
[----:B------:R-:W-:Y:S01]  /*13680*/  FMUL.FTZ R27, R27, R159 ;  /* 0x0000009f1b1b7220 */ /* 0x000fe20000410000 */
[----:B----4-:R-:W-:Y:S01]  /*13690*/  @!P6 HADD2 R109, -R3.H0_H0, -RZ.H0_H0 ;  /* 0xa00000ff036de230 */ /* 0x010fe20000000900 */
[----:B------:R-:W-:Y:S02]  /*136a0*/  MUFU.EX2 R159, R78 ;  /* 0x0000004e009f7308 */ /* 0x000fe40000000800 */
[----:B------:R-:W-:Y:S01]  /*136b0*/  STL [R1+0x3d8], R14 ;  /* 0x0003d80e01007387 */ /* 0x000fe20000100800 */
[----:B------:R-:W-:Y:S01]  /*136c0*/  FADD.FTZ R30, R246, R28 ;  /* 0x0000001cf61e7221 */ /* 0x000fe20000010000 */
[----:B------:R-:W-:Y:S02]  /*136d0*/  PRMT R40, R109, 0x7610, R40 ;  /* 0x000076106d287816 */ /* 0x000fe40000000028 */
[----:B------:R-:W-:Y:S01]  /*136e0*/  STL [R1+0x3dc], R15 ;  /* 0x0003dc0f01007387 */ /* 0x000fe20000100800 */
[----:B------:R-:W-:Y:S01]  /*136f0*/  FADD.FTZ R30, R239, R30 ;  /* 0x0000001eef1e7221 */ /* 0x000fe20000010000 */
[----:B------:R-:W-:Y:S02]  /*13700*/  @!P6 PRMT R3, R40, 0x5410, RZ ;  /* 0x000054102803e816 */ /* 0x000fe400000000ff */
[----:B------:R-:W-:Y:S01]  /*13710*/  STL [R1+0x3e0], R22 ;  /* 0x0003e01601007387 */ /* 0x000fe20000100800 */
[--C-:B------:R-:W-:Y:S01]  /*13720*/  FADD.FTZ R40, R230, R48.reuse ;  /* 0x00000030e6287221 */ /* 0x100fe20000010000 */
[----:B------:R-:W-:Y:S01]  /*13730*/  PRMT R48, R49, 0x7632, R48 ;  /* 0x0000763231307816 */ /* 0x000fe20000000030 */
[----:B------:R-:W-:Y:S01]  /*13740*/  FADD.FTZ R30, R245, R30 ;  /* 0x0000001ef51e7221 */ /* 0x000fe20000010000 */
[----:B------:R-:W-:Y:S01]  /*13750*/  STL [R1+0x3e4], R23 ;  /* 0x0003e41701007387 */ /* 0x000fe20000100800 */
[----:B------:R-:W-:Y:S01]  /*13760*/  FADD.FTZ R40, R60, R40 ;  /* 0x000000283c287221 */ /* 0x000fe20000010000 */
[----:B------:R-:W-:Y:S01]  /*13770*/  PRMT R60, R61, 0x7632, R60 ;  /* 0x000076323d3c7816 */ /* 0x000fe2000000003c */
[----:B------:R-:W-:Y:S01]  /*13780*/  FADD.FTZ R30, R68, R30 ;  /* 0x0000001e441e7221 */ /* 0x000fe20000010000 */
[----:B--2---:R-:W-:Y:S01]  /*13790*/  LOP3.LUT R0, R201, UR7, R10, 0x96, !PT ;  /* 0x00000007c9007c12 */ /* 0x004fe2000f8e960a */
[----:B------:R-:W-:Y:S01]  /*137a0*/  STL [R1+0x3e8], R26 ;  /* 0x0003e81a01007387 */ /* 0x000fe20000100800 */
[----:B------:R-:W-:Y:S01]  /*137b0*/  FADD.FTZ R40, R99, R40 ;  /* 0x0000002863287221 */ /* 0x000fe20000010000 */
[----:B------:R-:W-:Y:S01]  /*137c0*/  MUFU.EX2 R68, R148 ;  /* 0x0000009400447308 */ /* 0x000fe20000000800 */
[----:B------:R-:W-:Y:S01]  /*137d0*/  LOP3.LUT R28, R0, 0xff, RZ, 0xc0, !PT ;  /* 0x000000ff001c7812 */ /* 0x000fe200078ec0ff */
[----:B------:R-:W-:Y:S03]  /*137e0*/  STL [R1+0x3ec], R27 ;  /* 0x0003ec1b01007387 */ /* 0x000fe60000100800 */
[----:B------:R-:W-:Y:S01]  /*137f0*/  ISETP.LE.U32.AND P5, PT, R28, UR12, PT ;  /* 0x0000000c1c007c0c */ /* 0x000fe2000bfa3070 */
[----:B------:R-:W2:Y:S01]  /*13800*/  LDL.LU R185, [R1+0x468] ;  /* 0x0004680001b97983 */ /* 0x000ea20000300800 */
[----:B------:R-:W-:Y:S03]  /*13810*/  LOP3.LUT R28, R0, 0xffff, RZ, 0xc0, !PT ;  /* 0x0000ffff001c7812 */ /* 0x000fe600078ec0ff */
[----:B------:R1:W3:Y:S01]  /*13820*/  LDL.S16 R102, [R1+0x108] ;  /* 0x0001080001667983 */ /* 0x0002e20000100600 */
[----:B------:R-:W-:Y:S03]  /*13830*/  SHF.R.U32.HI R28, RZ, 0x8, R28 ;  /* 0x00000008ff1c7819 */ /* 0x000fe6000001161c */
[----:B------:R1:W4:Y:S01]  /*13840*/  LDL.S16 R52, [R1+0xf4] ;  /* 0x0000f40001347983 */ /* 0x0003220000100600 */
[----:B------:R-:W-:Y:S03]  /*13850*/  LOP3.LUT R28, R28, 0xffff, RZ, 0xc0, !PT ;  /* 0x0000ffff1c1c7812 */ /* 0x000fe600078ec0ff */
[----:B------:R1:W-:Y:S01]  /*13860*/  @!P6 STL.S16 [R1+0x110], R109 ;  /* 0x0001106d0100e387 */ /* 0x0003e20000100600 */
[----:B------:R-:W-:Y:S02]  /*13870*/  ISETP.LE.U32.AND P6, PT, R149, UR12, PT ;  /* 0x0000000c95007c0c */ /* 0x000fe4000bfc3070 */
[----:B------:R-:W-:Y:S01]  /*13880*/  ISETP.LE.U32.AND P4, PT, R28, UR12, PT ;  /* 0x0000000c1c007c0c */ /* 0x000fe2000bf83070 */
[----:B------:R-:W-:Y:S01]  /*13890*/  STL [R1+0x3f0], R94 ;  /* 0x0003f05e01007387 */ /* 0x000fe20000100800 */
[--C-:B------:R-:W-:Y:S02]  /*138a0*/  SHF.R.U32.HI R28, RZ, 0x10, R0.reuse ;  /* 0x00000010ff1c7819 */ /* 0x100fe40000011600 */
[----:B------:R-:W-:Y:S01]  /*138b0*/  SHF.R.U32.HI R0, RZ, 0x18, R0 ;  /* 0x00000018ff007819 */ /* 0x000fe20000011600 */
[----:B------:R2:W2:Y:S01]  /*138c0*/  LDL.S16 R95, [R1+0xf0] ;  /* 0x0000f000015f7983 */ /* 0x0004a20000100600 */
[----:B------:R-:W-:Y:S05]  /*138d0*/  LOP3.LUT R28, R28, 0xff, RZ, 0xc0, !PT ;  /* 0x000000ff1c1c7812 */ /* 0x000fea00078ec0ff */
[----:B------:R-:W-:Y:S05]  /*138e0*/  @!P6 HADD2 R91, -R2.H0_H0, -RZ.H0_H0 ;  /* 0xa00000ff025be230 */ /* 0x000fea0000000900 */
[----:B------:R-:W-:Y:S01]  /*138f0*/  PRMT R53, R91, 0x7610, R53 ;  /* 0x000076105b357816 */ /* 0x000fe20000000035 */
[----:B------:R1:W-:Y:S03]  /*13900*/  @!P6 STL.S16 [R1+0x104], R91 ;  /* 0x0001045b0100e387 */ /* 0x0003e60000100600 */
[----:B------:R-:W-:Y:S02]  /*13910*/  @!P6 PRMT R2, R53, 0x5410, RZ ;  /* 0x000054103502e816 */ /* 0x000fe400000000ff */
[----:B------:R2:W2:Y:S01]  /*13920*/  LDL.S16 R53, [R1+0xec] ;  /* 0x0000ec0001357983 */ /* 0x0004a20000100600 */
[----:B-1----:R-:W-:Y:S10]  /*13930*/  MUFU.EX2 R109, R58 ;  /* 0x0000003a006d7308 */ /* 0x002ff40000000800 */
[----:B------:R1:W-:Y:S01]  /*13940*/  MUFU.EX2 R91, R43 ;  /* 0x0000002b005b7308 */ /* 0x0003e20000000800 */
[----:B---3--:R-:W-:Y:S02]  /*13950*/  @!P5 HADD2 R102, -R49.H0_H0, -RZ.H0_H0 ;  /* 0xa00000ff3166d230 */ /* 0x008fe40000000900 */
[----:B----4-:R-:W-:Y:S03]  /*13960*/  @!P4 HADD2 R52, -R48.H0_H0, -RZ.H0_H0 ;  /* 0xa00000ff3034c230 */ /* 0x010fe60000000900 */
[----:B------:R-:W-:Y:S01]  /*13970*/  PRMT R104, R102, 0x7610, R104 ;  /* 0x0000761066687816 */ /* 0x000fe20000000068 */
[----:B------:R3:W-:Y:S01]  /*13980*/  @!P5 STL.S16 [R1+0x108], R102 ;  /* 0x000108660100d387 */ /* 0x0007e20000100600 */
[----:B-1----:R-:W-:Y:S02]  /*13990*/  PRMT R43, R52, 0x7610, R43 ;  /* 0x00007610342b7816 */ /* 0x002fe4000000002b */
[----:B---3--:R-:W-:Y:S02]  /*139a0*/  PRMT R102, R49, 0x5410, R48 ;  /* 0x0000541031667816 */ /* 0x008fe40000000030 */
[----:B------:R-:W-:Y:S02]  /*139b0*/  @!P4 PRMT R48, R43, 0x5410, RZ ;  /* 0x000054102b30c816 */ /* 0x000fe400000000ff */
[----:B------:R-:W-:Y:S01]  /*139c0*/  @!P5 PRMT R49, R104, 0x5410, RZ ;  /* 0x000054106831d816 */ /* 0x000fe200000000ff */
[----:B------:R-:W-:Y:S01]  /*139d0*/  STL [R1+0x3f4], R102 ;  /* 0x0003f46601007387 */ /* 0x000fe20000100800 */
[----:B------:R-:W-:Y:S01]  /*139e0*/  ISETP.LE.U32.AND P5, PT, R28, UR12, PT ;  /* 0x0000000c1c007c0c */ /* 0x000fe2000bfa3070 */
[----:B------:R1:W-:Y:S02]  /*139f0*/  MUFU.EX2 R104, R45 ;  /* 0x0000002d00687308 */ /* 0x0003e40000000800 */
[----:B------:R3:W-:Y:S01]  /*13a00*/  @!P4 STL.S16 [R1+0xf4], R52 ;  /* 0x0000f4340100c387 */ /* 0x0007e20000100600 */
[----:B------:R-:W-:Y:S02]  /*13a10*/  ISETP.LE.U32.AND P4, PT, R0, UR12, PT ;  /* 0x0000000c00007c0c */ /* 0x000fe4000bf83070 */
[----:B------:R-:W-:Y:S01]  /*13a20*/  LOP3.LUT R0, R200, 0xff, RZ, 0xc0, !PT ;  /* 0x000000ffc8007812 */ /* 0x000fe200078ec0ff */
[----:B------:R4:W4:Y:S06]  /*13a30*/  LDL.S16 R43, [R1+0xfc] ;  /* 0x0000fc00012b7983 */ /* 0x00092c0000100600 */
[----:B--2---:R-:W-:Y:S04]  /*13a40*/  @!P5 HADD2 R95, -R51.H0_H0, -RZ.H0_H0 ;  /* 0xa00000ff335fd230 */ /* 0x004fe80000000900 */
[----:B------:R-:W-:Y:S01]  /*13a50*/  @!P4 HADD2 R53, -R50.H0_H0, -RZ.H0_H0 ;  /* 0xa00000ff3235c230 */ /* 0x000fe20000000900 */
[----:B------:R-:W-:Y:S04]  /*13a60*/  PRMT R28, R95, 0x7610, R28 ;  /* 0x000076105f1c7816 */ /* 0x000fe8000000001c */
[----:B------:R-:W-:Y:S01]  /*13a70*/  @!P5 PRMT R51, R28, 0x5410, RZ ;  /* 0x000054101c33d816 */ /* 0x000fe200000000ff */
[----:B------:R-:W-:Y:S01]  /*13a80*/  FADD.FTZ R28, R247, R29 ;  /* 0x0000001df71c7221 */ /* 0x000fe20000010000 */
[----:B------:R-:W-:Y:S01]  /*13a90*/  PRMT R44, R53, 0x7610, R44 ;  /* 0x00007610352c7816 */ /* 0x000fe2000000002c */
[----:B------:R-:W-:Y:S03]  /*13aa0*/  FADD.FTZ R29, R114, R31 ;  /* 0x0000001f721d7221 */ /* 0x000fe60000010000 */
[----:B------:R-:W-:Y:S01]  /*13ab0*/  @!P4 PRMT R50, R44, 0x5410, RZ ;  /* 0x000054102c32c816 */ /* 0x000fe200000000ff */
[----:B---3--:R2:W3:Y:S01]  /*13ac0*/  LDL.S16 R52, [R1+0x100] ;  /* 0x0001000001347983 */ /* 0x0084e20000100600 */
[----:B------:R-:W-:Y:S01]  /*13ad0*/  FADD.FTZ R31, R62, R29 ;  /* 0x0000001d3e1f7221 */ /* 0x000fe20000010000 */
[----:B------:R-:W-:Y:S01]  /*13ae0*/  FADD.FTZ R44, R63, R40 ;  /* 0x000000283f2c7221 */ /* 0x000fe20000010000 */
[----:B------:R-:W-:Y:S01]  /*13af0*/  F2FP.F16.F32.PACK_AB R63, R77, R76 ;  /* 0x0000004c4d3f723e */ /* 0x000fe200000000ff */
[----:B------:R1:W-:Y:S01]  /*13b00*/  @!P5 STL.S16 [R1+0xf0], R95 ;  /* 0x0000f05f0100d387 */ /* 0x0003e20000100600 */
[----:B------:R-:W-:Y:S02]  /*13b10*/  ISETP.LE.U32.AND P5, PT, R0, UR12, PT ;  /* 0x0000000c00007c0c */ /* 0x000fe4000bfa3070 */
[----:B------:R-:W-:Y:S01]  /*13b20*/  LOP3.LUT R0, R200, 0xffff, RZ, 0xc0, !PT ;  /* 0x0000ffffc8007812 */ /* 0x000fe200078ec0ff */
[----:B------:R-:W-:Y:S01]  /*13b30*/  STL [R1+0x3f8], R111 ;  /* 0x0003f86f01007387 */ /* 0x000fe20000100800 */
[C---:B------:R-:W-:Y:S02]  /*13b40*/  PRMT R62, R63.reuse, 0x7632, R62 ;  /* 0x000076323f3e7816 */ /* 0x040fe4000000003e */
[----:B------:R-:W-:Y:S01]  /*13b50*/  SHF.R.U32.HI R0, RZ, 0x8, R0 ;  /* 0x00000008ff007819 */ /* 0x000fe20000011600 */
[----:B------:R-:W2:Y:S01]  /*13b60*/  LDL.64 R134, [R1+0x58] ;  /* 0x0000580001867983 */ /* 0x000ea20000100a00 */
[----:B------:R-:W-:Y:S02]  /*13b70*/  PRMT R99, R63, 0x5410, R62 ;  /* 0x000054103f637816 */ /* 0x000fe4000000003e */
[----:B------:R-:W-:Y:S01]  /*13b80*/  LOP3.LUT R0, R0, 0xffff, RZ, 0xc0, !PT ;  /* 0x0000ffff00007812 */ /* 0x000fe200078ec0ff */
[----:B------:R-:W-:Y:S03]  /*13b90*/  @!P4 STL.S16 [R1+0xec], R53 ;  /* 0x0000ec350100c387 */ /* 0x000fe60000100600 */
[----:B------:R-:W-:Y:S01]  /*13ba0*/  ISETP.LE.U32.AND P4, PT, R0, UR12, PT ;  /* 0x0000000c00007c0c */ /* 0x000fe2000bf83070 */
[----:B------:R-:W2:Y:S01]  /*13bb0*/  LDL.64 R132, [R1+0x68] ;  /* 0x0000680001847983 */ /* 0x000ea20000100a00 */
[----:B------:R-:W-:Y:S04]  /*13bc0*/  SHF.R.U32.HI R0, RZ, 0x10, R200 ;  /* 0x00000010ff007819 */ /* 0x000fe800000116c8 */
[----:B------:R-:W-:Y:S02]  /*13bd0*/  LOP3.LUT R0, R0, 0xff, RZ, 0xc0, !PT ;  /* 0x000000ff00007812 */ /* 0x000fe400078ec0ff */
[----:B-1----:R-:W-:Y:S02]  /*13be0*/  PRMT R95, R61, 0x5410, R60 ;  /* 0x000054103d5f7816 */ /* 0x002fe4000000003c */
[----:B------:R-:W-:Y:S02]  /*13bf0*/  ISETP.LE.U32.AND P6, PT, R0, UR12, PT ;  /* 0x0000000c00007c0c */ /* 0x000fe4000bfc3070 */
[----:B------:R-:W-:Y:S01]  /*13c00*/  SHF.R.U32.HI R0, RZ, 0x18, R200 ;  /* 0x00000018ff007819 */ /* 0x000fe200000116c8 */
[----:B----4-:R-:W-:Y:S05]  /*13c10*/  @!P3 HADD2 R43, -R60.H0_H0, -RZ.H0_H0 ;  /* 0xa00000ff3c2bb230 */ /* 0x010fea0000000900 */
[----:B------:R-:W-:Y:S04]  /*13c20*/  PRMT R41, R43, 0x7610, R41 ;  /* 0x000076102b297816 */ /* 0x000fe80000000029 */
[----:B------:R-:W-:Y:S01]  /*13c30*/  @!P3 PRMT R60, R41, 0x5410, RZ ;  /* 0x00005410293cb816 */ /* 0x000fe200000000ff */
[----:B---3--:R-:W-:Y:S05]  /*13c40*/  @!P1 HADD2 R52, -R61.H0_H0, -RZ.H0_H0 ;  /* 0xa00000ff3d349230 */ /* 0x008fea0000000900 */
[----:B------:R-:W-:Y:S01]  /*13c50*/  PRMT R42, R52, 0x7610, R42 ;  /* 0x00007610342a7816 */ /* 0x000fe2000000002a */
[----:B------:R1:W-:Y:S03]  /*13c60*/  @!P1 STL.S16 [R1+0x100], R52 ;  /* 0x0001003401009387 */ /* 0x0003e60000100600 */
[----:B------:R-:W-:Y:S01]  /*13c70*/  @!P1 PRMT R61, R42, 0x5410, RZ ;  /* 0x000054102a3d9816 */ /* 0x000fe200000000ff */
[----:B------:R3:W-:Y:S01]  /*13c80*/  @!P3 STL.S16 [R1+0xfc], R43 ;  /* 0x0000fc2b0100b387 */ /* 0x0007e20000100600 */
[----:B------:R-:W-:Y:S01]  /*13c90*/  ISETP.LE.U32.AND P3, PT, R0, UR12, PT ;  /* 0x0000000c00007c0c */ /* 0x000fe2000bf63070 */
[----:B------:R-:W-:Y:S02]  /*13ca0*/  IMAD.U32 R0, RZ, RZ, UR25 ;  /* 0x00000019ff007e24 */ /* 0x000fe4000f8e00ff */
[----:B------:R-:W-:Y:S03]  /*13cb0*/  STL [R1+0x3fc], R95 ;  /* 0x0003fc5f01007387 */ /* 0x000fe60000100800 */
[----:B--2---:R-:W-:Y:S01]  /*13cc0*/  LOP3.LUT R0, R135, UR22, R0, 0x96, !PT ;  /* 0x0000001687007c12 */ /* 0x004fe2000f8e9600 */
[----:B------:R2:W4:Y:S01]  /*13cd0*/  LDL.S16 R114, [R1+0x10c] ;  /* 0x00010c0001727983 */ /* 0x0005220000100600 */
[----:B------:R-:W-:Y:S02]  /*13ce0*/  UIADD3 UR22, UR19, 0x2, URZ ;  /* 0x0000000213167890 */ /* 0x000fe4000fffe03f */
[----:B------:R-:W-:Y:S01]  /*13cf0*/  UIADD3 UR19, UR19, 0x3, URZ ;  /* 0x0000000313137890 */ /* 0x000fe2000fffe03f */
[----:B------:R2:W2:Y:S04]  /*13d00*/  LDL.S16 R46, [R1+0xf8] ;  /* 0x0000f800012e7983 */ /* 0x0004a80000100600 */
[----:B------:R2:W2:Y:S04]  /*13d10*/  LDL.S16 R107, [R1+0xe8] ;  /* 0x0000e800016b7983 */ /* 0x0004a80000100600 */
[----:B------:R2:W2:Y:S01]  /*13d20*/  LDL.S16 R80, [R1+0xe4] ;  /* 0x0000e40001507983 */ /* 0x0004a20000100600 */
[----:B-1----:R-:W-:Y:S04]  /*13d30*/  IMAD.WIDE.U32 R52, R0, -0x326172a9, RZ ;  /* 0xcd9e8d5700347825 */ /* 0x002fe800078e00ff */
[----:B------:R-:W-:Y:S01]  /*13d40*/  FADD.FTZ R0, R105, R28 ;  /* 0x0000001c69007221 */ /* 0x000fe20000010000 */
[----:B------:R-:W2:Y:S01]  /*13d50*/  LDL.64 R230, [R1+0x90] ;  /* 0x0000900001e67983 */ /* 0x000ea20000100a00 */
[----:B------:R1:W1:Y:S01]  /*13d60*/  MUFU.EX2 R105, R59 ;  /* 0x0000003b00697308 */ /* 0x0002620000000800 */
[----:B------:R-:W-:Y:S01]  /*13d70*/  LOP3.LUT R28, R53, UR18, R170, 0x96, !PT ;  /* 0x00000012351c7c12 */ /* 0x000fe2000f8e96aa */
[----:B------:R-:W-:Y:S01]  /*13d80*/  FADD.FTZ R45, R108, R0 ;  /* 0x000000006c2d7221 */ /* 0x000fe20000010000 */
[----:B------:R-:W-:Y:S01]  /*13d90*/  LOP3.LUT R42, R185, UR26, R52, 0x96, !PT ;  /* 0x0000001ab92a7c12 */ /* 0x000fe2000f8e9634 */
[----:B------:R-:W-:Y:S01]  /*13da0*/  FADD.FTZ R0, R69, R30 ;  /* 0x0000001e45007221 */ /* 0x000fe20000010000 */
[----:B------:R-:W-:Y:S01]  /*13db0*/  F2FP.F16.F32.PACK_AB R69, R106, R120 ;  /* 0x000000786a45723e */ /* 0x000fe200000000ff */
[----:B------:R-:W-:Y:S04]  /*13dc0*/  IMAD.WIDE.U32 R28, R28, -0x2daee0ad, RZ ;  /* 0xd2511f531c1c7825 */ /* 0x000fe800078e00ff */
[----:B------:R-:W-:Y:S01]  /*13dd0*/  MUFU.EX2 R108, R209 ;  /* 0x000000d1006c7308 */ /* 0x000fe20000000800 */
[----:B---3--:R-:W-:Y:S01]  /*13de0*/  IMAD.WIDE.U32 R42, R42, -0x2daee0ad, RZ ;  /* 0xd2511f532a2a7825 */ /* 0x008fe200078e00ff */
[----:B------:R-:W-:Y:S04]  /*13df0*/  LOP3.LUT R40, R29, UR17, R132, 0x96, !PT ;  /* 0x000000111d287c12 */ /* 0x000fe8000f8e9684 */
[----:B------:R-:W-:Y:S01]  /*13e00*/  LOP3.LUT R28, R43, UR11, R28, 0x96, !PT ;  /* 0x0000000b2b1c7c12 */ /* 0x000fe2000f8e961c */
[----:B------:R-:W-:Y:S01]  /*13e10*/  IMAD.WIDE.U32 R40, R40, -0x326172a9, RZ ;  /* 0xcd9e8d5728287825 */ /* 0x000fe200078e00ff */
[----:B-1----:R-:W-:Y:S03]  /*13e20*/  F2FP.F16.F32.PACK_AB R59, R130, R125 ;  /* 0x0000007d823b723e */ /* 0x002fe600000000ff */
[----:B------:R-:W-:Y:S01]  /*13e30*/  IMAD.WIDE.U32 R28, R28, -0x326172a9, RZ ;  /* 0xcd9e8d571c1c7825 */ /* 0x000fe200078e00ff */
[----:B------:R-:W-:Y:S02]  /*13e40*/  LOP3.LUT R30, R41, UR16, R184, 0x96, !PT ;  /* 0x00000010291e7c12 */ /* 0x000fe4000f8e96b8 */
[----:B------:R-:W-:Y:S01]  /*13e50*/  PRMT R58, R59, 0x7632, R58 ;  /* 0x000076323b3a7816 */ /* 0x000fe2000000003a */
[----:B------:R-:W-:Y:S01]  /*13e60*/  FADD.FTZ R41, R65, R31 ;  /* 0x0000001f41297221 */ /* 0x000fe20000010000 */
[----:B------:R-:W-:Y:S01]  /*13e70*/  LOP3.LUT R40, R29, UR10, R40, 0x96, !PT ;  /* 0x0000000a1d287c12 */ /* 0x000fe2000f8e9628 */
[----:B------:R-:W-:Y:S04]  /*13e80*/  IMAD.WIDE.U32 R30, R30, -0x2daee0ad, RZ ;  /* 0xd2511f531e1e7825 */ /* 0x000fe800078e00ff */
[----:B------:R-:W-:Y:S01]  /*13e90*/  FADD.FTZ R29, R73, R45 ;  /* 0x0000002d491d7221 */ /* 0x000fe20000010000 */
[----:B------:R-:W-:Y:S01]  /*13ea0*/  F2FP.F16.F32.PACK_AB R45, R88, R79 ;  /* 0x0000004f582d723e */ /* 0x000fe200000000ff */
[----:B------:R-:W-:Y:S01]  /*13eb0*/  IMAD.WIDE.U32 R162, R40, -0x2daee0ad, RZ ;  /* 0xd2511f5328a27825 */ /* 0x000fe200078e00ff */
[----:B------:R-:W-:Y:S02]  /*13ec0*/  LOP3.LUT R42, R31, UR9, R42, 0x96, !PT ;  /* 0x000000091f2a7c12 */ /* 0x000fe4000f8e962a */
[----:B------:R-:W-:Y:S01]  /*13ed0*/  F2FP.F16.F32.PACK_AB R73, R205, R206 ;  /* 0x000000cecd49723e */ /* 0x000fe200000000ff */
[----:B------:R-:W-:Y:S01]  /*13ee0*/  FADD.FTZ R31, R196, R29 ;  /* 0x0000001dc41f7221 */ /* 0x000fe20000010000 */
[----:B------:R-:W-:Y:S01]  /*13ef0*/  LOP3.LUT R148, R163, UR8, R30, 0x96, !PT ;  /* 0x00000008a3947c12 */ /* 0x000fe2000f8e961e */
[----:B------:R-:W-:Y:S01]  /*13f00*/  STL.64 [R1+0x40], R162 ;  /* 0x000040a201007387 */ /* 0x000fe20000100a00 */
[--C-:B------:R-:W-:Y:S01]  /*13f10*/  FADD.FTZ R30, R71, R44.reuse ;  /* 0x0000002c471e7221 */ /* 0x100fe20000010000 */
[----:B------:R-:W-:Y:S01]  /*13f20*/  PRMT R44, R45, 0x7632, R44 ;  /* 0x000076322d2c7816 */ /* 0x000fe2000000002c */
[----:B------:R-:W-:Y:S01]  /*13f30*/  IMAD.WIDE.U32 R246, R42, -0x326172a9, RZ ;  /* 0xcd9e8d572af67825 */ /* 0x000fe200078e00ff */
[----:B------:R-:W-:Y:S03]  /*13f40*/  F2FP.F16.F32.PACK_AB R71, R105, R109 ;  /* 0x0000006d6947723e */ /* 0x000fe600000000ff */
[----:B------:R-:W-:Y:S01]  /*13f50*/  IMAD.WIDE.U32 R148, R148, -0x326172a9, RZ ;  /* 0xcd9e8d5794947825 */ /* 0x000fe200078e00ff */
[----:B------:R-:W-:Y:S03]  /*13f60*/  LOP3.LUT R150, R247, UR23, R28, 0x96, !PT ;  /* 0x00000017f7967c12 */ /* 0x000fe6000f8e961c */
[----:B------:R-:W-:Y:S01]  /*13f70*/  FADD.FTZ R28, R76, R0 ;  /* 0x000000004c1c7221 */ /* 0x000fe20000010000 */
[----:B------:R-:W-:Y:S01]  /*13f80*/  LOP3.LUT R0, R149, UR6, R246, 0x96, !PT ;  /* 0x0000000695007c12 */ /* 0x000fe2000f8e96f6 */
[----:B------:R-:W-:Y:S04]  /*13f90*/  IMAD.WIDE.U32 R150, R150, -0x2daee0ad, RZ ;  /* 0xd2511f5396967825 */ /* 0x000fe800078e00ff */
[----:B------:R-:W-:Y:S01]  /*13fa0*/  FADD.FTZ R42, R77, R28 ;  /* 0x0000001c4d2a7221 */ /* 0x000fe20000010000 */
[----:B------:R-:W-:Y:S01]  /*13fb0*/  MUFU.EX2 R76, R86 ;  /* 0x00000056004c7308 */ /* 0x000fe20000000800 */
[C---:B------:R-:W-:Y:S02]  /*13fc0*/  LOP3.LUT R29, R0.reuse, 0xff, RZ, 0xc0, !PT ;  /* 0x000000ff001d7812 */ /* 0x040fe400078ec0ff */
[----:B------:R-:W-:Y:S02]  /*13fd0*/  LOP3.LUT R28, R0, 0xffff, RZ, 0xc0, !PT ;  /* 0x0000ffff001c7812 */ /* 0x000fe400078ec0ff */
[----:B------:R-:W-:Y:S02]  /*13fe0*/  F2FP.F16.F32.PACK_AB R77, R204, R203 ;  /* 0x000000cbcc4d723e */ /* 0x000fe400000000ff */
[----:B------:R-:W-:Y:S03]  /*13ff0*/  SHF.R.U32.HI R28, RZ, 0x8, R28 ;  /* 0x00000008ff1c7819 */ /* 0x000fe6000001161c */
[----:B------:R-:W-:Y:S01]  /*14000*/  MUFU.EX2 R86, R189 ;  /* 0x000000bd00567308 */ /* 0x000fe20000000800 */
[----:B------:R-:W-:Y:S01]  /*14010*/  LOP3.LUT R28, R28, 0xffff, RZ, 0xc0, !PT ;  /* 0x0000ffff1c1c7812 */ /* 0x000fe200078ec0ff */
[----:B----4-:R-:W-:Y:S02]  /*14020*/  @!P0 HADD2 R114, -R63.H0_H0, -RZ.H0_H0 ;  /* 0xa00000ff3f728230 */ /* 0x010fe40000000900 */
[----:B--2---:R-:W-:Y:S03]  /*14030*/  @!P2 HADD2 R46, -R62.H0_H0, -RZ.H0_H0 ;  /* 0xa00000ff3e2ea230 */ /* 0x004fe60000000900 */
[----:B------:R-:W-:Y:S01]  /*14040*/  PRMT R43, R114, 0x7610, R43 ;  /* 0x00007610722b7816 */ /* 0x000fe2000000002b */
[----:B------:R1:W-:Y:S01]  /*14050*/  @!P0 STL.S16 [R1+0x10c], R114 ;  /* 0x00010c7201008387 */ /* 0x0003e20000100600 */
[----:B------:R-:W-:Y:S02]  /*14060*/  @!P5 HADD2 R107, -R45.H0_H0, -RZ.H0_H0 ;  /* 0xa00000ff2d6bd230 */ /* 0x000fe40000000900 */
[----:B------:R-:W-:Y:S01]  /*14070*/  @!P0 PRMT R63, R43, 0x5410, RZ ;  /* 0x000054102b3f8816 */ /* 0x000fe200000000ff */
[----:B------:R-:W-:Y:S01]  /*14080*/  STL [R1+0x400], R99 ;  /* 0x0004006301007387 */ /* 0x000fe20000100800 */
[----:B------:R-:W-:Y:S01]  /*14090*/  ISETP.LE.U32.AND P0, PT, R29, UR12, PT ;  /* 0x0000000c1d007c0c */ /* 0x000fe2000bf03070 */
[----:B------:R-:W-:Y:S01]  /*140a0*/  @!P4 HADD2 R80, -R44.H0_H0, -RZ.H0_H0 ;  /* 0xa00000ff2c50c230 */ /* 0x000fe20000000900 */
[----:B------:R-:W-:Y:S01]  /*140b0*/  PRMT R40, R46, 0x7610, R40 ;  /* 0x000076102e287816 */ /* 0x000fe20000000028 */
[----:B------:R-:W2:Y:S01]  /*140c0*/  LDL.64 R220, [R1+0x78] ;  /* 0x0000780001dc7983 */ /* 0x000ea20000100a00 */
[----:B------:R-:W-:Y:S01]  /*140d0*/  FADD.FTZ R29, R79, R41 ;  /* 0x000000294f1d7221 */ /* 0x000fe20000010000 */
[----:B------:R-:W-:Y:S02]  /*140e0*/  F2FP.F16.F32.PACK_AB R79, R68, R126 ;  /* 0x0000007e444f723e */ /* 0x000fe400000000ff */
[----:B------:R-:W-:Y:S01]  /*140f0*/  @!P2 PRMT R62, R40, 0x5410, RZ ;  /* 0x00005410283ea816 */ /* 0x000fe200000000ff */
[----:B------:R3:W-:Y:S01]  /*14100*/  @!P2 STL.S16 [R1+0xf8], R46 ;  /* 0x0000f82e0100a387 */ /* 0x0007e20000100600 */
[----:B------:R-:W-:Y:S01]  /*14110*/  ISETP.LE.U32.AND P2, PT, R28, UR12, PT ;  /* 0x0000000c1c007c0c */ /* 0x000fe2000bf43070 */
[--C-:B------:R-:W-:Y:S01]  /*14120*/  FADD.FTZ R28, R89, R30.reuse ;  /* 0x0000001e591c7221 */ /* 0x100fe20000010000 */
[----:B------:R-:W-:Y:S01]  /*14130*/  PRMT R30, R107, 0x7610, R30 ;  /* 0x000076106b1e7816 */ /* 0x000fe2000000001e */
[----:B------:R-:W-:Y:S02]  /*14140*/  @!P5 STL.S16 [R1+0xe8], R107 ;  /* 0x0000e86b0100d387 */ /* 0x000fe40000100600 */
[----:B------:R-:W-:Y:S01]  /*14150*/  FADD.FTZ R43, R90, R28 ;  /* 0x0000001c5a2b7221 */ /* 0x000fe20000010000 */
[--C-:B------:R-:W-:Y:S01]  /*14160*/  SHF.R.U32.HI R28, RZ, 0x18, R0.reuse ;  /* 0x00000018ff1c7819 */ /* 0x100fe20000011600 */
[----:B------:R4:W-:Y:S01]  /*14170*/  @!P4 STL.S16 [R1+0xe4], R80 ;  /* 0x0000e4500100c387 */ /* 0x0009e20000100600 */
[----:B------:R-:W-:Y:S01]  /*14180*/  SHF.R.U32.HI R0, RZ, 0x10, R0 ;  /* 0x00000010ff007819 */ /* 0x000fe20000011600 */
[----:B------:R-:W-:Y:S01]  /*14190*/  MUFU.EX2 R90, R82 ;  /* 0x00000052005a7308 */ /* 0x000fe20000000800 */
[----:B-1----:R-:W-:Y:S02]  /*141a0*/  PRMT R114, R45, 0x5410, R44 ;  /* 0x000054102d727816 */ /* 0x002fe4000000002c */
[----:B------:R-:W-:Y:S02]  /*141b0*/  @!P5 PRMT R45, R30, 0x5410, RZ ;  /* 0x000054101e2dd816 */ /* 0x000fe400000000ff */
[----:B------:R-:W-:Y:S01]  /*141c0*/  LOP3.LUT R30, R53, UR18, R230, 0x96, !PT ;  /* 0x00000012351e7c12 */ /* 0x000fe2000f8e96e6 */
[----:B------:R-:W-:Y:S01]  /*141d0*/  STL [R1+0x404], R114 ;  /* 0x0004047201007387 */ /* 0x000fe20000100800 */
[----:B------:R-:W-:Y:S03]  /*141e0*/  ISETP.LE.U32.AND P5, PT, R28, UR12, PT ;  /* 0x0000000c1c007c0c */ /* 0x000fe6000bfa3070 */
[----:B------:R1:W-:Y:S01]  /*141f0*/  MUFU.EX2 R82, R75 ;  /* 0x0000004b00527308 */ /* 0x0003e20000000800 */
[----:B------:R-:W-:Y:S02]  /*14200*/  LOP3.LUT R28, R0, 0xff, RZ, 0xc0, !PT ;  /* 0x000000ff001c7812 */ /* 0x000fe400078ec0ff */
[----:B------:R-:W-:Y:S01]  /*14210*/  LOP3.LUT R0, R193, UR26, R52, 0x96, !PT ;  /* 0x0000001ac1007c12 */ /* 0x000fe2000f8e9634 */
[--C-:B---3--:R-:W-:Y:S01]  /*14220*/  FADD.FTZ R46, R88, R29.reuse ;  /* 0x0000001d582e7221 */ /* 0x108fe20000010000 */
[----:B------:R-:W-:Y:S03]  /*14230*/  PRMT R29, R80, 0x7610, R29 ;  /* 0x00007610501d7816 */ /* 0x000fe6000000001d */
[----:B------:R-:W-:Y:S02]  /*14240*/  IMAD.WIDE.U32 R54, R0, -0x2daee0ad, RZ ;  /* 0xd2511f5300367825 */ /* 0x000fe400078e00ff */
[----:B------:R-:W-:Y:S01]  /*14250*/  MUFU.EX2 R88, R74 ;  /* 0x0000004a00587308 */ /* 0x000fe20000000800 */
[----:B------:R-:W-:Y:S01]  /*14260*/  @!P4 PRMT R44, R29, 0x5410, RZ ;  /* 0x000054101d2cc816 */ /* 0x000fe200000000ff */
[----:B------:R-:W-:Y:S01]  /*14270*/  FADD.FTZ R29, R191, R31 ;  /* 0x0000001fbf1d7221 */ /* 0x000fe20000010000 */
[----:B------:R-:W-:Y:S01]  /*14280*/  ISETP.LE.U32.AND P4, PT, R28, UR12, PT ;  /* 0x0000000c1c007c0c */ /* 0x000fe2000bf83070 */
[----:B----4-:R4:W3:Y:S01]  /*14290*/  LDL.S16 R80, [R1+0x12c] ;  /* 0x00012c0001507983 */ /* 0x0108e20000100600 */
[----:B------:R-:W-:Y:S04]  /*142a0*/  IMAD.WIDE.U32 R30, R30, -0x2daee0ad, RZ ;  /* 0xd2511f531e1e7825 */ /* 0x000fe800078e00ff */
[----:B------:R-:W-:Y:S01]  /*142b0*/  FADD.FTZ R53, R190, R29 ;  /* 0x0000001dbe357221 */ /* 0x000fe20000010000 */
[----:B------:R-:W-:Y:S01]  /*142c0*/  MUFU.EX2 R107, R210 ;  /* 0x000000d2006b7308 */ /* 0x000fe20000000800 */
[----:B-1----:R-:W-:Y:S02]  /*142d0*/  F2FP.F16.F32.PACK_AB R75, R153, R142 ;  /* 0x0000008e994b723e */ /* 0x002fe400000000ff */
[----:B------:R-:W-:Y:S02]  /*142e0*/  LOP3.LUT R30, R55, UR11, R30, 0x96, !PT ;  /* 0x0000000b371e7c12 */ /* 0x000fe4000f8e961e */
[----:B------:R-:W-:Y:S02]  /*142f0*/  F2FP.F16.F32.PACK_AB R55, R122, R124 ;  /* 0x0000007c7a37723e */ /* 0x000fe400000000ff */
[----:B--2---:R-:W-:Y:S01]  /*14300*/  LOP3.LUT R0, R31, UR17, R220, 0x96, !PT ;  /* 0x000000111f007c12 */ /* 0x004fe2000f8e96dc */
[----:B------:R-:W-:Y:S04]  /*14310*/  IMAD.WIDE.U32 R30, R30, -0x326172a9, RZ ;  /* 0xcd9e8d571e1e7825 */ /* 0x000fe800078e00ff */
[----:B------:R-:W-:Y:S04]  /*14320*/  IMAD.WIDE.U32 R40, R0, -0x326172a9, RZ ;  /* 0xcd9e8d5700287825 */ /* 0x000fe800078e00ff */
[----:B------:R-:W-:Y:S01]  /*14330*/  FADD.FTZ R0, R125, R42 ;  /* 0x0000002a7d007221 */ /* 0x000fe20000010000 */
[----:B------:R-:W-:Y:S03]  /*14340*/  LOP3.LUT R28, R41, UR16, R192, 0x96, !PT ;  /* 0x00000010291c7c12 */ /* 0x000fe6000f8e96c0 */
[----:B------:R-:W-:Y:S01]  /*14350*/  FADD.FTZ R42, R130, R0 ;  /* 0x00000000822a7221 */ /* 0x000fe20000010000 */
[----:B------:R-:W-:Y:S01]  /*14360*/  F2FP.F16.F32.PACK_AB R41, R84, R136 ;  /* 0x000000885429723e */ /* 0x000fe200000000ff */
[--C-:B------:R-:W-:Y:S01]  /*14370*/  FADD.FTZ R0, R136, R46.reuse ;  /* 0x0000002e88007221 */ /* 0x100fe20000010000 */
[----:B------:R-:W-:Y:S01]  /*14380*/  PRMT R46, R47, 0x7632, R46 ;  /* 0x000076322f2e7816 */ /* 0x000fe2000000002e */
[----:B------:R-:W-:Y:S01]  /*14390*/  IMAD.WIDE.U32 R28, R28, -0x2daee0ad, RZ ;  /* 0xd2511f531c1c7825 */ /* 0x000fe200078e00ff */
[----:B------:R-:W-:Y:S03]  /*143a0*/  MUFU.EX2 R136, R211 ;  /* 0x000000d300887308 */ /* 0x000fe60000000800 */
[----:B------:R-:W-:Y:S01]  /*143b0*/  FADD.FTZ R52, R84, R0 ;  /* 0x0000000054347221 */ /* 0x000fe20000010000 */
[----:B------:R-:W-:Y:S02]  /*143c0*/  LOP3.LUT R0, R31, UR10, R40, 0x96, !PT ;  /* 0x0000000a1f007c12 */ /* 0x000fe4000f8e9628 */
[----:B------:R-:W-:Y:S03]  /*143d0*/  LOP3.LUT R29, R29, UR9, R54, 0x96, !PT ;  /* 0x000000091d1d7c12 */ /* 0x000fe6000f8e9636 */
[----:B------:R-:W-:Y:S04]  /*143e0*/  IMAD.WIDE.U32 R156, R0, -0x2daee0ad, RZ ;  /* 0xd2511f53009c7825 */ /* 0x000fe800078e00ff */
[----:B------:R-:W-:Y:S01]  /*143f0*/  FADD.FTZ R0, R123, R43 ;  /* 0x0000002b7b007221 */ /* 0x000fe20000010000 */
[----:B------:R-:W-:Y:S01]  /*14400*/  MUFU.EX2 R84, R226 ;  /* 0x000000e200547308 */ /* 0x000fe20000000800 */
[----:B------:R-:W-:Y:S01]  /*14410*/  F2FP.F16.F32.PACK_AB R43, R91, R123 ;  /* 0x0000007b5b2b723e */ /* 0x000fe200000000ff */
[----:B------:R-:W-:Y:S01]  /*14420*/  IMAD.WIDE.U32 R244, R29, -0x326172a9, RZ ;  /* 0xcd9e8d571df47825 */ /* 0x000fe200078e00ff */
[----:B------:R-:W-:Y:S01]  /*14430*/  LOP3.LUT R164, R157, UR8, R28, 0x96, !PT ;  /* 0x000000089da47c12 */ /* 0x000fe2000f8e961c */
[----:B------:R1:W-:Y:S01]  /*14440*/  STL.64 [R1+0x70], R156 ;  /* 0x0000709c01007387 */ /* 0x0003e20000100a00 */
[----:B------:R-:W-:Y:S01]  /*14450*/  F2FP.F16.F32.PACK_AB R29, R104, R115 ;  /* 0x00000073681d723e */ /* 0x000fe200000000ff */
[----:B------:R-:W-:Y:S01]  /*14460*/  FADD.FTZ R28, R124, R42 ;  /* 0x0000002a7c1c7221 */ /* 0x000fe20000010000 */
[----:B------:R-:W-:Y:S01]  /*14470*/  LOP3.LUT R152, R245, UR23, R30, 0x96, !PT ;  /* 0x00000017f5987c12 */ /* 0x000fe2000f8e961e */
[----:B------:R4:W2:Y:S01]  /*14480*/  LDL.S16 R89, [R1+0x158] ;  /* 0x0001580001597983 */ /* 0x0008a20000100600 */
[----:B------:R-:W-:Y:S01]  /*14490*/  FADD.FTZ R31, R91, R0 ;  /* 0x000000005b1f7221 */ /* 0x000fe20000010000 */
[----:B------:R-:W-:Y:S01]  /*144a0*/  FADD.FTZ R40, R122, R28 ;  /* 0x0000001c7a287221 */ /* 0x000fe20000010000 */
[----:B------:R-:W-:Y:S01]  /*144b0*/  FADD.FTZ R28, R115, R52 ;  /* 0x00000034731c7221 */ /* 0x000fe20000010000 */
[----:B------:R-:W-:Y:S01]  /*144c0*/  PRMT R115, R47, 0x5410, R46 ;  /* 0x000054102f737816 */ /* 0x000fe2000000002e */
[----:B---3--:R-:W-:Y:S01]  /*144d0*/  @!P6 HADD2 R80, -R47.H0_H0, -RZ.H0_H0 ;  /* 0xa00000ff2f50e230 */ /* 0x008fe20000000900 */
[----:B------:R4:W3:Y:S01]  /*144e0*/  LDL.S16 R65, [R1+0x15c] ;  /* 0x00015c0001417983 */ /* 0x0008e20000100600 */
[----:B------:R-:W-:Y:S04]  /*144f0*/  IMAD.WIDE.U32 R164, R164, -0x326172a9, RZ ;  /* 0xcd9e8d57a4a47825 */ /* 0x000fe800078e00ff */
[----:B------:R-:W-:Y:S01]  /*14500*/  FADD.FTZ R0, R199, R53 ;  /* 0x00000035c7007221 */ /* 0x000fe20000010000 */
[----:B------:R-:W-:Y:S01]  /*14510*/  PRMT R125, R80, 0x7610, R125 ;  /* 0x00007610507d7816 */ /* 0x000fe2000000007d */
[----:B------:R4:W-:Y:S01]  /*14520*/  @!P6 STL.S16 [R1+0x12c], R80 ;  /* 0x00012c500100e387 */ /* 0x0009e20000100600 */
[----:B------:R-:W-:Y:S01]  /*14530*/  F2FP.F16.F32.PACK_AB R53, R202, R199 ;  /* 0x000000c7ca35723e */ /* 0x000fe200000000ff */
[----:B------:R-:W-:Y:S01]  /*14540*/  FADD.FTZ R54, R104, R28 ;  /* 0x0000001c68367221 */ /* 0x000fe20000010000 */
[----:B------:R-:W-:Y:S01]  /*14550*/  @!P6 PRMT R47, R125, 0x5410, RZ ;  /* 0x000054107d2fe816 */ /* 0x000fe200000000ff */
[----:B------:R-:W-:Y:S01]  /*14560*/  STL [R1+0x408], R115 ;  /* 0x0004087301007387 */ /* 0x000fe20000100800 */
[----:B------:R-:W-:Y:S01]  /*14570*/  FADD.FTZ R42, R202, R0 ;  /* 0x00000000ca2a7221 */ /* 0x000fe20000010000 */
[----:B------:R-:W-:Y:S01]  /*14580*/  LOP3.LUT R0, R165, UR6, R244, 0x96, !PT ;  /* 0x00000006a5007c12 */ /* 0x000fe2000f8e96f4 */
[----:B------:R-:W-:Y:S01]  /*14590*/  MUFU.EX2 R104, R119 ;  /* 0x0000007700687308 */ /* 0x000fe20000000800 */
[----:B------:R2:W3:Y:S02]  /*145a0*/  LDL.S16 R130, [R1+0x168] ;  /* 0x0001680001827983 */ /* 0x0004e40000100600 */
[C---:B------:R-:W-:Y:S02]  /*145b0*/  LOP3.LUT R30, R0.reuse, 0xff, RZ, 0xc0, !PT ;  /* 0x000000ff001e7812 */ /* 0x040fe400078ec0ff */
[----:B------:R-:W-:Y:S01]  /*145c0*/  LOP3.LUT R28, R0, 0xffff, RZ, 0xc0, !PT ;  /* 0x0000ffff001c7812 */ /* 0x000fe200078ec0ff */
[----:B------:R2:W3:Y:S01]  /*145d0*/  LDL.S16 R125, [R1+0x164] ;  /* 0x00016400017d7983 */ /* 0x0004e20000100600 */
[----:B------:R-:W-:Y:S01]  /*145e0*/  ISETP.LE.U32.AND P6, PT, R30, UR12, PT ;  /* 0x0000000c1e007c0c */ /* 0x000fe2000bfc3070 */
[----:B------:R-:W-:Y:S01]  /*145f0*/  FADD.FTZ R30, R121, R31 ;  /* 0x0000001f791e7221 */ /* 0x000fe20000010000 */
[C---:B------:R-:W-:Y:S01]  /*14600*/  F2FP.F16.F32.PACK_AB R31, R110.reuse, R121 ;  /* 0x000000796e1f723e */ /* 0x040fe200000000ff */
[----:B-1----:R-:W-:Y:S01]  /*14610*/  MUFU.EX2 R156, R238 ;  /* 0x000000ee009c7308 */ /* 0x002fe20000000800 */
[----:B------:R-:W-:Y:S01]  /*14620*/  SHF.R.U32.HI R28, RZ, 0x8, R28 ;  /* 0x00000008ff1c7819 */ /* 0x000fe2000001161c */
[----:B------:R-:W-:Y:S01]  /*14630*/  FADD.FTZ R52, R110, R30 ;  /* 0x0000001e6e347221 */ /* 0x000fe20000010000 */
[----:B------:R-:W-:Y:S02]  /*14640*/  FADD.FTZ R30, R203, R42 ;  /* 0x0000002acb1e7221 */ /* 0x000fe40000010000 */
[----:B------:R-:W-:Y:S02]  /*14650*/  LOP3.LUT R28, R28, 0xffff, RZ, 0xc0, !PT ;  /* 0x0000ffff1c1c7812 */ /* 0x000fe400078ec0ff */
[----:B------:R-:W-:Y:S03]  /*14660*/  FADD.FTZ R42, R204, R30 ;  /* 0x0000001ecc2a7221 */ /* 0x000fe60000010000 */
[----:B------:R-:W-:Y:S01]  /*14670*/  MUFU.EX2 R157, R198 ;  /* 0x000000c6009d7308 */ /* 0x000fe20000000800 */
[----:B------:R-:W-:Y:S01]  /*14680*/  ISETP.LE.U32.AND P1, PT, R28, UR12, PT ;  /* 0x0000000c1c007c0c */ /* 0x000fe2000bf23070 */
[--C-:B------:R-:W-:Y:S01]  /*14690*/  FADD.FTZ R28, R126, R40.reuse ;  /* 0x000000287e1c7221 */ /* 0x100fe20000010000 */
[----:B------:R-:W-:Y:S07]  /*146a0*/  PRMT R40, R41, 0x7632, R40 ;  /* 0x0000763229287816 */ /* 0x000fee0000000028 */
[----:B----4-:R-:W-:Y:S10]  /*146b0*/  MUFU.EX2 R80, R227 ;  /* 0x000000e300507308 */ /* 0x010ff40000000800 */
[----:B------:R-:W1:Y:S02]  /*146c0*/  MUFU.EX2 R126, R92 ;  /* 0x0000005c007e7308 */ /* 0x000e640000000800 */
[----:B-1----:R-:W-:Y:S02]  /*146d0*/  F2FP.F16.F32.PACK_AB R189, R93, R126 ;  /* 0x0000007e5dbd723e */ /* 0x002fe400000000ff */
[----:B------:R-:W-:Y:S01]  /*146e0*/  F2FP.F16.F32.PACK_AB R92, R188, R186 ;  /* 0x000000babc5c723e */ /* 0x000fe200000000ff */
[----:B--2---:R-:W-:Y:S05]  /*146f0*/  @!P3 HADD2 R89, -R46.H0_H0, -RZ.H0_H0 ;  /* 0xa00000ff2e59b230 */ /* 0x004fea0000000900 */
[----:B------:R-:W-:Y:S01]  /*14700*/  PRMT R91, R89, 0x7610, R91 ;  /* 0x00007610595b7816 */ /* 0x000fe2000000005b */
[----:B------:R1:W-:Y:S01]  /*14710*/  @!P3 STL.S16 [R1+0x158], R89 ;  /* 0x000158590100b387 */ /* 0x0003e20000100600 */
[----:B---3--:R-:W-:Y:S02]  /*14720*/  @!P0 HADD2 R65, -R57.H0_H0, -RZ.H0_H0 ;  /* 0xa00000ff39418230 */ /* 0x008fe40000000900 */
[----:B------:R-:W-:Y:S02]  /*14730*/  @!P3 PRMT R46, R91, 0x5410, RZ ;  /* 0x000054105b2eb816 */ /* 0x000fe400000000ff */
[----:B------:R2:W3:Y:S01]  /*14740*/  LDL.S16 R91, [R1+0x160] ;  /* 0x00016000015b7983 */ /* 0x0004e20000100600 */
[----:B------:R-:W-:Y:S03]  /*14750*/  PRMT R119, R65, 0x7610, R119 ;  /* 0x0000761041777816 */ /* 0x000fe60000000077 */
[----:B------:R4:W-:Y:S01]  /*14760*/  @!P0 STL.S16 [R1+0x15c], R65 ;  /* 0x00015c4101008387 */ /* 0x0009e20000100600 */
[----:B------:R-:W-:Y:S02]  /*14770*/  @!P0 PRMT R57, R119, 0x5410, RZ ;  /* 0x0000541077398816 */ /* 0x000fe400000000ff */
[----:B------:R-:W-:Y:S01]  /*14780*/  PRMT R119, R59, 0x5410, R58 ;  /* 0x000054103b777816 */ /* 0x000fe2000000003a */
[----:B------:R-:W-:Y:S01]  /*14790*/  STL [R1+0x36c], R118 ;  /* 0x00036c7601007387 */ /* 0x000fe20000100800 */
[----:B------:R-:W-:Y:S03]  /*147a0*/  @!P2 HADD2 R130, -R56.H0_H0, -RZ.H0_H0 ;  /* 0xa00000ff3882a230 */ /* 0x000fe60000000900 */
[----:B------:R2:W2:Y:S01]  /*147b0*/  LDL.S16 R122, [R1+0x174] ;  /* 0x00017400017a7983 */ /* 0x0004a20000100600 */
[----:B------:R-:W-:Y:S01]  /*147c0*/  @!P4 HADD2 R125, -R59.H0_H0, -RZ.H0_H0 ;  /* 0xa00000ff3b7dc230 */ /* 0x000fe20000000900 */
[----:B------:R-:W-:Y:S02]  /*147d0*/  PRMT R30, R130, 0x7610, R30 ;  /* 0x00007610821e7816 */ /* 0x000fe4000000001e */
[----:B------:R2:W2:Y:S02]  /*147e0*/  LDL.S16 R121, [R1+0x170] ;  /* 0x0001700001797983 */ /* 0x0004a40000100600 */
[----:B------:R-:W-:Y:S01]  /*147f0*/  @!P2 PRMT R56, R30, 0x5410, RZ ;  /* 0x000054101e38a816 */ /* 0x000fe200000000ff */
[----:B------:R-:W-:Y:S01]  /*14800*/  FADD.FTZ R30, R120, R54 ;  /* 0x00000036781e7221 */ /* 0x000fe20000010000 */
[----:B------:R-:W-:Y:S01]  /*14810*/  PRMT R123, R125, 0x7610, R123 ;  /* 0x000076107d7b7816 */ /* 0x000fe2000000007b */
[----:B------:R4:W-:Y:S01]  /*14820*/  @!P2 STL.S16 [R1+0x168], R130 ;  /* 0x000168820100a387 */ /* 0x0009e20000100600 */
[----:B-1----:R-:W-:Y:S01]  /*14830*/  MUFU.EX2 R89, R194 ;  /* 0x000000c200597308 */ /* 0x002fe20000000800 */
[----:B------:R-:W-:Y:S01]  /*14840*/  FADD.FTZ R54, R106, R30 ;  /* 0x0000001e6a367221 */ /* 0x000fe20000010000 */
[----:B------:R-:W-:Y:S01]  /*14850*/  @!P4 PRMT R59, R123, 0x5410, RZ ;  /* 0x000054107b3bc816 */ /* 0x000fe200000000ff */
[----:B------:R1:W-:Y:S04]  /*14860*/  @!P4 STL.S16 [R1+0x164], R125 ;  /* 0x0001647d0100c387 */ /* 0x0003e80000100600 */
[----:B------:R-:W-:Y:S01]  /*14870*/  STL [R1+0x370], R119 ;  /* 0x0003707701007387 */ /* 0x000fe20000100800 */
[----:B----4-:R-:W-:Y:S01]  /*14880*/  FADD.FTZ R65, R68, R28 ;  /* 0x0000001c44417221 */ /* 0x010fe20000010000 */
[--C-:B------:R-:W-:Y:S02]  /*14890*/  SHF.R.U32.HI R28, RZ, 0x18, R0.reuse ;  /* 0x00000018ff1c7819 */ /* 0x100fe40000011600 */
[----:B------:R-:W-:Y:S02]  /*148a0*/  SHF.R.U32.HI R0, RZ, 0x10, R0 ;  /* 0x00000010ff007819 */ /* 0x000fe40000011600 */
[----:B------:R-:W-:Y:S02]  /*148b0*/  ISETP.LE.U32.AND P3, PT, R28, UR12, PT ;  /* 0x0000000c1c007c0c */ /* 0x000fe4000bf63070 */
[----:B------:R-:W-:Y:S02]  /*148c0*/  LOP3.LUT R0, R0, 0xff, RZ, 0xc0, !PT ;  /* 0x000000ff00007812 */ /* 0x000fe400078ec0ff */
[----:B------:R-:W-:Y:S02]  /*148d0*/  LOP3.LUT R28, R148, 0xff, RZ, 0xc0, !PT ;  /* 0x000000ff941c7812 */ /* 0x000fe400078ec0ff */
[----:B------:R-:W-:Y:S01]  /*148e0*/  ISETP.LE.U32.AND P0, PT, R0, UR12, PT ;  /* 0x0000000c00007c0c */ /* 0x000fe2000bf03070 */
[----:B------:R-:W-:Y:S01]  /*148f0*/  FADD.FTZ R0, R109, R52 ;  /* 0x000000346d007221 */ /* 0x000fe20000010000 */
[----:B------:R-:W-:Y:S02]  /*14900*/  ISETP.LE.U32.AND P2, PT, R28, UR12, PT ;  /* 0x0000000c1c007c0c */ /* 0x000fe4000bf43070 */
[----:B------:R-:W-:Y:S01]  /*14910*/  SHF.R.U32.HI R28, RZ, 0x10, R148 ;  /* 0x00000010ff1c7819 */ /* 0x000fe20000011694 */
[----:B------:R4:W-:Y:S01]  /*14920*/  MUFU.EX2 R130, R72 ;  /* 0x0000004800827308 */ /* 0x0009e20000000800 */
[----:B------:R-:W-:Y:S01]  /*14930*/  FADD.FTZ R30, R105, R0 ;  /* 0x00000000691e7221 */ /* 0x000fe20000010000 */
[----:B------:R-:W-:Y:S02]  /*14940*/  LOP3.LUT R0, R148, 0xffff, RZ, 0xc0, !PT ;  /* 0x0000ffff94007812 */ /* 0x000fe400078ec0ff */
[----:B------:R-:W-:Y:S02]  /*14950*/  LOP3.LUT R28, R28, 0xff, RZ, 0xc0, !PT ;  /* 0x000000ff1c1c7812 */ /* 0x000fe400078ec0ff */
[----:B------:R-:W-:Y:S02]  /*14960*/  SHF.R.U32.HI R0, RZ, 0x8, R0 ;  /* 0x00000008ff007819 */ /* 0x000fe40000011600 */
[----:B------:R-:W-:Y:S01]  /*14970*/  ISETP.LE.U32.AND P4, PT, R28, UR12, PT ;  /* 0x0000000c1c007c0c */ /* 0x000fe2000bf83070 */
[--C-:B------:R-:W-:Y:S01]  /*14980*/  FADD.FTZ R28, R206, R42.reuse ;  /* 0x0000002ace1c7221 */ /* 0x100fe20000010000 */
[----:B------:R-:W-:Y:S01]  /*14990*/  PRMT R42, R43, 0x7632, R42 ;  /* 0x000076322b2a7816 */ /* 0x000fe2000000002a */
[----:B-1----:R-:W-:Y:S01]  /*149a0*/  MUFU.EX2 R125, R234 ;  /* 0x000000ea007d7308 */ /* 0x002fe20000000800 */
[----:B------:R-:W-:Y:S01]  /*149b0*/  LOP3.LUT R0, R0, 0xffff, RZ, 0xc0, !PT ;  /* 0x0000ffff00007812 */ /* 0x000fe200078ec0ff */
[----:B------:R-:W-:Y:S01]  /*149c0*/  FADD.FTZ R28, R205, R28 ;  /* 0x0000001ccd1c7221 */ /* 0x000fe20000010000 */
[----:B------:R-:W-:Y:S01]  /*149d0*/  PRMT R123, R43, 0x5410, R42 ;  /* 0x000054102b7b7816 */ /* 0x000fe2000000002a */
[----:B----4-:R1:W4:Y:S02]  /*149e0*/  LDL.S16 R72, [R1+0x16c] ;  /* 0x00016c0001487983 */ /* 0x0103240000100600 */
[----:B------:R-:W-:Y:S01]  /*149f0*/  FADD.FTZ R28, R108, R28 ;  /* 0x0000001c6c1c7221 */ /* 0x000fe20000010000 */
[----:B---3--:R-:W-:Y:S05]  /*14a00*/  @!P5 HADD2 R91, -R58.H0_H0, -RZ.H0_H0 ;  /* 0xa00000ff3a5bd230 */ /* 0x008fea0000000900 */
[----:B------:R-:W-:Y:S01]  /*14a10*/  PRMT R52, R91, 0x7610, R52 ;  /* 0x000076105b347816 */ /* 0x000fe20000000034 */
[----:B------:R3:W-:Y:S03]  /*14a20*/  @!P5 STL.S16 [R1+0x160], R91 ;  /* 0x0001605b0100d387 */ /* 0x0007e60000100600 */
[----:B------:R-:W-:Y:S02]  /*14a30*/  @!P5 PRMT R58, R52, 0x5410, RZ ;  /* 0x00005410343ad816 */ /* 0x000fe400000000ff */
[----:B------:R1:W4:Y:S01]  /*14a40*/  LDL.S16 R52, [R1+0x178] ;  /* 0x0001780001347983 */ /* 0x0003220000100600 */
[----:B--2---:R-:W-:Y:S02]  /*14a50*/  @!P6 HADD2 R122, -R41.H0_H0, -RZ.H0_H0 ;  /* 0xa00000ff297ae230 */ /* 0x004fe40000000900 */
[----:B------:R-:W-:Y:S03]  /*14a60*/  @!P1 HADD2 R121, -R40.H0_H0, -RZ.H0_H0 ;  /* 0xa00000ff28799230 */ /* 0x000fe60000000900 */
[----:B------:R-:W-:Y:S01]  /*14a70*/  PRMT R78, R122, 0x7610, R78 ;  /* 0x000076107a4e7816 */ /* 0x000fe2000000004e */
[----:B------:R2:W-:Y:S01]  /*14a80*/  @!P6 STL.S16 [R1+0x174], R122 ;  /* 0x0001747a0100e387 */ /* 0x0005e20000100600 */
[----:B------:R-:W-:Y:S03]  /*14a90*/  PRMT R74, R121, 0x7610, R74 ;  /* 0x00007610794a7816 */ /* 0x000fe6000000004a */
[----:B------:R-:W-:Y:S01]  /*14aa0*/  @!P1 STL.S16 [R1+0x170], R121 ;  /* 0x0001707901009387 */ /* 0x000fe20000100600 */
[----:B---3--:R-:W-:Y:S01]  /*14ab0*/  MUFU.EX2 R91, R235 ;  /* 0x000000eb005b7308 */ /* 0x008fe20000000800 */
[----:B--2---:R-:W-:Y:S02]  /*14ac0*/  PRMT R122, R41, 0x5410, R40 ;  /* 0x00005410297a7816 */ /* 0x004fe40000000028 */
[----:B------:R-:W-:Y:S02]  /*14ad0*/  @!P1 PRMT R40, R74, 0x5410, RZ ;  /* 0x000054104a289816 */ /* 0x000fe400000000ff */
[----:B------:R-:W-:Y:S01]  /*14ae0*/  @!P6 PRMT R41, R78, 0x5410, RZ ;  /* 0x000054104e29e816 */ /* 0x000fe200000000ff */
[----:B------:R-:W-:Y:S01]  /*14af0*/  STL [R1+0x374], R122 ;  /* 0x0003747a01007387 */ /* 0x000fe20000100800 */
[----:B------:R-:W-:Y:S02]  /*14b00*/  ISETP.LE.U32.AND P6, PT, R0, UR12, PT ;  /* 0x0000000c00007c0c */ /* 0x000fe4000bfc3070 */
[----:B------:R-:W-:Y:S01]  /*14b10*/  SHF.R.U32.HI R0, RZ, 0x18, R148 ;  /* 0x00000018ff007819 */ /* 0x000fe20000011694 */
[----:B------:R1:W2:Y:S03]  /*14b20*/  LDL.S16 R106, [R1+0x17c] ;  /* 0x00017c00016a7983 */ /* 0x0002a60000100600 */
[----:B------:R-:W-:Y:S01]  /*14b30*/  ISETP.LE.U32.AND P1, PT, R0, UR12, PT ;  /* 0x0000000c00007c0c */ /* 0x000fe2000bf23070 */
[----:B------:R1:W3:Y:S01]  /*14b40*/  LDL.S16 R74, [R1+0x184] ;  /* 0x00018400014a7983 */ /* 0x0002e20000100600 */
[----:B------:R-:W-:Y:S01]  /*14b50*/  FADD.FTZ R0, R142, R65 ;  /* 0x000000418e007221 */ /* 0x000fe20000010000 */
[----:B------:R-:W-:Y:S01]  /*14b60*/  F2FP.F16.F32.PACK_AB R65, R67, R131 ;  /* 0x000000834341723e */ /* 0x000fe200000000ff */
[----:B------:R-:W-:Y:S01]  /*14b70*/  MUFU.EX2 R142, R187 ;  /* 0x000000bb008e7308 */ /* 0x000fe20000000800 */
[----:B----4-:R-:W-:Y:S05]  /*14b80*/  @!P0 HADD2 R72, -R43.H0_H0, -RZ.H0_H0 ;  /* 0xa00000ff2b488230 */ /* 0x010fea0000000900 */
[----:B------:R-:W-:Y:S01]  /*14b90*/  PRMT R68, R72, 0x7610, R68 ;  /* 0x0000761048447816 */ /* 0x000fe20000000044 */
[----:B------:R4:W-:Y:S03]  /*14ba0*/  @!P0 STL.S16 [R1+0x16c], R72 ;  /* 0x00016c4801008387 */ /* 0x0009e60000100600 */
[----:B------:R-:W-:Y:S01]  /*14bb0*/  @!P0 PRMT R43, R68, 0x5410, RZ ;  /* 0x00005410442b8816 */ /* 0x000fe200000000ff */
[----:B------:R-:W-:Y:S04]  /*14bc0*/  STL [R1+0x380], R123 ;  /* 0x0003807b01007387 */ /* 0x000fe80000100800 */
[----:B------:R1:W3:Y:S01]  /*14bd0*/  LDL.S16 R78, [R1+0x180] ;  /* 0x00018000014e7983 */ /* 0x0002e20000100600 */
[----:B----4-:R-:W-:Y:S01]  /*14be0*/  FADD.FTZ R72, R153, R0 ;  /* 0x0000000099487221 */ /* 0x010fe20000010000 */
[----:B------:R-:W-:Y:S01]  /*14bf0*/  LOP3.LUT R0, R164, 0xff, RZ, 0xc0, !PT ;  /* 0x000000ffa4007812 */ /* 0x000fe200078ec0ff */
[----:B------:R-:W-:Y:S03]  /*14c00*/  IMAD.WIDE.U32 R152, R152, -0x2daee0ad, RZ ;  /* 0xd2511f5398987825 */ /* 0x000fe600078e00ff */
[----:B------:R-:W-:Y:S01]  /*14c10*/  ISETP.LE.U32.AND P0, PT, R0, UR12, PT ;  /* 0x0000000c00007c0c */ /* 0x000fe2000bf03070 */
[--C-:B------:R-:W-:Y:S01]  /*14c20*/  FADD.FTZ R0, R131, R54.reuse ;  /* 0x0000003683007221 */ /* 0x100fe20000010000 */
[----:B------:R-:W-:Y:S01]  /*14c30*/  PRMT R54, R55, 0x7632, R54 ;  /* 0x0000763237367816 */ /* 0x000fe20000000036 */
[----:B------:R-:W-:Y:S02]  /*14c40*/  MUFU.EX2 R131, R228 ;  /* 0x000000e400837308 */ /* 0x000fe40000000800 */
[----:B------:R-:W-:Y:S01]  /*14c50*/  FADD.FTZ R68, R67, R0 ;  /* 0x0000000043447221 */ /* 0x000fe20000010000 */
[----:B------:R-:W-:Y:S02]  /*14c60*/  F2FP.F16.F32.PACK_AB R67, R70, R127 ;  /* 0x0000007f4643723e */ /* 0x000fe400000000ff */
[----:B------:R-:W-:Y:S01]  /*14c70*/  PRMT R121, R55, 0x5410, R54 ;  /* 0x0000541037797816 */ /* 0x000fe20000000036 */
[----:B------:R-:W-:Y:S01]  /*14c80*/  FADD.FTZ R68, R90, R68 ;  /* 0x000000445a447221 */ /* 0x000fe20000010000 */
[C---:B------:R-:W-:Y:S03]  /*14c90*/  F2FP.F16.F32.PACK_AB R90, R76.reuse, R90 ;  /* 0x0000005a4c5a723e */ /* 0x040fe600000000ff */
[----:B------:R-:W-:Y:S01]  /*14ca0*/  FADD.FTZ R76, R76, R68 ;  /* 0x000000444c4c7221 */ /* 0x000fe20000010000 */
[----:B------:R-:W-:Y:S05]  /*14cb0*/  @!P3 HADD2 R52, -R42.H0_H0, -RZ.H0_H0 ;  /* 0xa00000ff2a34b230 */ /* 0x000fea0000000900 */
[----:B------:R-:W-:Y:S01]  /*14cc0*/  PRMT R109, R52, 0x7610, R109 ;  /* 0x00007610346d7816 */ /* 0x000fe2000000006d */
[----:B------:R4:W-:Y:S03]  /*14cd0*/  @!P3 STL.S16 [R1+0x178], R52 ;  /* 0x000178340100b387 */ /* 0x0009e60000100600 */
[----:B------:R-:W-:Y:S02]  /*14ce0*/  @!P3 PRMT R42, R109, 0x5410, RZ ;  /* 0x000054106d2ab816 */ /* 0x000fe400000000ff */
[----:B------:R-:W1:Y:S02]  /*14cf0*/  MUFU.EX2 R109, R195 ;  /* 0x000000c3006d7308 */ /* 0x000e640000000800 */
[----:B-1----:R-:W-:Y:S02]  /*14d00*/  F2FP.F16.F32.PACK_AB R160, R109, R142 ;  /* 0x0000008e6da0723e */ /* 0x002fe400000000ff */
[----:B----4-:R-:W-:Y:S04]  /*14d10*/  LOP3.LUT R52, R164, 0xffff, RZ, 0xc0, !PT ;  /* 0x0000ffffa4347812 */ /* 0x010fe800078ec0ff */
[----:B------:R-:W-:Y:S04]  /*14d20*/  SHF.R.U32.HI R52, RZ, 0x8, R52 ;  /* 0x00000008ff347819 */ /* 0x000fe80000011634 */
[----:B------:R-:W-:Y:S02]  /*14d30*/  LOP3.LUT R0, R52, 0xffff, RZ, 0xc0, !PT ;  /* 0x0000ffff34007812 */ /* 0x000fe400078ec0ff */
[----:B------:R-:W-:Y:S01]  /*14d40*/  PRMT R52, R53, 0x7632, R52 ;  /* 0x0000763235347816 */ /* 0x000fe20000000034 */
[----:B--2---:R-:W-:Y:S01]  /*14d50*/  @!P2 HADD2 R106, -R53.H0_H0, -RZ.H0_H0 ;  /* 0xa00000ff356aa230 */ /* 0x004fe20000000900 */
[----:B------:R-:W-:Y:S01]  /*14d60*/  ISETP.LE.U32.AND P5, PT, R0, UR12, PT ;  /* 0x0000000c00007c0c */ /* 0x000fe2000bfa3070 */
[----:B------:R-:W-:Y:S01]  /*14d70*/  FADD.FTZ R0, R127, R30 ;  /* 0x0000001e7f007221 */ /* 0x000fe20000010000 */
[----:B------:R-:W-:Y:S01]  /*14d80*/  SHF.R.U32.HI R30, RZ, 0x10, R164 ;  /* 0x00000010ff1e7819 */ /* 0x000fe200000116a4 */
[----:B---3--:R-:W-:Y:S01]  /*14d90*/  @!P6 HADD2 R74, -R52.H0_H0, -RZ.H0_H0 ;  /* 0xa00000ff344ae230 */ /* 0x008fe20000000900 */
[----:B------:R-:W-:Y:S01]  /*14da0*/  PRMT R105, R106, 0x7610, R105 ;  /* 0x000076106a697816 */ /* 0x000fe20000000069 */
[----:B------:R1:W-:Y:S01]  /*14db0*/  @!P2 STL.S16 [R1+0x17c], R106 ;  /* 0x00017c6a0100a387 */ /* 0x0003e20000100600 */
[----:B------:R-:W-:Y:S01]  /*14dc0*/  PRMT R120, R53, 0x5410, R52 ;  /* 0x0000541035787816 */ /* 0x000fe20000000034 */
[----:B------:R-:W-:Y:S01]  /*14dd0*/  MUFU.EX2 R127, R243 ;  /* 0x000000f3007f7308 */ /* 0x000fe20000000800 */
[----:B------:R-:W-:Y:S01]  /*14de0*/  @!P2 PRMT R53, R105, 0x5410, RZ ;  /* 0x000054106935a816 */ /* 0x000fe200000000ff */
[----:B------:R-:W-:Y:S01]  /*14df0*/  FADD.FTZ R70, R70, R0 ;  /* 0x0000000046467221 */ /* 0x000fe20000010000 */
[----:B------:R-:W-:Y:S01]  /*14e00*/  LOP3.LUT R0, R30, 0xff, RZ, 0xc0, !PT ;  /* 0x000000ff1e007812 */ /* 0x000fe200078ec0ff */
[----:B------:R2:W3:Y:S01]  /*14e10*/  LDL.S16 R105, [R1+0x190] ;  /* 0x0001900001697983 */ /* 0x0004e20000100600 */
[----:B------:R-:W-:Y:S02]  /*14e20*/  PRMT R30, R74, 0x7610, R30 ;  /* 0x000076104a1e7816 */ /* 0x000fe4000000001e */
[----:B------:R-:W-:Y:S01]  /*14e30*/  ISETP.LE.U32.AND P2, PT, R0, UR12, PT ;  /* 0x0000000c00007c0c */ /* 0x000fe2000bf43070 */
[----:B------:R4:W-:Y:S01]  /*14e40*/  @!P6 STL.S16 [R1+0x184], R74 ;  /* 0x0001844a0100e387 */ /* 0x0009e20000100600 */
[----:B------:R-:W-:Y:S02]  /*14e50*/  F2FP.F16.F32.PACK_AB R0, R107, R108 ;  /* 0x0000006c6b00723e */ /* 0x000fe400000000ff */
[----:B------:R-:W-:Y:S01]  /*14e60*/  @!P6 PRMT R52, R30, 0x5410, RZ ;  /* 0x000054101e34e816 */ /* 0x000fe200000000ff */
[----:B------:R2:W2:Y:S01]  /*14e70*/  LDL.S16 R108, [R1+0x18c] ;  /* 0x00018c00016c7983 */ /* 0x0004a20000100600 */
[----:B------:R-:W-:Y:S01]  /*14e80*/  LOP3.LUT R30, R151, UR7, R162, 0x96, !PT ;  /* 0x00000007971e7c12 */ /* 0x000fe2000f8e96a2 */
[----:B------:R-:W-:Y:S03]  /*14e90*/  @!P4 HADD2 R78, -R55.H0_H0, -RZ.H0_H0 ;  /* 0xa00000ff374ec230 */ /* 0x000fe60000000900 */
[----:B------:R-:W-:Y:S02]  /*14ea0*/  LOP3.LUT R68, R30, 0xff, RZ, 0xc0, !PT ;  /* 0x000000ff1e447812 */ /* 0x000fe400078ec0ff */
[----:B------:R-:W-:Y:S01]  /*14eb0*/  PRMT R124, R78, 0x7610, R124 ;  /* 0x000076104e7c7816 */ /* 0x000fe2000000007c */
[----:B------:R4:W-:Y:S01]  /*14ec0*/  @!P4 STL.S16 [R1+0x180], R78 ;  /* 0x0001804e0100c387 */ /* 0x0009e20000100600 */
[----:B-1----:R-:W1:Y:S02]  /*14ed0*/  MUFU.EX2 R106, R248 ;  /* 0x000000f8006a7308 */ /* 0x002e640000000800 */
[----:B------:R-:W-:Y:S02]  /*14ee0*/  @!P4 PRMT R55, R124, 0x5410, RZ ;  /* 0x000054107c37c816 */ /* 0x000fe400000000ff */
[----:B------:R-:W-:Y:S01]  /*14ef0*/  ISETP.LE.U32.AND P4, PT, R68, UR12, PT ;  /* 0x0000000c44007c0c */ /* 0x000fe2000bf83070 */
[----:B----4-:R-:W-:Y:S01]  /*14f00*/  FADD.FTZ R74, R107, R28 ;  /* 0x0000001c6b4a7221 */ /* 0x010fe20000010000 */
[----:B------:R-:W-:Y:S04]  /*14f10*/  SHF.R.U32.HI R28, RZ, 0x18, R164 ;  /* 0x00000018ff1c7819 */ /* 0x000fe800000116a4 */
[----:B------:R-:W-:Y:S01]  /*14f20*/  MUFU.EX2 R107, R232 ;  /* 0x000000e8006b7308 */ /* 0x000fe20000000800 */
[----:B------:R-:W-:Y:S01]  /*14f30*/  FADD.FTZ R68, R84, R74 ;  /* 0x0000004a54447221 */ /* 0x000fe20000010000 */
[----:B------:R-:W-:Y:S01]  /*14f40*/  ISETP.LE.U32.AND P6, PT, R28, UR12, PT ;  /* 0x0000000c1c007c0c */ /* 0x000fe2000bfc3070 */
[----:B------:R-:W-:Y:S01]  /*14f50*/  FADD.FTZ R28, R186, R72 ;  /* 0x00000048ba1c7221 */ /* 0x000fe20000010000 */
[C---:B------:R-:W-:Y:S01]  /*14f60*/  F2FP.F16.F32.PACK_AB R84, R80.reuse, R84 ;  /* 0x000000545054723e */ /* 0x040fe200000000ff */
[----:B------:R-:W-:Y:S01]  /*14f70*/  FADD.FTZ R80, R80, R68 ;  /* 0x0000004450507221 */ /* 0x000fe20000010000 */
[----:B-1----:R-:W-:Y:S01]  /*14f80*/  F2FP.F16.F32.PACK_AB R194, R106, R127 ;  /* 0x0000007f6ac2723e */ /* 0x002fe200000000ff */
[----:B------:R-:W-:Y:S01]  /*14f90*/  FADD.FTZ R72, R188, R28 ;  /* 0x0000001cbc487221 */ /* 0x000fe20000010000 */
[----:B------:R-:W-:Y:S01]  /*14fa0*/  FADD.FTZ R28, R88, R70 ;  /* 0x00000046581c7221 */ /* 0x000fe20000010000 */
[C---:B------:R-:W-:Y:S01]  /*14fb0*/  F2FP.F16.F32.PACK_AB R88, R82.reuse, R88 ;  /* 0x000000585258723e */ /* 0x040fe200000000ff */
[----:B------:R1:W4:Y:S02]  /*14fc0*/  LDL.S16 R78, [R1+0x188] ;  /* 0x00018800014e7983 */ /* 0x0003240000100600 */
[----:B------:R-:W-:Y:S01]  /*14fd0*/  FADD.FTZ R70, R82, R28 ;  /* 0x0000001c52467221 */ /* 0x000fe20000010000 */
[----:B------:R-:W-:Y:S02]  /*14fe0*/  LOP3.LUT R28, R30, 0xffff, RZ, 0xc0, !PT ;  /* 0x0000ffff1e1c7812 */ /* 0x000fe400078ec0ff */
[----:B------:R-:W-:Y:S01]  /*14ff0*/  F2FP.F16.F32.PACK_AB R82, R104, R144 ;  /* 0x000000906852723e */ /* 0x000fe200000000ff */
[----:B------:R1:W-:Y:S01]  /*15000*/  STL.64 [R1+0x378], R120 ;  /* 0x0003787801007387 */ /* 0x0003e20000100a00 */
[----:B------:R-:W-:Y:S01]  /*15010*/  SHF.R.U32.HI R28, RZ, 0x8, R28 ;  /* 0x00000008ff1c7819 */ /* 0x000fe2000001161c */
[----:B------:R-:W-:Y:S01]  /*15020*/  FADD.FTZ R70, R159, R70 ;  /* 0x000000469f467221 */ /* 0x000fe20000010000 */
[----:B------:R-:W-:Y:S01]  /*15030*/  F2FP.F16.F32.PACK_AB R159, R130, R159 ;  /* 0x0000009f829f723e */ /* 0x000fe200000000ff */
[----:B------:R1:W4:Y:S01]  /*15040*/  LDL.S16 R155, [R1+0x194] ;  /* 0x00019400019b7983 */ /* 0x0003220000100600 */
[----:B------:R-:W-:Y:S02]  /*15050*/  LOP3.LUT R68, R28, 0xffff, RZ, 0xc0, !PT ;  /* 0x0000ffff1c447812 */ /* 0x000fe400078ec0ff */
[C---:B------:R-:W-:Y:S02]  /*15060*/  PRMT R28, R29.reuse, 0x7632, R28 ;  /* 0x000076321d1c7816 */ /* 0x040fe4000000001c */
[----:B------:R-:W-:Y:S01]  /*15070*/  ISETP.LE.U32.AND P3, PT, R68, UR12, PT ;  /* 0x0000000c44007c0c */ /* 0x000fe2000bf63070 */
[----:B------:R-:W-:Y:S01]  /*15080*/  FADD.FTZ R68, R86, R72 ;  /* 0x0000004856447221 */ /* 0x000fe20000010000 */
[----:B------:R-:W-:Y:S02]  /*15090*/  PRMT R124, R29, 0x5410, R28 ;  /* 0x000054101d7c7816 */ /* 0x000fe4000000001c */
[C---:B------:R-:W-:Y:S01]  /*150a0*/  F2FP.F16.F32.PACK_AB R86, R89.reuse, R86 ;  /* 0x000000565956723e */ /* 0x040fe200000000ff */
[----:B------:R-:W-:Y:S01]  /*150b0*/  FADD.FTZ R89, R89, R68 ;  /* 0x0000004459597221 */ /* 0x000fe20000010000 */
[--C-:B------:R-:W-:Y:S02]  /*150c0*/  SHF.R.U32.HI R68, RZ, 0x18, R30.reuse ;  /* 0x00000018ff447819 */ /* 0x100fe4000001161e */
[----:B------:R-:W-:Y:S04]  /*150d0*/  SHF.R.U32.HI R30, RZ, 0x10, R30 ;  /* 0x00000010ff1e7819 */ /* 0x000fe8000001161e */
[----:B------:R-:W-:Y:S01]  /*150e0*/  LOP3.LUT R30, R30, 0xff, RZ, 0xc0, !PT ;  /* 0x000000ff1e1e7812 */ /* 0x000fe200078ec0ff */
[----:B-1----:R-:W4:Y:S01]  /*150f0*/  LDL.LU.64 R120, [R1+0x70] ;  /* 0x0000700001787983 */ /* 0x002f220000300a00 */
[----:B---3--:R-:W-:Y:S05]  /*15100*/  @!P1 HADD2 R105, -R54.H0_H0, -RZ.H0_H0 ;  /* 0xa00000ff36699230 */ /* 0x008fea0000000900 */
[----:B------:R-:W-:Y:S01]  /*15110*/  PRMT R110, R105, 0x7610, R110 ;  /* 0x00007610696e7816 */ /* 0x000fe2000000006e */
[----:B------:R1:W-:Y:S01]  /*15120*/  @!P1 STL.S16 [R1+0x190], R105 ;  /* 0x0001906901009387 */ /* 0x0003e20000100600 */
[----:B--2---:R-:W-:Y:S02]  /*15130*/  @!P0 HADD2 R108, -R29.H0_H0, -RZ.H0_H0 ;  /* 0xa00000ff1d6c8230 */ /* 0x004fe40000000900 */
[----:B------:R-:W-:Y:S02]  /*15140*/  @!P1 PRMT R54, R110, 0x5410, RZ ;  /* 0x000054106e369816 */ /* 0x000fe400000000ff */
[----:B------:R-:W-:Y:S01]  /*15150*/  MUFU.EX2 R110, R146 ;  /* 0x00000092006e7308 */ /* 0x000fe20000000800 */
[----:B------:R-:W-:Y:S01]  /*15160*/  PRMT R74, R108, 0x7610, R74 ;  /* 0x000076106c4a7816 */ /* 0x000fe2000000004a */
[----:B------:R2:W-:Y:S03]  /*15170*/  @!P0 STL.S16 [R1+0x18c], R108 ;  /* 0x00018c6c01008387 */ /* 0x0005e60000100600 */
[----:B------:R-:W-:Y:S01]  /*15180*/  @!P0 PRMT R29, R74, 0x5410, RZ ;  /* 0x000054104a1d8816 */ /* 0x000fe200000000ff */
[----:B------:R-:W-:Y:S01]  /*15190*/  FADD.FTZ R74, R130, R70 ;  /* 0x00000046824a7221 */ /* 0x000fe20000010000 */
[----:B------:R-:W-:Y:S03]  /*151a0*/  ISETP.LE.U32.AND P0, PT, R68, UR12, PT ;  /* 0x0000000c44007c0c */ /* 0x000fe6000bf03070 */
[----:B------:R-:W-:Y:S01]  /*151b0*/  MUFU.EX2 R146, R181 ;  /* 0x000000b500927308 */ /* 0x000fe20000000800 */
[----:B------:R-:W-:Y:S01]  /*151c0*/  FADD.FTZ R70, R125, R80 ;  /* 0x000000507d467221 */ /* 0x000fe20000010000 */
[----:B------:R-:W-:Y:S01]  /*151d0*/  F2FP.F16.F32.PACK_AB R80, R91, R125 ;  /* 0x0000007d5b50723e */ /* 0x000fe200000000ff */
[--C-:B------:R-:W-:Y:S01]  /*151e0*/  FADD.FTZ R68, R144, R76.reuse ;  /* 0x0000004c90447221 */ /* 0x100fe20000010000 */
[----:B------:R-:W-:Y:S01]  /*151f0*/  PRMT R76, R77, 0x7632, R76 ;  /* 0x000076324d4c7816 */ /* 0x000fe2000000004c */
[----:B------:R-:W-:Y:S05]  /*15200*/  FADD.FTZ R91, R91, R70 ;  /* 0x000000465b5b7221 */ /* 0x000fea0000010000 */
[----:B------:R-:W3:Y:S10]  /*15210*/  MUFU.EX2 R130, R223 ;  /* 0x000000df00827308 */ /* 0x000ef40000000800 */
[----:B-1----:R-:W1:Y:S01]  /*15220*/  MUFU.EX2 R105, R233 ;  /* 0x000000e900697308 */ /* 0x002e620000000800 */
[----:B----4-:R-:W-:Y:S09]  /*15230*/  @!P5 HADD2 R78, -R28.H0_H0, -RZ.H0_H0 ;  /* 0xa00000ff1c4ed230 */ /* 0x010ff20000000900 */
[----:B--2---:R-:W2:Y:S01]  /*15240*/  MUFU.EX2 R108, R229 ;  /* 0x000000e5006c7308 */ /* 0x004ea20000000800 */
[----:B---3--:R-:W-:Y:S02]  /*15250*/  F2FP.F16.F32.PACK_AB R188, R130, R146 ;  /* 0x0000009282bc723e */ /* 0x008fe400000000ff */
[----:B------:R-:W-:Y:S01]  /*15260*/  PRMT R72, R78, 0x7610, R72 ;  /* 0x000076104e487816 */ /* 0x000fe20000000048 */
[----:B------:R3:W-:Y:S03]  /*15270*/  @!P5 STL.S16 [R1+0x188], R78 ;  /* 0x0001884e0100d387 */ /* 0x0007e60000100600 */
[----:B------:R-:W-:Y:S01]  /*15280*/  @!P5 PRMT R28, R72, 0x5410, RZ ;  /* 0x00005410481cd816 */ /* 0x000fe200000000ff */
[----:B------:R4:W-:Y:S01]  /*15290*/  STL [R1+0x384], R124 ;  /* 0x0003847c01007387 */ /* 0x0009e20000100800 */
[----:B------:R-:W-:Y:S01]  /*152a0*/  ISETP.LE.U32.AND P5, PT, R30, UR12, PT ;  /* 0x0000000c1e007c0c */ /* 0x000fe2000bfa3070 */
[----:B------:R-:W-:Y:S01]  /*152b0*/  @!P2 HADD2 R155, -R31.H0_H0, -RZ.H0_H0 ;  /* 0xa00000ff1f9ba230 */ /* 0x000fe20000000900 */
[----:B------:R-:W-:Y:S01]  /*152c0*/  PRMT R30, R31, 0x7632, R30 ;  /* 0x000076321f1e7816 */ /* 0x000fe2000000001e */
[----:B------:R4:W4:Y:S01]  /*152d0*/  LDL.S16 R137, [R1+0x198] ;  /* 0x0001980001897983 */ /* 0x0009220000100600 */
[----:B-1----:R-:W-:Y:S02]  /*152e0*/  F2FP.F16.F32.PACK_AB R191, R105, R107 ;  /* 0x0000006b69bf723e */ /* 0x002fe400000000ff */
[----:B------:R-:W-:Y:S02]  /*152f0*/  PRMT R125, R31, 0x5410, R30 ;  /* 0x000054101f7d7816 */ /* 0x000fe4000000001e */
[----:B------:R-:W-:Y:S02]  /*15300*/  PRMT R144, R155, 0x7610, R144 ;  /* 0x000076109b907816 */ /* 0x000fe40000000090 */
[----:B--2---:R-:W-:Y:S02]  /*15310*/  F2FP.F16.F32.PACK_AB R167, R108, R131 ;  /* 0x000000836ca7723e */ /* 0x004fe400000000ff */
[----:B------:R-:W-:Y:S01]  /*15320*/  @!P2 PRMT R31, R144, 0x5410, RZ ;  /* 0x00005410901fa816 */ /* 0x000fe200000000ff */
[----:B---3--:R-:W-:Y:S01]  /*15330*/  FADD.FTZ R78, R104, R68 ;  /* 0x00000044684e7221 */ /* 0x008fe20000010000 */
[----:B------:R-:W-:Y:S01]  /*15340*/  LOP3.LUT R68, R153, UR7, R120, 0x96, !PT ;  /* 0x0000000799447c12 */ /* 0x000fe2000f8e9678 */
[----:B------:R-:W1:Y:S01]  /*15350*/  MUFU.EX2 R104, R147 ;  /* 0x0000009300687308 */ /* 0x000e620000000800 */
[----:B----4-:R2:W3:Y:S02]  /*15360*/  LDL.S16 R124, [R1+0x19c] ;  /* 0x00019c00017c7983 */ /* 0x0104e40000100600 */
[C---:B------:R-:W-:Y:S02]  /*15370*/  LOP3.LUT R72, R68.reuse, 0xff, RZ, 0xc0, !PT ;  /* 0x000000ff44487812 */ /* 0x040fe400078ec0ff */
[----:B------:R-:W-:Y:S01]  /*15380*/  LOP3.LUT R70, R68, 0xffff, RZ, 0xc0, !PT ;  /* 0x0000ffff44467812 */ /* 0x000fe200078ec0ff */
[----:B------:R4:W-:Y:S01]  /*15390*/  @!P2 STL.S16 [R1+0x194], R155 ;  /* 0x0001949b0100a387 */ /* 0x0009e20000100600 */
[----:B------:R-:W-:Y:S01]  /*153a0*/  ISETP.LE.U32.AND P2, PT, R72, UR12, PT ;  /* 0x0000000c48007c0c */ /* 0x000fe2000bf43070 */
[----:B------:R-:W-:Y:S01]  /*153b0*/  FADD.FTZ R72, R157, R89 ;  /* 0x000000599d487221 */ /* 0x000fe20000010000 */
[C---:B------:R-:W-:Y:S01]  /*153c0*/  F2FP.F16.F32.PACK_AB R157, R136.reuse, R157 ;  /* 0x0000009d889d723e */ /* 0x040fe200000000ff */
[----:B------:R-:W-:Y:S01]  /*153d0*/  STL [R1+0x40c], R120 ;  /* 0x00040c7801007387 */ /* 0x000fe20000100800 */
[----:B------:R-:W-:Y:S01]  /*153e0*/  SHF.R.U32.HI R70, RZ, 0x8, R70 ;  /* 0x00000008ff467819 */ /* 0x000fe20000011646 */
[----:B------:R-:W-:Y:S01]  /*153f0*/  FADD.FTZ R89, R136, R72 ;  /* 0x0000004888597221 */ /* 0x000fe20000010000 */
[----:B------:R-:W-:Y:S01]  /*15400*/  MUFU.EX2 R147, R249 ;  /* 0x000000f900937308 */ /* 0x000fe20000000800 */
[----:B------:R-:W-:Y:S01]  /*15410*/  STL [R1+0x388], R121 ;  /* 0x0003887901007387 */ /* 0x000fe20000100800 */
[----:B------:R-:W-:Y:S01]  /*15420*/  LOP3.LUT R70, R70, 0xffff, RZ, 0xc0, !PT ;  /* 0x0000ffff46467812 */ /* 0x000fe200078ec0ff */
[--C-:B------:R-:W-:Y:S01]  /*15430*/  FADD.FTZ R72, R142, R78.reuse ;  /* 0x0000004e8e487221 */ /* 0x100fe20000010000 */
[----:B------:R-:W-:Y:S01]  /*15440*/  PRMT R78, R79, 0x7632, R78 ;  /* 0x000076324f4e7816 */ /* 0x000fe2000000004e */
[----:B------:R-:W2:Y:S01]  /*15450*/  LDL.LU R181, [R1+0x464] ;  /* 0x0004640001b57983 */ /* 0x000ea20000300800 */
[----:B-1----:R-:W-:Y:S04]  /*15460*/  F2FP.F16.F32.PACK_AB R166, R104, R110 ;  /* 0x0000006e68a6723e */ /* 0x002fe800000000ff */
[----:B------:R-:W-:Y:S01]  /*15470*/  MUFU.EX2 R142, R237 ;  /* 0x000000ed008e7308 */ /* 0x000fe20000000800 */
[----:B------:R-:W-:Y:S09]  /*15480*/  STL [R1+0x410], R125 ;  /* 0x0004107d01007387 */ /* 0x000ff20000100800 */
[----:B----4-:R-:W1:Y:S02]  /*15490*/  MUFU.EX2 R155, R236 ;  /* 0x000000ec009b7308 */ /* 0x010e640000000800 */
[----:B-1----:R-:W-:Y:S01]  /*154a0*/  F2FP.F16.F32.PACK_AB R195, R142, R155 ;  /* 0x0000009b8ec3723e */ /* 0x002fe200000000ff */
[----:B------:R-:W-:Y:S05]  /*154b0*/  @!P6 HADD2 R137, -R30.H0_H0, -RZ.H0_H0 ;  /* 0xa00000ff1e89e230 */ /* 0x000fea0000000900 */
[----:B------:R-:W-:Y:S01]  /*154c0*/  PRMT R145, R137, 0x7610, R145 ;  /* 0x0000761089917816 */ /* 0x000fe20000000091 */
[----:B------:R1:W-:Y:S03]  /*154d0*/  @!P6 STL.S16 [R1+0x198], R137 ;  /* 0x000198890100e387 */ /* 0x0003e60000100600 */
[----:B------:R-:W-:Y:S01]  /*154e0*/  @!P6 PRMT R30, R145, 0x5410, RZ ;  /* 0x00005410911ee816 */ /* 0x000fe200000000ff */
[----:B------:R-:W4:Y:S01]  /*154f0*/  LDL.LU R223, [R1+0x460] ;  /* 0x0004600001df7983 */ /* 0x000f220000300800 */
[----:B------:R-:W-:Y:S01]  /*15500*/  ISETP.LE.U32.AND P6, PT, R70, UR12, PT ;  /* 0x0000000c46007c0c */ /* 0x000fe2000bfc3070 */
[----:B------:R-:W-:Y:S01]  /*15510*/  FADD.FTZ R70, R126, R74 ;  /* 0x0000004a7e467221 */ /* 0x000fe20000010000 */
[----:B------:R-:W-:Y:S01]  /*15520*/  PRMT R126, R77, 0x5410, R76 ;  /* 0x000054104d7e7816 */ /* 0x000fe2000000004c */
[----:B------:R2:W4:Y:S01]  /*15530*/  LDL.S16 R144, [R1+0x1a8] ;  /* 0x0001a80001907983 */ /* 0x0005220000100600 */
[----:B------:R-:W-:Y:S01]  /*15540*/  FADD.FTZ R74, R109, R72 ;  /* 0x000000486d4a7221 */ /* 0x000fe20000010000 */
[----:B------:R-:W-:Y:S01]  /*15550*/  FADD.FTZ R93, R93, R70 ;  /* 0x000000465d5d7221 */ /* 0x000fe20000010000 */
[--C-:B------:R-:W-:Y:S01]  /*15560*/  SHF.R.U32.HI R70, RZ, 0x18, R68.reuse ;  /* 0x00000018ff467819 */ /* 0x100fe20000011644 */
[----:B------:R2:W4:Y:S01]  /*15570*/  LDL.S16 R136, [R1+0x1a0] ;  /* 0x0001a00001887983 */ /* 0x0005220000100600 */
[----:B------:R-:W-:Y:S01]  /*15580*/  SHF.R.U32.HI R68, RZ, 0x10, R68 ;  /* 0x00000010ff447819 */ /* 0x000fe20000011644 */
[----:B------:R-:W2:Y:S01]  /*15590*/  MUFU.EX2 R145, R240 ;  /* 0x000000f000917308 */ /* 0x000ea20000000800 */
[----:B---3--:R-:W-:Y:S02]  /*155a0*/  @!P4 HADD2 R124, -R77.H0_H0, -RZ.H0_H0 ;  /* 0xa00000ff4d7cc230 */ /* 0x008fe40000000900 */
[----:B------:R-:W-:Y:S03]  /*155b0*/  LOP3.LUT R68, R68, 0xff, RZ, 0xc0, !PT ;  /* 0x000000ff44447812 */ /* 0x000fe600078ec0ff */
[----:B------:R-:W-:Y:S04]  /*155c0*/  PRMT R123, R124, 0x7610, R123 ;  /* 0x000076107c7b7816 */ /* 0x000fe8000000007b */
[----:B------:R-:W-:Y:S01]  /*155d0*/  @!P4 PRMT R77, R123, 0x5410, RZ ;  /* 0x000054107b4dc816 */ /* 0x000fe200000000ff */
[----:B-1----:R1:W3:Y:S04]  /*155e0*/  LDL.S16 R137, [R1+0x1a4] ;  /* 0x0001a40001897983 */ /* 0x0022e80000100600 */
[----:B------:R1:W-:Y:S01]  /*155f0*/  @!P4 STL.S16 [R1+0x19c], R124 ;  /* 0x00019c7c0100c387 */ /* 0x0003e20000100600 */
[----:B------:R-:W-:Y:S02]  /*15600*/  ISETP.LE.U32.AND P4, PT, R70, UR12, PT ;  /* 0x0000000c46007c0c */ /* 0x000fe4000bf83070 */
[----:B------:R-:W-:Y:S01]  /*15610*/  LOP3.LUT R70, R150, 0xff, RZ, 0xc0, !PT ;  /* 0x000000ff96467812 */ /* 0x000fe200078ec0ff */
[----:B------:R1:W3:Y:S01]  /*15620*/  LDL.S16 R123, [R1+0x1b0] ;  /* 0x0001b000017b7983 */ /* 0x0002e20000100600 */
[----:B--2---:R-:W-:Y:S03]  /*15630*/  F2FP.F16.F32.PACK_AB R196, R145, R156 ;  /* 0x0000009c91c4723e */ /* 0x004fe600000000ff */
[----:B------:R-:W-:Y:S04]  /*15640*/  STG.E.U16 desc[UR20][R180.64], R64 ;  /* 0x00000040b4007986 */ /* 0x000fe8000c101514 */
[----:B------:R-:W-:Y:S04]  /*15650*/  STG.E.U16 desc[UR20][R180.64+0x2], R97 ;  /* 0x00000261b4007986 */ /* 0x000fe8000c101514 */
[----:B------:R-:W-:Y:S04]  /*15660*/  STG.E.U16 desc[UR20][R176.64+0x10], R112 ;  /* 0x00001070b0007986 */ /* 0x000fe8000c101514 */
[----:B------:R-:W-:Y:S04]  /*15670*/  STG.E.U16 desc[UR20][R176.64+0x12], R101 ;  /* 0x00001265b0007986 */ /* 0x000fe8000c101514 */
[----:B------:R-:W-:Y:S04]  /*15680*/  STG.E.U16 desc[UR20][R178.64+0x10], R113 ;  /* 0x00001071b2007986 */ /* 0x000fe8000c101514 */
[----:B-1----:R1:W2:Y:S04]  /*15690*/  LDL.S16 R124, [R1+0x1b4] ;  /* 0x0001b400017c7983 */ /* 0x0022a80000100600 */
[----:B------:R-:W-:Y:S04]  /*156a0*/  STG.E.U16 desc[UR20][R178.64+0x12], R116 ;  /* 0x00001274b2007986 */ /* 0x000fe8000c101514 */
[----:B------:R-:W-:Y:S04]  /*156b0*/  STG.E.U16 desc[UR20][R182.64+0xe], R96 ;  /* 0x00000e60b6007986 */ /* 0x000fe8000c101514 */
[----:B------:R1:W-:Y:S04]  /*156c0*/  STG.E.U16 desc[UR20][R182.64+0x10], R87 ;  /* 0x00001057b6007986 */ /* 0x0003e8000c101514 */
[----:B------:R-:W-:Y:S04]  /*156d0*/  STG.E.U16 desc[UR20][R180.64+0x10], R81 ;  /* 0x00001051b4007986 */ /* 0x000fe8000c101514 */
[----:B------:R1:W-:Y:S04]  /*156e0*/  STG.E.U16 desc[UR20][R180.64+0x12], R66 ;  /* 0x00001242b4007986 */ /* 0x0003e8000c101514 */
[----:B------:R1:W-:Y:S04]  /*156f0*/  STG.E.U16 desc[UR20][R176.64+0x20], R83 ;  /* 0x00002053b0007986 */ /* 0x0003e8000c101514 */
[----:B------:R1:W-:Y:S04]  /*15700*/  STG.E.U16 desc[UR20][R176.64+0x22], R85 ;  /* 0x00002255b0007986 */ /* 0x0003e8000c101514 */
[----:B------:R-:W-:Y:S04]  /*15710*/  STG.E.U16 desc[UR20][R178.64+0x22], R2 ;  /* 0x00002202b2007986 */ /* 0x000fe8000c101514 */
[----:B------:R-:W-:Y:S01]  /*15720*/  STG.E.U16 desc[UR20][R178.64+0x20], R3 ;  /* 0x00002003b2007986 */ /* 0x000fe2000c101514 */
[----:B-1----:R-:W-:Y:S03]  /*15730*/  PRMT R87, R88, 0x7632, R87 ;  /* 0x0000763258577816 */ /* 0x002fe60000000057 */
[----:B------:R-:W-:Y:S04]  /*15740*/  STG.E.U16 desc[UR20][R182.64+0x20], R48 ;  /* 0x00002030b6007986 */ /* 0x000fe8000c101514 */
[----:B------:R-:W-:Y:S01]  /*15750*/  STG.E.U16 desc[UR20][R182.64+0x1e], R49 ;  /* 0x00001e31b6007986 */ /* 0x000fe2000c101514 */
[----:B------:R-:W-:Y:S03]  /*15760*/  PRMT R66, R67, 0x7632, R66 ;  /* 0x0000763243427816 */ /* 0x000fe60000000042 */
[----:B------:R-:W-:Y:S01]  /*15770*/  STG.E.U16 desc[UR20][R180.64+0x22], R50 ;  /* 0x00002232b4007986 */ /* 0x000fe2000c101514 */
[----:B------:R-:W-:Y:S03]  /*15780*/  PRMT R83, R84, 0x7632, R83 ;  /* 0x0000763254537816 */ /* 0x000fe60000000053 */
[----:B------:R-:W-:Y:S01]  /*15790*/  STG.E.U16 desc[UR20][R180.64+0x20], R51 ;  /* 0x00002033b4007986 */ /* 0x000fe2000c101514 */
[----:B------:R-:W-:Y:S03]  /*157a0*/  PRMT R85, R86, 0x7632, R85 ;  /* 0x0000763256557816 */ /* 0x000fe60000000055 */
[----:B------:R1:W-:Y:S04]  /*157b0*/  STG.E.U16 desc[UR20][R176.64+0x30], R61 ;  /* 0x0000303db0007986 */ /* 0x0003e8000c101514 */
[----:B------:R1:W-:Y:S04]  /*157c0*/  STG.E.U16 desc[UR20][R176.64+0x32], R60 ;  /* 0x0000323cb0007986 */ /* 0x0003e8000c101514 */
[----:B------:R1:W-:Y:S04]  /*157d0*/  STG.E.U16 desc[UR20][R178.64+0x30], R63 ;  /* 0x0000303fb2007986 */ /* 0x0003e8000c101514 */
[----:B------:R1:W-:Y:S04]  /*157e0*/  STG.E.U16 desc[UR20][R178.64+0x32], R62 ;  /* 0x0000323eb2007986 */ /* 0x0003e8000c101514 */
[----:B------:R-:W-:Y:S04]  /*157f0*/  STG.E.U16 desc[UR20][R182.64+0x2e], R45 ;  /* 0x00002e2db6007986 */ /* 0x000fe8000c101514 */
[----:B------:R-:W-:Y:S04]  /*15800*/  STG.E.U16 desc[UR20][R182.64+0x30], R44 ;  /* 0x0000302cb6007986 */ /* 0x000fe8000c101514 */
[----:B------:R-:W-:Y:S01]  /*15810*/  STG.E.U16 desc[UR20][R180.64+0x32], R46 ;  /* 0x0000322eb4007986 */ /* 0x000fe2000c101514 */
[----:B-1----:R-:W-:Y:S03]  /*15820*/  PRMT R61, R159, 0x7632, R61 ;  /* 0x000076329f3d7816 */ /* 0x002fe6000000003d */
[----:B------:R-:W-:Y:S01]  /*15830*/  STG.E.U16 desc[UR20][R180.64+0x30], R47 ;  /* 0x0000302fb4007986 */ /* 0x000fe2000c101514 */
[----:B------:R-:W-:Y:S03]  /*15840*/  PRMT R60, R157, 0x7610, R60 ;  /* 0x000076109d3c7816 */ /* 0x000fe6000000003c */
[----:B------:R1:W-:Y:S01]  /*15850*/  STG.E.U16 desc[UR20][R176.64+0x40], R57 ;  /* 0x00004039b0007986 */ /* 0x0003e2000c101514 */
[----:B------:R-:W-:Y:S03]  /*15860*/  PRMT R63, R80, 0x7632, R63 ;  /* 0x00007632503f7816 */ /* 0x000fe6000000003f */
[----:B------:R1:W-:Y:S01]  /*15870*/  STG.E.U16 desc[UR20][R176.64+0x42], R56 ;  /* 0x00004238b0007986 */ /* 0x0003e2000c101514 */
[----:B------:R-:W-:Y:S03]  /*15880*/  PRMT R62, R159, 0x7610, R62 ;  /* 0x000076109f3e7816 */ /* 0x000fe6000000003e */
        /* <DEDUP_REMOVED lines=21> */
[----:B------:R-:W-:Y:S02]  /*159e0*/  PRMT R55, R160, 0x7632, R55 ;  /* 0x00007632a0377816 */ /* 0x000fe40000000037 */
[----:B------:R-:W-:Y:S02]  /*159f0*/  PRMT R54, R194, 0x7610, R54 ;  /* 0x00007610c2367816 */ /* 0x000fe40000000036 */
[----:B-1----:R-:W-:Y:S01]  /*15a00*/  PRMT R77, R188, 0x7632, R77 ;  /* 0x00007632bc4d7816 */ /* 0x002fe2000000004d */
[----:B----4-:R-:W-:Y:S02]  /*15a10*/  @!P3 HADD2 R144, -R76.H0_H0, -RZ.H0_H0 ;  /* 0xa00000ff4c90b230 */ /* 0x010fe40000000900 */
[----:B------:R-:W-:Y:S03]  /*15a20*/  @!P0 HADD2 R136, -R78.H0_H0, -RZ.H0_H0 ;  /* 0xa00000ff4e888230 */ /* 0x000fe60000000900 */
[----:B------:R-:W-:Y:S01]  /*15a30*/  PRMT R72, R144, 0x7610, R72 ;  /* 0x0000761090487816 */ /* 0x000fe20000000048 */
[----:B------:R1:W-:Y:S03]  /*15a40*/  @!P3 STL.S16 [R1+0x1a8], R144 ;  /* 0x0001a8900100b387 */ /* 0x0003e60000100600 */
[----:B------:R-:W-:Y:S01]  /*15a50*/  @!P3 PRMT R76, R72, 0x5410, RZ ;  /* 0x00005410484cb816 */ /* 0x000fe200000000ff */
[----:B------:R-:W-:Y:S01]  /*15a60*/  FADD.FTZ R72, R127, R91 ;  /* 0x0000005b7f487221 */ /* 0x000fe20000010000 */
[----:B------:R-:W-:Y:S02]  /*15a70*/  PRMT R127, R79, 0x5410, R78 ;  /* 0x000054104f7f7816 */ /* 0x000fe4000000004e */
[----:B------:R-:W-:Y:S01]  /*15a80*/  ISETP.LE.U32.AND P3, PT, R70, UR12, PT ;  /* 0x0000000c46007c0c */ /* 0x000fe2000bf63070 */
[----:B------:R-:W-:Y:S01]  /*15a90*/  FADD.FTZ R91, R106, R72 ;  /* 0x000000486a5b7221 */ /* 0x000fe20000010000 */
[----:B------:R-:W-:Y:S01]  /*15aa0*/  SHF.R.U32.HI R72, RZ, 0x10, R150 ;  /* 0x00000010ff487819 */ /* 0x000fe20000011696 */
[----:B------:R4:W-:Y:S01]  /*15ab0*/  STG.E.U16 desc[UR20][R176.64+0x62], R76 ;  /* 0x0000624cb0007986 */ /* 0x0009e2000c101514 */
[----:B------:R-:W-:Y:S01]  /*15ac0*/  PRMT R106, R136, 0x7610, R106 ;  /* 0x00007610886a7816 */ /* 0x000fe2000000006a */
[----:B---3--:R-:W-:Y:S01]  /*15ad0*/  @!P5 HADD2 R137, -R79.H0_H0, -RZ.H0_H0 ;  /* 0xa00000ff4f89d230 */ /* 0x008fe20000000900 */
[----:B------:R-:W-:Y:S02]  /*15ae0*/  LOP3.LUT R72, R72, 0xff, RZ, 0xc0, !PT ;  /* 0x000000ff48487812 */ /* 0x000fe400078ec0ff */
[----:B------:R-:W-:Y:S02]  /*15af0*/  @!P0 PRMT R78, R106, 0x5410, RZ ;  /* 0x000054106a4e8816 */ /* 0x000fe400000000ff */
[----:B------:R-:W-:Y:S01]  /*15b00*/  PRMT R109, R137, 0x7610, R109 ;  /* 0x00007610896d7816 */ /* 0x000fe2000000006d */
[----:B------:R-:W-:Y:S01]  /*15b10*/  @!P5 STL.S16 [R1+0x1a4], R137 ;  /* 0x0001a4890100d387 */ /* 0x000fe20000100600 */
[----:B------:R-:W-:Y:S02]  /*15b20*/  LOP3.LUT R70, R150, 0xffff, RZ, 0xc0, !PT ;  /* 0x0000ffff96467812 */ /* 0x000fe400078ec0ff */
[----:B------:R-:W-:Y:S01]  /*15b30*/  @!P5 PRMT R79, R109, 0x5410, RZ ;  /* 0x000054106d4fd816 */ /* 0x000fe200000000ff */
[----:B------:R-:W-:Y:S01]  /*15b40*/  STL.64 [R1+0x358], R126 ;  /* 0x0003587e01007387 */ /* 0x000fe20000100a00 */
[----:B------:R-:W-:Y:S01]  /*15b50*/  ISETP.LE.U32.AND P5, PT, R68, UR12, PT ;  /* 0x0000000c44007c0c */ /* 0x000fe2000bfa3070 */
[----:B------:R-:W-:Y:S01]  /*15b60*/  FADD.FTZ R68, R107, R89 ;  /* 0x000000596b447221 */ /* 0x000fe20000010000 */
[----:B------:R-:W-:Y:S01]  /*15b70*/  SHF.R.U32.HI R70, RZ, 0x8, R70 ;  /* 0x00000008ff467819 */ /* 0x000fe20000011646 */
[----:B------:R3:W3:Y:S01]  /*15b80*/  LDL.S16 R109, [R1+0x1ac] ;  /* 0x0001ac00016d7983 */ /* 0x0006e20000100600 */
[----:B-1----:R1:W-:Y:S01]  /*15b90*/  MUFU.EX2 R144, R213 ;  /* 0x000000d500907308 */ /* 0x0023e20000000800 */
[--C-:B------:R-:W-:Y:S01]  /*15ba0*/  FADD.FTZ R89, R105, R68.reuse ;  /* 0x0000004469597221 */ /* 0x100fe20000010000 */
[----:B------:R-:W-:Y:S01]  /*15bb0*/  PRMT R68, R69, 0x7632, R68 ;  /* 0x0000763245447816 */ /* 0x000fe20000000044 */
[----:B------:R1:W-:Y:S01]  /*15bc0*/  @!P0 STL.S16 [R1+0x1a0], R136 ;  /* 0x0001a08801008387 */ /* 0x0003e20000100600 */
[----:B------:R-:W-:Y:S01]  /*15bd0*/  ISETP.LE.U32.AND P0, PT, R72, UR12, PT ;  /* 0x0000000c48007c0c */ /* 0x000fe2000bf03070 */
[----:B------:R-:W-:Y:S01]  /*15be0*/  FADD.FTZ R72, R131, R74 ;  /* 0x0000004a83487221 */ /* 0x000fe20000010000 */
[----:B------:R-:W-:Y:S01]  /*15bf0*/  PRMT R131, R69, 0x5410, R68 ;  /* 0x0000541045837816 */ /* 0x000fe20000000044 */
[----:B------:R1:W3:Y:S01]  /*15c00*/  LDL.S16 R105, [R1+0x1b8] ;  /* 0x0001b80001697983 */ /* 0x0002e20000100600 */
[----:B------:R-:W-:Y:S01]  /*15c10*/  LOP3.LUT R70, R70, 0xffff, RZ, 0xc0, !PT ;  /* 0x0000ffff46467812 */ /* 0x000fe200078ec0ff */
[----:B------:R-:W-:Y:S01]  /*15c20*/  @!P6 HADD2 R123, -R68.H0_H0, -RZ.H0_H0 ;  /* 0xa00000ff447be230 */ /* 0x000fe20000000900 */
[----:B----4-:R-:W-:Y:S01]  /*15c30*/  PRMT R76, R188, 0x7610, R76 ;  /* 0x00007610bc4c7816 */ /* 0x010fe2000000004c */
[----:B------:R-:W-:Y:S01]  /*15c40*/  FADD.FTZ R106, R108, R72 ;  /* 0x000000486c6a7221 */ /* 0x000fe20000010000 */
[----:B------:R4:W-:Y:S01]  /*15c50*/  STG.E.U16 desc[UR20][R178.64+0x60], R79 ;  /* 0x0000604fb2007986 */ /* 0x0009e2000c101514 */
[----:B------:R-:W-:Y:S01]  /*15c60*/  MUFU.EX2 R108, R212 ;  /* 0x000000d4006c7308 */ /* 0x000fe20000000800 */
[----:B------:R-:W-:Y:S01]  /*15c70*/  PRMT R122, R123, 0x7610, R122 ;  /* 0x000076107b7a7816 */ /* 0x000fe2000000007a */
[----:B------:R-:W-:Y:S01]  /*15c80*/  FADD.FTZ R89, R156, R89 ;  /* 0x000000599c597221 */ /* 0x000fe20000010000 */
[----:B--2---:R-:W-:Y:S01]  /*15c90*/  @!P2 HADD2 R124, -R69.H0_H0, -RZ.H0_H0 ;  /* 0xa00000ff457ca230 */ /* 0x004fe20000000900 */
[----:B------:R2:W-:Y:S01]  /*15ca0*/  STG.E.U16 desc[UR20][R178.64+0x62], R78 ;  /* 0x0000624eb2007986 */ /* 0x0005e2000c101514 */
[----:B------:R-:W-:Y:S01]  /*15cb0*/  @!P6 PRMT R68, R122, 0x5410, RZ ;  /* 0x000054107a44e816 */ /* 0x000fe200000000ff */
[----:B------:R-:W-:Y:S02]  /*15cc0*/  IMAD.MOV.U32 R122, RZ, RZ, R170 ;  /* 0x000000ffff7a7224 */ /* 0x000fe400078e00aa */
[----:B------:R-:W-:Y:S01]  /*15cd0*/  FADD.FTZ R72, R110, R93 ;  /* 0x0000005d6e487221 */ /* 0x000fe20000010000 */
[----:B------:R-:W-:Y:S01]  /*15ce0*/  PRMT R121, R124, 0x7610, R121 ;  /* 0x000076107c797816 */ /* 0x000fe20000000079 */
[----:B------:R2:W-:Y:S01]  /*15cf0*/  @!P2 STL.S16 [R1+0x1b4], R124 ;  /* 0x0001b47c0100a387 */ /* 0x0005e20000100600 */
[----:B------:R-:W4:Y:S01]  /*15d00*/  MUFU.EX2 R107, R161 ;  /* 0x000000a1006b7308 */ /* 0x000f220000000800 */
[----:B------:R-:W-:Y:S01]  /*15d10*/  FADD.FTZ R104, R104, R72 ;  /* 0x0000004868687221 */ /* 0x000fe20000010000 */
[----:B------:R-:W-:Y:S01]  /*15d20*/  @!P2 PRMT R69, R121, 0x5410, RZ ;  /* 0x000054107945a816 */ /* 0x000fe200000000ff */
[----:B------:R2:W-:Y:S01]  /*15d30*/  @!P6 STL.S16 [R1+0x1b0], R123 ;  /* 0x0001b07b0100e387 */ /* 0x0005e20000100600 */
[----:B------:R-:W-:Y:S02]  /*15d40*/  ISETP.LE.U32.AND P2, PT, R70, UR12, PT ;  /* 0x0000000c46007c0c */ /* 0x000fe4000bf43070 */
[----:B------:R-:W-:Y:S01]  /*15d50*/  SHF.R.U32.HI R70, RZ, 0x18, R150 ;  /* 0x00000018ff467819 */ /* 0x000fe20000011696 */
[----:B-1----:R-:W3:Y:S01]  /*15d60*/  LDL.LU R213, [R1+0x45c] ;  /* 0x00045c0001d57983 */ /* 0x002ee20000300800 */
[----:B------:R-:W-:Y:S02]  /*15d70*/  LOP3.LUT R72, R152, 0xff, RZ, 0xc0, !PT ;  /* 0x000000ff98487812 */ /* 0x000fe400078ec0ff */
[----:B------:R-:W1:Y:S01]  /*15d80*/  MUFU.EX2 R110, R251 ;  /* 0x000000fb006e7308 */ /* 0x000e620000000800 */
[----:B------:R-:W-:Y:S01]  /*15d90*/  ISETP.LE.U32.AND P6, PT, R70, UR12, PT ;  /* 0x0000000c46007c0c */ /* 0x000fe2000bfc3070 */
[----:B------:R-:W-:Y:S01]  /*15da0*/  STL [R1+0x414], R131 ;  /* 0x0004148301007387 */ /* 0x000fe20000100800 */
[C---:B------:R-:W-:Y:S03]  /*15db0*/  PRMT R70, R71.reuse, 0x7632, R70 ;  /* 0x0000763247467816 */ /* 0x040fe60000000046 */
[----:B------:R-:W-:Y:S01]  /*15dc0*/  STL [R1+0x41c], R150 ;  /* 0x00041c9601007387 */ /* 0x000fe20000100800 */
[----:B------:R-:W-:Y:S02]  /*15dd0*/  PRMT R136, R71, 0x5410, R70 ;  /* 0x0000541047887816 */ /* 0x000fe40000000046 */
[----:B----4-:R-:W-:Y:S01]  /*15de0*/  F2FP.F16.F32.PACK_AB R190, R107, R154 ;  /* 0x0000009a6bbe723e */ /* 0x010fe200000000ff */
[----:B------:R-:W-:Y:S01]  /*15df0*/  STL [R1+0x418], R151 ;  /* 0x0004189701007387 */ /* 0x000fe20000100800 */
[C---:B------:R-:W-:Y:S02]  /*15e00*/  PRMT R79, R196.reuse, 0x7632, R79 ;  /* 0x00007632c44f7816 */ /* 0x040fe4000000004f */
[----:B--2---:R-:W-:Y:S01]  /*15e10*/  PRMT R78, R195, 0x7610, R78 ;  /* 0x00007610c34e7816 */ /* 0x004fe2000000004e */
[----:B------:R-:W2:Y:S04]  /*15e20*/  LDL.LU R212, [R1+0x458] ;  /* 0x0004580001d47983 */ /* 0x000ea80000300800 */
[----:B------:R4:W4:Y:S01]  /*15e30*/  LDL.S16 R124, [R1+0x1c0] ;  /* 0x0001c000017c7983 */ /* 0x0009220000100600 */
[----:B------:R-:W-:Y:S03]  /*15e40*/  IMAD.MOV.U32 R123, RZ, RZ, R171 ;  /* 0x000000ffff7b7224 */ /* 0x000fe600078e00ab */
[----:B------:R1:W2:Y:S04]  /*15e50*/  LDL.S16 R121, [R1+0x1bc] ;  /* 0x0001bc0001797983 */ /* 0x0002a80000100600 */
[----:B------:R1:W-:Y:S04]  /*15e60*/  STG.E.U16 desc[UR20][R182.64+0x5e], R69 ;  /* 0x00005e45b6007986 */ /* 0x0003e8000c101514 */
[----:B------:R-:W-:Y:S01]  /*15e70*/  STG.E.U16 desc[UR20][R182.64+0x60], R68 ;  /* 0x00006044b6007986 */ /* 0x000fe2000c101514 */
[----:B-1----:R-:W-:Y:S01]  /*15e80*/  PRMT R69, R196, 0x7610, R69 ;  /* 0x00007610c4457816 */ /* 0x002fe20000000045 */
[----:B---3--:R-:W-:Y:S05]  /*15e90*/  @!P5 HADD2 R109, -R71.H0_H0, -RZ.H0_H0 ;  /* 0xa00000ff476dd230 */ /* 0x008fea0000000900 */
[----:B------:R-:W-:Y:S01]  /*15ea0*/  PRMT R74, R109, 0x7610, R74 ;  /* 0x000076106d4a7816 */ /* 0x000fe2000000004a */
[----:B------:R1:W-:Y:S01]  /*15eb0*/  @!P5 STL.S16 [R1+0x1ac], R109 ;  /* 0x0001ac6d0100d387 */ /* 0x0003e20000100600 */
[----:B------:R-:W-:Y:S02]  /*15ec0*/  @!P4 HADD2 R105, -R70.H0_H0, -RZ.H0_H0 ;  /* 0xa00000ff4669c230 */ /* 0x000fe40000000900 */
[----:B------:R-:W-:Y:S01]  /*15ed0*/  @!P5 PRMT R71, R74, 0x5410, RZ ;  /* 0x000054104a47d816 */ /* 0x000fe200000000ff */
[----:B------:R-:W-:Y:S01]  /*15ee0*/  STL [R1+0x420], R136 ;  /* 0x0004208801007387 */ /* 0x000fe20000100800 */
[----:B------:R-:W-:Y:S01]  /*15ef0*/  ISETP.LE.U32.AND P5, PT, R72, UR12, PT ;  /* 0x0000000c48007c0c */ /* 0x000fe2000bfa3070 */
[----:B------:R-:W-:Y:S01]  /*15f00*/  FADD.FTZ R74, R146, R91 ;  /* 0x0000005b924a7221 */ /* 0x000fe20000010000 */
[----:B------:R-:W-:Y:S01]  /*15f10*/  LOP3.LUT R72, R152, 0xffff, RZ, 0xc0, !PT ;  /* 0x0000ffff98487812 */ /* 0x000fe200078ec0ff */
[----:B------:R3:W-:Y:S01]  /*15f20*/  @!P4 STL.S16 [R1+0x1b8], R105 ;  /* 0x0001b8690100c387 */ /* 0x0007e20000100600 */
[----:B------:R-:W-:Y:S01]  /*15f30*/  PRMT R93, R105, 0x7610, R93 ;  /* 0x00007610695d7816 */ /* 0x000fe2000000005d */
[----:B------:R-:W-:Y:S01]  /*15f40*/  MUFU.EX2 R146, R168 ;  /* 0x000000a800927308 */ /* 0x000fe20000000800 */
[----:B------:R-:W-:Y:S01]  /*15f50*/  SHF.R.U32.HI R72, RZ, 0x8, R72 ;  /* 0x00000008ff487819 */ /* 0x000fe20000011648 */
[----:B------:R-:W-:Y:S01]  /*15f60*/  STG.E.U16 desc[UR20][R180.64+0x60], R71 ;  /* 0x00006047b4007986 */ /* 0x000fe2000c101514 */
[----:B------:R-:W-:Y:S01]  /*15f70*/  @!P4 PRMT R70, R93, 0x5410, RZ ;  /* 0x000054105d46c816 */ /* 0x000fe200000000ff */
[----:B------:R-:W-:Y:S01]  /*15f80*/  FADD.FTZ R93, R145, R89 ;  /* 0x00000059915d7221 */ /* 0x000fe20000010000 */
[----:B------:R-:W-:Y:S05]  /*15f90*/  FADD.FTZ R89, R154, R104 ;  /* 0x000000689a597221 */ /* 0x000fea0000010000 */
[----:B------:R-:W-:Y:S01]  /*15fa0*/  MUFU.EX2 R145, R250 ;  /* 0x000000fa00917308 */ /* 0x000fe20000000800 */
[----:B------:R-:W-:Y:S01]  /*15fb0*/  FADD.FTZ R104, R107, R89 ;  /* 0x000000596b687221 */ /* 0x000fe20000010000 */
[----:B------:R-:W-:Y:S01]  /*15fc0*/  F2FP.F16.F32.PACK_AB R107, R108, R144 ;  /* 0x000000906c6b723e */ /* 0x000fe200000000ff */
[----:B------:R-:W-:Y:S01]  /*15fd0*/  FADD.FTZ R89, R110, R93 ;  /* 0x0000005d6e597221 */ /* 0x000fe20000010000 */
[----:B------:R2:W-:Y:S06]  /*15fe0*/  STG.E.U16 desc[UR20][R180.64+0x62], R70 ;  /* 0x00006246b4007986 */ /* 0x0005ec000c101514 */
[----:B-1----:R-:W1:Y:S01]  /*15ff0*/  MUFU.EX2 R109, R252 ;  /* 0x000000fc006d7308 */ /* 0x002e620000000800 */
[----:B---3--:R-:W-:Y:S01]  /*16000*/  FADD.FTZ R105, R130, R74 ;  /* 0x0000004a82697221 */ /* 0x008fe20000010000 */
[----:B------:R-:W-:Y:S02]  /*16010*/  LOP3.LUT R74, R72, 0xffff, RZ, 0xc0, !PT ;  /* 0x0000ffff484a7812 */ /* 0x000fe400078ec0ff */
[C---:B------:R-:W-:Y:S02]  /*16020*/  PRMT R72, R73.reuse, 0x7632, R72 ;  /* 0x0000763249487816 */ /* 0x040fe40000000048 */
[----:B------:R-:W-:Y:S02]  /*16030*/  ISETP.LE.U32.AND P4, PT, R74, UR12, PT ;  /* 0x0000000c4a007c0c */ /* 0x000fe4000bf83070 */
[----:B------:R-:W-:Y:S02]  /*16040*/  PRMT R130, R73, 0x5410, R72 ;  /* 0x0000541049827816 */ /* 0x000fe40000000048 */
[--C-:B------:R-:W-:Y:S02]  /*16050*/  SHF.R.U32.HI R74, RZ, 0x10, R152.reuse ;  /* 0x00000010ff4a7819 */ /* 0x100fe40000011698 */
[----:B-1----:R-:W-:Y:S01]  /*16060*/  F2FP.F16.F32.PACK_AB R110, R109, R110 ;  /* 0x0000006e6d6e723e */ /* 0x002fe200000000ff */
[----:B----4-:R-:W-:Y:S01]  /*16070*/  @!P3 HADD2 R124, -R73.H0_H0, -RZ.H0_H0 ;  /* 0xa00000ff497cb230 */ /* 0x010fe20000000900 */
[----:B------:R-:W-:Y:S02]  /*16080*/  LOP3.LUT R74, R74, 0xff, RZ, 0xc0, !PT ;  /* 0x000000ff4a4a7812 */ /* 0x000fe400078ec0ff */
[----:B------:R-:W-:Y:S01]  /*16090*/  F2FP.F16.F32.PACK_AB R245, R145, R147 ;  /* 0x0000009391f5723e */ /* 0x000fe200000000ff */
[----:B--2---:R-:W-:Y:S01]  /*160a0*/  @!P2 HADD2 R121, -R72.H0_H0, -RZ.H0_H0 ;  /* 0xa00000ff4879a230 */ /* 0x004fe20000000900 */
[----:B------:R-:W-:Y:S01]  /*160b0*/  PRMT R119, R124, 0x7610, R119 ;  /* 0x000076107c777816 */ /* 0x000fe20000000077 */
[----:B------:R1:W-:Y:S01]  /*160c0*/  @!P3 STL.S16 [R1+0x1c0], R124 ;  /* 0x0001c07c0100b387 */ /* 0x0003e20000100600 */
[----:B------:R-:W-:Y:S02]  /*160d0*/  MUFU.EX2 R70, R217 ;  /* 0x000000d900467308 */ /* 0x000fe40000000800 */
[----:B------:R-:W-:Y:S01]  /*160e0*/  @!P3 PRMT R73, R119, 0x5410, RZ ;  /* 0x000054107749b816 */ /* 0x000fe200000000ff */
[----:B------:R2:W-:Y:S01]  /*160f0*/  @!P2 STL.S16 [R1+0x1bc], R121 ;  /* 0x0001bc790100a387 */ /* 0x0005e20000100600 */
[----:B------:R-:W-:Y:S02]  /*16100*/  PRMT R91, R121, 0x7610, R91 ;  /* 0x00007610795b7816 */ /* 0x000fe4000000005b */
[----:B------:R-:W-:Y:S01]  /*16110*/  ISETP.LE.U32.AND P3, PT, R74, UR12, PT ;  /* 0x0000000c4a007c0c */ /* 0x000fe2000bf63070 */
[----:B------:R-:W-:Y:S01]  /*16120*/  STL [R1+0x424], R130 ;  /* 0x0004248201007387 */ /* 0x000fe20000100800 */
[----:B------:R-:W-:Y:S02]  /*16130*/  SHF.R.U32.HI R74, RZ, 0x18, R152 ;  /* 0x00000018ff4a7819 */ /* 0x000fe40000011698 */
[----:B------:R-:W-:Y:S01]  /*16140*/  @!P2 PRMT R72, R91, 0x5410, RZ ;  /* 0x000054105b48a816 */ /* 0x000fe200000000ff */
[----:B------:R-:W-:Y:S01]  /*16150*/  STL [R1+0x42c], R152 ;  /* 0x00042c9801007387 */ /* 0x000fe20000100800 */
[----:B------:R-:W-:Y:S01]  /*16160*/  ISETP.LE.U32.AND P2, PT, R74, UR12, PT ;  /* 0x0000000c4a007c0c */ /* 0x000fe2000bf43070 */
[----:B------:R-:W-:Y:S02]  /*16170*/  IMAD.U32 R74, RZ, RZ, UR25 ;  /* 0x00000019ff4a7e24 */ /* 0x000fe4000f8e00ff */
[----:B------:R-:W-:Y:S01]  /*16180*/  FADD.FTZ R91, R155, R106 ;  /* 0x0000006a9b5b7221 */ /* 0x000fe20000010000 */
[----:B------:R-:W-:Y:S01]  /*16190*/  STL [R1+0x428], R153 ;  /* 0x0004289901007387 */ /* 0x000fe20000100800 */
[----:B------:R-:W3:Y:S01]  /*161a0*/  MUFU.EX2 R106, R169 ;  /* 0x000000a9006a7308 */ /* 0x000ee20000000800 */
[----:B------:R-:W-:Y:S02]  /*161b0*/  LOP3.LUT R74, R135, UR22, R74, 0x96, !PT ;  /* 0x00000016874a7c12 */ /* 0x000fe4000f8e964a */
[----:B------:R4:W4:Y:S01]  /*161c0*/  LDL.S16 R156, [R1+0x204] ;  /* 0x00020400019c7983 */ /* 0x0009220000100600 */
[----:B------:R-:W-:Y:S03]  /*161d0*/  FADD.FTZ R91, R142, R91 ;  /* 0x0000005b8e5b7221 */ /* 0x000fe60000010000 */
[----:B------:R4:W4:Y:S01]  /*161e0*/  LDL.S16 R137, [R1+0x1f8] ;  /* 0x0001f80001897983 */ /* 0x0009220000100600 */
[----:B------:R-:W-:Y:S04]  /*161f0*/  IMAD.WIDE.U32 R154, R74, -0x326172a9, RZ ;  /* 0xcd9e8d574a9a7825 */ /* 0x000fe800078e00ff */
[----:B------:R-:W-:Y:S01]  /*16200*/  FADD.FTZ R74, R144, R105 ;  /* 0x00000069904a7221 */ /* 0x000fe20000010000 */
[----:B------:R-:W2:Y:S01]  /*16210*/  MUFU.EX2 R142, R222 ;  /* 0x000000de008e7308 */ /* 0x000ea20000000800 */
[----:B------:R4:W4:Y:S01]  /*16220*/  LDL.S16 R127, [R1+0x1ec] ;  /* 0x0001ec00017f7983 */ /* 0x0009220000100600 */
[----:B-1----:R-:W-:Y:S01]  /*16230*/  FADD.FTZ R124, R109, R89 ;  /* 0x000000596d7c7221 */ /* 0x002fe20000010000 */
[----:B------:R-:W-:Y:S01]  /*16240*/  LOP3.LUT R144, R185, UR26, R154, 0x96, !PT ;  /* 0x0000001ab9907c12 */ /* 0x000fe2000f8e969a */
[----:B------:R-:W-:Y:S01]  /*16250*/  FADD.FTZ R93, R108, R74 ;  /* 0x0000004a6c5d7221 */ /* 0x000fe20000010000 */
[----:B------:R-:W-:Y:S01]  /*16260*/  LOP3.LUT R108, R155, UR18, R122, 0x96, !PT ;  /* 0x000000129b6c7c12 */ /* 0x000fe2000f8e967a */
[----:B------:R1:W4:Y:S01]  /*16270*/  LDL.S16 R126, [R1+0x200] ;  /* 0x00020000017e7983 */ /* 0x0003220000100600 */
[----:B------:R-:W-:Y:S01]  /*16280*/  FADD.FTZ R74, R146, R104 ;  /* 0x00000068924a7221 */ /* 0x000fe20000010000 */
[----:B---3--:R-:W-:Y:S01]  /*16290*/  F2FP.F16.F32.PACK_AB R104, R106, R146 ;  /* 0x000000926a68723e */ /* 0x008fe200000000ff */
[----:B------:R-:W-:Y:S01]  /*162a0*/  FADD.FTZ R89, R147, R91 ;  /* 0x0000005b93597221 */ /* 0x000fe20000010000 */
[----:B------:R-:W-:Y:S01]  /*162b0*/  IMAD.WIDE.U32 R108, R108, -0x2daee0ad, RZ ;  /* 0xd2511f536c6c7825 */ /* 0x000fe200078e00ff */
[----:B------:R3:W-:Y:S01]  /*162c0*/  STG.E.U16 desc[UR20][R176.64+0x70], R73 ;  /* 0x00007049b0007986 */ /* 0x0007e2000c101514 */
[----:B------:R-:W1:Y:S02]  /*162d0*/  MUFU.EX2 R105, R215 ;  /* 0x000000d700697308 */ /* 0x000e640000000800 */
[----:B--2---:R-:W-:Y:S01]  /*162e0*/  FADD.FTZ R121, R145, R89 ;  /* 0x0000005991797221 */ /* 0x004fe20000010000 */
[----:B------:R-:W-:Y:S01]  /*162f0*/  FADD.FTZ R119, R106, R74 ;  /* 0x0000004a6a777221 */ /* 0x000fe20000010000 */
[----:B------:R-:W-:Y:S01]  /*16300*/  LOP3.LUT R146, R109, UR17, R132, 0x96, !PT ;  /* 0x000000116d927c12 */ /* 0x000fe2000f8e9684 */
[----:B------:R-:W-:Y:S01]  /*16310*/  IMAD.WIDE.U32 R144, R144, -0x2daee0ad, RZ ;  /* 0xd2511f5390907825 */ /* 0x000fe200078e00ff */
[----:B------:R2:W-:Y:S03]  /*16320*/  STG.E.U16 desc[UR20][R176.64+0x72], R72 ;  /* 0x00007248b0007986 */ /* 0x0005e6000c101514 */
[--C-:B------:R-:W-:Y:S01]  /*16330*/  FADD.FTZ R74, R142, R93.reuse ;  /* 0x0000005d8e4a7221 */ /* 0x100fe20000010000 */
[----:B------:R-:W-:Y:S01]  /*16340*/  PRMT R93, R0, 0x7632, R93 ;  /* 0x00007632005d7816 */ /* 0x000fe2000000005d */
[----:B------:R-:W-:Y:S01]  /*16350*/  IMAD.WIDE.U32 R146, R146, -0x326172a9, RZ ;  /* 0xcd9e8d5792927825 */ /* 0x000fe200078e00ff */
[----:B------:R-:W-:Y:S04]  /*16360*/  LOP3.LUT R145, R145, UR11, R108, 0x96, !PT ;  /* 0x0000000b91917c12 */ /* 0x000fe8000f8e966c */
[----:B------:R-:W-:Y:S02]  /*16370*/  LOP3.LUT R108, R147, UR16, R184, 0x96, !PT ;  /* 0x00000010936c7c12 */ /* 0x000fe4000f8e96b8 */
[C---:B-1----:R-:W-:Y:S01]  /*16380*/  F2FP.F16.F32.PACK_AB R106, R105.reuse, R142 ;  /* 0x0000008e696a723e */ /* 0x042fe200000000ff */
[--C-:B------:R-:W-:Y:S01]  /*16390*/  FADD.FTZ R215, R105, R74.reuse ;  /* 0x0000004a69d77221 */ /* 0x100fe20000010000 */
[C---:B------:R-:W-:Y:S01]  /*163a0*/  PRMT R74, R75.reuse, 0x7632, R74 ;  /* 0x000076324b4a7816 */ /* 0x040fe2000000004a */
[----:B------:R-:W-:Y:S01]  /*163b0*/  IMAD.WIDE.U32 R108, R108, -0x2daee0ad, RZ ;  /* 0xd2511f536c6c7825 */ /* 0x000fe200078e00ff */
[----:B------:R-:W-:Y:S02]  /*163c0*/  PRMT R142, R0, 0x5410, R93 ;  /* 0x00005410008e7816 */ /* 0x000fe4000000005d */
[----:B------:R-:W-:Y:S01]  /*163d0*/  PRMT R112, R75, 0x5410, R74 ;  /* 0x000054104b707816 */ /* 0x000fe2000000004a */
[----:B------:R-:W-:Y:S01]  /*163e0*/  STL [R1+0x430], R215 ;  /* 0x000430d701007387 */ /* 0x000fe20000100800 */
[----:B------:R-:W-:Y:S01]  /*163f0*/  LOP3.LUT R186, R109, UR9, R144, 0x96, !PT ;  /* 0x000000096dba7c12 */ /* 0x000fe2000f8e9690 */
[----:B------:R-:W-:Y:S01]  /*16400*/  IMAD.WIDE.U32 R144, R145, -0x326172a9, RZ ;  /* 0xcd9e8d5791907825 */ /* 0x000fe200078e00ff */
[----:B---3--:R-:W-:Y:S03]  /*16410*/  PRMT R73, R245, 0x7632, R73 ;  /* 0x00007632f5497816 */ /* 0x008fe60000000049 */
[----:B------:R-:W-:Y:S01]  /*16420*/  IMAD.WIDE.U32 R186, R186, -0x326172a9, RZ ;  /* 0xcd9e8d57baba7825 */ /* 0x000fe200078e00ff */
[----:B------:R-:W-:Y:S01]  /*16430*/  LOP3.LUT R146, R145, UR10, R146, 0x96, !PT ;  /* 0x0000000a91927c12 */ /* 0x000fe2000f8e9692 */
[----:B--2---:R-:W1:Y:S03]  /*16440*/  MUFU.EX2 R72, R219 ;  /* 0x000000db00487308 */ /* 0x004e660000000800 */
[----:B------:R-:W-:Y:S01]  /*16450*/  LOP3.LUT R105, R187, UR23, R144, 0x96, !PT ;  /* 0x00000017bb697c12 */ /* 0x000fe2000f8e9690 */
[----:B------:R-:W-:Y:S05]  /*16460*/  IMAD.WIDE.U32 R248, R146, -0x2daee0ad, RZ ;  /* 0xd2511f5392f87825 */ /* 0x000fea00078e00ff */
[----:B------:R-:W-:Y:S05]  /*16470*/  LOP3.LUT R145, R249, UR8, R108, 0x96, !PT ;  /* 0x00000008f9917c12 */ /* 0x000fea000f8e966c */
[----:B------:R-:W-:Y:S04]  /*16480*/  IMAD.WIDE.U32 R144, R145, -0x326172a9, RZ ;  /* 0xcd9e8d5791907825 */ /* 0x000fe800078e00ff */
[----:B-1----:R-:W-:Y:S01]  /*16490*/  FADD.FTZ R221, R72, R124 ;  /* 0x0000007c48dd7221 */ /* 0x002fe20000010000 */
[----:B------:R-:W-:Y:S01]  /*164a0*/  LOP3.LUT R124, R148, 0xff, RZ, 0xc0, !PT ;  /* 0x000000ff947c7812 */ /* 0x000fe200078ec0ff */
[----:B------:R-:W-:Y:S01]  /*164b0*/  FADD.FTZ R219, R70, R121 ;  /* 0x0000007946db7221 */ /* 0x000fe20000010000 */
[----:B------:R-:W-:Y:S02]  /*164c0*/  LOP3.LUT R89, R145, UR6, R186, 0x96, !PT ;  /* 0x0000000691597c12 */ /* 0x000fe4000f8e96ba */
[----:B------:R-:W-:Y:S02]  /*164d0*/  LOP3.LUT R240, R144, 0xff, RZ, 0xc0, !PT ;  /* 0x000000ff90f07812 */ /* 0x000fe400078ec0ff */
[C---:B------:R-:W-:Y:S02]  /*164e0*/  LOP3.LUT R64, R89.reuse, 0xff, RZ, 0xc0, !PT ;  /* 0x000000ff59407812 */ /* 0x040fe400078ec0ff */
[----:B------:R-:W-:Y:S02]  /*164f0*/  SHF.R.U32.HI R222, RZ, 0x18, R89 ;  /* 0x00000018ffde7819 */ /* 0x000fe40000011659 */
[----:B------:R-:W-:Y:S02]  /*16500*/  SHF.R.U32.HI R238, RZ, 0x18, R144 ;  /* 0x00000018ffee7819 */ /* 0x000fe40000011690 */
[----:B------:R-:W-:Y:S01]  /*16510*/  SHF.R.U32.HI R121, RZ, 0x10, R148 ;  /* 0x00000010ff797819 */ /* 0x000fe20000011694 */
[----:B----4-:R-:W-:Y:S02]  /*16520*/  @!P0 HADD2 R156, -R75.H0_H0, -RZ.H0_H0 ;  /* 0xa00000ff4b9c8230 */ /* 0x010fe40000000900 */
[----:B------:R-:W-:Y:S03]  /*16530*/  @!P6 HADD2 R137, -R74.H0_H0, -RZ.H0_H0 ;  /* 0xa00000ff4a89e230 */ /* 0x000fe60000000900 */
[----:B------:R-:W-:Y:S01]  /*16540*/  PRMT R100, R156, 0x7610, R100 ;  /* 0x000076109c647816 */ /* 0x000fe20000000064 */
[----:B------:R-:W-:Y:S01]  /*16550*/  @!P0 STL.S16 [R1+0x204], R156 ;  /* 0x0002049c01008387 */ /* 0x000fe20000100600 */
[----:B------:R-:W-:Y:S02]  /*16560*/  @!P5 HADD2 R127, -R65.H0_H0, -RZ.H0_H0 ;  /* 0xa00000ff417fd230 */ /* 0x000fe40000000900 */
[----:B------:R-:W-:Y:S01]  /*16570*/  @!P0 PRMT R75, R100, 0x5410, RZ ;  /* 0x00005410644b8816 */ /* 0x000fe200000000ff */
[----:B------:R-:W-:Y:S01]  /*16580*/  STL [R1+0x434], R112 ;  /* 0x0004347001007387 */ /* 0x000fe20000100800 */
[----:B------:R-:W-:Y:S02]  /*16590*/  ISETP.LE.U32.AND P0, PT, R64, UR12, PT ;  /* 0x0000000c40007c0c */ /* 0x000fe4000bf03070 */
[----:B------:R-:W-:Y:S01]  /*165a0*/  LOP3.LUT R64, R89, 0xffff, RZ, 0xc0, !PT ;  /* 0x0000ffff59407812 */ /* 0x000fe200078ec0ff */
[----:B------:R1:W-:Y:S01]  /*165b0*/  @!P6 STL.S16 [R1+0x1f8], R137 ;  /* 0x0001f8890100e387 */ /* 0x0003e20000100600 */
[----:B------:R-:W-:Y:S02]  /*165c0*/  PRMT R97, R137, 0x7610, R97 ;  /* 0x0000761089617816 */ /* 0x000fe40000000061 */
[----:B------:R-:W-:Y:S01]  /*165d0*/  SHF.R.U32.HI R64, RZ, 0x8, R64 ;  /* 0x00000008ff407819 */ /* 0x000fe20000011640 */
[----:B------:R-:W-:Y:S01]  /*165e0*/  @!P5 STL.S16 [R1+0x1ec], R127 ;  /* 0x0001ec7f0100d387 */ /* 0x000fe20000100600 */
[----:B------:R-:W-:Y:S02]  /*165f0*/  PRMT R91, R127, 0x7610, R91 ;  /* 0x000076107f5b7816 */ /* 0x000fe4000000005b */
[----:B------:R-:W-:Y:S01]  /*16600*/  LOP3.LUT R252, R64, 0xffff, RZ, 0xc0, !PT ;  /* 0x0000ffff40fc7812 */ /* 0x000fe200078ec0ff */
[----:B------:R2:W3:Y:S01]  /*16610*/  LDL.S16 R113, [R1+0x210] ;  /* 0x0002100001717983 */ /* 0x0004e20000100600 */
[C---:B------:R-:W-:Y:S02]  /*16620*/  PRMT R64, R65.reuse, 0x7632, R64 ;  /* 0x0000763241407816 */ /* 0x040fe40000000040 */
[----:B------:R-:W-:Y:S01]  /*16630*/  SHF.R.U32.HI R89, RZ, 0x10, R89 ;  /* 0x00000010ff597819 */ /* 0x000fe20000011659 */
[----:B------:R4:W-:Y:S01]  /*16640*/  STG.E.U16 desc[UR20][R178.64+0x70], R75 ;  /* 0x0000704bb2007986 */ /* 0x0009e2000c101514 */
[----:B------:R-:W-:Y:S01]  /*16650*/  PRMT R116, R65, 0x5410, R64 ;  /* 0x0000541041747816 */ /* 0x000fe20000000040 */
[----:B------:R-:W-:Y:S01]  /*16660*/  @!P4 HADD2 R126, -R64.H0_H0, -RZ.H0_H0 ;  /* 0xa00000ff407ec230 */ /* 0x000fe20000000900 */
[----:B------:R-:W-:Y:S02]  /*16670*/  @!P5 PRMT R65, R91, 0x5410, RZ ;  /* 0x000054105b41d816 */ /* 0x000fe400000000ff */
[----:B------:R-:W-:Y:S01]  /*16680*/  LOP3.LUT R175, R89, 0xff, RZ, 0xc0, !PT ;  /* 0x000000ff59af7812 */ /* 0x000fe200078ec0ff */
[----:B------:R-:W-:Y:S01]  /*16690*/  STL [R1+0x438], R116 ;  /* 0x0004387401007387 */ /* 0x000fe20000100800 */
[----:B------:R-:W-:Y:S02]  /*166a0*/  PRMT R20, R126, 0x7610, R20 ;  /* 0x000076107e147816 */ /* 0x000fe40000000014 */
[----:B------:R-:W-:Y:S01]  /*166b0*/  LOP3.LUT R91, R155, UR18, R230, 0x96, !PT ;  /* 0x000000129b5b7c12 */ /* 0x000fe2000f8e96e6 */
[----:B------:R2:W-:Y:S01]  /*166c0*/  @!P4 STL.S16 [R1+0x200], R126 ;  /* 0x0002007e0100c387 */ /* 0x0005e20000100600 */
[----:B------:R-:W-:Y:S02]  /*166d0*/  @!P4 PRMT R64, R20, 0x5410, RZ ;  /* 0x000054101440c816 */ /* 0x000fe400000000ff */
[----:B------:R-:W-:Y:S01]  /*166e0*/  LOP3.LUT R89, R193, UR26, R154, 0x96, !PT ;  /* 0x0000001ac1597c12 */ /* 0x000fe2000f8e969a */
[----:B-1----:R1:W3:Y:S01]  /*166f0*/  LDL.S16 R137, [R1+0x20c] ;  /* 0x00020c0001897983 */ /* 0x0022e20000100600 */
[----:B------:R-:W-:Y:S01]  /*16700*/  @!P6 PRMT R74, R97, 0x5410, RZ ;  /* 0x00005410614ae816 */ /* 0x000fe200000000ff */
[----:B------:R-:W-:Y:S01]  /*16710*/  IMAD.WIDE.U32 R100, R91, -0x2daee0ad, RZ ;  /* 0xd2511f535b647825 */ /* 0x000fe200078e00ff */
[----:B------:R-:W-:Y:S01]  /*16720*/  ISETP.LE.U32.AND P4, PT, R222, UR12, PT ;  /* 0x0000000cde007c0c */ /* 0x000fe2000bf83070 */
[----:B------:R1:W3:Y:S02]  /*16730*/  LDL.S16 R20, [R1+0x214] ;  /* 0x0002140001147983 */ /* 0x0002e40000100600 */
[----:B------:R-:W-:Y:S01]  /*16740*/  IMAD.WIDE.U32 R170, R89, -0x2daee0ad, RZ ;  /* 0xd2511f5359aa7825 */ /* 0x000fe200078e00ff */
[----:B------:R-:W-:Y:S01]  /*16750*/  LOP3.LUT R89, R101, UR17, R220, 0x96, !PT ;  /* 0x0000001165597c12 */ /* 0x000fe2000f8e96dc */
[----:B------:R-:W-:Y:S02]  /*16760*/  STG.E.U16 desc[UR20][R178.64+0x72], R74 ;  /* 0x0000724ab2007986 */ /* 0x000fe4000c101514 */
[----:B------:R-:W-:Y:S01]  /*16770*/  IMAD.WIDE.U32 R154, R105, -0x2daee0ad, RZ ;  /* 0xd2511f53699a7825 */ /* 0x000fe200078e00ff */
[----:B------:R-:W-:Y:S01]  /*16780*/  LOP3.LUT R91, R171, UR11, R100, 0x96, !PT ;  /* 0x0000000bab5b7c12 */ /* 0x000fe2000f8e9664 */
[----:B------:R-:W-:Y:S01]  /*16790*/  STG.E.U16 desc[UR20][R182.64+0x6e], R65 ;  /* 0x00006e41b6007986 */ /* 0x000fe2000c101514 */
[----:B----4-:R-:W-:Y:S01]  /*167a0*/  PRMT R75, R245, 0x7610, R75 ;  /* 0x00007610f54b7816 */ /* 0x010fe2000000004b */
[----:B------:R-:W-:Y:S01]  /*167b0*/  IMAD.WIDE.U32 R100, R89, -0x326172a9, RZ ;  /* 0xcd9e8d5759647825 */ /* 0x000fe200078e00ff */
[----:B------:R-:W-:Y:S01]  /*167c0*/  PRMT R89, R90, 0x7632, R89 ;  /* 0x000076325a597816 */ /* 0x000fe20000000059 */
[----:B------:R-:W-:Y:S01]  /*167d0*/  STG.E.U16 desc[UR20][R182.64+0x70], R64 ;  /* 0x00007040b6007986 */ /* 0x000fe2000c101514 */
[----:B------:R-:W-:Y:S01]  /*167e0*/  LOP3.LUT R228, R154, 0xff, RZ, 0xc0, !PT ;  /* 0x000000ff9ae47812 */ /* 0x000fe200078ec0ff */
[----:B------:R-:W-:Y:S01]  /*167f0*/  IMAD.WIDE.U32 R108, R91, -0x326172a9, RZ ;  /* 0xcd9e8d575b6c7825 */ /* 0x000fe200078e00ff */
[----:B------:R-:W-:Y:S02]  /*16800*/  LOP3.LUT R96, R101, UR16, R192, 0x96, !PT ;  /* 0x0000001065607c12 */ /* 0x000fe4000f8e96c0 */
[----:B------:R-:W-:Y:S02]  /*16810*/  PRMT R91, R92, 0x7632, R91 ;  /* 0x000076325c5b7816 */ /* 0x000fe4000000005b */
[----:B------:R-:W-:Y:S01]  /*16820*/  LOP3.LUT R81, R109, UR10, R100, 0x96, !PT ;  /* 0x0000000a6d517c12 */ /* 0x000fe2000f8e9664 */
[----:B------:R-:W-:Y:S01]  /*16830*/  IMAD.WIDE.U32 R96, R96, -0x2daee0ad, RZ ;  /* 0xd2511f5360607825 */ /* 0x000fe200078e00ff */
[----:B------:R-:W-:Y:S02]  /*16840*/  SHF.R.U32.HI R226, RZ, 0x18, R154 ;  /* 0x00000018ffe27819 */ /* 0x000fe4000001169a */
[----:B------:R-:W-:Y:S01]  /*16850*/  PRMT R109, R110, 0x7632, R109 ;  /* 0x000076326e6d7816 */ /* 0x000fe2000000006d */
[----:B--2---:R-:W-:Y:S01]  /*16860*/  IMAD.WIDE.U32 R126, R81, -0x2daee0ad, RZ ;  /* 0xd2511f53517e7825 */ /* 0x004fe200078e00ff */
[----:B------:R-:W-:Y:S02]  /*16870*/  LOP3.LUT R170, R97, UR9, R170, 0x96, !PT ;  /* 0x0000000961aa7c12 */ /* 0x000fe4000f8e96aa */
[----:B------:R-:W-:Y:S02]  /*16880*/  PRMT R101, R104, 0x7632, R101 ;  /* 0x0000763268657816 */ /* 0x000fe40000000065 */
[----:B------:R-:W-:Y:S01]  /*16890*/  LOP3.LUT R162, R127, UR8, R96, 0x96, !PT ;  /* 0x000000087fa27c12 */ /* 0x000fe2000f8e9660 */
[----:B------:R-:W-:Y:S01]  /*168a0*/  IMAD.WIDE.U32 R170, R170, -0x326172a9, RZ ;  /* 0xcd9e8d57aaaa7825 */ /* 0x000fe200078e00ff */
[----:B------:R-:W-:Y:S03]  /*168b0*/  PRMT R105, R106, 0x7632, R105 ;  /* 0x000076326a697816 */ /* 0x000fe60000000069 */
[----:B------:R-:W-:Y:S01]  /*168c0*/  IMAD.WIDE.U32 R162, R162, -0x326172a9, RZ ;  /* 0xcd9e8d57a2a27825 */ /* 0x000fe200078e00ff */
[--C-:B------:R-:W-:Y:S02]  /*168d0*/  LOP3.LUT R156, R171, UR23, R108.reuse, 0x96, !PT ;  /* 0x00000017ab9c7c12 */ /* 0x100fe4000f8e966c */
[----:B------:R-:W-:Y:S02]  /*168e0*/  PRMT R108, R107, 0x7632, R108 ;  /* 0x000076326b6c7816 */ /* 0x000fe4000000006c */
[----:B------:R-:W-:Y:S01]  /*168f0*/  LOP3.LUT R81, R163, UR6, R170, 0x96, !PT ;  /* 0x00000006a3517c12 */ /* 0x000fe2000f8e96aa */
[----:B------:R-:W-:Y:S03]  /*16900*/  IMAD.WIDE.U32 R156, R156, -0x2daee0ad, RZ ;  /* 0xd2511f539c9c7825 */ /* 0x000fe600078e00ff */
[----:B------:R-:W-:Y:S02]  /*16910*/  SHF.R.U32.HI R2, RZ, 0x10, R81 ;  /* 0x00000010ff027819 */ /* 0x000fe40000011651 */
[C---:B------:R-:W-:Y:S02]  /*16920*/  LOP3.LUT R3, R81.reuse, 0xffff, RZ, 0xc0, !PT ;  /* 0x0000ffff51037812 */ /* 0x040fe400078ec0ff */
[----:B------:R-:W-:Y:S01]  /*16930*/  LOP3.LUT R247, R2, 0xff, RZ, 0xc0, !PT ;  /* 0x000000ff02f77812 */ /* 0x000fe200078ec0ff */
[----:B------:R-:W-:Y:S01]  /*16940*/  IMAD.U32 R2, RZ, RZ, UR25 ;  /* 0x00000019ff027e24 */ /* 0x000fe2000f8e00ff */
[----:B------:R-:W-:Y:S02]  /*16950*/  SHF.R.U32.HI R3, RZ, 0x8, R3 ;  /* 0x00000008ff037819 */ /* 0x000fe40000011603 */
[----:B------:R-:W-:Y:S02]  /*16960*/  LOP3.LUT R250, R81, 0xff, RZ, 0xc0, !PT ;  /* 0x000000ff51fa7812 */ /* 0x000fe400078ec0ff */
[----:B------:R-:W-:Y:S02]  /*16970*/  LOP3.LUT R2, R135, UR19, R2, 0x96, !PT ;  /* 0x0000001387027c12 */ /* 0x000fe4000f8e9602 */
[----:B------:R-:W-:Y:S02]  /*16980*/  LOP3.LUT R249, R3, 0xffff, RZ, 0xc0, !PT ;  /* 0x0000ffff03f97812 */ /* 0x000fe400078ec0ff */
[----:B------:R-:W-:Y:S02]  /*16990*/  ISETP.LE.U32.AND P5, PT, R250, UR12, PT ;  /* 0x0000000cfa007c0c */ /* 0x000fe4000bfa3070 */
[----:B------:R-:W-:Y:S02]  /*169a0*/  ISETP.LE.U32.AND P1, PT, R247, UR12, PT ;  /* 0x0000000cf7007c0c */ /* 0x000fe4000bf23070 */
[----:B------:R-:W-:Y:S02]  /*169b0*/  ISETP.LE.U32.AND P6, PT, R249, UR12, PT ;  /* 0x0000000cf9007c0c */ /* 0x000fe4000bfc3070 */
[--C-:B------:R-:W-:Y:S02]  /*169c0*/  SHF.R.U32.HI R241, RZ, 0x18, R81.reuse ;  /* 0x00000018fff17819 */ /* 0x100fe40000011651 */
[----:B------:R-:W-:Y:S02]  /*169d0*/  PRMT R81, R82, 0x7632, R81 ;  /* 0x0000763252517816 */ /* 0x000fe40000000051 */
[C---:B------:R-:W-:Y:S02]  /*169e0*/  LOP3.LUT R210, R156.reuse, 0xff, RZ, 0xc0, !PT ;  /* 0x000000ff9cd27812 */ /* 0x040fe400078ec0ff */
[----:B------:R-:W-:Y:S02]  /*169f0*/  LOP3.LUT R28, R156, 0xffff, RZ, 0xc0, !PT ;  /* 0x0000ffff9c1c7812 */ /* 0x000fe400078ec0ff */
[----:B------:R-:W-:Y:S02]  /*16a00*/  SHF.R.U32.HI R206, RZ, 0x18, R156 ;  /* 0x00000018ffce7819 */ /* 0x000fe4000001169c */
[----:B------:R-:W-:Y:S04]  /*16a10*/  SHF.R.U32.HI R28, RZ, 0x8, R28 ;  /* 0x00000008ff1c7819 */ /* 0x000fe8000001161c */
[----:B------:R-:W-:Y:S02]  /*16a20*/  LOP3.LUT R209, R28, 0xffff, RZ, 0xc0, !PT ;  /* 0x0000ffff1cd17812 */ /* 0x000fe400078ec0ff */
[----:B------:R-:W-:Y:S04]  /*16a30*/  SHF.R.U32.HI R28, RZ, 0x10, R156 ;  /* 0x00000010ff1c7819 */ /* 0x000fe8000001169c */
[----:B------:R-:W-:Y:S01]  /*16a40*/  LOP3.LUT R207, R28, 0xff, RZ, 0xc0, !PT ;  /* 0x000000ff1ccf7812 */ /* 0x000fe200078ec0ff */
[----:B---3--:R-:W-:Y:S05]  /*16a50*/  @!P3 HADD2 R113, -R67.H0_H0, -RZ.H0_H0 ;  /* 0xa00000ff4371b230 */ /* 0x008fea0000000900 */
[----:B------:R-:W-:Y:S01]  /*16a60*/  PRMT R96, R113, 0x7610, R96 ;  /* 0x0000761071607816 */ /* 0x000fe20000000060 */
[----:B------:R2:W-:Y:S01]  /*16a70*/  @!P3 STL.S16 [R1+0x210], R113 ;  /* 0x000210710100b387 */ /* 0x0005e20000100600 */
[----:B------:R-:W-:Y:S02]  /*16a80*/  @!P2 HADD2 R137, -R66.H0_H0, -RZ.H0_H0 ;  /* 0xa00000ff4289a230 */ /* 0x000fe40000000900 */
[----:B------:R-:W-:Y:S03]  /*16a90*/  @!P0 HADD2 R20, -R0.H0_H0, -RZ.H0_H0 ;  /* 0xa00000ff00148230 */ /* 0x000fe60000000900 */
[----:B------:R-:W-:Y:S02]  /*16aa0*/  PRMT R39, R137, 0x7610, R39 ;  /* 0x0000761089277816 */ /* 0x000fe40000000027 */
[----:B------:R-:W-:Y:S02]  /*16ab0*/  PRMT R3, R20, 0x7610, R3 ;  /* 0x0000761014037816 */ /* 0x000fe40000000003 */
[----:B--2---:R-:W-:Y:S02]  /*16ac0*/  PRMT R113, R67, 0x5410, R66 ;  /* 0x0000541043717816 */ /* 0x004fe40000000042 */
[----:B------:R-:W-:Y:S02]  /*16ad0*/  @!P2 PRMT R66, R39, 0x5410, RZ ;  /* 0x000054102742a816 */ /* 0x000fe400000000ff */
[----:B------:R-:W-:Y:S01]  /*16ae0*/  @!P3 PRMT R67, R96, 0x5410, RZ ;  /* 0x000054106043b816 */ /* 0x000fe200000000ff */
[----:B------:R-:W-:Y:S01]  /*16af0*/  STL [R1+0x43c], R113 ;  /* 0x00043c7101007387 */ /* 0x000fe20000100800 */
[----:B------:R-:W-:Y:S01]  /*16b00*/  @!P0 PRMT R0, R3, 0x5410, RZ ;  /* 0x0000541003008816 */ /* 0x000fe200000000ff */
[----:B------:R-:W-:Y:S01]  /*16b10*/  IMAD.WIDE.U32 R96, R2, -0x326172a9, RZ ;  /* 0xcd9e8d5702607825 */ /* 0x000fe200078e00ff */
[----:B------:R-:W-:Y:S01]  /*16b20*/  ISETP.LE.U32.AND P3, PT, R175, UR12, PT ;  /* 0x0000000caf007c0c */ /* 0x000fe2000bf63070 */
[----:B------:R2:W-:Y:S01]  /*16b30*/  @!P2 STL.S16 [R1+0x20c], R137 ;  /* 0x00020c890100a387 */ /* 0x0005e20000100600 */
[----:B------:R-:W-:Y:S02]  /*16b40*/  ISETP.LE.U32.AND P2, PT, R252, UR12, PT ;  /* 0x0000000cfc007c0c */ /* 0x000fe4000bf43070 */
[----:B------:R-:W-:Y:S01]  /*16b50*/  LOP3.LUT R48, R97, UR18, R122, 0x96, !PT ;  /* 0x0000001261307c12 */ /* 0x000fe2000f8e967a */
[----:B------:R3:W-:Y:S01]  /*16b60*/  @!P0 STL.S16 [R1+0x214], R20 ;  /* 0x0002141401008387 */ /* 0x0007e20000100600 */
[----:B------:R-:W-:Y:S02]  /*16b70*/  LOP3.LUT R2, R185, UR26, R96, 0x96, !PT ;  /* 0x0000001ab9027c12 */ /* 0x000fe4000f8e9660 */
[----:B------:R-:W-:Y:S01]  /*16b80*/  ISETP.LE.U32.AND P0, PT, R241, UR12, PT ;  /* 0x0000000cf1007c0c */ /* 0x000fe2000bf03070 */
[----:B------:R-:W-:Y:S01]  /*16b90*/  STL [R1+0x440], R142 ;  /* 0x0004408e01007387 */ /* 0x000fe20000100800 */
[----:B------:R-:W-:Y:S01]  /*16ba0*/  LOP3.LUT R45, R97, UR18, R230, 0x96, !PT ;  /* 0x00000012612d7c12 */ /* 0x000fe2000f8e96e6 */
[----:B------:R-:W-:Y:S01]  /*16bb0*/  IMAD.WIDE.U32 R48, R48, -0x2daee0ad, RZ ;  /* 0xd2511f5330307825 */ /* 0x000fe200078e00ff */
[----:B------:R-:W-:Y:S01]  /*16bc0*/  PRMT R97, R190, 0x7610, R97 ;  /* 0x00007610be617816 */ /* 0x000fe20000000061 */
[----:B------:R1:W4:Y:S02]  /*16bd0*/  LDL.S16 R146, [R1+0x1e4] ;  /* 0x0001e40001927983 */ /* 0x0003240000100600 */
[----:B------:R-:W-:Y:S01]  /*16be0*/  IMAD.WIDE.U32 R2, R2, -0x2daee0ad, RZ ;  /* 0xd2511f5302027825 */ /* 0x000fe200078e00ff */
[----:B------:R-:W-:Y:S01]  /*16bf0*/  LOP3.LUT R50, R49, UR17, R132, 0x96, !PT ;  /* 0x0000001131327c12 */ /* 0x000fe2000f8e9684 */
[----:B------:R1:W4:Y:S03]  /*16c00*/  LDL.S16 R135, [R1+0x1dc] ;  /* 0x0001dc0001877983 */ /* 0x0003260000100600 */
[----:B------:R-:W-:Y:S01]  /*16c10*/  LOP3.LUT R3, R3, UR11, R48, 0x96, !PT ;  /* 0x0000000b03037c12 */ /* 0x000fe2000f8e9630 */
[----:B------:R1:W4:Y:S01]  /*16c20*/  LDL.S16 R134, [R1+0x1d0] ;  /* 0x0001d00001867983 */ /* 0x0003220000100600 */
[----:B------:R-:W-:Y:S03]  /*16c30*/  IMAD.WIDE.U32 R50, R50, -0x326172a9, RZ ;  /* 0xcd9e8d5732327825 */ /* 0x000fe600078e00ff */
[----:B------:R1:W4:Y:S02]  /*16c40*/  LDL.S16 R39, [R1+0x1cc] ;  /* 0x0001cc0001277983 */ /* 0x0003240000100600 */
[----:B------:R-:W-:Y:S02]  /*16c50*/  LOP3.LUT R48, R51, UR16, R184, 0x96, !PT ;  /* 0x0000001033307c12 */ /* 0x000fe4000f8e96b8 */
[----:B------:R-:W-:Y:S01]  /*16c60*/  PRMT R51, R191, 0x7632, R51 ;  /* 0x00007632bf337816 */ /* 0x000fe20000000033 */
[----:B--2---:R1:W2:Y:S02]  /*16c70*/  LDL.S16 R137, [R1+0x1e0] ;  /* 0x0001e00001897983 */ /* 0x0042a40000100600 */
[----:B------:R-:W-:Y:S02]  /*16c80*/  IMAD.WIDE.U32 R48, R48, -0x2daee0ad, RZ ;  /* 0xd2511f5330307825 */ /* 0x000fe400078e00ff */
[----:B---3--:R1:W3:Y:S03]  /*16c90*/  LDL.S16 R20, [R1+0x1c8] ;  /* 0x0001c80001147983 */ /* 0x0082e60000100600 */
[----:B------:R-:W-:Y:S01]  /*16ca0*/  LOP3.LUT R168, R49, UR9, R2, 0x96, !PT ;  /* 0x0000000931a87c12 */ /* 0x000fe2000f8e9602 */
[----:B------:R-:W-:Y:S01]  /*16cb0*/  IMAD.WIDE.U32 R2, R3, -0x326172a9, RZ ;  /* 0xcd9e8d5703027825 */ /* 0x000fe200078e00ff */
[----:B------:R1:W-:Y:S03]  /*16cc0*/  STG.E.U16 desc[UR20][R180.64+0x70], R67 ;  /* 0x00007043b4007986 */ /* 0x0003e6000c101514 */
[----:B------:R-:W-:Y:S01]  /*16cd0*/  IMAD.WIDE.U32 R168, R168, -0x326172a9, RZ ;  /* 0xcd9e8d57a8a87825 */ /* 0x000fe200078e00ff */
[----:B------:R-:W-:Y:S01]  /*16ce0*/  LOP3.LUT R50, R3, UR10, R50, 0x96, !PT ;  /* 0x0000000a03327c12 */ /* 0x000fe2000f8e9632 */
[----:B------:R-:W-:Y:S03]  /*16cf0*/  STG.E.U16 desc[UR20][R180.64+0x72], R66 ;  /* 0x00007242b4007986 */ /* 0x000fe6000c101514 */
[----:B------:R-:W-:Y:S01]  /*16d00*/  LOP3.LUT R158, R169, UR23, R2, 0x96, !PT ;  /* 0x00000017a99e7c12 */ /* 0x000fe2000f8e9602 */
[----:B------:R2:W3:Y:S01]  /*16d10*/  LDL.S16 R3, [R1+0x1d8] ;  /* 0x0001d80001037983 */ /* 0x0004e20000100600 */
[----:B------:R-:W-:Y:S01]  /*16d20*/  IMAD.WIDE.U32 R242, R50, -0x2daee0ad, RZ ;  /* 0xd2511f5332f27825 */ /* 0x000fe200078e00ff */
[----:B------:R-:W-:Y:S02]  /*16d30*/  PRMT R50, R167, 0x7610, R50 ;  /* 0x00007610a7327816 */ /* 0x000fe40000000032 */
[----:B------:R2:W3:Y:S01]  /*16d40*/  LDL.S16 R2, [R1+0x1c4] ;  /* 0x0001c40001027983 */ /* 0x0004e20000100600 */
[----:B------:R-:W-:Y:S01]  /*16d50*/  IMAD.WIDE.U32 R158, R158, -0x2daee0ad, RZ ;  /* 0xd2511f539e9e7825 */ /* 0x000fe200078e00ff */
[----:B------:R-:W-:Y:S02]  /*16d60*/  LOP3.LUT R100, R243, UR8, R48, 0x96, !PT ;  /* 0x00000008f3647c12 */ /* 0x000fe4000f8e9630 */
[--C-:B------:R-:W-:Y:S01]  /*16d70*/  LOP3.LUT R48, R193, UR26, R96.reuse, 0x96, !PT ;  /* 0x0000001ac1307c12 */ /* 0x100fe2000f8e9660 */
[----:B------:R1:W-:Y:S01]  /*16d80*/  STG.E.U16 desc[UR20][R176.64+0x80], R0 ;  /* 0x00008000b0007986 */ /* 0x0003e2000c101514 */
[----:B------:R-:W-:Y:S02]  /*16d90*/  PRMT R96, R195, 0x7632, R96 ;  /* 0x00007632c3607816 */ /* 0x000fe40000000060 */
[----:B------:R-:W-:Y:S01]  /*16da0*/  LOP3.LUT R187, R158, 0xff, RZ, 0xc0, !PT ;  /* 0x000000ff9ebb7812 */ /* 0x000fe200078ec0ff */
[----:B------:R-:W-:Y:S01]  /*16db0*/  IMAD.WIDE.U32 R48, R48, -0x2daee0ad, RZ ;  /* 0xd2511f5330307825 */ /* 0x000fe200078e00ff */
[----:B-1----:R-:W1:Y:S10]  /*16dc0*/  MUFU.EX2 R67, R214 ;  /* 0x000000d600437308 */ /* 0x002e740000000800 */
[----:B------:R-:W-:Y:S10]  /*16dd0*/  MUFU.EX2 R214, R139 ;  /* 0x0000008b00d67308 */ /* 0x000ff40000000800 */
[----:B------:R-:W1:Y:S02]  /*16de0*/  MUFU.EX2 R139, R173 ;  /* 0x000000ad008b7308 */ /* 0x000e640000000800 */
[----:B-1----:R-:W-:Y:S01]  /*16df0*/  FADD.FTZ R217, R67, R119 ;  /* 0x0000007743d97221 */ /* 0x002fe20000010000 */
[----:B------:R-:W-:Y:S02]  /*16e00*/  LOP3.LUT R0, R158, 0xffff, RZ, 0xc0, !PT ;  /* 0x0000ffff9e007812 */ /* 0x000fe400078ec0ff */
[----:B------:R-:W-:Y:S02]  /*16e10*/  SHF.R.U32.HI R119, RZ, 0x10, R144 ;  /* 0x00000010ff777819 */ /* 0x000fe40000011690 */
[----:B------:R-:W-:Y:S04]  /*16e20*/  SHF.R.U32.HI R0, RZ, 0x8, R0 ;  /* 0x00000008ff007819 */ /* 0x000fe80000011600 */
[----:B------:R-:W-:Y:S02]  /*16e30*/  LOP3.LUT R171, R0, 0xffff, RZ, 0xc0, !PT ;  /* 0x0000ffff00ab7812 */ /* 0x000fe400078ec0ff */
[----:B------:R-:W-:Y:S04]  /*16e40*/  F2FP.F16.F32.PACK_AB R65, R139, R214 ;  /* 0x000000d68b41723e */ /* 0x000fe800000000ff */
[----:B------:R-:W-:Y:S01]  /*16e50*/  PRMT R64, R65, 0x7632, R64 ;  /* 0x0000763241407816 */ /* 0x000fe20000000040 */
[----:B----4-:R-:W-:Y:S02]  /*16e60*/  @!P2 HADD2 R146, -R93.H0_H0, -RZ.H0_H0 ;  /* 0xa00000ff5d92a230 */ /* 0x010fe40000000900 */
[----:B------:R-:W-:Y:S03]  /*16e70*/  @!P4 HADD2 R135, -R91.H0_H0, -RZ.H0_H0 ;  /* 0xa00000ff5b87c230 */ /* 0x000fe60000000900 */
[----:B------:R-:W-:Y:S01]  /*16e80*/  PRMT R143, R146, 0x7610, R143 ;  /* 0x00007610928f7816 */ /* 0x000fe2000000008f */
[----:B------:R-:W-:Y:S01]  /*16e90*/  @!P2 STL.S16 [R1+0x1e4], R146 ;  /* 0x0001e4920100a387 */ /* 0x000fe20000100600 */
[----:B------:R-:W-:Y:S01]  /*16ea0*/  @!P5 HADD2 R134, -R90.H0_H0, -RZ.H0_H0 ;  /* 0xa00000ff5a86d230 */ /* 0x000fe20000000900 */
[----:B------:R-:W-:Y:S01]  /*16eb0*/  PRMT R118, R135, 0x7610, R118 ;  /* 0x0000761087767816 */ /* 0x000fe20000000076 */
[----:B------:R-:W-:Y:S03]  /*16ec0*/  @!P6 HADD2 R39, -R89.H0_H0, -RZ.H0_H0 ;  /* 0xa00000ff5927e230 */ /* 0x000fe60000000900 */
[----:B------:R-:W-:Y:S02]  /*16ed0*/  PRMT R74, R118, 0x7610, R74 ;  /* 0x00007610764a7816 */ /* 0x000fe4000000004a */
[----:B------:R-:W-:Y:S01]  /*16ee0*/  LOP3.LUT R118, R144, 0xff, RZ, 0xc0, !PT ;  /* 0x000000ff90767812 */ /* 0x000fe200078ec0ff */
[----:B--2---:R-:W-:Y:S02]  /*16ef0*/  @!P3 HADD2 R137, -R92.H0_H0, -RZ.H0_H0 ;  /* 0xa00000ff5c89b230 */ /* 0x004fe40000000900 */
[----:B---3--:R-:W-:Y:S03]  /*16f00*/  @!P1 HADD2 R20, -R88.H0_H0, -RZ.H0_H0 ;  /* 0xa00000ff58149230 */ /* 0x008fe60000000900 */
[----:B------:R-:W-:Y:S01]  /*16f10*/  PRMT R223, R137, 0x7610, R223 ;  /* 0x0000761089df7816 */ /* 0x000fe200000000df */
[----:B------:R1:W-:Y:S04]  /*16f20*/  @!P3 STL.S16 [R1+0x1e0], R137 ;  /* 0x0001e0890100b387 */ /* 0x0003e80000100600 */
[----:B------:R2:W3:Y:S04]  /*16f30*/  LDL.S16 R46, [R1+0x1d4] ;  /* 0x0001d400012e7983 */ /* 0x0004e80000100600 */
[----:B------:R-:W-:Y:S04]  /*16f40*/  @!P4 STL.S16 [R1+0x1dc], R135 ;  /* 0x0001dc870100c387 */ /* 0x000fe80000100600 */
[----:B------:R2:W4:Y:S04]  /*16f50*/  LDL.S16 R44, [R1+0x1f4] ;  /* 0x0001f400012c7983 */ /* 0x0005280000100600 */
[----:B------:R-:W-:Y:S01]  /*16f60*/  @!P5 STL.S16 [R1+0x1d0], R134 ;  /* 0x0001d0860100d387 */ /* 0x000fe20000100600 */
[----:B------:R-:W-:Y:S03]  /*16f70*/  @!P0 HADD2 R2, -R87.H0_H0, -RZ.H0_H0 ;  /* 0xa00000ff57028230 */ /* 0x000fe60000000900 */
[----:B------:R2:W-:Y:S04]  /*16f80*/  @!P1 STL.S16 [R1+0x1c8], R20 ;  /* 0x0001c81401009387 */ /* 0x0005e80000100600 */
[----:B------:R2:W-:Y:S01]  /*16f90*/  @!P6 STL.S16 [R1+0x1cc], R39 ;  /* 0x0001cc270100e387 */ /* 0x0005e20000100600 */
[----:B-1----:R-:W-:Y:S03]  /*16fa0*/  SHF.R.U32.HI R137, RZ, 0x18, R144 ;  /* 0x00000018ff897819 */ /* 0x002fe60000011690 */
[----:B--2---:R1:W2:Y:S04]  /*16fb0*/  LDL.S16 R20, [R1+0x1f0] ;  /* 0x0001f00001147983 */ /* 0x0042a80000100600 */
[----:B------:R1:W2:Y:S04]  /*16fc0*/  LDL.S16 R39, [R1+0x1e8] ;  /* 0x0001e80001277983 */ /* 0x0002a80000100600 */
[----:B------:R1:W-:Y:S01]  /*16fd0*/  @!P0 STL.S16 [R1+0x1c4], R2 ;  /* 0x0001c40201008387 */ /* 0x0003e20000100600 */
[----:B------:R-:W-:Y:S03]  /*16fe0*/  ISETP.LE.U32.AND P0, PT, R240, UR12, PT ;  /* 0x0000000cf0007c0c */ /* 0x000fe6000bf03070 */
[----:B------:R2:W2:Y:S10]  /*16ff0*/  LDL.S16 R47, [R1+0x1fc] ;  /* 0x0001fc00012f7983 */ /* 0x0004b40000100600 */
[----:B------:R-:W-:Y:S05]  /*17000*/  @!P0 HADD2 R3, -R84.H0_H0, -RZ.H0_H0 ;  /* 0xa00000ff54038230 */ /* 0x000fea0000000900 */
[----:B------:R1:W-:Y:S02]  /*17010*/  @!P0 STL.S16 [R1+0x1d8], R3 ;  /* 0x0001d80301008387 */ /* 0x0003e40000100600 */
[----:B-1----:R-:W-:Y:S04]  /*17020*/  LOP3.LUT R2, R144, 0xffff, RZ, 0xc0, !PT ;  /* 0x0000ffff90027812 */ /* 0x002fe800078ec0ff */
[----:B------:R-:W-:Y:S04]  /*17030*/  SHF.R.U32.HI R2, RZ, 0x8, R2 ;  /* 0x00000008ff027819 */ /* 0x000fe80000011602 */
[----:B------:R-:W-:Y:S02]  /*17040*/  LOP3.LUT R237, R2, 0xffff, RZ, 0xc0, !PT ;  /* 0x0000ffff02ed7812 */ /* 0x000fe400078ec0ff */
[----:B------:R-:W-:Y:S02]  /*17050*/  LOP3.LUT R2, R162, 0xffff, RZ, 0xc0, !PT ;  /* 0x0000ffffa2027812 */ /* 0x000fe400078ec0ff */
[----:B------:R-:W-:Y:S02]  /*17060*/  ISETP.LE.U32.AND P0, PT, R237, UR12, PT ;  /* 0x0000000ced007c0c */ /* 0x000fe4000bf03070 */
[----:B------:R-:W-:Y:S04]  /*17070*/  SHF.R.U32.HI R2, RZ, 0x8, R2 ;  /* 0x00000008ff027819 */ /* 0x000fe80000011602 */
[----:B------:R-:W-:Y:S02]  /*17080*/  LOP3.LUT R2, R2, 0xffff, RZ, 0xc0, !PT ;  /* 0x0000ffff02027812 */ /* 0x000fe400078ec0ff */
[----:B------:R-:W-:Y:S04]  /*17090*/  SHF.R.U32.HI R3, RZ, 0x10, R144 ;  /* 0x00000010ff037819 */ /* 0x000fe80000011690 */
[----:B------:R-:W-:Y:S02]  /*170a0*/  LOP3.LUT R239, R3, 0xff, RZ, 0xc0, !PT ;  /* 0x000000ff03ef7812 */ /* 0x000fe400078ec0ff */
[----:B------:R-:W-:Y:S01]  /*170b0*/  LOP3.LUT R3, R162, 0xff, RZ, 0xc0, !PT ;  /* 0x000000ffa2037812 */ /* 0x000fe200078ec0ff */
[----:B---3--:R-:W-:Y:S05]  /*170c0*/  @!P0 HADD2 R46, -R83.H0_H0, -RZ.H0_H0 ;  /* 0xa00000ff532e8230 */ /* 0x008fea0000000900 */
[----:B------:R1:W-:Y:S01]  /*170d0*/  @!P0 STL.S16 [R1+0x1d4], R46 ;  /* 0x0001d42e01008387 */ /* 0x0003e20000100600 */
[----:B------:R-:W-:Y:S11]  /*170e0*/  ISETP.LE.U32.AND P0, PT, R239, UR12, PT ;  /* 0x0000000cef007c0c */ /* 0x000ff6000bf03070 */
[----:B------:R-:W-:Y:S02]  /*170f0*/  @!UPT UIADD3 URZ, URZ, URZ, URZ ;  /* 0x0000003f3f3ff290 */ /* 0x000fe4000fffe03f */
[----:B----4-:R-:W-:Y:S01]  /*17100*/  @!P0 HADD2 R44, -R86.H0_H0, -RZ.H0_H0 ;  /* 0xa00000ff562c8230 */ /* 0x010fe20000000900 */
[----:B-1----:R1:W3:Y:S04]  /*17110*/  LDL.S16 R46, [R1+0x208] ;  /* 0x00020800012e7983 */ /* 0x0022e80000100600 */
[----:B------:R4:W-:Y:S01]  /*17120*/  @!P0 STL.S16 [R1+0x1f4], R44 ;  /* 0x0001f42c01008387 */ /* 0x0009e20000100600 */
[----:B------:R-:W-:Y:S11]  /*17130*/  ISETP.LE.U32.AND P0, PT, R238, UR12, PT ;  /* 0x0000000cee007c0c */ /* 0x000ff6000bf03070 */
[----:B------:R-:W-:Y:S02]  /*17140*/  @!UPT UIADD3 URZ, URZ, URZ, URZ ;  /* 0x0000003f3f3ff290 */ /* 0x000fe4000fffe03f */
[----:B--2---:R-:W-:Y:S01]  /*17150*/  @!P0 HADD2 R20, -R85.H0_H0, -RZ.H0_H0 ;  /* 0xa00000ff55148230 */ /* 0x004fe20000000900 */
[----:B----4-:R1:W2:Y:S04]  /*17160*/  LDL.S16 R44, [R1+0x218] ;  /* 0x00021800012c7983 */ /* 0x0102a80000100600 */
[----:B------:R4:W-:Y:S01]  /*17170*/  @!P0 STL.S16 [R1+0x1f0], R20 ;  /* 0x0001f01401008387 */ /* 0x0009e20000100600 */
[----:B------:R-:W-:Y:S11]  /*17180*/  ISETP.LE.U32.AND P0, PT, R3, UR12, PT ;  /* 0x0000000c03007c0c */ /* 0x000ff6000bf03070 */
[----:B------:R-:W-:Y:S02]  /*17190*/  @!UPT UIADD3 URZ, URZ, URZ, URZ ;  /* 0x0000003f3f3ff290 */ /* 0x000fe4000fffe03f */
[----:B------:R-:W-:Y:S01]  /*171a0*/  @!P0 HADD2 R39, -R82.H0_H0, -RZ.H0_H0 ;  /* 0xa00000ff52278230 */ /* 0x000fe20000000900 */
[----:B----4-:R1:W4:Y:S04]  /*171b0*/  LDL.S16 R20, [R1+0x21c] ;  /* 0x00021c0001147983 */ /* 0x0103280000100600 */
[----:B------:R1:W-:Y:S04]  /*171c0*/  STL [R1+0x30], R3 ;  /* 0x0000300301007387 */ /* 0x0003e80000100800 */
[----:B------:R1:W-:Y:S01]  /*171d0*/  @!P0 STL.S16 [R1+0x1e8], R39 ;  /* 0x0001e82701008387 */ /* 0x0003e20000100600 */
[----:B------:R-:W-:Y:S11]  /*171e0*/  ISETP.LE.U32.AND P0, PT, R2, UR12, PT ;  /* 0x0000000c02007c0c */ /* 0x000ff6000bf03070 */
[----:B------:R-:W-:Y:S02]  /*171f0*/  @!UPT UIADD3 URZ, URZ, URZ, URZ ;  /* 0x0000003f3f3ff290 */ /* 0x000fe4000fffe03f */
[----:B------:R-:W-:Y:S01]  /*17200*/  @!P0 HADD2 R47, -R81.H0_H0, -RZ.H0_H0 ;  /* 0xa00000ff512f8230 */ /* 0x000fe20000000900 */
[----:B-1----:R-:W-:Y:S04]  /*17210*/  SHF.R.U32.HI R3, RZ, 0x10, R162 ;  /* 0x00000010ff037819 */ /* 0x002fe800000116a2 */
[----:B------:R-:W-:Y:S01]  /*17220*/  LOP3.LUT R40, R3, 0xff, RZ, 0xc0, !PT ;  /* 0x000000ff03287812 */ /* 0x000fe200078ec0ff */
[----:B------:R1:W4:Y:S04]  /*17230*/  LDL.S16 R39, [R1+0x220] ;  /* 0x0002200001277983 */ /* 0x0003280000100600 */
[----:B------:R1:W-:Y:S04]  /*17240*/  STL [R1+0x14], R2 ;  /* 0x0000140201007387 */ /* 0x0003e80000100800 */
[----:B------:R2:W4:Y:S04]  /*17250*/  LDL.S16 R43, [R1+0x224] ;  /* 0x00022400012b7983 */ /* 0x0005280000100600 */
[----:B------:R-:W-:Y:S01]  /*17260*/  @!P0 STL.S16 [R1+0x1fc], R47 ;  /* 0x0001fc2f01008387 */ /* 0x000fe20000100600 */
[----:B------:R-:W-:Y:S03]  /*17270*/  ISETP.LE.U32.AND P0, PT, R40, UR12, PT ;  /* 0x0000000c28007c0c */ /* 0x000fe6000bf03070 */
[----:B------:R1:W-:Y:S04]  /*17280*/  STL [R1+0x444], R248 ;  /* 0x000444f801007387 */ /* 0x0003e80000100800 */
[----:B------:R1:W-:Y:S02]  /*17290*/  STL [R1+0x28], R40 ;  /* 0x0000282801007387 */ /* 0x0003e40000100800 */
[----:B-1----:R-:W-:Y:S04]  /*172a0*/  LOP3.LUT R2, R155, UR7, R248, 0x96, !PT ;  /* 0x000000079b027c12 */ /* 0x002fe8000f8e96f8 */
[C---:B------:R-:W-:Y:S02]  /*172b0*/  LOP3.LUT R236, R2.reuse, 0xff, RZ, 0xc0, !PT ;  /* 0x000000ff02ec7812 */ /* 0x040fe400078ec0ff */
[----:B------:R-:W-:Y:S02]  /*172c0*/  LOP3.LUT R3, R2, 0xffff, RZ, 0xc0, !PT ;  /* 0x0000ffff02037812 */ /* 0x000fe400078ec0ff */
[----:B------:R-:W-:Y:S02]  /*172d0*/  SHF.R.U32.HI R232, RZ, 0x18, R2 ;  /* 0x00000018ffe87819 */ /* 0x000fe40000011602 */
[----:B------:R-:W-:Y:S02]  /*172e0*/  SHF.R.U32.HI R3, RZ, 0x8, R3 ;  /* 0x00000008ff037819 */ /* 0x000fe40000011603 */
[----:B------:R-:W-:Y:S02]  /*172f0*/  SHF.R.U32.HI R248, RZ, 0x18, R162 ;  /* 0x00000018fff87819 */ /* 0x000fe400000116a2 */
[----:B------:R-:W-:Y:S02]  /*17300*/  LOP3.LUT R235, R3, 0xffff, RZ, 0xc0, !PT ;  /* 0x0000ffff03eb7812 */ /* 0x000fe400078ec0ff */
[----:B------:R-:W-:Y:S02]  /*17310*/  SHF.R.U32.HI R40, RZ, 0x10, R2 ;  /* 0x00000010ff287819 */ /* 0x000fe40000011602 */
[----:B------:R-:W-:Y:S02]  /*17320*/  ISETP.LE.U32.AND P3, PT, R232, UR12, PT ;  /* 0x0000000ce8007c0c */ /* 0x000fe4000bf63070 */
[----:B------:R-:W-:Y:S02]  /*17330*/  LOP3.LUT R234, R40, 0xff, RZ, 0xc0, !PT ;  /* 0x000000ff28ea7812 */ /* 0x000fe400078ec0ff */
[----:B------:R-:W-:Y:S04]  /*17340*/  LOP3.LUT R3, R157, UR7, R126, 0x96, !PT ;  /* 0x000000079d037c12 */ /* 0x000fe8000f8e967e */
[C---:B------:R-:W-:Y:S02]  /*17350*/  LOP3.LUT R40, R3.reuse, 0xffff, RZ, 0xc0, !PT ;  /* 0x0000ffff03287812 */ /* 0x040fe400078ec0ff */
[----:B------:R-:W-:Y:S02]  /*17360*/  LOP3.LUT R233, R3, 0xff, RZ, 0xc0, !PT ;  /* 0x000000ff03e97812 */ /* 0x000fe400078ec0ff */
[----:B------:R-:W-:Y:S02]  /*17370*/  SHF.R.U32.HI R40, RZ, 0x8, R40 ;  /* 0x00000008ff287819 */ /* 0x000fe40000011628 */
[--C-:B------:R-:W-:Y:S02]  /*17380*/  SHF.R.U32.HI R2, RZ, 0x10, R3.reuse ;  /* 0x00000010ff027819 */ /* 0x100fe40000011603 */
[----:B------:R-:W-:Y:S02]  /*17390*/  LOP3.LUT R230, R40, 0xffff, RZ, 0xc0, !PT ;  /* 0x0000ffff28e67812 */ /* 0x000fe400078ec0ff */
[----:B------:R-:W-:Y:S02]  /*173a0*/  ISETP.LE.U32.AND P2, PT, R233, UR12, PT ;  /* 0x0000000ce9007c0c */ /* 0x000fe4000bf43070 */
[----:B------:R-:W-:Y:S02]  /*173b0*/  LOP3.LUT R231, R2, 0xff, RZ, 0xc0, !PT ;  /* 0x000000ff02e77812 */ /* 0x000fe400078ec0ff */
[----:B------:R-:W-:Y:S02]  /*173c0*/  ISETP.LE.U32.AND P1, PT, R230, UR12, PT ;  /* 0x0000000ce6007c0c */ /* 0x000fe4000bf23070 */
[----:B------:R-:W-:Y:S02]  /*173d0*/  SHF.R.U32.HI R229, RZ, 0x18, R3 ;  /* 0x00000018ffe57819 */ /* 0x000fe40000011603 */
[----:B------:R-:W-:Y:S04]  /*173e0*/  SHF.R.U32.HI R3, RZ, 0x10, R154 ;  /* 0x00000010ff037819 */ /* 0x000fe8000001169a */
[----:B------:R-:W-:Y:S02]  /*173f0*/  LOP3.LUT R227, R3, 0xff, RZ, 0xc0, !PT ;  /* 0x000000ff03e37812 */ /* 0x000fe400078ec0ff */
[----:B------:R-:W-:Y:S01]  /*17400*/  PRMT R3, R166, 0x7610, R3 ;  /* 0x00007610a6037816 */ /* 0x000fe20000000003 */
[----:B---3--:R-:W-:Y:S05]  /*17410*/  @!P0 HADD2 R46, -R62.H0_H0, -RZ.H0_H0 ;  /* 0xa00000ff3e2e8230 */ /* 0x008fea0000000900 */
[----:B------:R-:W-:Y:S01]  /*17420*/  PRMT R142, R46, 0x7610, R142 ;  /* 0x000076102e8e7816 */ /* 0x000fe2000000008e */
[----:B------:R-:W-:Y:S01]  /*17430*/  @!P0 STL.S16 [R1+0x208], R46 ;  /* 0x0002082e01008387 */ /* 0x000fe20000100600 */
[----:B------:R-:W-:Y:S11]  /*17440*/  ISETP.LE.U32.AND P0, PT, R248, UR12, PT ;  /* 0x0000000cf8007c0c */ /* 0x000ff6000bf03070 */
[----:B------:R-:W-:Y:S02]  /*17450*/  @!UPT UIADD3 URZ, URZ, URZ, URZ ;  /* 0x0000003f3f3ff290 */ /* 0x000fe4000fffe03f */
[----:B--2---:R-:W-:Y:S05]  /*17460*/  @!P0 HADD2 R44, -R61.H0_H0, -RZ.H0_H0 ;  /* 0xa00000ff3d2c8230 */ /* 0x004fea0000000900 */
[----:B------:R-:W-:Y:S01]  /*17470*/  PRMT R113, R44, 0x7610, R113 ;  /* 0x000076102c717816 */ /* 0x000fe20000000071 */
[----:B------:R1:W-:Y:S01]  /*17480*/  @!P0 STL.S16 [R1+0x218], R44 ;  /* 0x0002182c01008387 */ /* 0x0003e20000100600 */
[----:B------:R-:W-:Y:S11]  /*17490*/  ISETP.LE.U32.AND P0, PT, R236, UR12, PT ;  /* 0x0000000cec007c0c */ /* 0x000ff6000bf03070 */
[----:B------:R-:W-:Y:S02]  /*174a0*/  @!UPT UIADD3 URZ, URZ, URZ, URZ ;  /* 0x0000003f3f3ff290 */ /* 0x000fe4000fffe03f */
[----:B----4-:R-:W-:Y:S02]  /*174b0*/  @!P0 HADD2 R20, -R80.H0_H0, -RZ.H0_H0 ;  /* 0xa00000ff50148230 */ /* 0x010fe40000000900 */
[----:B-1----:R-:W-:Y:S03]  /*174c0*/  IMAD.WIDE.U32 R44, R45, -0x2daee0ad, RZ ;  /* 0xd2511f532d2c7825 */ /* 0x002fe600078e00ff */
[----:B------:R-:W-:Y:S01]  /*174d0*/  PRMT R116, R20, 0x7610, R116 ;  /* 0x0000761014747816 */ /* 0x000fe20000000074 */
[----:B------:R1:W-:Y:S01]  /*174e0*/  @!P0 STL.S16 [R1+0x21c], R20 ;  /* 0x00021c1401008387 */ /* 0x0003e20000100600 */
[----:B------:R-:W-:Y:S02]  /*174f0*/  ISETP.LE.U32.AND P0, PT, R235, UR12, PT ;  /* 0x0000000ceb007c0c */ /* 0x000fe4000bf03070 */
[----:B------:R-:W-:Y:S01]  /*17500*/  LOP3.LUT R40, R45, UR17, R220, 0x96, !PT ;  /* 0x000000112d287c12 */ /* 0x000fe2000f8e96dc */
[----:B------:R2:W3:Y:S01]  /*17510*/  LDL.S16 R42, [R1+0x234] ;  /* 0x00023400012a7983 */ /* 0x0004e20000100600 */
[----:B------:R-:W-:Y:S01]  /*17520*/  LOP3.LUT R2, R49, UR11, R44, 0x96, !PT ;  /* 0x0000000b31027c12 */ /* 0x000fe2000f8e962c */
[----:B------:R-:W4:Y:S01]  /*17530*/  MUFU.EX2 R220, R218 ;  /* 0x000000da00dc7308 */ /* 0x000f220000000800 */
[----:B------:R-:W-:Y:S03]  /*17540*/  PRMT R49, R167, 0x7632, R49 ;  /* 0x00007632a7317816 */ /* 0x000fe60000000031 */
[----:B------:R-:W-:Y:S01]  /*17550*/  IMAD.WIDE.U32 R160, R2, -0x326172a9, RZ ;  /* 0xcd9e8d5702a07825 */ /* 0x000fe200078e00ff */
[----:B------:R-:W-:Y:S05]  /*17560*/  LOP3.LUT R2, R154, 0xffff, RZ, 0xc0, !PT ;  /* 0x0000ffff9a027812 */ /* 0x000fea00078ec0ff */
[----:B------:R-:W2:Y:S01]  /*17570*/  MUFU.EX2 R218, R216 ;  /* 0x000000d800da7308 */ /* 0x000ea20000000800 */
[----:B------:R-:W-:Y:S04]  /*17580*/  SHF.R.U32.HI R2, RZ, 0x8, R2 ;  /* 0x00000008ff027819 */ /* 0x000fe80000011602 */
[----:B------:R-:W-:Y:S02]  /*17590*/  LOP3.LUT R211, R2, 0xffff, RZ, 0xc0, !PT ;  /* 0x0000ffff02d37812 */ /* 0x000fe400078ec0ff */
[----:B------:R-:W-:Y:S03]  /*175a0*/  PRMT R2, R166, 0x7632, R2 ;  /* 0x00007632a6027816 */ /* 0x000fe60000000002 */
[----:B------:R-:W2:Y:S01]  /*175b0*/  MUFU.EX2 R216, R174 ;  /* 0x000000ae00d87308 */ /* 0x000ea20000000800 */
[----:B----4-:R-:W-:Y:S01]  /*175c0*/  F2FP.F16.F32.PACK_AB R72, R220, R72 ;  /* 0x00000048dc48723e */ /* 0x010fe200000000ff */
[----:B-1----:R1:W4:Y:S03]  /*175d0*/  LDL.S16 R20, [R1+0x240] ;  /* 0x0002400001147983 */ /* 0x0023260000100600 */
[----:B------:R-:W-:Y:S01]  /*175e0*/  PRMT R71, R72, 0x7632, R71 ;  /* 0x0000763248477816 */ /* 0x000fe20000000047 */
[----:B------:R-:W-:Y:S01]  /*175f0*/  @!P0 HADD2 R39, -R63.H0_H0, -RZ.H0_H0 ;  /* 0xa00000ff3f278230 */ /* 0x000fe20000000900 */
[----:B--2---:R-:W-:Y:S04]  /*17600*/  F2FP.F16.F32.PACK_AB R70, R218, R70 ;  /* 0x00000046da46723e */ /* 0x004fe800000000ff */
[----:B------:R-:W-:Y:S01]  /*17610*/  PRMT R112, R39, 0x7610, R112 ;  /* 0x0000761027707816 */ /* 0x000fe20000000070 */
[----:B------:R2:W-:Y:S01]  /*17620*/  @!P0 STL.S16 [R1+0x220], R39 ;  /* 0x0002202701008387 */ /* 0x0005e20000100600 */
[----:B------:R-:W-:Y:S02]  /*17630*/  ISETP.LE.U32.AND P0, PT, R234, UR12, PT ;  /* 0x0000000cea007c0c */ /* 0x000fe4000bf03070 */
[----:B------:R-:W-:Y:S01]  /*17640*/  PRMT R68, R70, 0x7632, R68 ;  /* 0x0000763246447816 */ /* 0x000fe20000000044 */
[----:B------:R1:W4:Y:S01]  /*17650*/  LDL.S16 R41, [R1+0x230] ;  /* 0x0002300001297983 */ /* 0x0003220000100600 */
[----:B------:R-:W-:Y:S04]  /*17660*/  F2FP.F16.F32.PACK_AB R67, R216, R67 ;  /* 0x00000043d843723e */ /* 0x000fe800000000ff */
[----:B------:R-:W-:Y:S05]  /*17670*/  PRMT R66, R67, 0x7632, R66 ;  /* 0x0000763243427816 */ /* 0x000fea0000000042 */
[----:B------:R-:W-:Y:S05]  /*17680*/  @!P0 HADD2 R43, -R60.H0_H0, -RZ.H0_H0 ;  /* 0xa00000ff3c2b8230 */ /* 0x000fea0000000900 */
[----:B------:R-:W-:Y:S01]  /*17690*/  PRMT R215, R43, 0x7610, R215 ;  /* 0x000076102bd77816 */ /* 0x000fe200000000d7 */
[----:B--2---:R1:W2:Y:S04]  /*176a0*/  LDL.S16 R39, [R1+0x22c] ;  /* 0x00022c0001277983 */ /* 0x0042a80000100600 */
[----:B------:R-:W-:Y:S01]  /*176b0*/  @!P0 STL.S16 [R1+0x224], R43 ;  /* 0x0002242b01008387 */ /* 0x000fe20000100600 */
[----:B------:R-:W-:Y:S03]  /*176c0*/  ISETP.LE.U32.AND P0, PT, R231, UR12, PT ;  /* 0x0000000ce7007c0c */ /* 0x000fe6000bf03070 */
[----:B------:R1:W2:Y:S01]  /*176d0*/  LDL.S16 R47, [R1+0x228] ;  /* 0x00022800012f7983 */ /* 0x0002a20000100600 */
[----:B---3--:R-:W-:Y:S05]  /*176e0*/  @!P2 HADD2 R42, -R56.H0_H0, -RZ.H0_H0 ;  /* 0xa00000ff382aa230 */ /* 0x008fea0000000900 */
[----:B------:R-:W-:Y:S01]  /*176f0*/  PRMT R153, R42, 0x7610, R153 ;  /* 0x000076102a997816 */ /* 0x000fe20000000099 */
[----:B----4-:R-:W-:Y:S05]  /*17700*/  @!P3 HADD2 R20, -R59.H0_H0, -RZ.H0_H0 ;  /* 0xa00000ff3b14b230 */ /* 0x010fea0000000900 */
[----:B------:R-:W-:Y:S01]  /*17710*/  PRMT R152, R20, 0x7610, R152 ;  /* 0x0000761014987816 */ /* 0x000fe20000000098 */
[----:B------:R3:W-:Y:S01]  /*17720*/  @!P3 STL.S16 [R1+0x240], R20 ;  /* 0x000240140100b387 */ /* 0x0007e20000100600 */
[----:B------:R-:W-:Y:S05]  /*17730*/  @!P1 HADD2 R41, -R55.H0_H0, -RZ.H0_H0 ;  /* 0xa00000ff37299230 */ /* 0x000fea0000000900 */
[----:B------:R-:W-:Y:S01]  /*17740*/  PRMT R130, R41, 0x7610, R130 ;  /* 0x0000761029827816 */ /* 0x000fe20000000082 */
[----:B---3--:R1:W3:Y:S01]  /*17750*/  LDL.S16 R20, [R1+0x23c] ;  /* 0x00023c0001147983 */ /* 0x0082e20000100600 */
[----:B--2---:R-:W-:Y:S03]  /*17760*/  @!P0 HADD2 R39, -R58.H0_H0, -RZ.H0_H0 ;  /* 0xa00000ff3a278230 */ /* 0x004fe60000000900 */
[----:B------:R-:W-:Y:S02]  /*17770*/  @!P2 STL.S16 [R1+0x234], R42 ;  /* 0x0002342a0100a387 */ /* 0x000fe40000100600 */
[----:B------:R-:W-:Y:S02]  /*17780*/  PRMT R136, R39, 0x7610, R136 ;  /* 0x0000761027887816 */ /* 0x000fe40000000088 */
[----:B------:R2:W-:Y:S04]  /*17790*/  @!P1 STL.S16 [R1+0x230], R41 ;  /* 0x0002302901009387 */ /* 0x0005e80000100600 */
[----:B------:R4:W-:Y:S01]  /*177a0*/  @!P0 STL.S16 [R1+0x22c], R39 ;  /* 0x00022c2701008387 */ /* 0x0009e20000100600 */
[----:B------:R-:W-:Y:S03]  /*177b0*/  ISETP.LE.U32.AND P0, PT, R229, UR12, PT ;  /* 0x0000000ce5007c0c */ /* 0x000fe6000bf03070 */
[----:B------:R1:W3:Y:S10]  /*177c0*/  LDL.S16 R46, [R1+0x238] ;  /* 0x00023800012e7983 */ /* 0x0002f40000100600 */
[----:B------:R-:W-:Y:S05]  /*177d0*/  @!P0 HADD2 R47, -R57.H0_H0, -RZ.H0_H0 ;  /* 0xa00000ff392f8230 */ /* 0x000fea0000000900 */
[----:B------:R-:W-:Y:S01]  /*177e0*/  PRMT R150, R47, 0x7610, R150 ;  /* 0x000076102f967816 */ /* 0x000fe20000000096 */
[----:B--2---:R-:W-:Y:S01]  /*177f0*/  IMAD.WIDE.U32 R40, R40, -0x326172a9, RZ ;  /* 0xcd9e8d5728287825 */ /* 0x004fe200078e00ff */
[----:B----4-:R1:W2:Y:S04]  /*17800*/  LDL.S16 R39, [R1+0x24c] ;  /* 0x00024c0001277983 */ /* 0x0102a80000100600 */
[----:B------:R-:W-:Y:S01]  /*17810*/  LOP3.LUT R42, R41, UR16, R192, 0x96, !PT ;  /* 0x00000010292a7c12 */ /* 0x000fe2000f8e96c0 */
[----:B------:R4:W-:Y:S01]  /*17820*/  @!P0 STL.S16 [R1+0x228], R47 ;  /* 0x0002282f01008387 */ /* 0x0009e20000100600 */
[----:B------:R-:W-:Y:S03]  /*17830*/  ISETP.LE.U32.AND P0, PT, R228, UR12, PT ;  /* 0x0000000ce4007c0c */ /* 0x000fe6000bf03070 */
[----:B------:R-:W-:Y:S05]  /*17840*/  IMAD.WIDE.U32 R42, R42, -0x2daee0ad, RZ ;  /* 0xd2511f532a2a7825 */ /* 0x000fea00078e00ff */
[----:B------:R-:W-:Y:S01]  /*17850*/  LOP3.LUT R146, R43, UR9, R48, 0x96, !PT ;  /* 0x000000092b927c12 */ /* 0x000fe2000f8e9630 */
[----:B------:R-:W-:Y:S01]  /*17860*/  IMAD.MOV.U32 R48, RZ, RZ, 0x7054 ;  /* 0x00007054ff307424 */ /* 0x000fe200078e00ff */
[----:B------:R-:W-:Y:S02]  /*17870*/  LOP3.LUT R43, R161, UR10, R40, 0x96, !PT ;  /* 0x0000000aa12b7c12 */ /* 0x000fe4000f8e9628 */
[----:B------:R1:W2:Y:S01]  /*17880*/  LDL.S16 R40, [R1+0x248] ;  /* 0x0002480001287983 */ /* 0x0002a20000100600 */
[----:B------:R-:W-:Y:S04]  /*17890*/  IMAD.WIDE.U32 R146, R146, -0x326172a9, RZ ;  /* 0xcd9e8d5792927825 */ /* 0x000fe800078e00ff */
[----:B------:R-:W-:Y:S01]  /*178a0*/  IMAD.WIDE.U32 R134, R43, -0x2daee0ad, RZ ;  /* 0xd2511f532b867825 */ /* 0x000fe200078e00ff */
[----:B------:R-:W-:Y:S03]  /*178b0*/  LOP3.LUT R160, R147, UR23, R160, 0x96, !PT ;  /* 0x0000001793a07c12 */ /* 0x000fe6000f8e96a0 */
[----:B------:R-:W-:Y:S01]  /*178c0*/  IMAD.U32 R147, RZ, RZ, UR12 ;  /* 0x0000000cff937e24 */ /* 0x000fe2000f8e00ff */
[----:B------:R-:W-:Y:S01]  /*178d0*/  LOP3.LUT R166, R135, UR8, R42, 0x96, !PT ;  /* 0x0000000887a67c12 */ /* 0x000fe2000f8e962a */
[----:B------:R-:W-:Y:S03]  /*178e0*/  IMAD.WIDE.U32 R160, R160, -0x2daee0ad, RZ ;  /* 0xd2511f53a0a07825 */ /* 0x000fe600078e00ff */
[----:B------:R-:W-:Y:S01]  /*178f0*/  PRMT R147, R147, R48, UR12 ;  /* 0x0000000c93937e16 */ /* 0x000fe20008000030 */
[----:B------:R-:W-:Y:S04]  /*17900*/  IMAD.WIDE.U32 R166, R166, -0x326172a9, RZ ;  /* 0xcd9e8d57a6a67825 */ /* 0x000fe800078e00ff */
[----:B----4-:R-:W-:Y:S02]  /*17910*/  IMAD.MOV.U32 R47, RZ, RZ, R123 ;  /* 0x000000ffff2f7224 */ /* 0x010fe400078e007b */
[----:B---3--:R-:W-:Y:S05]  /*17920*/  @!P0 HADD2 R20, -R54.H0_H0, -RZ.H0_H0 ;  /* 0xa00000ff36148230 */ /* 0x008fea0000000900 */
[----:B------:R-:W-:Y:S01]  /*17930*/  PRMT R151, R20, 0x7610, R151 ;  /* 0x0000761014977816 */ /* 0x000fe20000000097 */
[----:B------:R3:W-:Y:S01]  /*17940*/  @!P0 STL.S16 [R1+0x23c], R20 ;  /* 0x00023c1401008387 */ /* 0x0007e20000100600 */
[----:B------:R-:W-:Y:S03]  /*17950*/  ISETP.LE.U32.AND P0, PT, R211, UR12, PT ;  /* 0x0000000cd3007c0c */ /* 0x000fe6000bf03070 */
[----:B------:R1:W4:Y:S10]  /*17960*/  LDL.S16 R45, [R1+0x250] ;  /* 0x00025000012d7983 */ /* 0x0003340000100600 */
[----:B------:R-:W-:Y:S05]  /*17970*/  @!P0 HADD2 R46, -R53.H0_H0, -RZ.H0_H0 ;  /* 0xa00000ff352e8230 */ /* 0x000fea0000000900 */
[----:B------:R-:W-:Y:S01]  /*17980*/  PRMT R131, R46, 0x7610, R131 ;  /* 0x000076102e837816 */ /* 0x000fe20000000083 */
[----:B---3--:R1:W3:Y:S04]  /*17990*/  LDL.S16 R20, [R1+0x244] ;  /* 0x0002440001147983 */ /* 0x0082e80000100600 */
[----:B------:R1:W-:Y:S01]  /*179a0*/  @!P0 STL.S16 [R1+0x238], R46 ;  /* 0x0002382e01008387 */ /* 0x0003e20000100600 */
[----:B------:R-:W-:Y:S11]  /*179b0*/  ISETP.LE.U32.AND P0, PT, R227, UR12, PT ;  /* 0x0000000ce3007c0c */ /* 0x000ff6000bf03070 */
[----:B------:R-:W-:Y:S02]  /*179c0*/  @!UPT UIADD3 URZ, URZ, URZ, URZ ;  /* 0x0000003f3f3ff290 */ /* 0x000fe4000fffe03f */
[----:B--2---:R-:W-:Y:S05]  /*179d0*/  @!P0 HADD2 R39, -R52.H0_H0, -RZ.H0_H0 ;  /* 0xa00000ff34278230 */ /* 0x004fea0000000900 */
[----:B------:R-:W-:Y:S01]  /*179e0*/  PRMT R125, R39, 0x7610, R125 ;  /* 0x00007610277d7816 */ /* 0x000fe2000000007d */
[----:B------:R2:W-:Y:S01]  /*179f0*/  @!P0 STL.S16 [R1+0x24c], R39 ;  /* 0x00024c2701008387 */ /* 0x0005e20000100600 */
[----:B------:R-:W-:Y:S03]  /*17a00*/  ISETP.LE.U32.AND P0, PT, R226, UR12, PT ;  /* 0x0000000ce2007c0c */ /* 0x000fe6000bf03070 */
[----:B------:R3:W4:Y:S01]  /*17a10*/  LDL.S16 R44, [R1+0x254] ;  /* 0x00025400012c7983 */ /* 0x0007220000100600 */
[----:B-1----:R-:W-:Y:S09]  /*17a20*/  IMAD.MOV.U32 R46, RZ, RZ, R122 ;  /* 0x000000ffff2e7224 */ /* 0x002ff200078e007a */
[----:B------:R-:W-:Y:S05]  /*17a30*/  @!P0 HADD2 R40, -R51.H0_H0, -RZ.H0_H0 ;  /* 0xa00000ff33288230 */ /* 0x000fea0000000900 */
[----:B------:R-:W-:Y:S01]  /*17a40*/  PRMT R120, R40, 0x7610, R120 ;  /* 0x0000761028787816 */ /* 0x000fe20000000078 */
[----:B--2---:R1:W2:Y:S04]  /*17a50*/  LDL.S16 R39, [R1+0x258] ;  /* 0x0002580001277983 */ /* 0x0042a80000100600 */
[----:B------:R1:W-:Y:S01]  /*17a60*/  @!P0 STL.S16 [R1+0x248], R40 ;  /* 0x0002482801008387 */ /* 0x0003e20000100600 */
[----:B------:R-:W-:Y:S03]  /*17a70*/  ISETP.LE.U32.AND P0, PT, R210, UR12, PT ;  /* 0x0000000cd2007c0c */ /* 0x000fe6000bf03070 */
[----:B------:R2:W2:Y:S01]  /*17a80*/  LDL.S16 R29, [R1+0x260] ;  /* 0x00026000011d7983 */ /* 0x0004a20000100600 */
[----:B-1----:R-:W-:Y:S01]  /*17a90*/  IMAD.WIDE.U32 R40, R100, -0x326172a9, RZ ;  /* 0xcd9e8d5764287825 */ /* 0x002fe200078e00ff */
[----:B------:R-:W-:Y:S04]  /*17aa0*/  PRMT R100, R190, 0x7632, R100 ;  /* 0x00007632be647816 */ /* 0x000fe80000000064 */
[----:B------:R-:W-:Y:S02]  /*17ab0*/  LOP3.LUT R28, R41, UR6, R168, 0x96, !PT ;  /* 0x00000006291c7c12 */ /* 0x000fe4000f8e96a8 */
[----:B------:R-:W-:Y:S02]  /*17ac0*/  LOP3.LUT R197, R40, 0xff, RZ, 0xc0, !PT ;  /* 0x000000ff28c57812 */ /* 0x000fe400078ec0ff */
[----:B------:R-:W-:Y:S02]  /*17ad0*/  LOP3.LUT R208, R28, 0xff, RZ, 0xc0, !PT ;  /* 0x000000ff1cd07812 */ /* 0x000fe400078ec0ff */
[--C-:B------:R-:W-:Y:S02]  /*17ae0*/  SHF.R.U32.HI R30, RZ, 0x10, R28.reuse ;  /* 0x00000010ff1e7819 */ /* 0x100fe4000001161c */
[----:B------:R-:W-:Y:S02]  /*17af0*/  SHF.R.U32.HI R204, RZ, 0x18, R28 ;  /* 0x00000018ffcc7819 */ /* 0x000fe4000001161c */
[----:B------:R-:W-:Y:S02]  /*17b00*/  LOP3.LUT R202, R30, 0xff, RZ, 0xc0, !PT ;  /* 0x000000ff1eca7812 */ /* 0x000fe400078ec0ff */
[----:B------:R-:W-:Y:S02]  /*17b10*/  ISETP.LE.U32.AND P3, PT, R204, UR12, PT ;  /* 0x0000000ccc007c0c */ /* 0x000fe4000bf63070 */
[----:B------:R-:W-:Y:S02]  /*17b20*/  ISETP.LE.U32.AND P4, PT, R202, UR12, PT ;  /* 0x0000000cca007c0c */ /* 0x000fe4000bf83070 */
[--C-:B------:R-:W-:Y:S02]  /*17b30*/  SHF.R.U32.HI R194, RZ, 0x18, R40.reuse ;  /* 0x00000018ffc27819 */ /* 0x100fe40000011628 */
[----:B------:R-:W-:Y:S02]  /*17b40*/  LOP3.LUT R225, R40, 0xffff, RZ, 0xc0, !PT ;  /* 0x0000ffff28e17812 */ /* 0x000fe400078ec0ff */
[--C-:B------:R-:W-:Y:S02]  /*17b50*/  SHF.R.U32.HI R174, RZ, 0x10, R40.reuse ;  /* 0x00000010ffae7819 */ /* 0x100fe40000011628 */
[----:B------:R-:W-:Y:S01]  /*17b60*/  SHF.R.U32.HI R133, RZ, 0x18, R40 ;  /* 0x00000018ff857819 */ /* 0x000fe20000011628 */
[----:B---3--:R-:W-:Y:S05]  /*17b70*/  @!P0 HADD2 R20, -R50.H0_H0, -RZ.H0_H0 ;  /* 0xa00000ff32148230 */ /* 0x008fea0000000900 */
[----:B------:R-:W-:Y:S01]  /*17b80*/  PRMT R115, R20, 0x7610, R115 ;  /* 0x0000761014737816 */ /* 0x000fe20000000073 */
[----:B------:R1:W-:Y:S01]  /*17b90*/  @!P0 STL.S16 [R1+0x244], R20 ;  /* 0x0002441401008387 */ /* 0x0003e20000100600 */
[----:B------:R-:W-:Y:S11]  /*17ba0*/  ISETP.LE.U32.AND P0, PT, R209, UR12, PT ;  /* 0x0000000cd1007c0c */ /* 0x000ff6000bf03070 */
[----:B------:R-:W-:Y:S02]  /*17bb0*/  @!UPT UIADD3 URZ, URZ, URZ, URZ ;  /* 0x0000003f3f3ff290 */ /* 0x000fe4000fffe03f */
[----:B----4-:R-:W-:Y:S05]  /*17bc0*/  @!P0 HADD2 R45, -R49.H0_H0, -RZ.H0_H0 ;  /* 0xa00000ff312d8230 */ /* 0x010fea0000000900 */
[----:B------:R-:W-:Y:S01]  /*17bd0*/  PRMT R114, R45, 0x7610, R114 ;  /* 0x000076102d727816 */ /* 0x000fe20000000072 */
[----:B-1----:R1:W3:Y:S04]  /*17be0*/  LDL.S16 R20, [R1+0x25c] ;  /* 0x00025c0001147983 */ /* 0x0022e80000100600 */
[----:B------:R-:W-:Y:S01]  /*17bf0*/  @!P0 STL.S16 [R1+0x250], R45 ;  /* 0x0002502d01008387 */ /* 0x000fe20000100600 */
[----:B------:R-:W-:Y:S11]  /*17c00*/  ISETP.LE.U32.AND P0, PT, R207, UR12, PT ;  /* 0x0000000ccf007c0c */ /* 0x000ff6000bf03070 */
[----:B------:R-:W-:Y:S02]  /*17c10*/  @!UPT UIADD3 URZ, URZ, URZ, URZ ;  /* 0x0000003f3f3ff290 */ /* 0x000fe4000fffe03f */
[----:B------:R-:W-:Y:S05]  /*17c20*/  @!P0 HADD2 R44, -R3.H0_H0, -RZ.H0_H0 ;  /* 0xa00000ff032c8230 */ /* 0x000fea0000000900 */
[----:B------:R-:W-:Y:S01]  /*17c30*/  PRMT R99, R44, 0x7610, R99 ;  /* 0x000076102c637816 */ /* 0x000fe20000000063 */
[----:B------:R-:W-:Y:S01]  /*17c40*/  @!P0 STL.S16 [R1+0x254], R44 ;  /* 0x0002542c01008387 */ /* 0x000fe20000100600 */
[----:B------:R-:W-:Y:S11]  /*17c50*/  ISETP.LE.U32.AND P0, PT, R206, UR12, PT ;  /* 0x0000000cce007c0c */ /* 0x000ff6000bf03070 */
[----:B------:R-:W-:Y:S02]  /*17c60*/  @!UPT UIADD3 URZ, URZ, URZ, URZ ;  /* 0x0000003f3f3ff290 */ /* 0x000fe4000fffe03f */
[----:B--2---:R-:W-:Y:S05]  /*17c70*/  @!P0 HADD2 R39, -R2.H0_H0, -RZ.H0_H0 ;  /* 0xa00000ff02278230 */ /* 0x004fea0000000900 */
[----:B------:R-:W-:Y:S01]  /*17c80*/  PRMT R95, R39, 0x7610, R95 ;  /* 0x00007610275f7816 */ /* 0x000fe2000000005f */
[----:B------:R-:W-:Y:S01]  /*17c90*/  @!P0 STL.S16 [R1+0x258], R39 ;  /* 0x0002582701008387 */ /* 0x000fe20000100600 */
[----:B------:R-:W-:Y:S11]  /*17ca0*/  ISETP.LE.U32.AND P0, PT, R208, UR12, PT ;  /* 0x0000000cd0007c0c */ /* 0x000ff6000bf03070 */
[----:B------:R-:W-:Y:S02]  /*17cb0*/  @!UPT UIADD3 URZ, URZ, URZ, URZ ;  /* 0x0000003f3f3ff290 */ /* 0x000fe4000fffe03f */
[----:B------:R-:W-:Y:S05]  /*17cc0*/  @!P0 HADD2 R29, -R76.H0_H0, -RZ.H0_H0 ;  /* 0xa00000ff4c1d8230 */ /* 0x000fea0000000900 */
[----:B------:R-:W-:Y:S01]  /*17cd0*/  PRMT R111, R29, 0x7610, R111 ;  /* 0x000076101d6f7816 */ /* 0x000fe2000000006f */
[----:B------:R2:W-:Y:S02]  /*17ce0*/  @!P0 STL.S16 [R1+0x260], R29 ;  /* 0x0002601d01008387 */ /* 0x0005e40000100600 */
[----:B--2---:R-:W-:Y:S04]  /*17cf0*/  LOP3.LUT R29, R28, 0xffff, RZ, 0xc0, !PT ;  /* 0x0000ffff1c1d7812 */ /* 0x004fe800078ec0ff */
[----:B------:R-:W-:Y:S04]  /*17d00*/  SHF.R.U32.HI R29, RZ, 0x8, R29 ;  /* 0x00000008ff1d7819 */ /* 0x000fe8000001161d */
[----:B------:R-:W-:Y:S02]  /*17d10*/  LOP3.LUT R205, R29, 0xffff, RZ, 0xc0, !PT ;  /* 0x0000ffff1dcd7812 */ /* 0x000fe400078ec0ff */
[----:B------:R-:W-:Y:S01]  /*17d20*/  LOP3.LUT R29, R167, UR6, R146, 0x96, !PT ;  /* 0x00000006a71d7c12 */ /* 0x000fe2000f8e9692 */
[----:B------:R-:W-:Y:S01]  /*17d30*/  UIADD3 UR6, UR24, -0x61c88647, URZ ;  /* 0x9e3779b918067890 */ /* 0x000fe2000fffe03f */
[----:B------:R-:W-:Y:S02]  /*17d40*/  ISETP.LE.U32.AND P0, PT, R205, UR12, PT ;  /* 0x0000000ccd007c0c */ /* 0x000fe4000bf03070 */
[C---:B------:R-:W-:Y:S02]  /*17d50*/  LOP3.LUT R28, R29.reuse, 0xffff, RZ, 0xc0, !PT ;  /* 0x0000ffff1d1c7812 */ /* 0x040fe400078ec0ff */
[----:B------:R-:W-:Y:S02]  /*17d60*/  LOP3.LUT R203, R29, 0xff, RZ, 0xc0, !PT ;  /* 0x000000ff1dcb7812 */ /* 0x000fe400078ec0ff */
[----:B------:R-:W-:Y:S02]  /*17d70*/  SHF.R.U32.HI R28, RZ, 0x8, R28 ;  /* 0x00000008ff1c7819 */ /* 0x000fe4000001161c */
[----:B------:R-:W-:Y:S02]  /*17d80*/  ISETP.LE.U32.AND P2, PT, R203, UR12, PT ;  /* 0x0000000ccb007c0c */ /* 0x000fe4000bf43070 */
[----:B------:R-:W-:Y:S02]  /*17d90*/  LOP3.LUT R198, R28, 0xffff, RZ, 0xc0, !PT ;  /* 0x0000ffff1cc67812 */ /* 0x000fe400078ec0ff */
[--C-:B------:R-:W-:Y:S02]  /*17da0*/  SHF.R.U32.HI R30, RZ, 0x10, R29.reuse ;  /* 0x00000010ff1e7819 */ /* 0x100fe4000001161d */
[----:B------:R-:W-:Y:S02]  /*17db0*/  ISETP.LE.U32.AND P1, PT, R198, UR12, PT ;  /* 0x0000000cc6007c0c */ /* 0x000fe4000bf23070 */
[----:B------:R-:W-:Y:S02]  /*17dc0*/  LOP3.LUT R199, R30, 0xff, RZ, 0xc0, !PT ;  /* 0x000000ff1ec77812 */ /* 0x000fe400078ec0ff */
[----:B------:R-:W-:Y:S02]  /*17dd0*/  SHF.R.U32.HI R196, RZ, 0x18, R29 ;  /* 0x00000018ffc47819 */ /* 0x000fe4000001161d */
[----:B------:R-:W-:Y:S04]  /*17de0*/  LOP3.LUT R28, R40, 0xffff, RZ, 0xc0, !PT ;  /* 0x0000ffff281c7812 */ /* 0x000fe800078ec0ff */
[----:B------:R-:W-:Y:S02]  /*17df0*/  SHF.R.U32.HI R29, RZ, 0x8, R28 ;  /* 0x00000008ff1d7819 */ /* 0x000fe4000001161c */
[----:B------:R-:W-:Y:S02]  /*17e00*/  SHF.R.U32.HI R28, RZ, 0x10, R40 ;  /* 0x00000010ff1c7819 */ /* 0x000fe40000011628 */
[----:B------:R-:W-:Y:S02]  /*17e10*/  LOP3.LUT R193, R29, 0xffff, RZ, 0xc0, !PT ;  /* 0x0000ffff1dc17812 */ /* 0x000fe400078ec0ff */
[----:B------:R-:W-:Y:S02]  /*17e20*/  LOP3.LUT R195, R28, 0xff, RZ, 0xc0, !PT ;  /* 0x000000ff1cc37812 */ /* 0x000fe400078ec0ff */
[----:B------:R-:W-:Y:S02]  /*17e30*/  LOP3.LUT R28, R166, 0xffff, RZ, 0xc0, !PT ;  /* 0x0000ffffa61c7812 */ /* 0x000fe400078ec0ff */
[----:B------:R-:W-:Y:S02]  /*17e40*/  SHF.R.U32.HI R29, RZ, 0x10, R166 ;  /* 0x00000010ff1d7819 */ /* 0x000fe400000116a6 */
[----:B------:R-:W-:Y:S02]  /*17e50*/  SHF.R.U32.HI R28, RZ, 0x8, R28 ;  /* 0x00000008ff1c7819 */ /* 0x000fe4000001161c */
[----:B------:R-:W-:Y:S02]  /*17e60*/  LOP3.LUT R251, R29, 0xff, RZ, 0xc0, !PT ;  /* 0x000000ff1dfb7812 */ /* 0x000fe400078ec0ff */
[----:B------:R-:W-:Y:S02]  /*17e70*/  LOP3.LUT R243, R28, 0xffff, RZ, 0xc0, !PT ;  /* 0x0000ffff1cf37812 */ /* 0x000fe400078ec0ff */
[----:B------:R-:W-:Y:S02]  /*17e80*/  LOP3.LUT R28, R159, UR7, R242, 0x96, !PT ;  /* 0x000000079f1c7c12 */ /* 0x000fe4000f8e96f2 */
[----:B------:R-:W-:Y:S01]  /*17e90*/  LOP3.LUT R29, R161, UR7, R134, 0x96, !PT ;  /* 0x00000007a11d7c12 */ /* 0x000fe2000f8e9686 */
[----:B------:R-:W-:Y:S01]  /*17ea0*/  UIADD3 UR7, UR24, -0x4ab325aa, URZ ;  /* 0xb54cda5618077890 */ /* 0x000fe2000fffe03f */
[----:B------:R-:W-:Y:S02]  /*17eb0*/  LOP3.LUT R192, R28, 0xff, RZ, 0xc0, !PT ;  /* 0x000000ff1cc07812 */ /* 0x000fe400078ec0ff */
[----:B------:R-:W-:Y:S02]  /*17ec0*/  SHF.R.U32.HI R191, RZ, 0x18, R28 ;  /* 0x00000018ffbf7819 */ /* 0x000fe4000001161c */
[----:B------:R-:W-:Y:S02]  /*17ed0*/  LOP3.LUT R189, R29, 0xff, RZ, 0xc0, !PT ;  /* 0x000000ff1dbd7812 */ /* 0x000fe400078ec0ff */
[----:B------:R-:W-:Y:S02]  /*17ee0*/  LOP3.LUT R168, R41, UR7, R168, 0x96, !PT ;  /* 0x0000000729a87c12 */ /* 0x000fe4000f8e96a8 */
[----:B------:R-:W-:Y:S02]  /*17ef0*/  LOP3.LUT R169, R149, UR7, R246, 0x96, !PT ;  /* 0x0000000795a97c12 */ /* 0x000fe4000f8e96f6 */
[----:B------:R-:W-:Y:S02]  /*17f00*/  LOP3.LUT R246, R148, 0xffff, RZ, 0xc0, !PT ;  /* 0x0000ffff94f67812 */ /* 0x000fe400078ec0ff */
[----:B------:R-:W-:Y:S02]  /*17f10*/  LOP3.LUT R186, R145, UR7, R186, 0x96, !PT ;  /* 0x0000000791ba7c12 */ /* 0x000fe4000f8e96ba */
[----:B------:R-:W-:Y:S02]  /*17f20*/  LOP3.LUT R170, R163, UR7, R170, 0x96, !PT ;  /* 0x00000007a3aa7c12 */ /* 0x000fe4000f8e96aa */
[----:B------:R-:W-:Y:S01]  /*17f30*/  LOP3.LUT R163, R162, 0xffff, RZ, 0xc0, !PT ;  /* 0x0000ffffa2a37812 */ /* 0x000fe200078ec0ff */
[----:B---3--:R-:W-:Y:S05]  /*17f40*/  @!P0 HADD2 R20, -R77.H0_H0, -RZ.H0_H0 ;  /* 0xa00000ff4d148230 */ /* 0x008fea0000000900 */
[----:B------:R-:W-:Y:S01]  /*17f50*/  PRMT R102, R20, 0x7610, R102 ;  /* 0x0000761014667816 */ /* 0x000fe20000000066 */
[----:B------:R2:W-:Y:S01]  /*17f60*/  @!P0 STL.S16 [R1+0x25c], R20 ;  /* 0x00025c1401008387 */ /* 0x0005e20000100600 */
[----:B------:R-:W-:Y:S03]  /*17f70*/  ISETP.LE.U32.AND P0, PT, R199, UR12, PT ;  /* 0x0000000cc7007c0c */ /* 0x000fe6000bf03070 */
[----:B------:R1:W3:Y:S04]  /*17f80*/  LDL.S16 R45, [R1+0x274] ;  /* 0x00027400012d7983 */ /* 0x0002e80000100600 */
[----:B------:R1:W4:Y:S04]  /*17f90*/  LDL.S16 R31, [R1+0x270] ;  /* 0x00027000011f7983 */ /* 0x0003280000100600 */
[----:B------:R1:W4:Y:S04]  /*17fa0*/  LDL.S16 R44, [R1+0x26c] ;  /* 0x00026c00012c7983 */ /* 0x0003280000100600 */
[----:B------:R1:W4:Y:S04]  /*17fb0*/  LDL.S16 R43, [R1+0x264] ;  /* 0x00026400012b7983 */ /* 0x0003280000100600 */
[----:B------:R1:W4:Y:S04]  /*17fc0*/  LDL.S16 R42, [R1+0x278] ;  /* 0x00027800012a7983 */ /* 0x0003280000100600 */
[----:B------:R1:W4:Y:S04]  /*17fd0*/  LDL.S16 R39, [R1+0x27c] ;  /* 0x00027c0001277983 */ /* 0x0003280000100600 */
[----:B--2---:R1:W2:Y:S01]  /*17fe0*/  LDL.S16 R20, [R1+0x268] ;  /* 0x0002680001147983 */ /* 0x0042a20000100600 */
[----:B---3--:R-:W-:Y:S02]  /*17ff0*/  @!P4 HADD2 R45, -R69.H0_H0, -RZ.H0_H0 ;  /* 0xa00000ff452dc230 */ /* 0x008fe40000000900 */
[----:B----4-:R-:W-:Y:S03]  /*18000*/  @!P3 HADD2 R31, -R79.H0_H0, -RZ.H0_H0 ;  /* 0xa00000ff4f1fb230 */ /* 0x010fe60000000900 */
[----:B------:R-:W-:Y:S01]  /*18010*/  PRMT R94, R45, 0x7610, R94 ;  /* 0x000076102d5e7816 */ /* 0x000fe2000000005e */
[----:B------:R-:W-:Y:S01]  /*18020*/  @!P4 STL.S16 [R1+0x274], R45 ;  /* 0x0002742d0100c387 */ /* 0x000fe20000100600 */
[----:B------:R-:W-:Y:S01]  /*18030*/  @!P2 HADD2 R44, -R78.H0_H0, -RZ.H0_H0 ;  /* 0xa00000ff4e2ca230 */ /* 0x000fe20000000900 */
[----:B------:R-:W-:Y:S02]  /*18040*/  PRMT R27, R31, 0x7610, R27 ;  /* 0x000076101f1b7816 */ /* 0x000fe4000000001b */
[----:B------:R3:W-:Y:S01]  /*18050*/  @!P3 STL.S16 [R1+0x270], R31 ;  /* 0x0002701f0100b387 */ /* 0x0007e20000100600 */
[----:B------:R-:W-:Y:S01]  /*18060*/  ISETP.LE.U32.AND P3, PT, R243, UR12, PT ;  /* 0x0000000cf3007c0c */ /* 0x000fe2000bf63070 */
[----:B------:R-:W-:Y:S01]  /*18070*/  @!P0 HADD2 R43, -R97.H0_H0, -RZ.H0_H0 ;  /* 0xa00000ff612b8230 */ /* 0x000fe20000000900 */
[----:B------:R-:W-:Y:S04]  /*18080*/  PRMT R26, R44, 0x7610, R26 ;  /* 0x000076102c1a7816 */ /* 0x000fe8000000001a */
[----:B------:R-:W-:Y:S01]  /*18090*/  PRMT R22, R43, 0x7610, R22 ;  /* 0x000076102b167816 */ /* 0x000fe20000000016 */
[----:B--2---:R-:W-:Y:S05]  /*180a0*/  @!P1 HADD2 R20, -R96.H0_H0, -RZ.H0_H0 ;  /* 0xa00000ff60149230 */ /* 0x004fea0000000900 */
[----:B------:R-:W-:Y:S01]  /*180b0*/  PRMT R23, R20, 0x7610, R23 ;  /* 0x0000761014177816 */ /* 0x000fe20000000017 */
[----:B---3--:R1:W2:Y:S04]  /*180c0*/  LDL.S16 R31, [R1+0x288] ;  /* 0x00028800011f7983 */ /* 0x0082a80000100600 */
[----:B------:R-:W-:Y:S01]  /*180d0*/  @!P2 STL.S16 [R1+0x26c], R44 ;  /* 0x00026c2c0100a387 */ /* 0x000fe20000100600 */
[----:B------:R-:W-:Y:S03]  /*180e0*/  ISETP.LE.U32.AND P2, PT, R251, UR12, PT ;  /* 0x0000000cfb007c0c */ /* 0x000fe6000bf43070 */
[----:B------:R1:W3:Y:S04]  /*180f0*/  LDL.S16 R30, [R1+0x284] ;  /* 0x00028400011e7983 */ /* 0x0002e80000100600 */
[----:B------:R4:W-:Y:S01]  /*18100*/  @!P1 STL.S16 [R1+0x268], R20 ;  /* 0x0002681401009387 */ /* 0x0009e20000100600 */
[----:B------:R-:W-:Y:S11]  /*18110*/  ISETP.LE.U32.AND P1, PT, R196, UR12, PT ;  /* 0x0000000cc4007c0c */ /* 0x000ff6000bf23070 */
[----:B------:R-:W-:Y:S02]  /*18120*/  @!UPT UIADD3 URZ, URZ, URZ, URZ ;  /* 0x0000003f3f3ff290 */ /* 0x000fe4000fffe03f */
[----:B------:R-:W-:Y:S05]  /*18130*/  @!P1 HADD2 R42, -R100.H0_H0, -RZ.H0_H0 ;  /* 0xa00000ff642a9230 */ /* 0x000fea0000000900 */
[----:B------:R-:W-:Y:S01]  /*18140*/  PRMT R15, R42, 0x7610, R15 ;  /* 0x000076102a0f7816 */ /* 0x000fe2000000000f */
[----:B----4-:R1:W4:Y:S04]  /*18150*/  LDL.S16 R20, [R1+0x280] ;  /* 0x0002800001147983 */ /* 0x0103280000100600 */
[----:B------:R-:W-:Y:S01]  /*18160*/  @!P0 STL.S16 [R1+0x264], R43 ;  /* 0x0002642b01008387 */ /* 0x000fe20000100600 */
[----:B------:R-:W-:Y:S03]  /*18170*/  ISETP.LE.U32.AND P0, PT, R197, UR12, PT ;  /* 0x0000000cc5007c0c */ /* 0x000fe6000bf03070 */
[----:B------:R-:W-:Y:S01]  /*18180*/  @!P1 STL.S16 [R1+0x278], R42 ;  /* 0x0002782a01009387 */ /* 0x000fe20000100600 */
[----:B------:R-:W-:Y:S09]  /*18190*/  ISETP.LE.U32.AND P1, PT, R193, UR12, PT ;  /* 0x0000000cc1007c0c */ /* 0x000ff2000bf23070 */
[----:B------:R-:W-:Y:S05]  /*181a0*/  @!P0 HADD2 R39, -R107.H0_H0, -RZ.H0_H0 ;  /* 0xa00000ff6b278230 */ /* 0x000fea0000000900 */
[----:B------:R-:W-:Y:S01]  /*181b0*/  PRMT R14, R39, 0x7610, R14 ;  /* 0x00007610270e7816 */ /* 0x000fe2000000000e */
[----:B------:R1:W-:Y:S01]  /*181c0*/  @!P0 STL.S16 [R1+0x27c], R39 ;  /* 0x00027c2701008387 */ /* 0x0003e20000100600 */
[----:B------:R-:W-:Y:S02]  /*181d0*/  ISETP.LE.U32.AND P0, PT, R195, UR12, PT ;  /* 0x0000000cc3007c0c */ /* 0x000fe4000bf03070 */
[----:B-1----:R-:W-:Y:S01]  /*181e0*/  SHF.R.U32.HI R39, RZ, 0x18, R166 ;  /* 0x00000018ff277819 */ /* 0x002fe200000116a6 */
[----:B--2---:R-:W-:Y:S05]  /*181f0*/  @!P1 HADD2 R31, -R108.H0_H0, -RZ.H0_H0 ;  /* 0xa00000ff6c1f9230 */ /* 0x004fea0000000900 */
[----:B------:R-:W-:Y:S01]  /*18200*/  PRMT R25, R31, 0x7610, R25 ;  /* 0x000076101f197816 */ /* 0x000fe20000000019 */
[----:B------:R1:W-:Y:S01]  /*18210*/  @!P1 STL.S16 [R1+0x288], R31 ;  /* 0x0002881f01009387 */ /* 0x0003e20000100600 */
[----:B------:R-:W-:Y:S03]  /*18220*/  ISETP.LE.U32.AND P1, PT, R39, UR12, PT ;  /* 0x0000000c27007c0c */ /* 0x000fe6000bf23070 */
[----:B---3--:R-:W-:Y:S05]  /*18230*/  @!P0 HADD2 R30, -R110.H0_H0, -RZ.H0_H0 ;  /* 0xa00000ff6e1e8230 */ /* 0x008fea0000000900 */
[----:B------:R-:W-:Y:S01]  /*18240*/  PRMT R24, R30, 0x7610, R24 ;  /* 0x000076101e187816 */ /* 0x000fe20000000018 */
[----:B------:R2:W-:Y:S01]  /*18250*/  @!P0 STL.S16 [R1+0x284], R30 ;  /* 0x0002841e01008387 */ /* 0x0005e20000100600 */
[----:B------:R-:W-:Y:S11]  /*18260*/  ISETP.LE.U32.AND P0, PT, R194, UR12, PT ;  /* 0x0000000cc2007c0c */ /* 0x000ff6000bf03070 */
[----:B------:R-:W-:Y:S02]  /*18270*/  @!UPT UIADD3 URZ, URZ, URZ, URZ ;  /* 0x0000003f3f3ff290 */ /* 0x000fe4000fffe03f */
[----:B----4-:R-:W-:Y:S05]  /*18280*/  @!P0 HADD2 R20, -R109.H0_H0, -RZ.H0_H0 ;  /* 0xa00000ff6d148230 */ /* 0x010fea0000000900 */
[----:B------:R-:W-:Y:S01]  /*18290*/  PRMT R21, R20, 0x7610, R21 ;  /* 0x0000761014157816 */ /* 0x000fe20000000015 */
[----:B------:R3:W-:Y:S01]  /*182a0*/  @!P0 STL.S16 [R1+0x280], R20 ;  /* 0x0002801401008387 */ /* 0x0007e20000100600 */
[----:B------:R-:W-:Y:S03]  /*182b0*/  ISETP.LE.U32.AND P0, PT, R192, UR12, PT ;  /* 0x0000000cc0007c0c */ /* 0x000fe6000bf03070 */
[----:B------:R4:W4:Y:S04]  /*182c0*/  LDL.S16 R44, [R1+0x298] ;  /* 0x00029800012c7983 */ /* 0x0009280000100600 */
[----:B------:R4:W4:Y:S04]  /*182d0*/  LDL.S16 R43, [R1+0x294] ;  /* 0x00029400012b7983 */ /* 0x0009280000100600 */
[----:B------:R4:W4:Y:S04]  /*182e0*/  LDL.S16 R42, [R1+0x290] ;  /* 0x00029000012a7983 */ /* 0x0009280000100600 */
[----:B-1----:R1:W4:Y:S04]  /*182f0*/  LDL.S16 R31, [R1+0x28c] ;  /* 0x00028c00011f7983 */ /* 0x0023280000100600 */
[----:B--2---:R1:W2:Y:S01]  /*18300*/  LDL.S16 R30, [R1+0x29c] ;  /* 0x00029c00011e7983 */ /* 0x0042a20000100600 */
[----:B---3--:R-:W-:Y:S04]  /*18310*/  LOP3.LUT R20, R166, 0xff, RZ, 0xc0, !PT ;  /* 0x000000ffa6147812 */ /* 0x008fe800078ec0ff */
[----:B------:R-:W-:Y:S11]  /*18320*/  ISETP.LE.U32.AND P4, PT, R20, UR12, PT ;  /* 0x0000000c14007c0c */ /* 0x000ff6000bf83070 */
[----:B------:R-:W-:Y:S02]  /*18330*/  @!UPT UIADD3 URZ, URZ, URZ, URZ ;  /* 0x0000003f3f3ff290 */ /* 0x000fe4000fffe03f */
[----:B----4-:R-:W-:Y:S02]  /*18340*/  @!P4 HADD2 R44, -R75.H0_H0, -RZ.H0_H0 ;  /* 0xa00000ff4b2cc230 */ /* 0x010fe40000000900 */
[----:B------:R-:W-:Y:S03]  /*18350*/  @!P3 HADD2 R43, -R73.H0_H0, -RZ.H0_H0 ;  /* 0xa00000ff492bb230 */ /* 0x000fe60000000900 */
[----:B------:R-:W-:Y:S01]  /*18360*/  PRMT R13, R44, 0x7610, R13 ;  /* 0x000076102c0d7816 */ /* 0x000fe2000000000d */
[----:B------:R3:W-:Y:S01]  /*18370*/  @!P4 STL.S16 [R1+0x298], R44 ;  /* 0x0002982c0100c387 */ /* 0x0007e20000100600 */
[----:B------:R-:W-:Y:S01]  /*18380*/  @!P2 HADD2 R42, -R104.H0_H0, -RZ.H0_H0 ;  /* 0xa00000ff682aa230 */ /* 0x000fe20000000900 */
[----:B------:R-:W-:Y:S02]  /*18390*/  PRMT R12, R43, 0x7610, R12 ;  /* 0x000076102b0c7816 */ /* 0x000fe4000000000c */
[----:B------:R4:W-:Y:S01]  /*183a0*/  @!P3 STL.S16 [R1+0x294], R43 ;  /* 0x0002942b0100b387 */ /* 0x0009e20000100600 */
[----:B------:R-:W-:Y:S01]  /*183b0*/  @!P1 HADD2 R31, -R101.H0_H0, -RZ.H0_H0 ;  /* 0xa00000ff651f9230 */ /* 0x000fe20000000900 */
[----:B------:R-:W-:Y:S02]  /*183c0*/  PRMT R38, R42, 0x7610, R38 ;  /* 0x000076102a267816 */ /* 0x000fe40000000026 */
[----:B------:R1:W-:Y:S01]  /*183d0*/  @!P2 STL.S16 [R1+0x290], R42 ;  /* 0x0002902a0100a387 */ /* 0x0003e20000100600 */
[----:B--2---:R-:W-:Y:S01]  /*183e0*/  @!P0 HADD2 R30, -R106.H0_H0, -RZ.H0_H0 ;  /* 0xa00000ff6a1e8230 */ /* 0x004fe20000000900 */
[----:B------:R-:W-:Y:S02]  /*183f0*/  PRMT R35, R31, 0x7610, R35 ;  /* 0x000076101f237816 */ /* 0x000fe40000000023 */
[----:B------:R2:W-:Y:S01]  /*18400*/  @!P1 STL.S16 [R1+0x28c], R31 ;  /* 0x00028c1f01009387 */ /* 0x0005e20000100600 */
[----:B------:R-:W-:Y:S02]  /*18410*/  ISETP.LE.U32.AND P1, PT, R191, UR12, PT ;  /* 0x0000000cbf007c0c */ /* 0x000fe4000bf23070 */
[----:B------:R-:W-:Y:S01]  /*18420*/  PRMT R34, R30, 0x7610, R34 ;  /* 0x000076101e227816 */ /* 0x000fe20000000022 */
[----:B------:R2:W-:Y:S01]  /*18430*/  @!P0 STL.S16 [R1+0x29c], R30 ;  /* 0x00029c1e01008387 */ /* 0x0005e20000100600 */
[----:B------:R-:W-:Y:S03]  /*18440*/  ISETP.LE.U32.AND P0, PT, R189, UR12, PT ;  /* 0x0000000cbd007c0c */ /* 0x000fe6000bf03070 */
[----:B------:R2:W2:Y:S04]  /*18450*/  LDL.S16 R45, [R1+0x2b0] ;  /* 0x0002b000012d7983 */ /* 0x0004a80000100600 */
[----:B---3--:R3:W3:Y:S04]  /*18460*/  LDL.S16 R44, [R1+0x2ac] ;  /* 0x0002ac00012c7983 */ /* 0x0086e80000100600 */
[----:B----4-:R4:W4:Y:S04]  /*18470*/  LDL.S16 R43, [R1+0x2a8] ;  /* 0x0002a800012b7983 */ /* 0x0109280000100600 */
[----:B-1----:R1:W4:Y:S01]  /*18480*/  LDL.S16 R42, [R1+0x2a4] ;  /* 0x0002a400012a7983 */ /* 0x0023220000100600 */
[----:B--2---:R-:W-:Y:S02]  /*18490*/  SHF.R.U32.HI R31, RZ, 0x10, R28 ;  /* 0x00000010ff1f7819 */ /* 0x004fe4000001161c */
[----:B------:R-:W-:Y:S02]  /*184a0*/  LOP3.LUT R30, R28, 0xffff, RZ, 0xc0, !PT ;  /* 0x0000ffff1c1e7812 */ /* 0x000fe400078ec0ff */
[----:B------:R-:W-:Y:S02]  /*184b0*/  LOP3.LUT R190, R31, 0xff, RZ, 0xc0, !PT ;  /* 0x000000ff1fbe7812 */ /* 0x000fe400078ec0ff */
[----:B------:R-:W-:Y:S02]  /*184c0*/  SHF.R.U32.HI R30, RZ, 0x8, R30 ;  /* 0x00000008ff1e7819 */ /* 0x000fe4000001161e */
[----:B------:R-:W-:Y:S02]  /*184d0*/  ISETP.LE.U32.AND P2, PT, R190, UR12, PT ;  /* 0x0000000cbe007c0c */ /* 0x000fe4000bf43070 */
[----:B------:R-:W-:Y:S02]  /*184e0*/  LOP3.LUT R188, R30, 0xffff, RZ, 0xc0, !PT ;  /* 0x0000ffff1ebc7812 */ /* 0x000fe400078ec0ff */
[----:B------:R-:W-:Y:S01]  /*184f0*/  LOP3.LUT R28, R29, 0xffff, RZ, 0xc0, !PT ;  /* 0x0000ffff1d1c7812 */ /* 0x000fe200078ec0ff */
[----:B------:R1:W2:Y:S01]  /*18500*/  LDL.S16 R30, [R1+0x2a0] ;  /* 0x0002a000011e7983 */ /* 0x0002a20000100600 */
[----:B------:R-:W-:Y:S02]  /*18510*/  ISETP.LE.U32.AND P3, PT, R188, UR12, PT ;  /* 0x0000000cbc007c0c */ /* 0x000fe4000bf63070 */
[----:B------:R-:W-:Y:S04]  /*18520*/  SHF.R.U32.HI R28, RZ, 0x8, R28 ;  /* 0x00000008ff1c7819 */ /* 0x000fe8000001161c */
[----:B------:R-:W-:Y:S07]  /*18530*/  LOP3.LUT R28, R28, 0xffff, RZ, 0xc0, !PT ;  /* 0x0000ffff1c1c7812 */ /* 0x000fee00078ec0ff */
[----:B------:R-:W-:Y:S05]  /*18540*/  @!P3 HADD2 R45, -R105.H0_H0, -RZ.H0_H0 ;  /* 0xa00000ff692db230 */ /* 0x000fea0000000900 */
[----:B------:R-:W-:Y:S01]  /*18550*/  PRMT R19, R45, 0x7610, R19 ;  /* 0x000076102d137816 */ /* 0x000fe20000000013 */
[----:B---3--:R-:W-:Y:S01]  /*18560*/  @!P2 HADD2 R44, -R72.H0_H0, -RZ.H0_H0 ;  /* 0xa00000ff482ca230 */ /* 0x008fe20000000900 */
[----:B------:R-:W-:Y:S01]  /*18570*/  @!P3 STL.S16 [R1+0x2b0], R45 ;  /* 0x0002b02d0100b387 */ /* 0x000fe20000100600 */
[----:B----4-:R-:W-:Y:S03]  /*18580*/  @!P1 HADD2 R43, -R71.H0_H0, -RZ.H0_H0 ;  /* 0xa00000ff472b9230 */ /* 0x010fe60000000900 */
[----:B------:R-:W-:Y:S01]  /*18590*/  PRMT R18, R44, 0x7610, R18 ;  /* 0x000076102c127816 */ /* 0x000fe20000000012 */
[----:B------:R-:W-:Y:S01]  /*185a0*/  @!P2 STL.S16 [R1+0x2ac], R44 ;  /* 0x0002ac2c0100a387 */ /* 0x000fe20000100600 */
[----:B------:R-:W-:Y:S01]  /*185b0*/  @!P0 HADD2 R42, -R70.H0_H0, -RZ.H0_H0 ;  /* 0xa00000ff462a8230 */ /* 0x000fe20000000900 */
[----:B------:R-:W-:Y:S02]  /*185c0*/  PRMT R37, R43, 0x7610, R37 ;  /* 0x000076102b257816 */ /* 0x000fe40000000025 */
[----:B------:R3:W-:Y:S01]  /*185d0*/  @!P1 STL.S16 [R1+0x2a8], R43 ;  /* 0x0002a82b01009387 */ /* 0x0007e20000100600 */
[----:B------:R-:W-:Y:S02]  /*185e0*/  ISETP.LE.U32.AND P1, PT, R28, UR12, PT ;  /* 0x0000000c1c007c0c */ /* 0x000fe4000bf23070 */
[----:B------:R-:W-:Y:S01]  /*185f0*/  PRMT R36, R42, 0x7610, R36 ;  /* 0x000076102a247816 */ /* 0x000fe20000000024 */
[----:B------:R4:W-:Y:S01]  /*18600*/  @!P0 STL.S16 [R1+0x2a4], R42 ;  /* 0x0002a42a01008387 */ /* 0x0009e20000100600 */
[--C-:B------:R-:W-:Y:S02]  /*18610*/  SHF.R.U32.HI R28, RZ, 0x10, R29.reuse ;  /* 0x00000010ff1c7819 */ /* 0x100fe4000001161d */
[----:B------:R-:W-:Y:S01]  /*18620*/  SHF.R.U32.HI R29, RZ, 0x18, R29 ;  /* 0x00000018ff1d7819 */ /* 0x000fe2000001161d */
[----:B------:R1:W4:Y:S01]  /*18630*/  LDL.S16 R31, [R1+0x2c0] ;  /* 0x0002c000011f7983 */ /* 0x0003220000100600 */
[----:B------:R-:W-:Y:S02]  /*18640*/  LOP3.LUT R173, R28, 0xff, RZ, 0xc0, !PT ;  /* 0x000000ff1cad7812 */ /* 0x000fe400078ec0ff */
[----:B------:R-:W-:Y:S02]  /*18650*/  ISETP.LE.U32.AND P6, PT, R29, UR12, PT ;  /* 0x0000000c1d007c0c */ /* 0x000fe4000bfc3070 */
[----:B------:R-:W-:Y:S02]  /*18660*/  ISETP.LE.U32.AND P2, PT, R173, UR12, PT ;  /* 0x0000000cad007c0c */ /* 0x000fe4000bf43070 */
[----:B------:R-:W-:Y:S01]  /*18670*/  ISETP.LE.U32.AND P0, PT, R187, UR12, PT ;  /* 0x0000000cbb007c0c */ /* 0x000fe2000bf03070 */
[----:B--2---:R-:W-:Y:S01]  /*18680*/  @!P1 HADD2 R30, -R68.H0_H0, -RZ.H0_H0 ;  /* 0xa00000ff441e9230 */ /* 0x004fe20000000900 */
[----:B------:R-:W-:Y:S04]  /*18690*/  @P1 LOP3.LUT R224, R224, 0x8000000, RZ, 0xfc, !PT ;  /* 0x08000000e0e01812 */ /* 0x000fe800078efcff */
[----:B------:R-:W-:Y:S01]  /*186a0*/  PRMT R33, R30, 0x7610, R33 ;  /* 0x000076101e217816 */ /* 0x000fe20000000021 */
[----:B---3--:R1:W2:Y:S04]  /*186b0*/  LDL.S16 R43, [R1+0x2b8] ;  /* 0x0002b800012b7983 */ /* 0x0082a80000100600 */
[----:B----4-:R1:W3:Y:S04]  /*186c0*/  LDL.S16 R42, [R1+0x2b4] ;  /* 0x0002b400012a7983 */ /* 0x0102e80000100600 */
[----:B------:R-:W4:Y:S04]  /*186d0*/  LDL.LU.64 R122, [R1+0x20] ;  /* 0x00002000017a7983 */ /* 0x000f280000300a00 */
[----:B------:R1:W-:Y:S01]  /*186e0*/  @!P1 STL.S16 [R1+0x2a0], R30 ;  /* 0x0002a01e01009387 */ /* 0x0003e20000100600 */
[----:B------:R-:W-:Y:S03]  /*186f0*/  ISETP.LE.U32.AND P1, PT, R252, UR12, PT ;  /* 0x0000000cfc007c0c */ /* 0x000fe6000bf23070 */
[----:B-1----:R1:W4:Y:S01]  /*18700*/  LDL.S16 R30, [R1+0x2bc] ;  /* 0x0002bc00011e7983 */ /* 0x0023220000100600 */
[----:B------:R-:W-:Y:S05]  /*18710*/  @!P0 HADD2 R31, -R65.H0_H0, -RZ.H0_H0 ;  /* 0xa00000ff411f8230 */ /* 0x000fea0000000900 */
[----:B------:R-:W-:Y:S01]  /*18720*/  PRMT R32, R31, 0x7610, R32 ;  /* 0x000076101f207816 */ /* 0x000fe20000000020 */
[----:B--2---:R-:W-:Y:S02]  /*18730*/  @!P2 HADD2 R43, -R67.H0_H0, -RZ.H0_H0 ;  /* 0xa00000ff432ba230 */ /* 0x004fe40000000900 */
[----:B---3--:R-:W-:Y:S03]  /*18740*/  @!P6 HADD2 R42, -R66.H0_H0, -RZ.H0_H0 ;  /* 0xa00000ff422ae230 */ /* 0x008fe60000000900 */
[----:B------:R-:W-:Y:S01]  /*18750*/  PRMT R17, R43, 0x7610, R17 ;  /* 0x000076102b117816 */ /* 0x000fe20000000011 */
[----:B------:R-:W-:Y:S01]  /*18760*/  @!P2 STL.S16 [R1+0x2b8], R43 ;  /* 0x0002b82b0100a387 */ /* 0x000fe20000100600 */
[----:B----4-:R-:W-:Y:S01]  /*18770*/  LOP3.LUT R0, R123, UR6, R46, 0x96, !PT ;  /* 0x000000067b007c12 */ /* 0x010fe2000f8e962e */
[----:B------:R-:W-:Y:S01]  /*18780*/  UIADD3 UR6, UR25, 0x646e171e, URZ ;  /* 0x646e171e19067890 */ /* 0x000fe2000fffe03f */
[----:B------:R-:W-:Y:S01]  /*18790*/  LOP3.LUT R29, R185, UR26, R122, 0x96, !PT ;  /* 0x0000001ab91d7c12 */ /* 0x000fe2000f8e967a */
[----:B------:R2:W-:Y:S01]  /*187a0*/  @!P6 STL.S16 [R1+0x2b4], R42 ;  /* 0x0002b42a0100e387 */ /* 0x0005e20000100600 */
[----:B------:R-:W-:Y:S01]  /*187b0*/  PRMT R16, R42, 0x7610, R16 ;  /* 0x000076102a107816 */ /* 0x000fe20000000010 */
[----:B------:R-:W-:Y:S01]  /*187c0*/  IMAD.WIDE.U32 R44, R0, -0x2daee0ad, RZ ;  /* 0xd2511f53002c7825 */ /* 0x000fe200078e00ff */
[----:B------:R-:W-:Y:S01]  /*187d0*/  SHF.R.U32.HI R123, RZ, 0x18, R148 ;  /* 0x00000018ff7b7819 */ /* 0x000fe20000011694 */
[----:B------:R-:W-:Y:S01]  /*187e0*/  @!P0 STL.S16 [R1+0x2c0], R31 ;  /* 0x0002c01f01008387 */ /* 0x000fe20000100600 */
[----:B------:R-:W-:Y:S02]  /*187f0*/  ISETP.LE.U32.AND P0, PT, R171, UR12, PT ;  /* 0x0000000cab007c0c */ /* 0x000fe4000bf03070 */
[----:B------:R-:W-:Y:S01]  /*18800*/  LOP3.LUT R122, R144, 0xffff, RZ, 0xc0, !PT ;  /* 0x0000ffff907a7812 */ /* 0x000fe200078ec0ff */
[----:B--2---:R-:W-:Y:S10]  /*18810*/  IMAD.WIDE.U32 R42, R29, -0x2daee0ad, RZ ;  /* 0xd2511f531d2a7825 */ /* 0x004ff400078e00ff */
[----:B------:R-:W-:Y:S01]  /*18820*/  @!P0 HADD2 R30, -R64.H0_H0, -RZ.H0_H0 ;  /* 0xa00000ff401e8230 */ /* 0x000fe20000000900 */
[----:B------:R-:W-:Y:S04]  /*18830*/  LOP3.LUT R0, R43, UR11, R44, 0x96, !PT ;  /* 0x0000000b2b007c12 */ /* 0x000fe8000f8e962c */
[----:B------:R2:W-:Y:S01]  /*18840*/  @!P0 STL.S16 [R1+0x2bc], R30 ;  /* 0x0002bc1e01008387 */ /* 0x0005e20000100600 */
[----:B------:R-:W-:Y:S02]  /*18850*/  PRMT R213, R30, 0x7610, R213 ;  /* 0x000076101ed57816 */ /* 0x000fe400000000d5 */
[----:B--2---:R-:W-:Y:S01]  /*18860*/  LOP3.LUT R30, R45, UR17, R132, 0x96, !PT ;  /* 0x000000112d1e7c12 */ /* 0x004fe2000f8e9684 */
[----:B------:R-:W-:Y:S01]  /*18870*/  IMAD.WIDE.U32 R44, R0, -0x326172a9, RZ ;  /* 0xcd9e8d57002c7825 */ /* 0x000fe200078e00ff */
[----:B------:R-:W-:Y:S02]  /*18880*/  LOP3.LUT R132, R40, 0xff, RZ, 0xc0, !PT ;  /* 0x000000ff28847812 */ /* 0x000fe400078ec0ff */
[----:B------:R-:W-:Y:S01]  /*18890*/  LOP3.LUT R40, R201, UR6, R10, 0x96, !PT ;  /* 0x00000006c9287c12 */ /* 0x000fe2000f8e960a */
[----:B------:R-:W-:Y:S05]  /*188a0*/  IMAD.WIDE.U32 R30, R30, -0x326172a9, RZ ;  /* 0xcd9e8d571e1e7825 */ /* 0x000fea00078e00ff */
[----:B------:R-:W-:Y:S02]  /*188b0*/  LOP3.LUT R28, R31, UR16, R184, 0x96, !PT ;  /* 0x000000101f1c7c12 */ /* 0x000fe4000f8e96b8 */
[----:B------:R-:W-:Y:S03]  /*188c0*/  LOP3.LUT R30, R45, UR10, R30, 0x96, !PT ;  /* 0x0000000a2d1e7c12 */ /* 0x000fe6000f8e961e */
[----:B------:R-:W-:Y:S04]  /*188d0*/  IMAD.WIDE.U32 R28, R28, -0x2daee0ad, RZ ;  /* 0xd2511f531c1c7825 */ /* 0x000fe800078e00ff */
[----:B------:R-:W-:Y:S01]  /*188e0*/  IMAD.WIDE.U32 R46, R30, -0x2daee0ad, RZ ;  /* 0xd2511f531e2e7825 */ /* 0x000fe200078e00ff */
[----:B------:R-:W-:Y:S04]  /*188f0*/  LOP3.LUT R29, R29, UR9, R42, 0x96, !PT ;  /* 0x000000091d1d7c12 */ /* 0x000fe8000f8e962a */
[----:B------:R-:W-:Y:S01]  /*18900*/  LOP3.LUT R42, R47, UR8, R28, 0x96, !PT ;  /* 0x000000082f2a7c12 */ /* 0x000fe2000f8e961c */
[----:B------:R-:W-:Y:S04]  /*18910*/  IMAD.WIDE.U32 R28, R29, -0x326172a9, RZ ;  /* 0xcd9e8d571d1c7825 */ /* 0x000fe800078e00ff */
[----:B------:R-:W-:Y:S01]  /*18920*/  IMAD.WIDE.U32 R42, R42, -0x326172a9, RZ ;  /* 0xcd9e8d572a2a7825 */ /* 0x000fe200078e00ff */
[----:B------:R-:W-:Y:S04]  /*18930*/  LOP3.LUT R44, R29, UR23, R44, 0x96, !PT ;  /* 0x000000171d2c7c12 */ /* 0x000fe8000f8e962c */
[----:B------:R-:W-:Y:S02]  /*18940*/  LOP3.LUT R0, R43, UR7, R28, 0x96, !PT ;  /* 0x000000072b007c12 */ /* 0x000fe4000f8e961c */
[----:B------:R-:W-:Y:S02]  /*18950*/  SHF.R.U32.HI R31, RZ, 0x10, R42 ;  /* 0x00000010ff1f7819 */ /* 0x000fe4000001162a */
[C---:B------:R-:W-:Y:S02]  /*18960*/  LOP3.LUT R28, R0.reuse, 0xffff, RZ, 0xc0, !PT ;  /* 0x0000ffff001c7812 */ /* 0x040fe400078ec0ff */
[----:B------:R-:W-:Y:S02]  /*18970*/  LOP3.LUT R29, R0, 0xff, RZ, 0xc0, !PT ;  /* 0x000000ff001d7812 */ /* 0x000fe400078ec0ff */
[----:B------:R-:W-:Y:S02]  /*18980*/  SHF.R.U32.HI R28, RZ, 0x8, R28 ;  /* 0x00000008ff1c7819 */ /* 0x000fe4000001161c */
[C---:B------:R-:W-:Y:S02]  /*18990*/  LOP3.LUT R30, R42.reuse, 0xffff, RZ, 0xc0, !PT ;  /* 0x0000ffff2a1e7812 */ /* 0x040fe400078ec0ff */
[----:B------:R-:W-:Y:S02]  /*189a0*/  PRMT R28, R29, 0x5410, R28 ;  /* 0x000054101d1c7816 */ /* 0x000fe4000000001c */
[--C-:B------:R-:W-:Y:S02]  /*189b0*/  SHF.R.U32.HI R29, RZ, 0x10, R0.reuse ;  /* 0x00000010ff1d7819 */ /* 0x100fe40000011600 */
[----:B------:R-:W-:Y:S02]  /*189c0*/  SHF.R.U32.HI R0, RZ, 0x18, R0 ;  /* 0x00000018ff007819 */ /* 0x000fe40000011600 */
[----:B------:R-:W-:Y:S02]  /*189d0*/  LOP3.LUT R29, R29, 0xff, RZ, 0xc0, !PT ;  /* 0x000000ff1d1d7812 */ /* 0x000fe400078ec0ff */
[----:B------:R-:W-:Y:S02]  /*189e0*/  LOP3.LUT R31, R31, 0xff, RZ, 0xc0, !PT ;  /* 0x000000ff1f1f7812 */ /* 0x000fe400078ec0ff */
[----:B------:R-:W-:Y:S02]  /*189f0*/  PRMT R29, R29, 0x5410, R0 ;  /* 0x000054101d1d7816 */ /* 0x000fe40000000000 */
[----:B------:R-:W-:Y:S02]  /*18a00*/  LOP3.LUT R0, R42, 0xff, RZ, 0xc0, !PT ;  /* 0x000000ff2a007812 */ /* 0x000fe400078ec0ff */
[----:B------:R-:W-:Y:S02]  /*18a10*/  SHF.R.U32.HI R42, RZ, 0x18, R42 ;  /* 0x00000018ff2a7819 */ /* 0x000fe4000001162a */
[----:B------:R-:W-:Y:S02]  /*18a20*/  SHF.R.U32.HI R30, RZ, 0x8, R30 ;  /* 0x00000008ff1e7819 */ /* 0x000fe4000001161e */
[----:B------:R-:W-:Y:S01]  /*18a30*/  PRMT R31, R31, 0x5410, R42 ;  /* 0x000054101f1f7816 */ /* 0x000fe2000000002a */
[----:B------:R-:W-:Y:S01]  /*18a40*/  IMAD.WIDE.U32 R42, R44, -0x2daee0ad, RZ ;  /* 0xd2511f532c2a7825 */ /* 0x000fe200078e00ff */
[----:B------:R-:W-:Y:S02]  /*18a50*/  PRMT R30, R0, 0x5410, R30 ;  /* 0x00005410001e7816 */ /* 0x000fe4000000001e */
[--C-:B------:R-:W-:Y:S02]  /*18a60*/  HSET2.LE.AND R28, R28, R147.reuse, PT ;  /* 0x000000931c1c7233 */ /* 0x100fe40003803000 */
[----:B------:R-:W-:Y:S02]  /*18a70*/  LOP3.LUT R0, R43, UR6, R46, 0x96, !PT ;  /* 0x000000062b007c12 */ /* 0x000fe4000f8e962e */
[--C-:B------:R-:W-:Y:S01]  /*18a80*/  HSET2.LE.AND R30, R30, R147.reuse, PT ;  /* 0x000000931e1e7233 */ /* 0x100fe20003803000 */
[----:B------:R-:W2:Y:S01]  /*18a90*/  LDL.LU.64 R46, [R1+0xa0] ;  /* 0x0000a000012e7983 */ /* 0x000ea20000300a00 */
[C---:B------:R-:W-:Y:S02]  /*18aa0*/  LOP3.LUT R44, R0.reuse, 0xffff, RZ, 0xc0, !PT ;  /* 0x0000ffff002c7812 */ /* 0x040fe400078ec0ff */
[----:B------:R-:W-:Y:S01]  /*18ab0*/  LOP3.LUT R48, R0, 0xff, RZ, 0xc0, !PT ;  /* 0x000000ff00307812 */ /* 0x000fe200078ec0ff */
[----:B------:R-:W3:Y:S01]  /*18ac0*/  LDL.LU.64 R10, [R1+0x450] ;  /* 0x00045000010a7983 */ /* 0x000ee20000300a00 */
[----:B------:R-:W-:Y:S02]  /*18ad0*/  SHF.R.U32.HI R44, RZ, 0x8, R44 ;  /* 0x00000008ff2c7819 */ /* 0x000fe4000001162c */
[----:B------:R-:W-:Y:S02]  /*18ae0*/  SHF.R.U32.HI R45, RZ, 0x10, R0 ;  /* 0x00000010ff2d7819 */ /* 0x000fe40000011600 */
[----:B------:R-:W-:Y:S02]  /*18af0*/  PRMT R48, R48, 0x5410, R44 ;  /* 0x0000541030307816 */ /* 0x000fe4000000002c */
[----:B------:R-:W-:Y:S02]  /*18b00*/  SHF.R.U32.HI R44, RZ, 0x18, R0 ;  /* 0x00000018ff2c7819 */ /* 0x000fe40000011600 */
[----:B------:R-:W-:Y:S02]  /*18b10*/  LOP3.LUT R0, R45, 0xff, RZ, 0xc0, !PT ;  /* 0x000000ff2d007812 */ /* 0x000fe400078ec0ff */
[----:B------:R-:W-:Y:S02]  /*18b20*/  LOP3.LUT R28, R28, R172, RZ, 0xc0, !PT ;  /* 0x000000ac1c1c7212 */ /* 0x000fe400078ec0ff */
[----:B------:R-:W-:Y:S02]  /*18b30*/  PRMT R185, R0, 0x5410, R44 ;  /* 0x0000541000b97816 */ /* 0x000fe4000000002c */
[C---:B------:R-:W-:Y:S02]  /*18b40*/  LOP3.LUT R0, R42.reuse, 0xffff, RZ, 0xc0, !PT ;  /* 0x0000ffff2a007812 */ /* 0x040fe400078ec0ff */
[----:B------:R-:W-:Y:S02]  /*18b50*/  LOP3.LUT R44, R42, 0xff, RZ, 0xc0, !PT ;  /* 0x000000ff2a2c7812 */ /* 0x000fe400078ec0ff */
[----:B------:R-:W-:Y:S02]  /*18b60*/  SHF.R.U32.HI R43, RZ, 0x8, R0 ;  /* 0x00000008ff2b7819 */ /* 0x000fe40000011600 */
[--C-:B------:R-:W-:Y:S02]  /*18b70*/  SHF.R.U32.HI R0, RZ, 0x10, R42.reuse ;  /* 0x00000010ff007819 */ /* 0x100fe4000001162a */
[----:B------:R-:W-:Y:S02]  /*18b80*/  SHF.R.U32.HI R42, RZ, 0x18, R42 ;  /* 0x00000018ff2a7819 */ /* 0x000fe4000001162a */
[----:B------:R-:W-:Y:S02]  /*18b90*/  LOP3.LUT R0, R0, 0xff, RZ, 0xc0, !PT ;  /* 0x000000ff00007812 */ /* 0x000fe400078ec0ff */
[----:B------:R-:W-:Y:S02]  /*18ba0*/  PRMT R184, R44, 0x5410, R43 ;  /* 0x000054102cb87816 */ /* 0x000fe4000000002b */
[----:B------:R-:W-:Y:S02]  /*18bb0*/  PRMT R245, R0, 0x5410, R42 ;  /* 0x0000541000f57816 */ /* 0x000fe4000000002a */
[----:B------:R-:W-:Y:S02]  /*18bc0*/  LOP3.LUT R30, R30, R138, RZ, 0xc0, !PT ;  /* 0x0000008a1e1e7212 */ /* 0x000fe400078ec0ff */
[----:B------:R-:W-:Y:S02]  /*18bd0*/  PRMT R138, R223, 0x7610, R138 ;  /* 0x00007610df8a7816 */ /* 0x000fe4000000008a */
[--C-:B------:R-:W-:Y:S02]  /*18be0*/  HSET2.LE.AND R29, R29, R147.reuse, PT ;  /* 0x000000931d1d7233 */ /* 0x100fe40003803000 */
[--C-:B------:R-:W-:Y:S02]  /*18bf0*/  HSET2.LE.AND R31, R31, R147.reuse, PT ;  /* 0x000000931f1f7233 */ /* 0x100fe40003803000 */
[--C-:B------:R-:W-:Y:S02]  /*18c00*/  HSET2.LE.AND R48, R48, R147.reuse, PT ;  /* 0x0000009330307233 */ /* 0x100fe40003803000 */
[----:B------:R-:W-:Y:S02]  /*18c10*/  LOP3.LUT R29, R29, R128, RZ, 0xc0, !PT ;  /* 0x000000801d1d7212 */ /* 0x000fe400078ec0ff */
[----:B------:R-:W-:Y:S01]  /*18c20*/  LOP3.LUT R31, R31, R129, RZ, 0xc0, !PT ;  /* 0x000000811f1f7212 */ /* 0x000fe200078ec0ff */
[----:B------:R-:W-:Y:S01]  /*18c30*/  IMAD.MOV.U32 R129, RZ, RZ, R175 ;  /* 0x000000ffff817224 */ /* 0x000fe200078e00af */
[----:B------:R-:W-:Y:S02]  /*18c40*/  LOP3.LUT R48, R48, R98, RZ, 0xc0, !PT ;  /* 0x0000006230307212 */ /* 0x000fe400078ec0ff */
[----:B------:R-:W-:Y:S02]  /*18c50*/  PRMT R98, R143, 0x7610, R98 ;  /* 0x000076108f627816 */ /* 0x000fe40000000062 */
[----:B------:R-:W-:Y:S01]  /*18c60*/  PRMT R128, R74, 0x7610, R128 ;  /* 0x000076104a807816 */ /* 0x000fe20000000080 */
[----:B------:R-:W-:Y:S01]  /*18c70*/  IMAD.MOV.U32 R74, RZ, RZ, R222 ;  /* 0x000000ffff4a7224 */ /* 0x000fe200078e00de */
[----:B------:R-:W-:Y:S02]  /*18c80*/  @!P1 PRMT R93, R98, 0x5410, RZ ;  /* 0x00005410625d9816 */ /* 0x000fe400000000ff */
[----:B------:R-:W-:Y:S02]  /*18c90*/  LOP3.LUT R143, R162, 0xff, RZ, 0xc0, !PT ;  /* 0x000000ffa28f7812 */ /* 0x000fe400078ec0ff */
[----:B------:R-:W-:Y:S01]  /*18ca0*/  ISETP.LE.U32.AND P1, PT, R74, UR12, PT ;  /* 0x0000000c4a007c0c */ /* 0x000fe2000bf23070 */
[----:B------:R-:W-:Y:S01]  /*18cb0*/  STG.E.U16 desc[UR20][R176.64+0x82], R93 ;  /* 0x0000825db0007986 */ /* 0x000fe2000c101514 */
[----:B------:R-:W-:Y:S02]  /*18cc0*/  PRMT R74, R92, 0x5410, R91 ;  /* 0x000054105c4a7816 */ /* 0x000fe4000000005b */
[--C-:B------:R-:W-:Y:S02]  /*18cd0*/  SHF.R.U32.HI R175, RZ, 0x10, R162.reuse ;  /* 0x00000010ffaf7819 */ /* 0x100fe400000116a2 */
[----:B------:R-:W-:Y:S02]  /*18ce0*/  SHF.R.U32.HI R162, RZ, 0x18, R162 ;  /* 0x00000018ffa27819 */ /* 0x000fe400000116a2 */
[----:B------:R-:W-:Y:S05]  /*18cf0*/  SHF.R.U32.HI R222, RZ, 0x18, R158 ;  /* 0x00000018ffde7819 */ /* 0x000fea000001169e */
[----:B------:R-:W-:Y:S02]  /*18d00*/  @!P1 PRMT R91, R128, 0x5410, RZ ;  /* 0x00005410805b9816 */ /* 0x000fe400000000ff */
[----:B------:R-:W-:Y:S03]  /*18d10*/  ISETP.LE.U32.AND P1, PT, R249, UR12, PT ;  /* 0x0000000cf9007c0c */ /* 0x000fe6000bf23070 */
[----:B------:R4:W-:Y:S02]  /*18d20*/  STG.E.U16 desc[UR20][R178.64+0x82], R91 ;  /* 0x0000825bb2007986 */ /* 0x0009e4000c101514 */
[----:B----4-:R-:W-:Y:S02]  /*18d30*/  PRMT R91, R88, 0x5410, R87 ;  /* 0x00005410585b7816 */ /* 0x010fe40000000057 */
[----:B--2---:R-:W-:Y:S02]  /*18d40*/  LOP3.LUT R0, R9, UR7, R46, 0x96, !PT ;  /* 0x0000000709007c12 */ /* 0x004fe4000f8e962e */
[----:B------:R-:W-:Y:S02]  /*18d50*/  LOP3.LUT R46, R8, 0xffff, RZ, 0xc0, !PT ;  /* 0x0000ffff082e7812 */ /* 0x000fe400078ec0ff */
[--C-:B------:R-:W-:Y:S02]  /*18d60*/  SHF.R.U32.HI R45, RZ, 0x10, R0.reuse ;  /* 0x00000010ff2d7819 */ /* 0x100fe40000011600 */
[C---:B------:R-:W-:Y:S02]  /*18d70*/  LOP3.LUT R41, R0.reuse, 0xffff, RZ, 0xc0, !PT ;  /* 0x0000ffff00297812 */ /* 0x040fe400078ec0ff */
[----:B------:R-:W-:Y:S02]  /*18d80*/  LOP3.LUT R44, R0, 0xff, RZ, 0xc0, !PT ;  /* 0x000000ff002c7812 */ /* 0x000fe400078ec0ff */
[----:B------:R-:W-:Y:S02]  /*18d90*/  SHF.R.U32.HI R0, RZ, 0x18, R0 ;  /* 0x00000018ff007819 */ /* 0x000fe40000011600 */
[----:B------:R-:W-:Y:S02]  /*18da0*/  LOP3.LUT R45, R45, 0xff, RZ, 0xc0, !PT ;  /* 0x000000ff2d2d7812 */ /* 0x000fe400078ec0ff */
[----:B------:R-:W-:Y:S02]  /*18db0*/  SHF.R.U32.HI R46, RZ, 0x8, R46 ;  /* 0x00000008ff2e7819 */ /* 0x000fe4000001162e */
[----:B------:R-:W-:Y:S02]  /*18dc0*/  PRMT R45, R45, 0x5410, R0 ;  /* 0x000054102d2d7816 */ /* 0x000fe40000000000 */
[----:B------:R-:W-:Y:S02]  /*18dd0*/  LOP3.LUT R0, R8, 0xff, RZ, 0xc0, !PT ;  /* 0x000000ff08007812 */ /* 0x000fe400078ec0ff */
[----:B------:R-:W-:Y:S02]  /*18de0*/  SHF.R.U32.HI R47, RZ, 0x10, R8 ;  /* 0x00000010ff2f7819 */ /* 0x000fe40000011608 */
[----:B------:R-:W-:Y:S02]  /*18df0*/  PRMT R46, R0, 0x5410, R46 ;  /* 0x00005410002e7816 */ /* 0x000fe4000000002e */
[----:B------:R-:W-:Y:S02]  /*18e00*/  SHF.R.U32.HI R0, RZ, 0x18, R8 ;  /* 0x00000018ff007819 */ /* 0x000fe40000011608 */
[----:B------:R-:W-:Y:S01]  /*18e10*/  LOP3.LUT R47, R47, 0xff, RZ, 0xc0, !PT ;  /* 0x000000ff2f2f7812 */ /* 0x000fe200078ec0ff */
[----:B------:R-:W3:Y:S01]  /*18e20*/  LDL.LU.64 R8, [R1+0x448] ;  /* 0x0004480001087983 */ /* 0x000ee20000300a00 */
[----:B------:R-:W-:Y:S02]  /*18e30*/  SHF.R.U32.HI R41, RZ, 0x8, R41 ;  /* 0x00000008ff297819 */ /* 0x000fe40000011629 */
[----:B------:R-:W-:Y:S02]  /*18e40*/  PRMT R47, R47, 0x5410, R0 ;  /* 0x000054102f2f7816 */ /* 0x000fe40000000000 */
[----:B------:R-:W-:Y:S02]  /*18e50*/  LOP3.LUT R0, R40, 0xffff, RZ, 0xc0, !PT ;  /* 0x0000ffff28007812 */ /* 0x000fe400078ec0ff */
[----:B------:R-:W-:Y:S02]  /*18e60*/  PRMT R44, R44, 0x5410, R41 ;  /* 0x000054102c2c7816 */ /* 0x000fe40000000029 */
[----:B------:R-:W-:Y:S02]  /*18e70*/  LOP3.LUT R41, R40, 0xff, RZ, 0xc0, !PT ;  /* 0x000000ff28297812 */ /* 0x000fe400078ec0ff */
[----:B------:R-:W-:Y:S02]  /*18e80*/  SHF.R.U32.HI R0, RZ, 0x8, R0 ;  /* 0x00000008ff007819 */ /* 0x000fe40000011600 */
[--C-:B------:R-:W-:Y:S02]  /*18e90*/  HSET2.LE.AND R44, R44, R147.reuse, PT ;  /* 0x000000932c2c7233 */ /* 0x100fe40003803000 */
[----:B------:R-:W-:Y:S02]  /*18ea0*/  PRMT R148, R41, 0x5410, R0 ;  /* 0x0000541029947816 */ /* 0x000fe40000000000 */
[--C-:B------:R-:W-:Y:S02]  /*18eb0*/  SHF.R.U32.HI R0, RZ, 0x10, R40.reuse ;  /* 0x00000010ff007819 */ /* 0x100fe40000011628 */
[----:B------:R-:W-:Y:S02]  /*18ec0*/  SHF.R.U32.HI R40, RZ, 0x18, R40 ;  /* 0x00000018ff287819 */ /* 0x000fe40000011628 */
[----:B------:R-:W-:Y:S02]  /*18ed0*/  LOP3.LUT R0, R0, 0xff, RZ, 0xc0, !PT ;  /* 0x000000ff00007812 */ /* 0x000fe400078ec0ff */
[----:B------:R-:W-:Y:S02]  /*18ee0*/  SHF.R.U32.HI R41, RZ, 0x10, R158 ;  /* 0x00000010ff297819 */ /* 0x000fe4000001169e */
[----:B------:R-:W-:Y:S02]  /*18ef0*/  PRMT R172, R0, 0x5410, R40 ;  /* 0x0000541000ac7816 */ /* 0x000fe40000000028 */
[C---:B------:R-:W-:Y:S02]  /*18f00*/  LOP3.LUT R0, R200.reuse, 0xffff, RZ, 0xc0, !PT ;  /* 0x0000ffffc8007812 */ /* 0x040fe400078ec0ff */
[----:B------:R-:W-:Y:S02]  /*18f10*/  LOP3.LUT R40, R200, 0xff, RZ, 0xc0, !PT ;  /* 0x000000ffc8287812 */ /* 0x000fe400078ec0ff */
[----:B------:R-:W-:Y:S02]  /*18f20*/  SHF.R.U32.HI R0, RZ, 0x8, R0 ;  /* 0x00000008ff007819 */ /* 0x000fe40000011600 */
[----:B------:R-:W-:Y:S02]  /*18f30*/  LOP3.LUT R223, R41, 0xff, RZ, 0xc0, !PT ;  /* 0x000000ff29df7812 */ /* 0x000fe400078ec0ff */
[----:B------:R-:W-:Y:S02]  /*18f40*/  PRMT R149, R40, 0x5410, R0 ;  /* 0x0000541028957816 */ /* 0x000fe40000000000 */
[----:B------:R-:W-:Y:S02]  /*18f50*/  SHF.R.U32.HI R40, RZ, 0x10, R160 ;  /* 0x00000010ff287819 */ /* 0x000fe400000116a0 */
[--C-:B------:R-:W-:Y:S02]  /*18f60*/  SHF.R.U32.HI R0, RZ, 0x10, R200.reuse ;  /* 0x00000010ff007819 */ /* 0x100fe400000116c8 */
[----:B------:R-:W-:Y:S02]  /*18f70*/  LOP3.LUT R40, R40, 0xff, RZ, 0xc0, !PT ;  /* 0x000000ff28287812 */ /* 0x000fe400078ec0ff */
[----:B------:R-:W-:Y:S02]  /*18f80*/  SHF.R.U32.HI R200, RZ, 0x18, R200 ;  /* 0x00000018ffc87819 */ /* 0x000fe400000116c8 */
[----:B------:R-:W-:Y:S02]  /*18f90*/  ISETP.LE.U32.AND P3, PT, R40, UR12, PT ;  /* 0x0000000c28007c0c */ /* 0x000fe4000bf63070 */
[----:B------:R-:W-:Y:S02]  /*18fa0*/  LOP3.LUT R40, R160, 0xff, RZ, 0xc0, !PT ;  /* 0x000000ffa0287812 */ /* 0x000fe400078ec0ff */
[----:B------:R-:W-:Y:S02]  /*18fb0*/  LOP3.LUT R0, R0, 0xff, RZ, 0xc0, !PT ;  /* 0x000000ff00007812 */ /* 0x000fe400078ec0ff */
[----:B------:R-:W-:Y:S02]  /*18fc0*/  ISETP.LE.U32.AND P5, PT, R40, UR12, PT ;  /* 0x0000000c28007c0c */ /* 0x000fe4000bfa3070 */
[----:B------:R-:W-:Y:S01]  /*18fd0*/  PRMT R200, R0, 0x5410, R200 ;  /* 0x0000541000c87816 */ /* 0x000fe200000000c8 */
[----:B------:R-:W2:Y:S01]  /*18fe0*/  LDSM.16.MT88.4 R40, [R212+0x4000] ;  /* 0x00400000d428783b */ /* 0x000ea20000004200 */
[----:B------:R-:W-:Y:S02]  /*18ff0*/  SHF.R.U32.HI R0, RZ, 0x18, R160 ;  /* 0x00000018ff007819 */ /* 0x000fe400000116a0 */
[--C-:B------:R-:W-:Y:S02]  /*19000*/  HSET2.LE.AND R45, R45, R147.reuse, PT ;  /* 0x000000932d2d7233 */ /* 0x100fe40003803000 */
[----:B------:R-:W-:Y:S02]  /*19010*/  ISETP.LE.U32.AND P2, PT, R0, UR12, PT ;  /* 0x0000000c00007c0c */ /* 0x000fe4000bf43070 */
[----:B------:R-:W-:Y:S02]  /*19020*/  LOP3.LUT R0, R160, 0xffff, RZ, 0xc0, !PT ;  /* 0x0000ffffa0007812 */ /* 0x000fe400078ec0ff */
[--C-:B------:R-:W-:Y:S02]  /*19030*/  HSET2.LE.AND R46, R46, R147.reuse, PT ;  /* 0x000000932e2e7233 */ /* 0x100fe40003803000 */
[--C-:B------:R-:W-:Y:S02]  /*19040*/  HSET2.LE.AND R47, R47, R147.reuse, PT ;  /* 0x000000932f2f7233 */ /* 0x100fe40003803000 */
[----:B------:R-:W-:Y:S02]  /*19050*/  SHF.R.U32.HI R0, RZ, 0x8, R0 ;  /* 0x00000008ff007819 */ /* 0x000fe40000011600 */
[----:B------:R-:W-:Y:S02]  /*19060*/  LOP3.LUT R44, R44, R140, RZ, 0xc0, !PT ;  /* 0x0000008c2c2c7212 */ /* 0x000fe400078ec0ff */
[----:B------:R-:W-:Y:S02]  /*19070*/  LOP3.LUT R45, R45, R141, RZ, 0xc0, !PT ;  /* 0x0000008d2d2d7212 */ /* 0x000fe400078ec0ff */
[----:B------:R-:W-:Y:S02]  /*19080*/  LOP3.LUT R46, R46, R117, RZ, 0xc0, !PT ;  /* 0x000000752e2e7212 */ /* 0x000fe400078ec0ff */
[----:B------:R-:W-:Y:S02]  /*19090*/  LOP3.LUT R47, R47, R103, RZ, 0xc0, !PT ;  /* 0x000000672f2f7212 */ /* 0x000fe400078ec0ff */
[----:B------:R-:W-:Y:S02]  /*190a0*/  LOP3.LUT R0, R0, 0xffff, RZ, 0xc0, !PT ;  /* 0x0000ffff00007812 */ /* 0x000fe400078ec0ff */
[----:B------:R-:W-:Y:S02]  /*190b0*/  IADD3 R103, P0, R176, -0x100, RZ ;  /* 0xffffff00b0677810 */ /* 0x000fe40007f1e0ff */
[----:B------:R-:W-:Y:S02]  /*190c0*/  ISETP.LE.U32.AND P4, PT, R0, UR12, PT ;  /* 0x0000000c00007c0c */ /* 0x000fe4000bf83070 */
[----:B------:R-:W-:Y:S01]  /*190d0*/  LOP3.LUT R141, R167, UR7, R146, 0x96, !PT ;  /* 0x00000007a78d7c12 */ /* 0x000fe2000f8e9692 */
[----:B------:R-:W4:Y:S01]  /*190e0*/  LDL.S16 R0, [R1+0x1c4] ;  /* 0x0001c40001007983 */ /* 0x000f220000100600 */
[----:B------:R-:W-:Y:S02]  /*190f0*/  IADD3.X R252, R177, -0x1, RZ, P0, !PT ;  /* 0xffffffffb1fc7810 */ /* 0x000fe400007fe4ff */
[----:B------:R-:W-:Y:S02]  /*19100*/  ISETP.LE.U32.AND P0, PT, R129, UR12, PT ;  /* 0x0000000c81007c0c */ /* 0x000fe4000bf03070 */
[----:B------:R-:W-:Y:S02]  /*19110*/  LOP3.LUT R140, R165, UR7, R244, 0x96, !PT ;  /* 0x00000007a58c7c12 */ /* 0x000fe4000f8e96f4 */
[C---:B------:R-:W-:Y:S02]  /*19120*/  LOP3.LUT R165, R164.reuse, 0xffff, RZ, 0xc0, !PT ;  /* 0x0000ffffa4a57812 */ /* 0x040fe400078ec0ff */
[--C-:B------:R-:W-:Y:S01]  /*19130*/  SHF.R.U32.HI R201, RZ, 0x10, R164.reuse ;  /* 0x00000010ffc97819 */ /* 0x100fe200000116a4 */
[-C--:B--2---:R-:W-:Y:S05]  /*19140*/  HMMA.16816.F32 R4, R28, R40.reuse, R4 ;  /* 0x000000281c04723c */ /* 0x084fea0000001804 */
[----:B------:R-:W-:Y:S02]  /*19150*/  LOP3.LUT R244, R164, 0xff, RZ, 0xc0, !PT ;  /* 0x000000ffa4f47812 */ /* 0x000fe400078ec0ff */
[----:B------:R-:W-:Y:S02]  /*19160*/  @!P0 PRMT R92, R138, 0x5410, RZ ;  /* 0x000054108a5c8816 */ /* 0x000fe400000000ff */
[----:B------:R-:W-:Y:S02]  /*19170*/  ISETP.LE.U32.AND P0, PT, R250, UR12, PT ;  /* 0x0000000cfa007c0c */ /* 0x000fe4000bf03070 */
[----:B------:R-:W-:Y:S01]  /*19180*/  SHF.R.U32.HI R164, RZ, 0x18, R164 ;  /* 0x00000018ffa47819 */ /* 0x000fe200000116a4 */
[----:B------:R2:W-:Y:S01]  /*19190*/  STG.E.U16 desc[UR20][R178.64+0x80], R92 ;  /* 0x0000805cb2007986 */ /* 0x0005e2000c101514 */
[----:B------:R-:W-:Y:S02]  /*191a0*/  LOP3.LUT R167, R166, 0xffff, RZ, 0xc0, !PT ;  /* 0x0000ffffa6a77812 */ /* 0x000fe400078ec0ff */
[----:B--2---:R-:W-:Y:S01]  /*191b0*/  PRMT R92, R90, 0x5410, R89 ;  /* 0x000054105a5c7816 */ /* 0x004fe20000000059 */
[C---:B---3--:R-:W-:Y:S01]  /*191c0*/  HMMA.16816.F32 R8, R44.reuse, R40, R8 ;  /* 0x000000282c08723c */ /* 0x048fe20000001808 */
[----:B------:R-:W2:Y:S04]  /*191d0*/  LDL.S16 R40, [R1+0x1cc] ;  /* 0x0001cc0001287983 */ /* 0x000ea80000100600 */
[----:B------:R-:W3:Y:S04]  /*191e0*/  LDL.S16 R41, [R1+0x1c8] ;  /* 0x0001c80001297983 */ /* 0x000ee80000100600 */
[----:B------:R1:W-:Y:S04]  /*191f0*/  STL [R1+0x98], R103 ;  /* 0x0000986701007387 */ /* 0x0003e80000100800 */
[----:B------:R-:W3:Y:S04]  /*19200*/  LDL.S16 R146, [R1+0x1d8] ;  /* 0x0001d80001927983 */ /* 0x000ee80000100600 */
[----:B------:R-:W3:Y:S04]  /*19210*/  LDL.S16 R117, [R1+0x1f4] ;  /* 0x0001f40001757983 */ /* 0x000ee80000100600 */
[----:B------:R-:W3:Y:S04]  /*19220*/  LDL.S16 R144, [R1+0x1f0] ;  /* 0x0001f00001907983 */ /* 0x000ee80000100600 */
[----:B-1----:R-:W3:Y:S04]  /*19230*/  LDL.S16 R103, [R1+0x1d4] ;  /* 0x0001d40001677983 */ /* 0x002ee80000100600 */
[----:B------:R-:W3:Y:S04]  /*19240*/  LDL.LU R145, [R1+0x30] ;  /* 0x0000300001917983 */ /* 0x000ee80000300800 */
[----:B------:R-:W3:Y:S04]  /*19250*/  LDL.LU R98, [R1+0x14] ;  /* 0x0000140001627983 */ /* 0x000ee80000300800 */
[----:B------:R-:W3:Y:S04]  /*19260*/  LDL.S16 R93, [R1+0x1d0] ;  /* 0x0001d000015d7983 */ /* 0x000ee80000100600 */
[----:B------:R-:W3:Y:S04]  /*19270*/  LDL.S16 R129, [R1+0x1e8] ;  /* 0x0001e80001817983 */ /* 0x000ee80000100600 */
[----:B------:R-:W3:Y:S04]  /*19280*/  LDL.S16 R138, [R1+0x1fc] ;  /* 0x0001fc00018a7983 */ /* 0x000ee80000100600 */
[----:B------:R-:W3:Y:S01]  /*19290*/  LDL.LU R128, [R1+0x28] ;  /* 0x0000280001807983 */ /* 0x000ee20000300800 */
[----:B--2---:R-:W-:Y:S02]  /*192a0*/  @!P1 PRMT R89, R40, 0x5410, RZ ;  /* 0x0000541028599816 */ /* 0x004fe400000000ff */
[----:B------:R-:W-:Y:S03]  /*192b0*/  ISETP.LE.U32.AND P1, PT, R241, UR12, PT ;  /* 0x0000000cf1007c0c */ /* 0x000fe6000bf23070 */
[----:B------:R1:W-:Y:S10]  /*192c0*/  STG.E.U16 desc[UR20][R182.64+0x80], R89 ;  /* 0x00008059b6007986 */ /* 0x0003f4000c101514 */
[----:B----4-:R-:W-:Y:S02]  /*192d0*/  @!P1 PRMT R87, R0, 0x5410, RZ ;  /* 0x0000541000579816 */ /* 0x010fe400000000ff */
[----:B------:R-:W-:Y:S02]  /*192e0*/  ISETP.LE.U32.AND P1, PT, R237, UR12, PT ;  /* 0x0000000ced007c0c */ /* 0x000fe4000bf23070 */
[----:B------:R-:W-:Y:S02]  /*192f0*/  LOP3.LUT R0, R121, 0xff, RZ, 0xc0, !PT ;  /* 0x000000ff79007812 */ /* 0x000fe400078ec0ff */
[----:B-1----:R-:W-:Y:S02]  /*19300*/  PRMT R89, R86, 0x5410, R85 ;  /* 0x0000541056597816 */ /* 0x002fe40000000055 */
[----:B---3--:R-:W-:Y:S02]  /*19310*/  @!P0 PRMT R90, R93, 0x5410, RZ ;  /* 0x000054105d5a8816 */ /* 0x008fe400000000ff */
[----:B------:R-:W-:Y:S02]  /*19320*/  ISETP.LE.U32.AND P0, PT, R247, UR12, PT ;  /* 0x0000000cf7007c0c */ /* 0x000fe4000bf03070 */
[----:B------:R-:W-:Y:S01]  /*19330*/  PRMT R93, R107, 0x5410, R108 ;  /* 0x000054106b5d7816 */ /* 0x000fe2000000006c */
[----:B------:R1:W-:Y:S04]  /*19340*/  STG.E.U16 desc[UR20][R182.64+0x7e], R90 ;  /* 0x00007e5ab6007986 */ /* 0x0003e8000c101514 */
[----:B------:R2:W-:Y:S06]  /*19350*/  STG.E.U16 desc[UR20][R180.64+0x82], R87 ;  /* 0x00008257b4007986 */ /* 0x0005ec000c101514 */
[----:B------:R-:W-:Y:S02]  /*19360*/  @!P0 PRMT R88, R41, 0x5410, RZ ;  /* 0x0000541029588816 */ /* 0x000fe400000000ff */
[----:B------:R-:W-:Y:S03]  /*19370*/  ISETP.LE.U32.AND P0, PT, R240, UR12, PT ;  /* 0x0000000cf0007c0c */ /* 0x000fe6000bf03070 */
[----:B------:R3:W-:Y:S01]  /*19380*/  STG.E.U16 desc[UR20][R180.64+0x80], R88 ;  /* 0x00008058b4007986 */ /* 0x0007e2000c101514 */
[----:B-1----:R-:W-:Y:S09]  /*19390*/  PRMT R90, R84, 0x5410, R83 ;  /* 0x00005410545a7816 */ /* 0x002ff20000000053 */
[----:B------:R-:W-:Y:S02]  /*193a0*/  @!P0 PRMT R84, R146, 0x5410, RZ ;  /* 0x0000541092548816 */ /* 0x000fe400000000ff */
[----:B------:R-:W-:Y:S02]  /*193b0*/  ISETP.LE.U32.AND P0, PT, R239, UR12, PT ;  /* 0x0000000cef007c0c */ /* 0x000fe4000bf03070 */
[----:B------:R-:W-:Y:S01]  /*193c0*/  @!P1 PRMT R83, R103, 0x5410, RZ ;  /* 0x0000541067539816 */ /* 0x000fe200000000ff */
[----:B------:R1:W-:Y:S01]  /*193d0*/  STG.E.U16 desc[UR20][R176.64+0x90], R84 ;  /* 0x00009054b0007986 */ /* 0x0003e2000c101514 */
[----:B------:R-:W-:Y:S02]  /*193e0*/  ISETP.LE.U32.AND P1, PT, R238, UR12, PT ;  /* 0x0000000cee007c0c */ /* 0x000fe4000bf23070 */
[----:B--2---:R-:W-:Y:S01]  /*193f0*/  PRMT R87, R62, 0x5410, R61 ;  /* 0x000054103e577816 */ /* 0x004fe2000000003d */
[----:B------:R2:W-:Y:S01]  /*19400*/  STG.E.U16 desc[UR20][R176.64+0x92], R83 ;  /* 0x00009253b0007986 */ /* 0x0005e2000c101514 */
[----:B------:R-:W-:Y:S02]  /*19410*/  PRMT R103, R75, 0x5410, R73 ;  /* 0x000054104b677816 */ /* 0x000fe40000000049 */
[----:B------:R-:W-:Y:S02]  /*19420*/  PRMT R146, R70, 0x5410, R68 ;  /* 0x0000541046927816 */ /* 0x000fe40000000044 */
[----:B---3--:R-:W-:Y:S02]  /*19430*/  PRMT R88, R82, 0x5410, R81 ;  /* 0x0000541052587816 */ /* 0x008fe40000000051 */
[----:B------:R-:W-:Y:S02]  /*19440*/  @!P0 PRMT R86, R117, 0x5410, RZ ;  /* 0x0000541075568816 */ /* 0x000fe400000000ff */
[----:B------:R-:W-:Y:S02]  /*19450*/  ISETP.LE.U32.AND P0, PT, R145, UR12, PT ;  /* 0x0000000c91007c0c */ /* 0x000fe4000bf03070 */
[----:B------:R-:W-:Y:S01]  /*19460*/  @!P1 PRMT R85, R144, 0x5410, RZ ;  /* 0x0000541090559816 */ /* 0x000fe200000000ff */
[----:B------:R3:W-:Y:S01]  /*19470*/  STG.E.U16 desc[UR20][R178.64+0x90], R86 ;  /* 0x00009056b2007986 */ /* 0x0007e2000c101514 */
[----:B------:R-:W-:Y:S02]  /*19480*/  ISETP.LE.U32.AND P1, PT, R98, UR12, PT ;  /* 0x0000000c62007c0c */ /* 0x000fe4000bf23070 */
[----:B------:R-:W-:Y:S01]  /*19490*/  PRMT R117, R97, 0x5410, R100 ;  /* 0x0000541061757816 */ /* 0x000fe20000000064 */
[----:B------:R4:W-:Y:S01]  /*194a0*/  STG.E.U16 desc[UR20][R178.64+0x92], R85 ;  /* 0x00009255b2007986 */ /* 0x0009e2000c101514 */
[----:B------:R-:W-:Y:S02]  /*194b0*/  PRMT R98, R104, 0x5410, R101 ;  /* 0x0000541068627816 */ /* 0x000fe40000000065 */
[----:B------:R-:W-:Y:S02]  /*194c0*/  PRMT R145, R67, 0x5410, R66 ;  /* 0x0000541043917816 */ /* 0x000fe40000000042 */
[----:B------:R-:W-:Y:S02]  /*194d0*/  @!P6 PRMT R66, R16, 0x5410, RZ ;  /* 0x000054101042e816 */ /* 0x000fe400000000ff */
[----:B------:R-:W-:Y:S02]  /*194e0*/  @!P0 PRMT R82, R129, 0x5410, RZ ;  /* 0x0000541081528816 */ /* 0x000fe400000000ff */
[----:B------:R-:W-:Y:S02]  /*194f0*/  ISETP.LE.U32.AND P0, PT, R128, UR12, PT ;  /* 0x0000000c80007c0c */ /* 0x000fe4000bf03070 */
[----:B------:R-:W-:Y:S01]  /*19500*/  @!P1 PRMT R81, R138, 0x5410, RZ ;  /* 0x000054108a519816 */ /* 0x000fe200000000ff */
[----:B------:R4:W-:Y:S01]  /*19510*/  STG.E.U16 desc[UR20][R182.64+0x8e], R82 ;  /* 0x00008e52b6007986 */ /* 0x0009e2000c101514 */
[----:B------:R-:W-:Y:S02]  /*19520*/  ISETP.LE.U32.AND P1, PT, R248, UR12, PT ;  /* 0x0000000cf8007c0c */ /* 0x000fe4000bf23070 */
[----:B-1----:R-:W-:Y:S01]  /*19530*/  PRMT R84, R80, 0x5410, R63 ;  /* 0x0000541050547816 */ /* 0x002fe2000000003f */
[----:B------:R-:W4:Y:S01]  /*19540*/  LDL.LU R248, [R1+0x444] ;  /* 0x0004440001f87983 */ /* 0x000f220000300800 */
[----:B--2---:R-:W-:Y:S02]  /*19550*/  PRMT R83, R60, 0x5410, R59 ;  /* 0x000054103c537816 */ /* 0x004fe4000000003b */
[----:B------:R-:W-:Y:S01]  /*19560*/  PRMT R128, R78, 0x5410, R96 ;  /* 0x000054104e807816 */ /* 0x000fe20000000060 */
[----:B------:R1:W-:Y:S01]  /*19570*/  STG.E.U16 desc[UR20][R182.64+0x90], R81 ;  /* 0x00009051b6007986 */ /* 0x0003e2000c101514 */
[----:B------:R-:W-:Y:S02]  /*19580*/  PRMT R138, R106, 0x5410, R105 ;  /* 0x000054106a8a7816 */ /* 0x000fe40000000069 */
[----:B------:R-:W-:Y:S02]  /*19590*/  @!P0 PRMT R62, R142, 0x5410, RZ ;  /* 0x000054108e3e8816 */ /* 0x000fe400000000ff */
[----:B------:R-:W-:Y:S01]  /*195a0*/  ISETP.LE.U32.AND P0, PT, R236, UR12, PT ;  /* 0x0000000cec007c0c */ /* 0x000fe2000bf03070 */
[----:B------:R-:W2:Y:S01]  /*195b0*/  LDL.LU R142, [R1+0x440] ;  /* 0x00044000018e7983 */ /* 0x000ea20000300800 */
[----:B------:R-:W-:Y:S02]  /*195c0*/  @!P1 PRMT R61, R113, 0x5410, RZ ;  /* 0x00005410713d9816 */ /* 0x000fe400000000ff */
[----:B------:R-:W-:Y:S01]  /*195d0*/  ISETP.LE.U32.AND P1, PT, R235, UR12, PT ;  /* 0x0000000ceb007c0c */ /* 0x000fe2000bf23070 */
[----:B------:R-:W2:Y:S01]  /*195e0*/  LDL.LU R113, [R1+0x43c] ;  /* 0x00043c0001717983 */ /* 0x000ea20000300800 */
[----:B---3--:R-:W-:Y:S02]  /*195f0*/  PRMT R86, R56, 0x5410, R55 ;  /* 0x0000541038567816 */ /* 0x008fe40000000037 */
[----:B----4-:R-:W-:Y:S01]  /*19600*/  PRMT R85, R58, 0x5410, R57 ;  /* 0x000054103a557816 */ /* 0x010fe20000000039 */
[----:B------:R3:W-:Y:S01]  /*19610*/  STG.E.U16 desc[UR20][R180.64+0x90], R62 ;  /* 0x0000903eb4007986 */ /* 0x0007e2000c101514 */
[----:B------:R-:W-:Y:S02]  /*19620*/  PRMT R129, R72, 0x5410, R71 ;  /* 0x0000541048817816 */ /* 0x000fe40000000047 */
[----:B------:R-:W-:Y:S01]  /*19630*/  ISETP.LE.U32.AND P6, PT, R187, UR12, PT ;  /* 0x0000000cbb007c0c */ /* 0x000fe2000bfc3070 */
[----:B------:R4:W-:Y:S01]  /*19640*/  STG.E.U16 desc[UR20][R180.64+0x92], R61 ;  /* 0x0000923db4007986 */ /* 0x0009e2000c101514 */
[----:B------:R-:W-:Y:S02]  /*19650*/  @!P0 PRMT R80, R116, 0x5410, RZ ;  /* 0x0000541074508816 */ /* 0x000fe400000000ff */
[----:B------:R-:W-:Y:S01]  /*19660*/  ISETP.LE.U32.AND P0, PT, R234, UR12, PT ;  /* 0x0000000cea007c0c */ /* 0x000fe2000bf03070 */
[----:B------:R-:W2:Y:S01]  /*19670*/  LDL.LU R116, [R1+0x438] ;  /* 0x0004380001747983 */ /* 0x000ea20000300800 */
[----:B------:R-:W-:Y:S02]  /*19680*/  @!P1 PRMT R63, R112, 0x5410, RZ ;  /* 0x00005410703f9816 */ /* 0x000fe400000000ff */
[----:B------:R-:W-:Y:S01]  /*19690*/  ISETP.LE.U32.AND P1, PT, R232, UR12, PT ;  /* 0x0000000ce8007c0c */ /* 0x000fe2000bf23070 */
[----:B------:R-:W2:Y:S01]  /*196a0*/  LDL.LU R112, [R1+0x434] ;  /* 0x0004340001707983 */ /* 0x000ea20000300800 */
[----:B------:R-:W-:Y:S02]  /*196b0*/  PRMT R82, R54, 0x5410, R53 ;  /* 0x0000541036527816 */ /* 0x000fe40000000035 */
[----:B-1----:R-:W-:Y:S01]  /*196c0*/  PRMT R81, R52, 0x5410, R51 ;  /* 0x0000541034517816 */ /* 0x002fe20000000033 */
[----:B------:R1:W-:Y:S01]  /*196d0*/  STG.E.U16 desc[UR20][R176.64+0xa0], R80 ;  /* 0x0000a050b0007986 */ /* 0x0003e2000c101514 */
[----:B------:R-:W-:Y:S02]  /*196e0*/  PRMT R144, R65, 0x5410, R64 ;  /* 0x0000541041907816 */ /* 0x000fe40000000040 */
[----:B------:R-:W-:Y:S01]  /*196f0*/  @!P6 PRMT R65, R32, 0x5410, RZ ;  /* 0x000054102041e816 */ /* 0x000fe200000000ff */
[----:B------:R1:W-:Y:S01]  /*19700*/  STG.E.U16 desc[UR20][R176.64+0xa2], R63 ;  /* 0x0000a23fb0007986 */ /* 0x0003e2000c101514 */
        /* <DEDUP_REMOVED lines=9> */
[----:B------:R-:W-:Y:S03]  /*197a0*/  ISETP.LE.U32.AND P6, PT, R223, UR12, PT ;  /* 0x0000000cdf007c0c */ /* 0x000fe6000bfc3070 */
[----:B------:R-:W-:Y:S01]  /*197b0*/  @!P0 PRMT R56, R153, 0x5410, RZ ;  /* 0x0000541099388816 */ /* 0x000fe200000000ff */
[----:B------:R4:W-:Y:S01]  /*197c0*/  STG.E.U16 desc[UR20][R178.64+0xa2], R59 ;  /* 0x0000a23bb2007986 */ /* 0x0009e2000c101514 */
[----:B------:R-:W-:Y:S02]  /*197d0*/  ISETP.LE.U32.AND P0, PT, R231, UR12, PT ;  /* 0x0000000ce7007c0c */ /* 0x000fe4000bf03070 */
[----:B------:R-:W-:Y:S01]  /*197e0*/  @!P1 PRMT R55, R130, 0x5410, RZ ;  /* 0x0000541082379816 */ /* 0x000fe200000000ff */
[----:B------:R-:W2:Y:S01]  /*197f0*/  LDL.LU R153, [R1+0x428] ;  /* 0x0004280001997983 */ /* 0x000ea20000300800 */
[----:B------:R-:W-:Y:S02]  /*19800*/  ISETP.LE.U32.AND P1, PT, R229, UR12, PT ;  /* 0x0000000ce5007c0c */ /* 0x000fe4000bf23070 */
[----:B-1----:R-:W-:Y:S01]  /*19810*/  PRMT R80, R76, 0x5410, R77 ;  /* 0x000054104c507816 */ /* 0x002fe2000000004d */
[----:B------:R-:W2:Y:S01]  /*19820*/  LDL.LU R130, [R1+0x424] ;  /* 0x0004240001827983 */ /* 0x000ea20000300800 */
[----:B------:R-:W-:Y:S03]  /*19830*/  PRMT R63, R69, 0x5410, R79 ;  /* 0x00005410453f7816 */ /* 0x000fe6000000004f */
[----:B------:R1:W-:Y:S02]  /*19840*/  STG.E.U16 desc[UR20][R182.64+0x9e], R56 ;  /* 0x00009e38b6007986 */ /* 0x0003e4000c101514 */
[----:B------:R-:W-:Y:S02]  /*19850*/  @!P0 PRMT R58, R136, 0x5410, RZ ;  /* 0x00005410883a8816 */ /* 0x000fe400000000ff */
[----:B------:R-:W-:Y:S01]  /*19860*/  ISETP.LE.U32.AND P0, PT, R228, UR12, PT ;  /* 0x0000000ce4007c0c */ /* 0x000fe2000bf03070 */
[----:B------:R-:W2:Y:S01]  /*19870*/  LDL.LU R136, [R1+0x420] ;  /* 0x0004200001887983 */ /* 0x000ea20000300800 */
[----:B------:R-:W-:Y:S02]  /*19880*/  @!P1 PRMT R57, R150, 0x5410, RZ ;  /* 0x0000541096399816 */ /* 0x000fe400000000ff */
[----:B------:R-:W-:Y:S01]  /*19890*/  ISETP.LE.U32.AND P1, PT, R211, UR12, PT ;  /* 0x0000000cd3007c0c */ /* 0x000fe2000bf23070 */
[----:B------:R-:W2:Y:S01]  /*198a0*/  LDL.LU R150, [R1+0x41c] ;  /* 0x00041c0001967983 */ /* 0x000ea20000300800 */
[----:B---3--:R-:W-:Y:S03]  /*198b0*/  PRMT R60, R110, 0x5410, R109 ;  /* 0x000054106e3c7816 */ /* 0x008fe6000000006d */
[----:B------:R-:W-:Y:S01]  /*198c0*/  STG.E.U16 desc[UR20][R182.64+0xa0], R55 ;  /* 0x0000a037b6007986 */ /* 0x000fe2000c101514 */
[--C-:B----4-:R-:W-:Y:S03]  /*198d0*/  HSET2.LE.AND R59, R200, R147.reuse, PT ;  /* 0x00000093c83b7233 */ /* 0x110fe60003803000 */
[----:B------:R-:W-:Y:S01]  /*198e0*/  @!P0 PRMT R54, R151, 0x5410, RZ ;  /* 0x0000541097368816 */ /* 0x000fe200000000ff */
[----:B------:R3:W-:Y:S01]  /*198f0*/  STG.E.U16 desc[UR20][R180.64+0xa0], R58 ;  /* 0x0000a03ab4007986 */ /* 0x0007e2000c101514 */
[----:B------:R-:W-:Y:S02]  /*19900*/  ISETP.LE.U32.AND P0, PT, R227, UR12, PT ;  /* 0x0000000ce3007c0c */ /* 0x000fe4000bf03070 */
[----:B------:R-:W-:Y:S01]  /*19910*/  @!P1 PRMT R53, R131, 0x5410, RZ ;  /* 0x0000541083359816 */ /* 0x000fe200000000ff */
[----:B------:R-:W4:Y:S01]  /*19920*/  LDL.LU R151, [R1+0x418] ;  /* 0x0004180001977983 */ /* 0x000f220000300800 */
[----:B------:R-:W-:Y:S03]  /*19930*/  ISETP.LE.U32.AND P1, PT, R226, UR12, PT ;  /* 0x0000000ce2007c0c */ /* 0x000fe6000bf23070 */
[----:B------:R-:W4:Y:S01]  /*19940*/  LDL.LU R131, [R1+0x414] ;  /* 0x0004140001837983 */ /* 0x000f220000300800 */
[--C-:B-1----:R-:W-:Y:S03]  /*19950*/  HSET2.LE.AND R56, R148, R147.reuse, PT ;  /* 0x0000009394387233 */ /* 0x102fe60003803000 */
[----:B------:R1:W-:Y:S02]  /*19960*/  STG.E.U16 desc[UR20][R180.64+0xa2], R57 ;  /* 0x0000a239b4007986 */ /* 0x0003e4000c101514 */
[----:B------:R-:W-:Y:S02]  /*19970*/  @!P0 PRMT R52, R125, 0x5410, RZ ;  /* 0x000054107d348816 */ /* 0x000fe400000000ff */
[----:B------:R-:W-:Y:S01]  /*19980*/  ISETP.LE.U32.AND P0, PT, R210, UR12, PT ;  /* 0x0000000cd2007c0c */ /* 0x000fe2000bf03070 */
[----:B------:R-:W4:Y:S01]  /*19990*/  LDL.LU R125, [R1+0x410] ;  /* 0x00041000017d7983 */ /* 0x000f220000300800 */
[----:B------:R-:W-:Y:S02]  /*199a0*/  @!P1 PRMT R51, R120, 0x5410, RZ ;  /* 0x0000541078339816 */ /* 0x000fe400000000ff */
[----:B------:R-:W-:Y:S01]  /*199b0*/  ISETP.LE.U32.AND P1, PT, R209, UR12, PT ;  /* 0x0000000cd1007c0c */ /* 0x000fe2000bf23070 */
[----:B------:R-:W4:Y:S04]  /*199c0*/  LDL.LU R120, [R1+0x40c] ;  /* 0x00040c0001787983 */ /* 0x000f280000300800 */
[----:B------:R-:W-:Y:S01]  /*199d0*/  STG.E.U16 desc[UR20][R176.64+0xb0], R54 ;  /* 0x0000b036b0007986 */ /* 0x000fe2000c101514 */
[--C-:B---3--:R-:W-:Y:S03]  /*199e0*/  HSET2.LE.AND R58, R149, R147.reuse, PT ;  /* 0x00000093953a7233 */ /* 0x108fe60003803000 */
[----:B------:R-:W-:Y:S01]  /*199f0*/  @!P0 PRMT R50, R115, 0x5410, RZ ;  /* 0x0000541073328816 */ /* 0x000fe200000000ff */
[----:B------:R-:W-:Y:S01]  /*19a00*/  STG.E.U16 desc[UR20][R176.64+0xb2], R53 ;  /* 0x0000b235b0007986 */ /* 0x000fe2000c101514 */
[----:B------:R-:W-:Y:S02]  /*19a10*/  ISETP.LE.U32.AND P0, PT, R207, UR12, PT ;  /* 0x0000000ccf007c0c */ /* 0x000fe4000bf03070 */
[----:B------:R-:W-:Y:S01]  /*19a20*/  @!P1 PRMT R49, R114, 0x5410, RZ ;  /* 0x0000541072319816 */ /* 0x000fe200000000ff */
[----:B------:R-:W3:Y:S01]  /*19a30*/  LDL.LU R115, [R1+0x408] ;  /* 0x0004080001737983 */ /* 0x000ee20000300800 */
[----:B------:R-:W-:Y:S03]  /*19a40*/  ISETP.LE.U32.AND P1, PT, R206, UR12, PT ;  /* 0x0000000cce007c0c */ /* 0x000fe6000bf23070 */
[----:B------:R-:W4:Y:S01]  /*19a50*/  LDL.LU R114, [R1+0x404] ;  /* 0x0004040001727983 */ /* 0x000f220000300800 */
[--C-:B-1----:R-:W-:Y:S02]  /*19a60*/  HSET2.LE.AND R57, R172, R147.reuse, PT ;  /* 0x00000093ac397233 */ /* 0x102fe40003803000 */
[----:B------:R-:W-:Y:S01]  /*19a70*/  LOP3.LUT R172, R166, 0xff, RZ, 0xc0, !PT ;  /* 0x000000ffa6ac7812 */ /* 0x000fe200078ec0ff */
[----:B------:R-:W-:Y:S02]  /*19a80*/  STG.E.U16 desc[UR20][R178.64+0xb0], R52 ;  /* 0x0000b034b2007986 */ /* 0x000fe4000c101514 */
[----:B------:R-:W-:Y:S02]  /*19a90*/  @!P0 PRMT R3, R99, 0x5410, RZ ;  /* 0x0000541063038816 */ /* 0x000fe400000000ff */
[----:B------:R-:W-:Y:S01]  /*19aa0*/  ISETP.LE.U32.AND P0, PT, R208, UR12, PT ;  /* 0x0000000cd0007c0c */ /* 0x000fe2000bf03070 */
[----:B------:R-:W4:Y:S01]  /*19ab0*/  LDL.LU R99, [R1+0x400] ;  /* 0x0004000001637983 */ /* 0x000f220000300800 */
[----:B------:R-:W-:Y:S02]  /*19ac0*/  @!P1 PRMT R2, R95, 0x5410, RZ ;  /* 0x000054105f029816 */ /* 0x000fe400000000ff */
[----:B------:R-:W-:Y:S01]  /*19ad0*/  ISETP.LE.U32.AND P1, PT, R205, UR12, PT ;  /* 0x0000000ccd007c0c */ /* 0x000fe2000bf23070 */
[----:B------:R-:W4:Y:S04]  /*19ae0*/  LDL.LU R95, [R1+0x3fc] ;  /* 0x0003fc00015f7983 */ /* 0x000f280000300800 */
[----:B------:R-:W-:Y:S04]  /*19af0*/  LDSM.16.MT88.4 R52, [R212+0x4400] ;  /* 0x00440000d434783b */ /* 0x000fe80000004200 */
[----:B------:R-:W-:Y:S01]  /*19b00*/  @!P0 PRMT R76, R111, 0x5410, RZ ;  /* 0x000054106f4c8816 */ /* 0x000fe200000000ff */
[----:B------:R1:W-:Y:S01]  /*19b10*/  STG.E.U16 desc[UR20][R178.64+0xb2], R51 ;  /* 0x0000b233b2007986 */ /* 0x0003e2000c101514 */
[----:B------:R-:W-:Y:S02]  /*19b20*/  ISETP.LE.U32.AND P0, PT, R202, UR12, PT ;  /* 0x0000000cca007c0c */ /* 0x000fe4000bf03070 */
[----:B------:R-:W-:Y:S01]  /*19b30*/  @!P1 PRMT R77, R102, 0x5410, RZ ;  /* 0x00005410664d9816 */ /* 0x000fe200000000ff */
[----:B------:R-:W4:Y:S01]  /*19b40*/  LDL.LU R111, [R1+0x3f8] ;  /* 0x0003f800016f7983 */ /* 0x000f220000300800 */
[----:B------:R-:W-:Y:S03]  /*19b50*/  ISETP.LE.U32.AND P1, PT, R204, UR12, PT ;  /* 0x0000000ccc007c0c */ /* 0x000fe6000bf23070 */
[----:B------:R-:W4:Y:S04]  /*19b60*/  LDL.LU R102, [R1+0x3f4] ;  /* 0x0003f40001667983 */ /* 0x000f280000300800 */
[----:B------:R1:W-:Y:S02]  /*19b70*/  STG.E.U16 desc[UR20][R182.64+0xae], R50 ;  /* 0x0000ae32b6007986 */ /* 0x0003e4000c101514 */
[----:B------:R-:W-:Y:S02]  /*19b80*/  @!P0 PRMT R69, R94, 0x5410, RZ ;  /* 0x000054105e458816 */ /* 0x000fe400000000ff */
[----:B------:R-:W-:Y:S01]  /*19b90*/  ISETP.LE.U32.AND P0, PT, R203, UR12, PT ;  /* 0x0000000ccb007c0c */ /* 0x000fe2000bf03070 */
[----:B------:R-:W4:Y:S01]  /*19ba0*/  LDL.LU R94, [R1+0x3f0] ;  /* 0x0003f000015e7983 */ /* 0x000f220000300800 */
[----:B------:R-:W-:Y:S02]  /*19bb0*/  @!P1 PRMT R79, R27, 0x5410, RZ ;  /* 0x000054101b4f9816 */ /* 0x000fe400000000ff */
[----:B------:R-:W-:Y:S01]  /*19bc0*/  ISETP.LE.U32.AND P1, PT, R198, UR12, PT ;  /* 0x0000000cc6007c0c */ /* 0x000fe2000bf23070 */
[----:B------:R-:W4:Y:S04]  /*19bd0*/  LDL.LU R27, [R1+0x3ec] ;  /* 0x0003ec00011b7983 */ /* 0x000f280000300800 */
[----:B------:R1:W-:Y:S02]  /*19be0*/  STG.E.U16 desc[UR20][R182.64+0xb0], R49 ;  /* 0x0000b031b6007986 */ /* 0x0003e4000c101514 */
[--C-:B-1----:R-:W-:Y:S02]  /*19bf0*/  HSET2.LE.AND R51, R245, R147.reuse, PT ;  /* 0x00000093f5337233 */ /* 0x102fe40003803000 */
[----:B------:R-:W-:Y:S01]  /*19c00*/  @!P0 PRMT R78, R26, 0x5410, RZ ;  /* 0x000054101a4e8816 */ /* 0x000fe200000000ff */
[----:B------:R1:W-:Y:S01]  /*19c10*/  STG.E.U16 desc[UR20][R180.64+0xb2], R2 ;  /* 0x0000b202b4007986 */ /* 0x0003e2000c101514 */
[----:B------:R-:W-:Y:S02]  /*19c20*/  ISETP.LE.U32.AND P0, PT, R199, UR12, PT ;  /* 0x0000000cc7007c0c */ /* 0x000fe4000bf03070 */
[----:B------:R-:W-:Y:S01]  /*19c30*/  @!P1 PRMT R96, R23, 0x5410, RZ ;  /* 0x0000541017609816 */ /* 0x000fe200000000ff */
[----:B------:R-:W4:Y:S01]  /*19c40*/  LDL.LU R26, [R1+0x3e8] ;  /* 0x0003e800011a7983 */ /* 0x000f220000300800 */
[----:B------:R-:W-:Y:S03]  /*19c50*/  ISETP.LE.U32.AND P1, PT, R196, UR12, PT ;  /* 0x0000000cc4007c0c */ /* 0x000fe6000bf23070 */
[----:B------:R-:W4:Y:S01]  /*19c60*/  LDL.LU R23, [R1+0x3e4] ;  /* 0x0003e40001177983 */ /* 0x000f220000300800 */
[--C-:B------:R-:W-:Y:S03]  /*19c70*/  HSET2.LE.AND R50, R184, R147.reuse, PT ;  /* 0x00000093b8327233 */ /* 0x100fe60003803000 */
[----:B------:R1:W-:Y:S02]  /*19c80*/  STG.E.U16 desc[UR20][R180.64+0xb0], R3 ;  /* 0x0000b003b4007986 */ /* 0x0003e4000c101514 */
[----:B------:R-:W-:Y:S02]  /*19c90*/  @!P0 PRMT R97, R22, 0x5410, RZ ;  /* 0x0000541016618816 */ /* 0x000fe400000000ff */
[----:B------:R-:W-:Y:S01]  /*19ca0*/  ISETP.LE.U32.AND P0, PT, R197, UR12, PT ;  /* 0x0000000cc5007c0c */ /* 0x000fe2000bf03070 */
[----:B------:R-:W4:Y:S01]  /*19cb0*/  LDL.LU R22, [R1+0x3e0] ;  /* 0x0003e00001167983 */ /* 0x000f220000300800 */
[----:B------:R-:W-:Y:S02]  /*19cc0*/  @!P1 PRMT R100, R15, 0x5410, RZ ;  /* 0x000054100f649816 */ /* 0x000fe400000000ff */
[----:B------:R-:W-:Y:S01]  /*19cd0*/  ISETP.LE.U32.AND P1, PT, R193, UR12, PT ;  /* 0x0000000cc1007c0c */ /* 0x000fe2000bf23070 */
[----:B------:R-:W4:Y:S01]  /*19ce0*/  LDL.LU R15, [R1+0x3dc] ;  /* 0x0003dc00010f7983 */ /* 0x000f220000300800 */
[--C-:B------:R-:W-:Y:S03]  /*19cf0*/  HSET2.LE.AND R49, R185, R147.reuse, PT ;  /* 0x00000093b9317233 */ /* 0x100fe60003803000 */
[----:B------:R-:W-:Y:S01]  /*19d00*/  STG.E.U16 desc[UR20][R176.64+0xc0], R76 ;  /* 0x0000c04cb0007986 */ /* 0x000fe2000c101514 */
[----:B-1----:R-:W-:Y:S03]  /*19d10*/  SHF.R.U32.HI R2, RZ, 0x8, R246 ;  /* 0x00000008ff027819 */ /* 0x002fe600000116f6 */
[----:B------:R-:W-:Y:S01]  /*19d20*/  @!P0 PRMT R107, R14, 0x5410, RZ ;  /* 0x000054100e6b8816 */ /* 0x000fe200000000ff */
[----:B------:R-:W-:Y:S01]  /*19d30*/  STG.E.U16 desc[UR20][R176.64+0xc2], R77 ;  /* 0x0000c24db0007986 */ /* 0x000fe2000c101514 */
[----:B------:R-:W-:Y:S02]  /*19d40*/  ISETP.LE.U32.AND P0, PT, R195, UR12, PT ;  /* 0x0000000cc3007c0c */ /* 0x000fe4000bf03070 */
[----:B------:R-:W-:Y:S01]  /*19d50*/  @!P1 PRMT R108, R25, 0x5410, RZ ;  /* 0x00005410196c9816 */ /* 0x000fe200000000ff */
[----:B------:R-:W4:Y:S01]  /*19d60*/  LDL.LU R14, [R1+0x3d8] ;  /* 0x0003d800010e7983 */ /* 0x000f220000300800 */
[----:B------:R-:W-:Y:S03]  /*19d70*/  ISETP.LE.U32.AND P1, PT, R194, UR12, PT ;  /* 0x0000000cc2007c0c */ /* 0x000fe6000bf23070 */
[----:B------:R-:W4:Y:S01]  /*19d80*/  LDL.LU R25, [R1+0x3d4] ;  /* 0x0003d40001197983 */ /* 0x000f220000300800 */
[----:B------:R-:W-:Y:S03]  /*19d90*/  LOP3.LUT R3, R201, 0xff, RZ, 0xc0, !PT ;  /* 0x000000ffc9037812 */ /* 0x000fe600078ec0ff */
[----:B------:R-:W-:Y:S02]  /*19da0*/  STG.E.U16 desc[UR20][R178.64+0xc0], R69 ;  /* 0x0000c045b2007986 */ /* 0x000fe4000c101514 */
[----:B------:R-:W-:Y:S02]  /*19db0*/  @!P0 PRMT R110, R24, 0x5410, RZ ;  /* 0x00005410186e8816 */ /* 0x000fe400000000ff */
[----:B------:R-:W-:Y:S01]  /*19dc0*/  ISETP.LE.U32.AND P0, PT, R20, UR12, PT ;  /* 0x0000000c14007c0c */ /* 0x000fe2000bf03070 */
[----:B------:R-:W4:Y:S01]  /*19dd0*/  LDL.LU R24, [R1+0x3d0] ;  /* 0x0003d00001187983 */ /* 0x000f220000300800 */
[----:B------:R-:W-:Y:S02]  /*19de0*/  @!P1 PRMT R109, R21, 0x5410, RZ ;  /* 0x00005410156d9816 */ /* 0x000fe400000000ff */
[----:B------:R-:W-:Y:S01]  /*19df0*/  ISETP.LE.U32.AND P1, PT, R243, UR12, PT ;  /* 0x0000000cf3007c0c */ /* 0x000fe2000bf23070 */
[----:B------:R-:W4:Y:S04]  /*19e00*/  LDL.LU R21, [R1+0x3cc] ;  /* 0x0003cc0001157983 */ /* 0x000f280000300800 */
[----:B------:R-:W4:Y:S04]  /*19e10*/  LDL.LU R20, [R1+0x3c8] ;  /* 0x0003c80001147983 */ /* 0x000f280000300800 */
[----:B------:R-:W-:Y:S01]  /*19e20*/  @!P0 PRMT R75, R13, 0x5410, RZ ;  /* 0x000054100d4b8816 */ /* 0x000fe200000000ff */
[----:B------:R-:W-:Y:S01]  /*19e30*/  STG.E.U16 desc[UR20][R178.64+0xc2], R79 ;  /* 0x0000c24fb2007986 */ /* 0x000fe2000c101514 */
[----:B------:R-:W-:Y:S02]  /*19e40*/  ISETP.LE.U32.AND P0, PT, R251, UR12, PT ;  /* 0x0000000cfb007c0c */ /* 0x000fe4000bf03070 */
[----:B------:R-:W-:Y:S01]  /*19e50*/  @!P1 PRMT R73, R12, 0x5410, RZ ;  /* 0x000054100c499816 */ /* 0x000fe200000000ff */
[----:B------:R-:W4:Y:S01]  /*19e60*/  LDL.LU R13, [R1+0x3c4] ;  /* 0x0003c400010d7983 */ /* 0x000f220000300800 */
[----:B------:R-:W-:Y:S03]  /*19e70*/  ISETP.LE.U32.AND P1, PT, R39, UR12, PT ;  /* 0x0000000c27007c0c */ /* 0x000fe6000bf23070 */
[----:B------:R-:W4:Y:S04]  /*19e80*/  LDL.LU R12, [R1+0x3c0] ;  /* 0x0003c000010c7983 */ /* 0x000f280000300800 */
[----:B------:R-:W4:Y:S02]  /*19e90*/  LDL.LU R39, [R1+0x3bc] ;  /* 0x0003bc0001277983 */ /* 0x000f240000300800 */
[----:B------:R-:W-:Y:S02]  /*19ea0*/  @!P0 PRMT R104, R38, 0x5410, RZ ;  /* 0x0000541026688816 */ /* 0x000fe400000000ff */
[----:B------:R-:W-:Y:S01]  /*19eb0*/  ISETP.LE.U32.AND P0, PT, R192, UR12, PT ;  /* 0x0000000cc0007c0c */ /* 0x000fe2000bf03070 */
[----:B------:R-:W4:Y:S01]  /*19ec0*/  LDL.LU R38, [R1+0x3b8] ;  /* 0x0003b80001267983 */ /* 0x000f220000300800 */
[----:B------:R-:W-:Y:S02]  /*19ed0*/  @!P1 PRMT R101, R35, 0x5410, RZ ;  /* 0x0000541023659816 */ /* 0x000fe400000000ff */
[----:B------:R-:W-:Y:S01]  /*19ee0*/  ISETP.LE.U32.AND P1, PT, R188, UR12, PT ;  /* 0x0000000cbc007c0c */ /* 0x000fe2000bf23070 */
[----:B------:R-:W4:Y:S04]  /*19ef0*/  LDL.LU R35, [R1+0x3b4] ;  /* 0x0003b40001237983 */ /* 0x000f280000300800 */
[----:B------:R-:W-:Y:S04]  /*19f00*/  STG.E.U16 desc[UR20][R182.64+0xbe], R78 ;  /* 0x0000be4eb6007986 */ /* 0x000fe8000c101514 */
[----:B------:R-:W-:Y:S01]  /*19f10*/  @!P0 PRMT R106, R34, 0x5410, RZ ;  /* 0x00005410226a8816 */ /* 0x000fe200000000ff */
[----:B------:R-:W-:Y:S01]  /*19f20*/  STG.E.U16 desc[UR20][R182.64+0xc0], R96 ;  /* 0x0000c060b6007986 */ /* 0x000fe2000c101514 */
[----:B------:R-:W-:Y:S02]  /*19f30*/  ISETP.LE.U32.AND P0, PT, R190, UR12, PT ;  /* 0x0000000cbe007c0c */ /* 0x000fe4000bf03070 */
[----:B------:R-:W-:Y:S01]  /*19f40*/  @!P1 PRMT R105, R19, 0x5410, RZ ;  /* 0x0000541013699816 */ /* 0x000fe200000000ff */
[----:B------:R-:W4:Y:S01]  /*19f50*/  LDL.LU R34, [R1+0x3b0] ;  /* 0x0003b00001227983 */ /* 0x000f220000300800 */
[----:B------:R-:W-:Y:S03]  /*19f60*/  ISETP.LE.U32.AND P1, PT, R191, UR12, PT ;  /* 0x0000000cbf007c0c */ /* 0x000fe6000bf23070 */
[----:B------:R-:W4:Y:S04]  /*19f70*/  LDL.LU R19, [R1+0x3ac] ;  /* 0x0003ac0001137983 */ /* 0x000f280000300800 */
[----:B------:R-:W-:Y:S02]  /*19f80*/  STG.E.U16 desc[UR20][R180.64+0xc0], R97 ;  /* 0x0000c061b4007986 */ /* 0x000fe4000c101514 */
[----:B------:R-:W-:Y:S02]  /*19f90*/  @!P0 PRMT R72, R18, 0x5410, RZ ;  /* 0x0000541012488816 */ /* 0x000fe400000000ff */
[----:B------:R-:W-:Y:S01]  /*19fa0*/  ISETP.LE.U32.AND P0, PT, R189, UR12, PT ;  /* 0x0000000cbd007c0c */ /* 0x000fe2000bf03070 */
[----:B------:R-:W4:Y:S01]  /*19fb0*/  LDL.LU R18, [R1+0x3a8] ;  /* 0x0003a80001127983 */ /* 0x000f220000300800 */
[----:B------:R-:W-:Y:S02]  /*19fc0*/  @!P1 PRMT R71, R37, 0x5410, RZ ;  /* 0x0000541025479816 */ /* 0x000fe400000000ff */
[----:B------:R-:W-:Y:S01]  /*19fd0*/  LOP3.LUT P1, RZ, R224, 0x8000000, RZ, 0xc0, !PT ;  /* 0x08000000e0ff7812 */ /* 0x000fe2000782c0ff */
[----:B------:R-:W4:Y:S04]  /*19fe0*/  LDL.LU R37, [R1+0x3a4] ;  /* 0x0003a40001257983 */ /* 0x000f280000300800 */
[----:B------:R-:W-:Y:S04]  /*19ff0*/  STG.E.U16 desc[UR20][R180.64+0xc2], R100 ;  /* 0x0000c264b4007986 */ /* 0x000fe8000c101514 */
[----:B------:R-:W-:Y:S01]  /*1a000*/  @!P0 PRMT R70, R36, 0x5410, RZ ;  /* 0x0000541024468816 */ /* 0x000fe200000000ff */
[----:B------:R-:W-:Y:S01]  /*1a010*/  STG.E.U16 desc[UR20][R176.64+0xd0], R107 ;  /* 0x0000d06bb0007986 */ /* 0x000fe2000c101514 */
[----:B------:R-:W-:Y:S02]  /*1a020*/  ISETP.LE.U32.AND P0, PT, R173, UR12, PT ;  /* 0x0000000cad007c0c */ /* 0x000fe4000bf03070 */
[----:B------:R-:W-:Y:S01]  /*1a030*/  @!P1 PRMT R68, R33, 0x5410, RZ ;  /* 0x0000541021449816 */ /* 0x000fe200000000ff */
[----:B------:R-:W4:Y:S01]  /*1a040*/  LDL.LU R36, [R1+0x3a0] ;  /* 0x0003a00001247983 */ /* 0x000f220000300800 */
[----:B------:R-:W-:Y:S03]  /*1a050*/  LOP3.LUT P1, RZ, R224, 0x4000000, RZ, 0xc0, !PT ;  /* 0x04000000e0ff7812 */ /* 0x000fe6000782c0ff */
[----:B------:R-:W4:Y:S04]  /*1a060*/  LDL.LU R33, [R1+0x39c] ;  /* 0x00039c0001217983 */ /* 0x000f280000300800 */
[----:B------:R-:W-:Y:S02]  /*1a070*/  STG.E.U16 desc[UR20][R176.64+0xd2], R108 ;  /* 0x0000d26cb0007986 */ /* 0x000fe4000c101514 */
[----:B------:R-:W-:Y:S02]  /*1a080*/  @!P0 PRMT R67, R17, 0x5410, RZ ;  /* 0x0000541011438816 */ /* 0x000fe400000000ff */
[----:B------:R-:W-:Y:S01]  /*1a090*/  ISETP.LE.U32.AND P0, PT, R171, UR12, PT ;  /* 0x0000000cab007c0c */ /* 0x000fe2000bf03070 */
[----:B------:R-:W4:Y:S01]  /*1a0a0*/  LDL.LU R17, [R1+0x398] ;  /* 0x0003980001117983 */ /* 0x000f220000300800 */
[--C-:B------:R-:W-:Y:S02]  /*1a0b0*/  SHF.R.U32.HI R171, RZ, 0x10, R166.reuse ;  /* 0x00000010ffab7819 */ /* 0x100fe400000116a6 */
[----:B------:R-:W-:Y:S01]  /*1a0c0*/  SHF.R.U32.HI R166, RZ, 0x18, R166 ;  /* 0x00000018ffa67819 */ /* 0x000fe200000116a6 */
[----:B------:R-:W4:Y:S04]  /*1a0d0*/  LDL.LU R16, [R1+0x394] ;  /* 0x0003940001107983 */ /* 0x000f280000300800 */
[----:B------:R-:W4:Y:S04]  /*1a0e0*/  LDL.LU R32, [R1+0x390] ;  /* 0x0003900001207983 */ /* 0x000f280000300800 */
[----:B------:R-:W-:Y:S01]  /*1a0f0*/  @!P0 PRMT R64, R213, 0x5410, RZ ;  /* 0x00005410d5408816 */ /* 0x000fe200000000ff */
[----:B------:R-:W-:Y:S01]  /*1a100*/  STG.E.U16 desc[UR20][R178.64+0xd0], R110 ;  /* 0x0000d06eb2007986 */ /* 0x000fe2000c101514 */
[----:B------:R-:W-:Y:S03]  /*1a110*/  ISETP.LE.U32.AND P0, PT, R222, UR12, PT ;  /* 0x0000000cde007c0c */ /* 0x000fe6000bf03070 */
[----:B------:R-:W4:Y:S04]  /*1a120*/  LDL.LU R213, [R1+0x38c] ;  /* 0x00038c0001d57983 */ /* 0x000f280000300800 */
[----:B------:R-:W4:Y:S04]  /*1a130*/  LDL.LU.64 R240, [R1+0x40] ;  /* 0x0000400001f07983 */ /* 0x000f280000300a00 */
[----:B------:R1:W4:Y:S04]  /*1a140*/  LDL.LU R121, [R1+0x388] ;  /* 0x0003880001797983 */ /* 0x0003280000300800 */
        /* <DEDUP_REMOVED lines=15> */
[----:B---3--:R-:W-:Y:S02]  /*1a240*/  LOP3.LUT R59, R59, R115, RZ, 0xc0, !PT ;  /* 0x000000733b3b7212 */ /* 0x008fe400078ec0ff */
[----:B--2---:R-:W-:Y:S02]  /*1a250*/  LOP3.LUT R115, R150, 0xff, RZ, 0xc0, !PT ;  /* 0x000000ff96737812 */ /* 0x004fe400078ec0ff */
[----:B----4-:R-:W-:Y:S02]  /*1a260*/  LOP3.LUT R58, R58, R114, RZ, 0xc0, !PT ;  /* 0x000000723a3a7212 */ /* 0x010fe400078ec0ff */
[----:B------:R-:W-:Y:S02]  /*1a270*/  SHF.R.U32.HI R114, RZ, 0x10, R152 ;  /* 0x00000010ff727819 */ /* 0x000fe40000011698 */
[----:B------:R-:W-:Y:S02]  /*1a280*/  LOP3.LUT R51, R51, R99, RZ, 0xc0, !PT ;  /* 0x0000006333337212 */ /* 0x000fe400078ec0ff */
[----:B------:R-:W-:Y:S02]  /*1a290*/  LOP3.LUT R99, R150, 0xffff, RZ, 0xc0, !PT ;  /* 0x0000ffff96637812 */ /* 0x000fe400078ec0ff */
[----:B------:R-:W-:Y:S02]  /*1a2a0*/  LOP3.LUT R50, R50, R95, RZ, 0xc0, !PT ;  /* 0x0000005f32327212 */ /* 0x000fe400078ec0ff */
[----:B------:R-:W-:Y:S02]  /*1a2b0*/  LOP3.LUT R57, R57, R111, RZ, 0xc0, !PT ;  /* 0x0000006f39397212 */ /* 0x000fe400078ec0ff */
[----:B------:R-:W-:Y:S02]  /*1a2c0*/  LOP3.LUT R111, R159, UR6, R242, 0x96, !PT ;  /* 0x000000069f6f7c12 */ /* 0x000fe4000f8e96f2 */
[----:B------:R-:W-:Y:S02]  /*1a2d0*/  LOP3.LUT R56, R56, R102, RZ, 0xc0, !PT ;  /* 0x0000006638387212 */ /* 0x000fe400078ec0ff */
[--C-:B------:R-:W-:Y:S02]  /*1a2e0*/  SHF.R.U32.HI R102, RZ, 0x10, R150.reuse ;  /* 0x00000010ff667819 */ /* 0x100fe40000011696 */
[----:B------:R-:W-:Y:S02]  /*1a2f0*/  SHF.R.U32.HI R150, RZ, 0x18, R150 ;  /* 0x00000018ff967819 */ /* 0x000fe40000011696 */
[----:B------:R-:W-:Y:S02]  /*1a300*/  LOP3.LUT R49, R49, R94, RZ, 0xc0, !PT ;  /* 0x0000005e31317212 */ /* 0x000fe400078ec0ff */
[----:B------:R-:W-:Y:S02]  /*1a310*/  PRMT R94, R3, 0x5410, R164 ;  /* 0x00005410035e7816 */ /* 0x000fe400000000a4 */
[----:B------:R-:W-:Y:S04]  /*1a320*/  LOP3.LUT R3, R119, 0xff, RZ, 0xc0, !PT ;  /* 0x000000ff77037812 */ /* 0x000fe800078ec0ff */
[----:B------:R-:W-:Y:S02]  /*1a330*/  PRMT R149, R3, 0x5410, R137 ;  /* 0x0000541003957816 */ /* 0x000fe40000000089 */
[----:B------:R-:W-:Y:S01]  /*1a340*/  LOP3.LUT R3, R169, 0xffff, RZ, 0xc0, !PT ;  /* 0x0000ffffa9037812 */ /* 0x000fe200078ec0ff */
[-C--:B------:R-:W-:Y:S06]  /*1a350*/  HMMA.16816.F32 R16, R44, R42.reuse, R16 ;  /* 0x0000002a2c10723c */ /* 0x080fec0000001810 */
[C---:B------:R-:W-:Y:S01]  /*1a360*/  HMMA.16816.F32 R12, R28.reuse, R42, R12 ;  /* 0x0000002a1c0c723c */ /* 0x040fe2000000180c */
[----:B------:R-:W2:Y:S05]  /*1a370*/  LDSM.16.MT88.4 R40, [R213+0x4000] ;  /* 0x00400000d528783b */ /* 0x000eaa0000004200 */
[-C--:B--2---:R-:W-:Y:S06]  /*1a380*/  HMMA.16816.F32 R20, R28, R40.reuse, R20 ;  /* 0x000000281c14723c */ /* 0x084fec0000001814 */
[C---:B------:R-:W-:Y:S06]  /*1a390*/  HMMA.16816.F32 R32, R44.reuse, R40, R32 ;  /* 0x000000282c20723c */ /* 0x040fec0000001820 */
[-C--:B------:R-:W-:Y:S01]  /*1a3a0*/  HMMA.16816.F32 R36, R44, R42.reuse, R36 ;  /* 0x0000002a2c24723c */ /* 0x080fe20000001824 */
[----:B------:R-:W2:Y:S05]  /*1a3b0*/  LDSM.16.MT88.4 R44, [R213+0x4400] ;  /* 0x00440000d52c783b */ /* 0x000eaa0000004200 */
[----:B------:R-:W-:Y:S01]  /*1a3c0*/  HMMA.16816.F32 R24, R28, R42, R24 ;  /* 0x0000002a1c18723c */ /* 0x000fe20000001818 */
[----:B------:R-:W3:Y:S05]  /*1a3d0*/  LDSM.16.MT88.4 R40, [R212+0x4800] ;  /* 0x00480000d428783b */ /* 0x000eea0000004200 */
[-C--:B------:R-:W-:Y:S05]  /*1a3e0*/  HMMA.16816.F32 R4, R48, R52.reuse, R4 ;  /* 0x000000343004723c */ /* 0x080fea0000001804 */
[----:B------:R-:W-:Y:S01]  /*1a3f0*/  SHF.R.U32.HI R28, RZ, 0x8, R165 ;  /* 0x00000008ff1c7819 */ /* 0x000fe200000116a5 */
[C---:B------:R-:W-:Y:S05]  /*1a400*/  HMMA.16816.F32 R8, R56.reuse, R52, R8 ;  /* 0x000000343808723c */ /* 0x040fea0000001808 */
[----:B------:R-:W-:Y:S01]  /*1a410*/  PRMT R95, R244, 0x5410, R28 ;  /* 0x00005410f45f7816 */ /* 0x000fe2000000001c */
[-C--:B------:R-:W-:Y:S05]  /*1a420*/  HMMA.16816.F32 R16, R56, R54.reuse, R16 ;  /* 0x000000363810723c */ /* 0x080fea0000001810 */
[----:B------:R-:W-:Y:S01]  /*1a430*/  PRMT R53, R124, 0x5410, R2 ;  /* 0x000054107c357816 */ /* 0x000fe20000000002 */
[C---:B------:R-:W-:Y:S01]  /*1a440*/  HMMA.16816.F32 R12, R48.reuse, R54, R12 ;  /* 0x00000036300c723c */ /* 0x040fe2000000180c */
[----:B------:R-:W4:Y:S04]  /*1a450*/  LDL.LU R124, [R1+0x384] ;  /* 0x00038400017c7983 */ /* 0x000f280000300800 */
[----:B------:R-:W-:Y:S02]  /*1a460*/  PRMT R52, R0, 0x5410, R123 ;  /* 0x0000541000347816 */ /* 0x000fe4000000007b */
[----:B------:R-:W-:Y:S01]  /*1a470*/  LOP3.LUT R2, R153, UR6, R120, 0x96, !PT ;  /* 0x0000000699027c12 */ /* 0x000fe2000f8e9678 */
[----:B------:R-:W3:Y:S03]  /*1a480*/  LDL.LU R123, [R1+0x380] ;  /* 0x00038000017b7983 */ /* 0x000ee60000300800 */
[----:B------:R-:W-:Y:S01]  /*1a490*/  SHF.R.U32.HI R28, RZ, 0x8, R122 ;  /* 0x00000008ff1c7819 */ /* 0x000fe2000001167a */
[----:B------:R-:W3:Y:S01]  /*1a4a0*/  LDL.LU.64 R120, [R1+0x378] ;  /* 0x0003780001787983 */ /* 0x000ee20000300a00 */
[----:B------:R-:W-:Y:S01]  /*1a4b0*/  SHF.R.U32.HI R29, RZ, 0x8, R163 ;  /* 0x00000008ff1d7819 */ /* 0x000fe200000116a3 */
[-C--:B--2---:R-:W-:Y:S02]  /*1a4c0*/  HMMA.16816.F32 R20, R48, R44.reuse, R20 ;  /* 0x0000002c3014723c */ /* 0x084fe40000001814 */
[----:B------:R-:W2:Y:S01]  /*1a4d0*/  LDL.LU R122, [R1+0x374] ;  /* 0x00037400017a7983 */ /* 0x000ea20000300800 */
[----:B------:R-:W-:Y:S02]  /*1a4e0*/  PRMT R148, R118, 0x5410, R28 ;  /* 0x0000541076947816 */ /* 0x000fe4000000001c */
[----:B------:R-:W-:Y:S01]  /*1a4f0*/  LOP3.LUT R54, R152, 0xffff, RZ, 0xc0, !PT ;  /* 0x0000ffff98367812 */ /* 0x000fe200078ec0ff */
[----:B------:R-:W2:Y:S01]  /*1a500*/  LDL.LU R119, [R1+0x370] ;  /* 0x0003700001777983 */ /* 0x000ea20000300800 */
[----:B------:R-:W-:Y:S01]  /*1a510*/  PRMT R153, R143, 0x5410, R29 ;  /* 0x000054108f997816 */ /* 0x000fe2000000001d */
[C---:B------:R-:W-:Y:S02]  /*1a520*/  HMMA.16816.F32 R32, R56.reuse, R44, R32 ;  /* 0x0000002c3820723c */ /* 0x040fe40000001820 */
[----:B------:R-:W2:Y:S02]  /*1a530*/  LDL.LU R118, [R1+0x36c] ;  /* 0x00036c0001767983 */ /* 0x000ea40000300800 */
[--C-:B------:R-:W-:Y:S02]  /*1a540*/  SHF.R.U32.HI R29, RZ, 0x10, R169.reuse ;  /* 0x00000010ff1d7819 */ /* 0x100fe400000116a9 */
[----:B------:R-:W-:Y:S01]  /*1a550*/  LOP3.LUT R31, R169, 0xff, RZ, 0xc0, !PT ;  /* 0x000000ffa91f7812 */ /* 0x000fe200078ec0ff */
[-C--:B------:R-:W-:Y:S01]  /*1a560*/  HMMA.16816.F32 R36, R56, R46.reuse, R36 ;  /* 0x0000002e3824723c */ /* 0x080fe20000001824 */
[----:B------:R-:W2:Y:S03]  /*1a570*/  LDL.LU R137, [R1+0x368] ;  /* 0x0003680001897983 */ /* 0x000ea60000300800 */
[----:B------:R-:W-:Y:S01]  /*1a580*/  LOP3.LUT R44, R175, 0xff, RZ, 0xc0, !PT ;  /* 0x000000ffaf2c7812 */ /* 0x000fe200078ec0ff */
[----:B------:R-:W2:Y:S01]  /*1a590*/  LDL.LU R143, [R1+0x364] ;  /* 0x00036400018f7983 */ /* 0x000ea20000300800 */
[----:B------:R-:W-:Y:S01]  /*1a5a0*/  SHF.R.U32.HI R169, RZ, 0x18, R169 ;  /* 0x00000018ffa97819 */ /* 0x000fe200000116a9 */
[----:B------:R-:W-:Y:S02]  /*1a5b0*/  HMMA.16816.F32 R24, R48, R46, R24 ;  /* 0x0000002e3018723c */ /* 0x000fe40000001818 */
[----:B------:R-:W2:Y:S02]  /*1a5c0*/  LDL.LU R175, [R1+0x360] ;  /* 0x0003600001af7983 */ /* 0x000ea40000300800 */
[C---:B------:R-:W-:Y:S02]  /*1a5d0*/  LOP3.LUT R28, R140.reuse, 0xffff, RZ, 0xc0, !PT ;  /* 0x0000ffff8c1c7812 */ /* 0x040fe400078ec0ff */
[----:B------:R-:W-:Y:S01]  /*1a5e0*/  LOP3.LUT R29, R29, 0xff, RZ, 0xc0, !PT ;  /* 0x000000ff1d1d7812 */ /* 0x000fe200078ec0ff */
[----:B------:R-:W1:Y:S01]  /*1a5f0*/  LDSM.16.MT88.4 R48, [R213+0x4800] ;  /* 0x00480000d530783b */ /* 0x000e620000004200 */
[--C-:B------:R-:W-:Y:S03]  /*1a600*/  HSET2.LE.AND R47, R94, R147.reuse, PT ;  /* 0x000000935e2f7233 */ /* 0x100fe60003803000 */
[----:B------:R-:W-:Y:S02]  /*1a610*/  LOP3.LUT R94, R157, UR6, R126, 0x96, !PT ;  /* 0x000000069d5e7c12 */ /* 0x000fe4000f8e967e */
[----:B------:R-:W-:Y:S01]  /*1a620*/  SHF.R.U32.HI R30, RZ, 0x8, R3 ;  /* 0x00000008ff1e7819 */ /* 0x000fe20000011603 */
[----:B------:R-:W2:Y:S01]  /*1a630*/  LDL.LU.64 R126, [R1+0x358] ;  /* 0x00035800017e7983 */ /* 0x000ea20000300a00 */
[----:B------:R-:W-:Y:S02]  /*1a640*/  LOP3.LUT R3, R140, 0xff, RZ, 0xc0, !PT ;  /* 0x000000ff8c037812 */ /* 0x000fe400078ec0ff */
[----:B------:R-:W-:Y:S02]  /*1a650*/  SHF.R.U32.HI R28, RZ, 0x8, R28 ;  /* 0x00000008ff1c7819 */ /* 0x000fe4000001161c */
[----:B------:R-:W-:Y:S02]  /*1a660*/  PRMT R169, R29, 0x5410, R169 ;  /* 0x000054101da97816 */ /* 0x000fe400000000a9 */
[----:B------:R-:W-:Y:S02]  /*1a670*/  SHF.R.U32.HI R29, RZ, 0x10, R140 ;  /* 0x00000010ff1d7819 */ /* 0x000fe4000001168c */
[----:B------:R-:W-:Y:S02]  /*1a680*/  LOP3.LUT R0, R151, UR6, R240, 0x96, !PT ;  /* 0x0000000697007c12 */ /* 0x000fe4000f8e96f0 */
[----:B------:R-:W-:Y:S02]  /*1a690*/  PRMT R30, R31, 0x5410, R30 ;  /* 0x000054101f1e7816 */ /* 0x000fe4000000001e */
[----:B------:R-:W-:Y:S02]  /*1a6a0*/  PRMT R151, R44, 0x5410, R162 ;  /* 0x000054102c977816 */ /* 0x000fe400000000a2 */
[----:B------:R-:W-:Y:S02]  /*1a6b0*/  PRMT R44, R3, 0x5410, R28 ;  /* 0x00005410032c7816 */ /* 0x000fe4000000001c */
[----:B------:R-:W-:Y:S02]  /*1a6c0*/  SHF.R.U32.HI R140, RZ, 0x18, R140 ;  /* 0x00000018ff8c7819 */ /* 0x000fe4000001168c */
[----:B------:R-:W-:Y:S02]  /*1a6d0*/  LOP3.LUT R3, R29, 0xff, RZ, 0xc0, !PT ;  /* 0x000000ff1d037812 */ /* 0x000fe400078ec0ff */
[--C-:B------:R-:W-:Y:S02]  /*1a6e0*/  HSET2.LE.AND R28, R30, R147.reuse, PT ;  /* 0x000000931e1c7233 */ /* 0x100fe40003803000 */
[--C-:B------:R-:W-:Y:S02]  /*1a6f0*/  HSET2.LE.AND R29, R169, R147.reuse, PT ;  /* 0x00000093a91d7233 */ /* 0x100fe40003803000 */
[--C-:B------:R-:W-:Y:S02]  /*1a700*/  HSET2.LE.AND R30, R53, R147.reuse, PT ;  /* 0x00000093351e7233 */ /* 0x100fe40003803000 */
[--C-:B------:R-:W-:Y:S02]  /*1a710*/  HSET2.LE.AND R31, R52, R147.reuse, PT ;  /* 0x00000093341f7233 */ /* 0x100fe40003803000 */
[----:B------:R-:W-:Y:S02]  /*1a720*/  PRMT R3, R3, 0x5410, R140 ;  /* 0x0000541003037816 */ /* 0x000fe4000000008c */
[--C-:B------:R-:W-:Y:S02]  /*1a730*/  HSET2.LE.AND R44, R44, R147.reuse, PT ;  /* 0x000000932c2c7233 */ /* 0x100fe40003803000 */
[--C-:B------:R-:W-:Y:S02]  /*1a740*/  HSET2.LE.AND R46, R95, R147.reuse, PT ;  /* 0x000000935f2e7233 */ /* 0x100fe40003803000 */
[--C-:B------:R-:W-:Y:S02]  /*1a750*/  HSET2.LE.AND R45, R3, R147.reuse, PT ;  /* 0x00000093032d7233 */ /* 0x100fe40003803000 */
[----:B------:R-:W-:Y:S02]  /*1a760*/  LOP3.LUT R47, R47, R125, RZ, 0xc0, !PT ;  /* 0x0000007d2f2f7212 */ /* 0x000fe400078ec0ff */
[----:B------:R-:W-:Y:S02]  /*1a770*/  LOP3.LUT R55, R152, 0xff, RZ, 0xc0, !PT ;  /* 0x000000ff98377812 */ /* 0x000fe400078ec0ff */
[----:B------:R-:W-:Y:S02]  /*1a780*/  SHF.R.U32.HI R3, RZ, 0x8, R54 ;  /* 0x00000008ff037819 */ /* 0x000fe40000011636 */
[----:B------:R-:W-:Y:S02]  /*1a790*/  SHF.R.U32.HI R152, RZ, 0x18, R152 ;  /* 0x00000018ff987819 */ /* 0x000fe40000011698 */
[----:B------:R-:W-:Y:S02]  /*1a7a0*/  LOP3.LUT R56, R2, 0xff, RZ, 0xc0, !PT ;  /* 0x000000ff02387812 */ /* 0x000fe400078ec0ff */
[----:B------:R-:W-:Y:S02]  /*1a7b0*/  LOP3.LUT R95, R155, UR6, R248, 0x96, !PT ;  /* 0x000000069b5f7c12 */ /* 0x000fe4000f8e96f8 */
[----:B------:R-:W-:Y:S02]  /*1a7c0*/  LOP3.LUT R125, R158, 0xff, RZ, 0xc0, !PT ;  /* 0x000000ff9e7d7812 */ /* 0x000fe400078ec0ff */
[----:B----4-:R-:W-:Y:S02]  /*1a7d0*/  LOP3.LUT R46, R46, R124, RZ, 0xc0, !PT ;  /* 0x0000007c2e2e7212 */ /* 0x010fe400078ec0ff */
[----:B------:R-:W-:Y:S02]  /*1a7e0*/  SHF.R.U32.HI R124, RZ, 0x10, R158 ;  /* 0x00000010ff7c7819 */ /* 0x000fe4000001169e */
[----:B---3--:R-:W-:Y:S02]  /*1a7f0*/  LOP3.LUT R45, R45, R123, RZ, 0xc0, !PT ;  /* 0x0000007b2d2d7212 */ /* 0x008fe400078ec0ff */
[----:B------:R-:W-:Y:S02]  /*1a800*/  LOP3.LUT R123, R156, 0xff, RZ, 0xc0, !PT ;  /* 0x000000ff9c7b7812 */ /* 0x000fe400078ec0ff */
[----:B------:R-:W-:Y:S02]  /*1a810*/  LOP3.LUT R30, R30, R120, RZ, 0xc0, !PT ;  /* 0x000000781e1e7212 */ /* 0x000fe400078ec0ff */
[----:B------:R-:W-:Y:S02]  /*1a820*/  LOP3.LUT R31, R31, R121, RZ, 0xc0, !PT ;  /* 0x000000791f1f7212 */ /* 0x000fe400078ec0ff */
[----:B--2---:R-:W-:Y:S02]  /*1a830*/  LOP3.LUT R44, R44, R122, RZ, 0xc0, !PT ;  /* 0x0000007a2c2c7212 */ /* 0x004fe400078ec0ff */
[----:B------:R-:W-:Y:S02]  /*1a840*/  LOP3.LUT R120, R156, 0xffff, RZ, 0xc0, !PT ;  /* 0x0000ffff9c787812 */ /* 0x000fe400078ec0ff */
[----:B------:R-:W-:Y:S02]  /*1a850*/  LOP3.LUT R29, R29, R119, RZ, 0xc0, !PT ;  /* 0x000000771d1d7212 */ /* 0x000fe400078ec0ff */
[----:B------:R-:W-:Y:S02]  /*1a860*/  LOP3.LUT R119, R154, 0xff, RZ, 0xc0, !PT ;  /* 0x000000ff9a777812 */ /* 0x000fe400078ec0ff */
[----:B------:R-:W-:Y:S02]  /*1a870*/  LOP3.LUT R28, R28, R118, RZ, 0xc0, !PT ;  /* 0x000000761c1c7212 */ /* 0x000fe400078ec0ff */
[----:B------:R-:W-:Y:S02]  /*1a880*/  LOP3.LUT R118, R154, 0xffff, RZ, 0xc0, !PT ;  /* 0x0000ffff9a767812 */ /* 0x000fe400078ec0ff */
[----:B------:R-:W-:Y:S02]  /*1a890*/  SHF.R.U32.HI R122, RZ, 0x10, R154 ;  /* 0x00000010ff7a7819 */ /* 0x000fe4000001169a */
[----:B------:R-:W-:Y:S01]  /*1a8a0*/  SHF.R.U32.HI R121, RZ, 0x10, R156 ;  /* 0x00000010ff797819 */ /* 0x000fe2000001169c */
[-C--:B------:R-:W-:Y:S01]  /*1a8b0*/  HMMA.16816.F32 R4, R28, R40.reuse, R4 ;  /* 0x000000281c04723c */ /* 0x080fe20000001804 */
[----:B------:R-:W-:Y:S04]  /*1a8c0*/  MUFU.EX2 R137, R137 ;  /* 0x0000008900897308 */ /* 0x000fe80000000800 */
[----:B------:R-:W-:Y:S01]  /*1a8d0*/  SHF.R.U32.HI R154, RZ, 0x18, R154 ;  /* 0x00000018ff9a7819 */ /* 0x000fe2000001169a */
[C---:B------:R-:W-:Y:S05]  /*1a8e0*/  HMMA.16816.F32 R8, R44.reuse, R40, R8 ;  /* 0x000000282c08723c */ /* 0x040fea0000001808 */
[----:B------:R-:W-:Y:S01]  /*1a8f0*/  MUFU.EX2 R175, R175 ;  /* 0x000000af00af7308 */ /* 0x000fe20000000800 */
[----:B------:R-:W-:Y:S01]  /*1a900*/  SHF.R.U32.HI R156, RZ, 0x18, R156 ;  /* 0x00000018ff9c7819 */ /* 0x000fe2000001169c */
[-C--:B------:R-:W-:Y:S04]  /*1a910*/  HMMA.16816.F32 R16, R44, R42.reuse, R16 ;  /* 0x0000002a2c10723c */ /* 0x080fe80000001810 */
[----:B------:R-:W-:Y:S02]  /*1a920*/  SHF.R.U32.HI R41, RZ, 0x8, R99 ;  /* 0x00000008ff297819 */ /* 0x000fe40000011663 */
[C---:B------:R-:W-:Y:S05]  /*1a930*/  HMMA.16816.F32 R12, R28.reuse, R42, R12 ;  /* 0x0000002a1c0c723c */ /* 0x040fea000000180c */
[----:B------:R-:W-:Y:S01]  /*1a940*/  PRMT R99, R55, 0x5410, R3 ;  /* 0x0000541037637816 */ /* 0x000fe20000000003 */
[-C--:B-1----:R-:W-:Y:S01]  /*1a950*/  HMMA.16816.F32 R20, R28, R48.reuse, R20 ;  /* 0x000000301c14723c */ /* 0x082fe20000001814 */
[----:B------:R-:W1:Y:S04]  /*1a960*/  LDSM.16.MT88.4 R52, [R212+0x4c00] ;  /* 0x004c0000d434783b */ /* 0x000e680000004200 */
[----:B------:R-:W-:Y:S01]  /*1a970*/  LOP3.LUT R40, R102, 0xff, RZ, 0xc0, !PT ;  /* 0x000000ff66287812 */ /* 0x000fe200078ec0ff */
[C---:B------:R-:W-:Y:S05]  /*1a980*/  HMMA.16816.F32 R32, R44.reuse, R48, R32 ;  /* 0x000000302c20723c */ /* 0x040fea0000001820 */
[----:B------:R-:W-:Y:S01]  /*1a990*/  LOP3.LUT R3, R0, 0xffff, RZ, 0xc0, !PT ;  /* 0x0000ffff00037812 */ /* 0x000fe200078ec0ff */
[-C--:B------:R-:W-:Y:S01]  /*1a9a0*/  HMMA.16816.F32 R36, R44, R50.reuse, R36 ;  /* 0x000000322c24723c */ /* 0x080fe20000001824 */
[----:B------:R-:W2:Y:S04]  /*1a9b0*/  LDSM.16.MT88.4 R44, [R213+0x4c00] ;  /* 0x004c0000d52c783b */ /* 0x000ea80000004200 */
[----:B------:R-:W-:Y:S01]  /*1a9c0*/  PRMT R57, R40, 0x5410, R150 ;  /* 0x0000541028397816 */ /* 0x000fe20000000096 */
[----:B------:R-:W-:Y:S05]  /*1a9d0*/  HMMA.16816.F32 R24, R28, R50, R24 ;  /* 0x000000321c18723c */ /* 0x000fea0000001818 */
[--C-:B------:R-:W-:Y:S02]  /*1a9e0*/  SHF.R.U32.HI R40, RZ, 0x10, R0.reuse ;  /* 0x00000010ff287819 */ /* 0x100fe40000011600 */
[----:B------:R-:W-:Y:S04]  /*1a9f0*/  LOP3.LUT R42, R0, 0xff, RZ, 0xc0, !PT ;  /* 0x000000ff002a7812 */ /* 0x000fe800078ec0ff */
[----:B------:R-:W-:Y:S02]  /*1aa00*/  SHF.R.U32.HI R43, RZ, 0x18, R0 ;  /* 0x00000018ff2b7819 */ /* 0x000fe40000011600 */
[----:B------:R-:W-:Y:S02]  /*1aa10*/  LOP3.LUT R0, R2, 0xffff, RZ, 0xc0, !PT ;  /* 0x0000ffff02007812 */ /* 0x000fe400078ec0ff */
[----:B------:R-:W-:Y:S02]  /*1aa20*/  SHF.R.U32.HI R3, RZ, 0x8, R3 ;  /* 0x00000008ff037819 */ /* 0x000fe40000011603 */
[----:B------:R-:W-:Y:S02]  /*1aa30*/  PRMT R58, R115, 0x5410, R41 ;  /* 0x00005410733a7816 */ /* 0x000fe40000000029 */
[----:B------:R-:W-:Y:S02]  /*1aa40*/  LOP3.LUT R41, R114, 0xff, RZ, 0xc0, !PT ;  /* 0x000000ff72297812 */ /* 0x000fe400078ec0ff */
[----:B------:R-:W-:Y:S02]  /*1aa50*/  LOP3.LUT R40, R40, 0xff, RZ, 0xc0, !PT ;  /* 0x000000ff28287812 */ /* 0x000fe400078ec0ff */
[----:B------:R-:W-:Y:S02]  /*1aa60*/  SHF.R.U32.HI R0, RZ, 0x8, R0 ;  /* 0x00000008ff007819 */ /* 0x000fe40000011600 */
[----:B------:R-:W-:Y:S02]  /*1aa70*/  PRMT R42, R42, 0x5410, R3 ;  /* 0x000054102a2a7816 */ /* 0x000fe40000000003 */
[----:B------:R-:W-:Y:S02]  /*1aa80*/  SHF.R.U32.HI R3, RZ, 0x10, R2 ;  /* 0x00000010ff037819 */ /* 0x000fe40000011602 */
        /* <DEDUP_REMOVED lines=10> */
[----:B------:R-:W-:Y:S02]  /*1ab30*/  LOP3.LUT R40, R40, R126, RZ, 0xc0, !PT ;  /* 0x0000007e28287212 */ /* 0x000fe400078ec0ff */
[----:B------:R-:W-:Y:S02]  /*1ab40*/  LOP3.LUT R41, R41, R127, RZ, 0xc0, !PT ;  /* 0x0000007f29297212 */ /* 0x000fe400078ec0ff */
[----:B------:R-:W-:Y:S02]  /*1ab50*/  LOP3.LUT R42, R42, R130, RZ, 0xc0, !PT ;  /* 0x000000822a2a7212 */ /* 0x000fe400078ec0ff */
[----:B------:R-:W-:Y:S02]  /*1ab60*/  LOP3.LUT R43, R43, R112, RZ, 0xc0, !PT ;  /* 0x000000702b2b7212 */ /* 0x000fe400078ec0ff */
[--C-:B------:R-:W-:Y:S02]  /*1ab70*/  HSET2.LE.AND R0, R56, R147.reuse, PT ;  /* 0x0000009338007233 */ /* 0x100fe40003803000 */
[--C-:B------:R-:W-:Y:S02]  /*1ab80*/  HSET2.LE.AND R2, R2, R147.reuse, PT ;  /* 0x0000009302027233 */ /* 0x100fe40003803000 */
[--C-:B------:R-:W-:Y:S01]  /*1ab90*/  HSET2.LE.AND R3, R99, R147.reuse, PT ;  /* 0x0000009363037233 */ /* 0x100fe20003803000 */
[-C--:B-1----:R-:W-:Y:S05]  /*1aba0*/  HMMA.16816.F32 R4, R40, R52.reuse, R4 ;  /* 0x000000342804723c */ /* 0x082fea0000001804 */
[--C-:B------:R-:W-:Y:S02]  /*1abb0*/  HSET2.LE.AND R48, R59, R147.reuse, PT ;  /* 0x000000933b307233 */ /* 0x100fe40003803000 */
[----:B------:R-:W-:Y:S01]  /*1abc0*/  LOP3.LUT R28, R0, R131, RZ, 0xc0, !PT ;  /* 0x00000083001c7212 */ /* 0x000fe200078ec0ff */
[----:B------:R-:W1:Y:S03]  /*1abd0*/  LDSM.16.MT88.4 R56, [R212+0x5000] ;  /* 0x00500000d438783b */ /* 0x000e660000004200 */
[----:B------:R-:W-:Y:S02]  /*1abe0*/  LOP3.LUT R29, R2, R136, RZ, 0xc0, !PT ;  /* 0x00000088021d7212 */ /* 0x000fe400078ec0ff */
[----:B------:R-:W-:Y:S02]  /*1abf0*/  LOP3.LUT R30, R3, R116, RZ, 0xc0, !PT ;  /* 0x00000074031e7212 */ /* 0x000fe400078ec0ff */
[----:B------:R-:W-:Y:S02]  /*1ac00*/  LOP3.LUT R31, R48, R113, RZ, 0xc0, !PT ;  /* 0x00000071301f7212 */ /* 0x000fe400078ec0ff */
[----:B------:R-:W-:Y:S02]  /*1ac10*/  SHF.R.U32.HI R0, RZ, 0x8, R225 ;  /* 0x00000008ff007819 */ /* 0x000fe400000116e1 */
[----:B------:R-:W-:Y:S02]  /*1ac20*/  LOP3.LUT R3, R186, 0xffff, RZ, 0xc0, !PT ;  /* 0x0000ffffba037812 */ /* 0x000fe400078ec0ff */
[----:B------:R-:W-:Y:S01]  /*1ac30*/  PRMT R126, R132, 0x5410, R0 ;  /* 0x00005410847e7816 */ /* 0x000fe20000000000 */
[C---:B------:R-:W-:Y:S04]  /*1ac40*/  HMMA.16816.F32 R8, R28.reuse, R52, R8 ;  /* 0x000000341c08723c */ /* 0x040fe80000001808 */
[----:B------:R-:W-:Y:S02]  /*1ac50*/  LOP3.LUT R2, R186, 0xff, RZ, 0xc0, !PT ;  /* 0x000000ffba027812 */ /* 0x000fe400078ec0ff */
[----:B------:R-:W-:Y:S01]  /*1ac60*/  SHF.R.U32.HI R3, RZ, 0x8, R3 ;  /* 0x00000008ff037819 */ /* 0x000fe20000011603 */
[-C--:B------:R-:W-:Y:S04]  /*1ac70*/  HMMA.16816.F32 R16, R28, R54.reuse, R16 ;  /* 0x000000361c10723c */ /* 0x080fe80000001810 */
[--C-:B------:R-:W-:Y:S02]  /*1ac80*/  SHF.R.U32.HI R0, RZ, 0x10, R186.reuse ;  /* 0x00000010ff007819 */ /* 0x100fe400000116ba */
[----:B------:R-:W-:Y:S01]  /*1ac90*/  PRMT R52, R2, 0x5410, R3 ;  /* 0x0000541002347816 */ /* 0x000fe20000000003 */
[C---:B------:R-:W-:Y:S04]  /*1aca0*/  HMMA.16816.F32 R12, R40.reuse, R54, R12 ;  /* 0x00000036280c723c */ /* 0x040fe8000000180c */
[----:B------:R-:W-:Y:S02]  /*1acb0*/  SHF.R.U32.HI R48, RZ, 0x18, R186 ;  /* 0x00000018ff307819 */ /* 0x000fe400000116ba */
[----:B------:R-:W-:Y:S01]  /*1acc0*/  LOP3.LUT R0, R0, 0xff, RZ, 0xc0, !PT ;  /* 0x000000ff00007812 */ /* 0x000fe200078ec0ff */
[-C--:B--2---:R-:W-:Y:S04]  /*1acd0*/  HMMA.16816.F32 R20, R40, R44.reuse, R20 ;  /* 0x0000002c2814723c */ /* 0x084fe80000001814 */
[----:B------:R-:W-:Y:S02]  /*1ace0*/  LOP3.LUT R2, R170, 0xffff, RZ, 0xc0, !PT ;  /* 0x0000ffffaa027812 */ /* 0x000fe400078ec0ff */
[----:B------:R-:W-:Y:S01]  /*1acf0*/  SHF.R.U32.HI R3, RZ, 0x10, R170 ;  /* 0x00000010ff037819 */ /* 0x000fe200000116aa */
[C---:B------:R-:W-:Y:S04]  /*1ad00*/  HMMA.16816.F32 R32, R28.reuse, R44, R32 ;  /* 0x0000002c1c20723c */ /* 0x040fe80000001820 */
[----:B------:R-:W-:Y:S02]  /*1ad10*/  PRMT R0, R0, 0x5410, R48 ;  /* 0x0000541000007816 */ /* 0x000fe40000000030 */
[--C-:B------:R-:W-:Y:S01]  /*1ad20*/  HSET2.LE.AND R48, R52, R147.reuse, PT ;  /* 0x0000009334307233 */ /* 0x100fe20003803000 */
[-C--:B------:R-:W-:Y:S01]  /*1ad30*/  HMMA.16816.F32 R36, R28, R46.reuse, R36 ;  /* 0x0000002e1c24723c */ /* 0x080fe20000001824 */
[----:B------:R-:W2:Y:S03]  /*1ad40*/  LDSM.16.MT88.4 R52, [R213+0x5000] ;  /* 0x00500000d534783b */ /* 0x000ea60000004200 */
[----:B------:R-:W-:Y:S02]  /*1ad50*/  LOP3.LUT R51, R170, 0xff, RZ, 0xc0, !PT ;  /* 0x000000ffaa337812 */ /* 0x000fe400078ec0ff */
[----:B------:R-:W-:Y:S01]  /*1ad60*/  SHF.R.U32.HI R50, RZ, 0x18, R170 ;  /* 0x00000018ff327819 */ /* 0x000fe200000116aa */
[----:B------:R-:W-:Y:S01]  /*1ad70*/  HMMA.16816.F32 R24, R40, R46, R24 ;  /* 0x0000002e2818723c */ /* 0x000fe20000001818 */
[----:B------:R-:W3:Y:S03]  /*1ad80*/  LDSM.16.MT88.4 R44, [R212+0x5400] ;  /* 0x00540000d42c783b */ /* 0x000ee60000004200 */
[----:B------:R-:W-:Y:S02]  /*1ad90*/  SHF.R.U32.HI R49, RZ, 0x8, R2 ;  /* 0x00000008ff317819 */ /* 0x000fe40000011602 */
[----:B------:R-:W-:Y:S02]  /*1ada0*/  LOP3.LUT R3, R3, 0xff, RZ, 0xc0, !PT ;  /* 0x000000ff03037812 */ /* 0x000fe400078ec0ff */
[----:B------:R-:W-:Y:S03]  /*1adb0*/  PRMT R102, R51, 0x5410, R49 ;  /* 0x0000541033667816 */ /* 0x000fe60000000031 */
[----:B------:R-:W-:Y:S02]  /*1adc0*/  PRMT R3, R3, 0x5410, R50 ;  /* 0x0000541003037816 */ /* 0x000fe40000000032 */
[--C-:B------:R-:W-:Y:S02]  /*1add0*/  HSET2.LE.AND R49, R0, R147.reuse, PT ;  /* 0x0000009300317233 */ /* 0x100fe40003803000 */
[--C-:B------:R-:W-:Y:S02]  /*1ade0*/  HSET2.LE.AND R50, R148, R147.reuse, PT ;  /* 0x0000009394327233 */ /* 0x100fe40003803000 */
[--C-:B------:R-:W-:Y:S02]  /*1adf0*/  HSET2.LE.AND R51, R149, R147.reuse, PT ;  /* 0x0000009395337233 */ /* 0x100fe40003803000 */
        /* <DEDUP_REMOVED lines=9> */
[----:B------:R-:W-:Y:S04]  /*1ae90*/  LOP3.LUT R28, R28, R92, RZ, 0xc0, !PT ;  /* 0x0000005c1c1c7212 */ /* 0x000fe800078ec0ff */
[----:B------:R-:W-:Y:S02]  /*1aea0*/  LOP3.LUT R29, R29, R91, RZ, 0xc0, !PT ;  /* 0x0000005b1d1d7212 */ /* 0x000fe400078ec0ff */
[----:B------:R-:W-:Y:S02]  /*1aeb0*/  LOP3.LUT R30, R30, R88, RZ, 0xc0, !PT ;  /* 0x000000581e1e7212 */ /* 0x000fe400078ec0ff */
[----:B------:R-:W-:Y:S02]  /*1aec0*/  LOP3.LUT R31, R31, R87, RZ, 0xc0, !PT ;  /* 0x000000571f1f7212 */ /* 0x000fe400078ec0ff */
[C---:B------:R-:W-:Y:S02]  /*1aed0*/  LOP3.LUT R0, R95.reuse, 0xffff, RZ, 0xc0, !PT ;  /* 0x0000ffff5f007812 */ /* 0x040fe400078ec0ff */
[----:B------:R-:W-:Y:S02]  /*1aee0*/  SHF.R.U32.HI R2, RZ, 0x8, R118 ;  /* 0x00000008ff027819 */ /* 0x000fe40000011676 */
[----:B------:R-:W-:Y:S01]  /*1aef0*/  SHF.R.U32.HI R3, RZ, 0x8, R120 ;  /* 0x00000008ff037819 */ /* 0x000fe20000011678 */
[C---:B------:R-:W-:Y:S04]  /*1af00*/  HMMA.16816.F32 R8, R28.reuse, R56, R8 ;  /* 0x000000381c08723c */ /* 0x040fe80000001808 */
[----:B------:R-:W-:Y:S02]  /*1af10*/  LOP3.LUT R41, R95, 0xff, RZ, 0xc0, !PT ;  /* 0x000000ff5f297812 */ /* 0x000fe400078ec0ff */
[----:B------:R-:W-:Y:S01]  /*1af20*/  SHF.R.U32.HI R0, RZ, 0x8, R0 ;  /* 0x00000008ff007819 */ /* 0x000fe20000011600 */
[-C--:B------:R-:W-:Y:S04]  /*1af30*/  HMMA.16816.F32 R16, R28, R58.reuse, R16 ;  /* 0x0000003a1c10723c */ /* 0x080fe80000001810 */
[----:B------:R-:W-:Y:S02]  /*1af40*/  PRMT R112, R119, 0x5410, R2 ;  /* 0x0000541077707816 */ /* 0x000fe40000000002 */
[----:B------:R-:W-:Y:S01]  /*1af50*/  PRMT R74, R123, 0x5410, R3 ;  /* 0x000054107b4a7816 */ /* 0x000fe20000000003 */
[C---:B------:R-:W-:Y:S04]  /*1af60*/  HMMA.16816.F32 R12, R48.reuse, R58, R12 ;  /* 0x0000003a300c723c */ /* 0x040fe8000000180c */
[----:B------:R-:W-:Y:S02]  /*1af70*/  LOP3.LUT R40, R122, 0xff, RZ, 0xc0, !PT ;  /* 0x000000ff7a287812 */ /* 0x000fe400078ec0ff */
[----:B------:R-:W-:Y:S01]  /*1af80*/  LOP3.LUT R2, R121, 0xff, RZ, 0xc0, !PT ;  /* 0x000000ff79027812 */ /* 0x000fe200078ec0ff */
[-C--:B--2---:R-:W-:Y:S04]  /*1af90*/  HMMA.16816.F32 R20, R48, R52.reuse, R20 ;  /* 0x000000343014723c */ /* 0x084fe80000001814 */
[----:B------:R-:W-:Y:S02]  /*1afa0*/  PRMT R42, R41, 0x5410, R0 ;  /* 0x00005410292a7816 */ /* 0x000fe40000000000 */
[----:B------:R-:W-:Y:S01]  /*1afb0*/  SHF.R.U32.HI R3, RZ, 0x10, R95 ;  /* 0x00000010ff037819 */ /* 0x000fe2000001165f */
[C---:B------:R-:W-:Y:S04]  /*1afc0*/  HMMA.16816.F32 R32, R28.reuse, R52, R32 ;  /* 0x000000341c20723c */ /* 0x040fe80000001820 */
[----:B------:R-:W-:Y:S02]  /*1afd0*/  LOP3.LUT R0, R94, 0xffff, RZ, 0xc0, !PT ;  /* 0x0000ffff5e007812 */ /* 0x000fe400078ec0ff */
[----:B------:R-:W-:Y:S01]  /*1afe0*/  LOP3.LUT R99, R161, UR6, R134, 0x96, !PT ;  /* 0x00000006a1637c12 */ /* 0x000fe2000f8e9686 */
[-C--:B------:R-:W-:Y:S01]  /*1aff0*/  HMMA.16816.F32 R36, R28, R54.reuse, R36 ;  /* 0x000000361c24723c */ /* 0x080fe20000001824 */
[----:B------:R-:W2:Y:S03]  /*1b000*/  LDL.LU.64 R134, [R1+0x350] ;  /* 0x0003500001867983 */ /* 0x000ea60000300a00 */
[----:B------:R-:W-:Y:S01]  /*1b010*/  PRMT R43, R40, 0x5410, R154 ;  /* 0x00005410282b7816 */ /* 0x000fe2000000009a */
[----:B------:R-:W4:Y:S01]  /*1b020*/  LDL.LU R225, [R1+0x348] ;  /* 0x0003480001e17983 */ /* 0x000f220000300800 */
[----:B------:R-:W-:Y:S01]  /*1b030*/  PRMT R56, R2, 0x5410, R156 ;  /* 0x0000541002387816 */ /* 0x000fe2000000009c */
[----:B------:R-:W-:Y:S02]  /*1b040*/  HMMA.16816.F32 R24, R48, R54, R24 ;  /* 0x000000363018723c */ /* 0x000fe40000001818 */
[----:B------:R-:W4:Y:S02]  /*1b050*/  LDL.LU R132, [R1+0x344] ;  /* 0x0003440001847983 */ /* 0x000f240000300800 */
[----:B------:R-:W-:Y:S02]  /*1b060*/  LOP3.LUT R41, R3, 0xff, RZ, 0xc0, !PT ;  /* 0x000000ff03297812 */ /* 0x000fe400078ec0ff */
[----:B------:R-:W-:Y:S02]  /*1b070*/  SHF.R.U32.HI R2, RZ, 0x10, R94 ;  /* 0x00000010ff027819 */ /* 0x000fe4000001165e */
[----:B------:R-:W-:Y:S03]  /*1b080*/  LOP3.LUT R40, R94, 0xff, RZ, 0xc0, !PT ;  /* 0x000000ff5e287812 */ /* 0x000fe600078ec0ff */
[----:B------:R-:W-:Y:S02]  /*1b090*/  SHF.R.U32.HI R3, RZ, 0x8, R0 ;  /* 0x00000008ff037819 */ /* 0x000fe40000011600 */
[----:B------:R-:W-:Y:S02]  /*1b0a0*/  SHF.R.U32.HI R94, RZ, 0x18, R94 ;  /* 0x00000018ff5e7819 */ /* 0x000fe4000001165e */
[----:B------:R-:W-:Y:S02]  /*1b0b0*/  LOP3.LUT R0, R2, 0xff, RZ, 0xc0, !PT ;  /* 0x000000ff02007812 */ /* 0x000fe400078ec0ff */
[----:B------:R-:W-:Y:S02]  /*1b0c0*/  PRMT R3, R40, 0x5410, R3 ;  /* 0x0000541028037816 */ /* 0x000fe40000000003 */
[----:B------:R-:W-:Y:S02]  /*1b0d0*/  PRMT R2, R0, 0x5410, R94 ;  /* 0x0000541000027816 */ /* 0x000fe4000000005e */
[--C-:B------:R-:W-:Y:S02]  /*1b0e0*/  HSET2.LE.AND R31, R56, R147.reuse, PT ;  /* 0x00000093381f7233 */ /* 0x100fe40003803000 */
[--C-:B------:R-:W-:Y:S01]  /*1b0f0*/  HSET2.LE.AND R0, R3, R147.reuse, PT ;  /* 0x0000009303007233 */ /* 0x100fe20003803000 */
[----:B------:R-:W1:Y:S01]  /*1b100*/  LDSM.16.MT88.4 R56, [R213+0x5400] ;  /* 0x00540000d538783b */ /* 0x000e620000004200 */
[----:B------:R-:W-:Y:S02]  /*1b110*/  LOP3.LUT R3, R174, 0xff, RZ, 0xc0, !PT ;  /* 0x000000ffae037812 */ /* 0x000fe400078ec0ff */
[----:B------:R-:W-:Y:S01]  /*1b120*/  LOP3.LUT R31, R31, R61, RZ, 0xc0, !PT ;  /* 0x0000003d1f1f7212 */ /* 0x000fe200078ec0ff */
[----:B------:R-:W4:Y:S01]  /*1b130*/  LDL.LU R174, [R1+0x340] ;  /* 0x0003400001ae7983 */ /* 0x000f220000300800 */
[----:B------:R-:W-:Y:S02]  /*1b140*/  PRMT R61, R3, 0x5410, R133 ;  /* 0x00005410033d7816 */ /* 0x000fe40000000085 */
[----:B------:R-:W-:Y:S01]  /*1b150*/  SHF.R.U32.HI R95, RZ, 0x18, R95 ;  /* 0x00000018ff5f7819 */ /* 0x000fe2000001165f */
[----:B------:R-:W4:Y:S01]  /*1b160*/  LDL.LU R133, [R1+0x33c] ;  /* 0x00033c0001857983 */ /* 0x000f220000300800 */
[--C-:B------:R-:W-:Y:S02]  /*1b170*/  HSET2.LE.AND R40, R42, R147.reuse, PT ;  /* 0x000000932a287233 */ /* 0x100fe40003803000 */
        /* <DEDUP_REMOVED lines=10> */
[----:B------:R-:W-:Y:S01]  /*1b220*/  LOP3.LUT R28, R0, R86, RZ, 0xc0, !PT ;  /* 0x00000056001c7212 */ /* 0x000fe200078ec0ff */
[-C--:B---3--:R-:W-:Y:S05]  /*1b230*/  HMMA.16816.F32 R4, R40, R44.reuse, R4 ;  /* 0x0000002c2804723c */ /* 0x088fea0000001804 */
[----:B------:R-:W-:Y:S02]  /*1b240*/  LOP3.LUT R29, R2, R85, RZ, 0xc0, !PT ;  /* 0x00000055021d7212 */ /* 0x000fe400078ec0ff */
[----:B------:R-:W-:Y:S04]  /*1b250*/  LOP3.LUT R30, R30, R62, RZ, 0xc0, !PT ;  /* 0x0000003e1e1e7212 */ /* 0x000fe800078ec0ff */
[--C-:B------:R-:W-:Y:S02]  /*1b260*/  SHF.R.U32.HI R2, RZ, 0x10, R168.reuse ;  /* 0x00000010ff027819 */ /* 0x100fe400000116a8 */
[----:B------:R-:W-:Y:S01]  /*1b270*/  SHF.R.U32.HI R48, RZ, 0x18, R168 ;  /* 0x00000018ff307819 */ /* 0x000fe200000116a8 */
[C---:B------:R-:W-:Y:S04]  /*1b280*/  HMMA.16816.F32 R8, R28.reuse, R44, R8 ;  /* 0x0000002c1c08723c */ /* 0x040fe80000001808 */
[----:B------:R-:W-:Y:S02]  /*1b290*/  LOP3.LUT R2, R2, 0xff, RZ, 0xc0, !PT ;  /* 0x000000ff02027812 */ /* 0x000fe400078ec0ff */
[----:B------:R-:W-:Y:S01]  /*1b2a0*/  SHF.R.U32.HI R51, RZ, 0x8, R167 ;  /* 0x00000008ff337819 */ /* 0x000fe200000116a7 */
[-C--:B------:R-:W-:Y:S04]  /*1b2b0*/  HMMA.16816.F32 R16, R28, R46.reuse, R16 ;  /* 0x0000002e1c10723c */ /* 0x080fe80000001810 */
[----:B------:R-:W-:Y:S02]  /*1b2c0*/  PRMT R53, R2, 0x5410, R48 ;  /* 0x0000541002357816 */ /* 0x000fe40000000030 */
[--C-:B------:R-:W-:Y:S01]  /*1b2d0*/  SHF.R.U32.HI R2, RZ, 0x10, R141.reuse ;  /* 0x00000010ff027819 */ /* 0x100fe2000001168d */
[C---:B------:R-:W-:Y:S04]  /*1b2e0*/  HMMA.16816.F32 R12, R40.reuse, R46, R12 ;  /* 0x0000002e280c723c */ /* 0x040fe8000000180c */
[----:B------:R-:W-:Y:S02]  /*1b2f0*/  SHF.R.U32.HI R45, RZ, 0x18, R141 ;  /* 0x00000018ff2d7819 */ /* 0x000fe4000001168d */
[----:B------:R-:W-:Y:S01]  /*1b300*/  LOP3.LUT R2, R2, 0xff, RZ, 0xc0, !PT ;  /* 0x000000ff02027812 */ /* 0x000fe200078ec0ff */
[-C--:B-1----:R-:W-:Y:S04]  /*1b310*/  HMMA.16816.F32 R20, R40, R56.reuse, R20 ;  /* 0x000000382814723c */ /* 0x082fe80000001814 */
[--C-:B------:R-:W-:Y:S02]  /*1b320*/  HSET2.LE.AND R47, R61, R147.reuse, PT ;  /* 0x000000933d2f7233 */ /* 0x100fe40003803000 */
[----:B------:R-:W-:Y:S01]  /*1b330*/  LOP3.LUT R0, R168, 0xffff, RZ, 0xc0, !PT ;  /* 0x0000ffffa8007812 */ /* 0x000fe200078ec0ff */
[C---:B------:R-:W-:Y:S04]  /*1b340*/  HMMA.16816.F32 R32, R28.reuse, R56, R32 ;  /* 0x000000381c20723c */ /* 0x040fe80000001820 */
[----:B------:R-:W-:Y:S02]  /*1b350*/  LOP3.LUT R47, R47, R60, RZ, 0xc0, !PT ;  /* 0x0000003c2f2f7212 */ /* 0x000fe400078ec0ff */
[----:B------:R-:W-:Y:S01]  /*1b360*/  PRMT R52, R2, 0x5410, R45 ;  /* 0x0000541002347816 */ /* 0x000fe2000000002d */
[-C--:B------:R-:W-:Y:S04]  /*1b370*/  HMMA.16816.F32 R36, R28, R58.reuse, R36 ;  /* 0x0000003a1c24723c */ /* 0x080fe80000001824 */
[----:B------:R-:W-:Y:S02]  /*1b380*/  LOP3.LUT R50, R171, 0xff, RZ, 0xc0, !PT ;  /* 0x000000ffab327812 */ /* 0x000fe400078ec0ff */
[----:B------:R-:W-:Y:S01]  /*1b390*/  LOP3.LUT R49, R168, 0xff, RZ, 0xc0, !PT ;  /* 0x000000ffa8317812 */ /* 0x000fe200078ec0ff */
[----:B------:R-:W-:Y:S01]  /*1b3a0*/  HMMA.16816.F32 R24, R40, R58, R24 ;  /* 0x0000003a2818723c */ /* 0x000fe20000001818 */
[----:B------:R-:W-:Y:S01]  /*1b3b0*/  LDSM.16.MT88.4 R40, [R213+0x5800] ;  /* 0x00580000d528783b */ /* 0x000fe20000004200 */
[----:B------:R1:W3:Y:S02]  /*1b3c0*/  MUFU.EX2 R58, R143 ;  /* 0x0000008f003a7308 */ /* 0x0002e40000000800 */
[----:B------:R-:W-:Y:S02]  /*1b3d0*/  SHF.R.U32.HI R0, RZ, 0x8, R0 ;  /* 0x00000008ff007819 */ /* 0x000fe40000011600 */
[----:B------:R-:W-:Y:S02]  /*1b3e0*/  PRMT R74, R172, 0x5410, R51 ;  /* 0x00005410ac4a7816 */ /* 0x000fe40000000033 */
[--C-:B------:R-:W-:Y:S03]  /*1b3f0*/  HSET2.LE.AND R45, R53, R147.reuse, PT ;  /* 0x00000093352d7233 */ /* 0x100fe60003803000 */
[--C-:B------:R-:W-:Y:S02]  /*1b400*/  HSET2.LE.AND R30, R74, R147.reuse, PT ;  /* 0x000000934a1e7233 */ /* 0x100fe40003803000 */
[----:B------:R-:W-:Y:S02]  /*1b410*/  PRMT R62, R50, 0x5410, R166 ;  /* 0x00005410323e7816 */ /* 0x000fe400000000a6 */
[----:B------:R-:W-:Y:S01]  /*1b420*/  LOP3.LUT R45, R45, R63, RZ, 0xc0, !PT ;  /* 0x0000003f2d2d7212 */ /* 0x000fe200078ec0ff */
[----:B------:R-:W-:Y:S01]  /*1b430*/  LDSM.16.MT88.4 R164, [R212+0x5c00] ;  /* 0x005c0000d4a4783b */ /* 0x000fe20000004200 */
[----:B------:R-:W-:Y:S02]  /*1b440*/  PRMT R55, R49, 0x5410, R0 ;  /* 0x0000541031377816 */ /* 0x000fe40000000000 */
[--C-:B------:R-:W-:Y:S02]  /*1b450*/  HSET2.LE.AND R31, R62, R147.reuse, PT ;  /* 0x000000933e1f7233 */ /* 0x100fe40003803000 */
[C---:B------:R-:W-:Y:S02]  /*1b460*/  LOP3.LUT R0, R141.reuse, 0xffff, RZ, 0xc0, !PT ;  /* 0x0000ffff8d007812 */ /* 0x040fe400078ec0ff */
[----:B------:R-:W-:Y:S02]  /*1b470*/  LOP3.LUT R48, R141, 0xff, RZ, 0xc0, !PT ;  /* 0x000000ff8d307812 */ /* 0x000fe400078ec0ff */
[----:B------:R-:W-:Y:S02]  /*1b480*/  SHF.R.U32.HI R44, RZ, 0x8, R0 ;  /* 0x00000008ff2c7819 */ /* 0x000fe40000011600 */
[----:B------:R-:W-:Y:S02]  /*1b490*/  SHF.R.U32.HI R113, RZ, 0x10, R160 ;  /* 0x00000010ff717819 */ /* 0x000fe400000116a0 */
[----:B------:R-:W-:Y:S02]  /*1b4a0*/  PRMT R54, R48, 0x5410, R44 ;  /* 0x0000541030367816 */ /* 0x000fe4000000002c */
[--C-:B------:R-:W-:Y:S01]  /*1b4b0*/  HSET2.LE.AND R44, R55, R147.reuse, PT ;  /* 0x00000093372c7233 */ /* 0x100fe20003803000 */
[----:B------:R-:W1:Y:S01]  /*1b4c0*/  LDSM.16.MT88.4 R48, [R212+0x5800] ;  /* 0x00580000d430783b */ /* 0x000e620000004200 */
[----:B------:R-:W-:Y:S02]  /*1b4d0*/  SHF.R.U32.HI R114, RZ, 0x18, R160 ;  /* 0x00000018ff727819 */ /* 0x000fe400000116a0 */
[----:B------:R-:W-:Y:S02]  /*1b4e0*/  LOP3.LUT R0, R113, 0xff, RZ, 0xc0, !PT ;  /* 0x000000ff71007812 */ /* 0x000fe400078ec0ff */
[----:B------:R-:W-:Y:S02]  /*1b4f0*/  LOP3.LUT R44, R44, R80, RZ, 0xc0, !PT ;  /* 0x000000502c2c7212 */ /* 0x000fe400078ec0ff */
[----:B------:R-:W-:Y:S02]  /*1b500*/  LOP3.LUT R115, R160, 0xffff, RZ, 0xc0, !PT ;  /* 0x0000ffffa0737812 */ /* 0x000fe400078ec0ff */
[----:B------:R-:W-:Y:S02]  /*1b510*/  LOP3.LUT R116, R158, 0xffff, RZ, 0xc0, !PT ;  /* 0x0000ffff9e747812 */ /* 0x000fe400078ec0ff */
[----:B------:R-:W-:Y:S02]  /*1b520*/  PRMT R83, R0, 0x5410, R114 ;  /* 0x0000541000537816 */ /* 0x000fe40000000072 */
[----:B------:R-:W-:Y:S02]  /*1b530*/  SHF.R.U32.HI R159, RZ, 0x18, R158 ;  /* 0x00000018ff9f7819 */ /* 0x000fe4000001169e */
[--C-:B------:R-:W-:Y:S02]  /*1b540*/  HSET2.LE.AND R46, R126, R147.reuse, PT ;  /* 0x000000937e2e7233 */ /* 0x100fe40003803000 */
[----:B------:R-:W-:Y:S02]  /*1b550*/  SHF.R.U32.HI R0, RZ, 0x8, R115 ;  /* 0x00000008ff007819 */ /* 0x000fe40000011673 */
[----:B------:R-:W-:Y:S02]  /*1b560*/  LOP3.LUT R160, R160, 0xff, RZ, 0xc0, !PT ;  /* 0x000000ffa0a07812 */ /* 0x000fe400078ec0ff */
[----:B------:R-:W-:Y:S02]  /*1b570*/  LOP3.LUT R2, R124, 0xff, RZ, 0xc0, !PT ;  /* 0x000000ff7c027812 */ /* 0x000fe400078ec0ff */
[----:B------:R-:W-:Y:S02]  /*1b580*/  PRMT R81, R160, 0x5410, R0 ;  /* 0x00005410a0517816 */ /* 0x000fe40000000000 */
[----:B------:R-:W-:Y:S02]  /*1b590*/  PRMT R82, R2, 0x5410, R159 ;  /* 0x0000541002527816 */ /* 0x000fe4000000009f */
[----:B------:R-:W-:Y:S02]  /*1b5a0*/  LOP3.LUT R46, R46, R93, RZ, 0xc0, !PT ;  /* 0x0000005d2e2e7212 */ /* 0x000fe400078ec0ff */
[--C-:B------:R-:W-:Y:S02]  /*1b5b0*/  HSET2.LE.AND R0, R54, R147.reuse, PT ;  /* 0x0000009336007233 */ /* 0x100fe40003803000 */
[--C-:B------:R-:W-:Y:S02]  /*1b5c0*/  HSET2.LE.AND R2, R52, R147.reuse, PT ;  /* 0x0000009334027233 */ /* 0x100fe40003803000 */
[----:B------:R-:W-:Y:S02]  /*1b5d0*/  LOP3.LUT R30, R30, R103, RZ, 0xc0, !PT ;  /* 0x000000671e1e7212 */ /* 0x000fe400078ec0ff */
[----:B------:R-:W-:Y:S02]  /*1b5e0*/  LOP3.LUT R28, R0, R128, RZ, 0xc0, !PT ;  /* 0x00000080001c7212 */ /* 0x000fe400078ec0ff */
[----:B------:R-:W-:Y:S02]  /*1b5f0*/  LOP3.LUT R29, R2, R117, RZ, 0xc0, !PT ;  /* 0x00000075021d7212 */ /* 0x000fe400078ec0ff */
[----:B------:R-:W-:Y:S01]  /*1b600*/  LOP3.LUT R31, R31, R98, RZ, 0xc0, !PT ;  /* 0x000000621f1f7212 */ /* 0x000fe200078ec0ff */
[-C--:B-1----:R-:W-:Y:S05]  /*1b610*/  HMMA.16816.F32 R4, R44, R48.reuse, R4 ;  /* 0x000000302c04723c */ /* 0x082fea0000001804 */
[----:B------:R-:W-:Y:S01]  /*1b620*/  SHF.R.U32.HI R3, RZ, 0x8, R116 ;  /* 0x00000008ff037819 */ /* 0x000fe20000011674 */
[C---:B------:R-:W-:Y:S05]  /*1b630*/  HMMA.16816.F32 R8, R28.reuse, R48, R8 ;  /* 0x000000301c08723c */ /* 0x040fea0000001808 */
[----:B------:R-:W-:Y:S01]  /*1b640*/  PRMT R158, R125, 0x5410, R3 ;  /* 0x000054107d9e7816 */ /* 0x000fe20000000003 */
[-C--:B------:R-:W-:Y:S05]  /*1b650*/  HMMA.16816.F32 R16, R28, R50.reuse, R16 ;  /* 0x000000321c10723c */ /* 0x080fea0000001810 */
[--C-:B------:R-:W-:Y:S01]  /*1b660*/  SHF.R.U32.HI R3, RZ, 0x10, R99.reuse ;  /* 0x00000010ff037819 */ /* 0x100fe20000011663 */
[C---:B------:R-:W-:Y:S05]  /*1b670*/  HMMA.16816.F32 R12, R44.reuse, R50, R12 ;  /* 0x000000322c0c723c */ /* 0x040fea000000180c */
[----:B------:R-:W-:Y:S01]  /*1b680*/  LOP3.LUT R2, R111, 0xffff, RZ, 0xc0, !PT ;  /* 0x0000ffff6f027812 */ /* 0x000fe200078ec0ff */
[-C--:B------:R-:W-:Y:S05]  /*1b690*/  HMMA.16816.F32 R20, R44, R40.reuse, R20 ;  /* 0x000000282c14723c */ /* 0x080fea0000001814 */
[----:B------:R-:W-:Y:S01]  /*1b6a0*/  SHF.R.U32.HI R54, RZ, 0x18, R99 ;  /* 0x00000018ff367819 */ /* 0x000fe20000011663 */
[C---:B------:R-:W-:Y:S05]  /*1b6b0*/  HMMA.16816.F32 R32, R28.reuse, R40, R32 ;  /* 0x000000281c20723c */ /* 0x040fea0000001820 */
[----:B------:R-:W-:Y:S01]  /*1b6c0*/  LOP3.LUT R3, R3, 0xff, RZ, 0xc0, !PT ;  /* 0x000000ff03037812 */ /* 0x000fe200078ec0ff */
[-C--:B------:R-:W-:Y:S05]  /*1b6d0*/  HMMA.16816.F32 R36, R28, R42.reuse, R36 ;  /* 0x0000002a1c24723c */ /* 0x080fea0000001824 */
[--C-:B------:R-:W-:Y:S01]  /*1b6e0*/  SHF.R.U32.HI R52, RZ, 0x10, R111.reuse ;  /* 0x00000010ff347819 */ /* 0x100fe2000001166f */
[----:B------:R-:W-:Y:S05]  /*1b6f0*/  HMMA.16816.F32 R24, R44, R42, R24 ;  /* 0x0000002a2c18723c */ /* 0x000fea0000001818 */
[----:B------:R-:W-:Y:S02]  /*1b700*/  LOP3.LUT R53, R111, 0xff, RZ, 0xc0, !PT ;  /* 0x000000ff6f357812 */ /* 0x000fe400078ec0ff */
[----:B------:R-:W-:Y:S04]  /*1b710*/  SHF.R.U32.HI R2, RZ, 0x8, R2 ;  /* 0x00000008ff027819 */ /* 0x000fe80000011602 */
[----:B------:R-:W-:Y:S02]  /*1b720*/  LOP3.LUT R0, R99, 0xffff, RZ, 0xc0, !PT ;  /* 0x0000ffff63007812 */ /* 0x000fe400078ec0ff */
[----:B------:R-:W-:Y:S02]  /*1b730*/  PRMT R3, R3, 0x5410, R54 ;  /* 0x0000541003037816 */ /* 0x000fe40000000036 */
[----:B------:R-:W-:Y:S02]  /*1b740*/  SHF.R.U32.HI R56, RZ, 0x18, R111 ;  /* 0x00000018ff387819 */ /* 0x000fe4000001166f */
[----:B------:R-:W-:Y:S02]  /*1b750*/  LOP3.LUT R52, R52, 0xff, RZ, 0xc0, !PT ;  /* 0x000000ff34347812 */ /* 0x000fe400078ec0ff */
[----:B------:R-:W-:Y:S02]  /*1b760*/  LOP3.LUT R55, R99, 0xff, RZ, 0xc0, !PT ;  /* 0x000000ff63377812 */ /* 0x000fe400078ec0ff */
[----:B------:R-:W-:Y:S02]  /*1b770*/  PRMT R2, R53, 0x5410, R2 ;  /* 0x0000541035027816 */ /* 0x000fe40000000002 */
[----:B------:R-:W-:Y:S02]  /*1b780*/  SHF.R.U32.HI R0, RZ, 0x8, R0 ;  /* 0x00000008ff007819 */ /* 0x000fe40000011600 */
[----:B------:R-:W-:Y:S02]  /*1b790*/  PRMT R52, R52, 0x5410, R56 ;  /* 0x0000541034347816 */ /* 0x000fe40000000038 */
[--C-:B------:R-:W-:Y:S02]  /*1b7a0*/  HSET2.LE.AND R141, R3, R147.reuse, PT ;  /* 0x00000093038d7233 */ /* 0x100fe40003803000 */
[----:B------:R-:W-:Y:S02]  /*1b7b0*/  PRMT R0, R55, 0x5410, R0 ;  /* 0x0000541037007816 */ /* 0x000fe40000000000 */
[--C-:B------:R-:W-:Y:S02]  /*1b7c0*/  HSET2.LE.AND R156, R2, R147.reuse, PT ;  /* 0x00000093029c7233 */ /* 0x100fe40003803000 */
[--C-:B------:R-:W-:Y:S02]  /*1b7d0*/  HSET2.LE.AND R157, R52, R147.reuse, PT ;  /* 0x00000093349d7233 */ /* 0x100fe40003803000 */
[----:B------:R-:W1:Y:S01]  /*1b7e0*/  LDSM.16.MT88.4 R52, [R213+0x5c00] ;  /* 0x005c0000d534783b */ /* 0x000e620000004200 */
[--C-:B------:R-:W-:Y:S02]  /*1b7f0*/  HSET2.LE.AND R158, R158, R147.reuse, PT ;  /* 0x000000939e9e7233 */ /* 0x100fe40003803000 */
[--C-:B------:R-:W-:Y:S02]  /*1b800*/  HSET2.LE.AND R56, R82, R147.reuse, PT ;  /* 0x0000009352387233 */ /* 0x100fe40003803000 */
[--C-:B------:R-:W-:Y:S02]  /*1b810*/  HSET2.LE.AND R140, R0, R147.reuse, PT ;  /* 0x00000093008c7233 */ /* 0x100fe40003803000 */
[----:B------:R-:W-:Y:S02]  /*1b820*/  LOP3.LUT R156, R156, R138, RZ, 0xc0, !PT ;  /* 0x0000008a9c9c7212 */ /* 0x000fe400078ec0ff */
[----:B------:R-:W-:Y:S02]  /*1b830*/  LOP3.LUT R157, R157, R129, RZ, 0xc0, !PT ;  /* 0x000000819d9d7212 */ /* 0x000fe400078ec0ff */
[----:B------:R-:W-:Y:S02]  /*1b840*/  LOP3.LUT R158, R158, R144, RZ, 0xc0, !PT ;  /* 0x000000909e9e7212 */ /* 0x000fe400078ec0ff */
[--C-:B------:R-:W-:Y:S02]  /*1b850*/  HSET2.LE.AND R143, R83, R147.reuse, PT ;  /* 0x00000093538f7233 */ /* 0x100fe40003803000 */
[----:B------:R-:W-:Y:S02]  /*1b860*/  HSET2.LE.AND R57, R81, R147, PT ;  /* 0x0000009351397233 */ /* 0x000fe40003803000 */
[----:B---3--:R-:W-:Y:S02]  /*1b870*/  F2FP.F16.F32.PACK_AB R49, R137, R58 ;  /* 0x0000003a8931723e */ /* 0x008fe400000000ff */
[----:B------:R-:W-:Y:S02]  /*1b880*/  LOP3.LUT R140, R140, R146, RZ, 0xc0, !PT ;  /* 0x000000928c8c7212 */ /* 0x000fe400078ec0ff */
[----:B------:R-:W-:Y:S02]  /*1b890*/  LOP3.LUT R143, R143, R49, RZ, 0xc0, !PT ;  /* 0x000000318f8f7212 */ /* 0x000fe400078ec0ff */
[----:B------:R-:W-:Y:S01]  /*1b8a0*/  LOP3.LUT R141, R141, R145, RZ, 0xc0, !PT ;  /* 0x000000918d8d7212 */ /* 0x000fe200078ec0ff */
[----:B--2---:R-:W-:Y:S01]  /*1b8b0*/  IMAD.MOV.U32 R136, RZ, RZ, R134 ;  /* 0x000000ffff887224 */ /* 0x004fe200078e0086 */
[----:B----4-:R-:W2:Y:S02]  /*1b8c0*/  MUFU.EX2 R59, R225 ;  /* 0x000000e1003b7308 */ /* 0x010ea40000000800 */
[----:B--2---:R-:W-:Y:S04]  /*1b8d0*/  F2FP.F16.F32.PACK_AB R2, R175, R59 ;  /* 0x0000003baf02723e */ /* 0x004fe800000000ff */
[C---:B------:R-:W-:Y:S04]  /*1b8e0*/  PRMT R0, R2.reuse, 0x7632, R0 ;  /* 0x0000763202007816 */ /* 0x040fe80000000000 */
[----:B------:R-:W-:Y:S04]  /*1b8f0*/  PRMT R142, R2, 0x5410, R0 ;  /* 0x00005410028e7816 */ /* 0x000fe80000000000 */
[----:B------:R-:W-:Y:S01]  /*1b900*/  LOP3.LUT R142, R57, R142, RZ, 0xc0, !PT ;  /* 0x0000008e398e7212 */ /* 0x000fe200078ec0ff */
[----:B------:R-:W-:Y:S10]  /*1b910*/  MUFU.EX2 R174, R174 ;  /* 0x000000ae00ae7308 */ /* 0x000ff40000000800 */
[----:B------:R2:W3:Y:S02]  /*1b920*/  MUFU.EX2 R60, R133 ;  /* 0x00000085003c7308 */ /* 0x0004e40000000800 */
[----:B--2---:R-:W2:Y:S01]  /*1b930*/  LDL.LU R133, [R1+0x338] ;  /* 0x0003380001857983 */ /* 0x004ea20000300800 */
[----:B---3--:R-:W-:Y:S03]  /*1b940*/  F2FP.F16.F32.PACK_AB R48, R174, R60 ;  /* 0x0000003cae30723e */ /* 0x008fe600000000ff */
[----:B------:R4:W5:Y:S01]  /*1b950*/  LDL.LU R225, [R1+0x334] ;  /* 0x0003340001e17983 */ /* 0x0009620000300800 */
[C---:B------:R-:W-:Y:S03]  /*1b960*/  PRMT R3, R48.reuse, 0x7632, R3 ;  /* 0x0000763230037816 */ /* 0x040fe60000000003 */
[----:B------:R4:W3:Y:S01]  /*1b970*/  LDL.S16 R74, [R1+0xc0] ;  /* 0x0000c000014a7983 */ /* 0x0008e20000100600 */
[----:B------:R-:W-:Y:S03]  /*1b980*/  PRMT R159, R48, 0x5410, R3 ;  /* 0x00005410309f7816 */ /* 0x000fe60000000003 */
[----:B------:R4:W4:Y:S01]  /*1b990*/  LDL.S16 R63, [R1+0xbc] ;  /* 0x0000bc00013f7983 */ /* 0x0009220000100600 */
[----:B------:R-:W-:Y:S03]  /*1b9a0*/  LOP3.LUT R159, R56, R159, RZ, 0xc0, !PT ;  /* 0x0000009f389f7212 */ /* 0x000fe600078ec0ff */
[----:B------:R1:W2:Y:S04]  /*1b9b0*/  LDL.S16 R62, [R1+0xb8] ;  /* 0x0000b800013e7983 */ /* 0x0002a80000100600 */
[----:B------:R1:W2:Y:S01]  /*1b9c0*/  LDL.S16 R84, [R1+0xc8] ;  /* 0x0000c80001547983 */ /* 0x0002a20000100600 */
[-C--:B------:R-:W-:Y:S03]  /*1b9d0*/  HMMA.16816.F32 R168, R156, R164.reuse, R4 ;  /* 0x000000a49ca8723c */ /* 0x080fe60000001804 */
[----:B------:R2:W2:Y:S03]  /*1b9e0*/  LDL.S16 R61, [R1+0xb4] ;  /* 0x0000b400013d7983 */ /* 0x0004a60000100600 */
[C---:B------:R-:W-:Y:S01]  /*1b9f0*/  HMMA.16816.F32 R152, R140.reuse, R164, R8 ;  /* 0x000000a48c98723c */ /* 0x040fe20000001808 */
[----:B------:R2:W2:Y:S04]  /*1ba00*/  LDL.S16 R80, [R1+0xc4] ;  /* 0x0000c40001507983 */ /* 0x0004a80000100600 */
[----:B------:R-:W-:Y:S01]  /*1ba10*/  @P2 PRMT R4, R49, 0x7632, R4 ;  /* 0x0000763231042816 */ /* 0x000fe20000000004 */
[-C--:B------:R-:W-:Y:S06]  /*1ba20*/  HMMA.16816.F32 R148, R140, R166.reuse, R16 ;  /* 0x000000a68c94723c */ /* 0x080fec0000001810 */
[C---:B------:R-:W-:Y:S06]  /*1ba30*/  HMMA.16816.F32 R164, R156.reuse, R166, R12 ;  /* 0x000000a69ca4723c */ /* 0x040fec000000180c */
[-C--:B-1----:R-:W-:Y:S06]  /*1ba40*/  HMMA.16816.F32 R160, R156, R52.reuse, R20 ;  /* 0x000000349ca0723c */ /* 0x082fec0000001814 */
[C---:B------:R-:W-:Y:S06]  /*1ba50*/  HMMA.16816.F32 R144, R140.reuse, R52, R32 ;  /* 0x000000348c90723c */ /* 0x040fec0000001820 */
[-C--:B------:R-:W-:Y:S06]  /*1ba60*/  HMMA.16816.F32 R140, R140, R54.reuse, R36 ;  /* 0x000000368c8c723c */ /* 0x080fec0000001824 */
[----:B------:R-:W-:Y:S05]  /*1ba70*/  HMMA.16816.F32 R156, R156, R54, R24 ;  /* 0x000000369c9c723c */ /* 0x000fea0000001818 */
[----:B---3--:R-:W-:Y:S02]  /*1ba80*/  @!P6 HADD2 R74, -R48.H0_H0, -RZ.H0_H0 ;  /* 0xa00000ff304ae230 */ /* 0x008fe40000000900 */
[----:B----4-:R-:W-:Y:S04]  /*1ba90*/  @!P0 HADD2 R63, -R3.H0_H0, -RZ.H0_H0 ;  /* 0xa00000ff033f8230 */ /* 0x010fe80000000900 */
[----:B------:R-:W-:Y:S01]  /*1baa0*/  PRMT R10, R74, 0x7610, R10 ;  /* 0x000076104a0a7816 */ /* 0x000fe2000000000a */
[----:B--2---:R-:W-:Y:S01]  /*1bab0*/  @!P5 HADD2 R62, -R2.H0_H0, -RZ.H0_H0 ;  /* 0xa00000ff023ed230 */ /* 0x004fe20000000900 */
[----:B------:R-:W-:Y:S02]  /*1bac0*/  PRMT R9, R63, 0x7610, R9 ;  /* 0x000076103f097816 */ /* 0x000fe40000000009 */
[----:B------:R-:W-:Y:S01]  /*1bad0*/  @!P6 PRMT R48, R10, 0x5410, RZ ;  /* 0x000054100a30e816 */ /* 0x000fe200000000ff */
[C---:B------:R-:W-:Y:S01]  /*1bae0*/  @!P3 HADD2 R84, -R49.reuse.H0_H0, -RZ.H0_H0 ;  /* 0xa00000ff3154b230 */ /* 0x040fe20000000900 */
[----:B------:R-:W-:Y:S02]  /*1baf0*/  @!P0 PRMT R3, R9, 0x5410, RZ ;  /* 0x0000541009038816 */ /* 0x000fe400000000ff */
[----:B------:R-:W-:Y:S01]  /*1bb00*/  PRMT R8, R62, 0x7610, R8 ;  /* 0x000076103e087816 */ /* 0x000fe20000000008 */
[----:B------:R-:W-:Y:S01]  /*1bb10*/  STG.E.U16 desc[UR20][R178.64+0xf0], R48 ;  /* 0x0000f030b2007986 */ /* 0x000fe2000c101514 */
[----:B------:R-:W-:Y:S01]  /*1bb20*/  @!P4 HADD2 R61, -R0.H0_H0, -RZ.H0_H0 ;  /* 0xa00000ff003dc230 */ /* 0x000fe20000000900 */
[----:B------:R-:W-:Y:S02]  /*1bb30*/  PRMT R6, R84, 0x7610, R6 ;  /* 0x0000761054067816 */ /* 0x000fe40000000006 */
[----:B------:R1:W-:Y:S01]  /*1bb40*/  STG.E.U16 desc[UR20][R178.64+0xf2], R3 ;  /* 0x0000f203b2007986 */ /* 0x0003e2000c101514 */
[----:B------:R-:W-:Y:S01]  /*1bb50*/  @!P5 PRMT R2, R8, 0x5410, RZ ;  /* 0x000054100802d816 */ /* 0x000fe200000000ff */
[----:B------:R-:W-:Y:S01]  /*1bb60*/  @!P2 HADD2 R80, -R49.H1_H1, -RZ.H0_H0 ;  /* 0xa00000ff3150a230 */ /* 0x000fe20000000d00 */
[----:B------:R-:W-:Y:S01]  /*1bb70*/  @!P3 PRMT R49, R6, 0x5410, RZ ;  /* 0x000054100631b816 */ /* 0x000fe200000000ff */
[----:B------:R-:W-:Y:S01]  /*1bb80*/  @!P3 STL.S16 [R1+0xc8], R84 ;  /* 0x0000c8540100b387 */ /* 0x000fe20000100600 */
[----:B------:R-:W-:Y:S02]  /*1bb90*/  PRMT R7, R61, 0x7610, R7 ;  /* 0x000076103d077816 */ /* 0x000fe40000000007 */
[----:B------:R-:W-:Y:S01]  /*1bba0*/  PRMT R5, R80, 0x7610, R5 ;  /* 0x0000761050057816 */ /* 0x000fe20000000005 */
[----:B------:R2:W-:Y:S01]  /*1bbb0*/  STG.E.U16 desc[UR20][R182.64+0xee], R2 ;  /* 0x0000ee02b6007986 */ /* 0x0005e2000c101514 */
[----:B------:R-:W-:Y:S02]  /*1bbc0*/  @!P4 PRMT R0, R7, 0x5410, RZ ;  /* 0x000054100700c816 */ /* 0x000fe400000000ff */
[----:B------:R-:W-:Y:S01]  /*1bbd0*/  @!P2 PRMT R4, R5, 0x5410, RZ ;  /* 0x000054100504a816 */ /* 0x000fe200000000ff */
[----:B------:R-:W-:Y:S04]  /*1bbe0*/  @!P2 STL.S16 [R1+0xc4], R80 ;  /* 0x0000c4500100a387 */ /* 0x000fe80000100600 */
[----:B------:R4:W5:Y:S04]  /*1bbf0*/  LDL.LU R223, [R1+0x330] ;  /* 0x0003300001df7983 */ /* 0x0009680000300800 */
[----:B------:R3:W-:Y:S04]  /*1bc00*/  STG.E.U16 desc[UR20][R182.64+0xf0], R0 ;  /* 0x0000f000b6007986 */ /* 0x0007e8000c101514 */
[----:B------:R4:W5:Y:S01]  /*1bc10*/  LDL.LU R222, [R1+0x32c] ;  /* 0x00032c0001de7983 */ /* 0x0009620000300800 */
[----:B-1----:R-:W-:Y:S03]  /*1bc20*/  FADD.FTZ R3, R216, R217 ;  /* 0x000000d9d8037221 */ /* 0x002fe60000010000 */
[----:B------:R-:W-:Y:S01]  /*1bc30*/  @!P6 STL.S16 [R1+0xc0], R74 ;  /* 0x0000c04a0100e387 */ /* 0x000fe20000100600 */
[----:B------:R-:W-:Y:S03]  /*1bc40*/  FADD.FTZ R58, R58, R3 ;  /* 0x000000033a3a7221 */ /* 0x000fe60000010000 */
[----:B------:R-:W-:Y:S01]  /*1bc50*/  @!P0 STL.S16 [R1+0xbc], R63 ;  /* 0x0000bc3f01008387 */ /* 0x000fe20000100600 */
[----:B------:R-:W-:Y:S01]  /*1bc60*/  ISETP.LT.AND P0, PT, RZ, UR27, PT ;  /* 0x0000001bff007c0c */ /* 0x000fe2000bf01270 */
[----:B------:R-:W-:Y:S01]  /*1bc70*/  UIADD3 UR27, UR27, -0x1, URZ ;  /* 0xffffffff1b1b7890 */ /* 0x000fe2000fffe03f */
[----:B--2---:R-:W-:Y:S01]  /*1bc80*/  FADD.FTZ R2, R220, R221 ;  /* 0x000000dddc027221 */ /* 0x004fe20000010000 */
[----:B------:R-:W-:Y:S01]  /*1bc90*/  @!P5 STL.S16 [R1+0xb8], R62 ;  /* 0x0000b83e0100d387 */ /* 0x000fe20000100600 */
[----:B------:R-:W-:Y:S02]  /*1bca0*/  FADD.FTZ R229, R137, R58 ;  /* 0x0000003a89e57221 */ /* 0x000fe40000010000 */
[----:B------:R-:W-:Y:S01]  /*1bcb0*/  FADD.FTZ R2, R60, R2 ;  /* 0x000000023c027221 */ /* 0x000fe20000010000 */
[----:B------:R1:W-:Y:S03]  /*1bcc0*/  STG.E.U16 desc[UR20][R180.64+0xf2], R4 ;  /* 0x0000f204b4007986 */ /* 0x0003e6000c101514 */
[----:B------:R-:W-:Y:S01]  /*1bcd0*/  FADD.FTZ R2, R174, R2 ;  /* 0x00000002ae027221 */ /* 0x000fe20000010000 */
[----:B------:R-:W-:Y:S01]  /*1bce0*/  @!P4 STL.S16 [R1+0xb4], R61 ;  /* 0x0000b43d0100c387 */ /* 0x000fe20000100600 */
[----:B---3--:R-:W-:Y:S03]  /*1bcf0*/  FADD.FTZ R0, R218, R219 ;  /* 0x000000dbda007221 */ /* 0x008fe60000010000 */
[----:B------:R4:W5:Y:S01]  /*1bd00*/  LDL.LU R221, [R1+0x328] ;  /* 0x0003280001dd7983 */ /* 0x0009620000300800 */
[----:B------:R-:W-:Y:S03]  /*1bd10*/  FADD.FTZ R0, R59, R0 ;  /* 0x000000003b007221 */ /* 0x000fe60000010000 */
[----:B------:R4:W5:Y:S01]  /*1bd20*/  LDL.LU R220, [R1+0x324] ;  /* 0x0003240001dc7983 */ /* 0x0009620000300800 */
[----:B------:R-:W-:Y:S03]  /*1bd30*/  FADD.FTZ R228, R175, R0 ;  /* 0x00000000afe47221 */ /* 0x000fe60000010000 */
[----:B------:R4:W5:Y:S01]  /*1bd40*/  LDL.LU R219, [R1+0x320] ;  /* 0x0003200001db7983 */ /* 0x0009620000300800 */
[----:B------:R-:W-:Y:S03]  /*1bd50*/  IMAD.MOV.U32 R0, RZ, RZ, R133 ;  /* 0x000000ffff007224 */ /* 0x000fe600078e0085 */
[----:B------:R4:W5:Y:S04]  /*1bd60*/  LDL.LU R218, [R1+0x31c] ;  /* 0x00031c0001da7983 */ /* 0x0009680000300800 */
[----:B------:R4:W5:Y:S01]  /*1bd70*/  LDL.LU R217, [R1+0x318] ;  /* 0x0003180001d97983 */ /* 0x0009620000300800 */
[----:B-1----:R-:W-:Y:S03]  /*1bd80*/  FADD.FTZ R4, R214, R215 ;  /* 0x000000d7d6047221 */ /* 0x002fe60000010000 */
[----:B------:R4:W5:Y:S01]  /*1bd90*/  LDL.LU R216, [R1+0x314] ;  /* 0x0003140001d87983 */ /* 0x0009620000300800 */
[----:B------:R-:W-:Y:S03]  /*1bda0*/  FADD.FTZ R3, R139, R4 ;  /* 0x000000048b037221 */ /* 0x000fe60000010000 */
[----:B------:R4:W5:Y:S04]  /*1bdb0*/  LDL.LU R215, [R1+0x310] ;  /* 0x0003100001d77983 */ /* 0x0009680000300800 */
[----:B------:R4:W5:Y:S04]  /*1bdc0*/  LDL.LU R214, [R1+0x30c] ;  /* 0x00030c0001d67983 */ /* 0x0009680000300800 */
[----:B------:R4:W5:Y:S04]  /*1bdd0*/  LDL.LU R139, [R1+0x308] ;  /* 0x00030800018b7983 */ /* 0x0009680000300800 */
[----:B------:R1:W-:Y:S04]  /*1bde0*/  STL [R1+0x1c], R3 ;  /* 0x00001c0301007387 */ /* 0x0003e80000100800 */
[----:B------:R2:W-:Y:S04]  /*1bdf0*/  STL [R1+0x28], R2 ;  /* 0x0000280201007387 */ /* 0x0005e80000100800 */
[----:B------:R4:W-:Y:S01]  /*1be00*/  STG.E.U16 desc[UR20][R180.64+0xf0], R49 ;  /* 0x0000f031b4007986 */ /* 0x0009e2000c101514 */
[----:B-1----:R-:W-:Y:S02]  /*1be10*/  IMAD.MOV.U32 R3, RZ, RZ, R135 ;  /* 0x000000ffff037224 */ /* 0x002fe400078e0087 */
[----:B--2---:R-:W-:Y:S01]  /*1be20*/  IMAD.MOV.U32 R2, RZ, RZ, R132 ;  /* 0x000000ffff027224 */ /* 0x004fe200078e0084 */
[----:B------:R-:W-:Y:S06]  /*1be30*/  @P0 BRA `(.L_x_642) ;  /* 0xffffff3c00f40947 */ /* 0x000fec000383ffff */
.L_x_641:
[----:B------:R-:W2:Y:S04]  /*1be40*/  LDL.LU R6, [R1+0x1c] ;  /* 0x00001c0001067983 */ /* 0x000ea80000300800 */
[----:B------:R-:W3:Y:S01]  /*1be50*/  LDL.LU R4, [R1+0x28] ;  /* 0x0000280001047983 */ /* 0x000ee20000300800 */
[----:B------:R-:W1:Y:S01]  /*1be60*/  S2UR UR4, SR_CgaCtaId ;  /* 0x00000000000479c3 */ /* 0x000e620000008800 */
[----:B------:R-:W-:Y:S01]  /*1be70*/  UISETP.NE.AND UP0, UPT, UR13, -0x1, UPT ;  /* 0xffffffff0d00788c */ /* 0x000fe2000bf05270 */
[----:B------:R-:W4:Y:S01]  /*1be80*/  S2R R36, SR_TID.X ;  /* 0x0000000000247919 */ /* 0x000f220000002100 */
[----:B------:R-:W1:Y:S04]  /*1be90*/  SHFL.BFLY PT, R0, R228, 0x2, 0x1f ;  /* 0x0c401f00e4007f89 */ /* 0x000e6800000e0000 */
[----:B------:R-:W-:Y:S01]  /*1bea0*/  PLOP3.LUT P2, PT, PT, PT, UP0, 0x80, 0x0 ;  /* 0x000000000000781c */ /* 0x000fe20003f4f008 */
[----:B------:R-:W4:Y:S04]  /*1beb0*/  SHFL.BFLY PT, R5, R229, 0x2, 0x1f ;  /* 0x0c401f00e5057f89 */ /* 0x000f2800000e0000 */
[----:B------:R-:W-:-:S02]  /*1bec0*/  @UP0 ULDC.64 UR6, c[0x0][0x298] ;  /* 0x0000a60000060ab9 */ /* 0x000fc40000000a00 */
[----:B------:R-:W-:-:S03]  /*1bed0*/  @UP0 UIMAD.WIDE.U32 UR10, UR13, UR6, URZ ;  /* 0x000000060d0a02a5 */ /* 0x000fc6000f8e003f */
[----:B------:R-:W-:Y:S01]  /*1bee0*/  UMOV UR6, 0x400 ;  /* 0x0000040000067882 */ /* 0x000fe20000000000 */
[----:B------:R-:W-:-:S03]  /*1bef0*/  @UP0 UIMAD UR8, UR13, UR7, UR11 ;  /* 0x000000070d0802a4 */ /* 0x000fc6000f8e020b */
[----:B------:R-:W-:Y:S01]  /*1bf00*/  ULDC UR7, c[0x0][0x38c] ;  /* 0x0000e30000077ab9 */ /* 0x000fe20000000800 */
[----:B-1----:R-:W-:Y:S01]  /*1bf10*/  ULEA UR4, UR4, UR6, 0x18 ;  /* 0x0000000604047291 */ /* 0x002fe2000f8ec03f */
[----:B------:R-:W-:Y:S01]  /*1bf20*/  FADD.FTZ R0, R0, R228 ;  /* 0x000000e400007221 */ /* 0x000fe20000010000 */
[----:B----4-:R-:W-:Y:S01]  /*1bf30*/  FADD.FTZ R5, R5, R229 ;  /* 0x000000e505057221 */ /* 0x010fe20000010000 */
[----:B------:R-:W-:-:S04]  /*1bf40*/  SHF.R.S32.HI R31, RZ, 0x1f, R36 ;  /* 0x0000001fff1f7819 */ /* 0x000fc80000011424 */
[----:B------:R-:W1:Y:S01]  /*1bf50*/  SHFL.BFLY PT, R7, R5, 0x1, 0x1f ;  /* 0x0c201f0005077f89 */ /* 0x000e6200000e0000 */
[CC--:B------:R-:W-:Y:S02]  /*1bf60*/  LEA.HI R28, R31.reuse, R36.reuse, RZ, 0x2 ;  /* 0x000000241f1c7211 */ /* 0x0c0fe400078f10ff */
[----:B------:R-:W-:Y:S02]  /*1bf70*/  LEA.HI R31, R31, R36, RZ, 0x5 ;  /* 0x000000241f1f7211 */ /* 0x000fe400078f28ff */
[----:B------:R-:W-:Y:S01]  /*1bf80*/  SHF.R.S32.HI R30, RZ, 0x2, R28 ;  /* 0x00000002ff1e7819 */ /* 0x000fe2000001141c */
[----:B-1----:R-:W-:Y:S01]  /*1bf90*/  FADD.FTZ R27, R5, R7 ;  /* 0x00000007051b7221 */ /* 0x002fe20000010000 */
[----:B------:R-:W-:Y:S01]  /*1bfa0*/  LOP3.LUT R7, R28, 0xfffffffc, RZ, 0xc0, !PT ;  /* 0xfffffffc1c077812 */ /* 0x000fe200078ec0ff */
[----:B------:R-:W-:-:S03]  /*1bfb0*/  IMAD.MOV.U32 R5, RZ, RZ, 0x3f800000 ;  /* 0x3f800000ff057424 */ /* 0x000fc600078e00ff */
[----:B------:R-:W-:Y:S01]  /*1bfc0*/  FSETP.NE.FTZ.AND P3, PT, R27, RZ, PT ;  /* 0x000000ff1b00720b */ /* 0x000fe20003f75000 */
[----:B------:R-:W-:Y:S01]  /*1bfd0*/  IMAD.IADD R7, R36, 0x1, -R7 ;  /* 0x0000000124077824 */ /* 0x000fe200078e0a07 */
[----:B--2---:R-:W1:Y:S04]  /*1bfe0*/  SHFL.BFLY PT, R3, R6, 0x2, 0x1f ;  /* 0x0c401f0006037f89 */ /* 0x004e6800000e0000 */
[----:B---3--:R-:W2:Y:S01]  /*1bff0*/  SHFL.BFLY PT, R2, R4, 0x2, 0x1f ;  /* 0x0c401f0004027f89 */ /* 0x008ea200000e0000 */
[----:B-1----:R-:W-:Y:S01]  /*1c000*/  FADD.FTZ R3, R3, R6 ;  /* 0x0000000603037221 */ /* 0x002fe20000010000 */
[----:B--2---:R-:W-:-:S04]  /*1c010*/  FADD.FTZ R2, R2, R4 ;  /* 0x0000000402027221 */ /* 0x004fc80000010000 */
[----:B------:R-:W1:Y:S04]  /*1c020*/  SHFL.BFLY PT, R8, R3, 0x1, 0x1f ;  /* 0x0c201f0003087f89 */ /* 0x000e6800000e0000 */
[----:B------:R-:W2:Y:S04]  /*1c030*/  SHFL.BFLY PT, R6, R2, 0x1, 0x1f ;  /* 0x0c201f0002067f89 */ /* 0x000ea800000e0000 */
[----:B------:R-:W3:Y:S01]  /*1c040*/  SHFL.BFLY PT, R4, R0, 0x1, 0x1f ;  /* 0x0c201f0000047f89 */ /* 0x000ee200000e0000 */
[----:B-1----:R-:W-:Y:S01]  /*1c050*/  FADD.FTZ R24, R3, R8 ;  /* 0x0000000803187221 */ /* 0x002fe20000010000 */
[----:B------:R-:W-:-:S02]  /*1c060*/  IMAD.MOV.U32 R3, RZ, RZ, 0x3f800000 ;  /* 0x3f800000ff037424 */ /* 0x000fc400078e00ff */
[----:B--2---:R-:W-:Y:S01]  /*1c070*/  FADD.FTZ R25, R2, R6 ;  /* 0x0000000602197221 */ /* 0x004fe20000010000 */
[----:B------:R-:W-:Y:S02]  /*1c080*/  SHF.R.S32.HI R2, RZ, 0x1f, R30 ;  /* 0x0000001fff027819 */ /* 0x000fe4000001141e */
[----:B------:R-:W-:Y:S01]  /*1c090*/  FSETP.NE.FTZ.AND P6, PT, R24, RZ, PT ;  /* 0x000000ff1800720b */ /* 0x000fe20003fd5000 */
[----:B---3--:R-:W-:Y:S01]  /*1c0a0*/  FADD.FTZ R26, R0, R4 ;  /* 0x00000004001a7221 */ /* 0x008fe20000010000 */
[----:B------:R-:W-:Y:S01]  /*1c0b0*/  LEA.HI R2, R2, R30, RZ, 0x3 ;  /* 0x0000001e02027211 */ /* 0x000fe200078f18ff */
[----:B------:R-:W-:Y:S01]  /*1c0c0*/  IMAD.MOV.U32 R4, RZ, RZ, 0x3f800000 ;  /* 0x3f800000ff047424 */ /* 0x000fe200078e00ff */
[----:B------:R-:W-:Y:S02]  /*1c0d0*/  FSETP.NE.FTZ.AND P5, PT, R25, RZ, PT ;  /* 0x000000ff1900720b */ /* 0x000fe40003fb5000 */
[----:B------:R-:W-:Y:S02]  /*1c0e0*/  LOP3.LUT R2, R2, 0xfffffff8, RZ, 0xc0, !PT ;  /* 0xfffffff802027812 */ /* 0x000fe400078ec0ff */
[----:B------:R-:W-:-:S02]  /*1c0f0*/  FSETP.NE.FTZ.AND P4, PT, R26, RZ, PT ;  /* 0x000000ff1a00720b */ /* 0x000fc40003f95000 */
[----:B------:R-:W-:Y:S01]  /*1c100*/  SHF.R.S32.HI R6, RZ, 0x5, R31 ;  /* 0x00000005ff067819 */ /* 0x000fe2000001141f */
[----:B------:R-:W-:Y:S02]  /*1c110*/  IMAD.IADD R2, R30, 0x1, -R2 ;  /* 0x000000011e027824 */ /* 0x000fe400078e0a02 */
[----:B------:R-:W1:Y:S02]  /*1c120*/  @P6 MUFU.RCP R4, R24 ;  /* 0x0000001800046308 */ /* 0x000e640000001000 */
[----:B------:R-:W-:Y:S01]  /*1c130*/  IMAD R9, R6, 0x100, R7 ;  /* 0x0000010006097824 */ /* 0x000fe200078e0207 */
[----:B------:R-:W-:Y:S01]  /*1c140*/  LEA.HI R0, R2, R2, RZ, 0x1 ;  /* 0x0000000202007211 */ /* 0x000fe200078f08ff */
[----:B------:R-:W-:-:S03]  /*1c150*/  IMAD.MOV.U32 R6, RZ, RZ, 0x3f800000 ;  /* 0x3f800000ff067424 */ /* 0x000fc600078e00ff */
[----:B------:R-:W-:Y:S01]  /*1c160*/  LOP3.LUT R8, R0, 0x3fffffe, RZ, 0xc0, !PT ;  /* 0x03fffffe00087812 */ /* 0x000fe200078ec0ff */
[----:B------:R-:W2:Y:S01]  /*1c170*/  @P5 MUFU.RCP R3, R25 ;  /* 0x0000001900035308 */ /* 0x000ea20000001000 */
[----:B------:R-:W-:-:S03]  /*1c180*/  SHF.R.S32.HI R0, RZ, 0x1, R0 ;  /* 0x00000001ff007819 */ /* 0x000fc60000011400 */
[----:B------:R-:W-:Y:S01]  /*1c190*/  IMAD.IADD R8, R2, 0x1, -R8 ;  /* 0x0000000102087824 */ /* 0x000fe200078e0a08 */
[C---:B------:R-:W-:Y:S01]  /*1c1a0*/  LOP3.LUT P1, RZ, R0.reuse, 0x2, RZ, 0xc0, !PT ;  /* 0x0000000200ff7812 */ /* 0x040fe2000782c0ff */
[C---:B------:R-:W-:Y:S01]  /*1c1b0*/  IMAD.SHL.U32 R2, R0.reuse, 0x40, RZ ;  /* 0x0000004000027824 */ /* 0x040fe200078e00ff */
[----:B------:R-:W-:Y:S01]  /*1c1c0*/  LOP3.LUT R7, R0, 0x1, RZ, 0xc0, !PT ;  /* 0x0000000100077812 */ /* 0x000fe200078ec0ff */
[----:B------:R-:W3:Y:S01]  /*1c1d0*/  @P4 MUFU.RCP R5, R26 ;  /* 0x0000001a00054308 */ /* 0x000ee20000001000 */
[----:B-1----:R-:W-:Y:S02]  /*1c1e0*/  FMUL.FTZ R4, R4, UR7 ;  /* 0x0000000704047c20 */ /* 0x002fe40008410000 */
[----:B------:R-:W-:Y:S01]  /*1c1f0*/  LOP3.LUT R0, R2, 0xc0, RZ, 0xc0, !PT ;  /* 0x000000c002007812 */ /* 0x000fe200078ec0ff */
[----:B------:R-:W-:Y:S01]  /*1c200*/  IMAD R2, R8, 0x10, R9 ;  /* 0x0000001008027824 */ /* 0x000fe200078e0209 */
[----:B------:R-:W-:Y:S02]  /*1c210*/  ISETP.NE.U32.AND P0, PT, R7, 0x1, PT ;  /* 0x000000010700780c */ /* 0x000fe40003f05070 */
[----:B------:R-:W-:Y:S01]  /*1c220*/  LEA.HI R0, R0, R0, RZ, 0x1d ;  /* 0x0000000000007211 */ /* 0x000fe200078fe8ff */
[----:B------:R-:W1:Y:S01]  /*1c230*/  @P3 MUFU.RCP R6, R27 ;  /* 0x0000001b00063308 */ /* 0x000e620000001000 */
[----:B--2---:R-:W-:-:S03]  /*1c240*/  FMUL.FTZ R3, R3, UR7 ;  /* 0x0000000703037c20 */ /* 0x004fc60008410000 */
[----:B------:R-:W-:Y:S02]  /*1c250*/  IMAD.U32 R14, R2, 0x2, R0 ;  /* 0x00000002020e7824 */ /* 0x000fe400078e0000 */
[----:B---3--:R-:W-:-:S03]  /*1c260*/  FMUL.FTZ R2, R5, UR7 ;  /* 0x0000000705027c20 */ /* 0x008fc60008410000 */
[----:B------:R-:W-:Y:S01]  /*1c270*/  LEA R14, R14, UR4, 0x1 ;  /* 0x000000040e0e7c11 */ /* 0x000fe2000f8e08ff */
[----:B-1----:R-:W-:Y:S01]  /*1c280*/  FMUL.FTZ R0, R6, UR7 ;  /* 0x0000000706007c20 */ /* 0x002fe20008410000 */
        /* <DEDUP_REMOVED lines=8> */
.L_x_645:
[----:B------:R-:W-:Y:S01]  /*1c310*/  ULDC.U8 UR4, c[0x0][0x3d8] ;  /* 0x0000f60000047ab9 */ /* 0x000fe20000000000 */
[----:B------:R-:W-:Y:S01]  /*1c320*/  IMAD.MOV.U32 R21, RZ, RZ, 0x10 ;  /* 0x00000010ff157424 */ /* 0x000fe200078e00ff */
[----:B------:R-:W-:Y:S01]  /*1c330*/  ISETP.NE.AND P2, PT, RZ, UR4, PT ;  /* 0x00000004ff007c0c */ /* 0x000fe2000bf45270 */
[----:B------:R-:W-:Y:S01]  /*1c340*/  ULDC.U8 UR7, c[0x0][0x3d9] ;  /* 0x0000f64000077ab9 */ /* 0x000fe20000000000 */
[C---:B------:R-:W-:Y:S01]  /*1c350*/  VIADD R19, R14.reuse, 0x20 ;  /* 0x000000200e137836 */ /* 0x040fe20000000000 */
[----:B------:R-:W-:Y:S02]  /*1c360*/  CS2R R22, SRZ ;  /* 0x0000000000167805 */ /* 0x000fe4000001ff00 */
[----:B------:R-:W-:Y:S01]  /*1c370*/  SEL R21, R21, 0xfffffff0, P0 ;  /* 0xfffffff015157807 */ /* 0x000fe20000000000 */
[----:B------:R-:W-:Y:S01]  /*1c380*/  @P1 VIADD R19, R14, 0xffffffe0 ;  /* 0xffffffe00e131836 */ /* 0x000fe20000000000 */
[----:B------:R-:W-:Y:S02]  /*1c390*/  ISETP.NE.OR P0, PT, RZ, UR7, !P2 ;  /* 0x00000007ff007c0c */ /* 0x000fe4000d705670 */
[----:B------:R-:W-:-:S04]  /*1c3a0*/  PLOP3.LUT P1, PT, PT, PT, PT, 0x8, 0x0 ;  /* 0x000000000000781c */ /* 0x000fc80003f2e170 */
[----:B------:R-:W-:-:S07]  /*1c3b0*/  P2R R5, PR, RZ, 0x2 ;  /* 0x00000002ff057803 */ /* 0x000fce0000000000 */
[----:B------:R-:W-:Y:S05]  /*1c3c0*/  @P0 BRA `(.L_x_646) ;  /* 0x0000000000240947 */ /* 0x000fea0003800000 */
[----:B------:R-:W1:Y:S01]  /*1c3d0*/  S2UR UR4, SR_CTAID.Y ;  /* 0x00000000000479c3 */ /* 0x000e620000002600 */
[----:B------:R-:W-:Y:S01]  /*1c3e0*/  ULDC UR6, c[0x0][0x2c4] ;  /* 0x0000b10000067ab9 */ /* 0x000fe20000000800 */
[----:B------:R-:W-:-:S04]  /*1c3f0*/  PLOP3.LUT P0, PT, PT, PT, PT, 0x80, 0x0 ;  /* 0x000000000000781c */ /* 0x000fc80003f0f070 */
[----:B------:R-:W-:Y:S01]  /*1c400*/  P2R R5, PR, RZ, 0x1 ;  /* 0x00000001ff057803 */ /* 0x000fe20000000000 */
[----:B-1----:R-:W-:-:S04]  /*1c410*/  UIMAD UR4, UR4, UR6, URZ ;  /* 0x00000006040472a4 */ /* 0x002fc8000f8e023f */
[----:B------:R-:W-:-:S04]  /*1c420*/  USEL UR13, UR4, UR13, !UP0 ;  /* 0x0000000d040d7287 */ /* 0x000fc8000c000000 */
[----:B------:R-:W-:Y:S02]  /*1c430*/  USHF.R.S32.HI UR4, URZ, 0x1f, UR13 ;  /* 0x0000001f3f047899 */ /* 0x000fe4000801140d */
[----:B------:R-:W-:-:S04]  /*1c440*/  IMAD.U32 R22, RZ, RZ, UR13 ;  /* 0x0000000dff167e24 */ /* 0x000fc8000f8e00ff */
[----:B------:R-:W-:-:S07]  /*1c450*/  IMAD.U32 R23, RZ, RZ, UR4 ;  /* 0x00000004ff177e24 */ /* 0x000fce000f8e00ff */
.L_x_646:
[----:B------:R-:W-:Y:S01]  /*1c460*/  ISETP.NE.AND P1, PT, RZ, UR7, PT ;  /* 0x00000007ff007c0c */ /* 0x000fe2000bf25270 */
[C---:B------:R-:W-:Y:S01]  /*1c470*/  FMUL.FTZ R168, R4.reuse, R168 ;  /* 0x000000a804a87220 */ /* 0x040fe20000410000 */
[----:B------:R-:W-:Y:S01]  /*1c480*/  PLOP3.LUT P0, PT, PT, PT, PT, 0x8, 0x0 ;  /* 0x000000000000781c */ /* 0x000fe20003f0e170 */
[C---:B------:R-:W-:Y:S01]  /*1c490*/  FMUL.FTZ R8, R4.reuse, R169 ;  /* 0x000000a904087220 */ /* 0x040fe20000410000 */
[C---:B------:R-:W-:Y:S01]  /*1c4a0*/  FMUL.FTZ R170, R3.reuse, R170 ;  /* 0x000000aa03aa7220 */ /* 0x040fe20000410000 */
[C---:B------:R-:W-:Y:S01]  /*1c4b0*/  FMUL.FTZ R7, R3.reuse, R171 ;  /* 0x000000ab03077220 */ /* 0x040fe20000410000 */
[C---:B------:R-:W-:Y:S01]  /*1c4c0*/  FMUL.FTZ R164, R4.reuse, R164 ;  /* 0x000000a404a47220 */ /* 0x040fe20000410000 */
[----:B------:R-:W-:Y:S01]  /*1c4d0*/  FMUL.FTZ R165, R4, R165 ;  /* 0x000000a504a57220 */ /* 0x000fe20000410000 */
[C---:B------:R-:W-:Y:S01]  /*1c4e0*/  FMUL.FTZ R166, R3.reuse, R166 ;  /* 0x000000a603a67220 */ /* 0x040fe20000410000 */
[----:B------:R-:W-:Y:S01]  /*1c4f0*/  FMUL.FTZ R167, R3, R167 ;  /* 0x000000a703a77220 */ /* 0x000fe20000410000 */
[C---:B------:R-:W-:Y:S01]  /*1c500*/  FMUL.FTZ R152, R2.reuse, R152 ;  /* 0x0000009802987220 */ /* 0x040fe20000410000 */
[----:B------:R-:W-:Y:S01]  /*1c510*/  FMUL.FTZ R6, R2, R153 ;  /* 0x0000009902067220 */ /* 0x000fe20000410000 */
[----:B------:R-:W-:Y:S01]  /*1c520*/  FMUL.FTZ R154, R0, R154 ;  /* 0x0000009a009a7220 */ /* 0x000fe20000410000 */
[----:B------:R-:W-:Y:S01]  /*1c530*/  @!P1 PLOP3.LUT P0, PT, P2, PT, PT, 0x80, 0x0 ;  /* 0x000000000000981c */ /* 0x000fe2000170f070 */
[----:B------:R-:W-:Y:S01]  /*1c540*/  FMUL.FTZ R148, R2, R148 ;  /* 0x0000009402947220 */ /* 0x000fe20000410000 */
[----:B------:R-:W-:Y:S01]  /*1c550*/  ISETP.NE.AND P2, PT, R5, RZ, PT ;  /* 0x000000ff0500720c */ /* 0x000fe20003f45270 */
[----:B------:R-:W-:Y:S01]  /*1c560*/  FMUL.FTZ R5, R0, R155 ;  /* 0x0000009b00057220 */ /* 0x000fe20000410000 */
[----:B------:R-:W-:Y:S01]  /*1c570*/  FMUL.FTZ R149, R2, R149 ;  /* 0x0000009502957220 */ /* 0x000fe20000410000 */
[C---:B------:R-:W-:Y:S01]  /*1c580*/  FMUL.FTZ R160, R4.reuse, R160 ;  /* 0x000000a004a07220 */ /* 0x040fe20000410000 */
[C---:B------:R-:W-:Y:S01]  /*1c590*/  FMUL.FTZ R17, R4.reuse, R161 ;  /* 0x000000a104117220 */ /* 0x040fe20000410000 */
[C---:B------:R-:W-:Y:S01]  /*1c5a0*/  FMUL.FTZ R156, R4.reuse, R156 ;  /* 0x0000009c049c7220 */ /* 0x040fe20000410000 */
        /* <DEDUP_REMOVED lines=9> */
[----:B------:R-:W-:Y:S01]  /*1c640*/  F2FP.F16.F32.PACK_AB R8, R8, R168 ;  /* 0x000000a80808723e */ /* 0x000fe200000000ff */
[C---:B------:R-:W-:Y:S01]  /*1c650*/  FMUL.FTZ R150, R0.reuse, R150 ;  /* 0x0000009600967220 */ /* 0x040fe20000410000 */
[----:B------:R-:W-:Y:S01]  /*1c660*/  F2FP.F16.F32.PACK_AB R7, R7, R170 ;  /* 0x000000aa0707723e */ /* 0x000fe200000000ff */
[C---:B------:R-:W-:Y:S01]  /*1c670*/  FMUL.FTZ R18, R0.reuse, R151 ;  /* 0x0000009700127220 */ /* 0x040fe20000410000 */
[----:B------:R-:W-:Y:S01]  /*1c680*/  F2FP.F16.F32.PACK_AB R4, R165, R164 ;  /* 0x000000a4a504723e */ /* 0x000fe200000000ff */
[C---:B------:R-:W-:Y:S01]  /*1c690*/  FMUL.FTZ R146, R0.reuse, R146 ;  /* 0x0000009200927220 */ /* 0x040fe20000410000 */
[----:B------:R-:W-:Y:S01]  /*1c6a0*/  F2FP.F16.F32.PACK_AB R3, R167, R166 ;  /* 0x000000a6a703723e */ /* 0x000fe200000000ff */
[----:B------:R-:W-:Y:S01]  /*1c6b0*/  FMUL.FTZ R13, R0, R147 ;  /* 0x00000093000d7220 */ /* 0x000fe20000410000 */
[----:B------:R-:W-:Y:S01]  /*1c6c0*/  IADD3 R2, R14, R21, RZ ;  /* 0x000000150e027210 */ /* 0x000fe20007ffe0ff */
[C---:B------:R-:W-:Y:S01]  /*1c6d0*/  FMUL.FTZ R142, R0.reuse, R142 ;  /* 0x0000008e008e7220 */ /* 0x040fe20000410000 */
[----:B------:R-:W-:Y:S01]  /*1c6e0*/  FMUL.FTZ R20, R0, R143 ;  /* 0x0000008f00147220 */ /* 0x000fe20000410000 */
[----:B------:R-:W-:Y:S01]  /*1c6f0*/  F2FP.F16.F32.PACK_AB R6, R6, R152 ;  /* 0x000000980606723e */ /* 0x000fe200000000ff */
[----:B------:R-:W1:Y:S01]  /*1c700*/  @!P1 LDC R12, c[0x0][0x2c4] ;  /* 0x0000b100ff0c9b82 */ /* 0x000e620000000800 */
[----:B------:R-:W-:Y:S01]  /*1c710*/  F2FP.F16.F32.PACK_AB R5, R5, R154 ;  /* 0x0000009a0505723e */ /* 0x000fe200000000ff */
[----:B------:R-:W-:Y:S01]  /*1c720*/  STS [R14], R8 ;  /* 0x000000080e007388 */ /* 0x000fe20000000800 */
[----:B------:R-:W-:Y:S01]  /*1c730*/  F2FP.F16.F32.PACK_AB R0, R149, R148 ;  /* 0x000000949500723e */ /* 0x000fe200000000ff */
[----:B------:R-:W-:Y:S01]  /*1c740*/  BSSY B0, `(.L_x_647) ;  /* 0x0000073000007945 */ /* 0x000fe20003800000 */
[----:B------:R-:W-:Y:S01]  /*1c750*/  F2FP.F16.F32.PACK_AB R18, R18, R150 ;  /* 0x000000961212723e */ /* 0x000fe200000000ff */
[----:B------:R2:W-:Y:S01]  /*1c760*/  STS [R14+0x200], R7 ;  /* 0x000200070e007388 */ /* 0x0005e20000000800 */
[----:B------:R-:W-:Y:S01]  /*1c770*/  F2FP.F16.F32.PACK_AB R17, R17, R160 ;  /* 0x000000a01111723e */ /* 0x000fe200000000ff */
[----:B------:R-:W3:Y:S01]  /*1c780*/  S2UR UR4, SR_CTAID.X ;  /* 0x00000000000479c3 */ /* 0x000ee20000002500 */
[----:B------:R-:W-:Y:S01]  /*1c790*/  F2FP.F16.F32.PACK_AB R16, R16, R162 ;  /* 0x000000a21010723e */ /* 0x000fe200000000ff */
[----:B------:R-:W4:Y:S01]  /*1c7a0*/  S2R R37, SR_TID.X ;  /* 0x0000000000257919 */ /* 0x000f220000002100 */
        /* <DEDUP_REMOVED lines=9> */
[----:B-1----:R-:W1:Y:S03]  /*1c840*/  @P0 LDC R12, c[0x0][0x2e4] ;  /* 0x0000b900ff0c0b82 */ /* 0x002e660000000800 */
[----:B------:R-:W-:Y:S04]  /*1c850*/  STS [R14+0x1200], R5 ;  /* 0x001200050e007388 */ /* 0x000fe80000000800 */
[----:B------:R4:W-:Y:S01]  /*1c860*/  STS [R2+0x1000], R0 ;  /* 0x0010000002007388 */ /* 0x0009e20000000800 */
[----:B--2---:R-:W1:Y:S03]  /*1c870*/  @!P1 LDC R7, c[0x0][0x270] ;  /* 0x00009c00ff079b82 */ /* 0x004e660000000800 */
[----:B------:R2:W-:Y:S04]  /*1c880*/  STS [R2+0x1200], R18 ;  /* 0x0012001202007388 */ /* 0x0005e80000000800 */
[----:B------:R-:W-:Y:S01]  /*1c890*/  STS [R19], R17 ;  /* 0x0000001113007388 */ /* 0x000fe20000000800 */
[----:B---3--:R-:W-:Y:S01]  /*1c8a0*/  LOP3.LUT R4, R31, 0xffffffe0, RZ, 0xc0, !PT ;  /* 0xffffffe01f047812 */ /* 0x008fe200078ec0ff */
[----:B------:R-:W3:Y:S02]  /*1c8b0*/  @P5 LDC R8, c[0x0][0x2e8] ;  /* 0x0000ba00ff085b82 */ /* 0x000ee40000000800 */
[----:B------:R-:W-:Y:S01]  /*1c8c0*/  STS [R19+0x200], R16 ;  /* 0x0002001013007388 */ /* 0x000fe20000000800 */
[----:B----4-:R-:W-:-:S02]  /*1c8d0*/  SHF.R.S32.HI R29, RZ, 0x1f, R37 ;  /* 0x0000001fff1d7819 */ /* 0x010fc40000011425 */
[----:B------:R-:W-:Y:S01]  /*1c8e0*/  @P1 MOV R3, 0x1 ;  /* 0x0000000100031802 */ /* 0x000fe20000000f00 */
[----:B------:R-:W4:Y:S01]  /*1c8f0*/  S2R R38, SR_CTAID.Z ;  /* 0x0000000000267919 */ /* 0x000f220000002700 */
[----:B------:R-:W-:Y:S01]  /*1c900*/  LEA.HI R29, R29, R37, RZ, 0x2 ;  /* 0x000000251d1d7211 */ /* 0x000fe200078f10ff */
[----:B------:R-:W2:Y:S01]  /*1c910*/  @P6 MUFU.LG2 R6, R24 ;  /* 0x0000001800066308 */ /* 0x000ea20000000c00 */
[----:B------:R-:W-:-:S04]  /*1c920*/  IADD3 R4, -R4, R36, RZ ;  /* 0x0000002404047210 */ /* 0x000fc80007ffe1ff */
[----:B------:R-:W-:Y:S02]  /*1c930*/  LOP3.LUT P0, RZ, R4, 0x3, RZ, 0xc0, !PT ;  /* 0x0000000304ff7812 */ /* 0x000fe4000780c0ff */
[----:B------:R-:W-:Y:S01]  /*1c940*/  IADD3 R0, R21, R19, RZ ;  /* 0x0000001315007210 */ /* 0x000fe20007ffe0ff */
[----:B------:R-:W4:Y:S01]  /*1c950*/  @P5 MUFU.LG2 R5, R25 ;  /* 0x0000001900055308 */ /* 0x000f220000000c00 */
[----:B-1----:R-:W-:Y:S01]  /*1c960*/  @!P1 IMAD R3, R12, R7, RZ ;  /* 0x000000070c039224 */ /* 0x002fe200078e02ff */
[----:B--2---:R-:W1:Y:S02]  /*1c970*/  @P1 LDC R2, c[0x0][0x2c0] ;  /* 0x0000b000ff021b82 */ /* 0x004e640000000800 */
[----:B------:R-:W-:Y:S01]  /*1c980*/  STS [R0], R11 ;  /* 0x0000000b00007388 */ /* 0x000fe20000000800 */
[----:B------:R-:W-:-:S03]  /*1c990*/  MOV R18, 0x7f800000 ;  /* 0x7f80000000127802 */ /* 0x000fc60000000f00 */
[----:B------:R2:W-:Y:S01]  /*1c9a0*/  STS [R0+0x200], R10 ;  /* 0x0002000a00007388 */ /* 0x0005e20000000800 */
[----:B------:R-:W-:Y:S01]  /*1c9b0*/  @P3 MUFU.LG2 R7, R27 ;  /* 0x0000001b00073308 */ /* 0x000fe20000000c00 */
[----:B------:R-:W-:Y:S01]  /*1c9c0*/  @P6 FMUL.FTZ R6, R6, 0.69314718246459960938 ;  /* 0x3f31721806066820 */ /* 0x000fe20000410000 */
[----:B------:R-:W-:Y:S01]  /*1c9d0*/  MOV R24, 0x7f800000 ;  /* 0x7f80000000187802 */ /* 0x000fe20000000f00 */
[----:B------:R-:W-:Y:S04]  /*1c9e0*/  STS [R19+0x1000], R15 ;  /* 0x0010000f13007388 */ /* 0x000fe80000000800 */
[----:B------:R2:W-:Y:S01]  /*1c9f0*/  STS [R19+0x1200], R13 ;  /* 0x0012000d13007388 */ /* 0x0005e20000000800 */
[----:B----4-:R-:W-:Y:S01]  /*1ca00*/  @P5 FMUL.FTZ R5, R5, 0.69314718246459960938 ;  /* 0x3f31721805055820 */ /* 0x010fe20000410000 */
[----:B------:R-:W-:-:S02]  /*1ca10*/  MOV R25, 0x7f800000 ;  /* 0x7f80000000197802 */ /* 0x000fc40000000f00 */
[----:B------:R4:W-:Y:S01]  /*1ca20*/  STS [R0+0x1000], R9 ;  /* 0x0010000900007388 */ /* 0x0009e20000000800 */
[----:B---3-5:R-:W-:-:S03]  /*1ca30*/  @P5 FFMA.FTZ R25, R134, R8, R5 ;  /* 0x0000000886195223 */ /* 0x028fc60000010005 */
[----:B------:R3:W-:Y:S01]  /*1ca40*/  STS [R0+0x1200], R20 ;  /* 0x0012001400007388 */ /* 0x0007e20000000800 */
[----:B------:R-:W-:Y:S01]  /*1ca50*/  @!P1 MOV R2, 0x1 ;  /* 0x0000000100029802 */ /* 0x000fe20000000f00 */
[----:B------:R-:W-:Y:S04]  /*1ca60*/  BAR.SYNC.DEFER_BLOCKING 0x0 ;  /* 0x0000000000007b1d */ /* 0x000fe80000010000 */
[----:B-1----:R-:W-:-:S04]  /*1ca70*/  IMAD R4, R2, UR4, RZ ;  /* 0x0000000402047c24 */ /* 0x002fc8000f8e02ff */
[----:B--2---:R-:W1:Y:S01]  /*1ca80*/  @P1 LDC.64 R10, c[0x0][0x2c0] ;  /* 0x0000b000ff0a1b82 */ /* 0x004e620000000a00 */
[----:B------:R-:W2:Y:S01]  /*1ca90*/  S2R R16, SR_CTAID.Y ;  /* 0x0000000000107919 */ /* 0x000ea20000002600 */
[----:B------:R-:W1:Y:S01]  /*1caa0*/  @P4 MUFU.LG2 R13, R26 ;  /* 0x0000001a000d4308 */ /* 0x000e620000000c00 */
[----:B------:R-:W-:-:S05]  /*1cab0*/  MOV R19, 0x7f800000 ;  /* 0x7f80000000137802 */ /* 0x000fca0000000f00 */
[----:B----4-:R-:W4:Y:S01]  /*1cac0*/  @P6 LDC R9, c[0x0][0x2e8] ;  /* 0x0000ba00ff096b82 */ /* 0x010f220000000800 */
[----:B---3--:R-:W-:Y:S01]  /*1cad0*/  LOP3.LUT R0, R29, 0xfffffffc, RZ, 0xc0, !PT ;  /* 0xfffffffc1d007812 */ /* 0x008fe200078ec0ff */
[----:B------:R3:W2:Y:S03]  /*1cae0*/  LDS.128 R32, [R225+0x1800] ;  /* 0x00180000e1207984 */ /* 0x0006a60000000c00 */
[----:B------:R-:W-:Y:S01]  /*1caf0*/  IADD3 R14, -R0, R37, RZ ;  /* 0x00000025000e7210 */ /* 0x000fe20007ffe1ff */
[----:B-1----:R-:W-:Y:S01]  /*1cb00*/  @P1 IMAD R0, R11, R10, RZ ;  /* 0x0000000a0b001224 */ /* 0x002fe200078e02ff */
[----:B------:R-:W-:Y:S01]  /*1cb10*/  @!P1 MOV R0, R12 ;  /* 0x0000000c00009202 */ /* 0x000fe20000000f00 */
[----:B------:R-:W1:Y:S01]  /*1cb20*/  @P3 LDC R10, c[0x0][0x2e8] ;  /* 0x0000ba00ff0a3b82 */ /* 0x000e620000000800 */
[----:B------:R-:W-:-:S07]  /*1cb30*/  @P4 FMUL.FTZ R5, R13, 0.69314718246459960938 ;  /* 0x3f3172180d054820 */ /* 0x000fce0000410000 */
[----:B------:R-:W3:Y:S01]  /*1cb40*/  @P4 LDC R11, c[0x0][0x2e8] ;  /* 0x0000ba00ff0b4b82 */ /* 0x000ee20000000800 */
[----:B--2---:R-:W-:Y:S02]  /*1cb50*/  IMAD R3, R16, R3, RZ ;  /* 0x0000000310037224 */ /* 0x004fe400078e02ff */
[----:B----4-:R-:W-:-:S03]  /*1cb60*/  @P6 FFMA.FTZ R24, R135, R9, R6 ;  /* 0x0000000987186223 */ /* 0x010fc60000010006 */
[----:B------:R-:W-:-:S05]  /*1cb70*/  SEL R3, R3, RZ, !P2 ;  /* 0x000000ff03037207 */ /* 0x000fca0005000000 */
[----:B------:R-:W-:Y:S01]  /*1cb80*/  IMAD R0, R38, R0, R3 ;  /* 0x0000000026007224 */ /* 0x000fe200078e0203 */
[----:B------:R-:W-:Y:S01]  /*1cb90*/  SHF.L.U32 R3, R4, 0x7, RZ ;  /* 0x0000000704037819 */ /* 0x000fe200000006ff */
[----:B------:R-:W-:-:S03]  /*1cba0*/  @P3 FMUL.FTZ R4, R7, 0.69314718246459960938 ;  /* 0x3f31721807043820 */ /* 0x000fc60000410000 */
[----:B------:R-:W-:Y:S01]  /*1cbb0*/  SHF.R.S32.HI R6, RZ, 0x1f, R3 ;  /* 0x0000001fff067819 */ /* 0x000fe20000011403 */
[----:B-1----:R-:W-:Y:S01]  /*1cbc0*/  @P3 FFMA.FTZ R18, R132, R10, R4 ;  /* 0x0000000a84123223 */ /* 0x002fe20000010004 */
[--C-:B------:R-:W-:Y:S02]  /*1cbd0*/  IADD3 R3, P2, P1, R3, R22, R0.reuse ;  /* 0x0000001603037210 */ /* 0x100fe4000795e000 */
[----:B------:R-:W-:Y:S02]  /*1cbe0*/  SHF.R.S32.HI R0, RZ, 0x1f, R0 ;  /* 0x0000001fff007819 */ /* 0x000fe40000011400 */
[----:B------:R-:W-:Y:S01]  /*1cbf0*/  SHF.L.U32 R10, R14, 0x3, RZ ;  /* 0x000000030e0a7819 */ /* 0x000fe200000006ff */
[----:B---3--:R-:W-:Y:S01]  /*1cc00*/  @P4 FFMA.FTZ R19, R133, R11, R5 ;  /* 0x0000000b85134223 */ /* 0x008fe20000010005 */
[----:B------:R-:W-:Y:S01]  /*1cc10*/  IADD3.X R4, R6, R23, R0, P2, P1 ;  /* 0x0000001706047210 */ /* 0x000fe200017e2400 */
[----:B------:R-:W-:Y:S06]  /*1cc20*/  @P0 BRA `(.L_x_648) ;  /* 0x0000000000900947 */ /* 0x000fec0003800000 */
[----:B------:R-:W2:Y:S02]  /*1cc30*/  LDL.LU R39, [R1+0x304] ;  /* 0x0003040001277983 */ /* 0x000ea40000300800 */
[C---:B--2---:R-:W-:Y:S01]  /*1cc40*/  VIADD R0, R39.reuse, 0x8 ;  /* 0x0000000827007836 */ /* 0x044fe20000000000 */
        /* <DEDUP_REMOVED lines=9> */
[-C--:B------:R-:W-:Y:S01]  /*1cce0*/  @!P4 IMAD R6, R6, R2.reuse, RZ ;  /* 0x000000020606c224 */ /* 0x080fe200078e02ff */
[-C--:B------:R-:W-:Y:S01]  /*1ccf0*/  @!P6 IADD3 R9, P0, R7, R3.reuse, RZ ;  /* 0x000000030709e210 */ /* 0x080fe20007f1e0ff */
[----:B------:R-:W2:Y:S01]  /*1cd00*/  @!P5 LDC.64 R16, c[0x0][0x2b0] ;  /* 0x0000ac00ff10db82 */ /* 0x000ea20000000a00 */
[----:B------:R-:W-:Y:S01]  /*1cd10*/  @!P3 IMAD R5, R5, R2, RZ ;  /* 0x000000020505b224 */ /* 0x000fe200078e02ff */
[-C--:B------:R-:W-:Y:S02]  /*1cd20*/  @!P5 IADD3 R2, P2, R0, R3.reuse, RZ ;  /* 0x000000030002d210 */ /* 0x080fe40007f5e0ff */
[----:B------:R-:W-:Y:S02]  /*1cd30*/  @!P4 IADD3 R11, P1, R6, R3, RZ ;  /* 0x00000003060bc210 */ /* 0x000fe40007f3e0ff */
[----:B------:R-:W-:-:S02]  /*1cd40*/  @!P5 LEA.HI.X.SX32 R0, R0, R4, 0x1, P2 ;  /* 0x000000040000d211 */ /* 0x000fc400010f0eff */
[----:B------:R-:W3:Y:S01]  /*1cd50*/  @!P4 LDC.64 R20, c[0x0][0x2b0] ;  /* 0x0000ac00ff14cb82 */ /* 0x000ee20000000a00 */
[-C--:B------:R-:W-:Y:S02]  /*1cd60*/  @!P6 LEA.HI.X.SX32 R7, R7, R4.reuse, 0x1, P0 ;  /* 0x000000040707e211 */ /* 0x080fe400000f0eff */
[----:B------:R-:W-:Y:S02]  /*1cd70*/  @!P4 LEA.HI.X.SX32 R13, R6, R4, 0x1, P1 ;  /* 0x00000004060dc211 */ /* 0x000fe400008f0eff */
[----:B------:R-:W-:-:S03]  /*1cd80*/  @!P3 IADD3 R3, P0, R5, R3, RZ ;  /* 0x000000030503b210 */ /* 0x000fc60007f1e0ff */
[----:B------:R-:W4:Y:S01]  /*1cd90*/  @!P3 LDC.64 R22, c[0x0][0x2b0] ;  /* 0x0000ac00ff16bb82 */ /* 0x000f220000000a00 */
[----:B-1----:R-:W-:Y:S02]  /*1cda0*/  @!P6 LEA R8, P2, R9, R14, 0x2 ;  /* 0x0000000e0908e211 */ /* 0x002fe400078410ff */
        /* <DEDUP_REMOVED lines=12> */
.L_x_648:
[----:B------:R-:W-:Y:S05]  /*1ce70*/  BSYNC B0 ;  /* 0x0000000000007941 */ /* 0x000fea0003800000 */
.L_x_647:
[----:B------:R2:W3:Y:S01]  /*1ce80*/  LDS.128 R12, [R225] ;  /* 0x00000000e10c7984 */ /* 0x0004e20000000c00 */
[----:B------:R-:W-:Y:S01]  /*1ce90*/  UIMAD UR15, UR4, -0x80, UR15 ;  /* 0xffffff80040f78a4 */ /* 0x000fe2000f8e020f */
[C---:B------:R-:W-:Y:S01]  /*1cea0*/  LEA.HI.SX32 R0, R28.reuse, 0x40, 0x1e ;  /* 0x000000401c007811 */ /* 0x040fe200078ff2ff */
[----:B------:R-:W-:Y:S01]  /*1ceb0*/  BSSY B0, `(.L_x_649) ;  /* 0x0000021000007945 */ /* 0x000fe20003800000 */
[----:B------:R-:W-:Y:S01]  /*1cec0*/  ULDC UR4, c[0x0][0x2d0] ;  /* 0x0000b40000047ab9 */ /* 0x000fe20000000800 */
[----:B-1----:R-:W-:Y:S02]  /*1ced0*/  LEA.HI.SX32 R2, R28, 0x20, 0x1e ;  /* 0x000000201c027811 */ /* 0x002fe400078ff2ff */
[----:B------:R-:W-:Y:S01]  /*1cee0*/  ISETP.GE.AND P4, PT, R10, UR4, PT ;  /* 0x000000040a007c0c */ /* 0x000fe2000bf86270 */
[----:B------:R-:W-:Y:S01]  /*1cef0*/  ULDC.64 UR4, c[0x0][0x2a0] ;  /* 0x0000a80000047ab9 */ /* 0x000fe20000000a00 */
[----:B------:R-:W-:Y:S02]  /*1cf00*/  SHF.R.S32.HI R6, RZ, 0x1f, R38 ;  /* 0x0000001fff067819 */ /* 0x000fe40000011426 */
[----:B------:R-:W-:-:S02]  /*1cf10*/  ISETP.GE.OR P3, PT, R30, UR15, P4 ;  /* 0x0000000f1e007c0c */ /* 0x000fc4000a766670 */
[----:B------:R-:W-:Y:S02]  /*1cf20*/  ISETP.GE.OR P1, PT, R0, UR15, P4 ;  /* 0x0000000f00007c0c */ /* 0x000fe4000a726670 */
[----:B------:R-:W-:Y:S02]  /*1cf30*/  SHF.R.S32.HI R3, RZ, 0x1f, R10 ;  /* 0x0000001fff037819 */ /* 0x000fe4000001140a */
[----:B------:R-:W-:Y:S02]  /*1cf40*/  IADD3 R4, P0, R10, UR10, RZ ;  /* 0x0000000a0a047c10 */ /* 0x000fe4000ff1e0ff */
[----:B------:R-:W-:Y:S02]  /*1cf50*/  LEA.HI.SX32 R0, R28, 0x60, 0x1e ;  /* 0x000000601c007811 */ /* 0x000fe400078ff2ff */
[----:B------:R-:W-:Y:S02]  /*1cf60*/  ISETP.GE.OR P2, PT, R2, UR15, P4 ;  /* 0x0000000f02007c0c */ /* 0x000fe4000a746670 */
[----:B------:R-:W-:-:S02]  /*1cf70*/  SHF.R.S32.HI R2, RZ, 0x2, R29 ;  /* 0x00000002ff027819 */ /* 0x000fc4000001141d */
[----:B------:R-:W-:Y:S02]  /*1cf80*/  IADD3.X R5, R3, UR8, RZ, P0, !PT ;  /* 0x0000000803057c10 */ /* 0x000fe400087fe4ff */
[----:B------:R-:W-:Y:S01]  /*1cf90*/  ISETP.GE.OR P4, PT, R0, UR15, P4 ;  /* 0x0000000f00007c0c */ /* 0x000fe2000a786670 */
[----:B------:R-:W-:Y:S01]  /*1cfa0*/  IMAD R0, R6, UR4, RZ ;  /* 0x0000000406007c24 */ /* 0x000fe2000f8e02ff */
[----:B------:R-:W-:Y:S01]  /*1cfb0*/  SHF.R.S32.HI R3, RZ, 0x1f, R2 ;  /* 0x0000001fff037819 */ /* 0x000fe20000011402 */
[----:B------:R-:W-:Y:S02]  /*1cfc0*/  IMAD.U32 R6, RZ, RZ, UR14 ;  /* 0x0000000eff067e24 */ /* 0x000fe4000f8e00ff */
[C---:B------:R-:W-:Y:S02]  /*1cfd0*/  IMAD R0, R38.reuse, UR5, R0 ;  /* 0x0000000526007c24 */ /* 0x040fe4000f8e0200 */
[----:B------:R-:W-:-:S04]  /*1cfe0*/  IMAD.WIDE.U32 R8, R38, UR4, R4 ;  /* 0x0000000426087c25 */ /* 0x000fc8000f8e0004 */
[----:B------:R-:W-:-:S04]  /*1cff0*/  IMAD.WIDE R2, R6, 0x80, R2 ;  /* 0x0000008006027825 */ /* 0x000fc800078e0202 */
[----:B------:R-:W-:Y:S01]  /*1d000*/  IMAD.IADD R5, R9, 0x1, R0 ;  /* 0x0000000109057824 */ /* 0x000fe200078e0200 */
[----:B--23--:R-:W-:Y:S06]  /*1d010*/  @P3 BRA `(.L_x_650) ;  /* 0x0000000000283947 */ /* 0x00cfec0003800000 */
        /* <DEDUP_REMOVED lines=10> */
.L_x_650:
[----:B------:R-:W-:Y:S05]  /*1d0c0*/  BSYNC B0 ;  /* 0x0000000000007941 */ /* 0x000fea0003800000 */
.L_x_649:
        /* <DEDUP_REMOVED lines=16> */
.L_x_652:
[----:B------:R-:W-:Y:S05]  /*1d1d0*/  BSYNC B0 ;  /* 0x0000000000007941 */ /* 0x000fea0003800000 */
.L_x_651:
        /* <DEDUP_REMOVED lines=16> */
.L_x_654:
[----:B------:R-:W-:Y:S05]  /*1d2e0*/  BSYNC B0 ;  /* 0x0000000000007941 */ /* 0x000fea0003800000 */
.L_x_653:
        /* <DEDUP_REMOVED lines=15> */
.L_x_611:
[----:B------:R-:W-:Y:S01]  /*1d3e0*/  UISETP.NE.AND UP2, UPT, UR13, -0x1, UPT ;  /* 0xffffffff0d00788c */ /* 0x000fe2000bf45270 */
[----:B------:R-:W-:Y:S01]  /*1d3f0*/  LEA.HI R8, R11, R179, RZ, 0x2 ;  /* 0x000000b30b087211 */ /* 0x000fe200078f10ff */
[----:B------:R-:W-:Y:S01]  /*1d400*/  ULDC.U8 UR6, c[0x0][0x3d8] ;  /* 0x0000f60000067ab9 */ /* 0x000fe20000000000 */
[----:B------:R-:W-:Y:S01]  /*1d410*/  ULDC.U8 UR10, c[0x0][0x3d9] ;  /* 0x0000f640000a7ab9 */ /* 0x000fe20000000000 */
[----:B------:R-:W-:Y:S01]  /*1d420*/  UISETP.NE.AND UP3, UPT, UR6, URZ, UPT ;  /* 0x0000003f0600728c */ /* 0x000fe2000bf65270 */
[----:B------:R-:W-:Y:S01]  /*1d430*/  LOP3.LUT R0, R8, 0xfffffffc, RZ, 0xc0, !PT ;  /* 0xfffffffc08007812 */ /* 0x000fe200078ec0ff */
[----:B------:R-:W-:Y:S01]  /*1d440*/  UISETP.NE.AND UP1, UPT, UR10, URZ, UPT ;  /* 0x0000003f0a00728c */ /* 0x000fe2000bf25270 */
[----:B------:R-:W-:Y:S01]  /*1d450*/  SHF.R.S32.HI R8, RZ, 0x2, R8 ;  /* 0x00000002ff087819 */ /* 0x000fe20000011408 */
[----:B------:R-:W-:Y:S02]  /*1d460*/  UISETP.EQ.AND UP3, UPT, UR10, URZ, UP3 ;  /* 0x0000003f0a00728c */ /* 0x000fe40009f62270 */
[----:B------:R-:W-:Y:S01]  /*1d470*/  IMAD.IADD R0, R179, 0x1, -R0 ;  /* 0x00000001b3007824 */ /* 0x000fe200078e0a00 */
[----:B------:R-:W-:Y:S01]  /*1d480*/  @!UP2 USHF.R.S32.HI UR12, URZ, 0x1f, UR7 ;  /* 0x0000001f3f0ca899 */ /* 0x000fe20008011407 */
[----:B------:R-:W-:Y:S01]  /*1d490*/  PLOP3.LUT P0, PT, PT, PT, UP1, 0x80, 0x0 ;  /* 0x000000000000781c */ /* 0x000fe20003f0f018 */
[----:B------:R-:W-:Y:S01]  /*1d4a0*/  @UP2 ULDC.64 UR8, c[0x0][0x298] ;  /* 0x0000a60000082ab9 */ /* 0x000fe20000000a00 */
[----:B------:R-:W-:Y:S01]  /*1d4b0*/  @!UP2 ULDC.64 UR4, c[0x0][0x290] ;  /* 0x0000a4000004aab9 */ /* 0x000fe20000000a00 */
[----:B------:R-:W-:Y:S01]  /*1d4c0*/  @UP2 UIMAD.WIDE.U32 UR10, UR13, UR8, URZ ;  /* 0x000000080d0a22a5 */ /* 0x000fe2000f8e003f */
[----:B------:R-:W-:Y:S01]  /*1d4d0*/  VIADD R14, R8, 0x20 ;  /* 0x00000020080e7836 */ /* 0x000fe20000000000 */
[----:B------:R-:W-:-:S02]  /*1d4e0*/  UISETP.NE.OR UP0, UPT, UR13, -0x1, !UP3 ;  /* 0xffffffff0d00788c */ /* 0x000fc4000df05670 */
[----:B------:R-:W-:Y:S02]  /*1d4f0*/  @!UP2 UIMAD UR8, UR12, UR4, URZ ;  /* 0x000000040c08a2a4 */ /* 0x000fe4000f8e023f */
[----:B------:R-:W-:Y:S02]  /*1d500*/  @!UP2 UIMAD.WIDE.U32 UR16, UR7, UR4, URZ ;  /* 0x000000040710a2a5 */ /* 0x000fe4000f8e003f */
[----:B------:R-:W-:Y:S02]  /*1d510*/  @!UP2 UIMAD UR8, UR7, UR5, UR8 ;  /* 0x000000050708a2a4 */ /* 0x000fe4000f8e0208 */
[----:B------:R-:W-:Y:S01]  /*1d520*/  @UP2 UIMAD UR9, UR13, UR9, UR11 ;  /* 0x000000090d0922a4 */ /* 0x000fe2000f8e020b */
[----:B------:R-:W-:Y:S01]  /*1d530*/  @UP1 ULDC.64 UR4, c[0x0][0x2c0] ;  /* 0x0000b00000041ab9 */ /* 0x000fe20000000a00 */
[----:B------:R-:W-:Y:S01]  /*1d540*/  @!UP3 UMOV UR18, URZ ;  /* 0x0000003f0012bc82 */ /* 0x000fe20008000000 */
[----:B------:R-:W-:Y:S01]  /*1d550*/  @UP1 UIMAD UR11, UR5, UR4, URZ ;  /* 0x00000004050b12a4 */ /* 0x000fe2000f8e023f */
[----:B------:R-:W-:-:S02]  /*1d560*/  @!UP3 UMOV UR19, URZ ;  /* 0x0000003f0013bc82 */ /* 0x000fc40008000000 */
[----:B------:R-:W-:Y:S01]  /*1d570*/  @UP3 ULDC UR4, c[0x0][0x2c4] ;  /* 0x0000b10000043ab9 */ /* 0x000fe20000000800 */
[----:B------:R-:W-:Y:S01]  /*1d580*/  @UP1 ULDC UR12, c[0x0][0x2c0] ;  /* 0x0000b000000c1ab9 */ /* 0x000fe20000000800 */
[----:B------:R-:W-:Y:S01]  /*1d590*/  @!UP0 UIMAD UR13, UR7, UR4, URZ ;  /* 0x00000004070d82a4 */ /* 0x000fe2000f8e023f */
[----:B------:R-:W-:Y:S01]  /*1d5a0*/  @UP1 UMOV UR5, 0x1 ;  /* 0x0000000100051882 */ /* 0x000fe20000000000 */
[----:B------:R-:W-:Y:S02]  /*1d5b0*/  @!UP2 UIADD3 UR9, UR17, UR8, URZ ;  /* 0x000000081109a290 */ /* 0x000fe4000fffe03f */
[----:B------:R-:W-:Y:S01]  /*1d5c0*/  @UP3 USHF.R.S32.HI UR4, URZ, 0x1f, UR13 ;  /* 0x0000001f3f043899 */ /* 0x000fe2000801140d */
[----:B------:R-:W-:Y:S02]  /*1d5d0*/  @!UP2 UMOV UR10, UR16 ;  /* 0x00000010000aac82 */ /* 0x000fe40008000000 */
[----:B------:R-:W-:-:S04]  /*1d5e0*/  @UP3 UMOV UR18, UR13 ;  /* 0x0000000d00123c82 */ /* 0x000fc80008000000 */
[----:B------:R-:W-:Y:S01]  /*1d5f0*/  @UP3 UMOV UR19, UR4 ;  /* 0x0000000400133c82 */ /* 0x000fe20008000000 */
[----:B------:R-:W-:Y:S05]  /*1d600*/  @P0 BRA `(.L_x_655) ;  /* 0x0000000000180947 */ /* 0x000fea0003800000 */
[----:B------:R-:W-:Y:S01]  /*1d610*/  UISETP.NE.AND UP0, UPT, UR6, URZ, UPT ;  /* 0x0000003f0600728c */ /* 0x000fe2000bf05270 */
[----:B------:R-:W-:Y:S01]  /*1d620*/  ULDC UR11, c[0x0][0x2c4] ;  /* 0x0000b100000b7ab9 */ /* 0x000fe20000000800 */
[----:B------:R-:W-:Y:S01]  /*1d630*/  ULDC UR5, c[0x0][0x270] ;  /* 0x00009c0000057ab9 */ /* 0x000fe20000000800 */
[----:B------:R-:W-:-:S08]  /*1d640*/  UMOV UR12, 0x1 ;  /* 0x00000001000c7882 */ /* 0x000fd00000000000 */
[----:B------:R-:W-:Y:S02]  /*1d650*/  @UP0 ULDC UR11, c[0x0][0x2e4] ;  /* 0x0000b900000b0ab9 */ /* 0x000fe40000000800 */
[----:B------:R-:W-:-:S12]  /*1d660*/  UIMAD UR5, UR11, UR5, URZ ;  /* 0x000000050b0572a4 */ /* 0x000fd8000f8e023f */
.L_x_655:
[----:B------:R-:W-:Y:S01]  /*1d670*/  UIADD3 UR15, -UR33, UR15, URZ ;  /* 0x0000000f210f7290 */ /* 0x000fe2000fffe13f */
[C---:B------:R-:W-:Y:S01]  /*1d680*/  VIADD R15, R8.reuse, 0x40 ;  /* 0x00000040080f7836 */ /* 0x040fe20000000000 */
[----:B------:R-:W-:Y:S01]  /*1d690*/  USHF.R.S32.HI UR6, URZ, 0x1f, UR29 ;  /* 0x0000001f3f067899 */ /* 0x000fe2000801141d */
[C---:B------:R-:W-:Y:S01]  /*1d6a0*/  VIADD R16, R8.reuse, 0x60 ;  /* 0x0000006008107836 */ /* 0x040fe20000000000 */
[----:B------:R-:W-:Y:S01]  /*1d6b0*/  UIMAD UR7, UR7, UR5, URZ ;  /* 0x00000005070772a4 */ /* 0x000fe2000f8e023f */
[----:B------:R-:W-:Y:S01]  /*1d6c0*/  SHF.R.S32.HI R9, RZ, 0x1f, R8 ;  /* 0x0000001fff097819 */ /* 0x000fe20000011408 */
[----:B------:R-:W-:Y:S01]  /*1d6d0*/  IMAD.U32 R4, RZ, RZ, UR14 ;  /* 0x0000000eff047e24 */ /* 0x000fe2000f8e00ff */
[----:B------:R-:W-:Y:S01]  /*1d6e0*/  ISETP.GE.AND P4, PT, R8, UR15, PT ;  /* 0x0000000f08007c0c */ /* 0x000fe2000bf86270 */
[----:B------:R-:W-:Y:S01]  /*1d6f0*/  ULDC.64 UR4, c[0x0][0x2a0] ;  /* 0x0000a80000047ab9 */ /* 0x000fe20000000a00 */
[----:B------:R-:W-:Y:S01]  /*1d700*/  ISETP.GE.AND P3, PT, R14, UR15, PT ;  /* 0x0000000f0e007c0c */ /* 0x000fe2000bf66270 */
[----:B------:R-:W-:Y:S01]  /*1d710*/  UIMAD UR6, UR6, UR4, URZ ;  /* 0x00000004060672a4 */ /* 0x000fe2000f8e023f */
[----:B------:R-:W-:Y:S01]  /*1d720*/  ISETP.GE.AND P2, PT, R15, UR15, PT ;  /* 0x0000000f0f007c0c */ /* 0x000fe2000bf46270 */
[----:B------:R-:W-:Y:S01]  /*1d730*/  IMAD.U32 R6, RZ, RZ, UR4 ;  /* 0x00000004ff067e24 */ /* 0x000fe2000f8e00ff */
[----:B------:R-:W-:Y:S01]  /*1d740*/  ISETP.GE.AND P1, PT, R16, UR15, PT ;  /* 0x0000000f10007c0c */ /* 0x000fe2000bf26270 */
[----:B------:R-:W-:Y:S01]  /*1d750*/  ULDC UR4, c[0x0][0x2d0] ;  /* 0x0000b40000047ab9 */ /* 0x000fe20000000800 */
[C---:B------:R-:W-:Y:S01]  /*1d760*/  ISETP.NE.OR P4, PT, R0.reuse, RZ, P4 ;  /* 0x000000ff0000720c */ /* 0x040fe20002785670 */
[----:B------:R-:W-:Y:S01]  /*1d770*/  USEL UR7, UR7, URZ, !UP3 ;  /* 0x0000003f07077287 */ /* 0x000fe2000d800000 */
[C---:B------:R-:W-:Y:S01]  /*1d780*/  ISETP.NE.OR P3, PT, R0.reuse, RZ, P3 ;  /* 0x000000ff0000720c */ /* 0x040fe20001f65670 */
[----:B------:R-:W-:Y:S01]  /*1d790*/  UIMAD UR5, UR29, UR5, UR6 ;  /* 0x000000051d0572a4 */ /* 0x000fe2000f8e0206 */
[C---:B------:R-:W-:Y:S01]  /*1d7a0*/  ISETP.NE.OR P2, PT, R0.reuse, RZ, P2 ;  /* 0x000000ff0000720c */ /* 0x040fe20001745670 */
[----:B------:R-:W-:Y:S01]  /*1d7b0*/  UIMAD UR6, UR33, UR12, URZ ;  /* 0x0000000c210672a4 */ /* 0x000fe2000f8e023f */
[C---:B------:R-:W-:Y:S01]  /*1d7c0*/  ISETP.NE.OR P1, PT, R0.reuse, RZ, P1 ;  /* 0x000000ff0000720c */ /* 0x040fe20000f25670 */
[----:B------:R-:W-:Y:S01]  /*1d7d0*/  IMAD.SHL.U32 R0, R0, 0x8, RZ ;  /* 0x0000000800007824 */ /* 0x000fe200078e00ff */
[----:B------:R-:W-:Y:S01]  /*1d7e0*/  UIMAD UR11, UR29, UR11, UR7 ;  /* 0x0000000b1d0b72a4 */ /* 0x000fe2000f8e0207 */
[----:B------:R-:W-:Y:S03]  /*1d7f0*/  BSSY B0, `(.L_x_656) ;  /* 0x0000018000007945 */ /* 0x000fe60003800000 */
[C---:B------:R-:W-:Y:S01]  /*1d800*/  ISETP.GE.AND P5, PT, R0.reuse, UR4, PT ;  /* 0x0000000400007c0c */ /* 0x040fe2000bfa6270 */
[----:B------:R-:W-:Y:S01]  /*1d810*/  USHF.R.S32.HI UR4, URZ, 0x1f, UR6 ;  /* 0x0000001f3f047899 */ /* 0x000fe20008011406 */
[----:B------:R-:W-:Y:S01]  /*1d820*/  IADD3 R2, P0, R0, UR10, RZ ;  /* 0x0000000a00027c10 */ /* 0x000fe2000ff1e0ff */
[----:B------:R-:W-:Y:S01]  /*1d830*/  USHF.R.S32.HI UR7, URZ, 0x1f, UR11 ;  /* 0x0000001f3f077899 */ /* 0x000fe2000801140b */
[----:B------:R-:W-:Y:S01]  /*1d840*/  ISETP.GE.OR P6, PT, R8, UR15, P5 ;  /* 0x0000000f08007c0c */ /* 0x000fe2000afc6670 */
[----:B------:R-:W-:Y:S01]  /*1d850*/  UIADD3 UR6, UP1, UP0, UR6, UR18, UR11 ;  /* 0x0000001206067290 */ /* 0x000fe2000f83e00b */
[----:B------:R-:W-:-:S02]  /*1d860*/  LEA.HI.X.SX32 R3, R0, UR9, 0x1, P0 ;  /* 0x0000000900037c11 */ /* 0x000fc400080f0eff */
[----:B------:R-:W-:Y:S01]  /*1d870*/  ISETP.GE.OR P0, PT, R14, UR15, P5 ;  /* 0x0000000f0e007c0c */ /* 0x000fe2000af06670 */
[----:B------:R-:W-:Y:S01]  /*1d880*/  UIADD3.X UR18, UR4, UR19, UR7, UP1, UP0 ;  /* 0x0000001304127290 */ /* 0x000fe20008fe0407 */
[----:B------:R-:W-:-:S04]  /*1d890*/  IMAD.WIDE.U32 R6, R6, UR29, R2 ;  /* 0x0000001d06067c25 */ /* 0x000fc8000f8e0002 */
[----:B------:R-:W-:Y:S02]  /*1d8a0*/  VIADD R5, R7, UR5 ;  /* 0x0000000507057c36 */ /* 0x000fe40008000000 */
[----:B------:R-:W-:Y:S01]  /*1d8b0*/  IMAD.WIDE R2, R4, 0x80, R8 ;  /* 0x0000008004027825 */ /* 0x000fe200078e0208 */
        /* <DEDUP_REMOVED lines=11> */
.L_x_657:
[----:B------:R-:W-:Y:S05]  /*1d970*/  BSYNC B0 ;  /* 0x0000000000007941 */ /* 0x000fea0003800000 */
.L_x_656:
        /* <DEDUP_REMOVED lines=17> */
.L_x_659:
[----:B------:R-:W-:Y:S05]  /*1da90*/  BSYNC B0 ;  /* 0x0000000000007941 */ /* 0x000fea0003800000 */
.L_x_658:
        /* <DEDUP_REMOVED lines=15> */
.L_x_661:
[----:B------:R-:W-:Y:S05]  /*1db90*/  BSYNC B0 ;  /* 0x0000000000007941 */ /* 0x000fea0003800000 */
.L_x_660:
        /* <DEDUP_REMOVED lines=14> */
.L_x_663:
[----:B------:R-:W-:Y:S05]  /*1dc80*/  BSYNC B0 ;  /* 0x0000000000007941 */ /* 0x000fea0003800000 */
.L_x_662:
[----:B------:R-:W-:Y:S04]  /*1dc90*/  BSSY B0, `(.L_x_664) ;  /* 0x000000a000007945 */ /* 0x000fe80003800000 */
[----:B------:R-:W-:Y:S05]  /*1dca0*/  @P4 BRA `(.L_x_665) ;  /* 0x0000000000204947 */ /* 0x000fea0003800000 */
[----:B------:R-:W-:Y:S01]  /*1dcb0*/  IMAD R0, R8, UR12, RZ ;  /* 0x0000000c08007c24 */ /* 0x000fe2000f8e02ff */
[----:B------:R-:W-:-:S04]  /*1dcc0*/  ULDC.64 UR4, c[0x0][0x2b0] ;  /* 0x0000ac0000047ab9 */ /* 0x000fc80000000a00 */
[----:B----4-:R-:W-:-:S04]  /*1dcd0*/  IADD3 R3, P0, R0, UR6, RZ ;  /* 0x0000000600037c10 */ /* 0x010fc8000ff1e0ff */
[----:B------:R-:W-:Y:S02]  /*1dce0*/  LEA.HI.X.SX32 R0, R0, UR18, 0x1, P0 ;  /* 0x0000001200007c11 */ /* 0x000fe400080f0eff */
[----:B------:R-:W-:-:S04]  /*1dcf0*/  LEA R2, P0, R3, UR4, 0x2 ;  /* 0x0000000403027c11 */ /* 0x000fc8000f8010ff */
[----:B------:R-:W-:Y:S01]  /*1dd00*/  LEA.HI.X R3, R3, UR5, R0, 0x2, P0 ;  /* 0x0000000503037c11 */ /* 0x000fe200080f1400 */
[----:B------:R-:W-:-:S05]  /*1dd10*/  IMAD.MOV.U32 R0, RZ, RZ, 0x7f800000 ;  /* 0x7f800000ff007424 */ /* 0x000fca00078e00ff */
[----:B------:R4:W-:Y:S03]  /*1dd20*/  STG.E desc[UR20][R2.64], R0 ;  /* 0x0000000002007986 */ /* 0x0009e6000c101914 */
.L_x_665:
[----:B------:R-:W-:Y:S05]  /*1dd30*/  BSYNC B0 ;  /* 0x0000000000007941 */ /* 0x000fea0003800000 */
.L_x_664:
[----:B------:R-:W-:Y:S04]  /*1dd40*/  BSSY B0, `(.L_x_666) ;  /* 0x000000a000007945 */ /* 0x000fe80003800000 */
[----:B------:R-:W-:Y:S05]  /*1dd50*/  @P3 BRA `(.L_x_667) ;  /* 0x0000000000203947 */ /* 0x000fea0003800000 */
[----:B----4-:R-:W-:Y:S01]  /*1dd60*/  IMAD R0, R14, UR12, RZ ;  /* 0x0000000c0e007c24 */ /* 0x010fe2000f8e02ff */
[----:B------:R-:W-:-:S04]  /*1dd70*/  ULDC.64 UR4, c[0x0][0x2b0] ;  /* 0x0000ac0000047ab9 */ /* 0x000fc80000000a00 */
[----:B------:R-:W-:-:S04]  /*1dd80*/  IADD3 R3, P0, R0, UR6, RZ ;  /* 0x0000000600037c10 */ /* 0x000fc8000ff1e0ff */
[----:B------:R-:W-:Y:S02]  /*1dd90*/  LEA.HI.X.SX32 R0, R0, UR18, 0x1, P0 ;  /* 0x0000001200007c11 */ /* 0x000fe400080f0eff */
[----:B------:R-:W-:-:S04]  /*1dda0*/  LEA R2, P0, R3, UR4, 0x2 ;  /* 0x0000000403027c11 */ /* 0x000fc8000f8010ff */
[----:B------:R-:W-:Y:S01]  /*1ddb0*/  LEA.HI.X R3, R3, UR5, R0, 0x2, P0 ;  /* 0x0000000503037c11 */ /* 0x000fe200080f1400 */
[----:B------:R-:W-:-:S05]  /*1ddc0*/  IMAD.MOV.U32 R0, RZ, RZ, 0x7f800000 ;  /* 0x7f800000ff007424 */ /* 0x000fca00078e00ff */
[----:B------:R4:W-:Y:S03]  /*1ddd0*/  STG.E desc[UR20][R2.64], R0 ;  /* 0x0000000002007986 */ /* 0x0009e6000c101914 */
.L_x_667:
[----:B------:R-:W-:Y:S05]  /*1dde0*/  BSYNC B0 ;  /* 0x0000000000007941 */ /* 0x000fea0003800000 */
.L_x_666:
        /* <DEDUP_REMOVED lines=10> */
.L_x_669:
[----:B------:R-:W-:Y:S05]  /*1de90*/  BSYNC B0 ;  /* 0x0000000000007941 */ /* 0x000fea0003800000 */
.L_x_668:
[----:B------:R-:W-:Y:S05]  /*1dea0*/  @P1 EXIT ;  /* 0x000000000000194d */ /* 0x000fea0003800000 */
[----:B----4-:R-:W-:Y:S01]  /*1deb0*/  IMAD R0, R16, UR12, RZ ;  /* 0x0000000c10007c24 */ /* 0x010fe2000f8e02ff */
        /* <DEDUP_REMOVED lines=8> */
.L_x_670:
        /* <DEDUP_REMOVED lines=12> */
.L_x_1318:


//--------------------- .text._ZN5flash16flash_fwd_kernelI23Flash_fwd_kernel_traitsILi32ELi128ELi128ELi4ELb0ELb0EN7cutlass6half_tE19Flash_kernel_traitsILi32ELi128ELi128ELi4ES3_EELb0ELb0ELb0ELb0ELb0ELb0ELb1ELb0EEEvNS_16Flash_fwd_paramsE --------------------------
	.section	.text._ZN5flash16flash_fwd_kernelI23Flash_fwd_kernel_traitsILi32ELi128ELi128ELi4ELb0ELb0EN7cutlass6half_tE19Flash_kernel_traitsILi32ELi128ELi128ELi4ES3_EELb0ELb0ELb0ELb0ELb0ELb0ELb1ELb0EEEvNS_16Flash_fwd_paramsE,"ax",@progbits
	.align	128
        .global         _ZN5flash16flash_fwd_kernelI23Flash_fwd_kernel_traitsILi32ELi128ELi128ELi4ELb0ELb0EN7cutlass6half_tE19Flash_kernel_traitsILi32ELi128ELi128ELi4ES3_EELb0ELb0ELb0ELb0ELb0ELb0ELb1ELb0EEEvNS_16Flash_fwd_paramsE
        .type           _ZN5flash16flash_fwd_kernelI23Flash_fwd_kernel_traitsILi32ELi128ELi128ELi4ELb0ELb0EN7cutlass6half_tE19Flash_kernel_traitsILi32ELi128ELi128ELi4ES3_EELb0ELb0ELb0ELb0ELb0ELb0ELb1ELb0EEEvNS_16Flash_fwd_paramsE,@function
        .size           _ZN5flash16flash_fwd_kernelI23Flash_fwd_kernel_traitsILi32ELi128ELi128ELi4ELb0ELb0EN7cutlass6half_tE19Flash_kernel_traitsILi32ELi128ELi128ELi4ES3_EELb0ELb0ELb0ELb0ELb0ELb0ELb1ELb0EEEvNS_16Flash_fwd_paramsE,(.L_x_1319 - _ZN5flash16flash_fwd_kernelI23Flash_fwd_kernel_traitsILi32ELi128ELi128ELi4ELb0ELb0EN7cutlass6half_tE19Flash_kernel_traitsILi32ELi128ELi128ELi4ES3_EELb0ELb0ELb0ELb0ELb0ELb0ELb1ELb0EEEvNS_16Flash_fwd_paramsE)
        .other          _ZN5flash16flash_fwd_kernelI23Flash_fwd_kernel_traitsILi32ELi128ELi128ELi4ELb0ELb0EN7cutlass6half_tE19Flash_kernel_traitsILi32ELi128ELi128ELi4ES3_EELb0ELb0ELb0ELb0ELb0ELb0ELb1ELb0EEEvNS_16Flash_fwd_paramsE,@"STO_CUDA_ENTRY STV_DEFAULT"
_ZN5flash16flash_fwd_kernelI23Flash_fwd_kernel_traitsILi32ELi128ELi128ELi4ELb0ELb0EN7cutlass6half_tE19Flash_kernel_traitsILi32ELi128ELi128ELi4ES3_EELb0ELb0ELb0ELb0ELb0ELb0ELb1ELb0EEEvNS_16Flash_fwd_paramsE:
.text._ZN5flash16flash_fwd_kernelI23Flash_fwd_kernel_traitsILi32ELi128ELi128ELi4ELb0ELb0EN7cutlass6half_tE19Flash_kernel_traitsILi32ELi128ELi128ELi4ES3_EELb0ELb0ELb0ELb0ELb0ELb0ELb1ELb0EEEvNS_16Flash_fwd_paramsE:
        /* <DEDUP_REMOVED lines=41> */
.L_x_671:
[----:B-1----:R-:W1:Y:S02]  /*0290*/  LDC R4, c[0x0][0x2c8] ;  /* 0x0000b200ff047b82 */ /* 0x002e640000000800 */
.L_x_672:
        /* <DEDUP_REMOVED lines=22> */
[----:B------:R-:W-:Y:S01]  /*0400*/  IMAD.IADD R36, R12, 0x1, -R25 ;  /* 0x000000010c247824 */ /* 0x000fe200078e0a19 */
[----:B------:R-:W-:Y:S01]  /*0410*/  SHF.R.S32.HI R12, RZ, 0x1f, R117 ;  /* 0x0000001fff0c7819 */ /* 0x000fe20000011475 */
[----:B------:R-:W-:Y:S01]  /*0420*/  IMAD.MOV.U32 R209, RZ, RZ, R33 ;  /* 0x000000ffffd17224 */ /* 0x000fe200078e0021 */
[----:B------:R-:W-:Y:S02]  /*0430*/  ISETP.NE.AND P1, PT, R24, -0x1, PT ;  /* 0xffffffff1800780c */ /* 0x000fe40003f25270 */
[CC--:B------:R-:W-:Y:S01]  /*0440*/  LEA.HI R7, R12.reuse, R117.reuse, RZ, 0x2 ;  /* 0x000000750c077211 */ /* 0x0c0fe200078f10ff */
[----:B------:R2:W-:Y:S01]  /*0450*/  STL [R1+0x74], R36 ;  /* 0x0000742401007387 */ /* 0x0005e20000100800 */
[CC--:B------:R-:W-:Y:S02]  /*0460*/  LEA.HI R26, R12.reuse, R117.reuse, RZ, 0x3 ;  /* 0x000000750c1a7211 */ /* 0x0c0fe400078f18ff */
[----:B------:R-:W-:-:S02]  /*0470*/  LEA.HI R5, R12, R117, RZ, 0x4 ;  /* 0x000000750c057211 */ /* 0x000fc400078f20ff */
[----:B------:R-:W-:Y:S02]  /*0480*/  SHF.R.S32.HI R22, RZ, 0x3, R26 ;  /* 0x00000003ff167819 */ /* 0x000fe4000001141a */
[----:B------:R-:W-:Y:S02]  /*0490*/  IABS R4, R30 ;  /* 0x0000001e00047213 */ /* 0x000fe40000000000 */
[----:B------:R-:W-:Y:S01]  /*04a0*/  SHF.R.S32.HI R6, RZ, 0x4, R5 ;  /* 0x00000004ff067819 */ /* 0x000fe20000011405 */
[----:B------:R-:W3:Y:S01]  /*04b0*/  @P1 LDC.64 R18, c[0x0][0x240] ;  /* 0x00009000ff121b82 */ /* 0x000ee20000000a00 */
[----:B------:R-:W-:Y:S01]  /*04c0*/  ISETP.NE.AND P0, PT, R14, -0x1, PT ;  /* 0xffffffff0e00780c */ /* 0x000fe20003f05270 */
[----:B------:R-:W-:Y:S01]  /*04d0*/  IMAD.MOV.U32 R15, RZ, RZ, R4 ;  /* 0x000000ffff0f7224 */ /* 0x000fe200078e0004 */
[----:B------:R-:W-:Y:S02]  /*04e0*/  LEA.HI R4, R5, R6, RZ, 0x1 ;  /* 0x0000000605047211 */ /* 0x000fe400078f08ff */
[----:B------:R-:W-:-:S02]  /*04f0*/  SHF.R.S32.HI R10, RZ, 0x2, R7 ;  /* 0x00000002ff0a7819 */ /* 0x000fc40000011407 */
[----:B-1----:R-:W-:Y:S01]  /*0500*/  IABS R0, R31 ;  /* 0x0000001f00007213 */ /* 0x002fe20000000000 */
[----:B------:R-:W1:Y:S01]  /*0510*/  @!P1 LDC.64 R16, c[0x0][0x228] ;  /* 0x00008a00ff109b82 */ /* 0x000e620000000a00 */
[----:B------:R-:W-:Y:S02]  /*0520*/  SHF.R.S32.HI R11, RZ, 0x1f, R10 ;  /* 0x0000001fff0b7819 */ /* 0x000fe4000001140a */
[----:B------:R-:W-:Y:S01]  /*0530*/  LEA.HI R202, R12, R117, RZ, 0x5 ;  /* 0x000000750cca7211 */ /* 0x000fe200078f28ff */
[----:B------:R-:W-:Y:S02]  /*0540*/  IMAD.MOV.U32 R23, RZ, RZ, R0 ;  /* 0x000000ffff177224 */ /* 0x000fe400078e0000 */
[----:B------:R-:W-:Y:S01]  /*0550*/  IMAD.WIDE R34, R27, 0x80, R10 ;  /* 0x000000801b227825 */ /* 0x000fe200078e020a */
[----:B------:R-:W-:Y:S01]  /*0560*/  SHF.R.S32.HI R28, RZ, 0x5, R202 ;  /* 0x00000005ff1c7819 */ /* 0x000fe200000114ca */
[----:B------:R-:W4:Y:S01]  /*0570*/  I2F.RP R2, R23 ;  /* 0x0000001700027306 */ /* 0x000f220000209400 */
[----:B------:R-:W5:Y:S08]  /*0580*/  @P0 LDC.64 R112, c[0x0][0x250] ;  /* 0x00009400ff700b82 */ /* 0x000f700000000a00 */
[----:B------:R-:W2:Y:S01]  /*0590*/  @P0 LDC.64 R44, c[0x0][0x248] ;  /* 0x00009200ff2c0b82 */ /* 0x000ea20000000a00 */
        /* <DEDUP_REMOVED lines=30> */
[----:B------:R-:W-:Y:S02]  /*0780*/  LEA.HI R21, R0, R0, RZ, 0x1 ;  /* 0x0000000000157211 */ /* 0x000fe400078f08ff */
[----:B------:R-:W-:Y:S01]  /*0790*/  SHF.R.S32.HI R12, RZ, 0x1f, R0 ;  /* 0x0000001fff0c7819 */ /* 0x000fe20000011400 */
[----:B------:R-:W-:Y:S01]  /*07a0*/  IMAD R6, R28, 0x8, R2 ;  /* 0x000000081c067824 */ /* 0x000fe200078e0202 */
[----:B------:R-:W-:Y:S01]  /*07b0*/  LOP3.LUT R5, R21, 0x7fffffe, RZ, 0xc0, !PT ;  /* 0x07fffffe15057812 */ /* 0x000fe200078ec0ff */
[----:B---3--:R-:W-:Y:S01]  /*07c0*/  @P1 IMAD.WIDE.U32 R2, R24, R18, RZ ;  /* 0x0000001218021225 */ /* 0x008fe200078e00ff */
[----:B------:R-:W-:-:S02]  /*07d0*/  @!P1 SHF.R.S32.HI R7, RZ, 0x1f, R29 ;  /* 0x0000001fff079819 */ /* 0x000fc4000001141d */
[----:B------:R-:W-:Y:S01]  /*07e0*/  LEA.HI R27, R12, R0, RZ, 0x3 ;  /* 0x000000000c1b7211 */ /* 0x000fe200078f18ff */
[----:B------:R-:W-:Y:S01]  /*07f0*/  @P1 IMAD R19, R24, R19, R3 ;  /* 0x0000001318131224 */ /* 0x000fe200078e0203 */
[----:B------:R-:W-:Y:S01]  /*0800*/  LOP3.LUT R3, R30, R31, RZ, 0x3c, !PT ;  /* 0x0000001f1e037212 */ /* 0x000fe200078e3cff */
[----:B------:R-:W-:Y:S01]  /*0810*/  IMAD.IADD R138, R0, 0x1, -R5 ;  /* 0x00000001008a7824 */ /* 0x000fe200078e0a05 */
[----:B------:R-:W-:Y:S01]  /*0820*/  @P0 IADD3 R5, R8, R14, RZ ;  /* 0x0000000e08050210 */ /* 0x000fe20007ffe0ff */
[----:B------:R-:W-:Y:S01]  /*0830*/  @!P2 IMAD.IADD R4, R4, 0x1, -R23 ;  /* 0x000000010404a824 */ /* 0x000fe200078e0a17 */
[----:B------:R-:W-:Y:S01]  /*0840*/  LEA R196, R6, R9, 0x5 ;  /* 0x0000000906c47211 */ /* 0x000fe200078e28ff */
[----:B------:R-:W-:Y:S01]  /*0850*/  @P0 IMAD.IADD R0, R8, 0x1, R14 ;  /* 0x0000000108000824 */ /* 0x000fe200078e020e */
[----:B------:R-:W-:Y:S01]  /*0860*/  ISETP.GE.AND P4, PT, R3, RZ, PT ;  /* 0x000000ff0300720c */ /* 0x000fe20003f86270 */
[----:B-1----:R-:W-:Y:S01]  /*0870*/  @!P1 IMAD R7, R7, R16, RZ ;  /* 0x0000001007079224 */ /* 0x002fe200078e02ff */
[----:B------:R-:W-:Y:S01]  /*0880*/  ISETP.GE.U32.AND P5, PT, R4, R23, PT ;  /* 0x000000170400720c */ /* 0x000fe20003fa6070 */
[----:B------:R-:W-:-:S02]  /*0890*/  @P1 IMAD.MOV.U32 R15, RZ, RZ, R2 ;  /* 0x000000ffff0f1224 */ /* 0x000fc400078e0002 */
[C---:B-----5:R-:W-:Y:S02]  /*08a0*/  @P0 IMAD R9, R0.reuse, R113, RZ ;  /* 0x0000007100090224 */ /* 0x060fe400078e02ff */
[----:B------:R-:W-:-:S04]  /*08b0*/  @P0 IMAD.WIDE.U32 R2, R0, R112, RZ ;  /* 0x0000007000020225 */ /* 0x000fc800078e00ff */
[----:B------:R-:W-:Y:S01]  /*08c0*/  @!P1 IMAD R12, R29, R17, R7 ;  /* 0x000000111d0c9224 */ /* 0x000fe200078e0207 */
[----:B------:R-:W-:Y:S01]  /*08d0*/  @P0 MOV R23, R2 ;  /* 0x0000000200170202 */ /* 0x000fe20000000f00 */
[----:B--2---:R-:W-:Y:S02]  /*08e0*/  @P0 IMAD R0, R5, R45, RZ ;  /* 0x0000002d05000224 */ /* 0x004fe400078e02ff */
[----:B------:R-:W-:-:S04]  /*08f0*/  @!P1 IMAD.WIDE.U32 R6, R29, R16, RZ ;  /* 0x000000101d069225 */ /* 0x000fc800078e00ff */
[----:B------:R-:W-:-:S04]  /*0900*/  @P0 IMAD.WIDE.U32 R4, R5, R44, RZ ;  /* 0x0000002c05040225 */ /* 0x000fc800078e00ff */
[----:B------:R-:W-:Y:S02]  /*0910*/  @!P1 IMAD.IADD R19, R7, 0x1, R12 ;  /* 0x0000000107139824 */ /* 0x000fe400078e020c */
[----:B------:R-:W-:Y:S02]  /*0920*/  @!P1 IMAD.MOV.U32 R15, RZ, RZ, R6 ;  /* 0x000000ffff0f9224 */ /* 0x000fe400078e0006 */
[----:B------:R-:W-:Y:S02]  /*0930*/  @P0 IMAD.IADD R24, R3, 0x1, R9 ;  /* 0x0000000103180824 */ /* 0x000fe400078e0209 */
[----:B------:R-:W-:Y:S02]  /*0940*/  @P0 IMAD.IADD R18, R5, 0x1, R0 ;  /* 0x0000000105120824 */ /* 0x000fe400078e0200 */
[----:B------:R-:W-:Y:S01]  /*0950*/  @P0 IMAD.MOV.U32 R17, RZ, RZ, R4 ;  /* 0x000000ffff110224 */ /* 0x000fe200078e0004 */
[----:B----4-:R-:W-:Y:S06]  /*0960*/  @P0 BRA `(.L_x_674) ;  /* 0x0000000000340947 */ /* 0x010fec0003800000 */
        /* <DEDUP_REMOVED lines=13> */
.L_x_674:
        /* <DEDUP_REMOVED lines=14> */
.L_x_675:
[----:B------:R-:W1:Y:S01]  /*0b20*/  S2UR UR4, SR_CgaCtaId ;  /* 0x00000000000479c3 */ /* 0x000e620000008800 */
[C---:B------:R-:W-:Y:S01]  /*0b30*/  VIADD R33, R10.reuse, 0x20 ;  /* 0x000000200a217836 */ /* 0x040fe20000000000 */
[----:B------:R-:W-:Y:S01]  /*0b40*/  SHF.R.S32.HI R209, RZ, 0x1f, R208 ;  /* 0x0000001fffd17819 */ /* 0x000fe200000114d0 */
[----:B------:R-:W-:Y:S01]  /*0b50*/  VIADD R32, R10, 0x40 ;  /* 0x000000400a207836 */ /* 0x000fe20000000000 */
        /* <DEDUP_REMOVED lines=53> */
.L_x_677:
[----:B------:R-:W-:Y:S05]  /*0eb0*/  BSYNC B0 ;  /* 0x0000000000007941 */ /* 0x000fea0003800000 */
.L_x_676:
        /* <DEDUP_REMOVED lines=22> */
.L_x_679:
[----:B------:R-:W-:Y:S05]  /*1020*/  BSYNC B0 ;  /* 0x0000000000007941 */ /* 0x000fea0003800000 */
.L_x_678:
        /* <DEDUP_REMOVED lines=22> */
.L_x_681:
[----:B------:R-:W-:Y:S05]  /*1190*/  BSYNC B0 ;  /* 0x0000000000007941 */ /* 0x000fea0003800000 */
.L_x_680:
        /* <DEDUP_REMOVED lines=22> */
.L_x_683:
[----:B------:R-:W-:Y:S05]  /*1300*/  BSYNC B0 ;  /* 0x0000000000007941 */ /* 0x000fea0003800000 */
.L_x_682:
[----:B------:R-:W-:Y:S01]  /*1310*/  IMAD.SHL.U32 R16, R22, 0x8, RZ ;  /* 0x0000000816107824 */ /* 0x000fe200078e00ff */
        /* <DEDUP_REMOVED lines=10> */
[CC--:B------:R-:W-:Y:S01]  /*13c0*/  ISETP.GE.AND P2, PT, R10.reuse, R14.reuse, PT ;  /* 0x0000000e0a00720c */ /* 0x0c0fe20003f46270 */
[C---:B------:R-:W-:Y:S01]  /*13d0*/  IMAD R7, R10.reuse, R45, R0 ;  /* 0x0000002d0a077224 */ /* 0x040fe200078e0200 */
[C---:B------:R-:W-:Y:S01]  /*13e0*/  ISETP.GE.AND P3, PT, R10.reuse, R14, PT ;  /* 0x0000000e0a00720c */ /* 0x040fe20003f66270 */
[----:B------:R-:W-:Y:S01]  /*13f0*/  IMAD R11, R10, R113, R8 ;  /* 0x000000710a0b7224 */ /* 0x000fe200078e0208 */
[----:B------:R-:W-:Y:S01]  /*1400*/  LOP3.LUT R0, R2, 0xc0, RZ, 0xc0, !PT ;  /* 0x000000c002007812 */ /* 0x000fe200078ec0ff */
[----:B------:R-:W-:Y:S01]  /*1410*/  IMAD.WIDE.U32 R2, R10, R112, R208 ;  /* 0x000000700a027225 */ /* 0x000fe200078e00d0 */
[----:B------:R-:W-:Y:S01]  /*1420*/  SHF.R.S32.HI R8, RZ, 0x1f, R13 ;  /* 0x0000001fff087819 */ /* 0x000fe2000001140d */
[----:B------:R-:W-:Y:S01]  /*1430*/  BSSY B0, `(.L_x_684) ;  /* 0x0000031000007945 */ /* 0x000fe20003800000 */
[----:B------:R-:W-:-:S02]  /*1440*/  IADD3.X R7, R18, R5, R7, P0, !PT ;  /* 0x0000000512077210 */ /* 0x000fc400007fe407 */
[----:B------:R-:W-:Y:S02]  /*1450*/  LOP3.LUT R10, R0, 0x8, R16, 0xf8, !PT ;  /* 0x00000008000a7812 */ /* 0x000fe400078ef810 */
[----:B------:R-:W-:Y:S01]  /*1460*/  SHF.R.U32.HI R5, RZ, 0x3, R0 ;  /* 0x00000003ff057819 */ /* 0x000fe20000011600 */
[----:B------:R-:W-:Y:S01]  /*1470*/  IMAD R0, R8, UR6, RZ ;  /* 0x0000000608007c24 */ /* 0x000fe2000f8e02ff */
[----:B------:R-:W-:Y:S01]  /*1480*/  IADD3 R4, P0, R23, R2, RZ ;  /* 0x0000000217047210 */ /* 0x000fe20007f1e0ff */
[C---:B------:R-:W-:Y:S01]  /*1490*/  IMAD.WIDE.U32 R30, R13.reuse, UR6, R6 ;  /* 0x000000060d1e7c25 */ /* 0x040fe2000f8e0006 */
[----:B------:R-:W-:Y:S02]  /*14a0*/  LOP3.LUT R15, R10, R5, RZ, 0x3c, !PT ;  /* 0x000000050a0f7212 */ /* 0x000fe400078e3cff */
[----:B------:R-:W-:Y:S01]  /*14b0*/  IADD3.X R5, R24, R3, R11, P0, !PT ;  /* 0x0000000318057210 */ /* 0x000fe200007fe40b */
[----:B------:R-:W-:Y:S01]  /*14c0*/  IMAD R3, R13, UR7, R0 ;  /* 0x000000070d037c24 */ /* 0x000fe2000f8e0200 */
[----:B------:R-:W-:Y:S01]  /*14d0*/  ULDC.64 UR6, c[0x0][0x268] ;  /* 0x00009a0000067ab9 */ /* 0x000fe20000000a00 */
[----:B------:R-:W-:Y:S01]  /*14e0*/  MOV R206, R30 ;  /* 0x0000001e00ce7202 */ /* 0x000fe20000000f00 */
[----:B------:R3:W-:Y:S01]  /*14f0*/  STL.64 [R1+0x58], R30 ;  /* 0x0000581e01007387 */ /* 0x0007e20000100a00 */
[----:B------:R-:W-:Y:S01]  /*1500*/  IMAD.IADD R207, R31, 0x1, R3 ;  /* 0x000000011fcf7824 */ /* 0x000fe200078e0203 */
[----:B------:R-:W-:Y:S01]  /*1510*/  LOP3.LUT R9, R9, 0xfffffffc, RZ, 0xc0, !PT ;  /* 0xfffffffc09097812 */ /* 0x000fe200078ec0ff */
[----:B------:R-:W-:Y:S01]  /*1520*/  IMAD.WIDE.U32 R16, R13, UR6, R4 ;  /* 0x000000060d107c25 */ /* 0x000fe2000f8e0004 */
[----:B------:R-:W-:-:S02]  /*1530*/  SHF.L.U64.HI R137, R44, 0x7, R45 ;  /* 0x000000072c897819 */ /* 0x000fc4000001022d */
[----:B------:R3:W-:Y:S01]  /*1540*/  STL.64 [R1+0x48], R206 ;  /* 0x000048ce01007387 */ /* 0x0007e20000100a00 */
[----:B------:R-:W-:Y:S01]  /*1550*/  IMAD.IADD R21, R12, 0x1, -R9 ;  /* 0x000000010c157824 */ /* 0x000fe200078e0a09 */
[----:B------:R-:W-:Y:S01]  /*1560*/  SHF.R.S32.HI R9, RZ, 0x1f, R46 ;  /* 0x0000001fff097819 */ /* 0x000fe2000001142e */
[----:B------:R-:W-:Y:S01]  /*1570*/  IMAD R2, R8, UR6, RZ ;  /* 0x0000000608027c24 */ /* 0x000fe2000f8e02ff */
[----:B------:R3:W-:Y:S01]  /*1580*/  STL.64 [R1+0x50], R16 ;  /* 0x0000501001007387 */ /* 0x0007e20000100a00 */
[----:B------:R-:W-:Y:S01]  /*1590*/  SHF.L.U32 R114, R44, 0x7, RZ ;  /* 0x000000072c727819 */ /* 0x000fe200000006ff */
[----:B------:R-:W-:Y:S01]  /*15a0*/  IMAD R0, R137, R46, RZ ;  /* 0x0000002e89007224 */ /* 0x000fe200078e02ff */
[-C--:B------:R-:W-:Y:S01]  /*15b0*/  ISETP.GE.AND P1, PT, R33, R14.reuse, PT ;  /* 0x0000000e2100720c */ /* 0x080fe20003f26270 */
[----:B------:R-:W-:Y:S01]  /*15c0*/  IMAD R12, R13, UR7, R2 ;  /* 0x000000070d0c7c24 */ /* 0x000fe2000f8e0202 */
[-C--:B------:R-:W-:Y:S01]  /*15d0*/  ISETP.GE.AND P4, PT, R32, R14.reuse, PT ;  /* 0x0000000e2000720c */ /* 0x080fe20003f86270 */
[----:B------:R-:W-:Y:S01]  /*15e0*/  IMAD.SHL.U32 R6, R21, 0x40, RZ ;  /* 0x0000004015067824 */ /* 0x000fe200078e00ff */
[----:B------:R-:W-:Y:S01]  /*15f0*/  ISETP.GE.AND P5, PT, R29, R14, PT ;  /* 0x0000000e1d00720c */ /* 0x000fe20003fa6270 */
[----:B------:R-:W-:-:S02]  /*1600*/  IMAD R0, R9, R114, R0 ;  /* 0x0000007209007224 */ /* 0x000fc400078e0200 */
[----:B------:R-:W-:Y:S01]  /*1610*/  IMAD.WIDE.U32 R2, R46, R114, R206 ;  /* 0x000000722e027225 */ /* 0x000fe200078e00ce */
[----:B------:R-:W-:-:S03]  /*1620*/  LOP3.LUT R8, R6, 0xc0, RZ, 0xc0, !PT ;  /* 0x000000c006087812 */ /* 0x000fc600078ec0ff */
[----:B------:R-:W-:Y:S01]  /*1630*/  IMAD R11, R25, 0x8, R19 ;  /* 0x00000008190b7824 */ /* 0x000fe200078e0213 */
[----:B------:R-:W-:Y:S01]  /*1640*/  IADD3 R5, R3, R0, RZ ;  /* 0x0000000003057210 */ /* 0x000fe20007ffe0ff */
        /* <DEDUP_REMOVED lines=15> */
.L_x_685:
[----:B------:R-:W-:Y:S05]  /*1740*/  BSYNC B0 ;  /* 0x0000000000007941 */ /* 0x000fea0003800000 */
.L_x_684:
        /* <DEDUP_REMOVED lines=19> */
.L_x_687:
[----:B------:R-:W-:Y:S05]  /*1880*/  BSYNC B0 ;  /* 0x0000000000007941 */ /* 0x000fea0003800000 */
.L_x_686:
        /* <DEDUP_REMOVED lines=15> */
.L_x_689:
[----:B------:R-:W-:Y:S05]  /*1980*/  BSYNC B0 ;  /* 0x0000000000007941 */ /* 0x000fea0003800000 */
.L_x_688:
        /* <DEDUP_REMOVED lines=17> */
.L_x_691:
[----:B------:R-:W-:Y:S05]  /*1aa0*/  BSYNC B0 ;  /* 0x0000000000007941 */ /* 0x000fea0003800000 */
.L_x_690:
        /* <DEDUP_REMOVED lines=43> */
.L_x_693:
[----:B------:R-:W-:Y:S05]  /*1d60*/  BSYNC B0 ;  /* 0x0000000000007941 */ /* 0x000fea0003800000 */
.L_x_692:
        /* <DEDUP_REMOVED lines=16> */
.L_x_695:
[----:B------:R-:W-:Y:S05]  /*1e70*/  BSYNC B0 ;  /* 0x0000000000007941 */ /* 0x000fea0003800000 */
.L_x_694:
        /* <DEDUP_REMOVED lines=16> */
.L_x_697:
[----:B------:R-:W-:Y:S05]  /*1f80*/  BSYNC B0 ;  /* 0x0000000000007941 */ /* 0x000fea0003800000 */
.L_x_696:
        /* <DEDUP_REMOVED lines=17> */
.L_x_699:
[----:B------:R-:W-:Y:S05]  /*20a0*/  BSYNC B0 ;  /* 0x0000000000007941 */ /* 0x000fea0003800000 */
.L_x_698:
[----:B---3--:R-:W-:Y:S01]  /*20b0*/  LDSM.16.M88.4 R16, [R186] ;  /* 0x00000000ba10783b */ /* 0x008fe20000000200 */
[----:B------:R-:W-:Y:S01]  /*20c0*/  LOP3.LUT P0, RZ, R22, 0x2, RZ, 0xc0, !PT ;  /* 0x0000000216ff7812 */ /* 0x000fe2000780c0ff */
[----:B------:R-:W-:Y:S01]  /*20d0*/  IMAD.MOV.U32 R0, RZ, RZ, 0x10 ;  /* 0x00000010ff007424 */ /* 0x000fe200078e00ff */
[----:B------:R-:W-:Y:S01]  /*20e0*/  LOP3.LUT P1, RZ, R21, 0x2, RZ, 0xc0, !PT ;  /* 0x0000000215ff7812 */ /* 0x000fe2000782c0ff */
[----:B------:R-:W3:Y:S01]  /*20f0*/  LDSM.16.M88.4 R48, [R135+0x2000] ;  /* 0x002000008730783b */ /* 0x000ee20000000200 */
[C---:B-1----:R-:W-:Y:S01]  /*2100*/  VIADD R2, R135.reuse, 0x2000 ;  /* 0x0000200087027836 */ /* 0x042fe20000000000 */
[----:B------:R-:W-:Y:S01]  /*2110*/  ULDC UR5, c[0x0][0x39c] ;  /* 0x0000e70000057ab9 */ /* 0x000fe20000000800 */
[----:B------:R-:W-:Y:S01]  /*2120*/  SEL R0, R0, 0xfffffff0, !P1 ;  /* 0xfffffff000007807 */ /* 0x000fe20004800000 */
[----:B------:R-:W2:Y:S01]  /*2130*/  LDSM.16.M88.4 R8, [R186+0x1000] ;  /* 0x00100000ba08783b */ /* 0x000ea20000000200 */
[----:B------:R-:W-:Y:S01]  /*2140*/  VIADD R188, R135, 0x2020 ;  /* 0x0000202087bc7836 */ /* 0x000fe20000000000 */
[----:B------:R-:W-:-:S02]  /*2150*/  LOP3.LUT R3, R202, 0xffffffe0, RZ, 0xc0, !PT ;  /* 0xffffffe0ca037812 */ /* 0x000fc400078ec0ff */
[----:B------:R-:W-:Y:S01]  /*2160*/  IMAD R187, R0, 0x2, R186 ;  /* 0x0000000200bb7824 */ /* 0x000fe200078e02ba */
[----:B------:R-:W1:Y:S01]  /*2170*/  LDSM.16.M88.4 R60, [R135+0x2400] ;  /* 0x00240000873c783b */ /* 0x000e620000000200 */
[----:B------:R-:W-:-:S03]  /*2180*/  @P0 VIADD R188, R2, 0xffffffe0 ;  /* 0xffffffe002bc0836 */ /* 0x000fc60000000000 */
[----:B------:R-:W-:Y:S04]  /*2190*/  LDSM.16.M88.4 R12, [R187] ;  /* 0x00000000bb0c783b */ /* 0x000fe80000000200 */
[----:B------:R-:W5:Y:S04]  /*21a0*/  LDSM.16.M88.4 R52, [R188] ;  /* 0x00000000bc34783b */ /* 0x000f680000000200 */
[----:B------:R-:W4:Y:S04]  /*21b0*/  LDSM.16.M88.4 R4, [R187+0x1000] ;  /* 0x00100000bb04783b */ /* 0x000f280000000200 */
[----:B------:R-:W4:Y:S04]  /*21c0*/  LDSM.16.M88.4 R68, [R188+0x400] ;  /* 0x00040000bc44783b */ /* 0x000f280000000200 */
[----:B------:R-:W4:Y:S04]  /*21d0*/  LDSM.16.M88.4 R88, [R135+0x2800] ;  /* 0x002800008758783b */ /* 0x000f280000000200 */
[----:B------:R-:W4:Y:S04]  /*21e0*/  LDSM.16.M88.4 R104, [R188+0x800] ;  /* 0x00080000bc68783b */ /* 0x000f280000000200 */
[----:B------:R-:W4:Y:S01]  /*21f0*/  LDSM.16.M88.4 R96, [R135+0x2c00] ;  /* 0x002c00008760783b */ /* 0x000f220000000200 */
[-C--:B---3--:R-:W-:Y:S03]  /*2200*/  HMMA.16816.F32 R24, R16, R48.reuse, RZ ;  /* 0x000000301018723c */ /* 0x088fe600000018ff */
[----:B------:R-:W3:Y:S04]  /*2210*/  LDSM.16.M88.4 R100, [R188+0xc00] ;  /* 0x000c0000bc64783b */ /* 0x000ee80000000200 */
[----:B------:R-:W3:Y:S01]  /*2220*/  LDSM.16.M88.4 R76, [R135+0x3000] ;  /* 0x00300000874c783b */ /* 0x000ee20000000200 */
[C---:B--2---:R-:W-:Y:S03]  /*2230*/  HMMA.16816.F32 R28, R8.reuse, R48, RZ ;  /* 0x00000030081c723c */ /* 0x044fe600000018ff */
[----:B------:R-:W2:Y:S03]  /*2240*/  LDSM.16.M88.4 R84, [R188+0x1000] ;  /* 0x00100000bc54783b */ /* 0x000ea60000000200 */
[----:B-1----:R-:W-:Y:S01]  /*2250*/  HMMA.16816.F32 R32, R8, R60, RZ ;  /* 0x0000003c0820723c */ /* 0x002fe200000018ff */
[----:B------:R-:W1:Y:S04]  /*2260*/  LDSM.16.M88.4 R92, [R135+0x3400] ;  /* 0x00340000875c783b */ /* 0x000e680000000200 */
[----:B------:R-:W1:Y:S04]  /*2270*/  LDSM.16.M88.4 R64, [R188+0x1400] ;  /* 0x00140000bc40783b */ /* 0x000e680000000200 */
[----:B------:R-:W1:Y:S01]  /*2280*/  LDSM.16.M88.4 R72, [R135+0x3800] ;  /* 0x003800008748783b */ /* 0x000e620000000200 */
[-C--:B-----5:R-:W-:Y:S03]  /*2290*/  HMMA.16816.F32 R24, R12, R52.reuse, R24 ;  /* 0x000000340c18723c */ /* 0x0a0fe60000001818 */
[----:B------:R-:W5:Y:S04]  /*22a0*/  LDSM.16.M88.4 R108, [R188+0x1800] ;  /* 0x00180000bc6c783b */ /* 0x000f680000000200 */
[----:B------:R-:W5:Y:S01]  /*22b0*/  LDSM.16.M88.4 R56, [R135+0x3c00] ;  /* 0x003c00008738783b */ /* 0x000f620000000200 */
[----:B----4-:R-:W-:Y:S03]  /*22c0*/  HMMA.16816.F32 R36, R4, R52, R28 ;  /* 0x000000340424723c */ /* 0x010fe6000000181c */
[----:B------:R-:W4:Y:S03]  /*22d0*/  LDSM.16.M88.4 R80, [R188+0x1c00] ;  /* 0x001c0000bc50783b */ /* 0x000f260000000200 */
        /* <DEDUP_REMOVED lines=8> */
[----:B------:R3:W-:-:S13]  /*2360*/  MUFU.TANH R147, R2 ;  /* 0x0000000200937308 */ /* 0x0007da0000002400 */
        /* <DEDUP_REMOVED lines=12> */
[----:B------:R3:W4:Y:S02]  /*2430*/  MUFU.TANH R21, R2 ;  /* 0x0000000200157308 */ /* 0x0007240000002400 */
[----:B---3--:R-:W-:-:S06]  /*2440*/  FMUL.FTZ R2, R39, UR5 ;  /* 0x0000000527027c20 */ /* 0x008fcc0008410000 */
[----:B------:R3:W4:Y:S02]  /*2450*/  MUFU.TANH R47, R2 ;  /* 0x00000002002f7308 */ /* 0x0007240000002400 */
        /* <DEDUP_REMOVED lines=41> */
[----:B--2---:R-:W-:Y:S06]  /*26f0*/  HMMA.16816.F32 R36, R4, R84, R32 ;  /* 0x000000540424723c */ /* 0x004fec0000001820 */
[----:B-1----:R-:W-:Y:S01]  /*2700*/  HMMA.16816.F32 R32, R8, R92, RZ ;  /* 0x0000005c0820723c */ /* 0x002fe200000018ff */
        /* <DEDUP_REMOVED lines=21> */
[----:B-----5:R-:W-:Y:S01]  /*2860*/  HMMA.16816.F32 R32, R4, R108, R32 ;  /* 0x0000006c0420723c */ /* 0x020fe20000001820 */
        /* <DEDUP_REMOVED lines=19> */
[----:B----4-:R-:W-:Y:S01]  /*29a0*/  HMMA.16816.F32 R36, R12, R80, R36 ;  /* 0x000000500c24723c */ /* 0x010fe20000001824 */
[----:B-1----:R-:W-:-:S04]  /*29b0*/  FMUL.FTZ R2, R25, UR5 ;  /* 0x0000000519027c20 */ /* 0x002fc80008410000 */
[----:B------:R1:W-:-:S15]  /*29c0*/  MUFU.TANH R195, R2 ;  /* 0x0000000200c37308 */ /* 0x0003de0000002400 */
[----:B------:R-:W-:-:S04]  /*29d0*/  NOP ;  /* 0x0000000000007918 */ /* 0x000fc80000000000 */
        /* <DEDUP_REMOVED lines=8> */
[----:B------:R-:W-:Y:S08]  /*2a60*/  MUFU.TANH R185, R38 ;  /* 0x0000002600b97308 */ /* 0x000ff00000002400 */
[----:B------:R2:W-:Y:S01]  /*2a70*/  MUFU.TANH R197, R39 ;  /* 0x0000002700c57308 */ /* 0x0005e20000002400 */
[----:B-1----:R-:W-:-:S02]  /*2a80*/  FMUL.FTZ R2, R27, UR5 ;  /* 0x000000051b027c20 */ /* 0x002fc40008410000 */
[----:B------:R-:W-:Y:S05]  /*2a90*/  HMMA.16816.F32 R24, R12, R108, R28 ;  /* 0x0000006c0c18723c */ /* 0x000fea000000181c */
[----:B------:R1:W-:Y:S01]  /*2aa0*/  MUFU.TANH R192, R2 ;  /* 0x0000000200c07308 */ /* 0x0003e20000002400 */
[C---:B------:R-:W-:Y:S06]  /*2ab0*/  HMMA.16816.F32 R28, R8.reuse, R56, RZ ;  /* 0x00000038081c723c */ /* 0x040fec00000018ff */
[----:B--2---:R-:W-:Y:S01]  /*2ac0*/  HMMA.16816.F32 R36, R8, R90, RZ ;  /* 0x0000005a0824723c */ /* 0x004fe200000018ff */
[----:B-1----:R-:W-:-:S04]  /*2ad0*/  FMUL.FTZ R2, R40, UR5 ;  /* 0x0000000528027c20 */ /* 0x002fc80008410000 */
        /* <DEDUP_REMOVED lines=30> */
[----:B-1----:R-:W-:-:S07]  /*2cc0*/  FMUL.FTZ R2, R34, UR5 ;  /* 0x0000000522027c20 */ /* 0x002fce0008410000 */
[----:B------:R1:W-:Y:S01]  /*2cd0*/  MUFU.TANH R169, R2 ;  /* 0x0000000200a97308 */ /* 0x0003e20000002400 */
[----:B--2---:R-:W-:Y:S06]  /*2ce0*/  HMMA.16816.F32 R24, R4, R70, R28 ;  /* 0x000000460418723c */ /* 0x004fec000000181c */
[----:B------:R-:W-:Y:S01]  /*2cf0*/  HMMA.16816.F32 R28, R8, R98, RZ ;  /* 0x00000062081c723c */ /* 0x000fe200000018ff */
[----:B-1----:R-:W-:-:S05]  /*2d00*/  FMUL.FTZ R2, R35, UR5 ;  /* 0x0000000523027c20 */ /* 0x002fca0008410000 */
[----:B------:R-:W-:Y:S01]  /*2d10*/  HMMA.16816.F32 R32, R4, R54, R40 ;  /* 0x000000360420723c */ /* 0x000fe20000001828 */
[----:B------:R1:W-:Y:S11]  /*2d20*/  MUFU.TANH R179, R2 ;  /* 0x0000000200b37308 */ /* 0x0003f60000002400 */
[----:B------:R-:W-:Y:S01]  /*2d30*/  FMUL.FTZ R24, R24, UR5 ;  /* 0x0000000518187c20 */ /* 0x000fe20008410000 */
[----:B------:R-:W-:Y:S01]  /*2d40*/  FMUL.FTZ R25, R25, UR5 ;  /* 0x0000000519197c20 */ /* 0x000fe20008410000 */
[----:B------:R-:W-:Y:S01]  /*2d50*/  FMUL.FTZ R26, R26, UR5 ;  /* 0x000000051a1a7c20 */ /* 0x000fe20008410000 */
[----:B------:R-:W-:Y:S01]  /*2d60*/  FMUL.FTZ R27, R27, UR5 ;  /* 0x000000051b1b7c20 */ /* 0x000fe20008410000 */
[----:B------:R-:W-:Y:S01]  /*2d70*/  MUFU.TANH R93, R24 ;  /* 0x00000018005d7308 */ /* 0x000fe20000002400 */
[----:B-1----:R-:W-:-:S05]  /*2d80*/  IMAD.SHL.U32 R2, R117, 0x2, RZ ;  /* 0x0000000275027824 */ /* 0x002fca00078e00ff */
[----:B------:R-:W-:Y:S02]  /*2d90*/  LOP3.LUT R2, R2, 0x6, RZ, 0xc0, !PT ;  /* 0x0000000602027812 */ /* 0x000fe400078ec0ff */
[----:B------:R-:W-:Y:S01]  /*2da0*/  FMUL.FTZ R32, R32, UR5 ;  /* 0x0000000520207c20 */ /* 0x000fe20008410000 */
[----:B------:R-:W-:Y:S01]  /*2db0*/  FMUL.FTZ R33, R33, UR5 ;  /* 0x0000000521217c20 */ /* 0x000fe20008410000 */
[----:B------:R-:W-:Y:S01]  /*2dc0*/  FMUL.FTZ R34, R34, UR5 ;  /* 0x0000000522227c20 */ /* 0x000fe20008410000 */
[----:B------:R-:W-:Y:S01]  /*2dd0*/  FMUL.FTZ R35, R35, UR5 ;  /* 0x0000000523237c20 */ /* 0x000fe20008410000 */
[----:B------:R-:W-:Y:S01]  /*2de0*/  MUFU.TANH R42, R32 ;  /* 0x00000020002a7308 */ /* 0x000fe20000002400 */
[----:B------:R-:W-:Y:S01]  /*2df0*/  IMAD R2, R46, 0x80, R2 ;  /* 0x000000802e027824 */ /* 0x000fe200078e0202 */
[----:B------:R-:W-:Y:S04]  /*2e00*/  BAR.SYNC.DEFER_BLOCKING 0x0 ;  /* 0x0000000000007b1d */ /* 0x000fe80000010000 */
[----:B------:R-:W-:-:S02]  /*2e10*/  ISETP.GE.AND P1, PT, R2, R20, PT ;  /* 0x000000140200720c */ /* 0x000fc40003f26270 */
[----:B------:R-:W-:Y:S02]  /*2e20*/  MUFU.TANH R43, R33 ;  /* 0x00000021002b7308 */ /* 0x000fe40000002400 */
[----:B------:R-:W-:Y:S02]  /*2e30*/  FSEL R108, R21, -INF , !P1 ;  /* 0xff800000156c7808 */ /* 0x000fe40004800000 */
[----:B------:R-:W-:Y:S02]  /*2e40*/  FSEL R101, R48, -INF , !P1 ;  /* 0xff80000030657808 */ /* 0x000fe40004800000 */
[----:B------:R-:W-:Y:S02]  /*2e50*/  FSEL R89, R115, -INF , !P1 ;  /* 0xff80000073597808 */ /* 0x000fe40004800000 */
[----:B------:R-:W1:Y:S01]  /*2e60*/  MUFU.TANH R40, R34 ;  /* 0x0000002200287308 */ /* 0x000e620000002400 */
[----:B------:R-:W-:-:S07]  /*2e70*/  FSEL R57, R118, -INF , !P1 ;  /* 0xff80000076397808 */ /* 0x000fce0004800000 */
[----:B------:R2:W-:Y:S08]  /*2e80*/  MUFU.TANH R41, R35 ;  /* 0x0000002300297308 */ /* 0x0005f00000002400 */
[----:B------:R-:W-:Y:S08]  /*2e90*/  MUFU.TANH R92, R25 ;  /* 0x00000019005c7308 */ /* 0x000ff00000002400 */
[----:B------:R-:W-:Y:S01]  /*2ea0*/  MUFU.TANH R104, R26 ;  /* 0x0000001a00687308 */ /* 0x000fe20000002400 */
[----:B--2---:R-:W-:Y:S06]  /*2eb0*/  HMMA.16816.F32 R32, R4, R106, R36 ;  /* 0x0000006a0420723c */ /* 0x004fec0000001824 */
[----:B------:R-:W-:Y:S01]  /*2ec0*/  HMMA.16816.F32 R36, R8, R78, RZ ;  /* 0x0000004e0824723c */ /* 0x000fe200000018ff */
[----:B------:R2:W-:-:S15]  /*2ed0*/  MUFU.TANH R116, R27 ;  /* 0x0000001b00747308 */ /* 0x0005de0000002400 */
[----:B------:R-:W-:-:S02]  /*2ee0*/  NOP ;  /* 0x0000000000007918 */ /* 0x000fc40000000000 */
[----:B------:R-:W-:Y:S01]  /*2ef0*/  FMUL.FTZ R32, R32, UR5 ;  /* 0x0000000520207c20 */ /* 0x000fe20008410000 */
[----:B------:R-:W-:Y:S01]  /*2f00*/  FMUL.FTZ R33, R33, UR5 ;  /* 0x0000000521217c20 */ /* 0x000fe20008410000 */
[----:B------:R-:W-:Y:S01]  /*2f10*/  FMUL.FTZ R34, R34, UR5 ;  /* 0x0000000522227c20 */ /* 0x000fe20008410000 */
[----:B------:R-:W-:Y:S01]  /*2f20*/  FMUL.FTZ R35, R35, UR5 ;  /* 0x0000000523237c20 */ /* 0x000fe20008410000 */
[----:B------:R-:W-:Y:S01]  /*2f30*/  MUFU.TANH R53, R32 ;  /* 0x0000002000357308 */ /* 0x000fe20000002400 */
[----:B--2---:R-:W-:Y:S06]  /*2f40*/  HMMA.16816.F32 R24, R4, R102, R28 ;  /* 0x000000660418723c */ /* 0x004fec000000181c */
[----:B------:R-:W-:Y:S01]  /*2f50*/  HMMA.16816.F32 R28, R8, R94, RZ ;  /* 0x0000005e081c723c */ /* 0x000fe200000018ff */
[----:B------:R-:W-:Y:S08]  /*2f60*/  MUFU.TANH R56, R33 ;  /* 0x0000002100387308 */ /* 0x000ff00000002400 */
        /* <DEDUP_REMOVED lines=8> */
[----:B--2---:R-:W-:Y:S06]  /*2ff0*/  HMMA.16816.F32 R32, R4, R86, R36 ;  /* 0x000000560420723c */ /* 0x004fec0000001824 */
[C---:B------:R-:W-:Y:S01]  /*3000*/  HMMA.16816.F32 R36, R8.reuse, R74, RZ ;  /* 0x0000004a0824723c */ /* 0x040fe200000018ff */
[----:B------:R-:W-:Y:S05]  /*3010*/  MUFU.TANH R125, R26 ;  /* 0x0000001a007d7308 */ /* 0x000fea0000002400 */
[----:B------:R-:W-:Y:S03]  /*3020*/  HMMA.16816.F32 R8, R8, R58, RZ ;  /* 0x0000003a0808723c */ /* 0x000fe600000018ff */
[----:B------:R2:W-:Y:S09]  /*3030*/  MUFU.TANH R127, R27 ;  /* 0x0000001b007f7308 */ /* 0x0005f20000002400 */
[----:B------:R-:W-:Y:S01]  /*3040*/  FMUL.FTZ R32, R32, UR5 ;  /* 0x0000000520207c20 */ /* 0x000fe20008410000 */
[----:B------:R-:W-:Y:S01]  /*3050*/  FMUL.FTZ R33, R33, UR5 ;  /* 0x0000000521217c20 */ /* 0x000fe20008410000 */
[----:B------:R-:W-:Y:S01]  /*3060*/  FMUL.FTZ R34, R34, UR5 ;  /* 0x0000000522227c20 */ /* 0x000fe20008410000 */
[----:B------:R-:W-:Y:S01]  /*3070*/  FMUL.FTZ R35, R35, UR5 ;  /* 0x0000000523237c20 */ /* 0x000fe20008410000 */
[----:B------:R-:W-:Y:S01]  /*3080*/  MUFU.TANH R109, R32 ;  /* 0x00000020006d7308 */ /* 0x000fe20000002400 */
[----:B--2---:R-:W-:Y:S07]  /*3090*/  HMMA.16816.F32 R24, R4, R66, R28 ;  /* 0x000000420418723c */ /* 0x004fee000000181c */
        /* <DEDUP_REMOVED lines=10> */
[C---:B--2---:R-:W-:Y:S06]  /*3140*/  HMMA.16816.F32 R32, R4.reuse, R110, R36 ;  /* 0x0000006e0420723c */ /* 0x044fec0000001824 */
[----:B------:R-:W-:Y:S01]  /*3150*/  HMMA.16816.F32 R4, R4, R82, R8 ;  /* 0x000000520404723c */ /* 0x000fe20000001808 */
[----:B------:R-:W-:Y:S05]  /*3160*/  MUFU.TANH R141, R26 ;  /* 0x0000001a008d7308 */ /* 0x000fea0000002400 */
[----:B------:R-:W-:Y:S03]  /*3170*/  HMMA.16816.F32 R8, R16, R62, RZ ;  /* 0x0000003e1008723c */ /* 0x000fe600000018ff */
[----:B------:R2:W-:Y:S09]  /*3180*/  MUFU.TANH R143, R27 ;  /* 0x0000001b008f7308 */ /* 0x0005f20000002400 */
[----:B------:R-:W-:Y:S01]  /*3190*/  FMUL.FTZ R33, R33, UR5 ;  /* 0x0000000521217c20 */ /* 0x000fe20008410000 */
[----:B------:R-:W-:Y:S01]  /*31a0*/  FMUL.FTZ R34, R34, UR5 ;  /* 0x0000000522227c20 */ /* 0x000fe20008410000 */
[----:B------:R-:W-:Y:S01]  /*31b0*/  FMUL.FTZ R32, R32, UR5 ;  /* 0x0000000520207c20 */ /* 0x000fe20008410000 */
[----:B------:R-:W-:Y:S01]  /*31c0*/  FMUL.FTZ R35, R35, UR5 ;  /* 0x0000000523237c20 */ /* 0x000fe20008410000 */
[----:B------:R-:W-:Y:S02]  /*31d0*/  MUFU.TANH R145, R33 ;  /* 0x0000002100917308 */ /* 0x000fe40000002400 */
[----:B------:R-:W-:Y:S01]  /*31e0*/  FMUL.FTZ R4, R4, UR5 ;  /* 0x0000000504047c20 */ /* 0x000fe20008410000 */
[----:B------:R-:W-:Y:S01]  /*31f0*/  FMUL.FTZ R5, R5, UR5 ;  /* 0x0000000505057c20 */ /* 0x000fe20008410000 */
[----:B--2---:R-:W-:Y:S01]  /*3200*/  HMMA.16816.F32 R24, R12, R54, R28 ;  /* 0x000000360c18723c */ /* 0x004fe2000000181c */
[----:B------:R-:W-:Y:S01]  /*3210*/  FMUL.FTZ R6, R6, UR5 ;  /* 0x0000000506067c20 */ /* 0x000fe20008410000 */
[----:B------:R-:W-:-:S02]  /*3220*/  FMUL.FTZ R7, R7, UR5 ;  /* 0x0000000507077c20 */ /* 0x000fc40008410000 */
[----:B------:R2:W-:Y:S02]  /*3230*/  MUFU.TANH R156, R4 ;  /* 0x00000004009c7308 */ /* 0x0005e40000002400 */
[----:B------:R-:W-:Y:S06]  /*3240*/  HMMA.16816.F32 R28, R12, R70, R8 ;  /* 0x000000460c1c723c */ /* 0x000fec0000001808 */
[----:B------:R-:W-:Y:S01]  /*3250*/  MUFU.TANH R157, R5 ;  /* 0x00000005009d7308 */ /* 0x000fe20000002400 */
[C---:B------:R-:W-:Y:S02]  /*3260*/  VIADD R8, R2.reuse, 0x9 ;  /* 0x0000000902087836 */ /* 0x040fe40000000000 */
[----:B------:R-:W-:-:S03]  /*3270*/  VIADD R9, R2, 0x8 ;  /* 0x0000000802097836 */ /* 0x000fc60000000000 */
[-C--:B------:R-:W-:Y:S01]  /*3280*/  ISETP.GE.AND P4, PT, R8, R20.reuse, PT ;  /* 0x000000140800720c */ /* 0x080fe20003f86270 */
[C---:B------:R-:W-:Y:S01]  /*3290*/  VIADD R8, R2.reuse, 0x11 ;  /* 0x0000001102087836 */ /* 0x040fe20000000000 */
[----:B------:R-:W-:Y:S01]  /*32a0*/  MUFU.TANH R160, R6 ;  /* 0x0000000600a07308 */ /* 0x000fe20000002400 */
[----:B--2---:R-:W-:Y:S01]  /*32b0*/  IMAD.IADD R4, R117, 0x1, -R3 ;  /* 0x0000000175047824 */ /* 0x004fe200078e0a03 */
[-C--:B------:R-:W-:Y:S01]  /*32c0*/  ISETP.GE.AND P3, PT, R9, R20.reuse, PT ;  /* 0x000000140900720c */ /* 0x080fe20003f66270 */
[----:B------:R-:W-:Y:S02]  /*32d0*/  VIADD R3, R2, 0x1 ;  /* 0x0000000102037836 */ /* 0x000fe40000000000 */
[----:B------:R-:W-:Y:S01]  /*32e0*/  FMUL.FTZ R24, R24, UR5 ;  /* 0x0000000518187c20 */ /* 0x000fe20008410000 */
[----:B------:R-:W-:Y:S01]  /*32f0*/  FMUL.FTZ R25, R25, UR5 ;  /* 0x0000000519197c20 */ /* 0x000fe20008410000 */
[----:B------:R2:W-:Y:S01]  /*3300*/  STL [R1+0x78], R4 ;  /* 0x0000780401007387 */ /* 0x0005e20000100800 */
[----:B------:R-:W-:Y:S01]  /*3310*/  FMUL.FTZ R26, R26, UR5 ;  /* 0x000000051a1a7c20 */ /* 0x000fe20008410000 */
[----:B------:R2:W-:Y:S01]  /*3320*/  MUFU.TANH R161, R7 ;  /* 0x0000000700a17308 */ /* 0x0005e20000002400 */
[----:B------:R-:W-:Y:S01]  /*3330*/  ISETP.GE.AND P0, PT, R3, R20, PT ;  /* 0x000000140300720c */ /* 0x000fe20003f06270 */
[----:B------:R-:W-:-:S02]  /*3340*/  VIADD R3, R2, 0x10 ;  /* 0x0000001002037836 */ /* 0x000fc40000000000 */
[----:B------:R-:W-:Y:S01]  /*3350*/  FMUL.FTZ R27, R27, UR5 ;  /* 0x000000051b1b7c20 */ /* 0x000fe20008410000 */
[-C--:B------:R-:W-:Y:S01]  /*3360*/  ISETP.GE.AND P2, PT, R8, R20.reuse, PT ;  /* 0x000000140800720c */ /* 0x080fe20003f46270 */
[----:B------:R-:W-:Y:S01]  /*3370*/  FMUL.FTZ R28, R28, UR5 ;  /* 0x000000051c1c7c20 */ /* 0x000fe20008410000 */
[----:B------:R-:W-:Y:S01]  /*3380*/  FMUL.FTZ R29, R29, UR5 ;  /* 0x000000051d1d7c20 */ /* 0x000fe20008410000 */
[-C--:B------:R-:W-:Y:S01]  /*3390*/  ISETP.GE.AND P6, PT, R3, R20.reuse, PT ;  /* 0x000000140300720c */ /* 0x080fe20003fc6270 */
[----:B------:R-:W-:Y:S01]  /*33a0*/  VIADD R3, R2, 0x18 ;  /* 0x0000001802037836 */ /* 0x000fe20000000000 */
[----:B------:R-:W3:Y:S01]  /*33b0*/  MUFU.TANH R23, R24 ;  /* 0x0000001800177308 */ /* 0x000ee20000002400 */
[----:B------:R-:W-:Y:S01]  /*33c0*/  P2R R9, PR, RZ, 0x4 ;  /* 0x00000004ff097803 */ /* 0x000fe20000000000 */
[----:B------:R-:W-:Y:S01]  /*33d0*/  FMUL.FTZ R31, R31, UR5 ;  /* 0x000000051f1f7c20 */ /* 0x000fe20008410000 */
[----:B------:R-:W-:Y:S01]  /*33e0*/  FSEL R105, R47, -INF , !P0 ;  /* 0xff8000002f697808 */ /* 0x000fe20004000000 */
[----:B------:R-:W-:Y:S01]  /*33f0*/  FMUL.FTZ R30, R30, UR5 ;  /* 0x000000051e1e7c20 */ /* 0x000fe20008410000 */
[----:B------:R-:W-:Y:S01]  /*3400*/  ISETP.GE.AND P2, PT, R3, R20, PT ;  /* 0x000000140300720c */ /* 0x000fe20003f46270 */
[----:B------:R-:W-:Y:S01]  /*3410*/  VIADD R3, R2, 0x19 ;  /* 0x0000001902037836 */ /* 0x000fe20000000000 */
[----:B------:R-:W-:Y:S01]  /*3420*/  FSEL R100, R52, -INF , !P0 ;  /* 0xff80000034647808 */ /* 0x000fe20004000000 */
[----:B------:R-:W4:Y:S01]  /*3430*/  MUFU.TANH R22, R25 ;  /* 0x0000001900167308 */ /* 0x000f220000002400 */
[----:B------:R-:W-:-:S02]  /*3440*/  P2R R8, PR, RZ, 0x4 ;  /* 0x00000004ff087803 */ /* 0x000fc40000000000 */
[-C--:B------:R-:W-:Y:S01]  /*3450*/  ISETP.GE.AND P5, PT, R3, R20.reuse, PT ;  /* 0x000000140300720c */ /* 0x080fe20003fa6270 */
[C---:B------:R-:W-:Y:S01]  /*3460*/  VIADD R3, R2.reuse, 0x20 ;  /* 0x0000002002037836 */ /* 0x040fe20000000000 */
[----:B------:R-:W-:Y:S01]  /*3470*/  FSEL R85, R133, -INF , !P0 ;  /* 0xff80000085557808 */ /* 0x000fe20004000000 */
[----:B--2---:R-:W-:Y:S01]  /*3480*/  HMMA.16816.F32 R4, R16, R90, RZ ;  /* 0x0000005a1004723c */ /* 0x004fe200000018ff */
[----:B------:R-:W-:Y:S01]  /*3490*/  FSEL R51, R147, -INF , !P0 ;  /* 0xff80000093337808 */ /* 0x000fe20004000000 */
[----:B------:R-:W2:Y:S01]  /*34a0*/  MUFU.TANH R11, R26 ;  /* 0x0000001a000b7308 */ /* 0x000ea20000002400 */
[----:B------:R-:W-:Y:S01]  /*34b0*/  ISETP.GE.AND P2, PT, R3, R20, PT ;  /* 0x000000140300720c */ /* 0x000fe20003f46270 */
[----:B------:R-:W-:Y:S01]  /*34c0*/  VIADD R3, R2, 0x21 ;  /* 0x0000002102037836 */ /* 0x000fe20000000000 */
[----:B-1----:R-:W-:Y:S02]  /*34d0*/  FSEL R115, R40, -INF , !P3 ;  /* 0xff80000028737808 */ /* 0x002fe40005800000 */
[----:B---3--:R-:W-:-:S02]  /*34e0*/  FSEL R52, R23, -INF , !P3 ;  /* 0xff80000017347808 */ /* 0x008fc40005800000 */
[-C--:B------:R-:W-:Y:S01]  /*34f0*/  ISETP.GE.AND P1, PT, R3, R20.reuse, PT ;  /* 0x000000140300720c */ /* 0x080fe20003f26270 */
[----:B------:R1:W3:Y:S01]  /*3500*/  MUFU.TANH R10, R27 ;  /* 0x0000001b000a7308 */ /* 0x0002e20000002400 */
[----:B------:R-:W-:Y:S01]  /*3510*/  VIADD R3, R2, 0x28 ;  /* 0x0000002802037836 */ /* 0x000fe20000000000 */
[----:B----4-:R-:W-:Y:S02]  /*3520*/  FSEL R39, R22, -INF , !P4 ;  /* 0xff80000016277808 */ /* 0x010fe40006000000 */
[----:B------:R-:W-:Y:S02]  /*3530*/  FSEL R97, R68, -INF , !P6 ;  /* 0xff80000044617808 */ /* 0x000fe40007000000 */
[----:B------:R-:W-:Y:S01]  /*3540*/  ISETP.GE.AND P0, PT, R3, R20, PT ;  /* 0x000000140300720c */ /* 0x000fe20003f06270 */
[----:B------:R-:W-:Y:S01]  /*3550*/  VIADD R3, R2, 0x29 ;  /* 0x0000002902037836 */ /* 0x000fe20000000000 */
[----:B------:R4:W5:Y:S01]  /*3560*/  MUFU.TANH R21, R28 ;  /* 0x0000001c00157308 */ /* 0x0009620000002400 */
[----:B--2---:R-:W-:-:S02]  /*3570*/  FSEL R88, R11, -INF , !P3 ;  /* 0xff8000000b587808 */ /* 0x004fc40005800000 */
[----:B------:R-:W-:Y:S02]  /*3580*/  FSEL R81, R132, -INF , !P6 ;  /* 0xff80000084517808 */ /* 0x000fe40007000000 */
[----:B------:R-:W-:Y:S02]  /*3590*/  FSEL R50, R142, -INF , !P6 ;  /* 0xff8000008e327808 */ /* 0x000fe40007000000 */
[----:B------:R-:W-:Y:S01]  /*35a0*/  FSEL R116, R116, -INF , !P5 ;  /* 0xff80000074747808 */ /* 0x000fe20006800000 */
[----:B------:R-:W-:Y:S01]  /*35b0*/  MUFU.TANH R29, R29 ;  /* 0x0000001d001d7308 */ /* 0x000fe20000002400 */
[----:B-1----:R-:W-:Y:S01]  /*35c0*/  HMMA.16816.F32 R24, R12, R106, R4 ;  /* 0x0000006a0c18723c */ /* 0x002fe20000001804 */
[----:B---3--:R-:W-:Y:S02]  /*35d0*/  FSEL R84, R10, -INF , !P4 ;  /* 0xff8000000a547808 */ /* 0x008fe40006000000 */
[----:B------:R-:W-:Y:S02]  /*35e0*/  FSEL R92, R92, -INF , !P5 ;  /* 0xff8000005c5c7808 */ /* 0x000fe40006800000 */
[----:B------:R-:W-:Y:S01]  /*35f0*/  FSEL R119, R119, -INF , !P2 ;  /* 0xff80000077777808 */ /* 0x000fe20005000000 */
[----:B------:R-:W-:Y:S01]  /*3600*/  HMMA.16816.F32 R4, R16, R98, RZ ;  /* 0x000000621004723c */ /* 0x000fe200000018ff */
[----:B------:R-:W-:Y:S01]  /*3610*/  FSEL R107, R41, -INF , !P4 ;  /* 0xff800000296b7808 */ /* 0x000fe20006000000 */
[----:B------:R-:W1:Y:S01]  /*3620*/  MUFU.TANH R31, R31 ;  /* 0x0000001f001f7308 */ /* 0x000e620000002400 */
[----:B------:R-:W-:Y:S01]  /*3630*/  FSEL R106, R49, -INF , !P6 ;  /* 0xff800000316a7808 */ /* 0x000fe20007000000 */
[----:B----4-:R-:W-:Y:S01]  /*3640*/  VIADD R28, R2, 0x31 ;  /* 0x00000031021c7836 */ /* 0x010fe20000000000 */
[----:B------:R-:W-:-:S02]  /*3650*/  ISETP.NE.AND P6, PT, R9, RZ, PT ;  /* 0x000000ff0900720c */ /* 0x000fc40003fc5270 */
[----:B------:R-:W-:Y:S02]  /*3660*/  FSEL R98, R43, -INF , !P4 ;  /* 0xff8000002b627808 */ /* 0x000fe40006000000 */
[----:B------:R-:W-:Y:S01]  /*3670*/  FSEL R99, R42, -INF , !P3 ;  /* 0xff8000002a637808 */ /* 0x000fe20005800000 */
[----:B------:R-:W2:Y:S01]  /*3680*/  MUFU.TANH R30, R30 ;  /* 0x0000001e001e7308 */ /* 0x000ea20000002400 */
[----:B------:R-:W-:Y:S01]  /*3690*/  ISETP.GE.AND P4, PT, R3, R20, PT ;  /* 0x000000140300720c */ /* 0x000fe20003f86270 */
[----:B------:R-:W-:Y:S01]  /*36a0*/  VIADD R3, R2, 0x30 ;  /* 0x0000003002037836 */ /* 0x000fe20000000000 */
[----:B------:R-:W-:Y:S02]  /*36b0*/  ISETP.NE.AND P3, PT, R8, RZ, PT ;  /* 0x000000ff0800720c */ /* 0x000fe40003f65270 */
[----:B------:R-:W-:Y:S01]  /*36c0*/  FSEL R96, R124, -INF , !P6 ;  /* 0xff8000007c607808 */ /* 0x000fe20007000000 */
[----:B------:R-:W-:Y:S01]  /*36d0*/  HMMA.16816.F32 R8, R16, R78, RZ ;  /* 0x0000004e1008723c */ /* 0x000fe200000018ff */
[----:B------:R-:W-:Y:S01]  /*36e0*/  FSEL R80, R149, -INF , !P6 ;  /* 0xff80000095507808 */ /* 0x000fe20007000000 */
[----:B------:R-:W-:Y:S01]  /*36f0*/  FMUL.FTZ R24, R24, UR5 ;  /* 0x0000000518187c20 */ /* 0x000fe20008410000 */
[----:B------:R-:W-:Y:S01]  /*3700*/  FSEL R49, R159, -INF , !P6 ;  /* 0xff8000009f317808 */ /* 0x000fe20007000000 */
[----:B------:R-:W-:Y:S01]  /*3710*/  FMUL.FTZ R25, R25, UR5 ;  /* 0x0000000519197c20 */ /* 0x000fe20008410000 */
[----:B-----5:R-:W-:Y:S01]  /*3720*/  FSEL R48, R21, -INF , !P3 ;  /* 0xff80000015307808 */ /* 0x020fe20005800000 */
[----:B------:R-:W-:Y:S01]  /*3730*/  VIADD R21, R2, 0x38 ;  /* 0x0000003802157836 */ /* 0x000fe20000000000 */
[----:B-1----:R-:W-:Y:S01]  /*3740*/  FSEL R76, R31, -INF , !P5 ;  /* 0xff8000001f4c7808 */ /* 0x002fe20006800000 */
[----:B------:R-:W-:Y:S01]  /*3750*/  HMMA.16816.F32 R4, R12, R102, R4 ;  /* 0x000000660c04723c */ /* 0x000fe20000001804 */
[----:B------:R-:W-:Y:S01]  /*3760*/  FSEL R46, R29, -INF , !P5 ;  /* 0xff8000001d2e7808 */ /* 0x000fe20006800000 */
[----:B------:R-:W-:Y:S01]  /*3770*/  FMUL.FTZ R26, R26, UR5 ;  /* 0x000000051a1a7c20 */ /* 0x000fe20008410000 */
[----:B------:R-:W-:Y:S01]  /*3780*/  FSEL R104, R104, -INF , !P3 ;  /* 0xff80000068687808 */ /* 0x000fe20005800000 */
[----:B------:R-:W-:Y:S01]  /*3790*/  FMUL.FTZ R27, R27, UR5 ;  /* 0x000000051b1b7c20 */ /* 0x000fe20008410000 */
[----:B------:R-:W-:Y:S01]  /*37a0*/  FSEL R93, R93, -INF , !P3 ;  /* 0xff8000005d5d7808 */ /* 0x000fe20005800000 */
[----:B------:R-:W1:Y:S01]  /*37b0*/  MUFU.TANH R24, R24 ;  /* 0x0000001800187308 */ /* 0x000e620000002400 */
[----:B------:R-:W-:-:S02]  /*37c0*/  FSEL R103, R69, -INF , !P6 ;  /* 0xff80000045677808 */ /* 0x000fc40007000000 */
[-C--:B------:R-:W-:Y:S02]  /*37d0*/  ISETP.GE.AND P6, PT, R3, R20.reuse, PT ;  /* 0x000000140300720c */ /* 0x080fe40003fc6270 */
[----:B--2---:R-:W-:Y:S01]  /*37e0*/  FSEL R77, R30, -INF , !P3 ;  /* 0xff8000001e4d7808 */ /* 0x004fe20005800000 */
[C---:B------:R-:W-:Y:S01]  /*37f0*/  VIADD R30, R2.reuse, 0x50 ;  /* 0x00000050021e7836 */ /* 0x040fe20000000000 */
[----:B------:R-:W-:Y:S01]  /*3800*/  P2R R3, PR, RZ, 0x40 ;  /* 0x00000040ff037803 */ /* 0x000fe20000000000 */
[----:B------:R-:W2:Y:S01]  /*3810*/  MUFU.TANH R25, R25 ;  /* 0x0000001900197308 */ /* 0x000ea20000002400 */
[----:B------:R-:W-:Y:S01]  /*3820*/  ISETP.GE.AND P6, PT, R21, R20, PT ;  /* 0x000000141500720c */ /* 0x000fe20003fc6270 */
[----:B------:R-:W-:Y:S01]  /*3830*/  VIADD R21, R2, 0x39 ;  /* 0x0000003902157836 */ /* 0x000fe20000000000 */
[----:B------:R-:W-:Y:S01]  /*3840*/  FSEL R91, R123, -INF , !P2 ;  /* 0xff8000007b5b7808 */ /* 0x000fe20005000000 */
[----:B------:R-:W-:Y:S01]  /*3850*/  HMMA.16816.F32 R8, R12, R86, R8 ;  /* 0x000000560c08723c */ /* 0x000fe20000001808 */
[----:B------:R-:W-:-:S02]  /*3860*/  FSEL R73, R150, -INF , !P2 ;  /* 0xff80000096497808 */ /* 0x000fc40005000000 */
[-C--:B------:R-:W-:Y:S01]  /*3870*/  ISETP.GE.AND P5, PT, R21, R20.reuse, PT ;  /* 0x000000141500720c */ /* 0x080fe20003fa6270 */
[----:B------:R-:W3:Y:S01]  /*3880*/  MUFU.TANH R26, R26 ;  /* 0x0000001a001a7308 */ /* 0x000ee20000002400 */
[----:B------:R-:W-:Y:S01]  /*3890*/  FSEL R47, R155, -INF , !P2 ;  /* 0xff8000009b2f7808 */ /* 0x000fe20005000000 */
[----:B------:R-:W-:Y:S01]  /*38a0*/  FMUL.FTZ R21, R4, UR5 ;  /* 0x0000000504157c20 */ /* 0x000fe20008410000 */
[----:B------:R-:W-:Y:S02]  /*38b0*/  VIADD R4, R2, 0x40 ;  /* 0x0000004002047836 */ /* 0x000fe40000000000 */
[----:B------:R-:W-:Y:S01]  /*38c0*/  FMUL.FTZ R5, R5, UR5 ;  /* 0x0000000505057c20 */ /* 0x000fe20008410000 */
[----:B------:R-:W-:Y:S01]  /*38d0*/  FMUL.FTZ R22, R6, UR5 ;  /* 0x0000000506167c20 */ /* 0x000fe20008410000 */
[----:B-1----:R-:W-:Y:S02]  /*38e0*/  FSEL R42, R24, -INF , !P0 ;  /* 0xff800000182a7808 */ /* 0x002fe40004000000 */
[----:B------:R-:W-:Y:S01]  /*38f0*/  ISETP.GE.AND P3, PT, R4, R20, PT ;  /* 0x000000140400720c */ /* 0x000fe20003f66270 */
[----:B------:R-:W-:Y:S01]  /*3900*/  VIADD R4, R2, 0x41 ;  /* 0x0000004102047836 */ /* 0x000fe20000000000 */
[----:B------:R1:W-:Y:S01]  /*3910*/  MUFU.TANH R23, R21 ;  /* 0x0000001500177308 */ /* 0x0003e20000002400 */
[----:B--2---:R-:W-:-:S02]  /*3920*/  FSEL R41, R25, -INF , !P4 ;  /* 0xff80000019297808 */ /* 0x004fc40006000000 */
[----:B------:R-:W-:Y:S02]  /*3930*/  FSEL R120, R120, -INF , !P0 ;  /* 0xff80000078787808 */ /* 0x000fe40004000000 */
[-C--:B------:R-:W-:Y:S02]  /*3940*/  ISETP.GE.AND P2, PT, R4, R20.reuse, PT ;  /* 0x000000140400720c */ /* 0x080fe40003f46270 */
[----:B---3--:R-:W-:Y:S01]  /*3950*/  FSEL R71, R26, -INF , !P0 ;  /* 0xff8000001a477808 */ /* 0x008fe20004000000 */
[----:B------:R2:W-:Y:S01]  /*3960*/  MUFU.TANH R29, R5 ;  /* 0x00000005001d7308 */ /* 0x0005e20000002400 */
[----:B------:R-:W-:Y:S01]  /*3970*/  FSEL R86, R53, -INF , !P0 ;  /* 0xff80000035567808 */ /* 0x000fe20004000000 */
[----:B------:R-:W-:Y:S01]  /*3980*/  FMUL.FTZ R11, R11, UR5 ;  /* 0x000000050b0b7c20 */ /* 0x000fe20008410000 */
[----:B------:R-:W-:Y:S01]  /*3990*/  ISETP.NE.AND P0, PT, R3, RZ, PT ;  /* 0x000000ff0300720c */ /* 0x000fe20003f05270 */
[----:B------:R-:W-:Y:S01]  /*39a0*/  VIADD R3, R2, 0x48 ;  /* 0x0000004802037836 */ /* 0x000fe20000000000 */
[----:B------:R-:W-:Y:S01]  /*39b0*/  FSEL R118, R140, -INF , !P1 ;  /* 0xff8000008c767808 */ /* 0x000fe20004800000 */
[----:B------:R-:W-:Y:S01]  /*39c0*/  FMUL.FTZ R8, R8, UR5 ;  /* 0x0000000508087c20 */ /* 0x000fe20008410000 */
[----:B------:R-:W-:Y:S01]  /*39d0*/  FSEL R87, R148, -INF , !P1 ;  /* 0xff80000094577808 */ /* 0x000fe20004800000 */
[----:B------:R-:W3:Y:S01]  /*39e0*/  MUFU.TANH R27, R27 ;  /* 0x0000001b001b7308 */ /* 0x000ee20000002400 */
[----:B-1----:R-:W-:Y:S01]  /*39f0*/  FMUL.FTZ R21, R7, UR5 ;  /* 0x0000000507157c20 */ /* 0x002fe20008410000 */
[----:B------:R-:W-:Y:S01]  /*3a00*/  FSEL R72, R162, -INF , !P1 ;  /* 0xff800000a2487808 */ /* 0x000fe20004800000 */
[----:B------:R-:W-:Y:S01]  /*3a10*/  FMUL.FTZ R9, R9, UR5 ;  /* 0x0000000509097c20 */ /* 0x000fe20008410000 */
[----:B------:R-:W-:Y:S01]  /*3a20*/  FSEL R43, R168, -INF , !P1 ;  /* 0xff800000a82b7808 */ /* 0x000fe20004800000 */
[----:B------:R-:W-:Y:S01]  /*3a30*/  FMUL.FTZ R10, R10, UR5 ;  /* 0x000000050a0a7c20 */ /* 0x000fe20008410000 */
[----:B------:R-:W-:Y:S01]  /*3a40*/  ISETP.GE.AND P1, PT, R3, R20, PT ;  /* 0x000000140300720c */ /* 0x000fe20003f26270 */
[----:B------:R-:W-:Y:S01]  /*3a50*/  VIADD R3, R2, 0x49 ;  /* 0x0000004902037836 */ /* 0x000fe20000000000 */
[----:B------:R-:W1:Y:S01]  /*3a60*/  MUFU.TANH R21, R21 ;  /* 0x0000001500157308 */ /* 0x000e620000002400 */
[----:B--2---:R-:W-:Y:S01]  /*3a70*/  HMMA.16816.F32 R4, R16, R94, RZ ;  /* 0x0000005e1004723c */ /* 0x004fe200000018ff */
[----:B------:R-:W-:-:S02]  /*3a80*/  FSEL R121, R121, -INF , !P4 ;  /* 0xff80000079797808 */ /* 0x000fc40006000000 */
[----:B------:R-:W-:Y:S02]  /*3a90*/  FSEL R79, R56, -INF , !P4 ;  /* 0xff800000384f7808 */ /* 0x000fe40006000000 */
[----:B------:R-:W-:Y:S02]  /*3aa0*/  FSEL R124, R139, -INF , !P0 ;  /* 0xff8000008b7c7808 */ /* 0x000fe40004000000 */
[----:B------:R-:W-:Y:S01]  /*3ab0*/  FSEL R78, R146, -INF , !P0 ;  /* 0xff800000924e7808 */ /* 0x000fe20004000000 */
[----:B------:R2:W-:Y:S01]  /*3ac0*/  MUFU.TANH R31, R8 ;  /* 0x00000008001f7308 */ /* 0x0005e20000002400 */
[----:B---3--:R-:W-:Y:S02]  /*3ad0*/  FSEL R69, R27, -INF , !P4 ;  /* 0xff8000001b457808 */ /* 0x008fe40006000000 */
[----:B------:R-:W-:Y:S02]  /*3ae0*/  FSEL R68, R163, -INF , !P0 ;  /* 0xff800000a3447808 */ /* 0x000fe40004000000 */
[----:B------:R-:W-:-:S02]  /*3af0*/  FSEL R38, R166, -INF , !P0 ;  /* 0xff800000a6267808 */ /* 0x000fc40004000000 */
[-C--:B------:R-:W-:Y:S01]  /*3b00*/  ISETP.GE.AND P4, PT, R28, R20.reuse, PT ;  /* 0x000000141c00720c */ /* 0x080fe20003f86270 */
[----:B------:R-:W3:Y:S01]  /*3b10*/  MUFU.TANH R11, R11 ;  /* 0x0000000b000b7308 */ /* 0x000ee20000002400 */
[-C--:B------:R-:W-:Y:S01]  /*3b20*/  ISETP.GE.AND P0, PT, R3, R20.reuse, PT ;  /* 0x000000140300720c */ /* 0x080fe20003f06270 */
[----:B------:R-:W-:Y:S01]  /*3b30*/  VIADD R3, R2, 0x51 ;  /* 0x0000005102037836 */ /* 0x000fe20000000000 */
[----:B------:R-:W-:Y:S02]  /*3b40*/  FSEL R126, R126, -INF , !P4 ;  /* 0xff8000007e7e7808 */ /* 0x000fe40006000000 */
[----:B------:R-:W-:Y:S02]  /*3b50*/  FSEL R90, R153, -INF , !P4 ;  /* 0xff800000995a7808 */ /* 0x000fe40006000000 */
[----:B------:R-:W-:Y:S01]  /*3b60*/  FSEL R70, R165, -INF , !P4 ;  /* 0xff800000a5467808 */ /* 0x000fe20006000000 */
[----:B------:R-:W-:Y:S01]  /*3b70*/  HMMA.16816.F32 R24, R12, R66, R4 ;  /* 0x000000420c18723c */ /* 0x000fe20000001804 */
[----:B------:R4:W5:Y:S01]  /*3b80*/  MUFU.TANH R28, R9 ;  /* 0x00000009001c7308 */ /* 0x0009620000002400 */
[----:B------:R-:W-:Y:S01]  /*3b90*/  FSEL R37, R174, -INF , !P4 ;  /* 0xff800000ae257808 */ /* 0x000fe20006000000 */
[----:B--2---:R-:W-:Y:S01]  /*3ba0*/  VIADD R8, R2, 0x58 ;  /* 0x0000005802087836 */ /* 0x004fe20000000000 */
[----:B------:R-:W-:-:S02]  /*3bb0*/  ISETP.GE.AND P4, PT, R3, R20, PT ;  /* 0x000000140300720c */ /* 0x000fc40003f86270 */
[C---:B------:R-:W-:Y:S01]  /*3bc0*/  HMMA.16816.F32 R4, R16.reuse, R74, RZ ;  /* 0x0000004a1004723c */ /* 0x040fe200000018ff */
[----:B------:R-:W-:Y:S02]  /*3bd0*/  FSEL R132, R64, -INF , !P2 ;  /* 0xff80000040847808 */ /* 0x000fe40005000000 */
[----:B------:R-:W-:Y:S01]  /*3be0*/  P2R R3, PR, RZ, 0x10 ;  /* 0x00000010ff037803 */ /* 0x000fe20000000000 */
[----:B------:R-:W2:Y:S01]  /*3bf0*/  MUFU.TANH R10, R10 ;  /* 0x0000000a000a7308 */ /* 0x000ea20000002400 */
[----:B------:R-:W-:Y:S01]  /*3c00*/  FSEL R117, R172, -INF , !P2 ;  /* 0xff800000ac757808 */ /* 0x000fe20005000000 */
[----:B------:R-:W-:Y:S01]  /*3c10*/  HMMA.16816.F32 R16, R16, R58, RZ ;  /* 0x0000003a1010723c */ /* 0x000fe200000018ff */
[----:B------:R-:W-:Y:S02]  /*3c20*/  FSEL R64, R182, -INF , !P2 ;  /* 0xff800000b6407808 */ /* 0x000fe40005000000 */
[----:B------:R-:W-:Y:S01]  /*3c30*/  FSEL R33, R191, -INF , !P2 ;  /* 0xff800000bf217808 */ /* 0x000fe20005000000 */
[----:B------:R-:W-:Y:S01]  /*3c40*/  VIADD R191, R188, 0x1400 ;  /* 0x00001400bcbf7836 */ /* 0x000fe20000000000 */
[----:B------:R-:W-:Y:S01]  /*3c50*/  FSEL R127, R127, -INF , !P5 ;  /* 0xff8000007f7f7808 */ /* 0x000fe20006800000 */
[----:B----4-:R-:W-:Y:S01]  /*3c60*/  VIADD R9, R2, 0x60 ;  /* 0x0000006002097836 */ /* 0x010fe20000000000 */
[----:B------:R4:W-:Y:S01]  /*3c70*/  MUFU.TANH R152, R34 ;  /* 0x0000002200987308 */ /* 0x0009e20000002400 */
[----:B------:R-:W-:-:S02]  /*3c80*/  FSEL R94, R61, -INF , !P5 ;  /* 0xff8000003d5e7808 */ /* 0x000fc40006800000 */
[----:B-1----:R-:W-:Y:S02]  /*3c90*/  FSEL R65, R21, -INF , !P5 ;  /* 0xff80000015417808 */ /* 0x002fe40006800000 */
[----:B------:R-:W-:Y:S01]  /*3ca0*/  FMUL.FTZ R24, R24, UR5 ;  /* 0x0000000518187c20 */ /* 0x000fe20008410000 */
[----:B------:R-:W-:Y:S01]  /*3cb0*/  FMUL.FTZ R26, R26, UR5 ;  /* 0x000000051a1a7c20 */ /* 0x000fe20008410000 */
[-C--:B------:R-:W-:Y:S01]  /*3cc0*/  ISETP.GE.AND P2, PT, R9, R20.reuse, PT ;  /* 0x000000140900720c */ /* 0x080fe20003f46270 */
[----:B------:R-:W-:Y:S01]  /*3cd0*/  FMUL.FTZ R25, R25, UR5 ;  /* 0x0000000519197c20 */ /* 0x000fe20008410000 */
[----:B------:R-:W-:Y:S01]  /*3ce0*/  FMUL.FTZ R27, R27, UR5 ;  /* 0x000000051b1b7c20 */ /* 0x000fe20008410000 */
[----:B------:R-:W-:Y:S01]  /*3cf0*/  ISETP.GE.AND P4, PT, R8, R20, PT ;  /* 0x000000140800720c */ /* 0x000fe20003f86270 */
[----:B------:R-:W-:Y:S01]  /*3d00*/  MUFU.TANH R24, R24 ;  /* 0x0000001800187308 */ /* 0x000fe20000002400 */
[----:B------:R-:W-:Y:S01]  /*3d10*/  HMMA.16816.F32 R4, R12, R110, R4 ;  /* 0x0000006e0c04723c */ /* 0x000fe20000001804 */
[----:B------:R-:W-:Y:S01]  /*3d20*/  VIADD R8, R2, 0x59 ;  /* 0x0000005902087836 */ /* 0x000fe20000000000 */
[----:B------:R-:W-:Y:S01]  /*3d30*/  FSEL R134, R134, -INF , !P0 ;  /* 0xff80000086867808 */ /* 0x000fe20004000000 */
[----:B------:R-:W-:Y:S01]  /*3d40*/  VIADD R9, R2, 0x61 ;  /* 0x0000006102097836 */ /* 0x000fe20000000000 */
[----:B---3--:R-:W-:-:S02]  /*3d50*/  FSEL R62, R11, -INF , !P0 ;  /* 0xff8000000b3e7808 */ /* 0x008fc40004000000 */
[----:B----4-:R-:W-:Y:S01]  /*3d60*/  FSEL R34, R29, -INF , !P5 ;  /* 0xff8000001d227808 */ /* 0x010fe20006800000 */
[----:B------:R-:W1:Y:S01]  /*3d70*/  MUFU.TANH R26, R26 ;  /* 0x0000001a001a7308 */ /* 0x000e620000002400 */
[----:B------:R-:W-:Y:S01]  /*3d80*/  ISETP.NE.AND P5, PT, R3, RZ, PT ;  /* 0x000000ff0300720c */ /* 0x000fe20003fa5270 */
[----:B------:R-:W-:Y:S01]  /*3d90*/  HMMA.16816.F32 R12, R12, R82, R16 ;  /* 0x000000520c0c723c */ /* 0x000fe20000001810 */
[----:B------:R-:W-:Y:S02]  /*3da0*/  P2R R3, PR, RZ, 0x4 ;  /* 0x00000004ff037803 */ /* 0x000fe40000000000 */
[----:B------:R-:W-:Y:S02]  /*3db0*/  FSEL R110, R122, -INF , !P0 ;  /* 0xff8000007a6e7808 */ /* 0x000fe40004000000 */
[----:B------:R-:W-:Y:S01]  /*3dc0*/  FSEL R133, R151, -INF , !P3 ;  /* 0xff80000097857808 */ /* 0x000fe20005800000 */
[----:B------:R3:W-:Y:S01]  /*3dd0*/  MUFU.TANH R144, R32 ;  /* 0x0000002000907308 */ /* 0x0007e20000002400 */
[----:B------:R-:W-:-:S02]  /*3de0*/  FSEL R102, R158, -INF , !P3 ;  /* 0xff8000009e667808 */ /* 0x000fc40005800000 */
[----:B------:R-:W-:Y:S02]  /*3df0*/  FSEL R66, R173, -INF , !P3 ;  /* 0xff800000ad427808 */ /* 0x000fe40005800000 */
[----:B------:R-:W-:Y:S02]  /*3e00*/  FSEL R95, R60, -INF , !P6 ;  /* 0xff8000003c5f7808 */ /* 0x000fe40007000000 */
[----:B------:R-:W-:Y:S01]  /*3e10*/  FSEL R140, R177, -INF , !P5 ;  /* 0xff800000b18c7808 */ /* 0x000fe20006800000 */
[----:B------:R4:W-:Y:S01]  /*3e20*/  MUFU.TANH R154, R35 ;  /* 0x00000023009a7308 */ /* 0x0009e20000002400 */
[----:B------:R-:W-:Y:S01]  /*3e30*/  FSEL R111, R181, -INF , !P5 ;  /* 0xff800000b56f7808 */ /* 0x000fe20006800000 */
[----:B------:R-:W-:Y:S01]  /*3e40*/  FMUL.FTZ R4, R4, UR5 ;  /* 0x0000000504047c20 */ /* 0x000fe20008410000 */
[----:B------:R-:W-:Y:S01]  /*3e50*/  FSEL R60, R192, -INF , !P5 ;  /* 0xff800000c03c7808 */ /* 0x000fe20006800000 */
[----:B------:R-:W-:Y:S01]  /*3e60*/  FMUL.FTZ R6, R6, UR5 ;  /* 0x0000000506067c20 */ /* 0x000fe20008410000 */
[----:B------:R-:W-:Y:S01]  /*3e70*/  FSEL R29, R195, -INF , !P5 ;  /* 0xff800000c31d7808 */ /* 0x000fe20006800000 */
[----:B------:R-:W-:Y:S01]  /*3e80*/  FMUL.FTZ R5, R5, UR5 ;  /* 0x0000000505057c20 */ /* 0x000fe20008410000 */
[----:B------:R-:W-:Y:S01]  /*3e90*/  FSEL R131, R131, -INF , !P1 ;  /* 0xff80000083837808 */ /* 0x000fe20004800000 */
[----:B------:R-:W-:Y:S01]  /*3ea0*/  MUFU.TANH R25, R25 ;  /* 0x0000001900197308 */ /* 0x000fe20000002400 */
[----:B---3--:R-:W-:Y:S01]  /*3eb0*/  FSEL R32, R31, -INF , !P1 ;  /* 0xff8000001f207808 */ /* 0x008fe20004800000 */
[----:B------:R-:W-:Y:S01]  /*3ec0*/  FMUL.FTZ R7, R7, UR5 ;  /* 0x0000000507077c20 */ /* 0x000fe20008410000 */
[----:B-----5:R-:W-:Y:S01]  /*3ed0*/  FSEL R31, R28, -INF , !P0 ;  /* 0xff8000001c1f7808 */ /* 0x020fe20004000000 */
[----:B------:R-:W-:Y:S01]  /*3ee0*/  FMUL.FTZ R12, R12, UR5 ;  /* 0x000000050c0c7c20 */ /* 0x000fe20008410000 */
[----:B------:R-:W-:Y:S01]  /*3ef0*/  ISETP.NE.AND P0, PT, R3, RZ, PT ;  /* 0x000000ff0300720c */ /* 0x000fe20003f05270 */
[----:B------:R-:W-:Y:S01]  /*3f00*/  VIADD R3, R2, 0x68 ;  /* 0x0000006802037836 */ /* 0x000fe20000000000 */
[----:B------:R-:W-:Y:S01]  /*3f10*/  FSEL R109, R109, -INF , !P1 ;  /* 0xff8000006d6d7808 */ /* 0x000fe20004800000 */
[----:B------:R-:W3:Y:S01]  /*3f20*/  MUFU.TANH R27, R27 ;  /* 0x0000001b001b7308 */ /* 0x000ee20000002400 */
[----:B----4-:R-:W-:Y:S01]  /*3f30*/  FSEL R35, R180, -INF , !P3 ;  /* 0xff800000b4237808 */ /* 0x010fe20005800000 */
[----:B------:R-:W-:Y:S01]  /*3f40*/  FMUL.FTZ R14, R14, UR5 ;  /* 0x000000050e0e7c20 */ /* 0x000fe20008410000 */
[-C--:B------:R-:W-:Y:S01]  /*3f50*/  ISETP.GE.AND P3, PT, R8, R20.reuse, PT ;  /* 0x000000140800720c */ /* 0x080fe20003f66270 */
[----:B------:R-:W-:Y:S01]  /*3f60*/  FMUL.FTZ R13, R13, UR5 ;  /* 0x000000050d0d7c20 */ /* 0x000fe20008410000 */
[----:B------:R-:W-:Y:S01]  /*3f70*/  ISETP.GE.AND P5, PT, R3, R20, PT ;  /* 0x000000140300720c */ /* 0x000fe20003fa6270 */
[----:B------:R-:W-:Y:S01]  /*3f80*/  VIADD R3, R2, 0x69 ;  /* 0x0000006902037836 */ /* 0x000fe20000000000 */
[----:B------:R-:W-:Y:S01]  /*3f90*/  P2R R8, PR, RZ, 0x8 ;  /* 0x00000008ff087803 */ /* 0x000fe20000000000 */
[----:B------:R-:W4:Y:S01]  /*3fa0*/  MUFU.TANH R22, R22 ;  /* 0x0000001600167308 */ /* 0x000f220000002400 */
[----:B--2---:R-:W-:Y:S01]  /*3fb0*/  FSEL R63, R10, -INF , !P1 ;  /* 0xff8000000a3f7808 */ /* 0x004fe20004800000 */
[----:B------:R-:W-:Y:S01]  /*3fc0*/  VIADD R195, R188, 0x400 ;  /* 0x00000400bcc37836 */ /* 0x000fe20000000000 */
[----:B------:R-:W-:Y:S01]  /*3fd0*/  ISETP.NE.AND P1, PT, R8, RZ, PT ;  /* 0x000000ff0800720c */ /* 0x000fe20003f25270 */
[----:B------:R-:W-:Y:S01]  /*3fe0*/  VIADD R8, R2, 0x70 ;  /* 0x0000007002087836 */ /* 0x000fe20000000000 */
[----:B------:R-:W-:Y:S01]  /*3ff0*/  FSEL R141, R141, -INF , !P4 ;  /* 0xff8000008d8d7808 */ /* 0x000fe20006000000 */
[----:B------:R-:W-:Y:S01]  /*4000*/  VIADD R192, R188, 0x1000 ;  /* 0x00001000bcc07836 */ /* 0x000fe20000000000 */
[----:B------:R-:W-:Y:S01]  /*4010*/  FSEL R122, R129, -INF , !P4 ;  /* 0xff800000817a7808 */ /* 0x000fe20006000000 */
[----:B------:R-:W2:Y:S01]  /*4020*/  MUFU.TANH R6, R6 ;  /* 0x0000000600067308 */ /* 0x000ea20000002400 */
[----:B-1----:R-:W-:-:S02]  /*4030*/  FSEL R58, R26, -INF , !P4 ;  /* 0xff8000001a3a7808 */ /* 0x002fc40006000000 */
[----:B------:R-:W-:Y:S02]  /*4040*/  FSEL R28, R24, -INF , !P4 ;  /* 0xff800000181c7808 */ /* 0x000fe40006000000 */
[-C--:B------:R-:W-:Y:S01]  /*4050*/  ISETP.GE.AND P4, PT, R3, R20.reuse, PT ;  /* 0x000000140300720c */ /* 0x080fe20003f86270 */
[----:B------:R-:W-:Y:S01]  /*4060*/  VIADD R3, R2, 0x78 ;  /* 0x0000007802037836 */ /* 0x000fe20000000000 */
[-C--:B------:R-:W-:Y:S01]  /*4070*/  ISETP.GE.AND P3, PT, R8, R20.reuse, PT ;  /* 0x000000140800720c */ /* 0x080fe20003f66270 */
[----:B------:R-:W-:Y:S01]  /*4080*/  VIADD R8, R2, 0x71 ;  /* 0x0000007102087836 */ /* 0x000fe20000000000 */
[----:B------:R-:W-:Y:S01]  /*4090*/  ISETP.GE.AND P2, PT, R30, R20, PT ;  /* 0x000000141e00720c */ /* 0x000fe20003f46270 */
[----:B------:R-:W-:Y:S01]  /*40a0*/  MUFU.TANH R5, R5 ;  /* 0x0000000500057308 */ /* 0x000fe20000002400 */
[----:B------:R-:W-:Y:S02]  /*40b0*/  FSEL R143, R143, -INF , !P1 ;  /* 0xff8000008f8f7808 */ /* 0x000fe40004800000 */
[----:B------:R-:W-:-:S02]  /*40c0*/  FSEL R129, R130, -INF , !P1 ;  /* 0xff80000082817808 */ /* 0x000fc40004800000 */
[----:B---3--:R-:W-:Y:S02]  /*40d0*/  FSEL R54, R27, -INF , !P1 ;  /* 0xff8000001b367808 */ /* 0x008fe40004800000 */
[----:B------:R-:W-:Y:S01]  /*40e0*/  FSEL R26, R25, -INF , !P1 ;  /* 0xff800000191a7808 */ /* 0x000fe20004800000 */
[----:B------:R-:W-:Y:S01]  /*40f0*/  MUFU.TANH R7, R7 ;  /* 0x0000000700077308 */ /* 0x000fe20000002400 */
[----:B------:R-:W-:Y:S01]  /*4100*/  ISETP.GE.AND P1, PT, R3, R20, PT ;  /* 0x000000140300720c */ /* 0x000fe20003f26270 */
[----:B------:R-:W-:Y:S01]  /*4110*/  IMAD R3, R138, 0x20, R128 ;  /* 0x000000208a037824 */ /* 0x000fe200078e0280 */
[----:B------:R-:W-:Y:S02]  /*4120*/  FSEL R147, R169, -INF , !P0 ;  /* 0xff800000a9937808 */ /* 0x000fe40004000000 */
[----:B------:R-:W-:Y:S02]  /*4130*/  FSEL R128, R176, -INF , !P0 ;  /* 0xff800000b0807808 */ /* 0x000fe40004000000 */
[----:B------:R-:W-:Y:S01]  /*4140*/  FSEL R56, R189, -INF , !P0 ;  /* 0xff800000bd387808 */ /* 0x000fe20004000000 */
[----:B------:R-:W-:Y:S01]  /*4150*/  MUFU.TANH R12, R12 ;  /* 0x0000000c000c7308 */ /* 0x000fe20000002400 */
[----:B------:R-:W-:Y:S01]  /*4160*/  FSEL R25, R194, -INF , !P0 ;  /* 0xff800000c2197808 */ /* 0x000fe20004000000 */
[----:B------:R-:W-:Y:S01]  /*4170*/  VIADD R194, R188, 0x800 ;  /* 0x00000800bcc27836 */ /* 0x000fe20000000000 */
[----:B------:R-:W-:Y:S01]  /*4180*/  FSEL R142, R164, -INF , !P2 ;  /* 0xff800000a48e7808 */ /* 0x000fe20005000000 */
[----:B------:R-:W-:Y:S01]  /*4190*/  VIADD R189, R188, 0x1c00 ;  /* 0x00001c00bcbd7836 */ /* 0x000fe20000000000 */
[----:B------:R-:W-:-:S02]  /*41a0*/  FSEL R123, R170, -INF , !P2 ;  /* 0xff800000aa7b7808 */ /* 0x000fc40005000000 */
[----:B------:R-:W-:Y:S01]  /*41b0*/  FSEL R61, R184, -INF , !P2 ;  /* 0xff800000b83d7808 */ /* 0x000fe20005000000 */
[----:B------:R-:W-:Y:S01]  /*41c0*/  MUFU.TANH R14, R14 ;  /* 0x0000000e000e7308 */ /* 0x000fe20000002400 */
[----:B------:R-:W-:Y:S01]  /*41d0*/  FSEL R30, R190, -INF , !P2 ;  /* 0xff800000be1e7808 */ /* 0x000fe20005000000 */
[----:B------:R-:W-:Y:S01]  /*41e0*/  VIADD R190, R188, 0x1800 ;  /* 0x00001800bcbe7836 */ /* 0x000fe20000000000 */
[----:B------:R-:W-:Y:S02]  /*41f0*/  ISETP.GE.AND P0, PT, R20, 0x81, PT ;  /* 0x000000811400780c */ /* 0x000fe40003f06270 */
[----:B------:R-:W-:Y:S02]  /*4200*/  ISETP.GE.AND P2, PT, R8, R20, PT ;  /* 0x000000140800720c */ /* 0x000fe40003f46270 */
[----:B------:R-:W-:Y:S01]  /*4210*/  FSEL R125, R125, -INF , !P6 ;  /* 0xff8000007d7d7808 */ /* 0x000fe20007000000 */
[----:B------:R1:W3:Y:S01]  /*4220*/  MUFU.TANH R8, R4 ;  /* 0x0000000400087308 */ /* 0x0002e20000002400 */
[----:B----4-:R-:W-:-:S02]  /*4230*/  FSEL R67, R22, -INF , !P6 ;  /* 0xff80000016437808 */ /* 0x010fc40007000000 */
[----:B------:R-:W-:Y:S02]  /*4240*/  FSEL R36, R23, -INF , !P6 ;  /* 0xff80000017247808 */ /* 0x000fe40007000000 */
[----:B------:R-:W-:Y:S02]  /*4250*/  ISETP.GE.AND P6, PT, R9, R20, PT ;  /* 0x000000140900720c */ /* 0x000fe40003fc6270 */
[----:B------:R-:W-:Y:S01]  /*4260*/  FSEL R158, R167, -INF , !P3 ;  /* 0xff800000a79e7808 */ /* 0x000fe20005800000 */
[----:B------:R-:W-:Y:S01]  /*4270*/  MUFU.TANH R13, R13 ;  /* 0x0000000d000d7308 */ /* 0x000fe20000002400 */
[----:B------:R-:W-:Y:S02]  /*4280*/  FSEL R153, R179, -INF , !P6 ;  /* 0xff800000b3997808 */ /* 0x000fe40007000000 */
[----:B------:R-:W-:Y:S02]  /*4290*/  FSEL R130, R183, -INF , !P6 ;  /* 0xff800000b7827808 */ /* 0x000fe40007000000 */
[----:B------:R-:W-:Y:S01]  /*42a0*/  FSEL R55, R193, -INF , !P6 ;  /* 0xff800000c1377808 */ /* 0x000fe20007000000 */
[----:B------:R-:W-:Y:S01]  /*42b0*/  VIADD R193, R188, 0xc00 ;  /* 0x00000c00bcc17836 */ /* 0x000fe20000000000 */
[----:B------:R-:W-:Y:S01]  /*42c0*/  FSEL R24, R200, -INF , !P6 ;  /* 0xff800000c8187808 */ /* 0x000fe20007000000 */
[----:B-1----:R-:W-:Y:S01]  /*42d0*/  VIADD R4, R2, 0x79 ;  /* 0x0000007902047836 */ /* 0x002fe20000000000 */
[----:B------:R-:W-:-:S02]  /*42e0*/  P2R R2, PR, RZ, 0x1 ;  /* 0x00000001ff027803 */ /* 0x000fc40000000000 */
[----:B------:R-:W-:Y:S02]  /*42f0*/  FSEL R146, R175, -INF , !P3 ;  /* 0xff800000af927808 */ /* 0x000fe40005800000 */
[----:B------:R-:W-:Y:S01]  /*4300*/  ISETP.NE.AND P6, PT, R2, RZ, PT ;  /* 0x000000ff0200720c */ /* 0x000fe20003fc5270 */
[----:B------:R-:W-:Y:S02]  /*4310*/  IMAD.IADD R2, R136, 0x1, R3 ;  /* 0x0000000188027824 */ /* 0x000fe400078e0203 */
[----:B------:R-:W-:Y:S01]  /*4320*/  FMUL.FTZ R3, R15, UR5 ;  /* 0x000000050f037c20 */ /* 0x000fe20008410000 */
[----:B------:R-:W-:Y:S02]  /*4330*/  ISETP.GE.AND P0, PT, R4, R20, PT ;  /* 0x000000140400720c */ /* 0x000fe40003f06270 */
[----:B------:R-:W-:Y:S02]  /*4340*/  FSEL R59, R185, -INF , !P3 ;  /* 0xff800000b93b7808 */ /* 0x000fe40005800000 */
[----:B------:R-:W-:Y:S01]  /*4350*/  FSEL R22, R198, -INF , !P3 ;  /* 0xff800000c6167808 */ /* 0x000fe20005800000 */
[----:B------:R-:W1:Y:S01]  /*4360*/  MUFU.TANH R3, R3 ;  /* 0x0000000300037308 */ /* 0x000e620000002400 */
        /* <DEDUP_REMOVED lines=12> */
[----:B--2---:R-:W-:-:S02]  /*4430*/  FSEL R27, R6, -INF , !P5 ;  /* 0xff800000061b7808 */ /* 0x004fc40006800000 */
[----:B---3--:R-:W-:Y:S02]  /*4440*/  FSEL R19, R8, -INF , !P5 ;  /* 0xff80000008137808 */ /* 0x008fe40006800000 */
[----:B------:R-:W-:Y:S02]  /*4450*/  FSEL R53, R7, -INF , !P4 ;  /* 0xff80000007357808 */ /* 0x000fe40006000000 */
[----:B------:R-:W-:Y:S02]  /*4460*/  FSEL R18, R5, -INF , !P4 ;  /* 0xff80000005127808 */ /* 0x000fe40006000000 */
[----:B------:R-:W-:Y:S02]  /*4470*/  FSEL R164, R14, -INF , !P1 ;  /* 0xff8000000ea47808 */ /* 0x000fe40004800000 */
[----:B------:R-:W-:Y:S02]  /*4480*/  FSEL R21, R12, -INF , !P1 ;  /* 0xff8000000c157808 */ /* 0x000fe40004800000 */
[----:B-1----:R-:W-:-:S02]  /*4490*/  FSEL R162, R3, -INF , !P0 ;  /* 0xff80000003a27808 */ /* 0x002fc40004000000 */
[----:B------:R-:W-:Y:S01]  /*44a0*/  FSEL R20, R13, -INF , !P0 ;  /* 0xff8000000d147808 */ /* 0x000fe20004000000 */
[----:B------:R-:W-:Y:S06]  /*44b0*/  @!P6 BRA `(.L_x_700) ;  /* 0x0000000000d8e947 */ /* 0x000fec0003800000 */
        /* <DEDUP_REMOVED lines=52> */
.L_x_702:
[----:B------:R-:W-:Y:S05]  /*4800*/  BSYNC B0 ;  /* 0x0000000000007941 */ /* 0x000fea0003800000 */
.L_x_701:
[----:B------:R-:W0:Y:S02]  /*4810*/  LDGDEPBAR ;  /* 0x00000000000079af */ /* 0x000e240000000000 */
.L_x_700:
[----:B------:R-:W-:Y:S01]  /*4820*/  FMNMX.FTZ R40, R57, R51, !PT ;  /* 0x0000003339287209 */ /* 0x000fe20007810000 */
[----:B------:R-:W-:Y:S01]  /*4830*/  ULDC UR5, c[0x0][0x2ec] ;  /* 0x0000bb0000057ab9 */ /* 0x000fe20000000800 */
[----:B------:R-:W-:Y:S02]  /*4840*/  FMNMX.FTZ R6, R108, R105, !PT ;  /* 0x000000696c067209 */ /* 0x000fe40007810000 */
[----:B------:R-:W-:Y:S02]  /*4850*/  FMNMX.FTZ R40, R52, R40, !PT ;  /* 0x0000002834287209 */ /* 0x000fe40007810000 */
[----:B------:R-:W-:Y:S02]  /*4860*/  LEA R184, R2, UR4, 0x1 ;  /* 0x0000000402b87c11 */ /* 0x000fe4000f8e08ff */
[----:B------:R-:W-:Y:S02]  /*4870*/  FMNMX.FTZ R40, R39, R40, !PT ;  /* 0x0000002827287209 */ /* 0x000fe40007810000 */
[----:B------:R-:W-:-:S02]  /*4880*/  LEA R185, R0, R184, 0x1 ;  /* 0x000000b800b97211 */ /* 0x000fc400078e08ff */
        /* <DEDUP_REMOVED lines=35> */
[----:B-1----:R-:W-:-:S04]  /*4ac0*/  FFMA.FTZ R4, R57, UR5, -R3 ;  /* 0x0000000539047c23 */ /* 0x002fc80008010803 */
[----:B------:R1:W-:Y:S02]  /*4ad0*/  MUFU.EX2 R167, R4 ;  /* 0x0000000400a77308 */ /* 0x0003e40000000800 */
[----:B-1----:R-:W-:-:S06]  /*4ae0*/  FFMA.FTZ R4, R51, UR5, -R3 ;  /* 0x0000000533047c23 */ /* 0x002fcc0008010803 */
[----:B------:R1:W2:Y:S02]  /*4af0*/  MUFU.EX2 R166, R4 ;  /* 0x0000000400a67308 */ /* 0x0002a40000000800 */
[----:B-1----:R-:W-:Y:S01]  /*4b00*/  FFMA.FTZ R4, R52, UR5, -R3 ;  /* 0x0000000534047c23 */ /* 0x002fe20008010803 */
[----:B--2---:R-:W-:-:S05]  /*4b10*/  F2FP.F16.F32.PACK_AB R12, R166, R167 ;  /* 0x000000a7a60c723e */ /* 0x004fca00000000ff */
[----:B------:R1:W-:Y:S02]  /*4b20*/  MUFU.EX2 R221, R4 ;  /* 0x0000000400dd7308 */ /* 0x0003e40000000800 */
[----:B-1----:R-:W-:Y:S01]  /*4b30*/  FFMA.FTZ R4, R39, UR5, -R3 ;  /* 0x0000000527047c23 */ /* 0x002fe20008010803 */
[----:B------:R-:W-:-:S05]  /*4b40*/  FMNMX.FTZ R39, R89, R85, !PT ;  /* 0x0000005559277209 */ /* 0x000fca0007810000 */
[----:B------:R1:W2:Y:S01]  /*4b50*/  MUFU.EX2 R222, R4 ;  /* 0x0000000400de7308 */ /* 0x0002a20000000800 */
[----:B------:R-:W-:-:S04]  /*4b60*/  FMNMX.FTZ R39, R88, R39, !PT ;  /* 0x0000002758277209 */ /* 0x000fc80007810000 */
        /* <DEDUP_REMOVED lines=41> */
[----:B------:R-:W1:Y:S01]  /*4e00*/  SHFL.BFLY PT, R5, R39, 0x2, 0x1f ;  /* 0x0c401f0027057f89 */ /* 0x000e6200000e0000 */
[----:B------:R2:W-:Y:S02]  /*4e10*/  MUFU.EX2 R237, R4 ;  /* 0x0000000400ed7308 */ /* 0x0005e40000000800 */
[----:B--2---:R-:W-:-:S06]  /*4e20*/  FFMA.FTZ R4, R42, UR5, -R3 ;  /* 0x000000052a047c23 */ /* 0x004fcc0008010803 */
[----:B------:R2:W-:Y:S01]  /*4e30*/  MUFU.EX2 R236, R4 ;  /* 0x0000000400ec7308 */ /* 0x0005e20000000800 */
[----:B-1----:R-:W-:-:S05]  /*4e40*/  FMNMX.FTZ R39, R39, R5, !PT ;  /* 0x0000000527277209 */ /* 0x002fca0007810000 */
[----:B------:R-:W1:Y:S01]  /*4e50*/  SHFL.BFLY PT, R5, R39, 0x1, 0x1f ;  /* 0x0c201f0027057f89 */ /* 0x000e6200000e0000 */
[----:B--2---:R-:W-:-:S04]  /*4e60*/  FFMA.FTZ R4, R41, UR5, -R3 ;  /* 0x0000000529047c23 */ /* 0x004fc80008010803 */
[----:B------:R2:W-:Y:S01]  /*4e70*/  MUFU.EX2 R235, R4 ;  /* 0x0000000400eb7308 */ /* 0x0005e20000000800 */
[----:B-1----:R-:W-:-:S04]  /*4e80*/  FMNMX.FTZ R39, R39, R5, !PT ;  /* 0x0000000527277209 */ /* 0x002fc80007810000 */
[C---:B------:R-:W-:Y:S01]  /*4e90*/  FSETP.NEU.FTZ.AND P0, PT, R39.reuse, -INF , PT ;  /* 0xff8000002700780b */ /* 0x040fe20003f1d000 */
[----:B------:R-:W-:Y:S01]  /*4ea0*/  FMUL.FTZ R5, R39, UR5 ;  /* 0x0000000527057c20 */ /* 0x000fe20008410000 */
[----:B--2---:R-:W-:-:S04]  /*4eb0*/  FFMA.FTZ R4, R38, UR5, -R3 ;  /* 0x0000000526047c23 */ /* 0x004fc80008010803 */
[----:B------:R-:W-:Y:S01]  /*4ec0*/  FSEL R5, R5, RZ, P0 ;  /* 0x000000ff05057208 */ /* 0x000fe20000000000 */
[----:B------:R1:W-:Y:S04]  /*4ed0*/  MUFU.EX2 R234, R4 ;  /* 0x0000000400ea7308 */ /* 0x0003e80000000800 */
[----:B------:R-:W-:Y:S01]  /*4ee0*/  FFMA.FTZ R2, R162, UR5, -R5 ;  /* 0x00000005a2027c23 */ /* 0x000fe20008010805 */
        /* <DEDUP_REMOVED lines=37> */
[----:B------:R-:W-:Y:S02]  /*5140*/  FFMA.FTZ R3, R20, UR5, -R3 ;  /* 0x0000000514037c23 */ /* 0x000fe40008010803 */
[----:B------:R-:W1:Y:S03]  /*5150*/  LDSM.16.MT88.4 R20, [R184+0x4000] ;  /* 0x00400000b814783b */ /* 0x000e660000004200 */
[----:B------:R2:W-:Y:S08]  /*5160*/  MUFU.EX2 R250, R4 ;  /* 0x0000000400fa7308 */ /* 0x0005f00000000800 */
        /* <DEDUP_REMOVED lines=24> */
[----:B-1----:R-:W-:Y:S01]  /*52f0*/  HMMA.16816.F32 R72, R12, R22, RZ ;  /* 0x000000160c48723c */ /* 0x002fe200000018ff */
[----:B--2---:R-:W-:-:S06]  /*5300*/  FFMA.FTZ R4, R71, UR5, -R5 ;  /* 0x0000000547047c23 */ /* 0x004fcc0008010805 */
        /* <DEDUP_REMOVED lines=94> */
[----:B------:R-:W-:-:S07]  /*58f0*/  FSETP.NEU.FTZ.AND P0, PT, R38, -INF , PT ;  /* 0xff8000002600780b */ /* 0x000fce0003f1d000 */
[----:B------:R-:W-:Y:S01]  /*5900*/  MUFU.EX2 R182, R6 ;  /* 0x0000000600b67308 */ /* 0x000fe20000000800 */
[--C-:B-1----:R-:W-:Y:S02]  /*5910*/  FFMA.FTZ R4, R27, UR5, -R5.reuse ;  /* 0x000000051b047c23 */ /* 0x102fe40008010805 */
[----:B------:R-:W1:Y:S05]  /*5920*/  LDSM.16.MT88.4 R24, [R185+0x4000] ;  /* 0x00400000b918783b */ /* 0x000e6a0000004200 */
[----:B------:R2:W-:Y:S02]  /*5930*/  MUFU.EX2 R198, R4 ;  /* 0x0000000400c67308 */ /* 0x0005e40000000800 */
[----:B--2---:R-:W-:Y:S01]  /*5940*/  FMNMX.FTZ R4, R159, R3, !PT ;  /* 0x000000039f047209 */ /* 0x004fe20007810000 */
[----:B------:R-:W-:-:S03]  /*5950*/  FFMA.FTZ R3, R53, UR5, -R5 ;  /* 0x0000000535037c23 */ /* 0x000fc60008010805 */
[----:B------:R-:W-:Y:S02]  /*5960*/  FMNMX.FTZ R4, R160, R4, !PT ;  /* 0x00000004a0047209 */ /* 0x000fe40007810000 */
[----:B------:R2:W-:Y:S01]  /*5970*/  MUFU.EX2 R183, R3 ;  /* 0x0000000300b77308 */ /* 0x0005e20000000800 */
[----:B-1----:R-:W-:Y:S01]  /*5980*/  HMMA.16816.F32 R64, R12, R24, RZ ;  /* 0x000000180c40723c */ /* 0x002fe200000018ff */
[----:B--2---:R-:W-:Y:S01]  /*5990*/  FMNMX.FTZ R3, R161, R4, !PT ;  /* 0x00000004a1037209 */ /* 0x004fe20007810000 */
[----:B------:R-:W-:-:S04]  /*59a0*/  FMUL.FTZ R4, R38, UR5 ;  /* 0x0000000526047c20 */ /* 0x000fc80008410000 */
[----:B------:R-:W1:Y:S01]  /*59b0*/  SHFL.BFLY PT, R7, R3, 0x2, 0x1f ;  /* 0x0c401f0003077f89 */ /* 0x000e6200000e0000 */
[----:B------:R-:W-:Y:S01]  /*59c0*/  FSEL R4, R4, RZ, P0 ;  /* 0x000000ff04047208 */ /* 0x000fe20000000000 */
[----:B------:R-:W-:Y:S04]  /*59d0*/  HMMA.16816.F32 R68, R12, R26, RZ ;  /* 0x0000001a0c44723c */ /* 0x000fe800000018ff */
[----:B------:R-:W-:-:S04]  /*59e0*/  FFMA.FTZ R6, R101, UR5, -R4 ;  /* 0x0000000565067c23 */ /* 0x000fc80008010804 */
[----:B------:R2:W-:Y:S01]  /*59f0*/  MUFU.EX2 R168, R6 ;  /* 0x0000000600a87308 */ /* 0x0005e20000000800 */
[----:B-1----:R-:W-:Y:S01]  /*5a00*/  FMNMX.FTZ R3, R3, R7, !PT ;  /* 0x0000000703037209 */ /* 0x002fe20007810000 */
[----:B--2---:R-:W-:-:S04]  /*5a10*/  FFMA.FTZ R6, R100, UR5, -R4 ;  /* 0x0000000564067c23 */ /* 0x004fc80008010804 */
[----:B------:R-:W1:Y:S02]  /*5a20*/  SHFL.BFLY PT, R16, R3, 0x1, 0x1f ;  /* 0x0c201f0003107f89 */ /* 0x000e6400000e0000 */
[----:B------:R2:W3:Y:S02]  /*5a30*/  MUFU.EX2 R114, R6 ;  /* 0x0000000600727308 */ /* 0x0004e40000000800 */
[----:B--2---:R-:W-:Y:S01]  /*5a40*/  FFMA.FTZ R6, R99, UR5, -R4 ;  /* 0x0000000563067c23 */ /* 0x004fe20008010804 */
[----:B---3--:R-:W-:-:S05]  /*5a50*/  F2FP.F16.F32.PACK_AB R8, R114, R168 ;  /* 0x000000a87208723e */ /* 0x008fca00000000ff */
[----:B------:R2:W-:Y:S01]  /*5a60*/  MUFU.EX2 R169, R6 ;  /* 0x0000000600a97308 */ /* 0x0005e20000000800 */
[----:B-1----:R-:W-:Y:S01]  /*5a70*/  FMNMX.FTZ R16, R3, R16, !PT ;  /* 0x0000001003107209 */ /* 0x002fe20007810000 */
[----:B------:R-:W-:-:S03]  /*5a80*/  FFMA.FTZ R3, R86, UR5, -R4 ;  /* 0x0000000556037c23 */ /* 0x000fc60008010804 */
[----:B------:R-:W-:-:S03]  /*5a90*/  FSETP.NEU.FTZ.AND P0, PT, R16, -INF , PT ;  /* 0xff8000001000780b */ /* 0x000fc60003f1d000 */
[----:B------:R1:W-:Y:S01]  /*5aa0*/  MUFU.EX2 R176, R3 ;  /* 0x0000000300b07308 */ /* 0x0003e20000000800 */
[----:B--2---:R-:W-:-:S07]  /*5ab0*/  FFMA.FTZ R6, R98, UR5, -R4 ;  /* 0x0000000562067c23 */ /* 0x004fce0008010804 */
[----:B------:R2:W3:Y:S01]  /*5ac0*/  MUFU.EX2 R170, R6 ;  /* 0x0000000600aa7308 */ /* 0x0004e20000000800 */
[----:B-1----:R-:W-:-:S05]  /*5ad0*/  FMUL.FTZ R3, R16, UR5 ;  /* 0x0000000510037c20 */ /* 0x002fca0008410000 */
[----:B------:R-:W-:-:S05]  /*5ae0*/  FSEL R3, R3, RZ, P0 ;  /* 0x000000ff03037208 */ /* 0x000fca0000000000 */
[----:B------:R-:W-:Y:S01]  /*5af0*/  FFMA.FTZ R0, R105, UR5, -R3 ;  /* 0x0000000569007c23 */ /* 0x000fe20008010803 */
[----:B--2---:R-:W-:Y:S01]  /*5b00*/  FFMA.FTZ R6, R97, UR5, -R4 ;  /* 0x0000000561067c23 */ /* 0x004fe20008010804 */
[----:B---3--:R-:W-:-:S03]  /*5b10*/  F2FP.F16.F32.PACK_AB R10, R170, R169 ;  /* 0x000000a9aa0a723e */ /* 0x008fc600000000ff */
        /* <DEDUP_REMOVED lines=13> */
[----:B-1----:R-:W-:Y:S02]  /*5bf0*/  FFMA.FTZ R6, R78, UR5, -R4 ;  /* 0x000000054e067c23 */ /* 0x002fe40008010804 */
[----:B------:R-:W-:Y:S04]  /*5c00*/  HMMA.16816.F32 R76, R12, R20, RZ ;  /* 0x000000140c4c723c */ /* 0x000fe800000018ff */
[----:B------:R1:W-:Y:S03]  /*5c10*/  MUFU.EX2 R179, R6 ;  /* 0x0000000600b37308 */ /* 0x0003e60000000800 */
[----:B------:R-:W-:-:S02]  /*5c20*/  F2FP.F16.F32.PACK_AB R12, R223, R224 ;  /* 0x000000e0df0c723e */ /* 0x000fc400000000ff */
[----:B------:R-:W-:Y:S02]  /*5c30*/  F2FP.F16.F32.PACK_AB R13, R209, R197 ;  /* 0x000000c5d10d723e */ /* 0x000fe400000000ff */
[----:B------:R-:W-:Y:S02]  /*5c40*/  F2FP.F16.F32.PACK_AB R14, R226, R225 ;  /* 0x000000e1e20e723e */ /* 0x000fe400000000ff */
[----:B------:R-:W-:Y:S01]  /*5c50*/  F2FP.F16.F32.PACK_AB R15, R212, R208 ;  /* 0x000000d0d40f723e */ /* 0x000fe200000000ff */
[----:B-1----:R-:W-:-:S06]  /*5c60*/  FFMA.FTZ R6, R108, UR5, -R3 ;  /* 0x000000056c067c23 */ /* 0x002fcc0008010803 */
[C---:B------:R-:W-:Y:S01]  /*5c70*/  HMMA.16816.F32 R80, R12.reuse, R32, R64 ;  /* 0x000000200c50723c */ /* 0x040fe20000001840 */
[----:B------:R-:W-:Y:S05]  /*5c80*/  MUFU.EX2 R7, R6 ;  /* 0x0000000600077308 */ /* 0x000fea0000000800 */
[----:B------:R-:W-:Y:S03]  /*5c90*/  HMMA.16816.F32 R76, R12, R28, R76 ;  /* 0x0000001c0c4c723c */ /* 0x000fe6000000184c */
        /* <DEDUP_REMOVED lines=48> */
[----:B-1----:R-:W-:-:S04]  /*5fa0*/  FFMA.FTZ R0, R119, UR5, -R3 ;  /* 0x0000000577007c23 */ /* 0x002fc80008010803 */
        /* <DEDUP_REMOVED lines=11> */
[----:B---3--:R-:W-:Y:S06]  /*6060*/  HMMA.16816.F32 R64, R8, R22, R48 ;  /* 0x000000160840723c */ /* 0x008fec0000001830 */
[-C--:B------:R-:W-:Y:S06]  /*6070*/  HMMA.16816.F32 R48, R12, R20.reuse, R80 ;  /* 0x000000140c30723c */ /* 0x080fec0000001850 */
[----:B------:R-:W-:Y:S01]  /*6080*/  HMMA.16816.F32 R68, R8, R20, R60 ;  /* 0x000000140844723c */ /* 0x000fe2000000183c */
[----:B-1----:R-:W-:-:S04]  /*6090*/  FFMA.FTZ R0, R109, UR5, -R4 ;  /* 0x000000056d007c23 */ /* 0x002fc80008010804 */
[----:B------:R1:W-:Y:S01]  /*60a0*/  MUFU.EX2 R94, R0 ;  /* 0x00000000005e7308 */ /* 0x0003e20000000800 */
[----:B------:R-:W-:Y:S06]  /*60b0*/  HMMA.16816.F32 R148, R8, R26, R44 ;  /* 0x0000001a0894723c */ /* 0x000fec000000182c */
[----:B------:R-:W-:Y:S01]  /*60c0*/  HMMA.16816.F32 R44, R12, R22, R56 ;  /* 0x000000160c2c723c */ /* 0x000fe20000001838 */
[----:B------:R-:W-:Y:S05]  /*60d0*/  LDSM.16.MT88.4 R20, [R185+0x5000] ;  /* 0x00500000b914783b */ /* 0x000fea0000004200 */
[----:B------:R-:W-:Y:S01]  /*60e0*/  HMMA.16816.F32 R136, R8, R24, R136 ;  /* 0x000000180888723c */ /* 0x000fe20000001888 */
[----:B-1----:R-:W-:-:S05]  /*60f0*/  FFMA.FTZ R0, R110, UR5, -R4 ;  /* 0x000000056e007c23 */ /* 0x002fca0008010804 */
[----:B------:R-:W-:Y:S01]  /*6100*/  HMMA.16816.F32 R60, R12, R26, R52 ;  /* 0x0000001a0c3c723c */ /* 0x000fe20000001834 */
[----:B------:R-:W-:Y:S01]  /*6110*/  F2FP.F16.F32.PACK_AB R8, R107, R179 ;  /* 0x000000b36b08723e */ /* 0x000fe200000000ff */
[----:B------:R1:W-:Y:S01]  /*6120*/  MUFU.EX2 R90, R0 ;  /* 0x00000000005a7308 */ /* 0x0003e20000000800 */
[----:B------:R-:W-:Y:S01]  /*6130*/  F2FP.F16.F32.PACK_AB R10, R104, R105 ;  /* 0x00000069680a723e */ /* 0x000fe200000000ff */
[----:B------:R-:W2:Y:S03]  /*6140*/  LDSM.16.MT88.4 R24, [R184+0x5000] ;  /* 0x00500000b818783b */ /* 0x000ea60000004200 */
[----:B------:R-:W-:Y:S02]  /*6150*/  F2FP.F16.F32.PACK_AB R12, R233, R234 ;  /* 0x000000eae90c723e */ /* 0x000fe400000000ff */
[----:B------:R-:W-:Y:S02]  /*6160*/  F2FP.F16.F32.PACK_AB R13, R216, R217 ;  /* 0x000000d9d80d723e */ /* 0x000fe400000000ff */
[----:B------:R-:W-:-:S02]  /*6170*/  F2FP.F16.F32.PACK_AB R14, R231, R232 ;  /* 0x000000e8e70e723e */ /* 0x000fc400000000ff */
[----:B------:R-:W-:Y:S01]  /*6180*/  F2FP.F16.F32.PACK_AB R15, R213, R214 ;  /* 0x000000d6d50f723e */ /* 0x000fe200000000ff */
[----:B-1----:R-:W-:-:S06]  /*6190*/  FFMA.FTZ R0, R124, UR5, -R3 ;  /* 0x000000057c007c23 */ /* 0x002fcc0008010803 */
[C---:B----4-:R-:W-:Y:S01]  /*61a0*/  HMMA.16816.F32 R56, R12.reuse, R28, R48 ;  /* 0x0000001c0c38723c */ /* 0x050fe20000001830 */
[----:B------:R1:W-:Y:S05]  /*61b0*/  MUFU.EX2 R88, R0 ;  /* 0x0000000000587308 */ /* 0x0003ea0000000800 */
[C---:B-----5:R-:W-:Y:S06]  /*61c0*/  HMMA.16816.F32 R60, R12.reuse, R34, R60 ;  /* 0x000000220c3c723c */ /* 0x060fec000000183c */
[C---:B------:R-:W-:Y:S06]  /*61d0*/  HMMA.16816.F32 R72, R12.reuse, R32, R72 ;  /* 0x000000200c48723c */ /* 0x040fec0000001848 */
[----:B------:R-:W-:Y:S01]  /*61e0*/  HMMA.16816.F32 R44, R12, R30, R44 ;  /* 0x0000001e0c2c723c */ /* 0x000fe2000000182c */
[----:B-1----:R-:W-:-:S04]  /*61f0*/  FFMA.FTZ R0, R126, UR5, -R3 ;  /* 0x000000057e007c23 */ /* 0x002fc80008010803 */
[----:B------:R1:W3:Y:S02]  /*6200*/  MUFU.EX2 R87, R0 ;  /* 0x0000000000577308 */ /* 0x0002e40000000800 */
[----:B------:R-:W-:Y:S02]  /*6210*/  F2FP.F16.F32.PACK_AB R12, R229, R230 ;  /* 0x000000e6e50c723e */ /* 0x000fe400000000ff */
[----:B------:R-:W-:Y:S02]  /*6220*/  F2FP.F16.F32.PACK_AB R13, R210, R211 ;  /* 0x000000d3d20d723e */ /* 0x000fe400000000ff */
[----:B------:R-:W-:Y:S02]  /*6230*/  F2FP.F16.F32.PACK_AB R14, R238, R228 ;  /* 0x000000e4ee0e723e */ /* 0x000fe400000000ff */
[----:B------:R-:W-:-:S07]  /*6240*/  F2FP.F16.F32.PACK_AB R15, R206, R207 ;  /* 0x000000cfce0f723e */ /* 0x000fce00000000ff */
[----:B--2---:R-:W-:Y:S01]  /*6250*/  HMMA.16816.F32 R60, R12, R26, R60 ;  /* 0x0000001a0c3c723c */ /* 0x004fe2000000183c */
[----:B-1----:R-:W-:Y:S01]  /*6260*/  FFMA.FTZ R0, R125, UR5, -R3 ;  /* 0x000000057d007c23 */ /* 0x002fe20008010803 */
[----:B---3--:R-:W-:-:S04]  /*6270*/  F2FP.F16.F32.PACK_AB R9, R87, R88 ;  /* 0x000000585709723e */ /* 0x008fc800000000ff */
        /* <DEDUP_REMOVED lines=15> */
[----:B------:R-:W2:Y:S06]  /*6370*/  LDSM.16.MT88.4 R32, [R184+0x5400] ;  /* 0x00540000b820783b */ /* 0x000eac0000004200 */
[----:B------:R-:W-:Y:S02]  /*6380*/  F2FP.F16.F32.PACK_AB R8, R99, R102 ;  /* 0x000000666308723e */ /* 0x000fe400000000ff */
[----:B------:R-:W-:Y:S01]  /*6390*/  F2FP.F16.F32.PACK_AB R10, R90, R94 ;  /* 0x0000005e5a0a723e */ /* 0x000fe200000000ff */
[----:B-1----:R-:W-:-:S04]  /*63a0*/  FFMA.FTZ R0, R122, UR5, -R4 ;  /* 0x000000057a007c23 */ /* 0x002fc80008010804 */
[----:B------:R1:W-:Y:S02]  /*63b0*/  MUFU.EX2 R83, R0 ;  /* 0x0000000000537308 */ /* 0x0003e40000000800 */
        /* <DEDUP_REMOVED lines=11> */
[----:B------:R1:W3:Y:S02]  /*6470*/  MUFU.EX2 R80, R0 ;  /* 0x0000000000507308 */ /* 0x0002e40000000800 */
[C---:B------:R-:W-:Y:S06]  /*6480*/  HMMA.16816.F32 R48, R8.reuse, R20, R52 ;  /* 0x000000140830723c */ /* 0x040fec0000001834 */
[C---:B------:R-:W-:Y:S01]  /*6490*/  HMMA.16816.F32 R52, R8.reuse, R22, R64 ;  /* 0x000000160834723c */ /* 0x040fe20000001840 */
[----:B------:R-:W4:Y:S05]  /*64a0*/  LDSM.16.MT88.4 R20, [R184+0x5800] ;  /* 0x00580000b814783b */ /* 0x000f2a0000004200 */
[----:B------:R-:W-:Y:S01]  /*64b0*/  HMMA.16816.F32 R136, R8, R24, R136 ;  /* 0x000000180888723c */ /* 0x000fe20000001888 */
[----:B-1----:R-:W-:-:S04]  /*64c0*/  FFMA.FTZ R0, R128, UR5, -R4 ;  /* 0x0000000580007c23 */ /* 0x002fc80008010804 */
[----:B------:R1:W-:Y:S01]  /*64d0*/  MUFU.EX2 R77, R0 ;  /* 0x00000000004d7308 */ /* 0x0003e20000000800 */
[----:B------:R-:W-:Y:S07]  /*64e0*/  HMMA.16816.F32 R148, R8, R26, R148 ;  /* 0x0000001a0894723c */ /* 0x000fee0000001894 */
[----:B------:R-:W-:Y:S02]  /*64f0*/  F2FP.F16.F32.PACK_AB R8, R86, R89 ;  /* 0x000000595608723e */ /* 0x000fe400000000ff */
[----:B---3--:R-:W-:Y:S01]  /*6500*/  F2FP.F16.F32.PACK_AB R10, R80, R83 ;  /* 0x00000053500a723e */ /* 0x008fe200000000ff */
        /* <DEDUP_REMOVED lines=9> */
[----:B-1----:R-:W-:Y:S02]  /*65a0*/  FFMA.FTZ R0, R143, UR5, -R3 ;  /* 0x000000058f007c23 */ /* 0x002fe40008010803 */
[----:B------:R-:W-:Y:S01]  /*65b0*/  HMMA.16816.F32 R140, R12, R24, R72 ;  /* 0x000000180c8c723c */ /* 0x000fe20000001848 */
[----:B------:R-:W1:Y:S03]  /*65c0*/  LDSM.16.MT88.4 R24, [R185+0x5800] ;  /* 0x00580000b918783b */ /* 0x000e660000004200 */
[----:B------:R3:W5:Y:S03]  /*65d0*/  MUFU.EX2 R68, R0 ;  /* 0x0000000000447308 */ /* 0x0007660000000800 */
[----:B------:R-:W-:-:S02]  /*65e0*/  F2FP.F16.F32.PACK_AB R12, R240, R239 ;  /* 0x000000eff00c723e */ /* 0x000fc400000000ff */
[----:B------:R-:W-:Y:S02]  /*65f0*/  F2FP.F16.F32.PACK_AB R13, R204, R205 ;  /* 0x000000cdcc0d723e */ /* 0x000fe400000000ff */
[----:B------:R-:W-:Y:S02]  /*6600*/  F2FP.F16.F32.PACK_AB R14, R243, R241 ;  /* 0x000000f1f30e723e */ /* 0x000fe400000000ff */
[----:B------:R-:W-:Y:S01]  /*6610*/  F2FP.F16.F32.PACK_AB R15, R202, R203 ;  /* 0x000000cbca0f723e */ /* 0x000fe200000000ff */
[----:B---3--:R-:W-:Y:S01]  /*6620*/  FFMA.FTZ R0, R144, UR5, -R4 ;  /* 0x0000000590007c23 */ /* 0x008fe20008010804 */
[----:B-----5:R-:W-:-:S05]  /*6630*/  F2FP.F16.F32.PACK_AB R11, R68, R67 ;  /* 0x00000043440b723e */ /* 0x020fca00000000ff */
[----:B--2---:R-:W-:Y:S01]  /*6640*/  HMMA.16816.F32 R60, R12, R34, R60 ;  /* 0x000000220c3c723c */ /* 0x004fe2000000183c */
[----:B------:R2:W-:Y:S05]  /*6650*/  MUFU.EX2 R69, R0 ;  /* 0x0000000000457308 */ /* 0x0005ea0000000800 */
[C---:B------:R-:W-:Y:S06]  /*6660*/  HMMA.16816.F32 R136, R8.reuse, R32, R136 ;  /* 0x000000200888723c */ /* 0x040fec0000001888 */
[C---:B------:R-:W-:Y:S06]  /*6670*/  HMMA.16816.F32 R148, R8.reuse, R34, R148 ;  /* 0x000000220894723c */ /* 0x040fec0000001894 */
[----:B------:R-:W-:Y:S01]  /*6680*/  HMMA.16816.F32 R48, R8, R28, R48 ;  /* 0x0000001c0830723c */ /* 0x000fe20000001830 */
[----:B--2---:R-:W-:-:S04]  /*6690*/  FFMA.FTZ R0, R145, UR5, -R4 ;  /* 0x0000000591007c23 */ /* 0x004fc80008010804 */
[----:B------:R2:W3:Y:S01]  /*66a0*/  MUFU.EX2 R66, R0 ;  /* 0x0000000000427308 */ /* 0x0004e20000000800 */
[----:B------:R-:W-:Y:S06]  /*66b0*/  HMMA.16816.F32 R52, R8, R30, R52 ;  /* 0x0000001e0834723c */ /* 0x000fec0000001834 */
[----:B------:R-:W-:Y:S01]  /*66c0*/  HMMA.16816.F32 R140, R12, R32, R140 ;  /* 0x000000200c8c723c */ /* 0x000fe2000000188c */
[----:B------:R-:W-:-:S05]  /*66d0*/  F2FP.F16.F32.PACK_AB R8, R76, R77 ;  /* 0x0000004d4c08723e */ /* 0x000fca00000000ff */
[----:B------:R-:W-:Y:S01]  /*66e0*/  HMMA.16816.F32 R56, R12, R28, R56 ;  /* 0x0000001c0c38723c */ /* 0x000fe20000001838 */
[----:B--2---:R-:W-:Y:S01]  /*66f0*/  FFMA.FTZ R0, R146, UR5, -R4 ;  /* 0x0000000592007c23 */ /* 0x004fe20008010804 */
[----:B---3--:R-:W-:-:S04]  /*6700*/  F2FP.F16.F32.PACK_AB R10, R66, R69 ;  /* 0x00000045420a723e */ /* 0x008fc800000000ff */
[----:B------:R-:W-:Y:S01]  /*6710*/  HMMA.16816.F32 R12, R12, R30, R44 ;  /* 0x0000001e0c0c723c */ /* 0x000fe2000000182c */
[----:B------:R-:W-:Y:S01]  /*6720*/  LDSM.16.MT88.4 R28, [R185+0x5c00] ;  /* 0x005c0000b91c783b */ /* 0x000fe20000004200 */
[----:B------:R2:W-:Y:S02]  /*6730*/  MUFU.EX2 R65, R0 ;  /* 0x0000000000417308 */ /* 0x0005e40000000800 */
[--C-:B--2---:R-:W-:Y:S02]  /*6740*/  FFMA.FTZ R0, R147, UR5, -R3.reuse ;  /* 0x0000000593007c23 */ /* 0x104fe40008010803 */
[----:B------:R-:W2:Y:S04]  /*6750*/  LDSM.16.MT88.4 R144, [R184+0x5c00] ;  /* 0x005c0000b890783b */ /* 0x000ea80000004200 */
        /* <DEDUP_REMOVED lines=23> */
[----:B------:R1:W3:Y:S02]  /*68d0*/  MUFU.EX2 R35, R0 ;  /* 0x0000000000237308 */ /* 0x0002e40000000800 */
[----:B------:R-:W-:Y:S01]  /*68e0*/  HMMA.16816.F32 R140, R8, R20, R140 ;  /* 0x00000014088c723c */ /* 0x000fe2000000188c */
[----:B------:R-:W-:-:S05]  /*68f0*/  FADD.FTZ R4, R92, R4 ;  /* 0x000000045c047221 */ /* 0x000fca0000010000 */
[C---:B------:R-:W-:Y:S06]  /*6900*/  HMMA.16816.F32 R60, R8.reuse, R22, R60 ;  /* 0x00000016083c723c */ /* 0x040fec000000183c */
[----:B------:R-:W-:Y:S01]  /*6910*/  HMMA.16816.F32 R56, R8, R24, R56 ;  /* 0x000000180838723c */ /* 0x000fe20000001838 */
[----:B-1----:R-:W-:-:S05]  /*6920*/  FFMA.FTZ R0, R158, UR5, -R3 ;  /* 0x000000059e007c23 */ /* 0x002fca0008010803 */
[----:B------:R-:W-:Y:S01]  /*6930*/  HMMA.16816.F32 R12, R8, R26, R12 ;  /* 0x0000001a080c723c */ /* 0x000fe2000000180c */
[----:B------:R-:W-:Y:S08]  /*6940*/  MUFU.EX2 R8, R2 ;  /* 0x0000000200087308 */ /* 0x000ff00000000800 */
[----:B------:R1:W-:Y:S02]  /*6950*/  MUFU.EX2 R34, R0 ;  /* 0x0000000000227308 */ /* 0x0003e40000000800 */
[----:B-1----:R-:W-:-:S06]  /*6960*/  FFMA.FTZ R0, R159, UR5, -R3 ;  /* 0x000000059f007c23 */ /* 0x002fcc0008010803 */
[----:B------:R1:W-:Y:S02]  /*6970*/  MUFU.EX2 R33, R0 ;  /* 0x0000000000217308 */ /* 0x0003e40000000800 */
[--C-:B-1----:R-:W-:Y:S01]  /*6980*/  FFMA.FTZ R0, R160, UR5, -R3.reuse ;  /* 0x00000005a0007c23 */ /* 0x102fe20008010803 */
[----:B------:R-:W-:Y:S01]  /*6990*/  FFMA.FTZ R3, R161, UR5, -R3 ;  /* 0x00000005a1037c23 */ /* 0x000fe20008010803 */
[----:B------:R-:W-:-:S04]  /*69a0*/  F2FP.F16.F32.PACK_AB R160, R247, R248 ;  /* 0x000000f8f7a0723e */ /* 0x000fc800000000ff */
[----:B------:R1:W-:Y:S08]  /*69b0*/  MUFU.EX2 R19, R0 ;  /* 0x0000000000137308 */ /* 0x0003f00000000800 */
[----:B------:R4:W5:Y:S01]  /*69c0*/  MUFU.EX2 R32, R3 ;  /* 0x0000000300207308 */ /* 0x0009620000000800 */
[----:B-1----:R-:W-:-:S07]  /*69d0*/  FFMA.FTZ R0, R163, UR5, -R5 ;  /* 0x00000005a3007c23 */ /* 0x002fce0008010805 */
[----:B------:R1:W2:Y:S01]  /*69e0*/  MUFU.EX2 R18, R0 ;  /* 0x0000000000127308 */ /* 0x0002a20000000800 */
[----:B----4-:R-:W-:Y:S01]  /*69f0*/  FADD.FTZ R3, R167, R166 ;  /* 0x000000a6a7037221 */ /* 0x010fe20000010000 */
[----:B---3--:R-:W-:Y:S02]  /*6a00*/  F2FP.F16.F32.PACK_AB R166, R35, R36 ;  /* 0x0000002423a6723e */ /* 0x008fe400000000ff */
[----:B-----5:R-:W-:Y:S01]  /*6a10*/  F2FP.F16.F32.PACK_AB R167, R32, R19 ;  /* 0x0000001320a7723e */ /* 0x020fe200000000ff */
[----:B------:R-:W-:-:S04]  /*6a20*/  FADD.FTZ R3, R221, R3 ;  /* 0x00000003dd037221 */ /* 0x000fc80000010000 */
[----:B------:R-:W-:Y:S01]  /*6a30*/  FADD.FTZ R6, R222, R3 ;  /* 0x00000003de067221 */ /* 0x000fe20000010000 */
[----:B-1----:R-:W-:Y:S01]  /*6a40*/  FFMA.FTZ R0, R164, UR5, -R5 ;  /* 0x00000005a4007c23 */ /* 0x002fe20008010805 */
[----:B------:R-:W-:Y:S01]  /*6a50*/  FADD.FTZ R5, R165, R17 ;  /* 0x00000011a5057221 */ /* 0x000fe20000010000 */
[----:B------:R-:W-:Y:S02]  /*6a60*/  F2FP.F16.F32.PACK_AB R164, R41, R65 ;  /* 0x0000004129a4723e */ /* 0x000fe400000000ff */
[----:B------:R1:W3:Y:S01]  /*6a70*/  MUFU.EX2 R17, R0 ;  /* 0x0000000000117308 */ /* 0x0002e20000000800 */
[----:B------:R-:W-:Y:S01]  /*6a80*/  FADD.FTZ R2, R180, R5 ;  /* 0x00000005b4027221 */ /* 0x000fe20000010000 */
[----:B------:R-:W-:Y:S02]  /*6a90*/  F2FP.F16.F32.PACK_AB R165, R33, R34 ;  /* 0x0000002221a5723e */ /* 0x000fe400000000ff */
[----:B--2---:R-:W-:Y:S01]  /*6aa0*/  F2FP.F16.F32.PACK_AB R161, R18, R182 ;  /* 0x000000b612a1723e */ /* 0x004fe200000000ff */
[----:B------:R-:W-:Y:S01]  /*6ab0*/  FADD.FTZ R3, R181, R2 ;  /* 0x00000002b5037221 */ /* 0x000fe20000010000 */
[----:B------:R-:W-:-:S03]  /*6ac0*/  FADD.FTZ R2, R96, R4 ;  /* 0x0000000460027221 */ /* 0x000fc60000010000 */
[----:B------:R-:W-:Y:S01]  /*6ad0*/  FADD.FTZ R3, R197, R3 ;  /* 0x00000003c5037221 */ /* 0x000fe20000010000 */
[----:B------:R-:W-:Y:S01]  /*6ae0*/  FADD.FTZ R4, R98, R2 ;  /* 0x0000000262047221 */ /* 0x000fe20000010000 */
[----:B------:R-:W-:Y:S03]  /*6af0*/  HMMA.16816.F32 R136, R164, R144, R136 ;  /* 0x00000090a488723c */ /* 0x000fe60000001888 */
[----:B------:R-:W-:Y:S01]  /*6b00*/  FADD.FTZ R4, R100, R4 ;  /* 0x0000000464047221 */ /* 0x000fe20000010000 */
[----:B-1----:R-:W-:-:S03]  /*6b10*/  FADD.FTZ R0, R168, R114 ;  /* 0x00000072a8007221 */ /* 0x002fc60000010000 */
[----:B------:R-:W-:Y:S01]  /*6b20*/  FADD.FTZ R4, R101, R4 ;  /* 0x0000000465047221 */ /* 0x000fe20000010000 */
[----:B---3--:R-:W-:Y:S01]  /*6b30*/  F2FP.F16.F32.PACK_AB R163, R8, R17 ;  /* 0x0000001108a3723e */ /* 0x008fe200000000ff */
[----:B------:R-:W-:Y:S01]  /*6b40*/  HMMA.16816.F32 R148, R164, R146, R148 ;  /* 0x00000092a494723c */ /* 0x000fe20000001894 */
        /* <DEDUP_REMOVED lines=122> */
[----:B------:R-:W2:Y:S01]  /*72f0*/  LDL.64 R118, [R1+0x40] ;  /* 0x0000400001767983 */ /* 0x000ea20000100a00 */
[----:B------:R-:W-:Y:S01]  /*7300*/  ULDC UR4, c[0x0][0x2d0] ;  /* 0x0000b40000047ab9 */ /* 0x000fe20000000800 */
[----:B------:R-:W3:Y:S01]  /*7310*/  LDC.64 R220, c[0x0][0x250] ;  /* 0x00009400ffdc7b82 */ /* 0x000ee20000000a00 */
[----:B-1----:R-:W-:Y:S01]  /*7320*/  IMAD.SHL.U32 R0, R112, 0x20, RZ ;  /* 0x0000002070007824 */ /* 0x002fe200078e00ff */
[----:B------:R-:W-:Y:S01]  /*7330*/  LEA.HI.SX32 R197, R201, 0xfffffffe, 0x19 ;  /* 0xfffffffec9c57811 */ /* 0x000fe200078fcaff */
[----:B------:R-:W-:Y:S01]  /*7340*/  IMAD.MOV.U32 R133, RZ, RZ, R38 ;  /* 0x000000ffff857224 */ /* 0x000fe200078e0026 */
[----:B------:R-:W-:Y:S01]  /*7350*/  MOV R132, R39 ;  /* 0x0000002700847202 */ /* 0x000fe20000000f00 */
[----:B------:R-:W-:Y:S01]  /*7360*/  ULDC UR5, c[0x0][0x39c] ;  /* 0x0000e70000057ab9 */ /* 0x000fe20000000800 */
[----:B------:R-:W-:Y:S02]  /*7370*/  MOV R134, R16 ;  /* 0x0000001000867202 */ /* 0x000fe40000000f00 */
[----:B--2---:R-:W-:Y:S01]  /*7380*/  ISETP.GE.AND P0, PT, R118, UR4, PT ;  /* 0x0000000476007c0c */ /* 0x004fe2000bf06270 */
[----:B------:R-:W-:-:S12]  /*7390*/  ULDC UR4, c[0x0][0x2ec] ;  /* 0x0000bb0000047ab9 */ /* 0x000fd80000000800 */
[----:B------:R-:W1:Y:S08]  /*73a0*/  @!P0 LDC.64 R4, c[0x0][0x220] ;  /* 0x00008800ff048b82 */ /* 0x000e700000000a00 */
[----:B------:R-:W2:Y:S08]  /*73b0*/  @!P0 LDC.64 R2, c[0x0][0x220] ;  /* 0x00008800ff028b82 */ /* 0x000eb00000000a00 */
[----:B------:R-:W4:Y:S01]  /*73c0*/  @!P0 LDC.64 R6, c[0x0][0x220] ;  /* 0x00008800ff068b82 */ /* 0x000f220000000a00 */
[----:B-1----:R1:W-:Y:S04]  /*73d0*/  @!P0 STL.64 [R1+0x30], R4 ;  /* 0x0000300401008387 */ /* 0x0023e80000100a00 */
[----:B--2---:R2:W-:Y:S04]  /*73e0*/  @!P0 STL.64 [R1+0x28], R2 ;  /* 0x0000280201008387 */ /* 0x0045e80000100a00 */
[----:B----4-:R-:W-:Y:S01]  /*73f0*/  @!P0 STL.64 [R1+0x20], R6 ;  /* 0x0000200601008387 */ /* 0x010fe20000100a00 */
[----:B-1----:R-:W1:Y:S01]  /*7400*/  @!P0 LDC.64 R4, c[0x0][0x220] ;  /* 0x00008800ff048b82 */ /* 0x002e620000000a00 */
[----:B--2---:R-:W-:Y:S01]  /*7410*/  SHF.L.U64.HI R2, R112, 0x5, R113 ;  /* 0x0000000570027819 */ /* 0x004fe20000010271 */
[----:B------:R-:W-:Y:S01]  /*7420*/  IMAD.MOV.U32 R3, RZ, RZ, R40 ;  /* 0x000000ffff037224 */ /* 0x000fe200078e0028 */
[----:B-1----:R-:W-:Y:S04]  /*7430*/  @!P0 STL.64 [R1+0x10], R4 ;  /* 0x0000100401008387 */ /* 0x002fe80000100a00 */
[----:B------:R-:W-:Y:S04]  /*7440*/  STL [R1+0x1c], R2 ;  /* 0x00001c0201007387 */ /* 0x000fe80000100800 */
[----:B------:R3:W-:Y:S02]  /*7450*/  STL [R1+0x38], R0 ;  /* 0x0000380001007387 */ /* 0x0007e40000100800 */
[----:B---3--:R-:W-:-:S05]  /*7460*/  @!P0 IMAD R0, R221, 0x60, RZ ;  /* 0x00000060dd008824 */ /* 0x008fca00078e02ff */
[----:B------:R1:W-:Y:S01]  /*7470*/  @!P0 STL [R1+0x18], R0 ;  /* 0x0000180001008387 */ /* 0x0003e20000100800 */
[----:B------:R-:W-:Y:S05]  /*7480*/  BRA `(.L_x_704) ;  /* 0x0000000000e07947 */ /* 0x000fea0003800000 */
.L_x_706:
[----:B------:R-:W2:Y:S01]  /*7490*/  LDL.64 R226, [R1+0x58] ;  /* 0x0000580001e27983 */ /* 0x000ea20000100a00 */
[----:B------:R-:W1:Y:S01]  /*74a0*/  LDC.64 R6, c[0x0][0x248] ;  /* 0x00009200ff067b82 */ /* 0x000e620000000a00 */
[----:B------:R-:W-:Y:S02]  /*74b0*/  VIADD R0, R197, 0xffffffff ;  /* 0xffffffffc5007836 */ /* 0x000fe40000000000 */
[----:B------:R-:W4:Y:S03]  /*74c0*/  LDL.64 R224, [R1+0x48] ;  /* 0x0000480001e07983 */ /* 0x000f260000100a00 */
[----:B------:R-:W-:Y:S01]  /*74d0*/  SHF.R.S32.HI R2, RZ, 0x1f, R0 ;  /* 0x0000001fff027819 */ /* 0x000fe20000011400 */
[----:B------:R-:W5:Y:S01]  /*74e0*/  LDL R223, [R1+0x60] ;  /* 0x0000600001df7983 */ /* 0x000f620000100800 */
[----:B------:R-:W3:Y:S03]  /*74f0*/  @!P0 LDC.64 R12, c[0x0][0x218] ;  /* 0x00008600ff0c8b82 */ /* 0x000ee60000000a00 */
[----:B------:R-:W5:Y:S04]  /*7500*/  LDL R222, [R1+0x3c] ;  /* 0x00003c0001de7983 */ /* 0x000f680000100800 */
[----:B------:R1:W-:Y:S01]  /*7510*/  @P0 STS [R196+0x2000], RZ ;  /* 0x002000ffc4000388 */ /* 0x0003e20000000800 */
[----:B------:R-:W5:Y:S03]  /*7520*/  @!P0 LDC.64 R10, c[0x0][0x218] ;  /* 0x00008600ff0a8b82 */ /* 0x000f660000000a00 */
[----:B------:R1:W-:Y:S04]  /*7530*/  @P0 STS [R196+0x2004], RZ ;  /* 0x002004ffc4000388 */ /* 0x0003e80000000800 */
[----:B------:R1:W-:Y:S01]  /*7540*/  @P0 STS.64 [R196+0x2008], RZ ;  /* 0x002008ffc4000388 */ /* 0x0003e20000000a00 */
[----:B------:R-:W5:Y:S08]  /*7550*/  @!P0 LDC.64 R16, c[0x0][0x218] ;  /* 0x00008600ff108b82 */ /* 0x000f700000000a00 */
[----:B------:R-:W5:Y:S01]  /*7560*/  @!P0 LDC.64 R18, c[0x0][0x218] ;  /* 0x00008600ff128b82 */ /* 0x000f620000000a00 */
[-C--:B-1----:R-:W-:Y:S02]  /*7570*/  IMAD R2, R2, R6.reuse, RZ ;  /* 0x0000000602027224 */ /* 0x082fe400078e02ff */
[C---:B------:R-:W-:Y:S04]  /*7580*/  IMAD.WIDE.U32 R8, R0.reuse, R6, RZ ;  /* 0x0000000600087225 */ /* 0x040fe800078e00ff */
[----:B------:R-:W-:Y:S02]  /*7590*/  IMAD R0, R0, R7, R2 ;  /* 0x0000000700007224 */ /* 0x000fe400078e0202 */
[----:B------:R-:W-:Y:S02]  /*75a0*/  @!P0 IMAD R15, R7, 0x60, RZ ;  /* 0x00000060070f8824 */ /* 0x000fe400078e02ff */
[----:B------:R-:W-:Y:S01]  /*75b0*/  IMAD.IADD R0, R9, 0x1, R0 ;  /* 0x0000000109007824 */ /* 0x000fe200078e0200 */
[----:B--2---:R-:W-:Y:S04]  /*75c0*/  LEA R4, P1, R8, R226, 0x7 ;  /* 0x000000e208047211 */ /* 0x004fe800078238ff */
[----:B---3--:R-:W-:Y:S02]  /*75d0*/  @!P0 LEA R12, P5, R4, R12, 0x1 ;  /* 0x0000000c040c8211 */ /* 0x008fe400078a08ff */
[----:B----4-:R-:W-:Y:S02]  /*75e0*/  LEA.HI.X R5, R8, R225, R0, 0x7, P1 ;  /* 0x000000e108057211 */ /* 0x010fe400008f3c00 */
[----:B-----5:R-:W-:Y:S02]  /*75f0*/  @!P0 IADD3 R0, P4, R223, R4, RZ ;  /* 0x00000004df008210 */ /* 0x020fe40007f9e0ff */
        /* <DEDUP_REMOVED lines=33> */
.L_x_704:
[----:B--2---:R-:W2:Y:S01]  /*7810*/  LDL.64 R20, [R1+0x50] ;  /* 0x0000500001147983 */ /* 0x004ea20000100a00 */
[----:B------:R-:W-:Y:S04]  /*7820*/  DEPBAR.LE SB0, 0x0 ;  /* 0x000080000000791a */ /* 0x000fe80000000000 */
[CC--:B------:R-:W-:Y:S01]  /*7830*/  IMAD.WIDE.U32 R6, R197.reuse, R220.reuse, RZ ;  /* 0x000000dcc5067225 */ /* 0x0c0fe200078e00ff */
[----:B------:R-:W3:Y:S01]  /*7840*/  LDL R18, [R1+0x34] ;  /* 0x0000340001127983 */ /* 0x000ee20000100800 */
[C---:B------:R-:W-:Y:S02]  /*7850*/  ISETP.GT.AND P6, PT, R197.reuse, RZ, PT ;  /* 0x000000ffc500720c */ /* 0x040fe40003fc4270 */
[----:B-1----:R-:W-:Y:S01]  /*7860*/  SHF.R.S32.HI R0, RZ, 0x1f, R197 ;  /* 0x0000001fff007819 */ /* 0x002fe200000114c5 */
[----:B------:R-:W4:Y:S04]  /*7870*/  LDL R12, [R1+0x64] ;  /* 0x00006400010c7983 */ /* 0x000f280000100800 */
[----:B------:R-:W5:Y:S01]  /*7880*/  LDL R19, [R1+0x2c] ;  /* 0x00002c0001137983 */ /* 0x000f620000100800 */
[----:B------:R-:W-:Y:S03]  /*7890*/  IMAD R0, R0, R220, RZ ;  /* 0x000000dc00007224 */ /* 0x000fe600078e02ff */
[----:B------:R-:W3:Y:S01]  /*78a0*/  LDL R11, [R1+0x30] ;  /* 0x00003000010b7983 */ /* 0x000ee20000100800 */
[----:B------:R-:W-:Y:S03]  /*78b0*/  IMAD R0, R197, R221, R0 ;  /* 0x000000ddc5007224 */ /* 0x000fe600078e0200 */
[----:B------:R-:W5:Y:S01]  /*78c0*/  LDL R17, [R1+0x24] ;  /* 0x0000240001117983 */ /* 0x000f620000100800 */
[----:B------:R-:W-:Y:S03]  /*78d0*/  IMAD.IADD R0, R7, 0x1, R0 ;  /* 0x0000000107007824 */ /* 0x000fe600078e0200 */
[----:B------:R-:W5:Y:S04]  /*78e0*/  LDL R2, [R1+0x38] ;  /* 0x0000380001027983 */ /* 0x000f680000100800 */
        /* <DEDUP_REMOVED lines=11> */
[----:B----4-:R-:W-:Y:S02]  /*79a0*/  LEA.HI.X R5, R6, R12, R0, 0x7, P1 ;  /* 0x0000000c06057211 */ /* 0x010fe400008f3c00 */
[C---:B------:R-:W-:Y:S04]  /*79b0*/  @!P0 LEA R0, P2, R220.reuse, R4, 0x6 ;  /* 0x00000004dc008211 */ /* 0x040fe800078430ff */
[----:B------:R-:W-:Y:S02]  /*79c0*/  @!P0 LEA.HI.X R7, R220, R5, R221, 0x6, P2 ;  /* 0x00000005dc078211 */ /* 0x000fe400010f34dd */
[C---:B---3--:R-:W-:Y:S04]  /*79d0*/  @!P0 LEA R12, P5, R4.reuse, R11, 0x1 ;  /* 0x0000000b040c8211 */ /* 0x048fe800078a08ff */
[C---:B------:R-:W-:Y:S02]  /*79e0*/  @!P0 LEA.HI.X R13, R4.reuse, R18, R5, 0x1, P5 ;  /* 0x00000012040d8211 */ /* 0x040fe400028f0c05 */
[----:B-----5:R-:W-:Y:S03]  /*79f0*/  @!P0 IADD3 R2, P4, R4, R2, RZ ;  /* 0x0000000204028210 */ /* 0x020fe60007f9e0ff */
[----:B------:R-:W-:Y:S01]  /*7a00*/  @!PT LDS RZ, [RZ] ;  /* 0x00000000fffff984 */ /* 0x000fe20000000800 */
[----:B------:R-:W-:Y:S01]  /*7a10*/  @!PT LDS RZ, [RZ] ;  /* 0x00000000fffff984 */ /* 0x000fe20000000800 */
[----:B------:R-:W-:Y:S01]  /*7a20*/  @!PT LDS RZ, [RZ] ;  /* 0x00000000fffff984 */ /* 0x000fe20000000800 */
[----:B------:R-:W-:Y:S02]  /*7a30*/  @!P0 LDGSTS.E.BYPASS.LTC128B.128 [R196+0x4000], desc[UR8][R12.64] ;  /* 0x040000000cc48fae */ /* 0x000fe4000b901d48 */
[----:B------:R-:W-:Y:S06]  /*7a40*/  @!P0 IMAD.X R6, R5, 0x1, R9, P4 ;  /* 0x0000000105068824 */ /* 0x000fec00020e0609 */
[----:B------:R-:W-:Y:S01]  /*7a50*/  @P0 STS.128 [R196+0x4800], RZ ;  /* 0x004800ffc4000388 */ /* 0x000fe20000000c00 */
[----:B------:R-:W-:Y:S01]  /*7a60*/  @!P0 IMAD.WIDE.U32 R4, R220, 0x60, R4 ;  /* 0x00000060dc048825 */ /* 0x000fe200078e0004 */
[----:B------:R-:W-:Y:S02]  /*7a70*/  @!P0 LEA R10, P3, R2, R10, 0x1 ;  /* 0x0000000a020a8211 */ /* 0x000fe400078608ff */
[----:B------:R-:W-:Y:S02]  /*7a80*/  @!P0 LEA R8, P1, R0, R8, 0x1 ;  /* 0x0000000800088211 */ /* 0x000fe400078208ff */
[----:B------:R-:W-:Y:S02]  /*7a90*/  @!P0 LEA.HI.X R11, R2, R19, R6, 0x1, P3 ;  /* 0x00000013020b8211 */ /* 0x000fe400018f0c06 */
[----:B------:R-:W-:Y:S01]  /*7aa0*/  @!P0 LEA.HI.X R9, R0, R17, R7, 0x1, P1 ;  /* 0x0000001100098211 */ /* 0x000fe200008f0c07 */
[----:B------:R-:W-:Y:S01]  /*7ab0*/  @!P0 IMAD.IADD R0, R16, 0x1, R5 ;  /* 0x0000000110008824 */ /* 0x000fe200078e0205 */
[C---:B------:R-:W-:Y:S01]  /*7ac0*/  @!P0 LEA R6, P1, R4.reuse, R15, 0x1 ;  /* 0x0000000f04068211 */ /* 0x040fe200078208ff */
[----:B------:R-:W-:Y:S01]  /*7ad0*/  @!PT LDS RZ, [RZ] ;  /* 0x00000000fffff984 */ /* 0x000fe20000000800 */
[----:B------:R-:W-:Y:S01]  /*7ae0*/  @!PT LDS RZ, [RZ] ;  /* 0x00000000fffff984 */ /* 0x000fe20000000800 */
[----:B------:R-:W-:Y:S01]  /*7af0*/  @!PT LDS RZ, [RZ] ;  /* 0x00000000fffff984 */ /* 0x000fe20000000800 */
[----:B------:R-:W-:Y:S03]  /*7b00*/  @!P0 LDGSTS.E.BYPASS.LTC128B.128 [R196+0x4800], desc[UR8][R10.64] ;  /* 0x048000000ac48fae */ /* 0x000fe6000b901d48 */
[----:B------:R-:W-:Y:S05]  /*7b10*/  @!P0 LEA.HI.X R7, R4, R14, R0, 0x1, P1 ;  /* 0x0000000e04078211 */ /* 0x000fea00008f0c00 */
        /* <DEDUP_REMOVED lines=326> */
[----:B------:R-:W-:Y:S08]  /*8f80*/  FMUL.FTZ R131, R131, UR5 ;  /* 0x0000000583837c20 */ /* 0x000ff00008410000 */
        /* <DEDUP_REMOVED lines=147> */
.L_x_705:
[----:B------:R-:W-:Y:S01]  /*98c0*/  SHFL.BFLY PT, R6, R40, 0x2, 0x1f ;  /* 0x0c401f0028067f89 */ /* 0x000fe200000e0000 */
[----:B-1-3--:R-:W-:Y:S02]  /*98d0*/  FMNMX.FTZ R5, R131, R21, !PT ;  /* 0x0000001583057209 */ /* 0x00afe40007810000 */
        /* <DEDUP_REMOVED lines=25> */
[----:B------:R-:W-:Y:S01]  /*9a70*/  FADD.FTZ R0, -R39, R132 ;  /* 0x0000008427007221 */ /* 0x000fe20000010100 */
[----:B------:R-:W-:Y:S01]  /*9a80*/  FSEL R43, R43, RZ, P1 ;  /* 0x000000ff2b2b7208 */ /* 0x000fe20000800000 */
[C---:B------:R-:W-:Y:S01]  /*9a90*/  FMUL.FTZ R64, R39.reuse, UR4 ;  /* 0x0000000427407c20 */ /* 0x040fe20008410000 */
[----:B------:R1:W2:Y:S01]  /*9aa0*/  MUFU.EX2 R37, R3 ;  /* 0x0000000300257308 */ /* 0x0002a20000000800 */
[----:B---3--:R-:W-:Y:S02]  /*9ab0*/  FMNMX.FTZ R38, R38, R7, !PT ;  /* 0x0000000726267209 */ /* 0x008fe40007810000 */
[----:B------:R-:W-:Y:S01]  /*9ac0*/  FSETP.NEU.FTZ.AND P1, PT, R39, -INF , PT ;  /* 0xff8000002700780b */ /* 0x000fe20003f3d000 */
[--C-:B------:R-:W-:Y:S01]  /*9ad0*/  FFMA.FTZ R8, R207, UR4, -R43.reuse ;  /* 0x00000004cf087c23 */ /* 0x100fe2000801082b */
[--C-:B------:R-:W-:Y:S01]  /*9ae0*/  FFMA.FTZ R7, R169, UR4, -R43.reuse ;  /* 0x00000004a9077c23 */ /* 0x100fe2000801082b */
[----:B------:R-:W-:Y:S01]  /*9af0*/  FMUL.FTZ R65, R38, UR4 ;  /* 0x0000000426417c20 */ /* 0x000fe20008410000 */
[----:B------:R-:W-:Y:S03]  /*9b00*/  FSEL R64, R64, RZ, P1 ;  /* 0x000000ff40407208 */ /* 0x000fe60000800000 */
[----:B------:R3:W-:Y:S01]  /*9b10*/  MUFU.EX2 R182, R8 ;  /* 0x0000000800b67308 */ /* 0x0007e20000000800 */
[----:B------:R-:W-:Y:S01]  /*9b20*/  FSETP.NEU.FTZ.AND P1, PT, R38, -INF , PT ;  /* 0xff8000002600780b */ /* 0x000fe20003f3d000 */
[----:B------:R-:W-:Y:S01]  /*9b30*/  FFMA.FTZ R16, R97, UR4, -R43 ;  /* 0x0000000461107c23 */ /* 0x000fe2000801082b */
[--C-:B------:R-:W-:Y:S02]  /*9b40*/  FFMA.FTZ R5, R201, UR4, -R64.reuse ;  /* 0x00000004c9057c23 */ /* 0x100fe40008010840 */
[----:B------:R-:W-:Y:S01]  /*9b50*/  FSEL R65, R65, RZ, P1 ;  /* 0x000000ff41417208 */ /* 0x000fe20000800000 */
[--C-:B------:R-:W-:Y:S01]  /*9b60*/  FFMA.FTZ R12, R87, UR4, -R64.reuse ;  /* 0x00000004570c7c23 */ /* 0x100fe20008010840 */
[--C-:B------:R-:W-:Y:S01]  /*9b70*/  FFMA.FTZ R9, R86, UR4, -R64.reuse ;  /* 0x0000000456097c23 */ /* 0x100fe20008010840 */
[----:B------:R-:W-:Y:S01]  /*9b80*/  FFMA.FTZ R20, R98, UR4, -R64 ;  /* 0x0000000462147c23 */ /* 0x000fe20008010840 */
[----:B-1----:R-:W-:Y:S01]  /*9b90*/  FMUL.FTZ R3, R0, UR4 ;  /* 0x0000000400037c20 */ /* 0x002fe20008410000 */
[C---:B--2---:R-:W-:Y:S01]  /*9ba0*/  FMUL.FTZ R17, R37.reuse, R145 ;  /* 0x0000009125117220 */ /* 0x044fe20000410000 */
[----:B------:R-:W-:Y:S01]  /*9bb0*/  FMUL.FTZ R21, R37, R153 ;  /* 0x0000009925157220 */ /* 0x000fe20000410000 */
[----:B------:R-:W-:Y:S01]  /*9bc0*/  FFMA.FTZ R6, R208, UR4, -R65 ;  /* 0x00000004d0067c23 */ /* 0x000fe20008010841 */
[----:B------:R4:W1:Y:S01]  /*9bd0*/  MUFU.EX2 R36, R3 ;  /* 0x0000000300247308 */ /* 0x0008620000000800 */
[----:B------:R-:W-:Y:S01]  /*9be0*/  FADD.FTZ R0, -R38, R133 ;  /* 0x0000008526007221 */ /* 0x000fe20000010100 */
[--C-:B---3--:R-:W-:Y:S08]  /*9bf0*/  FFMA.FTZ R8, R34, UR4, -R43.reuse ;  /* 0x0000000422087c23 */ /* 0x108ff0000801082b */
[----:B------:R2:W-:Y:S01]  /*9c00*/  MUFU.EX2 R127, R6 ;  /* 0x00000006007f7308 */ /* 0x0005e20000000800 */
[----:B----4-:R-:W-:Y:S01]  /*9c10*/  FMNMX.FTZ R3, R2, R4, !PT ;  /* 0x0000000402037209 */ /* 0x010fe20007810000 */
[--C-:B------:R-:W-:Y:S01]  /*9c20*/  FFMA.FTZ R4, R209, UR4, -R43.reuse ;  /* 0x00000004d1047c23 */ /* 0x100fe2000801082b */
[----:B------:R-:W-:Y:S07]  /*9c30*/  FMUL.FTZ R2, R0, UR4 ;  /* 0x0000000400027c20 */ /* 0x000fee0008410000 */
[----:B------:R3:W-:Y:S01]  /*9c40*/  MUFU.EX2 R209, R5 ;  /* 0x0000000500d17308 */ /* 0x0007e20000000800 */
[C---:B------:R-:W-:Y:S01]  /*9c50*/  FSETP.NEU.FTZ.AND P1, PT, R3.reuse, -INF , PT ;  /* 0xff8000000300780b */ /* 0x040fe20003f3d000 */
[C---:B------:R-:W-:Y:S01]  /*9c60*/  FADD.FTZ R0, -R3.reuse, R134 ;  /* 0x0000008603007221 */ /* 0x040fe20000010100 */
[C---:B-1----:R-:W-:Y:S01]  /*9c70*/  FMUL.FTZ R18, R36.reuse, R146 ;  /* 0x0000009224127220 */ /* 0x042fe20000410000 */
[C---:B------:R-:W-:Y:S01]  /*9c80*/  FMUL.FTZ R19, R36.reuse, R147 ;  /* 0x0000009324137220 */ /* 0x040fe20000410000 */
[----:B------:R-:W-:Y:S01]  /*9c90*/  FMUL.FTZ R22, R36, R154 ;  /* 0x0000009a24167220 */ /* 0x000fe20000410000 */
[----:B------:R-:W-:Y:S01]  /*9ca0*/  FMUL.FTZ R66, R3, UR4 ;  /* 0x0000000403427c20 */ /* 0x000fe20008410000 */
[----:B------:R-:W-:Y:S03]  /*9cb0*/  FMUL.FTZ R0, R0, UR4 ;  /* 0x0000000400007c20 */ /* 0x000fe60008410000 */
[----:B------:R1:W-:Y:S01]  /*9cc0*/  MUFU.EX2 R134, R4 ;  /* 0x0000000400867308 */ /* 0x0003e20000000800 */
[----:B--2---:R-:W-:Y:S01]  /*9cd0*/  FFMA.FTZ R6, R33, UR4, -R43 ;  /* 0x0000000421067c23 */ /* 0x004fe2000801082b */
[----:B------:R-:W-:Y:S08]  /*9ce0*/  FSEL R66, R66, RZ, P1 ;  /* 0x000000ff42427208 */ /* 0x000ff00000800000 */
[----:B------:R-:W2:Y:S01]  /*9cf0*/  MUFU.EX2 R0, R0 ;  /* 0x0000000000007308 */ /* 0x000ea20000000800 */
[----:B---3--:R-:W-:Y:S09]  /*9d00*/  FFMA.FTZ R5, R215, UR4, -R65 ;  /* 0x00000004d7057c23 */ /* 0x008ff20008010841 */
[----:B------:R3:W-:Y:S01]  /*9d10*/  MUFU.EX2 R175, R5 ;  /* 0x0000000500af7308 */ /* 0x0007e20000000800 */
[--C-:B-1----:R-:W-:Y:S09]  /*9d20*/  FFMA.FTZ R4, R219, UR4, -R43.reuse ;  /* 0x00000004db047c23 */ /* 0x102ff2000801082b */
[----:B------:R1:W-:Y:S01]  /*9d30*/  MUFU.EX2 R173, R4 ;  /* 0x0000000400ad7308 */ /* 0x0003e20000000800 */
[C---:B--2---:R-:W-:Y:S01]  /*9d40*/  FMUL.FTZ R15, R0.reuse, R151 ;  /* 0x00000097000f7220 */ /* 0x044fe20000410000 */
[----:B------:R-:W-:Y:S08]  /*9d50*/  FMUL.FTZ R14, R0, R150 ;  /* 0x00000096000e7220 */ /* 0x000ff00000410000 */
[----:B------:R2:W-:Y:S01]  /*9d60*/  MUFU.EX2 R215, R8 ;  /* 0x0000000800d77308 */ /* 0x0005e20000000800 */
[--C-:B---3--:R-:W-:Y:S09]  /*9d70*/  FFMA.FTZ R5, R206, UR4, -R64.reuse ;  /* 0x00000004ce057c23 */ /* 0x108ff20008010840 */
[----:B------:R3:W-:Y:S01]  /*9d80*/  MUFU.EX2 R181, R5 ;  /* 0x0000000500b57308 */ /* 0x0007e20000000800 */
[--C-:B-1----:R-:W-:Y:S09]  /*9d90*/  FFMA.FTZ R4, R211, UR4, -R64.reuse ;  /* 0x00000004d3047c23 */ /* 0x102ff20008010840 */
[----:B------:R1:W-:Y:S01]  /*9da0*/  MUFU.EX2 R132, R4 ;  /* 0x0000000400847308 */ /* 0x0003e20000000800 */
[----:B--2---:R-:W-:Y:S09]  /*9db0*/  FFMA.FTZ R8, R52, UR4, -R43 ;  /* 0x0000000434087c23 */ /* 0x004ff2000801082b */
[----:B------:R2:W-:Y:S01]  /*9dc0*/  MUFU.EX2 R206, R7 ;  /* 0x0000000700ce7308 */ /* 0x0005e20000000800 */
[----:B---3--:R-:W-:Y:S09]  /*9dd0*/  FFMA.FTZ R5, R177, UR4, -R65 ;  /* 0x00000004b1057c23 */ /* 0x008ff20008010841 */
[----:B------:R3:W-:Y:S01]  /*9de0*/  MUFU.EX2 R177, R5 ;  /* 0x0000000500b17308 */ /* 0x0007e20000000800 */
[--C-:B-1----:R-:W-:Y:S09]  /*9df0*/  FFMA.FTZ R4, R218, UR4, -R64.reuse ;  /* 0x00000004da047c23 */ /* 0x102ff20008010840 */
[----:B------:R1:W-:Y:S01]  /*9e00*/  MUFU.EX2 R172, R4 ;  /* 0x0000000400ac7308 */ /* 0x0003e20000000800 */
[--C-:B--2---:R-:W-:Y:S09]  /*9e10*/  FFMA.FTZ R7, R48, UR4, -R43.reuse ;  /* 0x0000000430077c23 */ /* 0x104ff2000801082b */
[----:B------:R2:W-:Y:S01]  /*9e20*/  MUFU.EX2 R229, R7 ;  /* 0x0000000700e57308 */ /* 0x0005e20000000800 */
[----:B---3--:R-:W-:Y:S09]  /*9e30*/  FFMA.FTZ R5, R32, UR4, -R64 ;  /* 0x0000000420057c23 */ /* 0x008ff20008010840 */
[----:B------:R3:W-:Y:S01]  /*9e40*/  MUFU.EX2 R223, R8 ;  /* 0x0000000800df7308 */ /* 0x0007e20000000800 */
[--C-:B-1----:R-:W-:Y:S09]  /*9e50*/  FFMA.FTZ R4, R205, UR4, -R43.reuse ;  /* 0x00000004cd047c23 */ /* 0x102ff2000801082b */
[----:B------:R1:W-:Y:S01]  /*9e60*/  MUFU.EX2 R205, R4 ;  /* 0x0000000400cd7308 */ /* 0x0003e20000000800 */
[--C-:B--2---:R-:W-:Y:S09]  /*9e70*/  FFMA.FTZ R7, R25, UR4, -R43.reuse ;  /* 0x0000000419077c23 */ /* 0x104ff2000801082b */
[----:B------:R2:W-:Y:S01]  /*9e80*/  MUFU.EX2 R248, R7 ;  /* 0x0000000700f87308 */ /* 0x0005e20000000800 */
[--C-:B---3--:R-:W-:Y:S01]  /*9e90*/  FFMA.FTZ R8, R68, UR4, -R43.reuse ;  /* 0x0000000444087c23 */ /* 0x108fe2000801082b */
[--C-:B------:R-:W-:Y:S08]  /*9ea0*/  FFMA.FTZ R68, R111, UR4, -R66.reuse ;  /* 0x000000046f447c23 */ /* 0x100ff00008010842 */
[----:B------:R-:W3:Y:S01]  /*9eb0*/  MUFU.EX2 R2, R2 ;  /* 0x0000000200027308 */ /* 0x000ee20000000800 */
[--C-:B-1----:R-:W-:Y:S09]  /*9ec0*/  FFMA.FTZ R4, R198, UR4, -R43.reuse ;  /* 0x00000004c6047c23 */ /* 0x102ff2000801082b */
[----:B------:R1:W-:Y:S01]  /*9ed0*/  MUFU.EX2 R211, R4 ;  /* 0x0000000400d37308 */ /* 0x0003e20000000800 */
[----:B--2---:R-:W-:Y:S01]  /*9ee0*/  FFMA.FTZ R7, R80, UR4, -R43 ;  /* 0x0000000450077c23 */ /* 0x004fe2000801082b */
[----:B------:R-:W-:Y:S08]  /*9ef0*/  FFMA.FTZ R80, R41, UR4, -R66 ;  /* 0x0000000429507c23 */ /* 0x000ff00008010842 */
[----:B------:R2:W4:Y:S01]  /*9f00*/  MUFU.EX2 R32, R7 ;  /* 0x0000000700207308 */ /* 0x0005220000000800 */
[----:B---3--:R-:W-:Y:S09]  /*9f10*/  FMUL.FTZ R13, R2, R149 ;  /* 0x00000095020d7220 */ /* 0x008ff20000410000 */
[----:B------:R3:W-:Y:S01]  /*9f20*/  MUFU.EX2 R246, R8 ;  /* 0x0000000800f67308 */ /* 0x0007e20000000800 */
[----:B-1----:R-:W-:Y:S09]  /*9f30*/  FFMA.FTZ R4, R204, UR4, -R64 ;  /* 0x00000004cc047c23 */ /* 0x002ff20008010840 */
[----:B------:R1:W-:Y:S01]  /*9f40*/  MUFU.EX2 R198, R4 ;  /* 0x0000000400c67308 */ /* 0x0003e20000000800 */
[----:B--2---:R-:W-:Y:S01]  /*9f50*/  FMUL.FTZ R7, R36, R143 ;  /* 0x0000008f24077220 */ /* 0x004fe20000410000 */
[----:B----4-:R-:W-:Y:S01]  /*9f60*/  MOV R154, R32 ;  /* 0x00000020009a7202 */ /* 0x010fe20000000f00 */
[----:B------:R-:W-:Y:S07]  /*9f70*/  FMUL.FTZ R32, R37, R160 ;  /* 0x000000a025207220 */ /* 0x000fee0000410000 */
[----:B------:R2:W4:Y:S01]  /*9f80*/  MUFU.EX2 R151, R16 ;  /* 0x0000001000977308 */ /* 0x0005220000000800 */
[----:B---3--:R-:W-:Y:S09]  /*9f90*/  FMUL.FTZ R8, R2, R136 ;  /* 0x0000008802087220 */ /* 0x008ff20000410000 */
[----:B------:R3:W-:Y:S01]  /*9fa0*/  MUFU.EX2 R149, R20 ;  /* 0x0000001400957308 */ /* 0x0007e20000000800 */
[----:B-1----:R-:W-:Y:S09]  /*9fb0*/  FFMA.FTZ R4, R217, UR4, -R65 ;  /* 0x00000004d9047c23 */ /* 0x002ff20008010841 */
[----:B------:R1:W5:Y:S01]  /*9fc0*/  MUFU.EX2 R133, R4 ;  /* 0x0000000400857308 */ /* 0x0003620000000800 */
[C---:B--2---:R-:W-:Y:S01]  /*9fd0*/  FMUL.FTZ R16, R37.reuse, R144 ;  /* 0x0000009025107220 */ /* 0x044fe20000410000 */
[----:B----4-:R-:W-:Y:S08]  /*9fe0*/  MOV R153, R151 ;  /* 0x0000009700997202 */ /* 0x010ff00000000f00 */
[----:B------:R-:W-:Y:S01]  /*9ff0*/  MUFU.EX2 R68, R68 ;  /* 0x0000004400447308 */ /* 0x000fe20000000800 */
[----:B---3--:R-:W-:Y:S01]  /*a000*/  FMUL.FTZ R20, R37, R152 ;  /* 0x0000009825147220 */ /* 0x008fe20000410000 */
[--C-:B-1----:R-:W-:Y:S01]  /*a010*/  FFMA.FTZ R4, R210, UR4, -R66.reuse ;  /* 0x00000004d2047c23 */ /* 0x102fe20008010842 */
[----:B-----5:R-:W-:Y:S07]  /*a020*/  F2FP.F16.F32.PACK_AB R48, R133, R127 ;  /* 0x0000007f8530723e */ /* 0x020fee00000000ff */
[----:B------:R1:W-:Y:S10]  /*a030*/  MUFU.EX2 R210, R6 ;  /* 0x0000000600d27308 */ /* 0x0003f40000000800 */
[----:B------:R2:W-:Y:S01]  /*a040*/  MUFU.EX2 R126, R4 ;  /* 0x00000004007e7308 */ /* 0x0005e20000000800 */
[--C-:B-1----:R-:W-:Y:S09]  /*a050*/  FFMA.FTZ R6, R49, UR4, -R43.reuse ;  /* 0x0000000431067c23 */ /* 0x102ff2000801082b */
[----:B------:R1:W-:Y:S01]  /*a060*/  MUFU.EX2 R234, R6 ;  /* 0x0000000600ea7308 */ /* 0x0003e20000000800 */
[--C-:B--2---:R-:W-:Y:S09]  /*a070*/  FFMA.FTZ R4, R216, UR4, -R66.reuse ;  /* 0x00000004d8047c23 */ /* 0x104ff20008010842 */
[----:B------:R2:W3:Y:S01]  /*a080*/  MUFU.EX2 R174, R4 ;  /* 0x0000000400ae7308 */ /* 0x0004e20000000800 */
[----:B-1----:R-:W-:Y:S01]  /*a090*/  FFMA.FTZ R6, R23, UR4, -R43 ;  /* 0x0000000417067c23 */ /* 0x002fe2000801082b */
[----:B------:R-:W-:Y:S01]  /*a0a0*/  FMUL.FTZ R23, R36, R155 ;  /* 0x0000009b24177220 */ /* 0x000fe20000410000 */
[--C-:B--2---:R-:W-:Y:S01]  /*a0b0*/  FFMA.FTZ R4, R213, UR4, -R65.reuse ;  /* 0x00000004d5047c23 */ /* 0x104fe20008010841 */
[----:B---3--:R-:W-:Y:S06]  /*a0c0*/  F2FP.F16.F32.PACK_AB R49, R174, R126 ;  /* 0x0000007eae31723e */ /* 0x008fec00000000ff */
[----:B------:R1:W-:Y:S02]  /*a0d0*/  MUFU.EX2 R201, R4 ;  /* 0x0000000400c97308 */ /* 0x0003e40000000800 */
[--C-:B-1----:R-:W-:Y:S08]  /*a0e0*/  FFMA.FTZ R4, R214, UR4, -R66.reuse ;  /* 0x00000004d6047c23 */ /* 0x102ff00008010842 */
[----:B------:R1:W-:Y:S02]  /*a0f0*/  MUFU.EX2 R180, R4 ;  /* 0x0000000400b47308 */ /* 0x0003e40000000800 */
[----:B-1----:R-:W-:Y:S08]  /*a100*/  FFMA.FTZ R4, R212, UR4, -R66 ;  /* 0x00000004d4047c23 */ /* 0x002ff00008010842 */
[----:B------:R1:W-:Y:S10]  /*a110*/  MUFU.EX2 R212, R5 ;  /* 0x0000000500d47308 */ /* 0x0003f40000000800 */
[----:B------:R2:W-:Y:S01]  /*a120*/  MUFU.EX2 R183, R4 ;  /* 0x0000000400b77308 */ /* 0x0005e20000000800 */
[----:B-1----:R-:W-:Y:S01]  /*a130*/  FFMA.FTZ R5, R44, UR4, -R65 ;  /* 0x000000042c057c23 */ /* 0x002fe20008010841 */
[----:B------:R-:W-:Y:S08]  /*a140*/  F2FP.F16.F32.PACK_AB R44, R173, R134 ;  /* 0x00000086ad2c723e */ /* 0x000ff000000000ff */
[----:B------:R1:W-:Y:S01]  /*a150*/  MUFU.EX2 R214, R5 ;  /* 0x0000000500d67308 */ /* 0x0003e20000000800 */
[----:B--2---:R-:W-:Y:S09]  /*a160*/  FFMA.FTZ R4, R203, UR4, -R43 ;  /* 0x00000004cb047c23 */ /* 0x004ff2000801082b */
[----:B------:R2:W-:Y:S01]  /*a170*/  MUFU.EX2 R204, R4 ;  /* 0x0000000400cc7308 */ /* 0x0005e20000000800 */
[--C-:B-1----:R-:W-:Y:S09]  /*a180*/  FFMA.FTZ R5, R54, UR4, -R64.reuse ;  /* 0x0000000436057c23 */ /* 0x102ff20008010840 */
[----:B------:R1:W-:Y:S01]  /*a190*/  MUFU.EX2 R219, R5 ;  /* 0x0000000500db7308 */ /* 0x0003e20000000800 */
[--C-:B--2---:R-:W-:Y:S09]  /*a1a0*/  FFMA.FTZ R4, R202, UR4, -R64.reuse ;  /* 0x00000004ca047c23 */ /* 0x104ff20008010840 */
[----:B------:R2:W-:Y:S01]  /*a1b0*/  MUFU.EX2 R202, R4 ;  /* 0x0000000400ca7308 */ /* 0x0005e20000000800 */
[--C-:B-1----:R-:W-:Y:S09]  /*a1c0*/  FFMA.FTZ R5, R60, UR4, -R65.reuse ;  /* 0x000000043c057c23 */ /* 0x102ff20008010841 */
[----:B------:R1:W-:Y:S01]  /*a1d0*/  MUFU.EX2 R238, R5 ;  /* 0x0000000500ee7308 */ /* 0x0003e20000000800 */
[--C-:B--2---:R-:W-:Y:S09]  /*a1e0*/  FFMA.FTZ R4, R168, UR4, -R64.reuse ;  /* 0x00000004a8047c23 */ /* 0x104ff20008010840 */
[----:B------:R2:W-:Y:S01]  /*a1f0*/  MUFU.EX2 R203, R4 ;  /* 0x0000000400cb7308 */ /* 0x0005e20000000800 */
[--C-:B-1----:R-:W-:Y:S01]  /*a200*/  FFMA.FTZ R5, R70, UR4, -R64.reuse ;  /* 0x0000000446057c23 */ /* 0x102fe20008010840 */
[--C-:B------:R-:W-:Y:S08]  /*a210*/  FFMA.FTZ R70, R118, UR4, -R64.reuse ;  /* 0x0000000476467c23 */ /* 0x100ff00008010840 */
[----:B------:R1:W-:Y:S01]  /*a220*/  MUFU.EX2 R243, R5 ;  /* 0x0000000500f37308 */ /* 0x0003e20000000800 */
[----:B--2---:R-:W-:Y:S09]  /*a230*/  FFMA.FTZ R4, R35, UR4, -R64 ;  /* 0x0000000423047c23 */ /* 0x004ff20008010840 */
[----:B------:R2:W-:Y:S10]  /*a240*/  MUFU.EX2 R207, R4 ;  /* 0x0000000400cf7308 */ /* 0x0005f40000000800 */
[----:B------:R-:W3:Y:S01]  /*a250*/  MUFU.EX2 R35, R6 ;  /* 0x0000000600237308 */ /* 0x000ee20000000800 */
[--C-:B-1----:R-:W-:Y:S01]  /*a260*/  FFMA.FTZ R5, R78, UR4, -R66.reuse ;  /* 0x000000044e057c23 */ /* 0x102fe20008010842 */
[--C-:B------:R-:W-:Y:S08]  /*a270*/  FFMA.FTZ R78, R123, UR4, -R66.reuse ;  /* 0x000000047b4e7c23 */ /* 0x100ff00008010842 */
[----:B------:R1:W-:Y:S01]  /*a280*/  MUFU.EX2 R239, R5 ;  /* 0x0000000500ef7308 */ /* 0x0003e20000000800 */
[----:B--2---:R-:W-:Y:S09]  /*a290*/  FFMA.FTZ R4, R200, UR4, -R65 ;  /* 0x00000004c8047c23 */ /* 0x004ff20008010841 */
[----:B------:R2:W-:Y:S01]  /*a2a0*/  MUFU.EX2 R168, R4 ;  /* 0x0000000400a87308 */ /* 0x0005e20000000800 */
[----:B---3--:R-:W-:Y:S01]  /*a2b0*/  MOV R144, R35 ;  /* 0x0000002300907202 */ /* 0x008fe20000000f00 */
[C---:B------:R-:W-:Y:S01]  /*a2c0*/  FMUL.FTZ R35, R36.reuse, R163 ;  /* 0x000000a324237220 */ /* 0x040fe20000410000 */
[----:B------:R-:W-:Y:S07]  /*a2d0*/  FFMA.FTZ R6, R81, UR4, -R43 ;  /* 0x0000000451067c23 */ /* 0x000fee000801082b */
[----:B------:R3:W4:Y:S01]  /*a2e0*/  MUFU.EX2 R10, R6 ;  /* 0x00000006000a7308 */ /* 0x0007220000000800 */
[----:B-1----:R-:W-:Y:S09]  /*a2f0*/  FMUL.FTZ R5, R37, R141 ;  /* 0x0000008d25057220 */ /* 0x002ff20000410000 */
[----:B------:R-:W-:Y:S01]  /*a300*/  MUFU.EX2 R70, R70 ;  /* 0x0000004600467308 */ /* 0x000fe20000000800 */
[--C-:B--2---:R-:W-:Y:S09]  /*a310*/  FFMA.FTZ R4, R179, UR4, -R65.reuse ;  /* 0x00000004b3047c23 */ /* 0x104ff20008010841 */
[----:B------:R1:W-:Y:S01]  /*a320*/  MUFU.EX2 R179, R4 ;  /* 0x0000000400b37308 */ /* 0x0003e20000000800 */
[----:B---3--:R-:W-:Y:S01]  /*a330*/  FMUL.FTZ R6, R36, R142 ;  /* 0x0000008e24067220 */ /* 0x008fe20000410000 */
[----:B----4-:R-:W-:Y:S01]  /*a340*/  MOV R143, R10 ;  /* 0x0000000a008f7202 */ /* 0x010fe20000000f00 */
[----:B------:R-:W-:Y:S07]  /*a350*/  FMUL.FTZ R10, R0, R138 ;  /* 0x0000008a000a7220 */ /* 0x000fee0000410000 */
[----:B------:R-:W-:Y:S01]  /*a360*/  MUFU.EX2 R78, R78 ;  /* 0x0000004e004e7308 */ /* 0x000fe20000000800 */
[--C-:B-1----:R-:W-:Y:S09]  /*a370*/  FFMA.FTZ R4, R199, UR4, -R66.reuse ;  /* 0x00000004c7047c23 */ /* 0x102ff20008010842 */
[----:B------:R1:W-:Y:S02]  /*a380*/  MUFU.EX2 R169, R4 ;  /* 0x0000000400a97308 */ /* 0x0003e40000000800 */
[--C-:B-1----:R-:W-:Y:S08]  /*a390*/  FFMA.FTZ R4, R178, UR4, -R66.reuse ;  /* 0x00000004b2047c23 */ /* 0x102ff00008010842 */
[----:B------:R1:W-:Y:S02]  /*a3a0*/  MUFU.EX2 R178, R4 ;  /* 0x0000000400b27308 */ /* 0x0003e40000000800 */
[----:B-1----:R-:W-:Y:S08]  /*a3b0*/  FFMA.FTZ R4, R171, UR4, -R65 ;  /* 0x00000004ab047c23 */ /* 0x002ff00008010841 */
[----:B------:R1:W-:Y:S02]  /*a3c0*/  MUFU.EX2 R199, R4 ;  /* 0x0000000400c77308 */ /* 0x0003e40000000800 */
[--C-:B-1----:R-:W-:Y:S08]  /*a3d0*/  FFMA.FTZ R4, R176, UR4, -R66.reuse ;  /* 0x00000004b0047c23 */ /* 0x102ff00008010842 */
[----:B------:R1:W-:Y:S02]  /*a3e0*/  MUFU.EX2 R171, R4 ;  /* 0x0000000400ab7308 */ /* 0x0003e40000000800 */
[----:B-1----:R-:W-:Y:S08]  /*a3f0*/  FFMA.FTZ R4, R170, UR4, -R66 ;  /* 0x00000004aa047c23 */ /* 0x002ff00008010842 */
[----:B------:R1:W-:Y:S02]  /*a400*/  MUFU.EX2 R216, R4 ;  /* 0x0000000400d87308 */ /* 0x0003e40000000800 */
[----:B-1----:R-:W-:Y:S08]  /*a410*/  FFMA.FTZ R4, R31, UR4, -R43 ;  /* 0x000000041f047c23 */ /* 0x002ff0000801082b */
[----:B------:R1:W-:Y:S02]  /*a420*/  MUFU.EX2 R228, R4 ;  /* 0x0000000400e47308 */ /* 0x0003e40000000800 */
[--C-:B-1----:R-:W-:Y:S01]  /*a430*/  FFMA.FTZ R4, R30, UR4, -R64.reuse ;  /* 0x000000041e047c23 */ /* 0x102fe20008010840 */
[--C-:B------:R-:W-:Y:S07]  /*a440*/  FFMA.FTZ R30, R89, UR4, -R65.reuse ;  /* 0x00000004591e7c23 */ /* 0x100fee0008010841 */
        /* <DEDUP_REMOVED lines=11> */
[----:B-1----:R-:W-:Y:S01]  /*a500*/  FFMA.FTZ R4, R28, UR4, -R66 ;  /* 0x000000041c047c23 */ /* 0x002fe20008010842 */
[----:B------:R-:W-:Y:S07]  /*a510*/  FFMA.FTZ R28, R99, UR4, -R64 ;  /* 0x00000004631c7c23 */ /* 0x000fee0008010840 */
[----:B------:R1:W-:Y:S10]  /*a520*/  MUFU.EX2 R176, R4 ;  /* 0x0000000400b07308 */ /* 0x0003f40000000800 */
[----:B------:R2:W-:Y:S01]  /*a530*/  MUFU.EX2 R152, R28 ;  /* 0x0000001c00987308 */ /* 0x0005e20000000800 */
[--C-:B-1----:R-:W-:Y:S09]  /*a540*/  FFMA.FTZ R4, R26, UR4, -R66.reuse ;  /* 0x000000041a047c23 */ /* 0x102ff20008010842 */
[----:B------:R1:W-:Y:S01]  /*a550*/  MUFU.EX2 R213, R4 ;  /* 0x0000000400d57308 */ /* 0x0003e20000000800 */
[--C-:B--2---:R-:W-:Y:S09]  /*a560*/  FFMA.FTZ R28, R88, UR4, -R65.reuse ;  /* 0x00000004581c7c23 */ /* 0x104ff20008010841 */
[----:B------:R2:W-:Y:S01]  /*a570*/  MUFU.EX2 R138, R28 ;  /* 0x0000001c008a7308 */ /* 0x0005e20000000800 */
[----:B-1----:R-:W-:Y:S01]  /*a580*/  FFMA.FTZ R4, R45, UR4, -R65 ;  /* 0x000000042d047c23 */ /* 0x002fe20008010841 */
[----:B------:R-:W-:Y:S08]  /*a590*/  F2FP.F16.F32.PACK_AB R45, R172, R132 ;  /* 0x00000084ac2d723e */ /* 0x000ff000000000ff */
[----:B------:R1:W-:Y:S01]  /*a5a0*/  MUFU.EX2 R222, R4 ;  /* 0x0000000400de7308 */ /* 0x0003e20000000800 */
[----:B--2---:R-:W-:Y:S01]  /*a5b0*/  FMUL.FTZ R28, R2, R164 ;  /* 0x000000a4021c7220 */ /* 0x004fe20000410000 */
[--C-:B-1----:R-:W-:Y:S01]  /*a5c0*/  FFMA.FTZ R4, R46, UR4, -R66.reuse ;  /* 0x000000042e047c23 */ /* 0x102fe20008010842 */
[----:B------:R-:W-:Y:S07]  /*a5d0*/  F2FP.F16.F32.PACK_AB R46, R211, R205 ;  /* 0x000000cdd32e723e */ /* 0x000fee00000000ff */
[----:B------:R1:W-:Y:S02]  /*a5e0*/  MUFU.EX2 R217, R4 ;  /* 0x0000000400d97308 */ /* 0x0003e40000000800 */
[----:B-1----:R-:W-:Y:S01]  /*a5f0*/  FFMA.FTZ R4, R47, UR4, -R66 ;  /* 0x000000042f047c23 */ /* 0x002fe20008010842 */
[----:B------:R-:W-:Y:S07]  /*a600*/  F2FP.F16.F32.PACK_AB R47, R209, R198 ;  /* 0x000000c6d12f723e */ /* 0x000fee00000000ff */
[----:B------:R1:W-:Y:S02]  /*a610*/  MUFU.EX2 R224, R4 ;  /* 0x0000000400e07308 */ /* 0x0003e40000000800 */
[----:B-1----:R-:W-:Y:S08]  /*a620*/  FFMA.FTZ R4, R53, UR4, -R43 ;  /* 0x0000000435047c23 */ /* 0x002ff0000801082b */
[----:B------:R1:W-:Y:S02]  /*a630*/  MUFU.EX2 R232, R4 ;  /* 0x0000000400e87308 */ /* 0x0003e40000000800 */
[--C-:B-1----:R-:W-:Y:S02]  /*a640*/  FFMA.FTZ R4, R55, UR4, -R64.reuse ;  /* 0x0000000437047c23 */ /* 0x102fe40008010840 */
[----:B------:R-:W-:Y:S06]  /*a650*/  LDSM.16.MT88.4 R52, [R185+0x4000] ;  /* 0x00400000b934783b */ /* 0x000fec0000004200 */
[----:B------:R1:W-:Y:S02]  /*a660*/  MUFU.EX2 R230, R4 ;  /* 0x0000000400e67308 */ /* 0x0003e40000000800 */
[--C-:B-1----:R-:W-:Y:S02]  /*a670*/  FFMA.FTZ R4, R24, UR4, -R64.reuse ;  /* 0x0000000418047c23 */ /* 0x102fe40008010840 */
[----:B------:R-:W1:Y:S06]  /*a680*/  LDSM.16.MT88.4 R24, [R184+0x4000] ;  /* 0x00400000b818783b */ /* 0x000e6c0000004200 */
[----:B------:R2:W-:Y:S02]  /*a690*/  MUFU.EX2 R245, R4 ;  /* 0x0000000400f57308 */ /* 0x0005e40000000800 */
[----:B--2---:R-:W-:Y:S01]  /*a6a0*/  FFMA.FTZ R4, R67, UR4, -R64 ;  /* 0x0000000443047c23 */ /* 0x004fe20008010840 */
[--C-:B------:R-:W-:Y:S07]  /*a6b0*/  FFMA.FTZ R67, R110, UR4, -R66.reuse ;  /* 0x000000046e437c23 */ /* 0x100fee0008010842 */
[----:B------:R2:W-:Y:S02]  /*a6c0*/  MUFU.EX2 R34, R4 ;  /* 0x0000000400227308 */ /* 0x0005e40000000800 */
[--C-:B--2---:R-:W-:Y:S08]  /*a6d0*/  FFMA.FTZ R4, R56, UR4, -R65.reuse ;  /* 0x0000000438047c23 */ /* 0x104ff00008010841 */
[----:B------:R2:W-:Y:S02]  /*a6e0*/  MUFU.EX2 R200, R4 ;  /* 0x0000000400c87308 */ /* 0x0005e40000000800 */
[--C-:B--2---:R-:W-:Y:S08]  /*a6f0*/  FFMA.FTZ R4, R57, UR4, -R65.reuse ;  /* 0x0000000439047c23 */ /* 0x104ff00008010841 */
[----:B------:R2:W-:Y:S02]  /*a700*/  MUFU.EX2 R226, R4 ;  /* 0x0000000400e27308 */ /* 0x0005e40000000800 */
[--C-:B--2---:R-:W-:Y:S08]  /*a710*/  FFMA.FTZ R4, R58, UR4, -R66.reuse ;  /* 0x000000043a047c23 */ /* 0x104ff00008010842 */
[----:B------:R2:W-:Y:S02]  /*a720*/  MUFU.EX2 R208, R4 ;  /* 0x0000000400d07308 */ /* 0x0005e40000000800 */
[--C-:B--2---:R-:W-:Y:S02]  /*a730*/  FFMA.FTZ R4, R59, UR4, -R66.reuse ;  /* 0x000000043b047c23 */ /* 0x104fe40008010842 */
[----:B------:R-:W2:Y:S06]  /*a740*/  LDSM.16.MT88.4 R56, [R184+0x4400] ;  /* 0x00440000b838783b */ /* 0x000eac0000004200 */
        /* <DEDUP_REMOVED lines=11> */
[----:B------:R-:W-:Y:S01]  /*a800*/  MUFU.EX2 R69, R69 ;  /* 0x0000004500457308 */ /* 0x000fe20000000800 */
[--C-:B----4-:R-:W-:Y:S01]  /*a810*/  FFMA.FTZ R4, R71, UR4, -R64.reuse ;  /* 0x0000000447047c23 */ /* 0x110fe20008010840 */
[----:B-----5:R-:W-:Y:S01]  /*a820*/  MOV R155, R31 ;  /* 0x0000001f009b7202 */ /* 0x020fe20000000f00 */
[----:B------:R-:W-:Y:S01]  /*a830*/  FMUL.FTZ R31, R0, R167 ;  /* 0x000000a7001f7220 */ /* 0x000fe20000410000 */
[--C-:B------:R-:W-:Y:S06]  /*a840*/  FFMA.FTZ R71, R119, UR4, -R64.reuse ;  /* 0x0000000477477c23 */ /* 0x100fec0008010840 */
[----:B------:R4:W-:Y:S10]  /*a850*/  MUFU.EX2 R250, R4 ;  /* 0x0000000400fa7308 */ /* 0x0009f40000000800 */
[----:B------:R-:W-:Y:S01]  /*a860*/  MUFU.EX2 R71, R71 ;  /* 0x0000004700477308 */ /* 0x000fe20000000800 */
[--C-:B----4-:R-:W-:Y:S02]  /*a870*/  FFMA.FTZ R4, R82, UR4, -R64.reuse ;  /* 0x0000000452047c23 */ /* 0x110fe40008010840 */
[----:B------:R-:W4:Y:S07]  /*a880*/  LDL.LU R82, [R1] ;  /* 0x0000000001527983 */ /* 0x000f2e0000300800 */
[----:B------:R5:W-:Y:S01]  /*a890*/  MUFU.EX2 R252, R4 ;  /* 0x0000000400fc7308 */ /* 0x000be20000000800 */
[----:B------:R-:W2:Y:S04]  /*a8a0*/  LDL.LU R147, [R1+0x4] ;  /* 0x0000040001937983 */ /* 0x000ea80000300800 */
[----:B------:R-:W3:Y:S04]  /*a8b0*/  LDL.LU R146, [R1+0x8] ;  /* 0x0000080001927983 */ /* 0x000ee80000300800 */
[----:B------:R-:W4:Y:S01]  /*a8c0*/  LDL.LU R145, [R1+0xc] ;  /* 0x00000c0001917983 */ /* 0x000f220000300800 */
[--C-:B-----5:R-:W-:Y:S04]  /*a8d0*/  FFMA.FTZ R4, R83, UR4, -R64.reuse ;  /* 0x0000000453047c23 */ /* 0x120fe80008010840 */
[----:B------:R5:W1:Y:S02]  /*a8e0*/  MUFU.EX2 R11, R4 ;  /* 0x00000004000b7308 */ /* 0x000a640000000800 */
[----:B-----5:R-:W-:Y:S01]  /*a8f0*/  FFMA.FTZ R4, R72, UR4, -R65 ;  /* 0x0000000448047c23 */ /* 0x020fe20008010841 */
[----:B-1----:R-:W-:Y:S01]  /*a900*/  MOV R142, R11 ;  /* 0x0000000b008e7202 */ /* 0x002fe20000000f00 */
[----:B------:R-:W-:Y:S01]  /*a910*/  FMUL.FTZ R11, R0, R139 ;  /* 0x0000008b000b7220 */ /* 0x000fe20000410000 */
[----:B------:R-:W-:Y:S05]  /*a920*/  FFMA.FTZ R72, R117, UR4, -R43 ;  /* 0x0000000475487c23 */ /* 0x000fea000801082b */
[----:B------:R1:W-:Y:S10]  /*a930*/  MUFU.EX2 R235, R4 ;  /* 0x0000000400eb7308 */ /* 0x0003f40000000800 */
[----:B------:R5:W-:Y:S10]  /*a940*/  MUFU.EX2 R139, R12 ;  /* 0x0000000c008b7308 */ /* 0x000bf40000000800 */
[----:B------:R-:W5:Y:S01]  /*a950*/  MUFU.EX2 R72, R72 ;  /* 0x0000004800487308 */ /* 0x000f620000000800 */
[----:B-1----:R-:W-:Y:S01]  /*a960*/  FFMA.FTZ R4, R73, UR4, -R65 ;  /* 0x0000000449047c23 */ /* 0x002fe20008010841 */
[----:B------:R-:W-:Y:S08]  /*a970*/  FFMA.FTZ R73, R130, UR4, -R64 ;  /* 0x0000000482497c23 */ /* 0x000ff00008010840 */
[----:B------:R1:W-:Y:S01]  /*a980*/  MUFU.EX2 R240, R4 ;  /* 0x0000000400f07308 */ /* 0x0003e20000000800 */
[--C-:B-----5:R-:W-:Y:S09]  /*a990*/  FFMA.FTZ R12, R96, UR4, -R43.reuse ;  /* 0x00000004600c7c23 */ /* 0x120ff2000801082b */
[----:B------:R5:W5:Y:S01]  /*a9a0*/  MUFU.EX2 R29, R12 ;  /* 0x0000000c001d7308 */ /* 0x000b620000000800 */
[----:B------:R-:W-:Y:S09]  /*a9b0*/  F2FP.F16.F32.PACK_AB R160, R72, R69 ;  /* 0x0000004548a0723e */ /* 0x000ff200000000ff */
[----:B------:R-:W-:Y:S01]  /*a9c0*/  MUFU.EX2 R73, R73 ;  /* 0x0000004900497308 */ /* 0x000fe20000000800 */
[--C-:B-1----:R-:W-:Y:S01]  /*a9d0*/  FFMA.FTZ R4, R74, UR4, -R66.reuse ;  /* 0x000000044a047c23 */ /* 0x102fe20008010842 */
[----:B------:R-:W-:Y:S08]  /*a9e0*/  FFMA.FTZ R74, R128, UR4, -R43 ;  /* 0x00000004804a7c23 */ /* 0x000ff0000801082b */
[----:B------:R1:W-:Y:S01]  /*a9f0*/  MUFU.EX2 R236, R4 ;  /* 0x0000000400ec7308 */ /* 0x0003e20000000800 */
[C---:B-----5:R-:W-:Y:S01]  /*aa00*/  FMUL.FTZ R12, R2.reuse, R148 ;  /* 0x00000094020c7220 */ /* 0x060fe20000410000 */
[----:B------:R-:W-:Y:S01]  /*aa10*/  MOV R150, R29 ;  /* 0x0000001d00967202 */ /* 0x000fe20000000f00 */
[----:B------:R-:W-:Y:S07]  /*aa20*/  FMUL.FTZ R29, R2, R165 ;  /* 0x000000a5021d7220 */ /* 0x000fee0000410000 */
[----:B------:R-:W-:Y:S01]  /*aa30*/  MUFU.EX2 R74, R74 ;  /* 0x0000004a004a7308 */ /* 0x000fe20000000800 */
[--C-:B-1----:R-:W-:Y:S01]  /*aa40*/  FFMA.FTZ R4, R75, UR4, -R66.reuse ;  /* 0x000000044b047c23 */ /* 0x102fe20008010842 */
[--C-:B------:R-:W-:Y:S08]  /*aa50*/  FFMA.FTZ R75, R120, UR4, -R65.reuse ;  /* 0x00000004784b7c23 */ /* 0x100ff00008010841 */
[----:B------:R1:W-:Y:S10]  /*aa60*/  MUFU.EX2 R241, R4 ;  /* 0x0000000400f17308 */ /* 0x0003f40000000800 */
[----:B------:R-:W-:Y:S01]  /*aa70*/  MUFU.EX2 R75, R75 ;  /* 0x0000004b004b7308 */ /* 0x000fe20000000800 */
[--C-:B-1----:R-:W-:Y:S01]  /*aa80*/  FFMA.FTZ R4, R76, UR4, -R65.reuse ;  /* 0x000000044c047c23 */ /* 0x102fe20008010841 */
[--C-:B------:R-:W-:Y:S08]  /*aa90*/  FFMA.FTZ R76, R121, UR4, -R65.reuse ;  /* 0x00000004794c7c23 */ /* 0x100ff00008010841 */
[----:B------:R1:W-:Y:S10]  /*aaa0*/  MUFU.EX2 R242, R4 ;  /* 0x0000000400f27308 */ /* 0x0003f40000000800 */
[----:B------:R-:W5:Y:S01]  /*aab0*/  MUFU.EX2 R76, R76 ;  /* 0x0000004c004c7308 */ /* 0x000f620000000800 */
[--C-:B-1----:R-:W-:Y:S01]  /*aac0*/  FFMA.FTZ R4, R77, UR4, -R65.reuse ;  /* 0x000000044d047c23 */ /* 0x102fe20008010841 */
[--C-:B------:R-:W-:Y:S08]  /*aad0*/  FFMA.FTZ R77, R122, UR4, -R66.reuse ;  /* 0x000000047a4d7c23 */ /* 0x100ff00008010842 */
[----:B------:R1:W-:Y:S01]  /*aae0*/  MUFU.EX2 R251, R4 ;  /* 0x0000000400fb7308 */ /* 0x0003e20000000800 */
[----:B-----5:R-:W-:Y:S09]  /*aaf0*/  F2FP.F16.F32.PACK_AB R164, R76, R75 ;  /* 0x0000004b4ca4723e */ /* 0x020ff200000000ff */
[----:B------:R-:W5:Y:S01]  /*ab00*/  MUFU.EX2 R77, R77 ;  /* 0x0000004d004d7308 */ /* 0x000f620000000800 */
[--C-:B-1----:R-:W-:Y:S01]  /*ab10*/  FFMA.FTZ R4, R79, UR4, -R66.reuse ;  /* 0x000000044f047c23 */ /* 0x102fe20008010842 */
[----:B------:R-:W-:Y:S08]  /*ab20*/  FFMA.FTZ R79, R124, UR4, -R65 ;  /* 0x000000047c4f7c23 */ /* 0x000ff00008010841 */
[----:B------:R1:W-:Y:S01]  /*ab30*/  MUFU.EX2 R249, R4 ;  /* 0x0000000400f97308 */ /* 0x0003e20000000800 */
[----:B-----5:R-:W-:Y:S09]  /*ab40*/  F2FP.F16.F32.PACK_AB R165, R78, R77 ;  /* 0x0000004d4ea5723e */ /* 0x020ff200000000ff */
[----:B------:R-:W-:Y:S01]  /*ab50*/  MUFU.EX2 R79, R79 ;  /* 0x0000004f004f7308 */ /* 0x000fe20000000800 */
[--C-:B-1----:R-:W-:Y:S09]  /*ab60*/  FFMA.FTZ R4, R84, UR4, -R43.reuse ;  /* 0x0000000454047c23 */ /* 0x102ff2000801082b */
[----:B------:R1:W-:Y:S02]  /*ab70*/  MUFU.EX2 R81, R4 ;  /* 0x0000000400517308 */ /* 0x0003e40000000800 */
[----:B-1----:R-:W-:Y:S08]  /*ab80*/  FFMA.FTZ R4, R85, UR4, -R43 ;  /* 0x0000000455047c23 */ /* 0x002ff0000801082b */
[----:B------:R1:W5:Y:S02]  /*ab90*/  MUFU.EX2 R33, R4 ;  /* 0x0000000400217308 */ /* 0x0003640000000800 */
[C---:B-1----:R-:W-:Y:S01]  /*aba0*/  FMUL.FTZ R4, R37.reuse, R140 ;  /* 0x0000008c25047220 */ /* 0x042fe20000410000 */
[----:B-----5:R-:W-:Y:S07]  /*abb0*/  MOV R141, R33 ;  /* 0x00000021008d7202 */ /* 0x020fee0000000f00 */
[----:B------:R1:W-:Y:S01]  /*abc0*/  MUFU.EX2 R140, R9 ;  /* 0x00000009008c7308 */ /* 0x0003e20000000800 */
[----:B------:R-:W-:Y:S01]  /*abd0*/  FMUL.FTZ R33, R37, R161 ;  /* 0x000000a125217220 */ /* 0x000fe20000410000 */
[----:B------:R-:W-:Y:S02]  /*abe0*/  F2FP.F16.F32.PACK_AB R161, R71, R70 ;  /* 0x0000004647a1723e */ /* 0x000fe400000000ff */
[----:B------:R-:W-:Y:S01]  /*abf0*/  MOV R151, R141 ;  /* 0x0000008d00977202 */ /* 0x000fe20000000f00 */
[-C--:B------:R-:W-:Y:S05]  /*ac00*/  HMMA.16816.F32 R4, R44, R24.reuse, R4 ;  /* 0x000000182c04723c */ /* 0x080fea0000001804 */
[----:B------:R-:W-:Y:S02]  /*ac10*/  MOV R141, R81 ;  /* 0x00000051008d7202 */ /* 0x000fe40000000f00 */
[----:B------:R-:W-:Y:S01]  /*ac20*/  MUFU.EX2 R81, R67 ;  /* 0x0000004300517308 */ /* 0x000fe20000000800 */
[C---:B-1----:R-:W-:Y:S09]  /*ac30*/  FMUL.FTZ R9, R2.reuse, R137 ;  /* 0x0000008902097220 */ /* 0x042ff20000410000 */
[----:B------:R1:W-:Y:S01]  /*ac40*/  MUFU.EX2 R137, R30 ;  /* 0x0000001e00897308 */ /* 0x0003e20000000800 */
        /* <DEDUP_REMOVED lines=8> */
[----:B-1----:R-:W-:Y:S01]  /*acd0*/  FMUL.FTZ R30, R0, R166 ;  /* 0x000000a6001e7220 */ /* 0x002fe20000410000 */
[----:B------:R-:W-:Y:S03]  /*ace0*/  MOV R156, R34 ;  /* 0x00000022009c7202 */ /* 0x000fe60000000f00 */
[----:B------:R-:W-:Y:S02]  /*acf0*/  FMUL.FTZ R34, R36, R162 ;  /* 0x000000a224227220 */ /* 0x000fe40000410000 */
[C---:B------:R-:W-:Y:S06]  /*ad00*/  HMMA.16816.F32 R24, R48.reuse, R52, R24 ;  /* 0x000000343018723c */ /* 0x040fec0000001818 */
[-C--:B------:R-:W-:Y:S05]  /*ad10*/  HMMA.16816.F32 R28, R48, R54.reuse, R28 ;  /* 0x00000036301c723c */ /* 0x080fea000000181c */
[----:B------:R-:W-:Y:S01]  /*ad20*/  FFMA.FTZ R52, R90, UR4, -R66 ;  /* 0x000000045a347c23 */ /* 0x000fe20008010842 */
[----:B------:R-:W-:Y:S03]  /*ad30*/  HMMA.16816.F32 R32, R44, R54, R32 ;  /* 0x000000362c20723c */ /* 0x000fe60000001820 */
[----:B------:R1:W-:Y:S02]  /*ad40*/  MUFU.EX2 R136, R52 ;  /* 0x0000003400887308 */ /* 0x0003e40000000800 */
[----:B------:R-:W-:Y:S01]  /*ad50*/  F2FP.F16.F32.PACK_AB R48, R204, R182 ;  /* 0x000000b6cc30723e */ /* 0x000fe200000000ff */
[----:B--2---:R-:W-:Y:S01]  /*ad60*/  FFMA.FTZ R36, R36, R147, R132 ;  /* 0x0000009324247223 */ /* 0x004fe20000010084 */
[----:B------:R-:W-:Y:S01]  /*ad70*/  F2FP.F16.F32.PACK_AB R49, R202, R181 ;  /* 0x000000b5ca31723e */ /* 0x000fe200000000ff */
[----:B---3--:R-:W-:Y:S03]  /*ad80*/  FFMA.FTZ R2, R2, R146, R127 ;  /* 0x0000009202027223 */ /* 0x008fe6000001007f */
[----:B------:R-:W-:Y:S01]  /*ad90*/  F2FP.F16.F32.PACK_AB R50, R210, R206 ;  /* 0x000000ced232723e */ /* 0x000fe200000000ff */
[----:B----4-:R-:W-:Y:S01]  /*ada0*/  FFMA.FTZ R0, R0, R145, R126 ;  /* 0x0000009100007223 */ /* 0x010fe2000001007e */
[----:B------:R-:W-:Y:S01]  /*adb0*/  F2FP.F16.F32.PACK_AB R51, R207, R203 ;  /* 0x000000cbcf33723e */ /* 0x000fe200000000ff */
[----:B------:R-:W-:Y:S01]  /*adc0*/  FFMA.FTZ R37, R37, R82, R134 ;  /* 0x0000005225257223 */ /* 0x000fe20000010086 */
        /* <DEDUP_REMOVED lines=81> */
[----:B------:R-:W-:Y:S03]  /*b2e0*/  FADD.FTZ R36, R207, R36 ;  /* 0x00000024cf247221 */ /* 0x000fe60000010000 */
        /* <DEDUP_REMOVED lines=19> */
[----:B------:R-:W-:Y:S03]  /*b420*/  FADD.FTZ R37, R229, R37 ;  /* 0x00000025e5257221 */ /* 0x000fe60000010000 */
[----:B------:R-:W4:Y:S01]  /*b430*/  MUFU.EX2 R67, R43 ;  /* 0x0000002b00437308 */ /* 0x000f220000000800 */
[----:B------:R-:W-:Y:S01]  /*b440*/  FADD.FTZ R36, R230, R36 ;  /* 0x00000024e6247221 */ /* 0x000fe20000010000 */
[----:B------:R-:W-:Y:S01]  /*b450*/  FADD.FTZ R37, R234, R37 ;  /* 0x00000025ea257221 */ /* 0x000fe20000010000 */
[-C--:B-1----:R-:W-:Y:S03]  /*b460*/  HMMA.16816.F32 R20, R44, R56.reuse, R20 ;  /* 0x000000382c14723c */ /* 0x082fe60000001814 */
[----:B---3--:R-:W-:Y:S01]  /*b470*/  FFMA.FTZ R52, R114, UR4, -R64 ;  /* 0x0000000472347c23 */ /* 0x008fe20008010840 */
        /* <DEDUP_REMOVED lines=8> */
[----:B------:R-:W-:Y:S01]  /*b500*/  FFMA.FTZ R48, R105, UR4, -R65 ;  /* 0x0000000469307c23 */ /* 0x000fe20008010841 */
        /* <DEDUP_REMOVED lines=10> */
[----:B------:R-:W-:Y:S03]  /*b5b0*/  F2FP.F16.F32.PACK_AB R49, R237, R208 ;  /* 0x000000d0ed31723e */ /* 0x000fe600000000ff */
[----:B------:R5:W-:Y:S01]  /*b5c0*/  MUFU.EX2 R86, R48 ;  /* 0x0000003000567308 */ /* 0x000be20000000800 */
[----:B------:R-:W-:Y:S01]  /*b5d0*/  F2FP.F16.F32.PACK_AB R50, R244, R238 ;  /* 0x000000eef432723e */ /* 0x000fe200000000ff */
[----:B------:R-:W-:Y:S01]  /*b5e0*/  FFMA.FTZ R64, R131, UR4, -R64 ;  /* 0x0000000483407c23 */ /* 0x000fe20008010840 */
[----:B------:R-:W-:Y:S01]  /*b5f0*/  F2FP.F16.F32.PACK_AB R51, R247, R233 ;  /* 0x000000e9f733723e */ /* 0x000fe200000000ff */
[-C--:B--2---:R-:W-:Y:S01]  /*b600*/  HMMA.16816.F32 R4, R44, R60.reuse, R4 ;  /* 0x0000003c2c04723c */ /* 0x084fe20000001804 */
[----:B---3--:R-:W-:Y:S02]  /*b610*/  LDSM.16.MT88.4 R56, [R184+0x5000] ;  /* 0x00500000b838783b */ /* 0x008fe40000004200 */
[----:B----4-:R-:W-:Y:S03]  /*b620*/  F2FP.F16.F32.PACK_AB R162, R67, R74 ;  /* 0x0000004a43a2723e */ /* 0x010fe600000000ff */
[----:B------:R-:W2:Y:S01]  /*b630*/  MUFU.EX2 R64, R64 ;  /* 0x0000004000407308 */ /* 0x000ea20000000800 */
[----:B-1----:R-:W-:Y:S01]  /*b640*/  FFMA.FTZ R52, R104, UR4, -R65 ;  /* 0x0000000468347c23 */ /* 0x002fe20008010841 */
[----:B------:R-:W-:Y:S08]  /*b650*/  FADD.FTZ R2, R156, R37 ;  /* 0x000000259c027221 */ /* 0x000ff00000010000 */
[----:B------:R1:W-:Y:S01]  /*b660*/  MUFU.EX2 R87, R52 ;  /* 0x0000003400577308 */ /* 0x0003e20000000800 */
[----:B-----5:R-:W-:Y:S07]  /*b670*/  F2FP.F16.F32.PACK_AB R48, R226, R200 ;  /* 0x000000c8e230723e */ /* 0x020fee00000000ff */
[C---:B------:R-:W-:Y:S04]  /*b680*/  HMMA.16816.F32 R8, R48.reuse, R60, R8 ;  /* 0x0000003c3008723c */ /* 0x040fe80000001808 */
[----:B--2---:R-:W-:Y:S02]  /*b690*/  F2FP.F16.F32.PACK_AB R163, R64, R73 ;  /* 0x0000004940a3723e */ /* 0x004fe400000000ff */
[-C--:B------:R-:W-:Y:S01]  /*b6a0*/  HMMA.16816.F32 R12, R48, R62.reuse, R12 ;  /* 0x0000003e300c723c */ /* 0x080fe2000000180c */
[----:B-1----:R-:W1:Y:S04]  /*b6b0*/  LDSM.16.MT88.4 R52, [R185+0x4c00] ;  /* 0x004c0000b934783b */ /* 0x002e680000004200 */
[--C-:B------:R-:W-:Y:S01]  /*b6c0*/  FFMA.FTZ R60, R107, UR4, -R66.reuse ;  /* 0x000000046b3c7c23 */ /* 0x100fe20008010842 */
[C---:B------:R-:W-:Y:S03]  /*b6d0*/  HMMA.16816.F32 R16, R44.reuse, R62, R16 ;  /* 0x0000003e2c10723c */ /* 0x040fe60000001810 */
[----:B------:R2:W-:Y:S02]  /*b6e0*/  MUFU.EX2 R84, R60 ;  /* 0x0000003c00547308 */ /* 0x0005e40000000800 */
[----:B------:R-:W-:Y:S01]  /*b6f0*/  FFMA.FTZ R61, R108, UR4, -R65 ;  /* 0x000000046c3d7c23 */ /* 0x000fe20008010841 */
[----:B------:R-:W-:Y:S01]  /*b700*/  FFMA.FTZ R66, R42, UR4, -R66 ;  /* 0x000000042a427c23 */ /* 0x000fe20008010842 */
[----:B------:R-:W-:Y:S01]  /*b710*/  FADD.FTZ R42, R233, R0 ;  /* 0x00000000e92a7221 */ /* 0x000fe20000010000 */
[----:B------:R-:W-:Y:S05]  /*b720*/  FADD.FTZ R0, R244, R41 ;  /* 0x00000029f4007221 */ /* 0x000fea0000010000 */
[----:B------:R-:W-:Y:S01]  /*b730*/  MUFU.EX2 R83, R61 ;  /* 0x0000003d00537308 */ /* 0x000fe20000000800 */
[----:B------:R-:W-:Y:S01]  /*b740*/  FADD.FTZ R41, R243, R2 ;  /* 0x00000002f3297221 */ /* 0x000fe20000010000 */
[----:B------:R-:W-:Y:S01]  /*b750*/  FADD.FTZ R37, R247, R42 ;  /* 0x0000002af7257221 */ /* 0x000fe20000010000 */
[----:B------:R-:W-:Y:S01]  /*b760*/  FADD.FTZ R42, R246, R36 ;  /* 0x00000024f62a7221 */ /* 0x000fe20000010000 */
[----:B------:R-:W-:Y:S02]  /*b770*/  FADD.FTZ R36, R235, R0 ;  /* 0x00000000eb247221 */ /* 0x000fe40000010000 */
[----:B------:R-:W-:Y:S01]  /*b780*/  FADD.FTZ R0, R236, R37 ;  /* 0x00000025ec007221 */ /* 0x000fe20000010000 */
[----:B------:R-:W-:Y:S03]  /*b790*/  FADD.FTZ R37, R250, R41 ;  /* 0x00000029fa257221 */ /* 0x000fe60000010000 */
[----:B------:R-:W-:Y:S01]  /*b7a0*/  MUFU.EX2 R66, R66 ;  /* 0x0000004200427308 */ /* 0x000fe20000000800 */
[--C-:B--2---:R-:W-:Y:S01]  /*b7b0*/  FFMA.FTZ R60, R109, UR4, -R65.reuse ;  /* 0x000000046d3c7c23 */ /* 0x104fe20008010841 */
        /* <DEDUP_REMOVED lines=13> */
[----:B------:R-:W3:Y:S01]  /*b890*/  MUFU.EX2 R65, R65 ;  /* 0x0000004100417308 */ /* 0x000ee20000000800 */
[----:B------:R-:W-:Y:S01]  /*b8a0*/  FADD.FTZ R41, R141, R2 ;  /* 0x000000028d297221 */ /* 0x000fe20000010000 */
[-C--:B-1----:R-:W-:Y:S03]  /*b8b0*/  HMMA.16816.F32 R20, R44, R52.reuse, R20 ;  /* 0x000000342c14723c */ /* 0x082fe60000001814 */
[----:B------:R-:W-:Y:S01]  /*b8c0*/  FADD.FTZ R42, R249, R0 ;  /* 0x00000000f92a7221 */ /* 0x000fe20000010000 */
[----:B------:R-:W-:Y:S02]  /*b8d0*/  FADD.FTZ R0, R138, R43 ;  /* 0x0000002b8a007221 */ /* 0x000fe40000010000 */
[C---:B------:R-:W-:Y:S01]  /*b8e0*/  HMMA.16816.F32 R24, R48.reuse, R52, R24 ;  /* 0x000000343018723c */ /* 0x040fe20000001818 */
[----:B--2---:R-:W1:Y:S04]  /*b8f0*/  LDSM.16.MT88.4 R60, [R185+0x5000] ;  /* 0x00500000b93c783b */ /* 0x004e680000004200 */
[----:B------:R-:W-:Y:S01]  /*b900*/  FADD.FTZ R2, R136, R42 ;  /* 0x0000002a88027221 */ /* 0x000fe20000010000 */
[-C--:B------:R-:W-:Y:S05]  /*b910*/  HMMA.16816.F32 R28, R48, R54.reuse, R28 ;  /* 0x00000036301c723c */ /* 0x080fea000000181c */
[----:B---3--:R-:W-:Y:S01]  /*b920*/  F2FP.F16.F32.PACK_AB R166, R65, R79 ;  /* 0x0000004f41a6723e */ /* 0x008fe200000000ff */
        /* <DEDUP_REMOVED lines=10> */
[----:B------:R-:W-:Y:S07]  /*b9d0*/  F2FP.F16.F32.PACK_AB R47, R249, R239 ;  /* 0x000000eff92f723e */ /* 0x000fee00000000ff */
[C---:B------:R-:W-:Y:S06]  /*b9e0*/  HMMA.16816.F32 R8, R44.reuse, R56, R8 ;  /* 0x000000382c08723c */ /* 0x040fec0000001808 */
[-C--:B------:R-:W-:Y:S06]  /*b9f0*/  HMMA.16816.F32 R12, R44, R58.reuse, R12 ;  /* 0x0000003a2c0c723c */ /* 0x080fec000000180c */
[C---:B------:R-:W-:Y:S01]  /*ba00*/  HMMA.16816.F32 R16, R48.reuse, R58, R16 ;  /* 0x0000003a3010723c */ /* 0x040fe20000001810 */
[----:B------:R-:W3:Y:S05]  /*ba10*/  LDSM.16.MT88.4 R56, [R185+0x5400] ;  /* 0x00540000b938783b */ /* 0x000eea0000004200 */
        /* <DEDUP_REMOVED lines=12> */
[-C--:B--2---:R-:W-:Y:S05]  /*bae0*/  HMMA.16816.F32 R4, R44, R52.reuse, R4 ;  /* 0x000000342c04723c */ /* 0x084fea0000001804 */
[----:B------:R-:W-:Y:S07]  /*baf0*/  F2FP.F16.F32.PACK_AB R51, R96, R97 ;  /* 0x000000616033723e */ /* 0x000fee00000000ff */
[C---:B------:R-:W-:Y:S06]  /*bb00*/  HMMA.16816.F32 R8, R48.reuse, R52, R8 ;  /* 0x000000343008723c */ /* 0x040fec0000001808 */
[-C--:B------:R-:W-:Y:S06]  /*bb10*/  HMMA.16816.F32 R12, R48, R54.reuse, R12 ;  /* 0x00000036300c723c */ /* 0x080fec000000180c */
[C---:B------:R-:W-:Y:S01]  /*bb20*/  HMMA.16816.F32 R16, R44.reuse, R54, R16 ;  /* 0x000000362c10723c */ /* 0x040fe20000001810 */
[----:B------:R-:W2:Y:S05]  /*bb30*/  LDSM.16.MT88.4 R52, [R185+0x5800] ;  /* 0x00580000b934783b */ /* 0x000eaa0000004200 */
[-C--:B---3--:R-:W-:Y:S06]  /*bb40*/  HMMA.16816.F32 R20, R44, R56.reuse, R20 ;  /* 0x000000382c14723c */ /* 0x088fec0000001814 */
[C---:B------:R-:W-:Y:S06]  /*bb50*/  HMMA.16816.F32 R24, R48.reuse, R56, R24 ;  /* 0x000000383018723c */ /* 0x040fec0000001818 */
[-C--:B------:R-:W-:Y:S06]  /*bb60*/  HMMA.16816.F32 R28, R48, R58.reuse, R28 ;  /* 0x0000003a301c723c */ /* 0x080fec000000181c */
[----:B------:R-:W-:Y:S01]  /*bb70*/  HMMA.16816.F32 R32, R44, R58, R32 ;  /* 0x0000003a2c20723c */ /* 0x000fe20000001820 */
[----:B------:R-:W3:Y:S04]  /*bb80*/  LDSM.16.MT88.4 R56, [R185+0x5c00] ;  /* 0x005c0000b938783b */ /* 0x000ee80000004200 */
        /* <DEDUP_REMOVED lines=13> */
[-C--:B--2---:R-:W-:Y:S05]  /*bc60*/  HMMA.16816.F32 R20, R48, R52.reuse, R20 ;  /* 0x000000343014723c */ /* 0x084fea0000001814 */
        /* <DEDUP_REMOVED lines=28> */
[-C--:B---3--:R-:W-:Y:S03]  /*be30*/  HMMA.16816.F32 R152, R160, R56.reuse, R20 ;  /* 0x00000038a098723c */ /* 0x088fe60000001814 */
        /* <DEDUP_REMOVED lines=34> */
.L_x_703:
[----:B-12---:R-:W2:Y:S04]  /*c060*/  LDL.LU R2, [R1] ;  /* 0x0000000001027983 */ /* 0x006ea80000300800 */
[----:B------:R-:W3:Y:S04]  /*c070*/  LDL.LU R0, [R1+0x4] ;  /* 0x0000040001007983 */ /* 0x000ee80000300800 */
        /* <DEDUP_REMOVED lines=18> */
[----:B--2---:R-:W1:Y:S04]  /*c1a0*/  SHFL.BFLY PT, R5, R2, 0x2, 0x1f ;  /* 0x0c401f0002057f89 */ /* 0x004e6800000e0000 */
[----:B---3--:R-:W2:Y:S04]  /*c1b0*/  SHFL.BFLY PT, R4, R0, 0x2, 0x1f ;  /* 0x0c401f0000047f89 */ /* 0x008ea800000e0000 */
[----:B----4-:R-:W3:Y:S04]  /*c1c0*/  SHFL.BFLY PT, R9, R15, 0x2, 0x1f ;  /* 0x0c401f000f097f89 */ /* 0x010ee800000e0000 */
[----:B-----5:R-:W4:Y:S01]  /*c1d0*/  SHFL.BFLY PT, R10, R14, 0x2, 0x1f ;  /* 0x0c401f000e0a7f89 */ /* 0x020f2200000e0000 */
[----:B------:R-:W-:Y:S01]  /*c1e0*/  ISETP.NE.AND P1, PT, R11, -0x1, PT ;  /* 0xffffffff0b00780c */ /* 0x000fe20003f25270 */
[----:B-1----:R-:W-:Y:S01]  /*c1f0*/  FADD.FTZ R5, R5, R2 ;  /* 0x0000000205057221 */ /* 0x002fe20000010000 */
[----:B------:R-:W-:Y:S01]  /*c200*/  LEA.HI R2, R3, R3, RZ, 0x1 ;  /* 0x0000000303027211 */ /* 0x000fe200078f08ff */
[----:B--2---:R-:W-:-:S03]  /*c210*/  FADD.FTZ R4, R4, R0 ;  /* 0x0000000004047221 */ /* 0x004fc60000010000 */
[----:B------:R-:W1:Y:S07]  /*c220*/  SHFL.BFLY PT, R29, R5, 0x1, 0x1f ;  /* 0x0c201f00051d7f89 */ /* 0x000e6e00000e0000 */
[----:B------:R-:W2:Y:S01]  /*c230*/  @P1 LDC.64 R12, c[0x0][0x298] ;  /* 0x0000a600ff0c1b82 */ /* 0x000ea20000000a00 */
[----:B------:R-:W-:Y:S01]  /*c240*/  SHF.R.S32.HI R0, RZ, 0x1, R2 ;  /* 0x00000001ff007819 */ /* 0x000fe20000011402 */
[----:B---3--:R-:W-:Y:S01]  /*c250*/  FADD.FTZ R6, R9, R15 ;  /* 0x0000000f09067221 */ /* 0x008fe20000010000 */
[----:B------:R-:W3:Y:S01]  /*c260*/  SHFL.BFLY PT, R28, R4, 0x1, 0x1f ;  /* 0x0c201f00041c7f89 */ /* 0x000ee200000e0000 */
[----:B------:R-:W-:-:S02]  /*c270*/  LOP3.LUT R2, R2, 0x3fffffe, RZ, 0xc0, !PT ;  /* 0x03fffffe02027812 */ /* 0x000fc400078ec0ff */
[C---:B------:R-:W-:Y:S01]  /*c280*/  IMAD.SHL.U32 R7, R0.reuse, 0x40, RZ ;  /* 0x0000004000077824 */ /* 0x040fe200078e00ff */
[----:B------:R2:W2:Y:S01]  /*c290*/  SHFL.BFLY PT, R26, R6, 0x1, 0x1f ;  /* 0x0c201f00061a7f89 */ /* 0x0004a200000e0000 */
[----:B------:R-:W-:Y:S01]  /*c2a0*/  LOP3.LUT R9, R0, 0x1, RZ, 0xc0, !PT ;  /* 0x0000000100097812 */ /* 0x000fe200078ec0ff */
[----:B------:R-:W-:Y:S02]  /*c2b0*/  IMAD.IADD R15, R3, 0x1, -R2 ;  /* 0x00000001030f7824 */ /* 0x000fe400078e0a02 */
[----:B------:R-:W-:Y:S01]  /*c2c0*/  LOP3.LUT R3, R7, 0xc0, RZ, 0xc0, !PT ;  /* 0x000000c007037812 */ /* 0x000fe200078ec0ff */
[----:B------:R-:W-:Y:S02]  /*c2d0*/  IMAD R2, R30, 0x100, R8 ;  /* 0x000001001e027824 */ /* 0x000fe400078e0208 */
[----:B----4-:R-:W-:Y:S02]  /*c2e0*/  FADD.FTZ R7, R10, R14 ;  /* 0x0000000e0a077221 */ /* 0x010fe40000010000 */
[----:B------:R-:W-:-:S03]  /*c2f0*/  IMAD R15, R15, 0x10, R2 ;  /* 0x000000100f0f7824 */ /* 0x000fc600078e0202 */
[----:B------:R4:W2:Y:S01]  /*c300*/  SHFL.BFLY PT, R27, R7, 0x1, 0x1f ;  /* 0x0c201f00071b7f89 */ /* 0x0008a200000e0000 */
[----:B-1----:R-:W-:Y:S01]  /*c310*/  FADD.FTZ R29, R5, R29 ;  /* 0x0000001d051d7221 */ /* 0x002fe20000010000 */
[----:B------:R-:W-:Y:S01]  /*c320*/  LEA.HI R5, R3, R3, RZ, 0x1d ;  /* 0x0000000303057211 */ /* 0x000fe200078fe8ff */
[----:B--2---:R-:W-:-:S04]  /*c330*/  @P1 IMAD.WIDE.U32 R2, R11, R12, RZ ;  /* 0x0000000c0b021225 */ /* 0x004fc800078e00ff */
[----:B---3--:R-:W-:Y:S01]  /*c340*/  FADD.FTZ R28, R4, R28 ;  /* 0x0000001c041c7221 */ /* 0x008fe20000010000 */
[----:B------:R-:W-:Y:S02]  /*c350*/  IMAD.U32 R15, R15, 0x2, R5 ;  /* 0x000000020f0f7824 */ /* 0x000fe400078e0005 */
[----:B------:R-:W-:Y:S02]  /*c360*/  @P1 IMAD R37, R11, R13, R3 ;  /* 0x0000000d0b251224 */ /* 0x000fe400078e0203 */
[----:B------:R-:W-:Y:S01]  /*c370*/  @P1 IMAD.MOV.U32 R36, RZ, RZ, R2 ;  /* 0x000000ffff241224 */ /* 0x000fe200078e0002 */
[----:B------:R-:W-:Y:S01]  /*c380*/  LEA R15, R15, UR4, 0x1 ;  /* 0x000000040f0f7c11 */ /* 0x000fe2000f8e08ff */
[----:B----4-:R-:W-:Y:S06]  /*c390*/  @P1 BRA `(.L_x_707) ;  /* 0x0000000000201947 */ /* 0x010fec0003800000 */
        /* <DEDUP_REMOVED lines=8> */
.L_x_707:
        /* <DEDUP_REMOVED lines=20> */
.L_x_708:
        /* <DEDUP_REMOVED lines=178> */
.L_x_710:
[----:B------:R-:W-:Y:S05]  /*d080*/  BSYNC B0 ;  /* 0x0000000000007941 */ /* 0x000fea0003800000 */
.L_x_709:
        /* <DEDUP_REMOVED lines=32> */
.L_x_712:
[----:B------:R-:W-:Y:S05]  /*d290*/  BSYNC B0 ;  /* 0x0000000000007941 */ /* 0x000fea0003800000 */
.L_x_711:
        /* <DEDUP_REMOVED lines=16> */
.L_x_714:
[----:B------:R-:W-:Y:S05]  /*d3a0*/  BSYNC B0 ;  /* 0x0000000000007941 */ /* 0x000fea0003800000 */
.L_x_713:
        /* <DEDUP_REMOVED lines=16> */
.L_x_716:
[----:B------:R-:W-:Y:S05]  /*d4b0*/  BSYNC B0 ;  /* 0x0000000000007941 */ /* 0x000fea0003800000 */
.L_x_715:
        /* <DEDUP_REMOVED lines=15> */
.L_x_673:
        /* <DEDUP_REMOVED lines=32> */
[----:B------:R-:W-:Y:S01]  /*d7b0*/  @P0 IMAD R9, R19, R9, R3 ;  /* 0x0000000913090224 */ /* 0x000fe200078e0203 */
[CC--:B------:R-:W-:Y:S01]  /*d7c0*/  ISETP.GE.AND P5, PT, R8.reuse, R12.reuse, PT ;  /* 0x0000000c0800720c */ /* 0x0c0fe20003fa6270 */
        /* <DEDUP_REMOVED lines=50> */
.L_x_718:
[----:B------:R-:W-:Y:S05]  /*daf0*/  BSYNC B0 ;  /* 0x0000000000007941 */ /* 0x000fea0003800000 */
.L_x_717:
        /* <DEDUP_REMOVED lines=19> */
.L_x_720:
[----:B------:R-:W-:Y:S05]  /*dc30*/  BSYNC B0 ;  /* 0x0000000000007941 */ /* 0x000fea0003800000 */
.L_x_719:
        /* <DEDUP_REMOVED lines=15> */
.L_x_722:
[----:B------:R-:W-:Y:S05]  /*dd30*/  BSYNC B0 ;  /* 0x0000000000007941 */ /* 0x000fea0003800000 */
.L_x_721:
        /* <DEDUP_REMOVED lines=17> */
.L_x_724:
[----:B------:R-:W-:Y:S05]  /*de50*/  BSYNC B0 ;  /* 0x0000000000007941 */ /* 0x000fea0003800000 */
.L_x_723:
        /* <DEDUP_REMOVED lines=11> */
.L_x_726:
[----:B------:R-:W-:Y:S05]  /*df10*/  BSYNC B0 ;  /* 0x0000000000007941 */ /* 0x000fea0003800000 */
.L_x_725:
        /* <DEDUP_REMOVED lines=10> */
.L_x_728:
[----:B------:R-:W-:Y:S05]  /*dfc0*/  BSYNC B0 ;  /* 0x0000000000007941 */ /* 0x000fea0003800000 */
.L_x_727:
        /* <DEDUP_REMOVED lines=11> */
.L_x_730:
[----:B------:R-:W-:Y:S05]  /*e080*/  BSYNC B0 ;  /* 0x0000000000007941 */ /* 0x000fea0003800000 */
.L_x_729:
        /* <DEDUP_REMOVED lines=11> */
.L_x_731:
        /* <DEDUP_REMOVED lines=12> */
.L_x_1319:


//--------------------- .text._ZN5flash16flash_fwd_kernelI23Flash_fwd_kernel_traitsILi32ELi128ELi128ELi4ELb0ELb0EN7cutlass6half_tE19Flash_kernel_traitsILi32ELi128ELi128ELi4ES3_EELb1ELb0ELb0ELb1ELb0ELb0ELb0ELb1EEEvNS_16Flash_fwd_paramsE --------------------------
	.section	.text._ZN5flash16flash_fwd_kernelI23Flash_fwd_kernel_traitsILi32ELi128ELi128ELi4ELb0ELb0EN7cutlass6half_tE19Flash_kernel_traitsILi32ELi128ELi128ELi4ES3_EELb1ELb0ELb0ELb1ELb0ELb0ELb0ELb1EEEvNS_16Flash_fwd_paramsE,"ax",@progbits
	.align	128
        .global         _ZN5flash16flash_fwd_kernelI23Flash_fwd_kernel_traitsILi32ELi128ELi128ELi4ELb0ELb0EN7cutlass6half_tE19Flash_kernel_traitsILi32ELi128ELi128ELi4ES3_EELb1ELb0ELb0ELb1ELb0ELb0ELb0ELb1EEEvNS_16Flash_fwd_paramsE
        .type           _ZN5flash16flash_fwd_kernelI23Flash_fwd_kernel_traitsILi32ELi128ELi128ELi4ELb0ELb0EN7cutlass6half_tE19Flash_kernel_traitsILi32ELi128ELi128ELi4ES3_EELb1ELb0ELb0ELb1ELb0ELb0ELb0ELb1EEEvNS_16Flash_fwd_paramsE,@function
        .size           _ZN5flash16flash_fwd_kernelI23Flash_fwd_kernel_traitsILi32ELi128ELi128ELi4ELb0ELb0EN7cutlass6half_tE19Flash_kernel_traitsILi32ELi128ELi128ELi4ES3_EELb1ELb0ELb0ELb1ELb0ELb0ELb0ELb1EEEvNS_16Flash_fwd_paramsE,(.L_x_1320 - _ZN5flash16flash_fwd_kernelI23Flash_fwd_kernel_traitsILi32ELi128ELi128ELi4ELb0ELb0EN7cutlass6half_tE19Flash_kernel_traitsILi32ELi128ELi128ELi4ES3_EELb1ELb0ELb0ELb1ELb0ELb0ELb0ELb1EEEvNS_16Flash_fwd_paramsE)
        .other          _ZN5flash16flash_fwd_kernelI23Flash_fwd_kernel_traitsILi32ELi128ELi128ELi4ELb0ELb0EN7cutlass6half_tE19Flash_kernel_traitsILi32ELi128ELi128ELi4ES3_EELb1ELb0ELb0ELb1ELb0ELb0ELb0ELb1EEEvNS_16Flash_fwd_paramsE,@"STO_CUDA_ENTRY STV_DEFAULT"
_ZN5flash16flash_fwd_kernelI23Flash_fwd_kernel_traitsILi32ELi128ELi128ELi4ELb0ELb0EN7cutlass6half_tE19Flash_kernel_traitsILi32ELi128ELi128ELi4ES3_EELb1ELb0ELb0ELb1ELb0ELb0ELb0ELb1EEEvNS_16Flash_fwd_paramsE:
.text._ZN5flash16flash_fwd_kernelI23Flash_fwd_kernel_traitsILi32ELi128ELi128ELi4ELb0ELb0EN7cutlass6half_tE19Flash_kernel_traitsILi32ELi128ELi128ELi4ES3_EELb1ELb0ELb0ELb1ELb0ELb0ELb0ELb1EEEvNS_16Flash_fwd_paramsE:
        /* <DEDUP_REMOVED lines=13> */
[----:B------:R-:W-:Y:S01]  /*00d0*/  S2UR UR17, SR_CTAID.X ;  /* 0x00000000001179c3 */ /* 0x000fe20000002500 */
[----:B------:R2:W5:Y:S07]  /*00e0*/  @P2 LDG.E.64 R4, desc[UR24][R2.64] ;  /* 0x0000001802042981 */ /* 0x00056e000c1e1b00 */
[----:B------:R-:W1:Y:S08]  /*00f0*/  S2UR UR33, SR_CTAID.Y ;  /* 0x00000000002179c3 */ /* 0x000e700000002600 */
[----:B------:R-:W4:Y:S01]  /*0100*/  S2UR UR32, SR_CTAID.Z ;  /* 0x00000000002079c3 */ /* 0x000f220000002700 */
[----:B------:R-:W-:Y:S01]  /*0110*/  UMOV UR16, 0xffffffff ;  /* 0xffffffff00107882 */ /* 0x000fe20000000000 */
[----:B------:R-:W-:Y:S01]  /*0120*/  UMOV UR10, URZ ;  /* 0x0000003f000a7c82 */ /* 0x000fe20008000000 */
[----:B------:R-:W-:-:S05]  /*0130*/  ULDC.U8 UR15, c[0x0][0x388] ;  /* 0x0000e200000f7ab9 */ /* 0x000fca0000000000 */
[----:B------:R-:W5:Y:S01]  /*0140*/  @P2 LDC R0, c[0x0][0x3b0] ;  /* 0x0000ec00ff002b82 */ /* 0x000f620000000800 */
[----:B--2---:R-:W-:Y:S02]  /*0150*/  @P2 IMAD.MOV.U32 R2, RZ, RZ, R8 ;  /* 0x000000ffff022224 */ /* 0x004fe400078e0008 */
[----:B---3--:R-:W-:-:S06]  /*0160*/  @P2 IMAD.MOV.U32 R3, RZ, RZ, R9 ;  /* 0x000000ffff032224 */ /* 0x008fcc00078e0009 */
[----:B------:R-:W2:Y:S01]  /*0170*/  @P2 LDG.E.64 R2, desc[UR24][R2.64] ;  /* 0x0000001802022981 */ /* 0x000ea2000c1e1b00 */
[----:B------:R-:W-:Y:S02]  /*0180*/  UISETP.NE.U32.AND UP2, UPT, UR6, URZ, UPT ;  /* 0x0000003f0600728c */ /* 0x000fe4000bf45070 */
[----:B-1----:R-:W-:Y:S02]  /*0190*/  UIMAD.WIDE UR8, UR33, 0x4, UR8 ;  /* 0x00000004210878a5 */ /* 0x002fe4000f8e0208 */
[----:B------:R-:W-:Y:S02]  /*01a0*/  UISETP.NE.AND.EX UP2, UPT, UR7, URZ, UPT, UP2 ;  /* 0x0000003f0700728c */ /* 0x000fe4000bf45320 */
[----:B----4-:R-:W-:Y:S01]  /*01b0*/  ULOP3.LUT UR4, UR32, UR17, UR33, 0xfe, !UPT ;  /* 0x0000001120047292 */ /* 0x010fe2000f8efe21 */
[----:B------:R-:W-:-:S03]  /*01c0*/  ULDC.U8 UR6, c[0x0][0x3c2] ;  /* 0x0000f08000067ab9 */ /* 0x000fc60000000000 */
[----:B------:R-:W-:Y:S01]  /*01d0*/  PLOP3.LUT P0, PT, PT, PT, UP2, 0x80, 0x0 ;  /* 0x000000000000781c */ /* 0x000fe20003f0f028 */
[----:B------:R-:W-:Y:S01]  /*01e0*/  UISETP.NE.AND UP3, UPT, UR6, URZ, UPT ;  /* 0x0000003f0600728c */ /* 0x000fe2000bf65270 */
[----:B------:R-:W-:Y:S01]  /*01f0*/  LOP3.LUT P3, RZ, R206, UR4, RZ, 0xfc, !PT ;  /* 0x00000004ceff7c12 */ /* 0x000fe2000f86fcff */
[----:B------:R-:W-:Y:S01]  /*0200*/  ULDC.64 UR4, c[0x0][0x300] ;  /* 0x0000c00000047ab9 */ /* 0x000fe20000000a00 */
[----:B------:R-:W-:Y:S01]  /*0210*/  ULDC.64 UR6, c[0x0][0x2f8] ;  /* 0x0000be0000067ab9 */ /* 0x000fe20000000a00 */
        /* <DEDUP_REMOVED lines=17> */
[----:B------:R-:W-:Y:S01]  /*0330*/  @UP1 ULDC.64 UR8, c[0x0][0x300] ;  /* 0x0000c00000081ab9 */ /* 0x000fe20000000a00 */
[----:B-1----:R-:W-:Y:S02]  /*0340*/  @!P3 IMAD.MOV.U32 R4, RZ, RZ, R8 ;  /* 0x000000ffff04b224 */ /* 0x002fe400078e0008 */
[----:B------:R-:W-:-:S05]  /*0350*/  @!P3 IMAD.MOV.U32 R5, RZ, RZ, R9 ;  /* 0x000000ffff05b224 */ /* 0x000fca00078e0009 */
[----:B------:R1:W-:Y:S01]  /*0360*/  @!P3 STG.E.64 desc[UR24][R6.64+0x8], R4 ;  /* 0x000008040600b986 */ /* 0x0003e2000c101b18 */
[----:B------:R-:W-:Y:S01]  /*0370*/  PLOP3.LUT P2, PT, PT, PT, UP0, 0x80, 0x0 ;  /* 0x000000000000781c */ /* 0x000fe20003f4f008 */
[----:B------:R-:W-:Y:S02]  /*0380*/  @UP1 UIMAD.WIDE UR8, UR33, 0x4, UR8 ;  /* 0x00000004210818a5 */ /* 0x000fe4000f8e0208 */
[----:B-1----:R-:W2:Y:S04]  /*0390*/  @P0 LDG.E R7, desc[UR24][R2.64] ;  /* 0x0000001802070981 */ /* 0x002ea8000c1e1900 */
[----:B------:R1:W3:Y:S01]  /*03a0*/  @P0 LDG.E R6, desc[UR24][R2.64+0x4] ;  /* 0x0000041802060981 */ /* 0x0002e2000c1e1900 */
[----:B------:R-:W-:Y:S02]  /*03b0*/  IMAD.U32 R4, RZ, RZ, UR8 ;  /* 0x00000008ff047e24 */ /* 0x000fe4000f8e00ff */
[----:B------:R-:W-:-:S05]  /*03c0*/  IMAD.U32 R5, RZ, RZ, UR9 ;  /* 0x00000009ff057e24 */ /* 0x000fca000f8e00ff */
[----:B------:R-:W4:Y:S01]  /*03d0*/  @P1 LDG.E R4, desc[UR24][R4.64] ;  /* 0x0000001804041981 */ /* 0x000f22000c1e1900 */
[----:B-1----:R-:W-:Y:S02]  /*03e0*/  IMAD.U32 R2, RZ, RZ, UR6 ;  /* 0x00000006ff027e24 */ /* 0x002fe4000f8e00ff */
[----:B------:R-:W-:-:S05]  /*03f0*/  IMAD.U32 R3, RZ, RZ, UR7 ;  /* 0x00000007ff037e24 */ /* 0x000fca000f8e00ff */
[----:B------:R-:W5:Y:S01]  /*0400*/  @!P2 LDG.E R0, desc[UR24][R2.64] ;  /* 0x000000180200a981 */ /* 0x000f62000c1e1900 */
[----:B------:R-:W-:Y:S01]  /*0410*/  UMOV UR6, 0xffffffff ;  /* 0xffffffff00067882 */ /* 0x000fe20000000000 */
[----:B------:R-:W-:-:S04]  /*0420*/  SHF.R.S32.HI R19, RZ, 0x1f, R206 ;  /* 0x0000001fff137819 */ /* 0x000fc800000114ce */
[----:B------:R-:W-:Y:S02]  /*0430*/  LEA.HI R178, R19, R206, RZ, 0x5 ;  /* 0x000000ce13b27211 */ /* 0x000fe400078f28ff */
[----:B--2---:R-:W-:Y:S02]  /*0440*/  @P0 R2UR UR16, R7 ;  /* 0x00000000071002ca */ /* 0x004fe400000e0000 */
[----:B---3--:R-:W-:Y:S02]  /*0450*/  @P0 R2UR UR18, R6 ;  /* 0x00000000061202ca */ /* 0x008fe400000e0000 */
[----:B------:R-:W-:-:S04]  /*0460*/  ISETP.NE.U32.AND P0, PT, RZ, UR4, PT ;  /* 0x00000004ff007c0c */ /* 0x000fc8000bf05070 */
[----:B------:R-:W-:-:S07]  /*0470*/  ISETP.NE.AND.EX P0, PT, RZ, UR5, PT, P0 ;  /* 0x00000005ff007c0c */ /* 0x000fce000bf05300 */
[----:B------:R-:W-:Y:S01]  /*0480*/  @UP2 UIADD3 UR18, UR18, -UR16, URZ ;  /* 0x8000001012122290 */ /* 0x000fe2000fffe03f */
[----:B----4-:R-:W-:-:S06]  /*0490*/  @P1 R2UR UR10, R4 ;  /* 0x00000000040a12ca */ /* 0x010fcc00000e0000 */
[----:B------:R-:W-:Y:S01]  /*04a0*/  @!UP2 ULDC UR18, c[0x0][0x2c4] ;  /* 0x0000b1000012aab9 */ /* 0x000fe20000000800 */
        /* <DEDUP_REMOVED lines=9> */
.L_x_732:
[----:B------:R-:W-:-:S05]  /*0540*/  ULDC UR7, c[0x0][0x2c8] ;  /* 0x0000b20000077ab9 */ /* 0x000fca0000000800 */
.L_x_733:
        /* <DEDUP_REMOVED lines=21> */
[----:B------:R-:W-:-:S06]  /*06a0*/  UISETP.GE.AND UP0, UPT, UR28, 0x1, UPT ;  /* 0x000000011c00788c */ /* 0x000fcc000bf06270 */
[----:B------:R-:W-:-:S13]  /*06b0*/  PLOP3.LUT P0, PT, PT, PT, UP0, 0x80, 0x0 ;  /* 0x000000000000781c */ /* 0x000fda0003f0f008 */
[----:B------:R-:W-:Y:S05]  /*06c0*/  @!P0 BRA `(.L_x_734) ;  /* 0x0000020800e88947 */ /* 0x000fea0003800000 */
[----:B------:R-:W1:Y:S01]  /*06d0*/  LDC R21, c[0x0][0x278] ;  /* 0x00009e00ff157b82 */ /* 0x000e620000000800 */
[----:B------:R-:W2:Y:S01]  /*06e0*/  S2R R4, SR_CTAID.Z ;  /* 0x0000000000047919 */ /* 0x000ea20000002700 */
[----:B------:R-:W-:Y:S01]  /*06f0*/  UISETP.NE.AND UP1, UPT, UR16, -0x1, UPT ;  /* 0xffffffff1000788c */ /* 0x000fe2000bf25270 */
[----:B------:R-:W-:Y:S01]  /*0700*/  LOP3.LUT R6, R178, 0xffffffe0, RZ, 0xc0, !PT ;  /* 0xffffffe0b2067812 */ /* 0x000fe200078ec0ff */
[----:B------:R-:W-:Y:S01]  /*0710*/  ULDC UR7, c[0x0][0x270] ;  /* 0x00009c0000077ab9 */ /* 0x000fe20000000800 */
[----:B------:R-:W-:Y:S01]  /*0720*/  UISETP.NE.AND UP0, UPT, UR6, -0x1, UPT ;  /* 0xffffffff0600788c */ /* 0x000fe2000bf05270 */
[----:B------:R-:W-:Y:S01]  /*0730*/  LEA.HI R20, R19, R206, RZ, 0x3 ;  /* 0x000000ce13147211 */ /* 0x000fe200078f18ff */
[----:B------:R-:W-:Y:S01]  /*0740*/  UIMAD UR7, UR33, UR7, UR32 ;  /* 0x00000007210772a4 */ /* 0x000fe2000f8e0220 */
[----:B------:R-:W-:Y:S01]  /*0750*/  IMAD.IADD R99, R206, 0x1, -R6 ;  /* 0x00000001ce637824 */ /* 0x000fe200078e0a06 */
[----:B------:R-:W-:Y:S01]  /*0760*/  UIADD3 UR14, -UR27, UR18, URZ ;  /* 0x000000121b0e7290 */ /* 0x000fe2000fffe13f */
[----:B------:R-:W-:Y:S01]  /*0770*/  SHF.R.S32.HI R18, RZ, 0x3, R20 ;  /* 0x00000003ff127819 */ /* 0x000fe20000011414 */
[----:B------:R-:W-:-:S02]  /*0780*/  USHF.L.U32 UR11, UR7, 0x5, URZ ;  /* 0x00000005070b7899 */ /* 0x000fc4000800063f */
[----:B------:R-:W-:Y:S01]  /*0790*/  @UP1 ULDC.64 UR4, c[0x0][0x240] ;  /* 0x0000900000041ab9 */ /* 0x000fe20000000a00 */
[----:B------:R-:W-:Y:S02]  /*07a0*/  @!UP1 USHF.R.S32.HI UR8, URZ, 0x1f, UR33 ;  /* 0x0000001f3f089899 */ /* 0x000fe40008011421 */
[----:B------:R-:W-:Y:S02]  /*07b0*/  @UP1 UIMAD.WIDE.U32 UR20, UR16, UR4, URZ ;  /* 0x00000004101412a5 */ /* 0x000fe4000f8e003f */
[----:B------:R-:W-:Y:S02]  /*07c0*/  USHF.R.S32.HI UR9, URZ, 0x1f, UR11 ;  /* 0x0000001f3f097899 */ /* 0x000fe4000801140b */
[----:B------:R-:W-:Y:S02]  /*07d0*/  @UP1 UIMAD UR19, UR16, UR5, UR21 ;  /* 0x00000005101312a4 */ /* 0x000fe4000f8e0215 */
[----:B------:R-:W-:Y:S01]  /*07e0*/  @UP0 UIADD3 UR13, UR10, UR6, URZ ;  /* 0x000000060a0d0290 */ /* 0x000fe2000fffe03f */
[----:B-1----:R-:W-:Y:S01]  /*07f0*/  IABS R0, R21 ;  /* 0x0000001500007213 */ /* 0x002fe20000000000 */
[----:B------:R-:W-:Y:S01]  /*0800*/  @!UP1 ULDC.64 UR4, c[0x0][0x228] ;  /* 0x00008a0000049ab9 */ /* 0x000fe20000000a00 */
[----:B------:R-:W-:Y:S01]  /*0810*/  ULDC UR21, c[0x0][0x2d8] ;  /* 0x0000b60000157ab9 */ /* 0x000fe20000000800 */
[----:B------:R-:W-:-:S02]  /*0820*/  @!UP1 UIMAD UR8, UR8, UR4, URZ ;  /* 0x00000004080892a4 */ /* 0x000fc4000f8e023f */
[----:B------:R-:W-:Y:S01]  /*0830*/  IMAD.MOV.U32 R5, RZ, RZ, R0 ;  /* 0x000000ffff057224 */ /* 0x000fe200078e0000 */
[----:B------:R-:W-:Y:S02]  /*0840*/  @!UP1 UIMAD.WIDE.U32 UR34, UR33, UR4, URZ ;  /* 0x00000004212292a5 */ /* 0x000fe4000f8e003f */
[----:B------:R-:W-:Y:S01]  /*0850*/  @!UP1 UIMAD UR5, UR33, UR5, UR8 ;  /* 0x00000005210592a4 */ /* 0x000fe2000f8e0208 */
[----:B------:R-:W1:Y:S01]  /*0860*/  I2F.RP R2, R5 ;  /* 0x0000000500027306 */ /* 0x000e620000209400 */
[----:B------:R-:W-:Y:S02]  /*0870*/  ULDC UR4, c[0x0][0x2d4] ;  /* 0x0000b50000047ab9 */ /* 0x000fe40000000800 */
[----:B------:R-:W-:Y:S02]  /*0880*/  UIMAD UR4, UR7, UR4, UR27 ;  /* 0x00000004070472a4 */ /* 0x000fe4000f8e021b */
[----:B------:R-:W-:Y:S02]  /*0890*/  @!UP1 UIADD3 UR19, UR35, UR5, URZ ;  /* 0x0000000523139290 */ /* 0x000fe4000fffe03f */
[----:B------:R-:W-:Y:S01]  /*08a0*/  UIMAD UR26, UR4, UR21, URZ ;  /* 0x00000015041a72a4 */ /* 0x000fe2000f8e023f */
[----:B------:R-:W-:Y:S01]  /*08b0*/  @!UP1 UMOV UR20, UR34 ;  /* 0x0000002200149c82 */ /* 0x000fe20008000000 */
[----:B-1----:R-:W1:Y:S02]  /*08c0*/  MUFU.RCP R2, R2 ;  /* 0x0000000200027308 */ /* 0x002e640000001000 */
[----:B-1----:R-:W-:-:S06]  /*08d0*/  VIADD R2, R2, 0xffffffe ;  /* 0x0ffffffe02027836 */ /* 0x002fcc0000000000 */
[----:B------:R-:W1:Y:S02]  /*08e0*/  F2I.FTZ.U32.TRUNC.NTZ R3, R2 ;  /* 0x0000000200037305 */ /* 0x000e64000021f000 */
[----:B-1----:R-:W-:Y:S02]  /*08f0*/  IMAD.MOV R0, RZ, RZ, -R3 ;  /* 0x000000ffff007224 */ /* 0x002fe400078e0a03 */
[----:B------:R-:W-:Y:S02]  /*0900*/  IMAD.MOV.U32 R2, RZ, RZ, RZ ;  /* 0x000000ffff027224 */ /* 0x000fe400078e00ff */
[----:B------:R-:W-:-:S04]  /*0910*/  IMAD R0, R0, R5, RZ ;  /* 0x0000000500007224 */ /* 0x000fc800078e02ff */
[----:B------:R-:W-:Y:S01]  /*0920*/  IMAD.HI.U32 R2, R3, R0, R2 ;  /* 0x0000000003027227 */ /* 0x000fe200078e0002 */
[----:B--2---:R-:W-:Y:S02]  /*0930*/  IABS R3, R4 ;  /* 0x0000000400037213 */ /* 0x004fe40000000000 */
[----:B------:R-:W-:-:S03]  /*0940*/  IADD3 R4, P1, P0, R8, UR11, R99 ;  /* 0x0000000b08047c10 */ /* 0x000fc6000f83e063 */
[----:B------:R-:W-:Y:S01]  /*0950*/  IMAD.HI.U32 R14, R2, R3, RZ ;  /* 0x00000003020e7227 */ /* 0x000fe200078e00ff */
[----:B------:R-:W-:Y:S01]  /*0960*/  SHF.R.S32.HI R2, RZ, 0x1f, R99 ;  /* 0x0000001fff027819 */ /* 0x000fe20000011463 */
[----:B------:R1:W-:Y:S02]  /*0970*/  STL [R1+0x18c], R4 ;  /* 0x00018c0401007387 */ /* 0x0003e40000100800 */
[----:B------:R-:W-:Y:S01]  /*0980*/  IMAD.MOV R0, RZ, RZ, -R14 ;  /* 0x000000ffff007224 */ /* 0x000fe200078e0a0e */
[----:B------:R-:W-:Y:S01]  /*0990*/  IADD3.X R202, R9, UR9, R2, P1, P0 ;  /* 0x0000000909ca7c10 */ /* 0x000fe20008fe0402 */
[----:B------:R-:W-:Y:S01]  /*09a0*/  @UP0 ULDC.64 UR8, c[0x0][0x248] ;  /* 0x0000920000080ab9 */ /* 0x000fe20000000a00 */
[----:B------:R-:W-:Y:S01]  /*09b0*/  PLOP3.LUT P0, PT, PT, PT, UP0, 0x80, 0x0 ;  /* 0x000000000000781c */ /* 0x000fe20003f0f008 */
[----:B------:R-:W-:Y:S01]  /*09c0*/  IMAD R2, R5, R0, R3 ;  /* 0x0000000005027224 */ /* 0x000fe200078e0203 */
[----:B------:R-:W-:Y:S01]  /*09d0*/  @UP0 UIMAD.WIDE.U32 UR22, UR13, UR8, URZ ;  /* 0x000000080d1602a5 */ /* 0x000fe2000f8e003f */
[----:B------:R-:W-:Y:S01]  /*09e0*/  IMAD.SHL.U32 R0, R18, 0x40, RZ ;  /* 0x0000004012007824 */ /* 0x000fe200078e00ff */
[----:B------:R-:W-:-:S04]  /*09f0*/  @UP0 UIMAD UR13, UR13, UR9, URZ ;  /* 0x000000090d0d02a4 */ /* 0x000fc8000f8e023f */
[----:B------:R-:W-:Y:S01]  /*0a00*/  @UP0 UIADD3 UR13, UR23, UR13, URZ ;  /* 0x0000000d170d0290 */ /* 0x000fe2000fffe03f */
[----:B------:R-:W-:Y:S02]  /*0a10*/  LOP3.LUT R0, R0, 0xc0, RZ, 0xc0, !PT ;  /* 0x000000c000007812 */ /* 0x000fe400078ec0ff */
[----:B-1----:R-:W-:-:S04]  /*0a20*/  LEA.HI R4, R19, R206, RZ, 0x2 ;  /* 0x000000ce13047211 */ /* 0x002fc800078f10ff */
[----:B------:R-:W-:Y:S02]  /*0a30*/  LOP3.LUT R3, R4, 0xfffffffc, RZ, 0xc0, !PT ;  /* 0xfffffffc04037812 */ /* 0x000fe400078ec0ff */
[----:B------:R-:W-:-:S03]  /*0a40*/  SHF.R.S32.HI R12, RZ, 0x2, R4 ;  /* 0x00000002ff0c7819 */ /* 0x000fc60000011404 */
[----:B------:R-:W-:Y:S01]  /*0a50*/  IMAD.IADD R3, R206, 0x1, -R3 ;  /* 0x00000001ce037824 */ /* 0x000fe200078e0a03 */
[----:B------:R-:W-:-:S03]  /*0a60*/  LEA.HI R4, R4, R12, RZ, 0x1 ;  /* 0x0000000c04047211 */ /* 0x000fc600078f08ff */
[----:B------:R-:W-:Y:S01]  /*0a70*/  IMAD.SHL.U32 R176, R3, 0x8, RZ ;  /* 0x0000000803b07824 */ /* 0x000fe200078e00ff */
[----:B------:R-:W-:Y:S01]  /*0a80*/  LOP3.LUT R4, R4, 0x7fffffe, RZ, 0xc0, !PT ;  /* 0x07fffffe04047812 */ /* 0x000fe200078ec0ff */
        /* <DEDUP_REMOVED lines=13> */
.L_x_735:
[----:B------:R-:W-:Y:S01]  /*0b60*/  @UP0 UIADD3 UR12, UR10, UR6, URZ ;  /* 0x000000060a0c0290 */ /* 0x000fe2000fffe03f */
[----:B------:R-:W-:Y:S01]  /*0b70*/  LOP3.LUT R3, R0, 0x18, R176, 0xf8, !PT ;  /* 0x0000001800037812 */ /* 0x000fe200078ef8b0 */
[----:B------:R-:W-:Y:S01]  /*0b80*/  USHF.R.S32.HI UR5, URZ, 0x1f, UR32 ;  /* 0x0000001f3f057899 */ /* 0x000fe20008011420 */
[----:B------:R-:W-:Y:S01]  /*0b90*/  SHF.R.U32.HI R0, RZ, 0x3, R0 ;  /* 0x00000003ff007819 */ /* 0x000fe20000011600 */
[----:B------:R-:W-:Y:S01]  /*0ba0*/  @UP0 ULDC.64 UR6, c[0x0][0x250] ;  /* 0x0000940000060ab9 */ /* 0x000fe20000000a00 */
[----:B------:R-:W-:Y:S01]  /*0bb0*/  ISETP.GT.U32.AND P5, PT, R5, R2, PT ;  /* 0x000000020500720c */ /* 0x000fe20003fa4070 */
[----:B------:R-:W-:Y:S01]  /*0bc0*/  @UP0 UIMAD.WIDE.U32 UR34, UR12, UR6, URZ ;  /* 0x000000060c2202a5 */ /* 0x000fe2000f8e003f */
[----:B------:R-:W-:Y:S01]  /*0bd0*/  LOP3.LUT R3, R3, R0, RZ, 0x3c, !PT ;  /* 0x0000000003037212 */ /* 0x000fe200078e3cff */
[----:B------:R-:W-:Y:S01]  /*0be0*/  @UP0 UIMAD UR12, UR12, UR7, URZ ;  /* 0x000000070c0c02a4 */ /* 0x000fe2000f8e023f */
[----:B------:R-:W-:Y:S01]  /*0bf0*/  SHF.R.S32.HI R201, RZ, 0x5, R178 ;  /* 0x00000005ffc97819 */ /* 0x000fe200000114b2 */
[----:B------:R-:W-:-:S02]  /*0c00*/  IMAD.IADD R0, R12, 0x1, -R4 ;  /* 0x000000010c007824 */ /* 0x000fc400078e0a04 */
[----:B------:R-:W-:Y:S01]  /*0c10*/  @UP0 UIADD3 UR12, UR35, UR12, URZ ;  /* 0x0000000c230c0290 */ /* 0x000fe2000fffe03f */
[----:B------:R-:W-:Y:S11]  /*0c20*/  @P0 BRA `(.L_x_736) ;  /* 0x0000000000300947 */ /* 0x000ff60003800000 */
        /* <DEDUP_REMOVED lines=8> */
[----:B------:R-:W-:Y:S02]  /*0cb0*/  UIMAD UR4, UR4, UR10, URZ ;  /* 0x0000000a040472a4 */ /* 0x000fe4000f8e023f */
[----:B------:R-:W-:Y:S02]  /*0cc0*/  UIMAD.WIDE.U32 UR34, UR33, UR10, UR34 ;  /* 0x0000000a212272a5 */ /* 0x000fe4000f8e0022 */
[----:B------:R-:W-:-:S04]  /*0cd0*/  UIMAD UR4, UR33, UR11, UR4 ;  /* 0x0000000b210472a4 */ /* 0x000fc8000f8e0204 */
[----:B------:R-:W-:-:S12]  /*0ce0*/  UIADD3 UR12, UR35, UR4, URZ ;  /* 0x00000004230c7290 */ /* 0x000fd8000fffe03f */
.L_x_736:
[----:B------:R-:W1:Y:S01]  /*0cf0*/  S2UR UR23, SR_CgaCtaId ;  /* 0x00000000001779c3 */ /* 0x000e620000008800 */
[----:B------:R-:W-:Y:S01]  /*0d00*/  ULDC.64 UR10, c[0x0][0x258] ;  /* 0x00009600000a7ab9 */ /* 0x000fe20000000a00 */
[----:B------:R-:W-:Y:S01]  /*0d10*/  IMAD R0, R201, 0x8, R0 ;  /* 0x00000008c9007824 */ /* 0x000fe200078e0200 */
[----:B------:R-:W-:Y:S01]  /*0d20*/  UIMAD UR4, UR5, UR10, URZ ;  /* 0x0000000a050472a4 */ /* 0x000fe2000f8e023f */
[----:B------:R-:W-:Y:S01]  /*0d30*/  @!P5 IMAD.IADD R2, R2, 0x1, -R5 ;  /* 0x000000010202d824 */ /* 0x000fe200078e0a05 */
[----:B------:R-:W-:Y:S01]  /*0d40*/  SHF.R.S32.HI R177, RZ, 0x1f, R176 ;  /* 0x0000001fffb17819 */ /* 0x000fe200000114b0 */
[----:B------:R-:W-:Y:S01]  /*0d50*/  IMAD.U32 R0, R0, 0x20, R3 ;  /* 0x0000002000007824 */ /* 0x000fe200078e0003 */
[----:B------:R-:W-:Y:S01]  /*0d60*/  UIMAD UR11, UR32, UR11, UR4 ;  /* 0x0000000b200b72a4 */ /* 0x000fe2000f8e0204 */
[----:B------:R-:W-:Y:S01]  /*0d70*/  ISETP.GE.AND P0, PT, R12, UR14, PT ;  /* 0x0000000e0c007c0c */ /* 0x000fe2000bf06270 */
[----:B------:R-:W-:Y:S01]  /*0d80*/  IMAD.U32 R6, RZ, RZ, UR10 ;  /* 0x0000000aff067e24 */ /* 0x000fe2000f8e00ff */
[----:B------:R-:W-:Y:S01]  /*0d90*/  UMOV UR4, 0x400 ;  /* 0x0000040000047882 */ /* 0x000fe20000000000 */
[----:B------:R-:W-:Y:S01]  /*0da0*/  ISETP.GE.U32.AND P6, PT, R2, R5, PT ;  /* 0x000000050200720c */ /* 0x000fe20003fc6070 */
[----:B------:R-:W-:Y:S01]  /*0db0*/  VIADD R16, R12, 0x20 ;  /* 0x000000200c107836 */ /* 0x000fe20000000000 */
[----:B------:R-:W-:Y:S01]  /*0dc0*/  IADD3 R2, P1, R176, UR20, RZ ;  /* 0x00000014b0027c10 */ /* 0x000fe2000ff3e0ff */
[C---:B------:R-:W-:Y:S01]  /*0dd0*/  VIADD R15, R12.reuse, 0x40 ;  /* 0x000000400c0f7836 */ /* 0x040fe20000000000 */
[----:B------:R-:W-:Y:S01]  /*0de0*/  LOP3.LUT R4, R21, UR32, RZ, 0x3c, !PT ;  /* 0x0000002015047c12 */ /* 0x000fe2000f8e3cff */
[----:B------:R-:W-:Y:S01]  /*0df0*/  VIADD R17, R12, 0x60 ;  /* 0x000000600c117836 */ /* 0x000fe20000000000 */
[----:B------:R-:W-:Y:S01]  /*0e00*/  IADD3.X R3, R177, UR19, RZ, P1, !PT ;  /* 0x00000013b1037c10 */ /* 0x000fe20008ffe4ff */
[----:B------:R-:W-:Y:S01]  /*0e10*/  BSSY B0, `(.L_x_737) ;  /* 0x0000021000007945 */ /* 0x000fe20003800000 */
[----:B------:R-:W-:Y:S01]  /*0e20*/  ISETP.GE.AND P4, PT, R4, RZ, PT ;  /* 0x000000ff0400720c */ /* 0x000fe20003f86270 */
[----:B------:R-:W-:Y:S01]  /*0e30*/  IMAD.U32 R4, RZ, RZ, UR17 ;  /* 0x00000011ff047e24 */ /* 0x000fe2000f8e00ff */
[----:B------:R-:W-:Y:S01]  /*0e40*/  SHF.R.S32.HI R13, RZ, 0x1f, R12 ;  /* 0x0000001fff0d7819 */ /* 0x000fe2000001140c */
[----:B------:R-:W-:Y:S01]  /*0e50*/  IMAD.WIDE.U32 R6, R6, UR32, R2 ;  /* 0x0000002006067c25 */ /* 0x000fe2000f8e0002 */
[----:B------:R-:W-:Y:S01]  /*0e60*/  ISETP.GE.AND P3, PT, R16, UR14, PT ;  /* 0x0000000e10007c0c */ /* 0x000fe2000bf66270 */
[----:B-1----:R-:W-:Y:S01]  /*0e70*/  ULEA UR4, UR23, UR4, 0x18 ;  /* 0x0000000417047291 */ /* 0x002fe2000f8ec03f */
[----:B------:R-:W-:Y:S01]  /*0e80*/  ISETP.GE.AND P2, PT, R15, UR14, PT ;  /* 0x0000000e0f007c0c */ /* 0x000fe2000bf46270 */
[----:B------:R-:W-:Y:S01]  /*0e90*/  VIADD R5, R7, UR11 ;  /* 0x0000000b07057c36 */ /* 0x000fe20008000000 */
[----:B------:R-:W-:Y:S01]  /*0ea0*/  ISETP.GE.AND P1, PT, R17, UR14, PT ;  /* 0x0000000e11007c0c */ /* 0x000fe2000bf26270 */
[----:B------:R-:W-:-:S02]  /*0eb0*/  IMAD.WIDE R2, R4, 0x80, R12 ;  /* 0x0000008004027825 */ /* 0x000fc400078e020c */
[----:B------:R-:W-:-:S05]  /*0ec0*/  LEA R244, R0, UR4, 0x1 ;  /* 0x0000000400f47c11 */ /* 0x000fca000f8e08ff */
[----:B------:R1:W-:Y:S01]  /*0ed0*/  STL [R1], R244 ;  /* 0x000000f401007387 */ /* 0x0003e20000100800 */
[----:B------:R-:W-:Y:S05]  /*0ee0*/  @P0 BRA `(.L_x_738) ;  /* 0x00000000004c0947 */ /* 0x000fea0003800000 */
        /* <DEDUP_REMOVED lines=19> */
.L_x_738:
[----:B------:R-:W-:Y:S05]  /*1020*/  BSYNC B0 ;  /* 0x0000000000007941 */ /* 0x000fea0003800000 */
.L_x_737:
        /* <DEDUP_REMOVED lines=22> */
.L_x_740:
[----:B------:R-:W-:Y:S05]  /*1190*/  BSYNC B0 ;  /* 0x0000000000007941 */ /* 0x000fea0003800000 */
.L_x_739:
        /* <DEDUP_REMOVED lines=22> */
.L_x_742:
[----:B------:R-:W-:Y:S05]  /*1300*/  BSYNC B0 ;  /* 0x0000000000007941 */ /* 0x000fea0003800000 */
.L_x_741:
[----:B------:R-:W-:Y:S01]  /*1310*/  UIADD3 UR10, UR28, 0x7f, URZ ;  /* 0x0000007f1c0a7890 */ /* 0x000fe2000fffe03f */
[----:B------:R-:W-:Y:S01]  /*1320*/  @!P5 VIADD R14, R14, 0x1 ;  /* 0x000000010e0ed836 */ /* 0x000fe20000000000 */
[----:B------:R-:W-:Y:S01]  /*1330*/  BSSY B0, `(.L_x_743) ;  /* 0x0000019000007945 */ /* 0x000fe20003800000 */
[----:B------:R-:W-:Y:S01]  /*1340*/  ISETP.NE.AND P0, PT, R21, RZ, PT ;  /* 0x000000ff1500720c */ /* 0x000fe20003f05270 */
[----:B------:R-:W-:Y:S02]  /*1350*/  USHF.R.S32.HI UR20, URZ, 0x1f, UR10 ;  /* 0x0000001f3f147899 */ /* 0x000fe4000801140a */
[----:B------:R-:W-:Y:S02]  /*1360*/  @P6 IADD3 R14, R14, 0x1, RZ ;  /* 0x000000010e0e6810 */ /* 0x000fe40007ffe0ff */
[----:B------:R-:W-:Y:S01]  /*1370*/  ULEA.HI UR20, UR20, UR10, URZ, 0x7 ;  /* 0x0000000a14147291 */ /* 0x000fe2000f8f383f */
[----:B------:R-:W-:Y:S11]  /*1380*/  @P1 BRA `(.L_x_744) ;  /* 0x00000000004c1947 */ /* 0x000ff60003800000 */
        /* <DEDUP_REMOVED lines=19> */
.L_x_744:
[----:B------:R-:W-:Y:S05]  /*14c0*/  BSYNC B0 ;  /* 0x0000000000007941 */ /* 0x000fea0003800000 */
.L_x_743:
[----:B------:R-:W-:Y:S01]  /*14d0*/  IMAD R4, R13, UR8, RZ ;  /* 0x000000080d047c24 */ /* 0x000fe2000f8e02ff */
[----:B------:R-:W-:Y:S01]  /*14e0*/  MOV R0, R14 ;  /* 0x0000000e00007202 */ /* 0x000fe20000000f00 */
[----:B-1----:R-:W-:Y:S01]  /*14f0*/  IMAD.WIDE.U32 R2, R12, UR8, R176 ;  /* 0x000000080c027c25 */ /* 0x002fe2000f8e00b0 */
[----:B------:R-:W-:Y:S01]  /*1500*/  ULDC.64 UR10, c[0x0][0x260] ;  /* 0x00009800000a7ab9 */ /* 0x000fe20000000a00 */
[----:B------:R-:W-:Y:S01]  /*1510*/  ULEA.HI.SX32 UR19, UR20, 0xffffffff, 0x19 ;  /* 0xffffffff14137891 */ /* 0x000fe2000f8fca3f */
[----:B------:R-:W-:Y:S01]  /*1520*/  @!P4 IADD3 R0, -R0, RZ, RZ ;  /* 0x000000ff0000c210 */ /* 0x000fe20007ffe1ff */
[----:B------:R-:W-:Y:S01]  /*1530*/  IMAD R4, R12, UR9, R4 ;  /* 0x000000090c047c24 */ /* 0x000fe2000f8e0204 */
[----:B------:R-:W-:Y:S01]  /*1540*/  IADD3 R6, P1, R2, UR22, RZ ;  /* 0x0000001602067c10 */ /* 0x000fe2000ff3e0ff */
[----:B------:R-:W-:Y:S01]  /*1550*/  UIMAD UR29, UR19, -0x80, UR28 ;  /* 0xffffff80131d78a4 */ /* 0x000fe2000f8e021c */
[----:B------:R-:W-:Y:S01]  /*1560*/  @!P0 LOP3.LUT R0, RZ, R21, RZ, 0x33, !PT ;  /* 0x00000015ff008212 */ /* 0x000fe200078e33ff */
[----:B------:R-:W-:Y:S01]  /*1570*/  USHF.L.U32 UR23, UR8, 0x7, URZ ;  /* 0x0000000708177899 */ /* 0x000fe2000800063f */
[----:B------:R-:W-:Y:S01]  /*1580*/  IADD3.X R7, R3, UR13, R4, P1, !PT ;  /* 0x0000000d03077c10 */ /* 0x000fe20008ffe404 */
[----:B------:R-:W-:Y:S01]  /*1590*/  IMAD.WIDE.U32 R2, R12, UR6, R176 ;  /* 0x000000060c027c25 */ /* 0x000fe2000f8e00b0 */
[----:B------:R-:W-:Y:S01]  /*15a0*/  SHF.R.S32.HI R8, RZ, 0x1f, R0 ;  /* 0x0000001fff087819 */ /* 0x000fe20000011400 */
[----:B------:R-:W-:Y:S01]  /*15b0*/  USHF.L.U64.HI UR22, UR8, 0x7, UR9 ;  /* 0x0000000708167899 */ /* 0x000fe20008010209 */
[----:B------:R-:W-:Y:S01]  /*15c0*/  BSSY B0, `(.L_x_745) ;  /* 0x0000029000007945 */ /* 0x000fe20003800000 */
[----:B------:R-:W-:Y:S01]  /*15d0*/  IMAD R4, R13, UR6, RZ ;  /* 0x000000060d047c24 */ /* 0x000fe2000f8e02ff */
[----:B------:R-:W-:Y:S01]  /*15e0*/  USHF.R.S32.HI UR36, URZ, 0x1f, UR19 ;  /* 0x0000001f3f247899 */ /* 0x000fe20008011413 */
[----:B---3--:R-:W-:Y:S01]  /*15f0*/  IMAD.WIDE.U32 R10, R0, UR10, R6 ;  /* 0x0000000a000a7c25 */ /* 0x008fe2000f8e0006 */
[----:B------:R-:W-:-:S02]  /*1600*/  MOV R179, UR23 ;  /* 0x0000001700b37c02 */ /* 0x000fc40008000f00 */
[----:B------:R-:W-:Y:S01]  /*1610*/  ISETP.GE.AND P3, PT, R16, UR29, PT ;  /* 0x0000001d10007c0c */ /* 0x000fe2000bf66270 */
[----:B------:R-:W-:Y:S01]  /*1620*/  IMAD R5, R12, UR7, R4 ;  /* 0x000000070c057c24 */ /* 0x000fe2000f8e0204 */
[----:B------:R-:W-:Y:S01]  /*1630*/  IADD3 R4, P0, R2, UR34, RZ ;  /* 0x0000002202047c10 */ /* 0x000fe2000ff1e0ff */
[----:B------:R-:W-:Y:S01]  /*1640*/  IMAD R2, R8, UR10, RZ ;  /* 0x0000000a08027c24 */ /* 0x000fe2000f8e02ff */
[----:B------:R-:W-:Y:S01]  /*1650*/  MOV R246, R10 ;  /* 0x0000000a00f67202 */ /* 0x000fe20000000f00 */
[----:B------:R1:W-:Y:S01]  /*1660*/  STL.64 [R1+0x2f0], R10 ;  /* 0x0002f00a01007387 */ /* 0x0003e20000100a00 */
[----:B------:R-:W-:Y:S01]  /*1670*/  IADD3.X R5, R3, UR12, R5, P0, !PT ;  /* 0x0000000c03057c10 */ /* 0x000fe200087fe405 */
[----:B------:R-:W-:Y:S01]  /*1680*/  IMAD R2, R0, UR11, R2 ;  /* 0x0000000b00027c24 */ /* 0x000fe2000f8e0202 */
[----:B------:R-:W-:Y:S01]  /*1690*/  ULDC.64 UR10, c[0x0][0x268] ;  /* 0x00009a00000a7ab9 */ /* 0x000fe20000000a00 */
[----:B------:R-:W-:Y:S01]  /*16a0*/  ISETP.GE.AND P0, PT, R12, UR29, PT ;  /* 0x0000001d0c007c0c */ /* 0x000fe2000bf06270 */
[----:B------:R-:W-:Y:S01]  /*16b0*/  UIMAD UR12, UR22, UR19, URZ ;  /* 0x00000013160c72a4 */ /* 0x000fe2000f8e023f */
[----:B------:R-:W-:Y:S01]  /*16c0*/  IMAD.WIDE.U32 R22, R0, UR10, R4 ;  /* 0x0000000a00167c25 */ /* 0x000fe2000f8e0004 */
[----:B------:R-:W-:-:S02]  /*16d0*/  IADD3 R247, R11, R2, RZ ;  /* 0x000000020bf77210 */ /* 0x000fc40007ffe0ff */
[----:B------:R-:W-:Y:S01]  /*16e0*/  UIMAD UR12, UR36, UR23, UR12 ;  /* 0x00000017240c72a4 */ /* 0x000fe2000f8e020c */
[----:B------:R-:W-:Y:S01]  /*16f0*/  IMAD R8, R8, UR10, RZ ;  /* 0x0000000a08087c24 */ /* 0x000fe2000f8e02ff */
[----:B------:R-:W-:Y:S01]  /*1700*/  ISETP.GE.AND P2, PT, R15, UR29, PT ;  /* 0x0000001d0f007c0c */ /* 0x000fe2000bf46270 */
[----:B------:R1:W-:Y:S01]  /*1710*/  STL.64 [R1+0x2e0], R246 ;  /* 0x0002e0f601007387 */ /* 0x0003e20000100a00 */
[----:B------:R-:W-:Y:S01]  /*1720*/  IMAD.WIDE.U32 R2, R179, UR19, R246 ;  /* 0x00000013b3027c25 */ /* 0x000fe2000f8e00f6 */
[----:B------:R-:W-:Y:S02]  /*1730*/  ISETP.GE.AND P1, PT, R17, UR29, PT ;  /* 0x0000001d11007c0c */ /* 0x000fe4000bf26270 */
[----:B------:R1:W-:Y:S01]  /*1740*/  STL.64 [R1+0x2e8], R22 ;  /* 0x0002e81601007387 */ /* 0x0003e20000100a00 */
[----:B------:R-:W-:Y:S01]  /*1750*/  IMAD R14, R0, UR11, R8 ;  /* 0x0000000b000e7c24 */ /* 0x000fe2000f8e0208 */
[----:B------:R-:W-:Y:S01]  /*1760*/  IADD3 R5, R3, UR12, RZ ;  /* 0x0000000c03057c10 */ /* 0x000fe2000fffe0ff */
[----:B------:R-:W-:Y:S08]  /*1770*/  @P0 BRA `(.L_x_746) ;  /* 0x0000000000340947 */ /* 0x000ff00003800000 */
        /* <DEDUP_REMOVED lines=13> */
.L_x_746:
[----:B------:R-:W-:Y:S05]  /*1850*/  BSYNC B0 ;  /* 0x0000000000007941 */ /* 0x000fea0003800000 */
.L_x_745:
        /* <DEDUP_REMOVED lines=17> */
.L_x_748:
[----:B------:R-:W-:Y:S05]  /*1970*/  BSYNC B0 ;  /* 0x0000000000007941 */ /* 0x000fea0003800000 */
.L_x_747:
        /* <DEDUP_REMOVED lines=8> */
[----:B-1----:R-:W-:-:S03]  /*1a00*/  IMAD.U32 R6, RZ, RZ, UR9 ;  /* 0x00000009ff067e24 */ /* 0x002fc6000f8e00ff */
        /* <DEDUP_REMOVED lines=8> */
.L_x_750:
[----:B------:R-:W-:Y:S05]  /*1a90*/  BSYNC B0 ;  /* 0x0000000000007941 */ /* 0x000fea0003800000 */
.L_x_749:
        /* <DEDUP_REMOVED lines=18> */
.L_x_752:
[----:B------:R-:W-:Y:S05]  /*1bc0*/  BSYNC B0 ;  /* 0x0000000000007941 */ /* 0x000fea0003800000 */
.L_x_751:
        /* <DEDUP_REMOVED lines=9> */
[----:B------:R-:W-:Y:S01]  /*1c60*/  @UP1 UMOV UR39, UR5 ;  /* 0x0000000500271c82 */ /* 0x000fe20008000000 */
[----:B------:R-:W-:Y:S01]  /*1c70*/  LEA.HI R8, R19, R206, RZ, 0x4 ;  /* 0x000000ce13087211 */ /* 0x000fe200078f20ff */
[----:B------:R-:W-:Y:S01]  /*1c80*/  @UP1 UIMAD.WIDE.U32 UR38, UR33, UR10, UR38 ;  /* 0x0000000a212612a5 */ /* 0x000fe2000f8e0026 */
[----:B-1----:R-:W-:Y:S01]  /*1c90*/  IMAD.SHL.U32 R10, R18, 0x8, RZ ;  /* 0x00000008120a7824 */ /* 0x002fe200078e00ff */
[----:B------:R-:W-:Y:S01]  /*1ca0*/  @UP1 UIMAD UR11, UR33, UR11, UR37 ;  /* 0x0000000b210b12a4 */ /* 0x000fe2000f8e0225 */
[----:B------:R-:W-:-:S04]  /*1cb0*/  DEPBAR.LE SB0, 0x0 ;  /* 0x000080000000791a */ /* 0x000fc80000000000 */
[----:B------:R-:W-:Y:S02]  /*1cc0*/  @UP1 ULEA UR12, UP0, UR38, UR12, 0x2 ;  /* 0x0000000c260c1291 */ /* 0x000fe4000f80103f */
[----:B------:R-:W-:Y:S01]  /*1cd0*/  @UP1 UIADD3 UR11, UR39, UR11, URZ ;  /* 0x0000000b270b1290 */ /* 0x000fe2000fffe03f */
[----:B------:R-:W-:-:S03]  /*1ce0*/  @UP1 ULDC UR5, c[0x0][0x2e8] ;  /* 0x0000ba0000051ab9 */ /* 0x000fc60000000800 */
[----:B------:R-:W-:Y:S01]  /*1cf0*/  @UP1 ULEA.HI.X UR13, UR38, UR13, UR11, 0x2, UP0 ;  /* 0x0000000d260d1291 */ /* 0x000fe200080f140b */
[----:B------:R-:W-:-:S05]  /*1d00*/  IMAD.U32 R2, RZ, RZ, UR12 ;  /* 0x0000000cff027e24 */ /* 0x000fca000f8e00ff */
[----:B------:R-:W-:-:S05]  /*1d10*/  IMAD.U32 R3, RZ, RZ, UR13 ;  /* 0x0000000dff037e24 */ /* 0x000fca000f8e00ff */
[----:B------:R1:W5:Y:S01]  /*1d20*/  @P0 LDG.E R11, desc[UR24][R2.64] ;  /* 0x00000018020b0981 */ /* 0x000362000c1e1900 */
[----:B------:R-:W-:Y:S01]  /*1d30*/  LOP3.LUT R0, R8, 0xfffffff0, RZ, 0xc0, !PT ;  /* 0xfffffff008007812 */ /* 0x000fe200078ec0ff */
[----:B------:R-:W-:Y:S01]  /*1d40*/  IMAD.IADD R14, R23, 0x1, R14 ;  /* 0x00000001170e7824 */ /* 0x000fe200078e020e */
[----:B------:R-:W-:Y:S01]  /*1d50*/  SHF.R.S32.HI R4, RZ, 0x4, R8 ;  /* 0x00000004ff047819 */ /* 0x000fe20000011408 */
[----:B------:R-:W-:Y:S01]  /*1d60*/  UIMAD.WIDE.U32 UR10, UR19, UR6, URZ ;  /* 0x00000006130a72a5 */ /* 0x000fe2000f8e003f */
[----:B------:R-:W-:Y:S01]  /*1d70*/  ISETP.GE.AND P5, PT, R12, UR29, PT ;  /* 0x0000001d0c007c0c */ /* 0x000fe2000bfa6270 */
[----:B------:R-:W-:Y:S01]  /*1d80*/  IMAD.IADD R5, R206, 0x1, -R0 ;  /* 0x00000001ce057824 */ /* 0x000fe200078e0a00 */
[----:B------:R-:W-:Y:S01]  /*1d90*/  LEA.HI R8, R8, R4, RZ, 0x1 ;  /* 0x0000000408087211 */ /* 0x000fe200078f08ff */
[----:B------:R-:W-:Y:S01]  /*1da0*/  BAR.SYNC.DEFER_BLOCKING 0x0 ;  /* 0x0000000000007b1d */ /* 0x000fe20000010000 */
[----:B------:R-:W-:Y:S02]  /*1db0*/  ISETP.GE.AND P4, PT, R16, UR29, PT ;  /* 0x0000001d10007c0c */ /* 0x000fe4000bf86270 */
[----:B------:R-:W-:-:S02]  /*1dc0*/  LEA.HI R6, R5, R5, RZ, 0x1 ;  /* 0x0000000505067211 */ /* 0x000fc400078f08ff */
[----:B------:R-:W-:Y:S01]  /*1dd0*/  LOP3.LUT R8, R8, 0xfffffffe, RZ, 0xc0, !PT ;  /* 0xfffffffe08087812 */ /* 0x000fe200078ec0ff */
[----:B------:R-:W-:Y:S01]  /*1de0*/  BSSY B0, `(.L_x_753) ;  /* 0x0000046000007945 */ /* 0x000fe20003800000 */
[--C-:B------:R-:W-:Y:S01]  /*1df0*/  SHF.R.S32.HI R7, RZ, 0x1, R6.reuse ;  /* 0x00000001ff077819 */ /* 0x100fe20000011406 */
[----:B------:R2:W-:Y:S01]  /*1e00*/  STL [R1+0x2f8], R14 ;  /* 0x0002f80e01007387 */ /* 0x0005e20000100800 */
[----:B------:R-:W-:Y:S01]  /*1e10*/  SHF.R.S32.HI R0, RZ, 0x1f, R6 ;  /* 0x0000001fff007819 */ /* 0x000fe20000011406 */
[----:B------:R-:W-:Y:S01]  /*1e20*/  IMAD.IADD R4, R4, 0x1, -R8 ;  /* 0x0000000104047824 */ /* 0x000fe200078e0a08 */
[----:B------:R-:W-:Y:S02]  /*1e30*/  LOP3.LUT R6, R6, 0x7fffffe, RZ, 0xc0, !PT ;  /* 0x07fffffe06067812 */ /* 0x000fe400078ec0ff */
[----:B------:R-:W-:Y:S02]  /*1e40*/  LEA.HI R9, R0, R7, RZ, 0x2 ;  /* 0x0000000700097211 */ /* 0x000fe400078f10ff */
[----:B------:R-:W-:Y:S01]  /*1e50*/  ISETP.GE.AND P3, PT, R15, UR29, PT ;  /* 0x0000001d0f007c0c */ /* 0x000fe2000bf66270 */
[----:B------:R-:W-:Y:S01]  /*1e60*/  IMAD.IADD R98, R5, 0x1, -R6 ;  /* 0x0000000105627824 */ /* 0x000fe200078e0a06 */
[----:B-1----:R-:W-:Y:S01]  /*1e70*/  LOP3.LUT R3, R20, 0xfffffff8, RZ, 0xc0, !PT ;  /* 0xfffffff814037812 */ /* 0x002fe200078ec0ff */
[----:B------:R-:W-:Y:S01]  /*1e80*/  IMAD.U32 R6, RZ, RZ, UR10 ;  /* 0x0000000aff067e24 */ /* 0x000fe2000f8e00ff */
[----:B------:R-:W-:-:S02]  /*1e90*/  LOP3.LUT R9, R9, 0xfffffffc, RZ, 0xc0, !PT ;  /* 0xfffffffc09097812 */ /* 0x000fc400078ec0ff */
[----:B------:R-:W-:Y:S01]  /*1ea0*/  ISETP.GE.AND P2, PT, R17, UR29, PT ;  /* 0x0000001d11007c0c */ /* 0x000fe2000bf46270 */
[----:B------:R-:W-:Y:S02]  /*1eb0*/  IMAD.IADD R3, R206, 0x1, -R3 ;  /* 0x00000001ce037824 */ /* 0x000fe400078e0a03 */
[----:B------:R-:W-:Y:S01]  /*1ec0*/  IMAD.IADD R48, R7, 0x1, -R9 ;  /* 0x0000000107307824 */ /* 0x000fe200078e0a09 */
[----:B------:R2:W-:Y:S02]  /*1ed0*/  @P5 STS [R244+0x4000], RZ ;  /* 0x004000fff4005388 */ /* 0x0005e40000000800 */
[----:B------:R-:W-:Y:S02]  /*1ee0*/  LEA.HI R2, R3, R3, RZ, 0x1 ;  /* 0x0000000303027211 */ /* 0x000fe400078f08ff */
[----:B------:R2:W-:Y:S02]  /*1ef0*/  @P5 STS [R244+0x4004], RZ ;  /* 0x004004fff4005388 */ /* 0x0005e40000000800 */
[----:B------:R-:W-:-:S02]  /*1f00*/  SHF.R.S32.HI R49, RZ, 0x1, R2 ;  /* 0x00000001ff317819 */ /* 0x000fc40000011402 */
[----:B------:R-:W-:Y:S01]  /*1f10*/  LOP3.LUT R2, R2, 0x3fffffe, RZ, 0xc0, !PT ;  /* 0x03fffffe02027812 */ /* 0x000fe200078ec0ff */
[----:B------:R2:W-:Y:S02]  /*1f20*/  @P5 STS.64 [R244+0x4008], RZ ;  /* 0x004008fff4005388 */ /* 0x0005e40000000a00 */
[----:B------:R-:W-:-:S05]  /*1f30*/  IMAD.SHL.U32 R0, R49, 0x40, RZ ;  /* 0x0000004031007824 */ /* 0x000fca00078e00ff */
[----:B------:R-:W-:-:S04]  /*1f40*/  LOP3.LUT R0, R0, 0xc0, RZ, 0xc0, !PT ;  /* 0x000000c000007812 */ /* 0x000fc800078ec0ff */
[----:B------:R-:W-:Y:S02]  /*1f50*/  LOP3.LUT R8, R0, 0x8, R10, 0xf8, !PT ;  /* 0x0000000800087812 */ /* 0x000fe400078ef80a */
[----:B------:R-:W-:Y:S01]  /*1f60*/  SHF.R.U32.HI R7, RZ, 0x3, R0 ;  /* 0x00000003ff077819 */ /* 0x000fe20000011600 */
[----:B------:R-:W-:Y:S02]  /*1f70*/  IMAD.IADD R0, R3, 0x1, -R2 ;  /* 0x0000000103007824 */ /* 0x000fe400078e0a02 */
[----:B------:R-:W-:Y:S01]  /*1f80*/  IMAD.SHL.U32 R3, R48, 0x40, RZ ;  /* 0x0000004030037824 */ /* 0x000fe200078e00ff */
[----:B------:R-:W-:Y:S01]  /*1f90*/  LOP3.LUT R9, R8, R7, RZ, 0x3c, !PT ;  /* 0x0000000708097212 */ /* 0x000fe200078e3cff */
[C---:B------:R-:W-:Y:S01]  /*1fa0*/  IMAD R7, R4.reuse, 0x8, R0 ;  /* 0x0000000804077824 */ /* 0x040fe200078e0200 */
[----:B------:R-:W5:Y:S01]  /*1fb0*/  @P0 MUFU.RCP R8, UR5 ;  /* 0x0000000500080d08 */ /* 0x000f620008001000 */
[----:B------:R-:W-:Y:S01]  /*1fc0*/  IMAD.SHL.U32 R2, R4, 0x8, RZ ;  /* 0x0000000804027824 */ /* 0x000fe200078e00ff */
[----:B------:R-:W-:Y:S01]  /*1fd0*/  LOP3.LUT R0, R3, 0xc0, RZ, 0xc0, !PT ;  /* 0x000000c003007812 */ /* 0x000fe200078ec0ff */
[----:B------:R-:W-:Y:S01]  /*1fe0*/  UIMAD UR5, UR36, UR6, URZ ;  /* 0x00000006240572a4 */ /* 0x000fe2000f8e023f */
[----:B------:R-:W-:-:S02]  /*1ff0*/  SHF.R.S32.HI R3, RZ, 0x1f, R5 ;  /* 0x0000001fff037819 */ /* 0x000fc40000011405 */
[----:B------:R-:W-:Y:S01]  /*2000*/  LOP3.LUT R4, R0, 0x8, R2, 0xf8, !PT ;  /* 0x0000000800047812 */ /* 0x000fe200078ef802 */
[----:B------:R-:W-:Y:S01]  /*2010*/  UIMAD UR5, UR19, UR7, UR5 ;  /* 0x00000007130572a4 */ /* 0x000fe2000f8e0205 */
[----:B------:R-:W-:Y:S01]  /*2020*/  SHF.R.U32.HI R2, RZ, 0x3, R0 ;  /* 0x00000003ff027819 */ /* 0x000fe20000011600 */
[----:B------:R-:W-:Y:S01]  /*2030*/  IMAD.U32 R0, R7, 0x20, R9 ;  /* 0x0000002007007824 */ /* 0x000fe200078e0009 */
[----:B------:R-:W-:Y:S01]  /*2040*/  LEA.HI R3, R3, R5, RZ, 0x3 ;  /* 0x0000000503037211 */ /* 0x000fe200078f18ff */
[----:B------:R-:W-:Y:S01]  /*2050*/  UIADD3 UR5, UR11, UR5, URZ ;  /* 0x000000050b057290 */ /* 0x000fe2000fffe03f */
[----:B------:R-:W-:Y:S01]  /*2060*/  LOP3.LUT R97, R4, R2, RZ, 0x3c, !PT ;  /* 0x0000000204617212 */ /* 0x000fe200078e3cff */
[----:B------:R-:W-:Y:S01]  /*2070*/  IMAD.U32 R7, RZ, RZ, UR11 ;  /* 0x0000000bff077e24 */ /* 0x000fe2000f8e00ff */
[----:B------:R-:W-:Y:S01]  /*2080*/  LEA R4, P1, R6, R22, 0x7 ;  /* 0x0000001606047211 */ /* 0x000fe200078238ff */
[----:B------:R-:W-:Y:S01]  /*2090*/  IMAD.SHL.U32 R2, R3, 0x20, RZ ;  /* 0x0000002003027824 */ /* 0x000fe200078e00ff */
[----:B------:R-:W-:Y:S01]  /*20a0*/  LEA R200, R0, UR4, 0x1 ;  /* 0x0000000400c87c11 */ /* 0x000fe2000f8e08ff */
[----:B------:R-:W-:Y:S01]  /*20b0*/  IMAD.U32 R3, RZ, RZ, UR5 ;  /* 0x00000005ff037e24 */ /* 0x000fe2000f8e00ff */
[----:B------:R-:W-:-:S02]  /*20c0*/  UMOV UR5, URZ ;  /* 0x0000003f00057c82 */ /* 0x000fc40008000000 */
[----:B------:R-:W-:-:S05]  /*20d0*/  LOP3.LUT R96, R2, 0xffffff00, RZ, 0xc0, !PT ;  /* 0xffffff0002607812 */ /* 0x000fca00078ec0ff */
[----:B------:R-:W-:-:S04]  /*20e0*/  IMAD R2, R201, 0x200, R96 ;  /* 0x00000200c9027824 */ /* 0x000fc800078e0260 */
[----:B------:R-:W-:-:S04]  /*20f0*/  IMAD R2, R98, 0x20, R2 ;  /* 0x0000002062027824 */ /* 0x000fc800078e0202 */
[----:B------:R-:W-:-:S05]  /*2100*/  IMAD.IADD R2, R97, 0x1, R2 ;  /* 0x0000000161027824 */ /* 0x000fca00078e0202 */
[----:B------:R-:W-:Y:S01]  /*2110*/  LEA R203, R2, UR4, 0x1 ;  /* 0x0000000402cb7c11 */ /* 0x000fe2000f8e08ff */
[----:B-----5:R-:W-:-:S05]  /*2120*/  @P0 FMUL.FTZ R5, R11, R8 ;  /* 0x000000080b050220 */ /* 0x020fca0000410000 */
[----:B------:R-:W-:Y:S02]  /*2130*/  @P0 R2UR UR10, R5 ;  /* 0x00000000050a02ca */ /* 0x000fe400000e0000 */
[----:B------:R-:W-:-:S11]  /*2140*/  LEA.HI.X R5, R6, R14, R3, 0x7, P1 ;  /* 0x0000000e06057211 */ /* 0x000fd600008f3c03 */
[----:B------:R-:W-:Y:S01]  /*2150*/  @UP1 UMOV UR5, UR10 ;  /* 0x0000000a00051c82 */ /* 0x000fe20008000000 */
[----:B--2---:R-:W-:Y:S05]  /*2160*/  @P5 BRA `(.L_x_754) ;  /* 0x0000000000345947 */ /* 0x004fea0003800000 */
        /* <DEDUP_REMOVED lines=13> */
.L_x_754:
[----:B------:R-:W-:Y:S05]  /*2240*/  BSYNC B0 ;  /* 0x0000000000007941 */ /* 0x000fea0003800000 */
.L_x_753:
        /* <DEDUP_REMOVED lines=9> */
[----:B--2---:R-:W-:-:S03]  /*22e0*/  IMAD.U32 R2, RZ, RZ, UR7 ;  /* 0x00000007ff027e24 */ /* 0x004fc6000f8e00ff */
        /* <DEDUP_REMOVED lines=8> */
.L_x_756:
[----:B------:R-:W-:Y:S05]  /*2370*/  BSYNC B0 ;  /* 0x0000000000007941 */ /* 0x000fea0003800000 */
.L_x_755:
        /* <DEDUP_REMOVED lines=18> */
.L_x_758:
[----:B------:R-:W-:Y:S05]  /*24a0*/  BSYNC B0 ;  /* 0x0000000000007941 */ /* 0x000fea0003800000 */
.L_x_757:
        /* <DEDUP_REMOVED lines=12> */
[----:B--2---:R-:W-:-:S04]  /*2570*/  LEA R2, P0, R4, UR10, 0x1 ;  /* 0x0000000a04027c11 */ /* 0x004fc8000f8008ff */
[----:B------:R-:W-:-:S05]  /*2580*/  LEA.HI.X R3, R4, UR11, R0, 0x1, P0 ;  /* 0x0000000b04037c11 */ /* 0x000fca00080f0c00 */
[----:B------:R-:W-:Y:S01]  /*2590*/  @!PT LDS RZ, [RZ] ;  /* 0x00000000fffff984 */ /* 0x000fe20000000800 */
[----:B------:R-:W-:Y:S01]  /*25a0*/  @!PT LDS RZ, [RZ] ;  /* 0x00000000fffff984 */ /* 0x000fe20000000800 */
[----:B------:R-:W-:Y:S01]  /*25b0*/  @!PT LDS RZ, [RZ] ;  /* 0x00000000fffff984 */ /* 0x000fe20000000800 */
[----:B------:R2:W-:Y:S04]  /*25c0*/  LDGSTS.E.BYPASS.LTC128B.128 [R244+0x5800], desc[UR24][R2.64] ;  /* 0x0580000002f47fae */ /* 0x0005e8000b901d58 */
.L_x_760:
[----:B------:R-:W-:Y:S05]  /*25d0*/  BSYNC B0 ;  /* 0x0000000000007941 */ /* 0x000fea0003800000 */
.L_x_759:
[----:B------:R-:W-:Y:S01]  /*25e0*/  LDSM.16.M88.4 R12, [R203] ;  /* 0x00000000cb0c783b */ /* 0x000fe20000000200 */
[----:B------:R-:W-:Y:S01]  /*25f0*/  LOP3.LUT P0, RZ, R49, 0x2, RZ, 0xc0, !PT ;  /* 0x0000000231ff7812 */ /* 0x000fe2000780c0ff */
[----:B------:R-:W-:Y:S01]  /*2600*/  IMAD.MOV.U32 R0, RZ, RZ, 0x10 ;  /* 0x00000010ff007424 */ /* 0x000fe200078e00ff */
[----:B------:R-:W-:Y:S01]  /*2610*/  LOP3.LUT P1, RZ, R48, 0x2, RZ, 0xc0, !PT ;  /* 0x0000000230ff7812 */ /* 0x000fe2000782c0ff */
[----:B------:R-:W5:Y:S01]  /*2620*/  LDSM.16.M88.4 R16, [R200+0x3400] ;  /* 0x00340000c810783b */ /* 0x000f620000000200 */
[C---:B--2---:R-:W-:Y:S01]  /*2630*/  VIADD R2, R200.reuse, 0x2000 ;  /* 0x00002000c8027836 */ /* 0x044fe20000000000 */
[----:B------:R-:W-:Y:S01]  /*2640*/  SHF.R.S32.HI R3, RZ, 0x1f, R178 ;  /* 0x0000001fff037819 */ /* 0x000fe200000114b2 */
[----:B------:R-:W-:Y:S01]  /*2650*/  VIADD R205, R200, 0x2020 ;  /* 0x00002020c8cd7836 */ /* 0x000fe20000000000 */
[----:B------:R-:W2:Y:S01]  /*2660*/  LDSM.16.M88.4 R36, [R200+0x2000] ;  /* 0x00200000c824783b */ /* 0x000ea20000000200 */
[----:B------:R-:W-:Y:S01]  /*2670*/  SEL R0, R0, 0xfffffff0, !P1 ;  /* 0xfffffff000007807 */ /* 0x000fe20004800000 */
[----:B------:R-:W-:Y:S01]  /*2680*/  UISETP.GE.AND UP0, UPT, UR28, 0x81, UPT ;  /* 0x000000811c00788c */ /* 0x000fe2000bf06270 */
[----:B------:R-:W-:Y:S01]  /*2690*/  LEA.HI R3, R3, R201, RZ, 0x2 ;  /* 0x000000c903037211 */ /* 0x000fe200078f10ff */
[----:B------:R-:W3:Y:S02]  /*26a0*/  LDSM.16.M88.4 R32, [R200+0x2400] ;  /* 0x00240000c820783b */ /* 0x000ee40000000200 */
[----:B------:R-:W-:Y:S01]  /*26b0*/  IMAD R204, R0, 0x2, R203 ;  /* 0x0000000200cc7824 */ /* 0x000fe200078e02cb */
[----:B------:R-:W-:Y:S01]  /*26c0*/  LOP3.LUT R3, R3, 0xffffffc, RZ, 0xc0, !PT ;  /* 0x0ffffffc03037812 */ /* 0x000fe200078ec0ff */
[----:B------:R-:W4:Y:S01]  /*26d0*/  LDSM.16.M88.4 R28, [R200+0x2800] ;  /* 0x00280000c81c783b */ /* 0x000f220000000200 */
[----:B------:R-:W-:Y:S01]  /*26e0*/  @P0 VIADD R205, R2, 0xffffffe0 ;  /* 0xffffffe002cd0836 */ /* 0x000fe20000000000 */
[----:B------:R-:W-:-:S02]  /*26f0*/  SHF.R.S32.HI R2, RZ, 0x1f, R99 ;  /* 0x0000001fff027819 */ /* 0x000fc40000011463 */
[----:B------:R-:W1:Y:S02]  /*2700*/  LDSM.16.M88.4 R24, [R200+0x2c00] ;  /* 0x002c0000c818783b */ /* 0x000e640000000200 */
[----:B------:R-:W-:Y:S02]  /*2710*/  LEA.HI R207, R2, R99, RZ, 0x2 ;  /* 0x0000006302cf7211 */ /* 0x000fe400078f10ff */
[----:B------:R-:W1:Y:S02]  /*2720*/  LDSM.16.M88.4 R20, [R200+0x3000] ;  /* 0x00300000c814783b */ /* 0x000e640000000200 */
[----:B------:R-:W-:Y:S02]  /*2730*/  SHF.R.S32.HI R2, RZ, 0x2, R207 ;  /* 0x00000002ff027819 */ /* 0x000fe400000114cf */
[----:B------:R-:W1:Y:S04]  /*2740*/  LDSM.16.M88.4 R40, [R200+0x3800] ;  /* 0x00380000c828783b */ /* 0x000e680000000200 */
[----:B------:R-:W1:Y:S04]  /*2750*/  LDSM.16.M88.4 R44, [R200+0x3c00] ;  /* 0x003c0000c82c783b */ /* 0x000e680000000200 */
[----:B------:R-:W1:Y:S04]  /*2760*/  LDSM.16.M88.4 R8, [R203+0x1000] ;  /* 0x00100000cb08783b */ /* 0x000e680000000200 */
[----:B------:R-:W-:Y:S04]  /*2770*/  LDSM.16.M88.4 R4, [R204] ;  /* 0x00000000cc04783b */ /* 0x000fe80000000200 */
[----:B------:R-:W1:Y:S01]  /*2780*/  LDSM.16.M88.4 R68, [R205+0x1400] ;  /* 0x00140000cd44783b */ /* 0x000e620000000200 */
[C---:B-----5:R-:W-:Y:S03]  /*2790*/  HMMA.16816.F32 R152, R12.reuse, R16, RZ ;  /* 0x000000100c98723c */ /* 0x060fe600000018ff */
[----:B------:R-:W5:Y:S03]  /*27a0*/  LDSM.16.M88.4 R60, [R205] ;  /* 0x00000000cd3c783b */ /* 0x000f660000000200 */
        /* <DEDUP_REMOVED lines=8> */
[C---:B-1----:R-:W-:Y:S03]  /*2830*/  HMMA.16816.F32 R160, R12.reuse, R24, RZ ;  /* 0x000000180ca0723c */ /* 0x042fe600000018ff */
[----:B------:R-:W1:Y:S03]  /*2840*/  LDSM.16.M88.4 R180, [R205+0x1c00] ;  /* 0x001c0000cdb4783b */ /* 0x000e660000000200 */
[C---:B------:R-:W-:Y:S01]  /*2850*/  HMMA.16816.F32 R156, R12.reuse, R20, RZ ;  /* 0x000000140c9c723c */ /* 0x040fe200000018ff */
[----:B------:R-:W1:Y:S04]  /*2860*/  LDSM.16.M88.4 R76, [R204+0x1000] ;  /* 0x00100000cc4c783b */ /* 0x000e680000000200 */
[----:B------:R5:W-:Y:S01]  /*2870*/  STL [R1+0x40], R207 ;  /* 0x000040cf01007387 */ /* 0x000be20000100800 */
[C---:B------:R-:W-:Y:S03]  /*2880*/  HMMA.16816.F32 R124, R12.reuse, R40, RZ ;  /* 0x000000280c7c723c */ /* 0x040fe600000018ff */
[----:B------:R-:W0:Y:S03]  /*2890*/  LDGDEPBAR ;  /* 0x00000000000079af */ /* 0x000e260000000000 */
[C---:B------:R-:W-:Y:S06]  /*28a0*/  HMMA.16816.F32 R116, R12.reuse, R44, RZ ;  /* 0x0000002c0c74723c */ /* 0x040fec00000018ff */
[C---:B------:R-:W-:Y:S06]  /*28b0*/  HMMA.16816.F32 R148, R12.reuse, R38, RZ ;  /* 0x000000260c94723c */ /* 0x040fec00000018ff */
[C---:B------:R-:W-:Y:S06]  /*28c0*/  HMMA.16816.F32 R144, R12.reuse, R34, RZ ;  /* 0x000000220c90723c */ /* 0x040fec00000018ff */
[----:B------:R-:W-:Y:S01]  /*28d0*/  HMMA.16816.F32 R140, R12, R30, RZ ;  /* 0x0000001e0c8c723c */ /* 0x000fe200000018ff */
[----:B-----5:R-:W-:Y:S01]  /*28e0*/  VIADD R207, R205, 0x1800 ;  /* 0x00001800cdcf7836 */ /* 0x020fe20000000000 */
[----:B------:R-:W-:-:S04]  /*28f0*/  DEPBAR.LE SB0, 0x0 ;  /* 0x000080000000791a */ /* 0x000fc80000000000 */
        /* <DEDUP_REMOVED lines=19> */
[----:B------:R-:W-:Y:S06]  /*2a30*/  HMMA.16816.F32 R184, R4, R68, R152 ;  /* 0x0000004404b8723c */ /* 0x000fec0000001898 */
[C---:B------:R-:W-:Y:S06]  /*2a40*/  HMMA.16816.F32 R40, R8.reuse, R42, RZ ;  /* 0x0000002a0828723c */ /* 0x040fec00000018ff */
[----:B------:R-:W-:Y:S06]  /*2a50*/  HMMA.16816.F32 R236, R8, R46, RZ ;  /* 0x0000002e08ec723c */ /* 0x000fec00000018ff */
[----:B------:R-:W-:Y:S01]  /*2a60*/  HMMA.16816.F32 R172, R4, R60, R172 ;  /* 0x0000003c04ac723c */ /* 0x000fe200000018ac */
[----:B------:R-:W-:-:S02]  /*2a70*/  IMAD.SHL.U32 R10, R206, 0x2, RZ ;  /* 0x00000002ce0a7824 */ /* 0x000fc400078e00ff */
[----:B------:R-:W-:-:S03]  /*2a80*/  VIADD R206, R205, 0x1c00 ;  /* 0x00001c00cdce7836 */ /* 0x000fc60000000000 */
[----:B--2---:R-:W-:Y:S01]  /*2a90*/  HMMA.16816.F32 R168, R4, R56, R168 ;  /* 0x0000003804a8723c */ /* 0x004fe200000018a8 */
[----:B------:R-:W-:-:S05]  /*2aa0*/  LOP3.LUT R10, R10, 0x6, RZ, 0xc0, !PT ;  /* 0x000000060a0a7812 */ /* 0x000fca00078ec0ff */
[C---:B------:R-:W-:Y:S06]  /*2ab0*/  HMMA.16816.F32 R164, R4.reuse, R52, R164 ;  /* 0x0000003404a4723c */ /* 0x040fec00000018a4 */
[C---:B---3--:R-:W-:Y:S06]  /*2ac0*/  HMMA.16816.F32 R160, R4.reuse, R48, R160 ;  /* 0x0000003004a0723c */ /* 0x048fec00000018a0 */
[C---:B----4-:R-:W-:Y:S06]  /*2ad0*/  HMMA.16816.F32 R156, R4.reuse, R64, R156 ;  /* 0x00000040049c723c */ /* 0x050fec000000189c */
[C---:B------:R-:W-:Y:S06]  /*2ae0*/  HMMA.16816.F32 R212, R4.reuse, R72, R124 ;  /* 0x0000004804d4723c */ /* 0x040fec000000187c */
        /* <DEDUP_REMOVED lines=9> */
[----:B------:R-:W-:Y:S01]  /*2b80*/  HMMA.16816.F32 R216, R76, R72, R16 ;  /* 0x000000484cd8723c */ /* 0x000fe20000001810 */
[----:B------:R-:W-:-:S02]  /*2b90*/  IMAD R4, R201, 0x10, R2 ;  /* 0x00000010c9047824 */ /* 0x000fc400078e0202 */
[----:B------:R-:W-:Y:S02]  /*2ba0*/  IMAD.U32 R6, RZ, RZ, UR28 ;  /* 0x0000001cff067e24 */ /* 0x000fe4000f8e00ff */
[----:B------:R-:W-:Y:S01]  /*2bb0*/  VIADD R7, R4, UR27 ;  /* 0x0000001b04077c36 */ /* 0x000fe20008000000 */
[C---:B------:R-:W-:Y:S01]  /*2bc0*/  HMMA.16816.F32 R224, R76.reuse, R180, R12 ;  /* 0x000000b44ce0723c */ /* 0x040fe2000000180c */
[----:B------:R-:W-:Y:S02]  /*2bd0*/  IMAD.U32 R5, RZ, RZ, UR19 ;  /* 0x00000013ff057e24 */ /* 0x000fe4000f8e00ff */
[----:B------:R-:W-:Y:S01]  /*2be0*/  IMAD.IADD R4, R201, 0x1, -R3 ;  /* 0x00000001c9047824 */ /* 0x000fe200078e0a03 */
[----:B------:R-:W-:Y:S01]  /*2bf0*/  IADD3 R16, R6, -UR18, R7 ;  /* 0x8000001206107c10 */ /* 0x000fe2000fffe007 */
[----:B------:R-:W-:Y:S01]  /*2c00*/  IMAD R3, R98, 0x20, R96 ;  /* 0x0000002062037824 */ /* 0x000fe200078e0260 */
[----:B------:R1:W-:Y:S01]  /*2c10*/  STL [R1+0x190], R7 ;  /* 0x0001900701007387 */ /* 0x0003e20000100800 */
[----:B------:R-:W-:Y:S01]  /*2c20*/  IMAD R10, R5, 0x80, R10 ;  /* 0x00000080050a7824 */ /* 0x000fe200078e020a */
[----:B------:R-:W-:Y:S01]  /*2c30*/  HMMA.16816.F32 R196, R76, R70, R20 ;  /* 0x000000464cc4723c */ /* 0x000fe20000001814 */
[----:B------:R-:W-:-:S02]  /*2c40*/  IMAD R178, R4, 0x10, R2 ;  /* 0x0000001004b27824 */ /* 0x000fc400078e0202 */
[----:B------:R-:W-:Y:S01]  /*2c50*/  IMAD.IADD R2, R97, 0x1, R3 ;  /* 0x0000000161027824 */ /* 0x000fe200078e0203 */
[----:B------:R-:W-:Y:S01]  /*2c60*/  ISETP.GE.AND P4, PT, R10, UR28, PT ;  /* 0x0000001c0a007c0c */ /* 0x000fe2000bf86270 */
[----:B------:R-:W-:Y:S01]  /*2c70*/  IMAD.IADD R3, R16, 0x1, -R10 ;  /* 0x0000000110037824 */ /* 0x000fe200078e0a0a */
[C---:B------:R-:W-:Y:S01]  /*2c80*/  HMMA.16816.F32 R108, R76.reuse, R60, R108 ;  /* 0x0000003c4c6c723c */ /* 0x040fe2000000186c */
[C---:B------:R-:W-:Y:S01]  /*2c90*/  VIADD R11, R10.reuse, 0x1 ;  /* 0x000000010a0b7836 */ /* 0x040fe20000000000 */
[----:B------:R2:W-:Y:S01]  /*2ca0*/  STL [R1+0x2fc], R178 ;  /* 0x0002fcb201007387 */ /* 0x0005e20000100800 */
[C---:B------:R-:W-:Y:S01]  /*2cb0*/  VIADD R15, R10.reuse, 0x8 ;  /* 0x000000080a0f7836 */ /* 0x040fe20000000000 */
[----:B------:R-:W-:Y:S01]  /*2cc0*/  IABS R3, R3 ;  /* 0x0000000300037213 */ /* 0x000fe20000000000 */
[C---:B------:R-:W-:Y:S01]  /*2cd0*/  VIADD R17, R10.reuse, 0x9 ;  /* 0x000000090a117836 */ /* 0x040fe20000000000 */
[C---:B------:R-:W-:Y:S01]  /*2ce0*/  HMMA.16816.F32 R208, R76.reuse, R68, R24 ;  /* 0x000000444cd0723c */ /* 0x040fe20000001818 */
[----:B------:R-:W-:Y:S01]  /*2cf0*/  VIADD R19, R10, 0x10 ;  /* 0x000000100a137836 */ /* 0x000fe20000000000 */
[----:B------:R-:W-:Y:S01]  /*2d00*/  ISETP.GE.AND P2, PT, R15, UR28, PT ;  /* 0x0000001c0f007c0c */ /* 0x000fe2000bf46270 */
[C---:B------:R-:W-:Y:S01]  /*2d10*/  IMAD.IADD R4, R16.reuse, 0x1, -R11 ;  /* 0x0000000110047824 */ /* 0x040fe200078e0a0b */
[----:B------:R-:W-:Y:S01]  /*2d20*/  ISETP.GE.AND P3, PT, R11, UR28, PT ;  /* 0x0000001c0b007c0c */ /* 0x000fe2000bf66270 */
[C---:B------:R-:W-:Y:S01]  /*2d30*/  IMAD.IADD R6, R16.reuse, 0x1, -R15 ;  /* 0x0000000110067824 */ /* 0x040fe200078e0a0f */
[C---:B------:R-:W-:Y:S01]  /*2d40*/  HMMA.16816.F32 R92, R76.reuse, R58, R92 ;  /* 0x0000003a4c5c723c */ /* 0x040fe2000000185c */
[C---:B------:R-:W-:Y:S01]  /*2d50*/  IMAD.IADD R9, R16.reuse, 0x1, -R19 ;  /* 0x0000000110097824 */ /* 0x040fe200078e0a13 */
[----:B------:R-:W-:Y:S01]  /*2d60*/  IABS R5, R4 ;  /* 0x0000000400057213 */ /* 0x000fe20000000000 */
[----:B------:R-:W-:Y:S01]  /*2d70*/  IMAD.MOV.U32 R8, RZ, RZ, R3 ;  /* 0x000000ffff087224 */ /* 0x000fe200078e0003 */
[----:B------:R-:W-:Y:S01]  /*2d80*/  IABS R4, R6 ;  /* 0x0000000600047213 */ /* 0x000fe20000000000 */
[----:B-1----:R-:W-:Y:S01]  /*2d90*/  IMAD.IADD R7, R16, 0x1, -R17 ;  /* 0x0000000110077824 */ /* 0x002fe200078e0a11 */
[----:B------:R-:W-:Y:S01]  /*2da0*/  IABS R6, R9 ;  /* 0x0000000900067213 */ /* 0x000fe20000000000 */
[C---:B------:R-:W-:Y:S01]  /*2db0*/  VIADD R18, R10.reuse, 0x11 ;  /* 0x000000110a127836 */ /* 0x040fe20000000000 */
[----:B------:R-:W-:Y:S01]  /*2dc0*/  I2FP.F32.S32 R8, R8 ;  /* 0x0000000800087245 */ /* 0x000fe20000201400 */
[C---:B------:R-:W-:Y:S01]  /*2dd0*/  VIADD R20, R10.reuse, 0x18 ;  /* 0x000000180a147836 */ /* 0x040fe20000000000 */
[----:B------:R-:W-:Y:S01]  /*2de0*/  IABS R3, R7 ;  /* 0x0000000700037213 */ /* 0x000fe20000000000 */
[----:B------:R-:W-:Y:S01]  /*2df0*/  IMAD.MOV.U32 R7, RZ, RZ, R5 ;  /* 0x000000ffff077224 */ /* 0x000fe200078e0005 */
[----:B------:R-:W-:Y:S01]  /*2e00*/  HMMA.16816.F32 R100, R76, R56, R100 ;  /* 0x000000384c64723c */ /* 0x000fe20000001864 */
[----:B------:R-:W-:Y:S01]  /*2e10*/  IMAD.MOV.U32 R5, RZ, RZ, R4 ;  /* 0x000000ffff057224 */ /* 0x000fe200078e0004 */
[----:B------:R-:W-:Y:S01]  /*2e20*/  ISETP.GE.AND P1, PT, R17, UR28, PT ;  /* 0x0000001c11007c0c */ /* 0x000fe2000bf26270 */
        /* <DEDUP_REMOVED lines=8> */
[----:B------:R-:W-:-:S02]  /*2eb0*/  VIADD R24, R10, 0x21 ;  /* 0x000000210a187836 */ /* 0x000fc40000000000 */
[----:B------:R-:W-:Y:S01]  /*2ec0*/  FFMA.FTZ R58, R7, -UR5, R173 ;  /* 0x80000005073a7c23 */ /* 0x000fe200080100ad */
[----:B------:R-:W-:Y:S01]  /*2ed0*/  FFMA.FTZ R59, R4, -UR5, R149 ;  /* 0x80000005043b7c23 */ /* 0x000fe20008010095 */
[C---:B------:R-:W-:Y:S02]  /*2ee0*/  IMAD.IADD R4, R16.reuse, 0x1, -R18 ;  /* 0x0000000110047824 */ /* 0x040fe400078e0a12 */
[----:B------:R-:W-:Y:S01]  /*2ef0*/  FFMA.FTZ R61, R3, -UR5, R168 ;  /* 0x80000005033d7c23 */ /* 0x000fe200080100a8 */
[C---:B------:R-:W-:Y:S01]  /*2f00*/  IMAD.IADD R3, R16.reuse, 0x1, -R20 ;  /* 0x0000000110037824 */ /* 0x040fe200078e0a14 */
[C---:B------:R-:W-:Y:S01]  /*2f10*/  HMMA.16816.F32 R220, R76.reuse, R74, R40 ;  /* 0x0000004a4cdc723c */ /* 0x040fe20000001828 */
[C---:B------:R-:W-:Y:S02]  /*2f20*/  IMAD.IADD R6, R16.reuse, 0x1, -R21 ;  /* 0x0000000110067824 */ /* 0x040fe400078e0a15 */
[----:B------:R-:W-:Y:S01]  /*2f30*/  FFMA.FTZ R57, R5, -UR5, R148 ;  /* 0x8000000505397c23 */ /* 0x000fe20008010094 */
[C---:B------:R-:W-:Y:S01]  /*2f40*/  IMAD.IADD R7, R16.reuse, 0x1, -R22 ;  /* 0x0000000110077824 */ /* 0x040fe200078e0a16 */
[----:B------:R-:W-:Y:S01]  /*2f50*/  IABS R5, R3 ;  /* 0x0000000300057213 */ /* 0x000fe20000000000 */
[----:B------:R-:W-:Y:S01]  /*2f60*/  IMAD.IADD R9, R16, 0x1, -R24 ;  /* 0x0000000110097824 */ /* 0x000fe200078e0a18 */
[C---:B------:R-:W-:Y:S01]  /*2f70*/  HMMA.16816.F32 R192, R76.reuse, R64, R32 ;  /* 0x000000404cc0723c */ /* 0x040fe20000001820 */
[----:B------:R-:W-:Y:S01]  /*2f80*/  FFMA.FTZ R42, R8, -UR5, R172 ;  /* 0x80000005082a7c23 */ /* 0x000fe200080100ac */
        /* <DEDUP_REMOVED lines=19> */
[----:B------:R-:W-:Y:S01]  /*30c0*/  FFMA.FTZ R64, R4, -UR5, R164 ;  /* 0x8000000504407c23 */ /* 0x000fe200080100a4 */
[C---:B------:R-:W-:Y:S01]  /*30d0*/  HMMA.16816.F32 R104, R76.reuse, R62, R104 ;  /* 0x0000003e4c68723c */ /* 0x040fe20000001868 */
[----:B------:R-:W-:Y:S01]  /*30e0*/  FFMA.FTZ R66, R3, -UR5, R165 ;  /* 0x8000000503427c23 */ /* 0x000fe200080100a5 */
[----:B------:R-:W-:Y:S01]  /*30f0*/  FFMA.FTZ R60, R6, -UR5, R169 ;  /* 0x80000005063c7c23 */ /* 0x000fe200080100a9 */
[----:B------:R-:W-:Y:S01]  /*3100*/  IMAD.IADD R4, R16, 0x1, -R23 ;  /* 0x0000000110047824 */ /* 0x000fe200078e0a17 */
[----:B------:R-:W-:Y:S01]  /*3110*/  ISETP.GE.AND P6, PT, R18, UR28, PT ;  /* 0x0000001c12007c0c */ /* 0x000fe2000bfc6270 */
[C---:B------:R-:W-:Y:S01]  /*3120*/  IMAD.IADD R3, R16.reuse, 0x1, -R25 ;  /* 0x0000000110037824 */ /* 0x040fe200078e0a19 */
[----:B------:R-:W-:Y:S01]  /*3130*/  HMMA.16816.F32 R112, R76, R48, R80 ;  /* 0x000000304c70723c */ /* 0x000fe20000001850 */
[----:B------:R-:W-:Y:S01]  /*3140*/  FFMA.FTZ R63, R7, -UR5, R144 ;  /* 0x80000005073f7c23 */ /* 0x000fe20008010090 */
[----:B------:R-:W-:-:S02]  /*3150*/  IMAD.IADD R6, R16, 0x1, -R26 ;  /* 0x0000000110067824 */ /* 0x000fc400078e0a1a */
[----:B------:R-:W-:Y:S01]  /*3160*/  FFMA.FTZ R62, R5, -UR5, R145 ;  /* 0x80000005053e7c23 */ /* 0x000fe20008010091 */
[C---:B------:R-:W-:Y:S01]  /*3170*/  IMAD.IADD R7, R16.reuse, 0x1, -R27 ;  /* 0x0000000110077824 */ /* 0x040fe200078e0a1b */
[----:B------:R-:W-:Y:S01]  /*3180*/  IABS R8, R4 ;  /* 0x0000000400087213 */ /* 0x000fe20000000000 */
[----:B------:R-:W-:Y:S01]  /*3190*/  IMAD.IADD R9, R16, 0x1, -R29 ;  /* 0x0000000110097824 */ /* 0x000fe200078e0a1d */
        /* <DEDUP_REMOVED lines=20> */
[----:B------:R-:W-:Y:S01]  /*32e0*/  FFMA.FTZ R65, R6, -UR5, R140 ;  /* 0x8000000506417c23 */ /* 0x000fe2000801008c */
[----:B------:R-:W-:Y:S01]  /*32f0*/  FFMA.FTZ R71, R3, -UR5, R136 ;  /* 0x8000000503477c23 */ /* 0x000fe20008010088 */
[----:B------:R-:W-:-:S02]  /*3300*/  IMAD.IADD R4, R16, 0x1, -R28 ;  /* 0x0000000110047824 */ /* 0x000fc400078e0a1c */
[----:B------:R-:W-:Y:S01]  /*3310*/  FFMA.FTZ R67, R7, -UR5, R141 ;  /* 0x8000000507437c23 */ /* 0x000fe2000801008d */
[C---:B------:R-:W-:Y:S02]  /*3320*/  IMAD.IADD R3, R16.reuse, 0x1, -R30 ;  /* 0x0000000110037824 */ /* 0x040fe400078e0a1e */
[----:B------:R-:W-:Y:S01]  /*3330*/  FFMA.FTZ R68, R5, -UR5, R160 ;  /* 0x8000000505447c23 */ /* 0x000fe200080100a0 */
        /* <DEDUP_REMOVED lines=25> */
[----:B------:R-:W-:Y:S02]  /*34d0*/  IMAD.IADD R3, R16, 0x1, -R43 ;  /* 0x0000000110037824 */ /* 0x000fe400078e0a2b */
[----:B------:R-:W-:Y:S01]  /*34e0*/  FFMA.FTZ R70, R7, -UR5, R137 ;  /* 0x8000000507467c23 */ /* 0x000fe20008010089 */
[----:B------:R-:W-:Y:S01]  /*34f0*/  VIADD R46, R10, 0x59 ;  /* 0x000000590a2e7836 */ /* 0x000fe20000000000 */
[----:B------:R-:W-:Y:S01]  /*3500*/  IABS R5, R4 ;  /* 0x0000000400057213 */ /* 0x000fe20000000000 */
[----:B------:R-:W-:Y:S01]  /*3510*/  IMAD.IADD R6, R16, 0x1, -R45 ;  /* 0x0000000110067824 */ /* 0x000fe200078e0a2d */
[----:B------:R-:W-:Y:S01]  /*3520*/  IABS R4, R3 ;  /* 0x0000000300047213 */ /* 0x000fe20000000000 */
[----:B------:R-:W-:Y:S01]  /*3530*/  VIADD R47, R10, 0x60 ;  /* 0x000000600a2f7836 */ /* 0x000fe20000000000 */
[----:B------:R-:W-:Y:S01]  /*3540*/  I2FP.F32.S32 R8, R5 ;  /* 0x0000000500087245 */ /* 0x000fe20000201400 */
[C---:B------:R-:W-:Y:S01]  /*3550*/  IMAD.IADD R7, R16.reuse, 0x1, -R46 ;  /* 0x0000000110077824 */ /* 0x040fe200078e0a2e */
[----:B------:R-:W-:Y:S01]  /*3560*/  IABS R3, R6 ;  /* 0x0000000600037213 */ /* 0x000fe20000000000 */
[----:B------:R-:W-:Y:S01]  /*3570*/  IMAD.MOV.U32 R6, RZ, RZ, R4 ;  /* 0x000000ffff067224 */ /* 0x000fe200078e0004 */
[----:B------:R-:W-:Y:S01]  /*3580*/  HMMA.16816.F32 R88, R76, R52, R88 ;  /* 0x000000344c58723c */ /* 0x000fe20000001858 */
[C---:B------:R-:W-:Y:S01]  /*3590*/  IMAD.IADD R4, R16.reuse, 0x1, -R47 ;  /* 0x0000000110047824 */ /* 0x040fe200078e0a2f */
[----:B------:R-:W-:Y:S01]  /*35a0*/  IABS R5, R7 ;  /* 0x0000000700057213 */ /* 0x000fe20000000000 */
[C---:B------:R-:W-:Y:S01]  /*35b0*/  VIADD R12, R16.reuse, 0x40 ;  /* 0x00000040100c7836 */ /* 0x040fe20000000000 */
[----:B------:R-:W-:Y:S01]  /*35c0*/  I2FP.F32.S32 R7, R6 ;  /* 0x0000000600077245 */ /* 0x000fe20000201400 */
[C---:B------:R-:W-:Y:S01]  /*35d0*/  VIADD R14, R16.reuse, 0x48 ;  /* 0x00000048100e7836 */ /* 0x040fe20000000000 */
[----:B------:R-:W-:Y:S01]  /*35e0*/  I2FP.F32.S32 R6, R3 ;  /* 0x0000000300067245 */ /* 0x000fe20000201400 */
[----:B------:R-:W-:Y:S01]  /*35f0*/  VIADD R13, R16, 0x8 ;  /* 0x00000008100d7836 */ /* 0x000fe20000000000 */
[----:B------:R-:W-:Y:S01]  /*3600*/  IABS R3, R4 ;  /* 0x0000000400037213 */ /* 0x000fe20000000000 */
[----:B------:R-:W-:-:S02]  /*3610*/  IMAD.MOV.U32 R4, RZ, RZ, R5 ;  /* 0x000000ffff047224 */ /* 0x000fc400078e0005 */
[----:B------:R-:W-:Y:S01]  /*3620*/  FFMA.FTZ R132, R7, -UR5, R185 ;  /* 0x8000000507847c23 */ /* 0x000fe200080100b9 */
[----:B------:R-:W-:Y:S01]  /*3630*/  FFMA.FTZ R133, R6, -UR5, R152 ;  /* 0x8000000506857c23 */ /* 0x000fe20008010098 */
[----:B------:R-:W-:Y:S01]  /*3640*/  I2FP.F32.S32 R6, R3 ;  /* 0x0000000300067245 */ /* 0x000fe20000201400 */
[--C-:B------:R-:W-:Y:S01]  /*3650*/  IMAD.IADD R3, R12, 0x1, -R10.reuse ;  /* 0x000000010c037824 */ /* 0x100fe200078e0a0a */
[----:B------:R-:W-:Y:S01]  /*3660*/  I2FP.F32.S32 R4, R4 ;  /* 0x0000000400047245 */ /* 0x000fe20000201400 */
[----:B------:R-:W-:Y:S02]  /*3670*/  IMAD.IADD R5, R14, 0x1, -R10 ;  /* 0x000000010e057824 */ /* 0x000fe400078e0a0a */
[----:B------:R-:W-:Y:S01]  /*3680*/  FFMA.FTZ R74, R8, -UR5, R184 ;  /* 0x80000005084a7c23 */ /* 0x000fe200080100b8 */
[----:B------:R-:W-:Y:S01]  /*3690*/  FFMA.FTZ R173, R6, -UR5, R212 ;  /* 0x8000000506ad7c23 */ /* 0x000fe200080100d4 */
[----:B------:R-:W-:Y:S01]  /*36a0*/  IABS R3, R3 ;  /* 0x0000000300037213 */ /* 0x000fe20000000000 */
[----:B------:R-:W-:Y:S01]  /*36b0*/  FFMA.FTZ R172, R4, -UR5, R153 ;  /* 0x8000000504ac7c23 */ /* 0x000fe20008010099 */
[C---:B------:R-:W-:Y:S01]  /*36c0*/  IMAD.IADD R4, R13.reuse, 0x1, -R10 ;  /* 0x000000010d047824 */ /* 0x040fe200078e0a0a */
[----:B------:R-:W-:Y:S01]  /*36d0*/  IABS R6, R5 ;  /* 0x0000000500067213 */ /* 0x000fe20000000000 */
[----:B------:R-:W-:Y:S01]  /*36e0*/  IMAD.IADD R5, R12, 0x1, -R11 ;  /* 0x000000010c057824 */ /* 0x000fe200078e0a0b */
[C---:B------:R-:W-:Y:S01]  /*36f0*/  HMMA.16816.F32 R84, R76.reuse, R54, R84 ;  /* 0x000000364c54723c */ /* 0x040fe20000001854 */
[----:B------:R-:W-:Y:S01]  /*3700*/  IMAD.MOV.U32 R8, RZ, RZ, R3 ;  /* 0x000000ffff087224 */ /* 0x000fe200078e0003 */
[----:B------:R-:W-:Y:S01]  /*3710*/  IABS R7, R4 ;  /* 0x0000000400077213 */ /* 0x000fe20000000000 */
[----:B------:R-:W-:Y:S01]  /*3720*/  IMAD.IADD R4, R13, 0x1, -R11 ;  /* 0x000000010d047824 */ /* 0x000fe200078e0a0b */
[----:B------:R-:W-:Y:S01]  /*3730*/  IABS R3, R5 ;  /* 0x0000000500037213 */ /* 0x000fe20000000000 */
[----:B------:R-:W-:Y:S01]  /*3740*/  IMAD.MOV.U32 R5, RZ, RZ, R6 ;  /* 0x000000ffff057224 */ /* 0x000fe200078e0006 */
[----:B------:R-:W-:Y:S01]  /*3750*/  I2FP.F32.S32 R7, R7 ;  /* 0x0000000700077245 */ /* 0x000fe20000201400 */
[----:B------:R-:W-:Y:S01]  /*3760*/  HMMA.16816.F32 R76, R76, R182, R236 ;  /* 0x000000b64c4c723c */ /* 0x000fe200000018ec */
[----:B------:R-:W-:Y:S01]  /*3770*/  IABS R4, R4 ;  /* 0x0000000400047213 */ /* 0x000fe20000000000 */
[----:B------:R-:W-:Y:S01]  /*3780*/  VIADD R212, R205, 0x400 ;  /* 0x00000400cdd47836 */ /* 0x000fe20000000000 */
        /* <DEDUP_REMOVED lines=10> */
[C-C-:B------:R-:W-:Y:S02]  /*3830*/  IMAD.IADD R4, R13.reuse, 0x1, -R15.reuse ;  /* 0x000000010d047824 */ /* 0x140fe400078e0a0f */
        /* <DEDUP_REMOVED lines=20> */
[--C-:B------:R-:W-:Y:S01]  /*3980*/  IMAD.IADD R8, R14, 0x1, -R19.reuse ;  /* 0x000000010e087824 */ /* 0x100fe200078e0a13 */
[----:B------:R-:W-:Y:S01]  /*3990*/  I2FP.F32.S32 R4, R5 ;  /* 0x0000000500047245 */ /* 0x000fe20000201400 */
[----:B------:R-:W-:Y:S01]  /*39a0*/  FFMA.FTZ R40, R7, -UR5, R150 ;  /* 0x8000000507287c23 */ /* 0x000fe20008010096 */
[----:B------:R-:W-:Y:S01]  /*39b0*/  I2FP.F32.S32 R3, R3 ;  /* 0x0000000300037245 */ /* 0x000fe20000201400 */
[----:B------:R-:W-:Y:S01]  /*39c0*/  FFMA.FTZ R33, R6, -UR5, R104 ;  /* 0x8000000506217c23 */ /* 0x000fe20008010068 */
[----:B------:R-:W-:-:S02]  /*39d0*/  IMAD.IADD R6, R12, 0x1, -R19 ;  /* 0x000000010c067824 */ /* 0x000fc400078e0a13 */
[----:B------:R-:W-:Y:S01]  /*39e0*/  FFMA.FTZ R49, R4, -UR5, R151 ;  /* 0x8000000504317c23 */ /* 0x000fe20008010097 */
[--C-:B------:R-:W-:Y:S02]  /*39f0*/  IMAD.IADD R4, R12, 0x1, -R17.reuse ;  /* 0x000000010c047824 */ /* 0x100fe400078e0a11 */
[----:B------:R-:W-:Y:S01]  /*3a00*/  FFMA.FTZ R15, R3, -UR5, R106 ;  /* 0x80000005030f7c23 */ /* 0x000fe2000801006a */
        /* <DEDUP_REMOVED lines=12> */
[----:B------:R-:W-:Y:S02]  /*3ad0*/  I2FP.F32.S32 R5, R5 ;  /* 0x0000000500057245 */ /* 0x000fe40000201400 */
[----:B------:R-:W-:Y:S01]  /*3ae0*/  I2FP.F32.S32 R7, R7 ;  /* 0x0000000700077245 */ /* 0x000fe20000201400 */
[----:B------:R-:W-:Y:S01]  /*3af0*/  FFMA.FTZ R52, R4, -UR5, R100 ;  /* 0x8000000504347c23 */ /* 0x000fe20008010064 */
[----:B------:R-:W-:Y:S01]  /*3b00*/  I2FP.F32.S32 R3, R3 ;  /* 0x0000000300037245 */ /* 0x000fe20000201400 */
[----:B------:R-:W-:Y:S01]  /*3b10*/  IMAD.IADD R4, R13, 0x1, -R18 ;  /* 0x000000010d047824 */ /* 0x000fe200078e0a12 */
[----:B------:R-:W-:Y:S01]  /*3b20*/  I2FP.F32.S32 R6, R8 ;  /* 0x0000000800067245 */ /* 0x000fe20000201400 */
[----:B------:R-:W-:Y:S01]  /*3b30*/  FFMA.FTZ R53, R5, -UR5, R170 ;  /* 0x8000000505357c23 */ /* 0x000fe200080100aa */
[----:B------:R-:W-:Y:S01]  /*3b40*/  FFMA.FTZ R11, R7, -UR5, R107 ;  /* 0x80000005070b7c23 */ /* 0x000fe2000801006b */
[----:B------:R-:W-:Y:S01]  /*3b50*/  FFMA.FTZ R51, R3, -UR5, R102 ;  /* 0x8000000503337c23 */ /* 0x000fe20008010066 */
[----:B------:R-:W-:-:S02]  /*3b60*/  IMAD.IADD R3, R12, 0x1, -R18 ;  /* 0x000000010c037824 */ /* 0x000fc400078e0a12 */
[----:B------:R-:W-:Y:S01]  /*3b70*/  FFMA.FTZ R17, R6, -UR5, R105 ;  /* 0x8000000506117c23 */ /* 0x000fe20008010069 */
[----:B------:R-:W-:Y:S01]  /*3b80*/  IMAD.IADD R5, R14, 0x1, -R18 ;  /* 0x000000010e057824 */ /* 0x000fe200078e0a12 */
[----:B------:R-:W-:Y:S01]  /*3b90*/  IABS R6, R4 ;  /* 0x0000000400067213 */ /* 0x000fe20000000000 */
[--C-:B------:R-:W-:Y:S01]  /*3ba0*/  IMAD.IADD R7, R13, 0x1, -R20.reuse ;  /* 0x000000010d077824 */ /* 0x100fe200078e0a14 */
[----:B------:R-:W-:Y:S01]  /*3bb0*/  IABS R4, R3 ;  /* 0x0000000300047213 */ /* 0x000fe20000000000 */
[----:B------:R-:W-:Y:S01]  /*3bc0*/  IMAD.IADD R8, R12, 0x1, -R20 ;  /* 0x000000010c087824 */ /* 0x000fe200078e0a14 */
[----:B------:R-:W-:Y:S02]  /*3bd0*/  IABS R3, R5 ;  /* 0x0000000500037213 */ /* 0x000fe40000000000 */
        /* <DEDUP_REMOVED lines=8> */
[----:B------:R-:W-:-:S02]  /*3c60*/  I2FP.F32.S32 R7, R6 ;  /* 0x0000000600077245 */ /* 0x000fc40000201400 */
[----:B------:R-:W-:Y:S01]  /*3c70*/  I2FP.F32.S32 R6, R3 ;  /* 0x0000000300067245 */ /* 0x000fe20000201400 */
[----:B------:R-:W-:Y:S01]  /*3c80*/  FFMA.FTZ R44, R8, -UR5, R171 ;  /* 0x80000005082c7c23 */ /* 0x000fe200080100ab */
[----:B------:R-:W-:Y:S01]  /*3c90*/  I2FP.F32.S32 R3, R5 ;  /* 0x0000000500037245 */ /* 0x000fe20000201400 */
[----:B------:R-:W-:Y:S01]  /*3ca0*/  FFMA.FTZ R41, R7, -UR5, R101 ;  /* 0x8000000507297c23 */ /* 0x000fe20008010065 */
[----:B------:R-:W-:Y:S01]  /*3cb0*/  I2FP.F32.S32 R4, R4 ;  /* 0x0000000400047245 */ /* 0x000fe20000201400 */
[----:B------:R-:W-:Y:S02]  /*3cc0*/  IMAD.IADD R5, R12, 0x1, -R21 ;  /* 0x000000010c057824 */ /* 0x000fe400078e0a15 */
[----:B------:R-:W-:Y:S01]  /*3cd0*/  FFMA.FTZ R18, R6, -UR5, R103 ;  /* 0x8000000506127c23 */ /* 0x000fe20008010067 */
[----:B------:R-:W-:Y:S01]  /*3ce0*/  FFMA.FTZ R54, R3, -UR5, R92 ;  /* 0x8000000503367c23 */ /* 0x000fe2000801005c */
[----:B------:R-:W-:Y:S02]  /*3cf0*/  IMAD.IADD R3, R14, 0x1, -R20 ;  /* 0x000000010e037824 */ /* 0x000fe400078e0a14 */
[----:B------:R-:W-:Y:S01]  /*3d00*/  FFMA.FTZ R56, R4, -UR5, R146 ;  /* 0x8000000504387c23 */ /* 0x000fe20008010092 */
[--C-:B------:R-:W-:Y:S01]  /*3d10*/  IMAD.IADD R4, R13, 0x1, -R21.reuse ;  /* 0x000000010d047824 */ /* 0x100fe200078e0a15 */
[----:B------:R-:W-:Y:S01]  /*3d20*/  FSEL R169, R57, -INF , !P2 ;  /* 0xff80000039a97808 */ /* 0x000fe20005000000 */
[----:B------:R-:W-:Y:S01]  /*3d30*/  IMAD.IADD R7, R14, 0x1, -R21 ;  /* 0x000000010e077824 */ /* 0x000fe200078e0a15 */
[----:B------:R-:W-:Y:S01]  /*3d40*/  IABS R6, R3 ;  /* 0x0000000300067213 */ /* 0x000fe20000000000 */
[----:B------:R-:W-:Y:S01]  /*3d50*/  IMAD.IADD R8, R13, 0x1, -R22 ;  /* 0x000000010d087824 */ /* 0x000fe200078e0a16 */
        /* <DEDUP_REMOVED lines=26> */
[----:B------:R-:W-:Y:S01]  /*3f00*/  ISETP.GE.AND P2, PT, R24, UR28, PT ;  /* 0x0000001c18007c0c */ /* 0x000fe2000bf46270 */
        /* <DEDUP_REMOVED lines=17> */
[----:B------:R-:W-:Y:S01]  /*4020*/  FSEL R141, R50, -INF , !P3 ;  /* 0xff800000328d7808 */ /* 0x000fe20005800000 */
        /* <DEDUP_REMOVED lines=15> */
[----:B------:R-:W-:Y:S01]  /*4120*/  ISETP.GE.AND P5, PT, R20, UR28, PT ;  /* 0x0000001c14007c0c */ /* 0x000fe2000bfa6270 */
        /* <DEDUP_REMOVED lines=8> */
[----:B------:R-:W-:Y:S01]  /*41b0*/  FFMA.FTZ R49, R4, -UR5, R143 ;  /* 0x8000000504317c23 */ /* 0x000fe2000801008f */
[----:B------:R-:W-:Y:S02]  /*41c0*/  IMAD.IADD R4, R13, 0x1, -R26 ;  /* 0x000000010d047824 */ /* 0x000fe400078e0a1a */
[----:B------:R-:W-:Y:S01]  /*41d0*/  FFMA.FTZ R33, R3, -UR5, R85 ;  /* 0x8000000503217c23 */ /* 0x000fe20008010055 */
[----:B------:R-:W-:Y:S01]  /*41e0*/  IMAD.IADD R3, R14, 0x1, -R25 ;  /* 0x000000010e037824 */ /* 0x000fe200078e0a19 */
[----:B------:R-:W-:Y:S01]  /*41f0*/  ISETP.GE.AND P4, PT, R21, UR28, PT ;  /* 0x0000001c15007c0c */ /* 0x000fe2000bf86270 */
[----:B------:R-:W-:Y:S01]  /*4200*/  FFMA.FTZ R20, R7, -UR5, R84 ;  /* 0x8000000507147c23 */ /* 0x000fe20008010054 */
[----:B------:R-:W-:Y:S01]  /*4210*/  ISETP.GE.AND P0, PT, R19, UR28, PT ;  /* 0x0000001c13007c0c */ /* 0x000fe2000bf06270 */
[----:B------:R-:W-:Y:S01]  /*4220*/  FFMA.FTZ R21, R8, -UR5, R142 ;  /* 0x8000000508157c23 */ /* 0x000fe2000801008e */
[----:B------:R-:W-:-:S02]  /*4230*/  IMAD.IADD R7, R14, 0x1, -R26 ;  /* 0x000000010e077824 */ /* 0x000fc400078e0a1a */
[----:B------:R-:W-:Y:S01]  /*4240*/  FFMA.FTZ R19, R6, -UR5, R86 ;  /* 0x8000000506137c23 */ /* 0x000fe20008010056 */
        /* <DEDUP_REMOVED lines=18> */
[----:B------:R-:W-:Y:S01]  /*4370*/  IMAD.IADD R5, R13, 0x1, -R29 ;  /* 0x000000010d057824 */ /* 0x000fe200078e0a1d */
[----:B------:R-:W-:Y:S02]  /*4380*/  I2FP.F32.S32 R3, R3 ;  /* 0x0000000300037245 */ /* 0x000fe40000201400 */
[----:B------:R-:W-:Y:S01]  /*4390*/  FSEL R151, R58, -INF , !P3 ;  /* 0xff8000003a977808 */ /* 0x000fe20005800000 */
[----:B------:R-:W-:Y:S01]  /*43a0*/  FFMA.FTZ R40, R4, -UR5, R163 ;  /* 0x8000000504287c23 */ /* 0x000fe200080100a3 */
[----:B------:R-:W-:Y:S01]  /*43b0*/  FSEL R170, R32, -INF , !P3 ;  /* 0xff80000020aa7808 */ /* 0x000fe20005800000 */
[----:B------:R-:W-:Y:S01]  /*43c0*/  IMAD.IADD R4, R12, 0x1, -R27 ;  /* 0x000000010c047824 */ /* 0x000fe200078e0a1b */
[----:B------:R-:W-:Y:S01]  /*43d0*/  ISETP.GE.AND P1, PT, R23, UR28, PT ;  /* 0x0000001c17007c0c */ /* 0x000fe2000bf26270 */
[----:B------:R-:W-:Y:S01]  /*43e0*/  FFMA.FTZ R23, R6, -UR5, R112 ;  /* 0x8000000506177c23 */ /* 0x000fe20008010070 */
[----:B------:R-:W-:Y:S01]  /*43f0*/  FSEL R165, R18, -INF , !P6 ;  /* 0xff80000012a57808 */ /* 0x000fe20007000000 */
[----:B------:R-:W-:Y:S01]  /*4400*/  FFMA.FTZ R18, R3, -UR5, R114 ;  /* 0x8000000503127c23 */ /* 0x000fe20008010072 */
[----:B------:R-:W-:Y:S01]  /*4410*/  ISETP.GE.AND P3, PT, R22, UR28, PT ;  /* 0x0000001c16007c0c */ /* 0x000fe2000bf66270 */
[----:B------:R-:W-:Y:S01]  /*4420*/  FFMA.FTZ R22, R8, -UR5, R87 ;  /* 0x8000000508167c23 */ /* 0x000fe20008010057 */
[----:B------:R-:W-:Y:S01]  /*4430*/  IMAD.IADD R3, R14, 0x1, -R27 ;  /* 0x000000010e037824 */ /* 0x000fe200078e0a1b */
[----:B------:R-:W-:Y:S01]  /*4440*/  FSEL R156, R60, -INF , !P6 ;  /* 0xff8000003c9c7808 */ /* 0x000fe20007000000 */
[--C-:B------:R-:W-:Y:S01]  /*4450*/  IMAD.IADD R6, R12, 0x1, -R29.reuse ;  /* 0x000000010c067824 */ /* 0x100fe200078e0a1d */
[----:B------:R-:W-:Y:S01]  /*4460*/  FSEL R126, R44, -INF , !P6 ;  /* 0xff8000002c7e7808 */ /* 0x000fe20007000000 */
[----:B------:R-:W-:Y:S01]  /*4470*/  IMAD.IADD R8, R14, 0x1, -R29 ;  /* 0x000000010e087824 */ /* 0x000fe200078e0a1d */
[----:B------:R-:W-:-:S02]  /*4480*/  FSEL R136, R41, -INF , !P6 ;  /* 0xff80000029887808 */ /* 0x000fc40007000000 */
[----:B------:R-:W-:Y:S01]  /*4490*/  ISETP.GE.AND P6, PT, R26, UR28, PT ;  /* 0x0000001c1a007c0c */ /* 0x000fe2000bfc6270 */
[----:B------:R-:W-:Y:S01]  /*44a0*/  FFMA.FTZ R26, R7, -UR5, R162 ;  /* 0x80000005071a7c23 */ /* 0x000fe200080100a2 */
        /* <DEDUP_REMOVED lines=11> */
[----:B------:R-:W-:Y:S01]  /*4560*/  FFMA.FTZ R32, R4, -UR5, R80 ;  /* 0x8000000504207c23 */ /* 0x000fe20008010050 */
[----:B------:R-:W-:Y:S01]  /*4570*/  I2FP.F32.S32 R3, R3 ;  /* 0x0000000300037245 */ /* 0x000fe20000201400 */
[----:B------:R-:W-:Y:S01]  /*4580*/  IMAD.IADD R4, R13, 0x1, -R28 ;  /* 0x000000010d047824 */ /* 0x000fe200078e0a1c */
[----:B------:R-:W-:Y:S01]  /*4590*/  FSEL R150, R63, -INF , !P5 ;  /* 0xff8000003f967808 */ /* 0x000fe20006800000 */
[----:B------:R-:W-:Y:S01]  /*45a0*/  FFMA.FTZ R17, R6, -UR5, R113 ;  /* 0x8000000506117c23 */ /* 0x000fe20008010071 */
[----:B------:R-:W-:Y:S01]  /*45b0*/  FSEL R120, R56, -INF , !P5 ;  /* 0xff80000038787808 */ /* 0x000fe20006800000 */
[--C-:B------:R-:W-:Y:S01]  /*45c0*/  IMAD.IADD R6, R13, 0x1, -R30.reuse ;  /* 0x000000010d067824 */ /* 0x100fe200078e0a1e */
[----:B------:R-:W-:Y:S01]  /*45d0*/  FSEL R124, R54, -INF , !P5 ;  /* 0xff800000367c7808 */ /* 0x000fe20006800000 */
[----:B------:R-:W-:Y:S01]  /*45e0*/  IMAD.IADD R8, R12, 0x1, -R30 ;  /* 0x000000010c087824 */ /* 0x000fe200078e0a1e */
[----:B------:R-:W-:-:S02]  /*45f0*/  FSEL R147, R35, -INF , !P5 ;  /* 0xff80000023937808 */ /* 0x000fc40006800000 */
[----:B------:R-:W-:Y:S01]  /*4600*/  ISETP.GE.AND P5, PT, R27, UR28, PT ;  /* 0x0000001c1b007c0c */ /* 0x000fe2000bfa6270 */
[----:B------:R-:W-:Y:S01]  /*4610*/  FFMA.FTZ R27, R3, -UR5, R82 ;  /* 0x80000005031b7c23 */ /* 0x000fe20008010052 */
[----:B------:R-:W-:Y:S01]  /*4620*/  I2FP.F32.S32 R7, R7 ;  /* 0x0000000700077245 */ /* 0x000fe20000201400 */
[----:B------:R-:W-:Y:S01]  /*4630*/  IMAD.IADD R3, R12, 0x1, -R28 ;  /* 0x000000010c037824 */ /* 0x000fe200078e0a1c */
[----:B------:R-:W-:Y:S01]  /*4640*/  FSEL R145, R34, -INF , !P4 ;  /* 0xff80000022917808 */ /* 0x000fe20006000000 */
[----:B------:R-:W-:Y:S01]  /*4650*/  FFMA.FTZ R34, R5, -UR5, R138 ;  /* 0x8000000505227c23 */ /* 0x000fe2000801008a */
[----:B------:R-:W-:Y:S02]  /*4660*/  IMAD.IADD R5, R14, 0x1, -R28 ;  /* 0x000000010e057824 */ /* 0x000fe400078e0a1c */
[----:B------:R-:W-:Y:S01]  /*4670*/  FFMA.FTZ R11, R7, -UR5, R115 ;  /* 0x80000005070b7c23 */ /* 0x000fe20008010073 */
        /* <DEDUP_REMOVED lines=18> */
[----:B------:R-:W-:Y:S01]  /*47a0*/  FSEL R130, R53, -INF , !P0 ;  /* 0xff80000035827808 */ /* 0x000fe20004000000 */
[----:B------:R-:W-:Y:S01]  /*47b0*/  FFMA.FTZ R41, R3, -UR5, R192 ;  /* 0x8000000503297c23 */ /* 0x000fe200080100c0 */
[----:B------:R-:W-:Y:S01]  /*47c0*/  IMAD.IADD R3, R14, 0x1, -R30 ;  /* 0x000000010e037824 */ /* 0x000fe200078e0a1e */
[----:B------:R-:W-:Y:S01]  /*47d0*/  FSEL R137, R52, -INF , !P0 ;  /* 0xff80000034897808 */ /* 0x000fe20004000000 */
[----:B------:R-:W-:Y:S01]  /*47e0*/  IMAD.IADD R4, R13, 0x1, -R31 ;  /* 0x000000010d047824 */ /* 0x000fe200078e0a1f */
[----:B------:R-:W-:-:S02]  /*47f0*/  FSEL R166, R51, -INF , !P0 ;  /* 0xff80000033a67808 */ /* 0x000fc40004000000 */
[----:B------:R-:W-:Y:S01]  /*4800*/  FSEL R114, R15, -INF , !P3 ;  /* 0xff8000000f727808 */ /* 0x000fe20005800000 */
[----:B------:R-:W-:Y:S01]  /*4810*/  FFMA.FTZ R15, R7, -UR5, R81 ;  /* 0x80000005070f7c23 */ /* 0x000fe20008010051 */
[----:B------:R-:W-:Y:S01]  /*4820*/  ISETP.GE.AND P0, PT, R25, UR28, PT ;  /* 0x0000001c19007c0c */ /* 0x000fe2000bf06270 */
[----:B------:R-:W-:Y:S01]  /*4830*/  FFMA.FTZ R25, R8, -UR5, R139 ;  /* 0x8000000508197c23 */ /* 0x000fe2000801008b */
[----:B------:R-:W-:Y:S01]  /*4840*/  FSEL R138, R9, -INF , !P3 ;  /* 0xff800000098a7808 */ /* 0x000fe20005800000 */
[----:B------:R-:W-:Y:S02]  /*4850*/  IMAD.IADD R7, R14, 0x1, -R31 ;  /* 0x000000010e077824 */ /* 0x000fe400078e0a1f */
[----:B------:R-:W-:Y:S01]  /*4860*/  FFMA.FTZ R9, R6, -UR5, R83 ;  /* 0x8000000506097c23 */ /* 0x000fe20008010053 */
        /* <DEDUP_REMOVED lines=20> */
[--C-:B------:R-:W-:Y:S01]  /*49b0*/  IMAD.IADD R5, R13, 0x1, -R38.reuse ;  /* 0x000000010d057824 */ /* 0x100fe200078e0a26 */
        /* <DEDUP_REMOVED lines=20> */
[----:B------:R-:W-:Y:S01]  /*4b00*/  IMAD.IADD R8, R12, 0x1, -R43 ;  /* 0x000000010c087824 */ /* 0x000fe200078e0a2b */
[----:B------:R-:W-:Y:S01]  /*4b10*/  I2FP.F32.S32 R3, R3 ;  /* 0x0000000300037245 */ /* 0x000fe20000201400 */
[----:B------:R-:W-:Y:S01]  /*4b20*/  FFMA.FTZ R35, R5, -UR5, R135 ;  /* 0x8000000505237c23 */ /* 0x000fe20008010087 */
[----:B------:R-:W-:Y:S01]  /*4b30*/  FSEL R158, R65, -INF , !P1 ;  /* 0xff800000419e7808 */ /* 0x000fe20004800000 */
[----:B------:R-:W-:Y:S01]  /*4b40*/  IMAD.IADD R5, R14, 0x1, -R37 ;  /* 0x000000010e057824 */ /* 0x000fe200078e0a25 */
[----:B------:R-:W-:Y:S01]  /*4b50*/  FSEL R101, R33, -INF , !P0 ;  /* 0xff80000021657808 */ /* 0x000fe20004000000 */
[----:B------:R-:W-:Y:S01]  /*4b60*/  FFMA.FTZ R33, R4, -UR5, R189 ;  /* 0x8000000504217c23 */ /* 0x000fe200080100bd */
[----:B------:R-:W-:Y:S01]  /*4b70*/  ISETP.GE.AND P1, PT, R31, UR28, PT ;  /* 0x0000001c1f007c0c */ /* 0x000fe2000bf26270 */
[----:B------:R-:W-:Y:S01]  /*4b80*/  FFMA.FTZ R31, R3, -UR5, R191 ;  /* 0x80000005031f7c23 */ /* 0x000fe200080100bf */
[----:B------:R-:W-:Y:S01]  /*4b90*/  I2FP.F32.S32 R7, R7 ;  /* 0x0000000700077245 */ /* 0x000fe20000201400 */
[--C-:B------:R-:W-:Y:S01]  /*4ba0*/  IMAD.IADD R4, R13, 0x1, -R37.reuse ;  /* 0x000000010d047824 */ /* 0x100fe200078e0a25 */
[----:B------:R-:W-:Y:S01]  /*4bb0*/  FSEL R148, R62, -INF , !P4 ;  /* 0xff8000003e947808 */ /* 0x000fe20006000000 */
[----:B------:R-:W-:Y:S01]  /*4bc0*/  IMAD.IADD R3, R12, 0x1, -R37 ;  /* 0x000000010c037824 */ /* 0x000fe200078e0a25 */
[----:B------:R-:W-:-:S02]  /*4bd0*/  FSEL R122, R39, -INF , !P4 ;  /* 0xff800000277a7808 */ /* 0x000fc40006000000 */
[----:B------:R-:W-:Y:S01]  /*4be0*/  ISETP.GE.AND P4, PT, R29, UR28, PT ;  /* 0x0000001c1d007c0c */ /* 0x000fe2000bf86270 */
[----:B------:R-:W-:Y:S01]  /*4bf0*/  FFMA.FTZ R29, R6, -UR5, R188 ;  /* 0x80000005061d7c23 */ /* 0x000fe200080100bc */
[----:B------:R-:W-:Y:S01]  /*4c00*/  FSEL R162, R64, -INF , !P3 ;  /* 0xff80000040a27808 */ /* 0x000fe20005800000 */
[----:B------:R-:W-:Y:S01]  /*4c10*/  IMAD.IADD R6, R13, 0x1, -R43 ;  /* 0x000000010d067824 */ /* 0x000fe200078e0a2b */
[----:B------:R-:W-:Y:S02]  /*4c20*/  FSEL R109, R55, -INF , !P3 ;  /* 0xff800000376d7808 */ /* 0x000fe40005800000 */
[----:B------:R-:W-:Y:S01]  /*4c30*/  ISETP.GE.AND P3, PT, R28, UR28, PT ;  /* 0x0000001c1c007c0c */ /* 0x000fe2000bf66270 */
        /* <DEDUP_REMOVED lines=17> */
[----:B------:R-:W-:Y:S01]  /*4d50*/  I2FP.F32.S32 R7, R7 ;  /* 0x0000000700077245 */ /* 0x000fe20000201400 */
[----:B------:R-:W-:Y:S01]  /*4d60*/  FFMA.FTZ R40, R4, -UR5, R187 ;  /* 0x8000000504287c23 */ /* 0x000fe200080100bb */
[----:B------:R-:W-:Y:S01]  /*4d70*/  FSEL R95, R17, -INF , !P5 ;  /* 0xff800000115f7808 */ /* 0x000fe20006800000 */
[----:B------:R-:W-:Y:S01]  /*4d80*/  FFMA.FTZ R39, R3, -UR5, R209 ;  /* 0x8000000503277c23 */ /* 0x000fe200080100d1 */
[----:B------:R-:W-:Y:S01]  /*4d90*/  FSEL R111, R11, -INF , !P5 ;  /* 0xff8000000b6f7808 */ /* 0x000fe20006800000 */
[----:B------:R-:W-:Y:S01]  /*4da0*/  IMAD.IADD R3, R14, 0x1, -R43 ;  /* 0x000000010e037824 */ /* 0x000fe200078e0a2b */
[----:B------:R-:W-:Y:S01]  /*4db0*/  FSEL R142, R68, -INF , !P6 ;  /* 0xff800000448e7808 */ /* 0x000fe20007000000 */
[----:B------:R-:W-:Y:S01]  /*4dc0*/  IMAD.IADD R4, R13, 0x1, -R45 ;  /* 0x000000010d047824 */ /* 0x000fe200078e0a2d */
[----:B------:R-:W-:Y:S01]  /*4dd0*/  FSEL R96, R26, -INF , !P6 ;  /* 0xff8000001a607808 */ /* 0x000fe20007000000 */
[----:B------:R-:W-:Y:S01]  /*4de0*/  VIADD R209, R205, 0x1000 ;  /* 0x00001000cdd17836 */ /* 0x000fe20000000000 */
[----:B------:R-:W-:-:S02]  /*4df0*/  FSEL R99, R23, -INF , !P6 ;  /* 0xff80000017637808 */ /* 0x000fc40007000000 */
[----:B------:R-:W-:Y:S02]  /*4e00*/  FSEL R119, R18, -INF , !P6 ;  /* 0xff80000012777808 */ /* 0x000fe40007000000 */
[----:B------:R-:W-:Y:S01]  /*4e10*/  ISETP.GE.AND P5, PT, R37, UR28, PT ;  /* 0x0000001c25007c0c */ /* 0x000fe2000bfa6270 */
[----:B------:R-:W-:Y:S01]  /*4e20*/  FFMA.FTZ R37, R7, -UR5, R208 ;  /* 0x8000000507257c23 */ /* 0x000fe200080100d0 */
[----:B------:R-:W-:Y:S01]  /*4e30*/  FSEL R143, R67, -INF , !P0 ;  /* 0xff800000438f7808 */ /* 0x000fe20004000000 */
[----:B------:R-:W-:Y:S01]  /*4e40*/  IMAD.IADD R7, R14, 0x1, -R45 ;  /* 0x000000010e077824 */ /* 0x000fe200078e0a2d */
[----:B------:R-:W-:Y:S01]  /*4e50*/  FSEL R97, R49, -INF , !P0 ;  /* 0xff80000031617808 */ /* 0x000fe20004000000 */
[----:B------:R-:W-:Y:S01]  /*4e60*/  VIADD R208, R205, 0x1400 ;  /* 0x00001400cdd07836 */ /* 0x000fe20000000000 */
[----:B------:R-:W-:Y:S02]  /*4e70*/  FSEL R121, R22, -INF , !P0 ;  /* 0xff80000016797808 */ /* 0x000fe40004000000 */
[----:B------:R-:W-:Y:S01]  /*4e80*/  ISETP.GE.AND P6, PT, R38, UR28, PT ;  /* 0x0000001c26007c0c */ /* 0x000fe2000bfc6270 */
[----:B------:R-:W-:Y:S01]  /*4e90*/  FFMA.FTZ R38, R8, -UR5, R186 ;  /* 0x8000000508267c23 */ /* 0x000fe200080100ba */
[----:B------:R-:W-:Y:S01]  /*4ea0*/  ISETP.GE.AND P0, PT, R36, UR28, PT ;  /* 0x0000001c24007c0c */ /* 0x000fe2000bf06270 */
[----:B------:R-:W-:Y:S01]  /*4eb0*/  FFMA.FTZ R36, R6, -UR5, R210 ;  /* 0x8000000506247c23 */ /* 0x000fe200080100d2 */
[----:B------:R-:W-:Y:S01]  /*4ec0*/  IMAD.IADD R8, R13, 0x1, -R46 ;  /* 0x000000010d087824 */ /* 0x000fe200078e0a2e */
[----:B------:R-:W-:Y:S01]  /*4ed0*/  IABS R6, R3 ;  /* 0x0000000300067213 */ /* 0x000fe20000000000 */
[----:B------:R-:W-:Y:S01]  /*4ee0*/  VIADD R210, R205, 0xc00 ;  /* 0x00000c00cdd27836 */ /* 0x000fe20000000000 */
        /* <DEDUP_REMOVED lines=20> */
[----:B------:R-:W-:Y:S02]  /*5030*/  IMAD.IADD R4, R12, 0x1, -R46 ;  /* 0x000000010c047824 */ /* 0x000fe400078e0a2e */
[----:B------:R-:W-:Y:S01]  /*5040*/  FFMA.FTZ R27, R3, -UR5, R198 ;  /* 0x80000005031b7c23 */ /* 0x000fe200080100c6 */
[----:B------:R-:W-:Y:S01]  /*5050*/  ISETP.GE.AND P2, PT, R30, UR28, PT ;  /* 0x0000001c1e007c0c */ /* 0x000fe2000bf46270 */
[----:B------:R-:W-:Y:S01]  /*5060*/  IMAD.IADD R3, R14, 0x1, -R46 ;  /* 0x000000010e037824 */ /* 0x000fe200078e0a2e */
[----:B------:R-:W-:Y:S01]  /*5070*/  FSEL R87, R34, -INF , !P4 ;  /* 0xff80000022577808 */ /* 0x000fe20006000000 */
[----:B------:R-:W-:Y:S01]  /*5080*/  FFMA.FTZ R30, R6, -UR5, R196 ;  /* 0x80000005061e7c23 */ /* 0x000fe200080100c4 */
[----:B------:R-:W-:Y:S01]  /*5090*/  FSEL R90, R32, -INF , !P4 ;  /* 0xff800000205a7808 */ /* 0x000fe20006000000 */
[----:B------:R-:W-:Y:S01]  /*50a0*/  FFMA.FTZ R34, R8, -UR5, R211 ;  /* 0x8000000508227c23 */ /* 0x000fe200080100d3 */
[----:B------:R-:W-:-:S02]  /*50b0*/  IMAD.IADD R6, R12, 0x1, -R47 ;  /* 0x000000010c067824 */ /* 0x000fc400078e0a2f */
[----:B------:R-:W-:Y:S01]  /*50c0*/  FFMA.FTZ R32, R7, -UR5, R154 ;  /* 0x8000000507207c23 */ /* 0x000fe2000801009a */
[----:B------:R-:W-:Y:S01]  /*50d0*/  IMAD.IADD R8, R14, 0x1, -R47 ;  /* 0x000000010e087824 */ /* 0x000fe200078e0a2f */
[----:B------:R-:W-:Y:S01]  /*50e0*/  IABS R7, R4 ;  /* 0x0000000400077213 */ /* 0x000fe20000000000 */
[----:B------:R-:W-:Y:S01]  /*50f0*/  VIADD R211, R205, 0x800 ;  /* 0x00000800cdd37836 */ /* 0x000fe20000000000 */
        /* <DEDUP_REMOVED lines=10> */
[----:B------:R-:W-:-:S02]  /*51a0*/  I2FP.F32.S32 R7, R7 ;  /* 0x0000000700077245 */ /* 0x000fc40000201400 */
[----:B------:R-:W-:Y:S01]  /*51b0*/  FSEL R88, R15, -INF , !P3 ;  /* 0xff8000000f587808 */ /* 0x000fe20005800000 */
[----:B------:R-:W-:Y:S01]  /*51c0*/  FFMA.FTZ R18, R6, -UR5, R197 ;  /* 0x8000000506127c23 */ /* 0x000fe200080100c5 */
[----:B------:R-:W-:Y:S01]  /*51d0*/  I2FP.F32.S32 R5, R5 ;  /* 0x0000000500057245 */ /* 0x000fe20000201400 */
[----:B------:R-:W-:Y:S01]  /*51e0*/  FFMA.FTZ R17, R7, -UR5, R199 ;  /* 0x8000000507117c23 */ /* 0x000fe200080100c7 */
[C---:B------:R-:W-:Y:S01]  /*51f0*/  VIADD R7, R10.reuse, 0x69 ;  /* 0x000000690a077836 */ /* 0x040fe20000000000 */
[----:B------:R-:W-:Y:S01]  /*5200*/  I2FP.F32.S32 R3, R3 ;  /* 0x0000000300037245 */ /* 0x000fe20000201400 */
[----:B------:R-:W-:Y:S01]  /*5210*/  VIADD R6, R10, 0x70 ;  /* 0x000000700a067836 */ /* 0x000fe20000000000 */
[----:B------:R-:W-:Y:S01]  /*5220*/  FSEL R100, R20, -INF , !P2 ;  /* 0xff80000014647808 */ /* 0x000fe20005000000 */
[--C-:B------:R-:W-:Y:S01]  /*5230*/  IMAD.IADD R15, R16, 0x1, -R7.reuse ;  /* 0x00000001100f7824 */ /* 0x100fe200078e0a07 */
[----:B------:R-:W-:Y:S01]  /*5240*/  FSEL R103, R9, -INF , !P3 ;  /* 0xff80000009677808 */ /* 0x000fe20005800000 */
[----:B------:R-:W-:Y:S01]  /*5250*/  FFMA.FTZ R20, R4, -UR5, R216 ;  /* 0x8000000504147c23 */ /* 0x000fe200080100d8 */
[----:B------:R-:W-:Y:S01]  /*5260*/  FSEL R125, R72, -INF , !P2 ;  /* 0xff800000487d7808 */ /* 0x000fe20005000000 */
[----:B------:R-:W-:Y:S01]  /*5270*/  VIADD R9, R10, 0x61 ;  /* 0x000000610a097836 */ /* 0x000fe20000000000 */
[----:B------:R-:W-:Y:S01]  /*5280*/  FSEL R82, R42, -INF , !P2 ;  /* 0xff8000002a527808 */ /* 0x000fe20005000000 */
[----:B------:R-:W-:Y:S01]  /*5290*/  VIADD R4, R10, 0x78 ;  /* 0x000000780a047836 */ /* 0x000fe20000000000 */
[----:B------:R-:W-:Y:S01]  /*52a0*/  FSEL R83, R41, -INF , !P2 ;  /* 0xff80000029537808 */ /* 0x000fe20005000000 */
[----:B------:R-:W-:Y:S01]  /*52b0*/  IMAD.IADD R11, R16, 0x1, -R8 ;  /* 0x00000001100b7824 */ /* 0x000fe200078e0a08 */
[----:B------:R-:W-:Y:S01]  /*52c0*/  FSEL R115, R74, -INF , !P5 ;  /* 0xff8000004a737808 */ /* 0x000fe20006800000 */
[--C-:B------:R-:W-:Y:S01]  /*52d0*/  IMAD.IADD R50, R12, 0x1, -R4.reuse ;  /* 0x000000010c327824 */ /* 0x100fe200078e0a04 */
[----:B------:R-:W-:Y:S01]  /*52e0*/  FSEL R62, R38, -INF , !P5 ;  /* 0xff800000263e7808 */ /* 0x000fe20006800000 */
[--C-:B------:R-:W-:Y:S01]  /*52f0*/  IMAD.IADD R38, R12, 0x1, -R7.reuse ;  /* 0x000000010c267824 */ /* 0x100fe200078e0a07 */
[----:B------:R-:W-:Y:S01]  /*5300*/  FSEL R67, R37, -INF , !P5 ;  /* 0xff80000025437808 */ /* 0x000fe20006800000 */
[--C-:B------:R-:W-:Y:S01]  /*5310*/  IMAD.IADD R37, R14, 0x1, -R7.reuse ;  /* 0x000000010e257824 */ /* 0x100fe200078e0a07 */
[----:B------:R-:W-:Y:S01]  /*5320*/  FSEL R91, R36, -INF , !P5 ;  /* 0xff800000245b7808 */ /* 0x000fe20006800000 */
[----:B------:R-:W-:Y:S01]  /*5330*/  IMAD.IADD R36, R13, 0x1, -R7 ;  /* 0x000000010d247824 */ /* 0x000fe200078e0a07 */
[----:B------:R-:W-:Y:S01]  /*5340*/  ISETP.GE.AND P2, PT, R46, UR28, PT ;  /* 0x0000001c2e007c0c */ /* 0x000fe2000bf46270 */
[----:B------:R-:W-:Y:S01]  /*5350*/  IMAD.IADD R46, R14, 0x1, -R4 ;  /* 0x000000010e2e7824 */ /* 0x000fe200078e0a04 */
[----:B------:R-:W-:Y:S01]  /*5360*/  ISETP.GE.AND P5, PT, R7, UR28, PT ;  /* 0x0000001c07007c0c */ /* 0x000fe2000bfa6270 */
[----:B------:R-:W-:Y:S01]  /*5370*/  IMAD.IADD R22, R16, 0x1, -R6 ;  /* 0x0000000110167824 */ /* 0x000fe200078e0a06 */
[----:B------:R-:W-:Y:S01]  /*5380*/  FSEL R81, R21, -INF , !P1 ;  /* 0xff80000015517808 */ /* 0x000fe20004800000 */
[----:B------:R-:W-:Y:S01]  /*5390*/  FFMA.FTZ R21, R5, -UR5, R214 ;  /* 0x8000000505157c23 */ /* 0x000fe200080100d6 */
[----:B------:R-:W-:Y:S01]  /*53a0*/  FSEL R98, R19, -INF , !P1 ;  /* 0xff80000013627808 */ /* 0x000fe20004800000 */
[----:B------:R-:W-:Y:S01]  /*53b0*/  FFMA.FTZ R19, R3, -UR5, R218 ;  /* 0x8000000503137c23 */ /* 0x000fe200080100da */
[----:B------:R-:W-:Y:S01]  /*53c0*/  IABS R7, R15 ;  /* 0x0000000f00077213 */ /* 0x000fe20000000000 */
[C---:B------:R-:W-:Y:S01]  /*53d0*/  VIADD R5, R10.reuse, 0x71 ;  /* 0x000000710a057836 */ /* 0x040fe20000000000 */
[----:B------:R-:W-:Y:S01]  /*53e0*/  FSEL R131, R71, -INF , !P4 ;  /* 0xff80000047837808 */ /* 0x000fe20006000000 */
[----:B------:R-:W-:Y:S01]  /*53f0*/  VIADD R3, R10, 0x79 ;  /* 0x000000790a037836 */ /* 0x000fe20000000000 */
[----:B------:R-:W-:Y:S01]  /*5400*/  FSEL R129, R70, -INF , !P3 ;  /* 0xff80000046817808 */ /* 0x000fe20005800000 */
[C---:B------:R-:W-:Y:S01]  /*5410*/  IMAD.IADD R10, R16.reuse, 0x1, -R9 ;  /* 0x00000001100a7824 */ /* 0x040fe200078e0a09 */
[----:B------:R-:W-:Y:S01]  /*5420*/  FSEL R64, R25, -INF , !P3 ;  /* 0xff80000019407808 */ /* 0x000fe20005800000 */
[----:B------:R-:W-:Y:S01]  /*5430*/  IMAD.IADD R23, R16, 0x1, -R5 ;  /* 0x0000000110177824 */ /* 0x000fe200078e0a05 */
[----:B------:R-:W-:Y:S01]  /*5440*/  ISETP.GE.AND P4, PT, R43, UR28, PT ;  /* 0x0000001c2b007c0c */ /* 0x000fe2000bf86270 */
[----:B------:R-:W-:Y:S01]  /*5450*/  IMAD.IADD R43, R14, 0x1, -R6 ;  /* 0x000000010e2b7824 */ /* 0x000fe200078e0a06 */
[----:B------:R-:W-:Y:S01]  /*5460*/  ISETP.GE.AND P3, PT, R45, UR28, PT ;  /* 0x0000001c2d007c0c */ /* 0x000fe2000bf66270 */
[C---:B------:R-:W-:Y:S01]  /*5470*/  IMAD.IADD R25, R13.reuse, 0x1, -R9 ;  /* 0x000000010d197824 */ /* 0x040fe200078e0a09 */
[----:B------:R-:W-:Y:S01]  /*5480*/  FSEL R80, R24, -INF , !P1 ;  /* 0xff80000018507808 */ /* 0x000fe20004800000 */
[--C-:B------:R-:W-:Y:S01]  /*5490*/  IMAD.IADD R24, R16, 0x1, -R4.reuse ;  /* 0x0000000110187824 */ /* 0x100fe200078e0a04 */
[----:B------:R-:W-:Y:S01]  /*54a0*/  FSEL R68, R44, -INF , !P0 ;  /* 0xff8000002c447808 */ /* 0x000fe20004000000 */
[C---:B------:R-:W-:Y:S01]  /*54b0*/  IMAD.IADD R44, R13.reuse, 0x1, -R4 ;  /* 0x000000010d2c7824 */ /* 0x040fe200078e0a04 */
        /* <DEDUP_REMOVED lines=9> */
[----:B------:R-:W-:Y:S01]  /*5550*/  IMAD.MOV.U32 R4, RZ, RZ, R7 ;  /* 0x000000ffff047224 */ /* 0x000fe200078e0007 */
[----:B------:R-:W-:-:S02]  /*5560*/  FSEL R113, R132, -INF , !P4 ;  /* 0xff80000084717808 */ /* 0x000fc40006000000 */
[----:B------:R-:W-:Y:S01]  /*5570*/  FSEL R60, R40, -INF , !P4 ;  /* 0xff800000283c7808 */ /* 0x000fe20006000000 */
[C-C-:B------:R-:W-:Y:S01]  /*5580*/  IMAD.IADD R40, R12.reuse, 0x1, -R5.reuse ;  /* 0x000000010c287824 */ /* 0x140fe200078e0a05 */
[----:B------:R-:W-:Y:S01]  /*5590*/  FSEL R63, R39, -INF , !P4 ;  /* 0xff800000273f7808 */ /* 0x000fe20006000000 */
[--C-:B------:R-:W-:Y:S01]  /*55a0*/  IMAD.IADD R39, R12, 0x1, -R6.reuse ;  /* 0x000000010c277824 */ /* 0x100fe200078e0a06 */
[----:B------:R-:W-:Y:S01]  /*55b0*/  FSEL R89, R34, -INF , !P4 ;  /* 0xff80000022597808 */ /* 0x000fe20006000000 */
[----:B------:R-:W-:Y:S01]  /*55c0*/  IMAD.IADD R34, R13, 0x1, -R6 ;  /* 0x000000010d227824 */ /* 0x000fe200078e0a06 */
[----:B------:R-:W-:Y:S02]  /*55d0*/  FSEL R112, R133, -INF , !P3 ;  /* 0xff80000085707808 */ /* 0x000fe40005800000 */
[----:B------:R-:W-:Y:S01]  /*55e0*/  FSEL R59, R32, -INF , !P3 ;  /* 0xff800000203b7808 */ /* 0x000fe20005800000 */
[----:B------:R-:W-:Y:S01]  /*55f0*/  IMAD.IADD R32, R14, 0x1, -R5 ;  /* 0x000000010e207824 */ /* 0x000fe200078e0a05 */
[----:B------:R-:W-:-:S02]  /*5600*/  FSEL R61, R30, -INF , !P3 ;  /* 0xff8000001e3d7808 */ /* 0x000fc40005800000 */
[----:B------:R-:W-:Y:S01]  /*5610*/  FSEL R86, R27, -INF , !P3 ;  /* 0xff8000001b567808 */ /* 0x000fe20005800000 */
[----:B------:R-:W-:Y:S01]  /*5620*/  IMAD.IADD R27, R13, 0x1, -R5 ;  /* 0x000000010d1b7824 */ /* 0x000fe200078e0a05 */
[----:B------:R-:W-:Y:S02]  /*5630*/  ISETP.GE.AND P4, PT, R6, UR28, PT ;  /* 0x0000001c06007c0c */ /* 0x000fe4000bf86270 */
[----:B------:R-:W-:Y:S02]  /*5640*/  ISETP.GE.AND P3, PT, R5, UR28, PT ;  /* 0x0000001c05007c0c */ /* 0x000fe4000bf66270 */
[----:B------:R-:W-:Y:S02]  /*5650*/  IABS R6, R10 ;  /* 0x0000000a00067213 */ /* 0x000fe40000000000 */
[----:B------:R-:W-:Y:S02]  /*5660*/  IABS R5, R11 ;  /* 0x0000000b00057213 */ /* 0x000fe40000000000 */
[----:B------:R-:W-:-:S02]  /*5670*/  FSEL R123, R73, -INF , !P1 ;  /* 0xff800000497b7808 */ /* 0x000fc40004800000 */
[----:B------:R-:W-:Y:S02]  /*5680*/  I2FP.F32.S32 R4, R4 ;  /* 0x0000000400047245 */ /* 0x000fe40000201400 */
[----:B------:R-:W-:Y:S02]  /*5690*/  ISETP.GE.AND P1, PT, R47, UR28, PT ;  /* 0x0000001c2f007c0c */ /* 0x000fe4000bf26270 */
[----:B------:R-:W-:Y:S01]  /*56a0*/  I2FP.F32.S32 R6, R6 ;  /* 0x0000000600067245 */ /* 0x000fe20000201400 */
[----:B------:R-:W-:Y:S01]  /*56b0*/  FFMA.FTZ R51, R4, -UR5, R229 ;  /* 0x8000000504337c23 */ /* 0x000fe200080100e5 */
[----:B------:R-:W-:Y:S02]  /*56c0*/  I2FP.F32.S32 R5, R5 ;  /* 0x0000000500057245 */ /* 0x000fe40000201400 */
[----:B------:R-:W-:Y:S01]  /*56d0*/  FSEL R108, R173, -INF , !P1 ;  /* 0xff800000ad6c7808 */ /* 0x000fe20004800000 */
[----:B------:R-:W-:Y:S01]  /*56e0*/  FFMA.FTZ R47, R6, -UR5, R213 ;  /* 0x80000005062f7c23 */ /* 0x000fe200080100d5 */
[----:B------:R-:W-:Y:S01]  /*56f0*/  FSEL R53, R21, -INF , !P1 ;  /* 0xff80000015357808 */ /* 0x000fe20004800000 */
[----:B------:R-:W-:Y:S01]  /*5700*/  FFMA.FTZ R52, R5, -UR5, R228 ;  /* 0x8000000505347c23 */ /* 0x000fe200080100e4 */
[----:B------:R-:W-:-:S02]  /*5710*/  FSEL R54, R20, -INF , !P1 ;  /* 0xff80000014367808 */ /* 0x000fc40004800000 */
[----:B------:R-:W-:Y:S02]  /*5720*/  FSEL R84, R19, -INF , !P1 ;  /* 0xff80000013547808 */ /* 0x000fe40004800000 */
[----:B------:R-:W-:Y:S02]  /*5730*/  ISETP.GE.AND P1, PT, R3, UR28, PT ;  /* 0x0000001c03007c0c */ /* 0x000fe4000bf26270 */
[----:B------:R-:W-:Y:S02]  /*5740*/  IABS R4, R23 ;  /* 0x0000001700047213 */ /* 0x000fe40000000000 */
[----:B------:R-:W-:Y:S02]  /*5750*/  FSEL R116, R116, -INF , !P6 ;  /* 0xff80000074747808 */ /* 0x000fe40007000000 */
[----:B------:R-:W-:Y:S01]  /*5760*/  FSEL R66, R35, -INF , !P6 ;  /* 0xff80000023427808 */ /* 0x000fe20007000000 */
[--C-:B------:R-:W-:Y:S01]  /*5770*/  IMAD.IADD R35, R12, 0x1, -R8.reuse ;  /* 0x000000010c237824 */ /* 0x100fe200078e0a08 */
[----:B------:R-:W-:Y:S01]  /*5780*/  FSEL R70, R33, -INF , !P6 ;  /* 0xff80000021467808 */ /* 0x000fe20007000000 */
[--C-:B------:R-:W-:Y:S01]  /*5790*/  IMAD.IADD R33, R14, 0x1, -R8.reuse ;  /* 0x000000010e217824 */ /* 0x100fe200078e0a08 */
[----:B------:R-:W-:Y:S01]  /*57a0*/  FSEL R92, R31, -INF , !P6 ;  /* 0xff8000001f5c7808 */ /* 0x000fe20007000000 */
[----:B------:R-:W-:Y:S01]  /*57b0*/  IMAD.IADD R31, R13, 0x1, -R8 ;  /* 0x000000010d1f7824 */ /* 0x000fe200078e0a08 */
[----:B------:R-:W-:Y:S01]  /*57c0*/  IABS R3, R24 ;  /* 0x0000001800037213 */ /* 0x000fe20000000000 */
[----:B------:R-:W-:Y:S01]  /*57d0*/  IMAD.MOV.U32 R7, RZ, RZ, R4 ;  /* 0x000000ffff077224 */ /* 0x000fe200078e0004 */
[----:B------:R-:W-:-:S02]  /*57e0*/  ISETP.GE.AND P6, PT, R8, UR28, PT ;  /* 0x0000001c08007c0c */ /* 0x000fc4000bfc6270 */
[----:B------:R-:W-:Y:S01]  /*57f0*/  IABS R5, R22 ;  /* 0x0000001600057213 */ /* 0x000fe20000000000 */
[----:B------:R-:W-:Y:S01]  /*5800*/  IMAD.MOV.U32 R4, RZ, RZ, R3 ;  /* 0x000000ffff047224 */ /* 0x000fe200078e0003 */
[----:B------:R-:W-:Y:S02]  /*5810*/  IABS R6, R16 ;  /* 0x0000001000067213 */ /* 0x000fe40000000000 */
[----:B------:R-:W-:Y:S02]  /*5820*/  IABS R8, R25 ;  /* 0x0000001900087213 */ /* 0x000fe40000000000 */
[----:B------:R-:W-:Y:S01]  /*5830*/  FSEL R117, R75, -INF , !P0 ;  /* 0xff8000004b757808 */ /* 0x000fe20004000000 */
[----:B------:R-:W-:Y:S01]  /*5840*/  IMAD.MOV.U32 R3, RZ, RZ, R6 ;  /* 0x000000ffff037224 */ /* 0x000fe200078e0006 */
[----:B------:R-:W-:Y:S01]  /*5850*/  FSEL R72, R29, -INF , !P0 ;  /* 0xff8000001d487808 */ /* 0x000fe20004000000 */
[--C-:B------:R-:W-:Y:S01]  /*5860*/  IMAD.IADD R29, R12, 0x1, -R9.reuse ;  /* 0x000000010c1d7824 */ /* 0x100fe200078e0a09 */
[----:B------:R-:W-:Y:S01]  /*5870*/  FSEL R93, R28, -INF , !P0 ;  /* 0xff8000001c5d7808 */ /* 0x000fe20004000000 */
[----:B------:R-:W-:Y:S01]  /*5880*/  IMAD.IADD R28, R14, 0x1, -R9 ;  /* 0x000000010e1c7824 */ /* 0x000fe200078e0a09 */
[----:B------:R-:W-:Y:S01]  /*5890*/  BAR.SYNC.DEFER_BLOCKING 0x0 ;  /* 0x0000000000007b1d */ /* 0x000fe20000010000 */
[----:B------:R-:W-:Y:S01]  /*58a0*/  ISETP.GE.AND P0, PT, R9, UR28, PT ;  /* 0x0000001c09007c0c */ /* 0x000fe2000bf06270 */
        /* <DEDUP_REMOVED lines=9> */
[----:B------:R-:W-:Y:S01]  /*5940*/  FFMA.FTZ R45, R9, -UR5, R240 ;  /* 0x80000005092d7c23 */ /* 0x000fe200080100f0 */
[----:B------:R-:W-:Y:S01]  /*5950*/  IABS R4, R29 ;  /* 0x0000001d00047213 */ /* 0x000fe20000000000 */
[----:B------:R-:W-:Y:S01]  /*5960*/  FFMA.FTZ R25, R3, -UR5, R215 ;  /* 0x8000000503197c23 */ /* 0x000fe200080100d7 */
[----:B------:R-:W-:Y:S01]  /*5970*/  IABS R3, R28 ;  /* 0x0000001c00037213 */ /* 0x000fe20000000000 */
[----:B------:R-:W-:Y:S01]  /*5980*/  FFMA.FTZ R41, R7, -UR5, R241 ;  /* 0x8000000507297c23 */ /* 0x000fe200080100f1 */
        /* <DEDUP_REMOVED lines=34> */
[----:B------:R-:W-:Y:S01]  /*5bb0*/  IABS R5, R27 ;  /* 0x0000001b00057213 */ /* 0x000fe20000000000 */
[----:B------:R-:W-:Y:S01]  /*5bc0*/  FFMA.FTZ R18, R7, -UR5, R221 ;  /* 0x8000000507127c23 */ /* 0x000fe200080100dd */
[----:B------:R-:W-:Y:S01]  /*5bd0*/  I2FP.F32.S32 R9, R9 ;  /* 0x0000000900097245 */ /* 0x000fe20000201400 */
[----:B------:R-:W-:Y:S01]  /*5be0*/  FFMA.FTZ R16, R4, -UR5, R242 ;  /* 0x8000000504107c23 */ /* 0x000fe200080100f2 */
[----:B------:R-:W-:Y:S01]  /*5bf0*/  IABS R3, R43 ;  /* 0x0000002b00037213 */ /* 0x000fe20000000000 */
[----:B------:R-:W-:Y:S01]  /*5c00*/  IMAD.MOV.U32 R7, RZ, RZ, R5 ;  /* 0x000000ffff077224 */ /* 0x000fe200078e0005 */
[----:B------:R-:W-:Y:S01]  /*5c10*/  IABS R6, R32 ;  /* 0x0000002000067213 */ /* 0x000fe20000000000 */
[----:B------:R-:W-:Y:S01]  /*5c20*/  IMAD.MOV.U32 R5, RZ, RZ, R8 ;  /* 0x000000ffff057224 */ /* 0x000fe200078e0008 */
[----:B------:R-:W-:Y:S01]  /*5c30*/  IABS R4, R40 ;  /* 0x0000002800047213 */ /* 0x000fe20000000000 */
[----:B------:R-:W-:Y:S01]  /*5c40*/  FFMA.FTZ R19, R9, -UR5, R231 ;  /* 0x8000000509137c23 */ /* 0x000fe200080100e7 */
        /* <DEDUP_REMOVED lines=24> */
[----:B------:R-:W-:Y:S01]  /*5dd0*/  FSEL R39, R21, -INF , !P0 ;  /* 0xff80000015277808 */ /* 0x000fe20004000000 */
[----:B------:R-:W-:Y:S01]  /*5de0*/  FFMA.FTZ R7, R7, -UR5, R76 ;  /* 0x8000000507077c23 */ /* 0x000fe2000801004c */
[----:B------:R-:W-:-:S02]  /*5df0*/  FSEL R76, R47, -INF , !P0 ;  /* 0xff8000002f4c7808 */ /* 0x000fc40004000000 */
[----:B------:R-:W-:Y:S02]  /*5e00*/  FSEL R48, R20, -INF , !P0 ;  /* 0xff80000014307808 */ /* 0x000fe40004000000 */
[----:B------:R-:W-:Y:S02]  /*5e10*/  PLOP3.LUT P0, PT, PT, PT, UP0, 0x80, 0x0 ;  /* 0x000000000000781c */ /* 0x000fe40003f0f008 */
        /* <DEDUP_REMOVED lines=32> */
[----:B--2---:R-:W-:Y:S06]  /*6020*/  @!P0 BRA `(.L_x_761) ;  /* 0x0000000000e48947 */ /* 0x004fec0003800000 */
[----:B------:R-:W-:Y:S01]  /*6030*/  ULDC UR6, c[0x0][0x2d0] ;  /* 0x0000b40000067ab9 */ /* 0x000fe20000000800 */
[----:B------:R-:W-:Y:S01]  /*6040*/  ULEA.HI.SX32 UR7, UR20, 0xfffffffe, 0x19 ;  /* 0xfffffffe14077891 */ /* 0x000fe2000f8fca3f */
        /* <DEDUP_REMOVED lines=11> */
[C---:B------:R-:W-:Y:S01]  /*6100*/  @!P1 IADD3 R9, P2, R4.reuse, UR35, RZ ;  /* 0x0000002304099c10 */ /* 0x040fe2000ff5e0ff */
        /* <DEDUP_REMOVED lines=41> */
.L_x_763:
[----:B------:R-:W-:Y:S05]  /*63a0*/  BSYNC B0 ;  /* 0x0000000000007941 */ /* 0x000fea0003800000 */
.L_x_762:
[----:B------:R-:W0:Y:S02]  /*63b0*/  LDGDEPBAR ;  /* 0x00000000000079af */ /* 0x000e240000000000 */
.L_x_761:
[----:B-1----:R-:W3:Y:S01]  /*63c0*/  LDL R4, [R1+0x18c] ;  /* 0x00018c0001047983 */ /* 0x002ee20000100800 */
[----:B------:R-:W-:Y:S01]  /*63d0*/  IMAD.U32 R3, RZ, RZ, UR17 ;  /* 0x00000011ff037e24 */ /* 0x000fe2000f8e00ff */
[----:B------:R-:W-:Y:S01]  /*63e0*/  USHF.L.U32 UR6, UR19, 0x2, URZ ;  /* 0x0000000213067899 */ /* 0x000fe2000800063f */
[----:B------:R-:W-:Y:S01]  /*63f0*/  FMNMX.FTZ R134, R152, R141, !PT ;  /* 0x0000008d98867209 */ /* 0x000fe20007810000 */
[----:B------:R-:W-:Y:S01]  /*6400*/  STL [R1+0x3ac], R226 ;  /* 0x0003ace201007387 */ /* 0x000fe20000100800 */
[----:B------:R-:W-:Y:S01]  /*6410*/  IMAD R217, R3, 0x8, R201 ;  /* 0x0000000803d97824 */ /* 0x000fe200078e02c9 */
[----:B------:R-:W-:Y:S01]  /*6420*/  UIADD3 UR32, UR31, -0x4498517b, URZ ;  /* 0xbb67ae851f207890 */ /* 0x000fe2000fffe03f */
[----:B------:R-:W-:Y:S01]  /*6430*/  FMNMX.FTZ R134, R146, R134, !PT ;  /* 0x0000008692867209 */ /* 0x000fe20007810000 */
[----:B------:R-:W-:Y:S01]  /*6440*/  STL [R1+0x3a8], R225 ;  /* 0x0003a8e101007387 */ /* 0x000fe20000100800 */
[----:B------:R-:W-:Y:S01]  /*6450*/  IMAD.WIDE.U32 R154, R217, -0x326172a9, RZ ;  /* 0xcd9e8d57d99a7825 */ /* 0x000fe200078e00ff */
[----:B------:R-:W-:Y:S01]  /*6460*/  ULOP3.LUT UR7, UR6, UR31, URZ, 0x3c, !UPT ;  /* 0x0000001f06077292 */ /* 0x000fe2000f8e3c3f */
[----:B------:R-:W-:Y:S01]  /*6470*/  FMNMX.FTZ R134, R140, R134, !PT ;  /* 0x000000868c867209 */ /* 0x000fe20007810000 */
[----:B------:R-:W-:Y:S01]  /*6480*/  STL [R1+0x3a4], R224 ;  /* 0x0003a4e001007387 */ /* 0x000fe20000100800 */
[----:B------:R-:W-:Y:S01]  /*6490*/  UIADD3 UR33, UR30, -0x61c88647, URZ ;  /* 0x9e3779b91e217890 */ /* 0x000fe2000fffe03f */
[----:B------:R-:W-:Y:S01]  /*64a0*/  IMAD.MOV.U32 R185, RZ, RZ, R178 ;  /* 0x000000ffffb97224 */ /* 0x000fe200078e00b2 */
[----:B------:R-:W-:Y:S01]  /*64b0*/  UIADD3 UR22, UR30, 0x3c6ef372, URZ ;  /* 0x3c6ef3721e167890 */ /* 0x000fe2000fffe03f */
[----:B------:R-:W-:Y:S01]  /*64c0*/  STL [R1+0x3a0], R223 ;  /* 0x0003a0df01007387 */ /* 0x000fe20000100800 */
[----:B------:R-:W-:Y:S01]  /*64d0*/  UIADD3 UR19, UR31, 0x76cf5d0a, URZ ;  /* 0x76cf5d0a1f137890 */ /* 0x000fe2000fffe03f */
[----:B------:R-:W-:Y:S01]  /*64e0*/  FMNMX.FTZ R134, R130, R134, !PT ;  /* 0x0000008682867209 */ /* 0x000fe20007810000 */
[----:B------:R-:W-:Y:S01]  /*64f0*/  UIADD3 UR12, UR31, 0x32370b8f, URZ ;  /* 0x32370b8f1f0c7890 */ /* 0x000fe2000fffe03f */
[----:B------:R-:W-:Y:S01]  /*6500*/  STL [R1+0x39c], R222 ;  /* 0x00039cde01007387 */ /* 0x000fe20000100800 */
[----:B------:R-:W-:Y:S01]  /*6510*/  UIADD3 UR13, UR30, -0x255992d5, URZ ;  /* 0xdaa66d2b1e0d7890 */ /* 0x000fe2000fffe03f */
[----:B------:R-:W-:Y:S01]  /*6520*/  FMNMX.FTZ R134, R126, R134, !PT ;  /* 0x000000867e867209 */ /* 0x000fe20007810000 */
[----:B------:R-:W-:Y:S01]  /*6530*/  UIADD3 UR11, UR30, 0x78dde6e4, URZ ;  /* 0x78dde6e41e0b7890 */ /* 0x000fe2000fffe03f */
[----:B------:R-:W-:Y:S01]  /*6540*/  STL [R1+0x398], R221 ;  /* 0x000398dd01007387 */ /* 0x000fe20000100800 */
[----:B------:R-:W-:Y:S01]  /*6550*/  UIADD3 UR8, UR31, -0x56f99767, URZ ;  /* 0xa90668991f087890 */ /* 0x000fe2000fffe03f */
        /* <DEDUP_REMOVED lines=9> */
[----:B------:R-:W-:Y:S02]  /*65f0*/  STL [R1+0x38c], R218 ;  /* 0x00038cda01007387 */ /* 0x000fe40000100800 */
[----:B------:R-:W-:Y:S02]  /*6600*/  FMNMX.FTZ R134, R104, R134, !PT ;  /* 0x0000008668867209 */ /* 0x000fe40007810000 */
[----:B------:R-:W-:Y:S02]  /*6610*/  STL [R1+0x388], R216 ;  /* 0x000388d801007387 */ /* 0x000fe40000100800 */
[----:B------:R-:W-:Y:S02]  /*6620*/  FMNMX.FTZ R134, R102, R134, !PT ;  /* 0x0000008666867209 */ /* 0x000fe40007810000 */
[----:B------:R-:W-:Y:S02]  /*6630*/  STL [R1+0x384], R191 ;  /* 0x000384bf01007387 */ /* 0x000fe40000100800 */
        /* <DEDUP_REMOVED lines=11> */
[----:B------:R1:W-:Y:S02]  /*66f0*/  STL [R1+0x338], R2 ;  /* 0x0003380201007387 */ /* 0x0003e40000100800 */
        /* <DEDUP_REMOVED lines=11> */
[----:B------:R4:W-:Y:S01]  /*67b0*/  STL [R1+0x320], R208 ;  /* 0x000320d001007387 */ /* 0x0009e20000100800 */
[----:B-1----:R-:W-:Y:S02]  /*67c0*/  LOP3.LUT R2, R202, UR30, RZ, 0x3c, !PT ;  /* 0x0000001eca027c12 */ /* 0x002fe4000f8e3cff */
[----:B------:R-:W-:Y:S01]  /*67d0*/  FMNMX.FTZ R134, R55, R134, !PT ;  /* 0x0000008637867209 */ /* 0x000fe20007810000 */
[----:B------:R-:W-:Y:S03]  /*67e0*/  STL [R1+0x31c], R207 ;  /* 0x00031ccf01007387 */ /* 0x000fe60000100800 */
        /* <DEDUP_REMOVED lines=9> */
[----:B------:R-:W-:Y:S01]  /*6880*/  STL [R1+0x308], R200 ;  /* 0x000308c801007387 */ /* 0x000fe20000100800 */
[----:B----4-:R-:W-:-:S02]  /*6890*/  LOP3.LUT R208, R155, R2, RZ, 0x3c, !PT ;  /* 0x000000029bd07212 */ /* 0x010fc400078e3cff */
[----:B------:R-:W-:Y:S01]  /*68a0*/  FMNMX.FTZ R134, R25, R134, !PT ;  /* 0x0000008619867209 */ /* 0x000fe20007810000 */
[----:B------:R-:W-:Y:S02]  /*68b0*/  STL [R1+0x304], R177 ;  /* 0x000304b101007387 */ /* 0x000fe40000100800 */
[----:B------:R-:W-:Y:S01]  /*68c0*/  IMAD.WIDE.U32 R40, R208, -0x2daee0ad, RZ ;  /* 0xd2511f53d0287825 */ /* 0x000fe200078e00ff */
[----:B------:R-:W-:Y:S01]  /*68d0*/  FMNMX.FTZ R134, R21, R134, !PT ;  /* 0x0000008615867209 */ /* 0x000fe20007810000 */
[----:B------:R-:W-:Y:S03]  /*68e0*/  STL [R1+0x300], R176 ;  /* 0x000300b001007387 */ /* 0x000fe60000100800 */
[----:B------:R-:W-:Y:S01]  /*68f0*/  FMNMX.FTZ R134, R18, R134, !PT ;  /* 0x0000008612867209 */ /* 0x000fe20007810000 */
[----:B------:R-:W-:Y:S04]  /*6900*/  STL [R1+0x14], R217 ;  /* 0x000014d901007387 */ /* 0x000fe80000100800 */
[----:B------:R-:W-:Y:S04]  /*6910*/  STL [R1+0x18], R2 ;  /* 0x0000180201007387 */ /* 0x000fe80000100800 */
[----:B------:R-:W-:Y:S04]  /*6920*/  STL [R1+0x33c], R208 ;  /* 0x00033cd001007387 */ /* 0x000fe80000100800 */
[----:B--2---:R-:W1:Y:S02]  /*6930*/  SHFL.BFLY PT, R9, R134, 0x2, 0x1f ;  /* 0x0c401f0086097f89 */ /* 0x004e6400000e0000 */
[----:B-1----:R-:W-:Y:S01]  /*6940*/  FMNMX.FTZ R134, R134, R9, !PT ;  /* 0x0000000986867209 */ /* 0x002fe20007810000 */
[----:B---3--:R-:W-:-:S05]  /*6950*/  IMAD.WIDE.U32 R4, R4, -0x2daee0ad, RZ ;  /* 0xd2511f5304047825 */ /* 0x008fca00078e00ff */
[----:B------:R-:W-:Y:S01]  /*6960*/  LOP3.LUT R219, R5, UR7, RZ, 0x3c, !PT ;  /* 0x0000000705db7c12 */ /* 0x000fe2000f8e3cff */
[----:B------:R1:W-:Y:S01]  /*6970*/  STL.64 [R1+0x168], R4 ;  /* 0x0001680401007387 */ /* 0x0003e20000100a00 */
[----:B------:R-:W-:Y:S01]  /*6980*/  LOP3.LUT R3, R41, UR32, R4, 0x96, !PT ;  /* 0x0000002029037c12 */ /* 0x000fe2000f8e9604 */
[----:B------:R-:W-:Y:S02]  /*6990*/  ULDC UR7, c[0x0][0x2ec] ;  /* 0x0000bb0000077ab9 */ /* 0x000fe40000000800 */
[----:B------:R-:W-:-:S04]  /*69a0*/  IMAD.WIDE.U32 R56, R219, -0x326172a9, RZ ;  /* 0xcd9e8d57db387825 */ /* 0x000fc800078e00ff */
[----:B------:R-:W-:-:S05]  /*69b0*/  IMAD.WIDE.U32 R26, R3, -0x326172a9, RZ ;  /* 0xcd9e8d57031a7825 */ /* 0x000fca00078e00ff */
[----:B------:R-:W-:-:S05]  /*69c0*/  LOP3.LUT R6, R27, UR22, R56, 0x96, !PT ;  /* 0x000000161b067c12 */ /* 0x000fca000f8e9638 */
[----:B------:R-:W-:Y:S01]  /*69d0*/  IMAD.WIDE.U32 R6, R6, -0x2daee0ad, RZ ;  /* 0xd2511f5306067825 */ /* 0x000fe200078e00ff */
[----:B-1----:R-:W-:-:S05]  /*69e0*/  LOP3.LUT R4, R57, UR33, R154, 0x96, !PT ;  /* 0x0000002139047c12 */ /* 0x002fca000f8e969a */
        /* <DEDUP_REMOVED lines=9> */
[----:B------:R-:W-:Y:S02]  /*6a80*/  FMNMX.FTZ R3, R175, R170, !PT ;  /* 0x000000aaaf037209 */ /* 0x000fe40007810000 */
[----:B------:R-:W-:Y:S02]  /*6a90*/  LOP3.LUT R6, R5, UR10, R6, 0x96, !PT ;  /* 0x0000000a05067c12 */ /* 0x000fe4000f8e9606 */
[----:B------:R-:W-:Y:S02]  /*6aa0*/  LOP3.LUT R13, R15, UR8, R4, 0x96, !PT ;  /* 0x000000080f0d7c12 */ /* 0x000fe4000f8e9604 */
[----:B------:R-:W-:Y:S01]  /*6ab0*/  FMNMX.FTZ R4, R164, R149, !PT ;  /* 0x00000095a4047209 */ /* 0x000fe20007810000 */
[----:B------:R-:W-:Y:S01]  /*6ac0*/  IMAD.WIDE.U32 R6, R6, -0x326172a9, RZ ;  /* 0xcd9e8d5706067825 */ /* 0x000fe200078e00ff */
        /* <DEDUP_REMOVED lines=91> */
[----:B------:R-:W-:Y:S02]  /*7080*/  FMNMX.FTZ R135, R69, R135, !PT ;  /* 0x0000008745877209 */ /* 0x000fe40007810000 */
[----:B------:R-:W-:Y:S01]  /*7090*/  LOP3.LUT R13, R7, UR9, R12, 0x96, !PT ;  /* 0x00000009070d7c12 */ /* 0x000fe2000f8e960c */
[----:B------:R-:W2:Y:S01]  /*70a0*/  SHFL.BFLY PT, R10, R132, 0x2, 0x1f ;  /* 0x0c401f00840a7f89 */ /* 0x000ea200000e0000 */
[----:B------:R-:W-:-:S02]  /*70b0*/  FMNMX.FTZ R135, R65, R135, !PT ;  /* 0x0000008741877209 */ /* 0x000fc40007810000 */
[----:B------:R-:W-:Y:S01]  /*70c0*/  LOP3.LUT R3, R5, UR35, R6, 0x96, !PT ;  /* 0x0000002305037c12 */ /* 0x000fe2000f8e9606 */
[----:B------:R-:W3:Y:S01]  /*70d0*/  SHFL.BFLY PT, R7, R134, 0x1, 0x1f ;  /* 0x0c201f0086077f89 */ /* 0x000ee200000e0000 */
[----:B------:R-:W-:Y:S02]  /*70e0*/  LOP3.LUT R16, R4, 0xffff, RZ, 0xc0, !PT ;  /* 0x0000ffff04107812 */ /* 0x000fe400078ec0ff */
[----:B------:R-:W-:Y:S01]  /*70f0*/  SHF.R.U32.HI R6, RZ, 0x10, R3 ;  /* 0x00000010ff067819 */ /* 0x000fe20000011603 */
[----:B------:R-:W4:Y:S01]  /*7100*/  SHFL.BFLY PT, R11, R135, 0x2, 0x1f ;  /* 0x0c401f00870b7f89 */ /* 0x000f2200000e0000 */
[----:B------:R-:W-:Y:S02]  /*7110*/  SHF.R.U32.HI R17, RZ, 0x10, R4 ;  /* 0x00000010ff117819 */ /* 0x000fe40000011604 */
[----:B------:R-:W-:-:S04]  /*7120*/  LOP3.LUT R6, R6, 0xff, RZ, 0xc0, !PT ;  /* 0x000000ff06067812 */ /* 0x000fc800078ec0ff */
[----:B------:R-:W-:Y:S02]  /*7130*/  ISETP.LE.U32.AND P6, PT, R6, UR15, PT ;  /* 0x0000000f06007c0c */ /* 0x000fe4000bfc3070 */
[----:B------:R-:W-:Y:S02]  /*7140*/  LOP3.LUT R6, R4, 0xff, RZ, 0xc0, !PT ;  /* 0x000000ff04067812 */ /* 0x000fe400078ec0ff */
[----:B-1----:R-:W-:Y:S02]  /*7150*/  FMNMX.FTZ R133, R133, R8, !PT ;  /* 0x0000000885857209 */ /* 0x002fe40007810000 */
[----:B------:R-:W-:Y:S02]  /*7160*/  ISETP.LE.U32.AND P2, PT, R6, UR15, PT ;  /* 0x0000000f06007c0c */ /* 0x000fe4000bf43070 */
[----:B------:R-:W-:Y:S01]  /*7170*/  LOP3.LUT R6, R3, 0xff, RZ, 0xc0, !PT ;  /* 0x000000ff03067812 */ /* 0x000fe200078ec0ff */
[----:B------:R-:W1:Y:S01]  /*7180*/  SHFL.BFLY PT, R8, R133, 0x1, 0x1f ;  /* 0x0c201f0085087f89 */ /* 0x000e6200000e0000 */
[----:B--2---:R-:W-:-:S02]  /*7190*/  FMNMX.FTZ R132, R132, R10, !PT ;  /* 0x0000000a84847209 */ /* 0x004fc40007810000 */
[----:B------:R-:W-:Y:S02]  /*71a0*/  ISETP.LE.U32.AND P4, PT, R6, UR15, PT ;  /* 0x0000000f06007c0c */ /* 0x000fe4000bf83070 */
[----:B---3--:R-:W-:Y:S01]  /*71b0*/  FMNMX.FTZ R134, R134, R7, !PT ;  /* 0x0000000786867209 */ /* 0x008fe20007810000 */
[----:B------:R-:W2:Y:S01]  /*71c0*/  SHFL.BFLY PT, R9, R132, 0x1, 0x1f ;  /* 0x0c201f0084097f89 */ /* 0x000ea200000e0000 */
[----:B------:R-:W-:Y:S02]  /*71d0*/  SHF.R.U32.HI R6, RZ, 0x18, R3 ;  /* 0x00000018ff067819 */ /* 0x000fe40000011603 */
[----:B----4-:R-:W-:Y:S01]  /*71e0*/  FMNMX.FTZ R135, R135, R11, !PT ;  /* 0x0000000b87877209 */ /* 0x010fe20007810000 */
[C---:B------:R-:W-:Y:S01]  /*71f0*/  FMUL.FTZ R5, R134.reuse, UR7 ;  /* 0x0000000786057c20 */ /* 0x040fe20008410000 */
[----:B------:R-:W-:Y:S01]  /*7200*/  FSETP.NEU.FTZ.AND P5, PT, R134, -INF , PT ;  /* 0xff8000008600780b */ /* 0x000fe20003fbd000 */
[----:B------:R-:W-:Y:S01]  /*7210*/  STL [R1+0x340], R134 ;  /* 0x0003408601007387 */ /* 0x000fe20000100800 */
[----:B------:R-:W-:-:S02]  /*7220*/  ISETP.LE.U32.AND P3, PT, R6, UR15, PT ;  /* 0x0000000f06007c0c */ /* 0x000fc4000bf63070 */
[----:B------:R-:W-:Y:S01]  /*7230*/  SHF.R.U32.HI R6, RZ, 0x18, R4 ;  /* 0x00000018ff067819 */ /* 0x000fe20000011604 */
[----:B------:R-:W3:Y:S01]  /*7240*/  SHFL.BFLY PT, R10, R135, 0x1, 0x1f ;  /* 0x0c201f00870a7f89 */ /* 0x000ee200000e0000 */
[----:B------:R-:W-:Y:S02]  /*7250*/  FSEL R5, R5, RZ, P5 ;  /* 0x000000ff05057208 */ /* 0x000fe40002800000 */
[----:B------:R-:W-:Y:S02]  /*7260*/  LOP3.LUT R3, R3, 0xffff, RZ, 0xc0, !PT ;  /* 0x0000ffff03037812 */ /* 0x000fe400078ec0ff */
[----:B------:R-:W-:Y:S01]  /*7270*/  ISETP.LE.U32.AND P1, PT, R6, UR15, PT ;  /* 0x0000000f06007c0c */ /* 0x000fe2000bf23070 */
[----:B------:R-:W-:Y:S01]  /*7280*/  FFMA.FTZ R11, R146, UR7, -R5 ;  /* 0x00000007920b7c23 */ /* 0x000fe20008010805 */
[----:B------:R-:W-:Y:S01]  /*7290*/  SHF.R.U32.HI R6, RZ, 0x8, R3 ;  /* 0x00000008ff067819 */ /* 0x000fe20000011603 */
[--C-:B------:R-:W-:Y:S01]  /*72a0*/  FFMA.FTZ R12, R140, UR7, -R5.reuse ;  /* 0x000000078c0c7c23 */ /* 0x100fe20008010805 */
[----:B-1----:R-:W-:Y:S01]  /*72b0*/  FMNMX.FTZ R133, R133, R8, !PT ;  /* 0x0000000885857209 */ /* 0x002fe20007810000 */
[--C-:B------:R-:W-:Y:S01]  /*72c0*/  FFMA.FTZ R19, R130, UR7, -R5.reuse ;  /* 0x0000000782137c23 */ /* 0x100fe20008010805 */
[--C-:B------:R-:W-:Y:S01]  /*72d0*/  FFMA.FTZ R20, R126, UR7, -R5.reuse ;  /* 0x000000077e147c23 */ /* 0x100fe20008010805 */
[--C-:B------:R-:W-:Y:S01]  /*72e0*/  FFMA.FTZ R23, R120, UR7, -R5.reuse ;  /* 0x0000000778177c23 */ /* 0x100fe20008010805 */
[C---:B------:R-:W-:Y:S01]  /*72f0*/  FSETP.NEU.FTZ.AND P5, PT, R133.reuse, -INF , PT ;  /* 0xff8000008500780b */ /* 0x040fe20003fbd000 */
[----:B------:R-:W-:Y:S01]  /*7300*/  FMUL.FTZ R4, R133, UR7 ;  /* 0x0000000785047c20 */ /* 0x000fe20008410000 */
[----:B--2---:R-:W-:Y:S01]  /*7310*/  FMNMX.FTZ R132, R132, R9, !PT ;  /* 0x0000000984847209 */ /* 0x004fe20007810000 */
[--C-:B------:R-:W-:Y:S01]  /*7320*/  FFMA.FTZ R24, R118, UR7, -R5.reuse ;  /* 0x0000000776187c23 */ /* 0x100fe20008010805 */
[--C-:B------:R-:W-:Y:S01]  /*7330*/  FFMA.FTZ R28, R109, UR7, -R5.reuse ;  /* 0x000000076d1c7c23 */ /* 0x100fe20008010805 */
[--C-:B------:R-:W-:Y:S01]  /*7340*/  FFMA.FTZ R51, R94, UR7, -R5.reuse ;  /* 0x000000075e337c23 */ /* 0x100fe20008010805 */
[----:B------:R-:W-:Y:S01]  /*7350*/  FSEL R4, R4, RZ, P5 ;  /* 0x000000ff04047208 */ /* 0x000fe20002800000 */
[C---:B------:R-:W-:Y:S01]  /*7360*/  FMUL.FTZ R7, R132.reuse, UR7 ;  /* 0x0000000784077c20 */ /* 0x040fe20008410000 */
[----:B------:R-:W-:Y:S01]  /*7370*/  FSETP.NEU.FTZ.AND P5, PT, R132, -INF , PT ;  /* 0xff8000008400780b */ /* 0x000fe20003fbd000 */
[--C-:B------:R-:W-:Y:S01]  /*7380*/  FFMA.FTZ R29, R104, UR7, -R5.reuse ;  /* 0x00000007681d7c23 */ /* 0x100fe20008010805 */
[--C-:B------:R-:W-:Y:S01]  /*7390*/  FFMA.FTZ R41, R102, UR7, -R5.reuse ;  /* 0x0000000766297c23 */ /* 0x100fe20008010805 */
[----:B---3--:R-:W-:Y:S01]  /*73a0*/  FMNMX.FTZ R135, R135, R10, !PT ;  /* 0x0000000a87877209 */ /* 0x008fe20007810000 */
[--C-:B------:R-:W-:Y:S01]  /*73b0*/  FFMA.FTZ R49, R97, UR7, -R5.reuse ;  /* 0x0000000761317c23 */ /* 0x100fe20008010805 */
[----:B------:R-:W-:Y:S01]  /*73c0*/  FSEL R3, R7, RZ, P5 ;  /* 0x000000ff07037208 */ /* 0x000fe20002800000 */
[--C-:B------:R-:W-:Y:S01]  /*73d0*/  FFMA.FTZ R50, R96, UR7, -R5.reuse ;  /* 0x0000000760327c23 */ /* 0x100fe20008010805 */
[C---:B------:R-:W-:Y:S01]  /*73e0*/  FSETP.NEU.FTZ.AND P5, PT, R135.reuse, -INF , PT ;  /* 0xff8000008700780b */ /* 0x040fe20003fbd000 */
[----:B------:R-:W-:Y:S01]  /*73f0*/  FMUL.FTZ R8, R135, UR7 ;  /* 0x0000000787087c20 */ /* 0x000fe20008410000 */
[----:B------:R-:W-:Y:S01]  /*7400*/  LOP3.LUT R7, R6, 0xffff, RZ, 0xc0, !PT ;  /* 0x0000ffff06077812 */ /* 0x000fe200078ec0ff */
[--C-:B------:R-:W-:Y:S01]  /*7410*/  FFMA.FTZ R52, R87, UR7, -R5.reuse ;  /* 0x0000000757347c23 */ /* 0x100fe20008010805 */
[--C-:B------:R-:W-:Y:S01]  /*7420*/  FFMA.FTZ R64, R64, UR7, -R5.reuse ;  /* 0x0000000740407c23 */ /* 0x100fe20008010805 */
[--C-:B------:R-:W-:Y:S01]  /*7430*/  FFMA.FTZ R82, R82, UR7, -R5.reuse ;  /* 0x0000000752527c23 */ /* 0x100fe20008010805 */
[----:B------:R-:W-:Y:S01]  /*7440*/  FSEL R6, R8, RZ, P5 ;  /* 0x000000ff08067208 */ /* 0x000fe20002800000 */
[--C-:B------:R-:W-:Y:S01]  /*7450*/  FFMA.FTZ R8, R152, UR7, -R5.reuse ;  /* 0x0000000798087c23 */ /* 0x100fe20008010805 */
[----:B------:R-:W-:Y:S01]  /*7460*/  ISETP.LE.U32.AND P5, PT, R7, UR15, PT ;  /* 0x0000000f07007c0c */ /* 0x000fe2000bfa3070 */
        /* <DEDUP_REMOVED lines=16> */
[----:B------:R-:W-:Y:S01]  /*7570*/  FFMA.FTZ R5, R168, UR7, -R6 ;  /* 0x00000007a8057c23 */ /* 0x000fe20008010806 */
[----:B------:R-:W-:Y:S01]  /*7580*/  MUFU.EX2 R8, R8 ;  /* 0x0000000800087308 */ /* 0x000fe20000000800 */
[--C-:B------:R-:W-:Y:S01]  /*7590*/  FFMA.FTZ R0, R22, UR7, -R4.reuse ;  /* 0x0000000716007c23 */ /* 0x100fe20008010804 */
[--C-:B------:R-:W-:Y:S01]  /*75a0*/  FFMA.FTZ R215, R81, UR7, -R4.reuse ;  /* 0x0000000751d77c23 */ /* 0x100fe20008010804 */
[----:B------:R1:W-:Y:S01]  /*75b0*/  STL [R1+0x344], R133 ;  /* 0x0003448501007387 */ /* 0x0003e20000100800 */
[--C-:B------:R-:W-:Y:S01]  /*75c0*/  FFMA.FTZ R225, R30, UR7, -R4.reuse ;  /* 0x000000071ee17c23 */ /* 0x100fe20008010804 */
[--C-:B------:R-:W-:Y:S01]  /*75d0*/  FFMA.FTZ R164, R164, UR7, -R4.reuse ;  /* 0x00000007a4a47c23 */ /* 0x100fe20008010804 */
[--C-:B------:R-:W-:Y:S01]  /*75e0*/  FFMA.FTZ R149, R149, UR7, -R4.reuse ;  /* 0x0000000795957c23 */ /* 0x100fe20008010804 */
[----:B------:R-:W-:Y:S01]  /*75f0*/  STL [R1+0x348], R132 ;  /* 0x0003488401007387 */ /* 0x000fe20000100800 */
[----:B------:R2:W-:Y:S01]  /*7600*/  MUFU.EX2 R21, R5 ;  /* 0x0000000500157308 */ /* 0x0005e20000000800 */
[--C-:B------:R-:W-:Y:S01]  /*7610*/  FFMA.FTZ R160, R160, UR7, -R4.reuse ;  /* 0x00000007a0a07c23 */ /* 0x100fe20008010804 */
[--C-:B------:R-:W-:Y:S01]  /*7620*/  FFMA.FTZ R173, R144, UR7, -R4.reuse ;  /* 0x0000000790ad7c23 */ /* 0x100fe20008010804 */
[----:B------:R3:W-:Y:S01]  /*7630*/  STL [R1+0x358], R135 ;  /* 0x0003588701007387 */ /* 0x0007e20000100800 */
[--C-:B------:R-:W-:Y:S01]  /*7640*/  FFMA.FTZ R178, R137, UR7, -R4.reuse ;  /* 0x0000000789b27c23 */ /* 0x100fe20008010804 */
[--C-:B------:R-:W-:Y:S01]  /*7650*/  FFMA.FTZ R179, R136, UR7, -R4.reuse ;  /* 0x0000000788b37c23 */ /* 0x100fe20008010804 */
[--C-:B------:R-:W-:Y:S01]  /*7660*/  FFMA.FTZ R180, R124, UR7, -R4.reuse ;  /* 0x000000077cb47c23 */ /* 0x100fe20008010804 */
[--C-:B------:R-:W-:Y:S01]  /*7670*/  FFMA.FTZ R181, R122, UR7, -R4.reuse ;  /* 0x000000077ab57c23 */ /* 0x100fe20008010804 */
[----:B------:R-:W4:Y:S01]  /*7680*/  MUFU.EX2 R7, R7 ;  /* 0x0000000700077308 */ /* 0x000f220000000800 */
        /* <DEDUP_REMOVED lines=8> */
[----:B--2---:R-:W-:Y:S01]  /*7710*/  FFMA.FTZ R5, R151, UR7, -R6 ;  /* 0x0000000797057c23 */ /* 0x004fe20008010806 */
[--C-:B------:R-:W-:Y:S01]  /*7720*/  FFMA.FTZ R214, R83, UR7, -R4.reuse ;  /* 0x0000000753d67c23 */ /* 0x100fe20008010804 */
[--C-:B------:R-:W-:Y:S01]  /*7730*/  FFMA.FTZ R187, R72, UR7, -R4.reuse ;  /* 0x0000000748bb7c23 */ /* 0x100fe20008010804 */
[--C-:B-1----:R-:W-:Y:S01]  /*7740*/  FFMA.FTZ R133, R34, UR7, -R4.reuse ;  /* 0x0000000722857c23 */ /* 0x102fe20008010804 */
[----:B------:R-:W1:Y:S01]  /*7750*/  MUFU.EX2 R18, R5 ;  /* 0x0000000500127308 */ /* 0x000e620000000800 */
[--C-:B------:R-:W-:Y:S01]  /*7760*/  FFMA.FTZ R224, R70, UR7, -R4.reuse ;  /* 0x0000000746e07c23 */ /* 0x100fe20008010804 */
[--C-:B------:R-:W-:Y:S01]  /*7770*/  FFMA.FTZ R226, R67, UR7, -R4.reuse ;  /* 0x0000000743e27c23 */ /* 0x100fe20008010804 */
[--C-:B------:R-:W-:Y:S01]  /*7780*/  FFMA.FTZ R190, R63, UR7, -R4.reuse ;  /* 0x000000073fbe7c23 */ /* 0x100fe20008010804 */
[----:B----4-:R-:W-:Y:S01]  /*7790*/  FADD.FTZ R22, R8, R7 ;  /* 0x0000000708167221 */ /* 0x010fe20000010000 */
[----:B------:R-:W-:Y:S01]  /*77a0*/  F2FP.F16.F32.PACK_AB R9, R7, R8 ;  /* 0x000000080709723e */ /* 0x000fe200000000ff */
[--C-:B------:R-:W-:Y:S01]  /*77b0*/  FFMA.FTZ R194, R61, UR7, -R4.reuse ;  /* 0x000000073dc27c23 */ /* 0x100fe20008010804 */
[--C-:B---3--:R-:W-:Y:S01]  /*77c0*/  FFMA.FTZ R135, R36, UR7, -R4.reuse ;  /* 0x0000000724877c23 */ /* 0x108fe20008010804 */
[--C-:B------:R-:W-:Y:S01]  /*77d0*/  FFMA.FTZ R216, R58, UR7, -R4.reuse ;  /* 0x000000073ad87c23 */ /* 0x100fe20008010804 */
[--C-:B------:R-:W-:Y:S01]  /*77e0*/  FFMA.FTZ R222, R54, UR7, -R4.reuse ;  /* 0x0000000736de7c23 */ /* 0x100fe20008010804 */
[--C-:B------:R-:W-:Y:S01]  /*77f0*/  FFMA.FTZ R210, R39, UR7, -R4.reuse ;  /* 0x0000000727d27c23 */ /* 0x100fe20008010804 */
[--C-:B------:R-:W-:Y:S01]  /*7800*/  FFMA.FTZ R218, R38, UR7, -R4.reuse ;  /* 0x0000000726da7c23 */ /* 0x100fe20008010804 */
[----:B------:R-:W-:Y:S04]  /*7810*/  STL [R1+0x35c], R135 ;  /* 0x00035c8701007387 */ /* 0x000fe80000100800 */
[----:B------:R-:W-:Y:S01]  /*7820*/  STL [R1+0x360], R133 ;  /* 0x0003608501007387 */ /* 0x000fe20000100800 */
[----:B-1----:R-:W-:Y:S01]  /*7830*/  F2FP.F16.F32.PACK_AB R7, R18, R21 ;  /* 0x000000151207723e */ /* 0x002fe200000000ff */
[----:B------:R-:W-:-:S03]  /*7840*/  FFMA.FTZ R5, R32, UR7, -R4 ;  /* 0x0000000720057c23 */ /* 0x000fc60008010804 */
[C---:B------:R-:W-:Y:S02]  /*7850*/  PRMT R81, R7.reuse, 0x7610, R81 ;  /* 0x0000761007517816 */ /* 0x040fe40000000051 */
[----:B------:R-:W-:Y:S01]  /*7860*/  PRMT R80, R7, 0x7632, R80 ;  /* 0x0000763207507816 */ /* 0x000fe20000000050 */
[----:B------:R1:W-:Y:S02]  /*7870*/  STL [R1+0x12c], R5 ;  /* 0x00012c0501007387 */ /* 0x0003e40000100800 */
[----:B------:R-:W-:Y:S01]  /*7880*/  @!P4 HADD2 R25, -R81.H0_H0, -RZ.H0_H0 ;  /* 0xa00000ff5119c230 */ /* 0x000fe20000000900 */
[----:B------:R-:W-:Y:S01]  /*7890*/  PRMT R204, R81, 0x5410, R80 ;  /* 0x0000541051cc7816 */ /* 0x000fe20000000050 */
[----:B------:R-:W-:Y:S01]  /*78a0*/  @!P5 HADD2 R30, -R80.H0_H0, -RZ.H0_H0 ;  /* 0xa00000ff501ed230 */ /* 0x000fe20000000900 */
[----:B------:R-:W-:Y:S02]  /*78b0*/  STL [R1+0x140], R0 ;  /* 0x0001400001007387 */ /* 0x000fe40000100800 */
[----:B------:R-:W-:-:S02]  /*78c0*/  @!P4 PRMT R81, R25, 0x5410, RZ ;  /* 0x000054101951c816 */ /* 0x000fc400000000ff */
[----:B------:R-:W-:Y:S01]  /*78d0*/  @!P5 PRMT R80, R30, 0x5410, RZ ;  /* 0x000054101e50d816 */ /* 0x000fe200000000ff */
[----:B------:R-:W-:Y:S04]  /*78e0*/  STL [R1+0x364], R204 ;  /* 0x000364cc01007387 */ /* 0x000fe80000100800 */
[----:B------:R2:W-:Y:S01]  /*78f0*/  STL.64 [R1+0x350], R80 ;  /* 0x0003505001007387 */ /* 0x0005e20000100a00 */
[----:B-1----:R-:W-:-:S03]  /*7900*/  IMAD.WIDE.U32 R4, R13, -0x2daee0ad, RZ ;  /* 0xd2511f530d047825 */ /* 0x002fc600078e00ff */
[----:B------:R-:W-:Y:S02]  /*7910*/  LOP3.LUT R8, R4, 0xff, RZ, 0xc0, !PT ;  /* 0x000000ff04087812 */ /* 0x000fe400078ec0ff */
[----:B------:R-:W-:Y:S02]  /*7920*/  LOP3.LUT R7, R5, UR34, R14, 0x96, !PT ;  /* 0x0000002205077c12 */ /* 0x000fe4000f8e960e */
[----:B------:R-:W-:Y:S01]  /*7930*/  ISETP.LE.U32.AND P4, PT, R8, UR15, PT ;  /* 0x0000000f08007c0c */ /* 0x000fe2000bf83070 */
[--C-:B------:R-:W-:Y:S01]  /*7940*/  FFMA.FTZ R8, R169, UR7, -R6.reuse ;  /* 0x00000007a9087c23 */ /* 0x100fe20008010806 */
[----:B------:R-:W-:Y:S01]  /*7950*/  LOP3.LUT R14, R4, 0xffff, RZ, 0xc0, !PT ;  /* 0x0000ffff040e7812 */ /* 0x000fe200078ec0ff */
[----:B--2---:R-:W2:Y:S01]  /*7960*/  LDL.LU.64 R80, [R1+0x168] ;  /* 0x0001680001507983 */ /* 0x004ea20000300a00 */
[----:B------:R-:W-:Y:S01]  /*7970*/  FFMA.FTZ R5, R157, UR7, -R6 ;  /* 0x000000079d057c23 */ /* 0x000fe20008010806 */
[----:B------:R-:W-:Y:S01]  /*7980*/  MUFU.EX2 R15, R8 ;  /* 0x00000008000f7308 */ /* 0x000fe20000000800 */
[----:B------:R-:W-:-:S02]  /*7990*/  SHF.R.U32.HI R13, RZ, 0x10, R4 ;  /* 0x00000010ff0d7819 */ /* 0x000fc40000011604 */
[----:B------:R-:W-:-:S05]  /*79a0*/  SHF.R.U32.HI R10, RZ, 0x18, R4 ;  /* 0x00000018ff0a7819 */ /* 0x000fca0000011604 */
[----:B------:R-:W1:Y:S01]  /*79b0*/  MUFU.EX2 R25, R5 ;  /* 0x0000000500197308 */ /* 0x000e620000000800 */
[----:B------:R-:W-:Y:S02]  /*79c0*/  SHF.R.U32.HI R4, RZ, 0x8, R16 ;  /* 0x00000008ff047819 */ /* 0x000fe40000011610 */
[C---:B------:R-:W-:Y:S02]  /*79d0*/  PRMT R79, R9.reuse, 0x7632, R79 ;  /* 0x00007632094f7816 */ /* 0x040fe4000000004f */
[----:B------:R-:W-:Y:S02]  /*79e0*/  LOP3.LUT R4, R4, 0xffff, RZ, 0xc0, !PT ;  /* 0x0000ffff04047812 */ /* 0x000fe400078ec0ff */
[----:B------:R-:W-:Y:S01]  /*79f0*/  PRMT R78, R9, 0x7610, R78 ;  /* 0x00007610094e7816 */ /* 0x000fe2000000004e */
[----:B------:R-:W-:Y:S01]  /*7a00*/  @!P3 HADD2 R31, -R79.H0_H0, -RZ.H0_H0 ;  /* 0xa00000ff4f1fb230 */ /* 0x000fe20000000900 */
[----:B------:R-:W-:Y:S01]  /*7a10*/  ISETP.LE.U32.AND P5, PT, R4, UR15, PT ;  /* 0x0000000f04007c0c */ /* 0x000fe2000bfa3070 */
[----:B------:R-:W-:Y:S01]  /*7a20*/  MUFU.EX2 R11, R11 ;  /* 0x0000000b000b7308 */ /* 0x000fe20000000800 */
[----:B------:R-:W-:-:S02]  /*7a30*/  LOP3.LUT R4, R17, 0xff, RZ, 0xc0, !PT ;  /* 0x000000ff11047812 */ /* 0x000fc400078ec0ff */
[----:B------:R-:W-:Y:S02]  /*7a40*/  PRMT R30, R78, 0x5410, R79 ;  /* 0x000054104e1e7816 */ /* 0x000fe4000000004f */
[----:B------:R-:W-:-:S03]  /*7a50*/  @!P3 PRMT R79, R31, 0x5410, RZ ;  /* 0x000054101f4fb816 */ /* 0x000fc600000000ff */
[----:B------:R3:W4:Y:S01]  /*7a60*/  MUFU.EX2 R16, R12 ;  /* 0x0000000c00107308 */ /* 0x0007220000000800 */
[----:B-1----:R-:W-:Y:S02]  /*7a70*/  F2FP.F16.F32.PACK_AB R5, R25, R15 ;  /* 0x0000000f1905723e */ /* 0x002fe400000000ff */
[----:B------:R-:W-:Y:S02]  /*7a80*/  ISETP.LE.U32.AND P3, PT, R4, UR15, PT ;  /* 0x0000000f04007c0c */ /* 0x000fe4000bf63070 */
[----:B------:R-:W-:Y:S01]  /*7a90*/  SHF.R.U32.HI R4, RZ, 0x10, R7 ;  /* 0x00000010ff047819 */ /* 0x000fe20000011607 */
[----:B------:R-:W-:Y:S01]  /*7aa0*/  @!P6 HADD2 R32, -R78.H0_H0, -RZ.H0_H0 ;  /* 0xa00000ff4e20e230 */ /* 0x000fe20000000900 */
[C---:B------:R-:W-:Y:S02]  /*7ab0*/  PRMT R88, R5.reuse, 0x7610, R88 ;  /* 0x0000761005587816 */ /* 0x040fe40000000058 */
[----:B------:R-:W-:Y:S01]  /*7ac0*/  PRMT R77, R5, 0x7632, R77 ;  /* 0x00007632054d7816 */ /* 0x000fe2000000004d */
[----:B------:R-:W-:Y:S01]  /*7ad0*/  FFMA.FTZ R5, R153, UR7, -R6 ;  /* 0x0000000799057c23 */ /* 0x000fe20008010806 */
[----:B------:R-:W-:Y:S01]  /*7ae0*/  LOP3.LUT R4, R4, 0xff, RZ, 0xc0, !PT ;  /* 0x000000ff04047812 */ /* 0x000fe200078ec0ff */
[----:B------:R-:W-:Y:S01]  /*7af0*/  FADD.FTZ R8, R21, R18 ;  /* 0x0000001215087221 */ /* 0x000fe20000010000 */
[----:B------:R-:W-:Y:S01]  /*7b00*/  @!P6 PRMT R78, R32, 0x5410, RZ ;  /* 0x00005410204ee816 */ /* 0x000fe200000000ff */
[----:B------:R1:W-:Y:S01]  /*7b10*/  MUFU.EX2 R17, R5 ;  /* 0x0000000500117308 */ /* 0x0003e20000000800 */
[----:B------:R-:W-:Y:S01]  /*7b20*/  @!P2 HADD2 R33, -R88.H0_H0, -RZ.H0_H0 ;  /* 0xa00000ff5821a230 */ /* 0x000fe20000000900 */
[----:B------:R-:W-:Y:S01]  /*7b30*/  ISETP.LE.U32.AND P6, PT, R4, UR15, PT ;  /* 0x0000000f04007c0c */ /* 0x000fe2000bfc3070 */
[----:B---3--:R-:W-:Y:S01]  /*7b40*/  FADD.FTZ R12, R15, R8 ;  /* 0x000000080f0c7221 */ /* 0x008fe20000010000 */
[----:B------:R-:W-:Y:S01]  /*7b50*/  LOP3.LUT R4, R7, 0xff, RZ, 0xc0, !PT ;  /* 0x000000ff07047812 */ /* 0x000fe200078ec0ff */
[----:B------:R-:W-:Y:S01]  /*7b60*/  @!P5 HADD2 R34, -R77.H0_H0, -RZ.H0_H0 ;  /* 0xa00000ff4d22d230 */ /* 0x000fe20000000900 */
[----:B------:R-:W-:-:S02]  /*7b70*/  PRMT R18, R88, 0x5410, R77 ;  /* 0x0000541058127816 */ /* 0x000fc4000000004d */
[----:B------:R-:W-:Y:S02]  /*7b80*/  @!P2 PRMT R88, R33, 0x5410, RZ ;  /* 0x000054102158a816 */ /* 0x000fe400000000ff */
[----:B----4-:R-:W-:Y:S01]  /*7b90*/  F2FP.F16.F32.PACK_AB R8, R16, R11 ;  /* 0x0000000b1008723e */ /* 0x010fe200000000ff */
[----:B-1----:R-:W-:Y:S01]  /*7ba0*/  FFMA.FTZ R5, R156, UR7, -R6 ;  /* 0x000000079c057c23 */ /* 0x002fe20008010806 */
[----:B------:R-:W-:-:S03]  /*7bb0*/  ISETP.LE.U32.AND P2, PT, R4, UR15, PT ;  /* 0x0000000f04007c0c */ /* 0x000fc6000bf43070 */
[----:B------:R-:W1:Y:S01]  /*7bc0*/  MUFU.EX2 R15, R5 ;  /* 0x00000005000f7308 */ /* 0x000e620000000800 */
[----:B------:R-:W-:Y:S02]  /*7bd0*/  SHF.R.U32.HI R4, RZ, 0x18, R7 ;  /* 0x00000018ff047819 */ /* 0x000fe40000011607 */
[----:B------:R-:W-:Y:S02]  /*7be0*/  LOP3.LUT R7, R7, 0xffff, RZ, 0xc0, !PT ;  /* 0x0000ffff07077812 */ /* 0x000fe400078ec0ff */
[----:B------:R-:W-:Y:S02]  /*7bf0*/  PRMT R70, R8, 0x7610, R70 ;  /* 0x0000761008467816 */ /* 0x000fe40000000046 */
[----:B------:R-:W-:Y:S02]  /*7c00*/  @!P5 PRMT R77, R34, 0x5410, RZ ;  /* 0x00005410224dd816 */ /* 0x000fe400000000ff */
[----:B------:R-:W-:Y:S02]  /*7c10*/  ISETP.LE.U32.AND P5, PT, R4, UR15, PT ;  /* 0x0000000f04007c0c */ /* 0x000fe4000bfa3070 */
[----:B------:R-:W-:Y:S01]  /*7c20*/  SHF.R.U32.HI R4, RZ, 0x8, R7 ;  /* 0x00000008ff047819 */ /* 0x000fe20000011607 */
[----:B------:R-:W-:Y:S01]  /*7c30*/  @!P3 HADD2 R36, -R70.H0_H0, -RZ.H0_H0 ;  /* 0xa00000ff4624b230 */ /* 0x000fe20000000900 */
[----:B------:R-:W-:-:S02]  /*7c40*/  PRMT R72, R8, 0x7632, R72 ;  /* 0x0000763208487816 */ /* 0x000fc40000000048 */
[----:B------:R-:W-:Y:S02]  /*7c50*/  LOP3.LUT R4, R4, 0xffff, RZ, 0xc0, !PT ;  /* 0x0000ffff04047812 */ /* 0x000fe400078ec0ff */
[----:B------:R-:W-:Y:S02]  /*7c60*/  PRMT R209, R70, 0x5410, R72 ;  /* 0x0000541046d17816 */ /* 0x000fe40000000048 */
[----:B------:R-:W-:Y:S02]  /*7c70*/  @!P3 PRMT R70, R36, 0x5410, RZ ;  /* 0x000054102446b816 */ /* 0x000fe400000000ff */
[----:B------:R-:W-:Y:S02]  /*7c80*/  ISETP.LE.U32.AND P3, PT, R4, UR15, PT ;  /* 0x0000000f04007c0c */ /* 0x000fe4000bf63070 */
[----:B-1----:R-:W-:-:S04]  /*7c90*/  F2FP.F16.F32.PACK_AB R4, R15, R17 ;  /* 0x000000110f04723e */ /* 0x002fc800000000ff */
[C---:B------:R-:W-:Y:S02]  /*7ca0*/  PRMT R87, R4.reuse, 0x7610, R87 ;  /* 0x0000761004577816 */ /* 0x040fe40000000057 */
[----:B------:R-:W-:-:S03]  /*7cb0*/  PRMT R90, R4, 0x7632, R90 ;  /* 0x00007632045a7816 */ /* 0x000fc6000000005a */
[----:B------:R-:W-:Y:S01]  /*7cc0*/  @!P2 HADD2 R38, -R87.H0_H0, -RZ.H0_H0 ;  /* 0xa00000ff5726a230 */ /* 0x000fe20000000900 */
[----:B------:R-:W-:Y:S02]  /*7cd0*/  LOP3.LUT R4, R13, 0xff, RZ, 0xc0, !PT ;  /* 0x000000ff0d047812 */ /* 0x000fe400078ec0ff */
[----:B------:R-:W-:Y:S02]  /*7ce0*/  PRMT R203, R87, 0x5410, R90 ;  /* 0x0000541057cb7816 */ /* 0x000fe4000000005a */
[----:B------:R-:W-:Y:S02]  /*7cf0*/  @!P2 PRMT R87, R38, 0x5410, RZ ;  /* 0x000054102657a816 */ /* 0x000fe400000000ff */
[----:B------:R-:W-:Y:S02]  /*7d00*/  ISETP.LE.U32.AND P2, PT, R4, UR15, PT ;  /* 0x0000000f04007c0c */ /* 0x000fe4000bf43070 */
[----:B------:R-:W-:Y:S01]  /*7d10*/  SHF.R.U32.HI R4, RZ, 0x8, R14 ;  /* 0x00000008ff047819 */ /* 0x000fe2000001160e */
[----:B------:R-:W-:-:S02]  /*7d20*/  @!P3 HADD2 R37, -R90.H0_H0, -RZ.H0_H0 ;  /* 0xa00000ff5a25b230 */ /* 0x000fc40000000900 */
[----:B------:R-:W-:Y:S01]  /*7d30*/  FADD.FTZ R9, R11, R22 ;  /* 0x000000160b097221 */ /* 0x000fe20000010000 */
[----:B------:R-:W-:Y:S02]  /*7d40*/  LOP3.LUT R4, R4, 0xffff, RZ, 0xc0, !PT ;  /* 0x0000ffff04047812 */ /* 0x000fe400078ec0ff */
[----:B------:R-:W-:Y:S01]  /*7d50*/  @!P3 PRMT R90, R37, 0x5410, RZ ;  /* 0x00005410255ab816 */ /* 0x000fe200000000ff */
[----:B------:R-:W-:Y:S01]  /*7d60*/  FADD.FTZ R7, R16, R9 ;  /* 0x0000000910077221 */ /* 0x000fe20000010000 */
[----:B------:R-:W-:Y:S01]  /*7d70*/  ISETP.LE.U32.AND P3, PT, R4, UR15, PT ;  /* 0x0000000f04007c0c */ /* 0x000fe2000bf63070 */
[----:B------:R-:W-:Y:S01]  /*7d80*/  FFMA.FTZ R4, R150, UR7, -R6 ;  /* 0x0000000796047c23 */ /* 0x000fe20008010806 */
[----:B------:R-:W1:Y:S01]  /*7d90*/  MUFU.EX2 R8, R19 ;  /* 0x0000001300087308 */ /* 0x000e620000000800 */
[----:B------:R-:W-:-:S07]  /*7da0*/  @!P1 HADD2 R35, -R72.H0_H0, -RZ.H0_H0 ;  /* 0xa00000ff48239230 */ /* 0x000fce0000000900 */
[----:B------:R-:W3:Y:S01]  /*7db0*/  MUFU.EX2 R9, R20 ;  /* 0x0000001400097308 */ /* 0x000ee20000000800 */
[----:B------:R-:W-:Y:S02]  /*7dc0*/  @!P1 PRMT R72, R35, 0x5410, RZ ;  /* 0x0000541023489816 */ /* 0x000fe400000000ff */
[----:B------:R-:W-:-:S05]  /*7dd0*/  ISETP.LE.U32.AND P1, PT, R10, UR15, PT ;  /* 0x0000000f0a007c0c */ /* 0x000fca000bf23070 */
[----:B------:R4:W-:Y:S01]  /*7de0*/  MUFU.EX2 R11, R4 ;  /* 0x00000004000b7308 */ /* 0x0009e20000000800 */
[----:B------:R-:W-:Y:S01]  /*7df0*/  STL [R1+0x368], R79 ;  /* 0x0003684f01007387 */ /* 0x000fe20000100800 */
[----:B------:R-:W-:Y:S02]  /*7e00*/  IMAD.MOV.U32 R31, RZ, RZ, R185 ;  /* 0x000000ffff1f7224 */ /* 0x000fe400078e00b9 */
[--C-:B------:R-:W-:Y:S01]  /*7e10*/  FFMA.FTZ R122, R175, UR7, -R3.reuse ;  /* 0x00000007af7a7c23 */ /* 0x100fe20008010803 */
[----:B------:R-:W-:Y:S01]  /*7e20*/  FFMA.FTZ R124, R170, UR7, -R3 ;  /* 0x00000007aa7c7c23 */ /* 0x000fe20008010803 */
[----:B------:R1:W-:Y:S01]  /*7e30*/  STL [R1+0x36c], R78 ;  /* 0x00036c4e01007387 */ /* 0x0003e20000100800 */
[----:B----4-:R-:W-:-:S04]  /*7e40*/  FFMA.FTZ R4, R148, UR7, -R6 ;  /* 0x0000000794047c23 */ /* 0x010fc80008010806 */
[----:B------:R4:W3:Y:S01]  /*7e50*/  MUFU.EX2 R10, R4 ;  /* 0x00000004000a7308 */ /* 0x0008e20000000800 */
        /* <DEDUP_REMOVED lines=19> */
[--C-:B-1----:R-:W-:Y:S01]  /*7f90*/  FFMA.FTZ R78, R89, UR7, -R3.reuse ;  /* 0x00000007594e7c23 */ /* 0x102fe20008010803 */
        /* <DEDUP_REMOVED lines=10> */
[----:B----4-:R-:W-:Y:S01]  /*8040*/  FADD.FTZ R4, R8, R7 ;  /* 0x0000000708047221 */ /* 0x010fe20000010000 */
[----:B---3--:R-:W-:Y:S01]  /*8050*/  F2FP.F16.F32.PACK_AB R3, R9, R8 ;  /* 0x000000080903723e */ /* 0x008fe200000000ff */
[----:B------:R-:W-:Y:S08]  /*8060*/  MUFU.EX2 R7, R24 ;  /* 0x0000001800077308 */ /* 0x000ff00000000800 */
[----:B------:R-:W1:Y:S01]  /*8070*/  MUFU.EX2 R8, R23 ;  /* 0x0000001700087308 */ /* 0x000e620000000800 */
[----:B------:R-:W-:-:S02]  /*8080*/  PRMT R86, R3, 0x7632, R86 ;  /* 0x0000763203567816 */ /* 0x000fc40000000056 */
[----:B------:R-:W-:Y:S01]  /*8090*/  PRMT R85, R3, 0x7610, R85 ;  /* 0x0000761003557816 */ /* 0x000fe20000000055 */
[----:B------:R-:W-:Y:S01]  /*80a0*/  FADD.FTZ R5, R25, R12 ;  /* 0x0000000c19057221 */ /* 0x000fe20000010000 */
[----:B------:R-:W-:-:S04]  /*80b0*/  F2FP.F16.F32.PACK_AB R3, R10, R11 ;  /* 0x0000000b0a03723e */ /* 0x000fc800000000ff */
[C---:B------:R-:W-:Y:S02]  /*80c0*/  PRMT R84, R3.reuse, 0x7610, R84 ;  /* 0x0000761003547816 */ /* 0x040fe40000000054 */
[----:B------:R-:W-:Y:S01]  /*80d0*/  PRMT R91, R3, 0x7632, R91 ;  /* 0x00007632035b7816 */ /* 0x000fe2000000005b */
[----:B------:R-:W-:Y:S01]  /*80e0*/  FADD.FTZ R3, R17, R5 ;  /* 0x0000000511037221 */ /* 0x000fe20000010000 */
[----:B------:R-:W-:Y:S01]  /*80f0*/  UIADD3 UR29, UR6, 0x1, URZ ;  /* 0x00000001061d7890 */ /* 0x000fe2000fffe03f */
[----:B------:R-:W-:Y:S02]  /*8100*/  FADD.FTZ R4, R9, R4 ;  /* 0x0000000409047221 */ /* 0x000fe40000010000 */
[----:B------:R-:W-:Y:S01]  /*8110*/  FADD.FTZ R5, R15, R3 ;  /* 0x000000030f057221 */ /* 0x000fe20000010000 */
[----:B-1----:R-:W-:Y:S01]  /*8120*/  F2FP.F16.F32.PACK_AB R3, R7, R8 ;  /* 0x000000080703723e */ /* 0x002fe200000000ff */
[----:B------:R-:W-:-:S03]  /*8130*/  ULOP3.LUT UR29, UR29, UR31, URZ, 0x3c, !UPT ;  /* 0x0000001f1d1d7292 */ /* 0x000fc6000f8e3c3f */
[C---:B------:R-:W-:Y:S02]  /*8140*/  PRMT R89, R3.reuse, 0x7610, R89 ;  /* 0x0000761003597816 */ /* 0x040fe40000000059 */
[----:B------:R-:W-:Y:S01]  /*8150*/  PRMT R92, R3, 0x7632, R92 ;  /* 0x00007632035c7816 */ /* 0x000fe2000000005c */
[----:B------:R-:W-:Y:S01]  /*8160*/  FADD.FTZ R3, R8, R4 ;  /* 0x0000000408037221 */ /* 0x000fe20000010000 */
[----:B------:R-:W-:-:S03]  /*8170*/  @!P3 HADD2 R39, -R91.H0_H0, -RZ.H0_H0 ;  /* 0xa00000ff5b27b230 */ /* 0x000fc60000000900 */
[----:B------:R-:W-:Y:S01]  /*8180*/  FADD.FTZ R14, R7, R3 ;  /* 0x00000003070e7221 */ /* 0x000fe20000010000 */
[----:B------:R-:W-:Y:S01]  /*8190*/  FADD.FTZ R4, R11, R5 ;  /* 0x000000050b047221 */ /* 0x000fe20000010000 */
[----:B------:R-:W-:Y:S02]  /*81a0*/  PRMT R205, R84, 0x5410, R91 ;  /* 0x0000541054cd7816 */ /* 0x000fe4000000005b */
[----:B------:R-:W-:Y:S01]  /*81b0*/  @!P3 PRMT R91, R39, 0x5410, RZ ;  /* 0x00005410275bb816 */ /* 0x000fe200000000ff */
[----:B------:R-:W-:Y:S02]  /*81c0*/  IMAD.MOV.U32 R39, RZ, RZ, R18 ;  /* 0x000000ffff277224 */ /* 0x000fe400078e0012 */
[----:B------:R-:W-:Y:S01]  /*81d0*/  FADD.FTZ R18, R10, R4 ;  /* 0x000000040a127221 */ /* 0x000fe20000010000 */
[----:B------:R-:W-:Y:S01]  /*81e0*/  @!P2 HADD2 R45, -R89.H0_H0, -RZ.H0_H0 ;  /* 0xa00000ff592da230 */ /* 0x000fe20000000900 */
[----:B------:R-:W-:-:S04]  /*81f0*/  PRMT R33, R89, 0x5410, R92 ;  /* 0x0000541059217816 */ /* 0x000fc8000000005c */
[----:B------:R-:W-:Y:S02]  /*8200*/  @!P2 PRMT R89, R45, 0x5410, RZ ;  /* 0x000054102d59a816 */ /* 0x000fe400000000ff */
[----:B--2---:R-:W-:-:S05]  /*8210*/  LOP3.LUT R3, R81, UR29, RZ, 0x3c, !PT ;  /* 0x0000001d51037c12 */ /* 0x004fca000f8e3cff */
        /* <DEDUP_REMOVED lines=17> */
[----:B------:R-:W-:-:S04]  /*8330*/  LOP3.LUT R3, R5, UR35, R8, 0x96, !PT ;  /* 0x0000002305037c12 */ /* 0x000fc8000f8e9608 */
[----:B------:R-:W-:-:S04]  /*8340*/  LOP3.LUT R7, R3, 0xff, RZ, 0xc0, !PT ;  /* 0x000000ff03077812 */ /* 0x000fc800078ec0ff */
[----:B------:R-:W-:Y:S02]  /*8350*/  ISETP.LE.U32.AND P2, PT, R7, UR15, PT ;  /* 0x0000000f07007c0c */ /* 0x000fe4000bf43070 */
[----:B------:R-:W-:-:S04]  /*8360*/  LOP3.LUT R7, R3, 0xffff, RZ, 0xc0, !PT ;  /* 0x0000ffff03077812 */ /* 0x000fc800078ec0ff */
[----:B------:R-:W-:-:S04]  /*8370*/  SHF.R.U32.HI R7, RZ, 0x8, R7 ;  /* 0x00000008ff077819 */ /* 0x000fc80000011607 */
[----:B------:R-:W-:Y:S01]  /*8380*/  LOP3.LUT R7, R7, 0xffff, RZ, 0xc0, !PT ;  /* 0x0000ffff07077812 */ /* 0x000fe200078ec0ff */
[----:B------:R-:W-:-:S03]  /*8390*/  @!P1 HADD2 R43, -R92.H0_H0, -RZ.H0_H0 ;  /* 0xa00000ff5c2b9230 */ /* 0x000fc60000000900 */
[----:B------:R-:W-:Y:S02]  /*83a0*/  ISETP.LE.U32.AND P3, PT, R7, UR15, PT ;  /* 0x0000000f07007c0c */ /* 0x000fe4000bf63070 */
[--C-:B------:R-:W-:Y:S02]  /*83b0*/  SHF.R.U32.HI R7, RZ, 0x10, R3.reuse ;  /* 0x00000010ff077819 */ /* 0x100fe40000011603 */
[----:B------:R-:W-:Y:S01]  /*83c0*/  SHF.R.U32.HI R3, RZ, 0x18, R3 ;  /* 0x00000018ff037819 */ /* 0x000fe20000011603 */
[----:B------:R-:W-:Y:S01]  /*83d0*/  @!P6 HADD2 R44, -R85.H0_H0, -RZ.H0_H0 ;  /* 0xa00000ff552ce230 */ /* 0x000fe20000000900 */
[----:B------:R-:W-:Y:S02]  /*83e0*/  @!P1 PRMT R92, R43, 0x5410, RZ ;  /* 0x000054102b5c9816 */ /* 0x000fe400000000ff */
[----:B------:R-:W-:Y:S02]  /*83f0*/  ISETP.LE.U32.AND P1, PT, R3, UR15, PT ;  /* 0x0000000f03007c0c */ /* 0x000fe4000bf23070 */
[----:B------:R-:W-:Y:S01]  /*8400*/  LOP3.LUT R3, R4, 0xff, RZ, 0xc0, !PT ;  /* 0x000000ff04037812 */ /* 0x000fe200078ec0ff */
[----:B------:R-:W-:Y:S01]  /*8410*/  @!P5 HADD2 R46, -R86.H0_H0, -RZ.H0_H0 ;  /* 0xa00000ff562ed230 */ /* 0x000fe20000000900 */
[----:B------:R-:W-:-:S02]  /*8420*/  PRMT R135, R85, 0x5410, R86 ;  /* 0x0000541055877816 */ /* 0x000fc40000000056 */
[----:B------:R-:W-:Y:S02]  /*8430*/  @!P6 PRMT R85, R44, 0x5410, RZ ;  /* 0x000054102c55e816 */ /* 0x000fe400000000ff */
[----:B------:R-:W-:Y:S01]  /*8440*/  ISETP.LE.U32.AND P6, PT, R3, UR15, PT ;  /* 0x0000000f03007c0c */ /* 0x000fe2000bfc3070 */
[----:B------:R-:W-:Y:S01]  /*8450*/  @!P4 HADD2 R42, -R84.H0_H0, -RZ.H0_H0 ;  /* 0xa00000ff542ac230 */ /* 0x000fe20000000900 */
[--C-:B------:R-:W-:Y:S02]  /*8460*/  SHF.R.U32.HI R3, RZ, 0x18, R4.reuse ;  /* 0x00000018ff037819 */ /* 0x100fe40000011604 */
[----:B------:R-:W-:Y:S02]  /*8470*/  LOP3.LUT R7, R7, 0xff, RZ, 0xc0, !PT ;  /* 0x000000ff07077812 */ /* 0x000fe400078ec0ff */
[----:B------:R-:W-:Y:S02]  /*8480*/  LOP3.LUT R11, R4, 0xffff, RZ, 0xc0, !PT ;  /* 0x0000ffff040b7812 */ /* 0x000fe400078ec0ff */
[----:B------:R-:W-:Y:S01]  /*8490*/  SHF.R.U32.HI R13, RZ, 0x10, R4 ;  /* 0x00000010ff0d7819 */ /* 0x000fe20000011604 */
[--C-:B------:R-:W-:Y:S01]  /*84a0*/  FFMA.FTZ R4, R162, UR7, -R6.reuse ;  /* 0x00000007a2047c23 */ /* 0x100fe20008010806 */
[----:B------:R-:W-:Y:S01]  /*84b0*/  @!P5 PRMT R86, R46, 0x5410, RZ ;  /* 0x000054102e56d816 */ /* 0x000fe200000000ff */
[----:B------:R-:W1:Y:S01]  /*84c0*/  MUFU.EX2 R8, R28 ;  /* 0x0000001c00087308 */ /* 0x000e620000000800 */
[----:B------:R-:W-:Y:S01]  /*84d0*/  ISETP.LE.U32.AND P5, PT, R3, UR15, PT ;  /* 0x0000000f03007c0c */ /* 0x000fe2000bfa3070 */
[----:B------:R-:W-:Y:S01]  /*84e0*/  FFMA.FTZ R3, R161, UR7, -R6 ;  /* 0x00000007a1037c23 */ /* 0x000fe20008010806 */
[----:B------:R-:W-:-:S02]  /*84f0*/  @!P4 PRMT R84, R42, 0x5410, RZ ;  /* 0x000054102a54c816 */ /* 0x000fc400000000ff */
[----:B------:R-:W-:-:S03]  /*8500*/  ISETP.LE.U32.AND P4, PT, R7, UR15, PT ;  /* 0x0000000f07007c0c */ /* 0x000fc6000bf83070 */
[----:B------:R-:W2:Y:S08]  /*8510*/  MUFU.EX2 R7, R29 ;  /* 0x0000001d00077308 */ /* 0x000eb00000000800 */
[----:B------:R-:W-:Y:S08]  /*8520*/  MUFU.EX2 R4, R4 ;  /* 0x0000000400047308 */ /* 0x000ff00000000800 */
[----:B------:R1:W3:Y:S01]  /*8530*/  MUFU.EX2 R21, R3 ;  /* 0x0000000300157308 */ /* 0x0002e20000000800 */
[----:B------:R-:W-:Y:S01]  /*8540*/  LOP3.LUT R15, R9, UR9, R10, 0x96, !PT ;  /* 0x00000009090f7c12 */ /* 0x000fe2000f8e960a */
[----:B------:R-:W-:-:S02]  /*8550*/  IMAD.MOV.U32 R22, RZ, RZ, R31 ;  /* 0x000000ffff167224 */ /* 0x000fc400078e001f */
[----:B-1----:R-:W-:-:S04]  /*8560*/  FADD.FTZ R3, R8, R14 ;  /* 0x0000000e08037221 */ /* 0x002fc80000010000 */
[----:B--2---:R-:W-:Y:S01]  /*8570*/  FADD.FTZ R14, R7, R3 ;  /* 0x00000003070e7221 */ /* 0x004fe20000010000 */
[----:B---3--:R-:W-:Y:S02]  /*8580*/  F2FP.F16.F32.PACK_AB R3, R21, R4 ;  /* 0x000000041503723e */ /* 0x008fe400000000ff */
[----:B------:R-:W-:Y:S01]  /*8590*/  F2FP.F16.F32.PACK_AB R7, R7, R8 ;  /* 0x000000080707723e */ /* 0x000fe200000000ff */
[----:B------:R-:W-:Y:S01]  /*85a0*/  FADD.FTZ R8, R4, R18 ;  /* 0x0000001204087221 */ /* 0x000fe20000010000 */
[----:B------:R-:W-:Y:S01]  /*85b0*/  PRMT R204, R3, 0x7610, R204 ;  /* 0x0000761003cc7816 */ /* 0x000fe200000000cc */
[----:B------:R-:W-:Y:S01]  /*85c0*/  IMAD.WIDE.U32 R4, R15, -0x2daee0ad, RZ ;  /* 0xd2511f530f047825 */ /* 0x000fe200078e00ff */
[----:B------:R-:W-:-:S03]  /*85d0*/  PRMT R208, R3, 0x7632, R208 ;  /* 0x0000763203d07816 */ /* 0x000fc600000000d0 */
[--C-:B------:R-:W-:Y:S01]  /*85e0*/  FFMA.FTZ R9, R158, UR7, -R6.reuse ;  /* 0x000000079e097c23 */ /* 0x100fe20008010806 */
[----:B------:R-:W-:Y:S01]  /*85f0*/  FFMA.FTZ R10, R143, UR7, -R6 ;  /* 0x000000078f0a7c23 */ /* 0x000fe20008010806 */
[----:B------:R-:W-:Y:S02]  /*8600*/  IMAD.MOV.U32 R38, RZ, RZ, R30 ;  /* 0x000000ffff267224 */ /* 0x000fe400078e001e */
[----:B------:R-:W-:Y:S02]  /*8610*/  @!P2 HADD2 R47, -R204.H0_H0, -RZ.H0_H0 ;  /* 0xa00000ffcc2fa230 */ /* 0x000fe40000000900 */
        /* <DEDUP_REMOVED lines=20> */
[----:B------:R-:W-:Y:S01]  /*8760*/  LOP3.LUT R6, R4, 0xff, RZ, 0xc0, !PT ;  /* 0x000000ff04067812 */ /* 0x000fe200078ec0ff */
[----:B------:R-:W-:Y:S01]  /*8770*/  IMAD.MOV.U32 R15, RZ, RZ, R216 ;  /* 0x000000ffff0f7224 */ /* 0x000fe200078e00d8 */
[----:B------:R-:W-:-:S02]  /*8780*/  PRMT R216, R204, 0x5410, R208 ;  /* 0x00005410ccd87816 */ /* 0x000fc400000000d0 */
[----:B------:R-:W-:Y:S01]  /*8790*/  @!P2 PRMT R204, R47, 0x5410, RZ ;  /* 0x000054102fcca816 */ /* 0x000fe200000000ff */
[----:B------:R1:W-:Y:S01]  /*87a0*/  MUFU.EX2 R18, R9 ;  /* 0x0000000900127308 */ /* 0x0003e20000000800 */
[----:B------:R-:W-:Y:S01]  /*87b0*/  ISETP.LE.U32.AND P2, PT, R6, UR15, PT ;  /* 0x0000000f06007c0c */ /* 0x000fe2000bf43070 */
[----:B------:R-:W-:Y:S01]  /*87c0*/  IMAD.MOV.U32 R6, RZ, RZ, R15 ;  /* 0x000000ffff067224 */ /* 0x000fe200078e000f */
[----:B------:R-:W-:Y:S02]  /*87d0*/  LOP3.LUT R3, R5, UR34, R12, 0x96, !PT ;  /* 0x0000002205037c12 */ /* 0x000fe4000f8e960c */
[--C-:B------:R-:W-:Y:S02]  /*87e0*/  SHF.R.U32.HI R15, RZ, 0x10, R4.reuse ;  /* 0x00000010ff0f7819 */ /* 0x100fe40000011604 */
[----:B------:R-:W-:Y:S01]  /*87f0*/  SHF.R.U32.HI R12, RZ, 0x18, R4 ;  /* 0x00000018ff0c7819 */ /* 0x000fe20000011604 */
[----:B------:R-:W-:Y:S01]  /*8800*/  @!P3 HADD2 R48, -R208.H0_H0, -RZ.H0_H0 ;  /* 0xa00000ffd030b230 */ /* 0x000fe20000000900 */
[----:B-1----:R-:W-:-:S02]  /*8810*/  LOP3.LUT R9, R4, 0xffff, RZ, 0xc0, !PT ;  /* 0x0000ffff04097812 */ /* 0x002fc400078ec0ff */
[----:B------:R-:W-:Y:S01]  /*8820*/  SHF.R.U32.HI R4, RZ, 0x8, R11 ;  /* 0x00000008ff047819 */ /* 0x000fe2000001160b */
[----:B------:R-:W-:Y:S02]  /*8830*/  IMAD.MOV.U32 R11, RZ, RZ, R22 ;  /* 0x000000ffff0b7224 */ /* 0x000fe400078e0016 */
[----:B------:R1:W2:Y:S01]  /*8840*/  MUFU.EX2 R22, R10 ;  /* 0x0000000a00167308 */ /* 0x0002a20000000800 */
[C---:B------:R-:W-:Y:S02]  /*8850*/  PRMT R5, R7.reuse, 0x7632, R5 ;  /* 0x0000763207057816 */ /* 0x040fe40000000005 */
[----:B------:R-:W-:Y:S02]  /*8860*/  LOP3.LUT R4, R4, 0xffff, RZ, 0xc0, !PT ;  /* 0x0000ffff04047812 */ /* 0x000fe400078ec0ff */
[----:B------:R-:W-:Y:S01]  /*8870*/  PRMT R134, R7, 0x7610, R134 ;  /* 0x0000761007867816 */ /* 0x000fe20000000086 */
[----:B------:R-:W-:Y:S01]  /*8880*/  @!P1 HADD2 R54, -R5.H0_H0, -RZ.H0_H0 ;  /* 0xa00000ff05369230 */ /* 0x000fe20000000900 */
[----:B------:R-:W-:Y:S01]  /*8890*/  @!P3 PRMT R208, R48, 0x5410, RZ ;  /* 0x0000541030d0b816 */ /* 0x000fe200000000ff */
[----:B------:R-:W-:Y:S01]  /*88a0*/  IMAD.MOV.U32 R7, RZ, RZ, R219 ;  /* 0x000000ffff077224 */ /* 0x000fe200078e00db */
[----:B------:R-:W-:-:S02]  /*88b0*/  ISETP.LE.U32.AND P3, PT, R4, UR15, PT ;  /* 0x0000000f04007c0c */ /* 0x000fc4000bf63070 */
[----:B------:R-:W-:Y:S01]  /*88c0*/  LOP3.LUT R4, R13, 0xff, RZ, 0xc0, !PT ;  /* 0x000000ff0d047812 */ /* 0x000fe200078ec0ff */
[----:B------:R-:W-:Y:S01]  /*88d0*/  @!P4 HADD2 R53, -R134.H0_H0, -RZ.H0_H0 ;  /* 0xa00000ff8635c230 */ /* 0x000fe20000000900 */
[----:B------:R-:W-:Y:S02]  /*88e0*/  PRMT R219, R134, 0x5410, R5 ;  /* 0x0000541086db7816 */ /* 0x000fe40000000005 */
[----:B------:R-:W-:Y:S01]  /*88f0*/  @!P1 PRMT R5, R54, 0x5410, RZ ;  /* 0x0000541036059816 */ /* 0x000fe200000000ff */
[----:B-1----:R-:W-:Y:S01]  /*8900*/  IMAD.MOV.U32 R10, RZ, RZ, R226 ;  /* 0x000000ffff0a7224 */ /* 0x002fe200078e00e2 */
[----:B------:R-:W-:Y:S01]  /*8910*/  ISETP.LE.U32.AND P1, PT, R4, UR15, PT ;  /* 0x0000000f04007c0c */ /* 0x000fe2000bf23070 */
[----:B------:R-:W-:Y:S01]  /*8920*/  MUFU.EX2 R16, R16 ;  /* 0x0000001000107308 */ /* 0x000fe20000000800 */
[----:B--2---:R-:W-:Y:S01]  /*8930*/  F2FP.F16.F32.PACK_AB R4, R22, R18 ;  /* 0x000000121604723e */ /* 0x004fe200000000ff */
[----:B------:R-:W-:Y:S01]  /*8940*/  IMAD.MOV.U32 R54, RZ, RZ, R5 ;  /* 0x000000ffff367224 */ /* 0x000fe200078e0005 */
[----:B------:R-:W-:Y:S01]  /*8950*/  @!P4 PRMT R134, R53, 0x5410, RZ ;  /* 0x000054103586c816 */ /* 0x000fe200000000ff */
[----:B------:R-:W-:Y:S01]  /*8960*/  FADD.FTZ R5, R21, R8 ;  /* 0x0000000815057221 */ /* 0x000fe20000010000 */
[----:B------:R-:W-:Y:S01]  /*8970*/  IMAD.MOV.U32 R53, RZ, RZ, R10 ;  /* 0x000000ffff357224 */ /* 0x000fe200078e000a */
[C---:B------:R-:W-:Y:S01]  /*8980*/  PRMT R13, R4.reuse, 0x7610, R13 ;  /* 0x00007610040d7816 */ /* 0x040fe2000000000d */
[----:B------:R-:W2:Y:S01]  /*8990*/  LDL.LU R226, [R1+0x3ac] ;  /* 0x0003ac0001e27983 */ /* 0x000ea20000300800 */
[----:B------:R-:W-:Y:S01]  /*89a0*/  PRMT R223, R4, 0x7632, R223 ;  /* 0x0000763204df7816 */ /* 0x000fe200000000df */
[----:B------:R-:W-:Y:S01]  /*89b0*/  MUFU.EX2 R8, R41 ;  /* 0x0000002900087308 */ /* 0x000fe20000000800 */
[----:B------:R-:W-:-:S07]  /*89c0*/  SHF.R.U32.HI R4, RZ, 0x10, R3 ;  /* 0x00000010ff047819 */ /* 0x000fce0000011603 */
[----:B------:R-:W1:Y:S01]  /*89d0*/  MUFU.EX2 R10, R49 ;  /* 0x00000031000a7308 */ /* 0x000e620000000800 */
[----:B------:R-:W-:Y:S01]  /*89e0*/  LOP3.LUT R4, R4, 0xff, RZ, 0xc0, !PT ;  /* 0x000000ff04047812 */ /* 0x000fe200078ec0ff */
[----:B------:R-:W-:-:S03]  /*89f0*/  @!P3 HADD2 R55, -R223.H0_H0, -RZ.H0_H0 ;  /* 0xa00000ffdf37b230 */ /* 0x000fc60000000900 */
[----:B------:R-:W-:Y:S01]  /*8a00*/  ISETP.LE.U32.AND P4, PT, R4, UR15, PT ;  /* 0x0000000f04007c0c */ /* 0x000fe2000bf83070 */
[----:B------:R-:W-:Y:S01]  /*8a10*/  IMAD.MOV.U32 R4, RZ, RZ, R0 ;  /* 0x000000ffff047224 */ /* 0x000fe200078e0000 */
[----:B------:R-:W-:Y:S01]  /*8a20*/  PRMT R0, R13, 0x5410, R223 ;  /* 0x000054100d007816 */ /* 0x000fe200000000df */
[----:B------:R-:W-:Y:S01]  /*8a30*/  @!P6 HADD2 R58, -R13.H0_H0, -RZ.H0_H0 ;  /* 0xa00000ff0d3ae230 */ /* 0x000fe20000000900 */
[----:B------:R-:W-:Y:S01]  /*8a40*/  @!P3 PRMT R223, R55, 0x5410, RZ ;  /* 0x0000541037dfb816 */ /* 0x000fe200000000ff */
[----:B------:R-:W-:Y:S01]  /*8a50*/  IMAD.MOV.U32 R55, RZ, RZ, R4 ;  /* 0x000000ffff377224 */ /* 0x000fe200078e0004 */
[----:B------:R-:W-:Y:S01]  /*8a60*/  LOP3.LUT R4, R3, 0xff, RZ, 0xc0, !PT ;  /* 0x000000ff03047812 */ /* 0x000fe200078ec0ff */
[----:B------:R-:W-:Y:S02]  /*8a70*/  IMAD.MOV.U32 R21, RZ, RZ, R7 ;  /* 0x000000ffff157224 */ /* 0x000fe400078e0007 */
[----:B------:R-:W-:Y:S01]  /*8a80*/  FADD.FTZ R7, R18, R5 ;  /* 0x0000000512077221 */ /* 0x000fe20000010000 */
[----:B------:R-:W-:-:S02]  /*8a90*/  @!P6 PRMT R13, R58, 0x5410, RZ ;  /* 0x000054103a0de816 */ /* 0x000fc400000000ff */
[----:B-1----:R-:W-:Y:S02]  /*8aa0*/  F2FP.F16.F32.PACK_AB R5, R10, R8 ;  /* 0x000000080a05723e */ /* 0x002fe400000000ff */
[----:B------:R-:W-:Y:S01]  /*8ab0*/  ISETP.LE.U32.AND P6, PT, R4, UR15, PT ;  /* 0x0000000f04007c0c */ /* 0x000fe2000bfc3070 */
[----:B------:R-:W-:Y:S01]  /*8ac0*/  IMAD.MOV.U32 R4, RZ, RZ, R6 ;  /* 0x000000ffff047224 */ /* 0x000fe200078e0006 */
[----:B------:R-:W-:Y:S01]  /*8ad0*/  PRMT R200, R5, 0x7632, R200 ;  /* 0x0000763205c87816 */ /* 0x000fe200000000c8 */
[----:B------:R-:W1:Y:S01]  /*8ae0*/  MUFU.EX2 R17, R17 ;  /* 0x0000001100117308 */ /* 0x000e620000000800 */
[----:B------:R-:W-:Y:S01]  /*8af0*/  FADD.FTZ R6, R8, R14 ;  /* 0x0000000e08067221 */ /* 0x000fe20000010000 */
[----:B------:R-:W-:Y:S01]  /*8b00*/  IMAD.MOV.U32 R14, RZ, RZ, R4 ;  /* 0x000000ffff0e7224 */ /* 0x000fe200078e0004 */
[----:B------:R-:W-:Y:S01]  /*8b10*/  SHF.R.U32.HI R4, RZ, 0x18, R3 ;  /* 0x00000018ff047819 */ /* 0x000fe20000011603 */
[----:B------:R-:W-:Y:S01]  /*8b20*/  @!P5 HADD2 R59, -R200.H0_H0, -RZ.H0_H0 ;  /* 0xa00000ffc83bd230 */ /* 0x000fe20000000900 */
[----:B------:R-:W-:-:S02]  /*8b30*/  LOP3.LUT R3, R3, 0xffff, RZ, 0xc0, !PT ;  /* 0x0000ffff03037812 */ /* 0x000fc400078ec0ff */
[----:B------:R-:W-:Y:S01]  /*8b40*/  PRMT R206, R5, 0x7610, R206 ;  /* 0x0000761005ce7816 */ /* 0x000fe200000000ce */
[----:B------:R-:W-:Y:S01]  /*8b50*/  IMAD.MOV.U32 R5, RZ, RZ, R55 ;  /* 0x000000ffff057224 */ /* 0x000fe200078e0037 */
[----:B------:R-:W-:Y:S02]  /*8b60*/  SHF.R.U32.HI R3, RZ, 0x8, R3 ;  /* 0x00000008ff037819 */ /* 0x000fe40000011603 */
[----:B------:R-:W-:Y:S02]  /*8b70*/  PRMT R55, R206, 0x5410, R200 ;  /* 0x00005410ce377816 */ /* 0x000fe400000000c8 */
[----:B------:R-:W-:Y:S01]  /*8b80*/  @!P5 PRMT R200, R59, 0x5410, RZ ;  /* 0x000054103bc8d816 */ /* 0x000fe200000000ff */
[----:B------:R-:W-:Y:S01]  /*8b90*/  IMAD.MOV.U32 R59, RZ, RZ, R11 ;  /* 0x000000ffff3b7224 */ /* 0x000fe200078e000b */
[----:B------:R-:W-:Y:S01]  /*8ba0*/  MUFU.EX2 R8, R50 ;  /* 0x0000003200087308 */ /* 0x000fe20000000800 */
[----:B------:R-:W-:-:S07]  /*8bb0*/  LOP3.LUT R3, R3, 0xffff, RZ, 0xc0, !PT ;  /* 0x0000ffff03037812 */ /* 0x000fce00078ec0ff */
[----:B------:R3:W4:Y:S01]  /*8bc0*/  MUFU.EX2 R11, R51 ;  /* 0x00000033000b7308 */ /* 0x0007220000000800 */
[----:B------:R-:W-:Y:S02]  /*8bd0*/  ISETP.LE.U32.AND P5, PT, R3, UR15, PT ;  /* 0x0000000f03007c0c */ /* 0x000fe4000bfa3070 */
[----:B-1----:R-:W-:Y:S01]  /*8be0*/  F2FP.F16.F32.PACK_AB R3, R17, R16 ;  /* 0x000000101103723e */ /* 0x002fe200000000ff */
[----:B------:R-:W-:-:S03]  /*8bf0*/  FADD.FTZ R7, R22, R7 ;  /* 0x0000000716077221 */ /* 0x000fc60000010000 */
[C---:B------:R-:W-:Y:S02]  /*8c00*/  PRMT R133, R3.reuse, 0x7610, R133 ;  /* 0x0000761003857816 */ /* 0x040fe40000000085 */
[----:B------:R-:W-:Y:S02]  /*8c10*/  PRMT R220, R3, 0x7632, R220 ;  /* 0x0000763203dc7816 */ /* 0x000fe400000000dc */
[----:B------:R-:W-:Y:S01]  /*8c20*/  SHF.R.U32.HI R3, RZ, 0x8, R9 ;  /* 0x00000008ff037819 */ /* 0x000fe20000011609 */
[----:B---3--:R-:W-:Y:S02]  /*8c30*/  IMAD.MOV.U32 R51, RZ, RZ, R5 ;  /* 0x000000ffff337224 */ /* 0x008fe400078e0005 */
[----:B------:R-:W-:Y:S01]  /*8c40*/  FADD.FTZ R5, R10, R6 ;  /* 0x000000060a057221 */ /* 0x000fe20000010000 */
[----:B------:R-:W-:Y:S02]  /*8c50*/  IMAD.MOV.U32 R6, RZ, RZ, R224 ;  /* 0x000000ffff067224 */ /* 0x000fe400078e00e0 */
[----:B------:R-:W-:-:S02]  /*8c60*/  IMAD.MOV.U32 R10, RZ, RZ, R223 ;  /* 0x000000ffff0a7224 */ /* 0x000fc400078e00df */
[----:B------:R-:W-:Y:S02]  /*8c70*/  IMAD.MOV.U32 R22, RZ, RZ, R6 ;  /* 0x000000ffff167224 */ /* 0x000fe400078e0006 */
[----:B------:R-:W-:Y:S01]  /*8c80*/  IMAD.MOV.U32 R9, RZ, RZ, R10 ;  /* 0x000000ffff097224 */ /* 0x000fe200078e000a */
[----:B------:R1:W-:Y:S01]  /*8c90*/  MUFU.EX2 R6, R19 ;  /* 0x0000001300067308 */ /* 0x0003e20000000800 */
[----:B------:R-:W-:Y:S02]  /*8ca0*/  ISETP.LE.U32.AND P3, PT, R4, UR15, PT ;  /* 0x0000000f04007c0c */ /* 0x000fe4000bf63070 */
[----:B----4-:R-:W-:-:S05]  /*8cb0*/  F2FP.F16.F32.PACK_AB R4, R11, R8 ;  /* 0x000000080b04723e */ /* 0x010fca00000000ff */
[----:B------:R3:W4:Y:S01]  /*8cc0*/  MUFU.EX2 R10, R20 ;  /* 0x00000014000a7308 */ /* 0x0007220000000800 */
[----:B------:R-:W-:Y:S01]  /*8cd0*/  @!P6 HADD2 R65, -R133.H0_H0, -RZ.H0_H0 ;  /* 0xa00000ff8541e230 */ /* 0x000fe20000000900 */
[C---:B------:R-:W-:Y:S01]  /*8ce0*/  PRMT R18, R4.reuse, 0x7610, R18 ;  /* 0x0000761004127816 */ /* 0x040fe20000000012 */
[----:B------:R-:W-:Y:S01]  /*8cf0*/  @!P5 HADD2 R63, -R220.H0_H0, -RZ.H0_H0 ;  /* 0xa00000ffdc3fd230 */ /* 0x000fe20000000900 */
[----:B------:R-:W-:Y:S01]  /*8d00*/  PRMT R176, R4, 0x7632, R176 ;  /* 0x0000763204b07816 */ /* 0x000fe200000000b0 */
[----:B------:R-:W-:Y:S01]  /*8d10*/  @!P1 HADD2 R60, -R206.H0_H0, -RZ.H0_H0 ;  /* 0xa00000ffce3c9230 */ /* 0x000fe20000000900 */
[----:B------:R-:W-:Y:S01]  /*8d20*/  LOP3.LUT R3, R3, 0xffff, RZ, 0xc0, !PT ;  /* 0x0000ffff03037812 */ /* 0x000fe200078ec0ff */
[----:B------:R-:W-:Y:S02]  /*8d30*/  IMAD.MOV.U32 R58, RZ, RZ, R225 ;  /* 0x000000ffff3a7224 */ /* 0x000fe400078e00e1 */
[----:B------:R-:W-:Y:S01]  /*8d40*/  @!P4 HADD2 R62, -R18.H0_H0, -RZ.H0_H0 ;  /* 0xa00000ff123ec230 */ /* 0x000fe20000000900 */
[----:B------:R-:W2:Y:S01]  /*8d50*/  LDL.LU R225, [R1+0x3a8] ;  /* 0x0003a80001e17983 */ /* 0x000ea20000300800 */
[----:B------:R-:W-:Y:S01]  /*8d60*/  @!P3 HADD2 R61, -R176.H0_H0, -RZ.H0_H0 ;  /* 0xa00000ffb03db230 */ /* 0x000fe20000000900 */
[----:B------:R-:W-:Y:S01]  /*8d70*/  @!P1 PRMT R206, R60, 0x5410, RZ ;  /* 0x000054103cce9816 */ /* 0x000fe200000000ff */
[----:B-1----:R-:W-:Y:S01]  /*8d80*/  IMAD.MOV.U32 R19, RZ, RZ, R222 ;  /* 0x000000ffff137224 */ /* 0x002fe200078e00de */
[----:B------:R-:W2:Y:S01]  /*8d90*/  LDL.LU R224, [R1+0x3a4] ;  /* 0x0003a40001e07983 */ /* 0x000ea20000300800 */
[----:B---3--:R-:W-:Y:S01]  /*8da0*/  IMAD.MOV.U32 R20, RZ, RZ, R200 ;  /* 0x000000ffff147224 */ /* 0x008fe200078e00c8 */
[----:B------:R-:W-:-:S02]  /*8db0*/  PRMT R200, R133, 0x5410, R220 ;  /* 0x0000541085c87816 */ /* 0x000fc400000000dc */
[----:B------:R-:W3:Y:S01]  /*8dc0*/  LDL.LU R223, [R1+0x3a0] ;  /* 0x0003a00001df7983 */ /* 0x000ee20000300800 */
[----:B------:R-:W-:Y:S01]  /*8dd0*/  @!P6 PRMT R133, R65, 0x5410, RZ ;  /* 0x000054104185e816 */ /* 0x000fe200000000ff */
[----:B------:R-:W-:Y:S01]  /*8de0*/  IMAD.MOV.U32 R65, RZ, RZ, R220 ;  /* 0x000000ffff417224 */ /* 0x000fe200078e00dc */
[----:B------:R-:W-:Y:S01]  /*8df0*/  @!P5 PRMT R65, R63, 0x5410, RZ ;  /* 0x000054103f41d816 */ /* 0x000fe200000000ff */
[----:B------:R-:W-:Y:S01]  /*8e00*/  IMAD.MOV.U32 R63, RZ, RZ, R9 ;  /* 0x000000ffff3f7224 */ /* 0x000fe200078e0009 */
[----:B------:R-:W-:Y:S01]  /*8e10*/  ISETP.LE.U32.AND P1, PT, R3, UR15, PT ;  /* 0x0000000f03007c0c */ /* 0x000fe2000bf23070 */
[----:B------:R1:W-:Y:S01]  /*8e20*/  MUFU.EX2 R9, R52 ;  /* 0x0000003400097308 */ /* 0x0003e20000000800 */
[----:B------:R-:W3:Y:S01]  /*8e30*/  LDL.LU R222, [R1+0x39c] ;  /* 0x00039c0001de7983 */ /* 0x000ee20000300800 */
[----:B------:R-:W-:Y:S01]  /*8e40*/  IMAD.MOV.U32 R60, RZ, RZ, R221 ;  /* 0x000000ffff3c7224 */ /* 0x000fe200078e00dd */
[----:B----4-:R-:W-:Y:S01]  /*8e50*/  F2FP.F16.F32.PACK_AB R3, R10, R6 ;  /* 0x000000060a03723e */ /* 0x010fe200000000ff */
[----:B------:R-:W-:Y:S01]  /*8e60*/  FADD.FTZ R5, R8, R5 ;  /* 0x0000000508057221 */ /* 0x000fe20000010000 */
[----:B------:R-:W4:Y:S02]  /*8e70*/  LDL.LU R221, [R1+0x398] ;  /* 0x0003980001dd7983 */ /* 0x000f240000300800 */
[C---:B------:R-:W-:Y:S01]  /*8e80*/  PRMT R4, R3.reuse, 0x7610, R4 ;  /* 0x0000761003047816 */ /* 0x040fe20000000004 */
[----:B------:R1:W1:Y:S01]  /*8e90*/  MUFU.EX2 R8, R64 ;  /* 0x0000004000087308 */ /* 0x0002620000000800 */
[----:B------:R-:W4:Y:S01]  /*8ea0*/  LDL.LU R220, [R1+0x394] ;  /* 0x0003940001dc7983 */ /* 0x000f220000300800 */
[----:B------:R-:W-:Y:S01]  /*8eb0*/  PRMT R252, R3, 0x7632, R252 ;  /* 0x0000763203fc7816 */ /* 0x000fe200000000fc */
[----:B-1----:R-:W-:Y:S01]  /*8ec0*/  IMAD.MOV.U32 R52, RZ, RZ, R79 ;  /* 0x000000ffff347224 */ /* 0x002fe200078e004f */
[----:B------:R-:W-:-:S02]  /*8ed0*/  PRMT R79, R18, 0x5410, R176 ;  /* 0x00005410124f7816 */ /* 0x000fc400000000b0 */
[----:B------:R-:W-:Y:S01]  /*8ee0*/  @!P4 PRMT R18, R62, 0x5410, RZ ;  /* 0x000054103e12c816 */ /* 0x000fe200000000ff */
[----:B------:R-:W-:Y:S01]  /*8ef0*/  IMAD.MOV.U32 R62, RZ, RZ, R219 ;  /* 0x000000ffff3e7224 */ /* 0x000fe200078e00db */
[----:B------:R-:W-:Y:S01]  /*8f00*/  @!P3 PRMT R176, R61, 0x5410, RZ ;  /* 0x000054103db0b816 */ /* 0x000fe200000000ff */
[----:B------:R-:W4:Y:S01]  /*8f10*/  LDL.LU R219, [R1+0x390] ;  /* 0x0003900001db7983 */ /* 0x000f220000300800 */
[----:B------:R-:W-:Y:S01]  /*8f20*/  IMAD.MOV.U32 R61, RZ, RZ, R218 ;  /* 0x000000ffff3d7224 */ /* 0x000fe200078e00da */
[----:B------:R-:W-:Y:S01]  /*8f30*/  LOP3.LUT R3, R15, 0xff, RZ, 0xc0, !PT ;  /* 0x000000ff0f037812 */ /* 0x000fe200078ec0ff */
[----:B------:R-:W-:Y:S01]  /*8f40*/  IMAD.MOV.U32 R64, RZ, RZ, R216 ;  /* 0x000000ffff407224 */ /* 0x000fe200078e00d8 */
[----:B------:R-:W4:Y:S04]  /*8f50*/  LDL.LU R218, [R1+0x38c] ;  /* 0x00038c0001da7983 */ /* 0x000f280000300800 */
[----:B------:R-:W4:Y:S04]  /*8f60*/  LDL.LU R216, [R1+0x388] ;  /* 0x0003880001d87983 */ /* 0x000f280000300800 */
[----:B------:R-:W2:Y:S01]  /*8f70*/  LDL R15, [R1+0x40] ;  /* 0x00004000010f7983 */ /* 0x000ea20000100800 */
[----:B------:R-:W-:Y:S01]  /*8f80*/  @!P2 HADD2 R68, -R4.H0_H0, -RZ.H0_H0 ;  /* 0xa00000ff0444a230 */ /* 0x000fe20000000900 */
[----:B------:R-:W-:Y:S01]  /*8f90*/  ISETP.LE.U32.AND P4, PT, R3, UR15, PT ;  /* 0x0000000f03007c0c */ /* 0x000fe2000bf83070 */
[----:B------:R-:W-:Y:S01]  /*8fa0*/  FADD.FTZ R3, R16, R7 ;  /* 0x0000000710037221 */ /* 0x000fe20000010000 */
[----:B------:R-:W-:Y:S01]  /*8fb0*/  IMAD.MOV.U32 R16, RZ, RZ, R79 ;  /* 0x000000ffff107224 */ /* 0x000fe200078e004f */
[----:B------:R-:W-:-:S02]  /*8fc0*/  PRMT R79, R4, 0x5410, R252 ;  /* 0x00005410044f7816 */ /* 0x000fc400000000fc */
[----:B------:R-:W-:Y:S02]  /*8fd0*/  @!P2 PRMT R4, R68, 0x5410, RZ ;  /* 0x000054104404a816 */ /* 0x000fe400000000ff */
[----:B------:R-:W-:-:S03]  /*8fe0*/  ISETP.LE.U32.AND P3, PT, R12, UR15, PT ;  /* 0x0000000f0c007c0c */ /* 0x000fc6000bf63070 */
[----:B------:R-:W-:Y:S02]  /*8ff0*/  IMAD.MOV.U32 R68, RZ, RZ, R4 ;  /* 0x000000ffff447224 */ /* 0x000fe400078e0004 */
[----:B------:R-:W-:Y:S01]  /*9000*/  FADD.FTZ R4, R17, R3 ;  /* 0x0000000311047221 */ /* 0x000fe20000010000 */
[----:B------:R-:W-:Y:S01]  /*9010*/  F2FP.F16.F32.PACK_AB R3, R8, R9 ;  /* 0x000000090803723e */ /* 0x000fe200000000ff */
[----:B------:R-:W-:Y:S01]  /*9020*/  @!P1 HADD2 R66, -R252.H0_H0, -RZ.H0_H0 ;  /* 0xa00000fffc429230 */ /* 0x000fe20000000900 */
[----:B------:R1:W1:Y:S02]  /*9030*/  MUFU.EX2 R7, R23 ;  /* 0x0000001700077308 */ /* 0x0002640000000800 */
[C---:B------:R-:W-:Y:S01]  /*9040*/  PRMT R250, R3.reuse, 0x7632, R250 ;  /* 0x0000763203fa7816 */ /* 0x040fe200000000fa */
[----:B------:R-:W-:Y:S01]  /*9050*/  UIADD3 UR27, UR6, 0x2, URZ ;  /* 0x00000002061b7890 */ /* 0x000fe2000fffe03f */
[----:B------:R-:W-:Y:S01]  /*9060*/  PRMT R251, R3, 0x7610, R251 ;  /* 0x0000761003fb7816 */ /* 0x000fe200000000fb */
[----:B------:R-:W-:Y:S01]  /*9070*/  FADD.FTZ R4, R6, R4 ;  /* 0x0000000406047221 */ /* 0x000fe20000010000 */
[----:B------:R-:W-:Y:S01]  /*9080*/  FADD.FTZ R3, R11, R5 ;  /* 0x000000050b037221 */ /* 0x000fe20000010000 */
[----:B------:R-:W-:Y:S01]  /*9090*/  @!P1 PRMT R252, R66, 0x5410, RZ ;  /* 0x0000541042fc9816 */ /* 0x000fe200000000ff */
[----:B------:R-:W-:Y:S01]  /*90a0*/  @!P3 HADD2 R67, -R250.H0_H0, -RZ.H0_H0 ;  /* 0xa00000fffa43b230 */ /* 0x000fe20000000900 */
[----:B------:R-:W1:Y:S01]  /*90b0*/  MUFU.EX2 R6, R24 ;  /* 0x0000001800067308 */ /* 0x000e620000000800 */
[----:B------:R-:W-:Y:S01]  /*90c0*/  IMAD.MOV.U32 R66, RZ, RZ, R58 ;  /* 0x000000ffff427224 */ /* 0x000fe200078e003a */
[----:B------:R-:W-:Y:S01]  /*90d0*/  ULOP3.LUT UR27, UR27, UR31, URZ, 0x3c, !UPT ;  /* 0x0000001f1b1b7292 */ /* 0x000fe2000f8e3c3f */
[----:B------:R-:W-:-:S02]  /*90e0*/  IMAD.MOV.U32 R12, RZ, RZ, R191 ;  /* 0x000000ffff0c7224 */ /* 0x000fc400078e00bf */
[----:B------:R-:W-:Y:S01]  /*90f0*/  FADD.FTZ R3, R9, R3 ;  /* 0x0000000309037221 */ /* 0x000fe20000010000 */
[----:B------:R-:W-:Y:S02]  /*9100*/  IMAD.MOV.U32 R58, RZ, RZ, R54 ;  /* 0x000000ffff3a7224 */ /* 0x000fe400078e0036 */
[----:B------:R-:W-:Y:S02]  /*9110*/  @!P4 HADD2 R69, -R251.H0_H0, -RZ.H0_H0 ;  /* 0xa00000fffb45c230 */ /* 0x000fe40000000900 */
[----:B------:R-:W-:Y:S01]  /*9120*/  IMAD.MOV.U32 R54, RZ, RZ, R210 ;  /* 0x000000ffff367224 */ /* 0x000fe200078e00d2 */
[----:B------:R-:W-:Y:S01]  /*9130*/  PRMT R210, R251, 0x5410, R250 ;  /* 0x00005410fbd27816 */ /* 0x000fe200000000fa */
[----:B------:R-:W-:Y:S01]  /*9140*/  FADD.FTZ R4, R10, R4 ;  /* 0x000000040a047221 */ /* 0x000fe20000010000 */
[----:B------:R-:W-:Y:S01]  /*9150*/  @!P3 PRMT R250, R67, 0x5410, RZ ;  /* 0x0000541043fab816 */ /* 0x000fe200000000ff */
[----:B------:R-:W-:Y:S02]  /*9160*/  IMAD.MOV.U32 R67, RZ, RZ, R12 ;  /* 0x000000ffff437224 */ /* 0x000fe400078e000c */
[----:B------:R-:W-:Y:S01]  /*9170*/  FADD.FTZ R12, R8, R3 ;  /* 0x00000003080c7221 */ /* 0x000fe20000010000 */
[----:B------:R-:W-:Y:S01]  /*9180*/  LOP3.LUT R3, R81, UR27, RZ, 0x3c, !PT ;  /* 0x0000001b51037c12 */ /* 0x000fe2000f8e3cff */
[----:B-1----:R-:W-:Y:S01]  /*9190*/  IMAD.MOV.U32 R23, RZ, RZ, R39 ;  /* 0x000000ffff177224 */ /* 0x002fe200078e0027 */
[----:B------:R-:W-:Y:S01]  /*91a0*/  @!P4 PRMT R251, R69, 0x5410, RZ ;  /* 0x0000541045fbc816 */ /* 0x000fe200000000ff */
[----:B------:R-:W-:-:S02]  /*91b0*/  IMAD.MOV.U32 R69, RZ, RZ, R16 ;  /* 0x000000ffff457224 */ /* 0x000fc400078e0010 */
[----:B------:R-:W-:Y:S01]  /*91c0*/  FADD.FTZ R4, R7, R4 ;  /* 0x0000000407047221 */ /* 0x000fe20000010000 */
[----:B------:R-:W-:Y:S01]  /*91d0*/  IMAD.MOV.U32 R16, RZ, RZ, R38 ;  /* 0x000000ffff107224 */ /* 0x000fe200078e0026 */
[----:B------:R-:W-:Y:S01]  /*91e0*/  F2FP.F16.F32.PACK_AB R17, R6, R7 ;  /* 0x000000070611723e */ /* 0x000fe200000000ff */
[----:B------:R-:W-:Y:S01]  /*91f0*/  IMAD.WIDE.U32 R38, R3, -0x326172a9, RZ ;  /* 0xcd9e8d5703267825 */ /* 0x000fe200078e00ff */
[----:B------:R-:W-:Y:S01]  /*9200*/  UIADD3 UR23, UR6, 0x3, URZ ;  /* 0x0000000306177890 */ /* 0x000fe2000fffe03f */
[----:B------:R-:W-:Y:S01]  /*9210*/  MUFU.EX2 R163, R163 ;  /* 0x000000a300a37308 */ /* 0x000fe20000000800 */
[----:B------:R-:W-:Y:S01]  /*9220*/  PRMT R249, R17, 0x7610, R249 ;  /* 0x0000761011f97816 */ /* 0x000fe200000000f9 */
[----:B------:R-:W-:Y:S01]  /*9230*/  VIADD R217, R217, 0x4 ;  /* 0x00000004d9d97836 */ /* 0x000fe20000000000 */
[----:B------:R-:W-:Y:S01]  /*9240*/  PRMT R248, R17, 0x7632, R248 ;  /* 0x0000763211f87816 */ /* 0x000fe200000000f8 */
[----:B------:R-:W-:Y:S01]  /*9250*/  ULOP3.LUT UR23, UR23, UR31, URZ, 0x3c, !UPT ;  /* 0x0000001f17177292 */ /* 0x000fe2000f8e3c3f */
[----:B------:R1:W4:Y:S01]  /*9260*/  LDL.LU R191, [R1+0x384] ;  /* 0x0003840001bf7983 */ /* 0x0003220000300800 */
[----:B--2---:R-:W-:-:S02]  /*9270*/  IMAD.MOV.U32 R24, RZ, RZ, R15 ;  /* 0x000000ffff187224 */ /* 0x004fc400078e000f */
[----:B------:R-:W-:Y:S02]  /*9280*/  IMAD.MOV.U32 R15, RZ, RZ, R14 ;  /* 0x000000ffff0f7224 */ /* 0x000fe400078e000e */
        /* <DEDUP_REMOVED lines=20> */
[----:B------:R-:W-:Y:S01]  /*93d0*/  LOP3.LUT R6, R3, 0xffff, RZ, 0xc0, !PT ;  /* 0x0000ffff03067812 */ /* 0x000fe200078ec0ff */
[----:B------:R-:W-:Y:S01]  /*93e0*/  IMAD.MOV.U32 R11, RZ, RZ, R13 ;  /* 0x000000ffff0b7224 */ /* 0x000fe200078e000d */
[----:B------:R-:W-:Y:S02]  /*93f0*/  LOP3.LUT R13, R7, UR9, R8, 0x96, !PT ;  /* 0x00000009070d7c12 */ /* 0x000fe4000f8e9608 */
[----:B------:R-:W-:Y:S01]  /*9400*/  SHF.R.U32.HI R6, RZ, 0x8, R6 ;  /* 0x00000008ff067819 */ /* 0x000fe20000011606 */
[----:B------:R2:W-:Y:S03]  /*9410*/  MUFU.EX2 R7, R94 ;  /* 0x0000005e00077308 */ /* 0x0005e60000000800 */
[----:B------:R-:W-:Y:S01]  /*9420*/  LOP3.LUT R6, R6, 0xffff, RZ, 0xc0, !PT ;  /* 0x0000ffff06067812 */ /* 0x000fe200078ec0ff */
[----:B------:R-:W-:-:S03]  /*9430*/  IMAD.MOV.U32 R9, RZ, RZ, R15 ;  /* 0x000000ffff097224 */ /* 0x000fc600078e000f */
[----:B------:R-:W-:Y:S01]  /*9440*/  ISETP.LE.U32.AND P5, PT, R6, UR15, PT ;  /* 0x0000000f06007c0c */ /* 0x000fe2000bfa3070 */
[----:B------:R-:W1:Y:S01]  /*9450*/  MUFU.EX2 R15, R82 ;  /* 0x00000052000f7308 */ /* 0x000e620000000800 */
[----:B------:R-:W-:Y:S01]  /*9460*/  SHF.R.U32.HI R6, RZ, 0x10, R3 ;  /* 0x00000010ff067819 */ /* 0x000fe20000011603 */
[----:B--2---:R-:W-:-:S06]  /*9470*/  IMAD.MOV.U32 R94, RZ, RZ, R16 ;  /* 0x000000ffff5e7224 */ /* 0x004fcc00078e0010 */
[----:B------:R2:W3:Y:S01]  /*9480*/  MUFU.EX2 R16, R25 ;  /* 0x0000001900107308 */ /* 0x0004e20000000800 */
[----:B------:R-:W-:-:S04]  /*9490*/  SHF.R.U32.HI R3, RZ, 0x18, R3 ;  /* 0x00000018ff037819 */ /* 0x000fc80000011603 */
[----:B------:R-:W-:Y:S02]  /*94a0*/  ISETP.LE.U32.AND P3, PT, R3, UR15, PT ;  /* 0x0000000f03007c0c */ /* 0x000fe4000bf63070 */
[C---:B------:R-:W-:Y:S01]  /*94b0*/  LOP3.LUT R3, R4.reuse, 0xff, RZ, 0xc0, !PT ;  /* 0x000000ff04037812 */ /* 0x040fe200078ec0ff */
[----:B--2---:R-:W-:Y:S02]  /*94c0*/  IMAD.MOV.U32 R25, RZ, RZ, R11 ;  /* 0x000000ffff197224 */ /* 0x004fe400078e000b */
[----:B------:R2:W4:Y:S01]  /*94d0*/  MUFU.EX2 R11, R28 ;  /* 0x0000001c000b7308 */ /* 0x0005220000000800 */
[----:B------:R-:W-:Y:S02]  /*94e0*/  ISETP.LE.U32.AND P1, PT, R3, UR15, PT ;  /* 0x0000000f03007c0c */ /* 0x000fe4000bf23070 */
[----:B------:R-:W-:Y:S02]  /*94f0*/  SHF.R.U32.HI R3, RZ, 0x18, R4 ;  /* 0x00000018ff037819 */ /* 0x000fe40000011604 */
[----:B------:R-:W-:-:S02]  /*9500*/  LOP3.LUT R8, R4, 0xffff, RZ, 0xc0, !PT ;  /* 0x0000ffff04087812 */ /* 0x000fc400078ec0ff */
[----:B------:R-:W-:Y:S01]  /*9510*/  ISETP.LE.U32.AND P6, PT, R3, UR15, PT ;  /* 0x0000000f03007c0c */ /* 0x000fe2000bfc3070 */
[----:B-1----:R-:W-:Y:S01]  /*9520*/  FADD.FTZ R3, R15, R12 ;  /* 0x0000000c0f037221 */ /* 0x002fe20000010000 */
[----:B------:R-:W-:Y:S01]  /*9530*/  LOP3.LUT R6, R6, 0xff, RZ, 0xc0, !PT ;  /* 0x000000ff06067812 */ /* 0x000fe200078ec0ff */
[----:B--2---:R-:W-:Y:S01]  /*9540*/  IMAD.MOV.U32 R28, RZ, RZ, R9 ;  /* 0x000000ffff1c7224 */ /* 0x004fe200078e0009 */
[----:B------:R-:W-:Y:S01]  /*9550*/  SHF.R.U32.HI R9, RZ, 0x10, R4 ;  /* 0x00000010ff097819 */ /* 0x000fe20000011604 */
[----:B---3--:R-:W-:-:S04]  /*9560*/  FADD.FTZ R4, R16, R14 ;  /* 0x0000000e10047221 */ /* 0x008fc80000010000 */
[----:B----4-:R-:W-:Y:S01]  /*9570*/  FADD.FTZ R14, R11, R4 ;  /* 0x000000040b0e7221 */ /* 0x010fe20000010000 */
[----:B------:R-:W-:-:S04]  /*9580*/  IMAD.WIDE.U32 R4, R13, -0x2daee0ad, RZ ;  /* 0xd2511f530d047825 */ /* 0x000fc800078e00ff */
[C---:B------:R-:W-:Y:S01]  /*9590*/  FADD.FTZ R12, R7.reuse, R3 ;  /* 0x00000003070c7221 */ /* 0x040fe20000010000 */
[----:B------:R-:W-:Y:S02]  /*95a0*/  ISETP.LE.U32.AND P2, PT, R6, UR15, PT ;  /* 0x0000000f06007c0c */ /* 0x000fe4000bf43070 */
[----:B------:R-:W-:Y:S02]  /*95b0*/  F2FP.F16.F32.PACK_AB R7, R7, R15 ;  /* 0x0000000f0707723e */ /* 0x000fe400000000ff */
[----:B------:R-:W-:Y:S02]  /*95c0*/  LOP3.LUT R3, R5, UR34, R10, 0x96, !PT ;  /* 0x0000002205037c12 */ /* 0x000fe4000f8e960a */
[C---:B------:R-:W-:Y:S02]  /*95d0*/  LOP3.LUT R6, R4.reuse, 0xff, RZ, 0xc0, !PT ;  /* 0x000000ff04067812 */ /* 0x040fe400078ec0ff */
[----:B------:R-:W-:Y:S02]  /*95e0*/  LOP3.LUT R13, R4, 0xffff, RZ, 0xc0, !PT ;  /* 0x0000ffff040d7812 */ /* 0x000fe400078ec0ff */
[----:B------:R-:W-:-:S02]  /*95f0*/  SHF.R.U32.HI R15, RZ, 0x10, R4 ;  /* 0x00000010ff0f7819 */ /* 0x000fc40000011604 */
[----:B------:R-:W-:Y:S02]  /*9600*/  SHF.R.U32.HI R10, RZ, 0x18, R4 ;  /* 0x00000018ff0a7819 */ /* 0x000fe40000011604 */
[----:B------:R-:W-:Y:S01]  /*9610*/  SHF.R.U32.HI R4, RZ, 0x8, R8 ;  /* 0x00000008ff047819 */ /* 0x000fe20000011608 */
[----:B------:R-:W-:Y:S01]  /*9620*/  @!P4 HADD2 R74, -R249.H0_H0, -RZ.H0_H0 ;  /* 0xa00000fff94ac230 */ /* 0x000fe20000000900 */
[----:B------:R-:W-:Y:S01]  /*9630*/  PRMT R247, R7, 0x7632, R247 ;  /* 0x0000763207f77816 */ /* 0x000fe200000000f7 */
[----:B------:R-:W-:Y:S01]  /*9640*/  @!P5 HADD2 R76, -R248.H0_H0, -RZ.H0_H0 ;  /* 0xa00000fff84cd230 */ /* 0x000fe20000000900 */
[----:B------:R-:W-:Y:S02]  /*9650*/  LOP3.LUT R4, R4, 0xffff, RZ, 0xc0, !PT ;  /* 0x0000ffff04047812 */ /* 0x000fe400078ec0ff */
[----:B------:R-:W-:Y:S01]  /*9660*/  PRMT R82, R249, 0x5410, R248 ;  /* 0x00005410f9527816 */ /* 0x000fe200000000f8 */
[----:B------:R-:W-:Y:S01]  /*9670*/  @!P3 HADD2 R75, -R247.H0_H0, -RZ.H0_H0 ;  /* 0xa00000fff74bb230 */ /* 0x000fe20000000900 */
[----:B------:R-:W-:Y:S01]  /*9680*/  @!P4 PRMT R249, R74, 0x5410, RZ ;  /* 0x000054104af9c816 */ /* 0x000fe200000000ff */
[----:B------:R-:W-:Y:S01]  /*9690*/  IMAD.MOV.U32 R74, RZ, RZ, R28 ;  /* 0x000000ffff4a7224 */ /* 0x000fe200078e001c */
[----:B------:R-:W-:-:S02]  /*96a0*/  @!P5 PRMT R248, R76, 0x5410, RZ ;  /* 0x000054104cf8d816 */ /* 0x000fc400000000ff */
[----:B------:R-:W-:Y:S01]  /*96b0*/  PRMT R246, R7, 0x7610, R246 ;  /* 0x0000761007f67816 */ /* 0x000fe200000000f6 */
[----:B------:R-:W-:Y:S01]  /*96c0*/  IMAD.MOV.U32 R28, RZ, RZ, R25 ;  /* 0x000000ffff1c7224 */ /* 0x000fe200078e0019 */
[----:B------:R-:W-:Y:S01]  /*96d0*/  ISETP.LE.U32.AND P5, PT, R4, UR15, PT ;  /* 0x0000000f04007c0c */ /* 0x000fe2000bfa3070 */
[----:B------:R-:W-:Y:S01]  /*96e0*/  IMAD.MOV.U32 R25, RZ, RZ, R67 ;  /* 0x000000ffff197224 */ /* 0x000fe200078e0043 */
[----:B------:R-:W-:Y:S01]  /*96f0*/  LOP3.LUT R4, R9, 0xff, RZ, 0xc0, !PT ;  /* 0x000000ff09047812 */ /* 0x000fe200078ec0ff */
[----:B------:R-:W1:Y:S01]  /*9700*/  MUFU.EX2 R7, R109 ;  /* 0x0000006d00077308 */ /* 0x000e620000000800 */
[----:B------:R-:W-:Y:S02]  /*9710*/  PRMT R67, R246, 0x5410, R247 ;  /* 0x00005410f6437816 */ /* 0x000fe400000000f7 */
[----:B------:R-:W-:Y:S02]  /*9720*/  @!P3 PRMT R247, R75, 0x5410, RZ ;  /* 0x000054104bf7b816 */ /* 0x000fe400000000ff */
[----:B------:R-:W-:-:S02]  /*9730*/  ISETP.LE.U32.AND P3, PT, R4, UR15, PT ;  /* 0x0000000f04007c0c */ /* 0x000fc4000bf63070 */
[----:B------:R-:W-:Y:S01]  /*9740*/  LOP3.LUT R4, R3, 0xffff, RZ, 0xc0, !PT ;  /* 0x0000ffff03047812 */ /* 0x000fe200078ec0ff */
[----:B------:R-:W2:Y:S01]  /*9750*/  MUFU.EX2 R5, R118 ;  /* 0x0000007600057308 */ /* 0x000ea20000000800 */
[----:B------:R-:W-:Y:S02]  /*9760*/  @!P2 HADD2 R83, -R246.H0_H0, -RZ.H0_H0 ;  /* 0xa00000fff653a230 */ /* 0x000fe40000000900 */
[----:B------:R-:W-:Y:S02]  /*9770*/  SHF.R.U32.HI R4, RZ, 0x8, R4 ;  /* 0x00000008ff047819 */ /* 0x000fe40000011604 */
[----:B------:R-:W-:Y:S02]  /*9780*/  F2FP.F16.F32.PACK_AB R11, R11, R16 ;  /* 0x000000100b0b723e */ /* 0x000fe400000000ff */
[----:B------:R-:W-:Y:S02]  /*9790*/  LOP3.LUT R4, R4, 0xffff, RZ, 0xc0, !PT ;  /* 0x0000ffff04047812 */ /* 0x000fe400078ec0ff */
[----:B------:R-:W-:-:S02]  /*97a0*/  @!P2 PRMT R246, R83, 0x5410, RZ ;  /* 0x0000541053f6a816 */ /* 0x000fc400000000ff */
[----:B------:R-:W-:Y:S01]  /*97b0*/  ISETP.LE.U32.AND P2, PT, R4, UR15, PT ;  /* 0x0000000f04007c0c */ /* 0x000fe2000bf43070 */
[----:B-1----:R-:W-:Y:S01]  /*97c0*/  FADD.FTZ R4, R7, R12 ;  /* 0x0000000c07047221 */ /* 0x002fe20000010000 */
[----:B------:R-:W-:Y:S02]  /*97d0*/  PRMT R245, R11, 0x7610, R245 ;  /* 0x000076100bf57816 */ /* 0x000fe400000000f5 */
[----:B------:R-:W-:Y:S01]  /*97e0*/  ISETP.LE.U32.AND P4, PT, R6, UR15, PT ;  /* 0x0000000f06007c0c */ /* 0x000fe2000bf83070 */
[----:B--2---:R-:W-:Y:S02]  /*97f0*/  FADD.FTZ R6, R5, R4 ;  /* 0x0000000405067221 */ /* 0x004fe40000010000 */
[----:B------:R-:W-:Y:S01]  /*9800*/  @!P1 HADD2 R93, -R245.H0_H0, -RZ.H0_H0 ;  /* 0xa00000fff55d9230 */ /* 0x000fe20000000900 */
[----:B------:R-:W-:Y:S02]  /*9810*/  PRMT R244, R11, 0x7632, R244 ;  /* 0x000076320bf47816 */ /* 0x000fe400000000f4 */
[----:B------:R-:W-:-:S02]  /*9820*/  F2FP.F16.F32.PACK_AB R4, R5, R7 ;  /* 0x000000070504723e */ /* 0x000fc400000000ff */
[----:B------:R-:W-:Y:S01]  /*9830*/  LOP3.LUT R5, R3, 0xff, RZ, 0xc0, !PT ;  /* 0x000000ff03057812 */ /* 0x000fe200078ec0ff */
[----:B------:R-:W1:Y:S01]  /*9840*/  MUFU.EX2 R8, R29 ;  /* 0x0000001d00087308 */ /* 0x000e620000000800 */
[----:B------:R-:W-:Y:S02]  /*9850*/  PRMT R76, R245, 0x5410, R244 ;  /* 0x00005410f54c7816 */ /* 0x000fe400000000f4 */
[----:B------:R-:W-:Y:S02]  /*9860*/  @!P1 PRMT R245, R93, 0x5410, RZ ;  /* 0x000054105df59816 */ /* 0x000fe400000000ff */
[----:B------:R-:W-:-:S03]  /*9870*/  ISETP.LE.U32.AND P1, PT, R5, UR15, PT ;  /* 0x0000000f05007c0c */ /* 0x000fc6000bf23070 */
[----:B------:R-:W2:Y:S01]  /*9880*/  MUFU.EX2 R12, R30 ;  /* 0x0000001e000c7308 */ /* 0x000ea20000000800 */
[----:B------:R-:W-:-:S07]  /*9890*/  PRMT R243, R4, 0x7632, R243 ;  /* 0x0000763204f37816 */ /* 0x000fce00000000f3 */
[----:B------:R-:W3:Y:S01]  /*98a0*/  MUFU.EX2 R5, R120 ;  /* 0x0000007800057308 */ /* 0x000ee20000000800 */
[----:B------:R-:W-:-:S07]  /*98b0*/  PRMT R242, R4, 0x7610, R242 ;  /* 0x0000761004f27816 */ /* 0x000fce00000000f2 */
[----:B------:R-:W4:Y:S01]  /*98c0*/  MUFU.EX2 R9, R126 ;  /* 0x0000007e00097308 */ /* 0x000f220000000800 */
[----:B------:R-:W-:Y:S01]  /*98d0*/  @!P5 HADD2 R95, -R244.H0_H0, -RZ.H0_H0 ;  /* 0xa00000fff45fd230 */ /* 0x000fe20000000900 */
[--C-:B------:R-:W-:Y:S02]  /*98e0*/  SHF.R.U32.HI R4, RZ, 0x18, R3.reuse ;  /* 0x00000018ff047819 */ /* 0x100fe40000011603 */
[----:B------:R-:W-:Y:S01]  /*98f0*/  SHF.R.U32.HI R3, RZ, 0x10, R3 ;  /* 0x00000010ff037819 */ /* 0x000fe20000011603 */
[----:B------:R-:W-:Y:S02]  /*9900*/  @!P6 HADD2 R96, -R243.H0_H0, -RZ.H0_H0 ;  /* 0xa00000fff360e230 */ /* 0x000fe40000000900 */
[----:B------:R-:W-:Y:S01]  /*9910*/  IMAD.MOV.U32 R109, RZ, RZ, R25 ;  /* 0x000000ffff6d7224 */ /* 0x000fe200078e0019 */
[----:B------:R-:W-:Y:S01]  /*9920*/  @!P5 PRMT R244, R95, 0x5410, RZ ;  /* 0x000054105ff4d816 */ /* 0x000fe200000000ff */
[----:B------:R-:W-:Y:S01]  /*9930*/  IMAD.MOV.U32 R25, RZ, RZ, R59 ;  /* 0x000000ffff197224 */ /* 0x000fe200078e003b */
[----:B------:R-:W-:Y:S01]  /*9940*/  LOP3.LUT R3, R3, 0xff, RZ, 0xc0, !PT ;  /* 0x000000ff03037812 */ /* 0x000fe200078ec0ff */
[----:B-1----:R-:W-:Y:S01]  /*9950*/  FADD.FTZ R7, R8, R14 ;  /* 0x0000000e08077221 */ /* 0x002fe20000010000 */
[----:B------:R-:W-:Y:S01]  /*9960*/  ISETP.LE.U32.AND P5, PT, R4, UR15, PT ;  /* 0x0000000f04007c0c */ /* 0x000fe2000bfa3070 */
[----:B------:R-:W1:Y:S01]  /*9970*/  MUFU.EX2 R11, R130 ;  /* 0x00000082000b7308 */ /* 0x000e620000000800 */
[----:B------:R-:W-:-:S02]  /*9980*/  PRMT R59, R242, 0x5410, R243 ;  /* 0x00005410f23b7816 */ /* 0x000fc400000000f3 */
[----:B--2---:R-:W-:Y:S02]  /*9990*/  F2FP.F16.F32.PACK_AB R4, R12, R8 ;  /* 0x000000080c04723e */ /* 0x004fe400000000ff */
[----:B------:R-:W-:Y:S01]  /*99a0*/  @!P6 PRMT R243, R96, 0x5410, RZ ;  /* 0x0000541060f3e816 */ /* 0x000fe200000000ff */
[----:B---3--:R-:W-:Y:S01]  /*99b0*/  FADD.FTZ R6, R5, R6 ;  /* 0x0000000605067221 */ /* 0x008fe20000010000 */
[----:B------:R-:W-:Y:S01]  /*99c0*/  ISETP.LE.U32.AND P6, PT, R3, UR15, PT ;  /* 0x0000000f03007c0c */ /* 0x000fe2000bfc3070 */
[----:B------:R-:W2:Y:S01]  /*99d0*/  MUFU.EX2 R8, R140 ;  /* 0x0000008c00087308 */ /* 0x000ea20000000800 */
[----:B----4-:R-:W-:Y:S02]  /*99e0*/  F2FP.F16.F32.PACK_AB R3, R9, R5 ;  /* 0x000000050903723e */ /* 0x010fe400000000ff */
[----:B------:R-:W-:Y:S01]  /*99f0*/  SHF.R.U32.HI R5, RZ, 0x8, R13 ;  /* 0x00000008ff057819 */ /* 0x000fe2000001160d */
[----:B------:R-:W-:Y:S01]  /*9a00*/  @!P3 HADD2 R97, -R242.H0_H0, -RZ.H0_H0 ;  /* 0xa00000fff261b230 */ /* 0x000fe20000000900 */
[C---:B------:R-:W-:Y:S01]  /*9a10*/  PRMT R239, R3.reuse, 0x7610, R239 ;  /* 0x0000761003ef7816 */ /* 0x040fe200000000ef */
[----:B------:R-:W-:Y:S01]  /*9a20*/  IMAD.MOV.U32 R93, RZ, RZ, R82 ;  /* 0x000000ffff5d7224 */ /* 0x000fe200078e0052 */
[----:B------:R-:W-:Y:S01]  /*9a30*/  PRMT R238, R3, 0x7632, R238 ;  /* 0x0000763203ee7816 */ /* 0x000fe200000000ee */
[----:B------:R-:W-:Y:S01]  /*9a40*/  IMAD.MOV.U32 R82, RZ, RZ, R60 ;  /* 0x000000ffff527224 */ /* 0x000fe200078e003c */
[----:B------:R-:W-:Y:S01]  /*9a50*/  LOP3.LUT R3, R5, 0xffff, RZ, 0xc0, !PT ;  /* 0x0000ffff05037812 */ /* 0x000fe200078ec0ff */
[----:B------:R-:W-:Y:S01]  /*9a60*/  IMAD.MOV.U32 R60, RZ, RZ, R19 ;  /* 0x000000ffff3c7224 */ /* 0x000fe200078e0013 */
[----:B------:R-:W-:Y:S01]  /*9a70*/  @!P3 PRMT R242, R97, 0x5410, RZ ;  /* 0x0000541061f2b816 */ /* 0x000fe200000000ff */
[----:B------:R-:W-:Y:S01]  /*9a80*/  MUFU.EX2 R14, R31 ;  /* 0x0000001f000e7308 */ /* 0x000fe20000000800 */
[----:B------:R-:W-:Y:S01]  /*9a90*/  ISETP.LE.U32.AND P3, PT, R3, UR15, PT ;  /* 0x0000000f03007c0c */ /* 0x000fe2000bf63070 */
[----:B------:R-:W-:Y:S01]  /*9aa0*/  FADD.FTZ R3, R9, R6 ;  /* 0x0000000609037221 */ /* 0x000fe20000010000 */
[----:B------:R-:W-:-:S05]  /*9ab0*/  PRMT R240, R4, 0x7632, R240 ;  /* 0x0000763204f07816 */ /* 0x000fca00000000f0 */
[----:B------:R3:W4:Y:S01]  /*9ac0*/  MUFU.EX2 R19, R32 ;  /* 0x0000002000137308 */ /* 0x0007220000000800 */
[----:B-1----:R-:W-:Y:S01]  /*9ad0*/  FADD.FTZ R5, R11, R3 ;  /* 0x000000030b057221 */ /* 0x002fe20000010000 */
[----:B--2---:R-:W-:Y:S01]  /*9ae0*/  F2FP.F16.F32.PACK_AB R3, R8, R11 ;  /* 0x0000000b0803723e */ /* 0x004fe200000000ff */
[----:B------:R-:W-:Y:S01]  /*9af0*/  @!P2 HADD2 R99, -R240.H0_H0, -RZ.H0_H0 ;  /* 0xa00000fff063a230 */ /* 0x000fe20000000900 */
[----:B------:R-:W-:Y:S01]  /*9b00*/  PRMT R241, R4, 0x7610, R241 ;  /* 0x0000761004f17816 */ /* 0x000fe200000000f1 */
[----:B------:R-:W-:Y:S01]  /*9b10*/  IMAD.MOV.U32 R83, RZ, RZ, R69 ;  /* 0x000000ffff537224 */ /* 0x000fe200078e0045 */
[C---:B------:R-:W-:Y:S02]  /*9b20*/  PRMT R235, R3.reuse, 0x7610, R235 ;  /* 0x0000761003eb7816 */ /* 0x040fe400000000eb */
[----:B------:R-:W-:Y:S01]  /*9b30*/  PRMT R234, R3, 0x7632, R234 ;  /* 0x0000763203ea7816 */ /* 0x000fe200000000ea */
[----:B------:R-:W-:Y:S01]  /*9b40*/  IMAD.MOV.U32 R69, RZ, RZ, R64 ;  /* 0x000000ffff457224 */ /* 0x000fe200078e0040 */
[----:B------:R-:W-:-:S02]  /*9b50*/  LOP3.LUT R4, R15, 0xff, RZ, 0xc0, !PT ;  /* 0x000000ff0f047812 */ /* 0x000fc400078ec0ff */
[----:B------:R-:W-:Y:S02]  /*9b60*/  LOP3.LUT R3, R81, UR23, RZ, 0x3c, !PT ;  /* 0x0000001751037c12 */ /* 0x000fe4000f8e3cff */
[----:B------:R-:W-:Y:S01]  /*9b70*/  PRMT R64, R241, 0x5410, R240 ;  /* 0x00005410f1407816 */ /* 0x000fe200000000f0 */
[----:B------:R-:W-:Y:S01]  /*9b80*/  IMAD.MOV.U32 R96, RZ, RZ, R33 ;  /* 0x000000ffff607224 */ /* 0x000fe200078e0021 */
[----:B------:R-:W-:Y:S01]  /*9b90*/  @!P2 PRMT R240, R99, 0x5410, RZ ;  /* 0x0000541063f0a816 */ /* 0x000fe200000000ff */
[----:B---3--:R-:W-:Y:S01]  /*9ba0*/  IMAD.WIDE.U32 R32, R3, -0x326172a9, RZ ;  /* 0xcd9e8d5703207825 */ /* 0x008fe200078e00ff */
[----:B------:R-:W-:Y:S02]  /*9bb0*/  ISETP.LE.U32.AND P2, PT, R4, UR15, PT ;  /* 0x0000000f04007c0c */ /* 0x000fe4000bf43070 */
[----:B----4-:R-:W-:-:S04]  /*9bc0*/  F2FP.F16.F32.PACK_AB R4, R19, R14 ;  /* 0x0000000e1304723e */ /* 0x010fc800000000ff */
[C---:B------:R-:W-:Y:S02]  /*9bd0*/  PRMT R237, R4.reuse, 0x7610, R237 ;  /* 0x0000761004ed7816 */ /* 0x040fe400000000ed */
[----:B------:R-:W-:Y:S02]  /*9be0*/  PRMT R236, R4, 0x7632, R236 ;  /* 0x0000763204ec7816 */ /* 0x000fe400000000ec */
[----:B------:R-:W-:Y:S01]  /*9bf0*/  LOP3.LUT R4, R33, UR33, R154, 0x96, !PT ;  /* 0x0000002121047c12 */ /* 0x000fe2000f8e969a */
[----:B------:R-:W-:Y:S01]  /*9c00*/  FADD.FTZ R6, R12, R7 ;  /* 0x000000070c067221 */ /* 0x000fe20000010000 */
[----:B------:R-:W-:-:S03]  /*9c10*/  FADD.FTZ R12, R8, R5 ;  /* 0x00000005080c7221 */ /* 0x000fc60000010000 */
[----:B------:R-:W-:-:S04]  /*9c20*/  IMAD.WIDE.U32 R4, R4, -0x2daee0ad, RZ ;  /* 0xd2511f5304047825 */ /* 0x000fc800078e00ff */
[----:B------:R-:W-:Y:S01]  /*9c30*/  FADD.FTZ R14, R14, R6 ;  /* 0x000000060e0e7221 */ /* 0x000fe20000010000 */
[----:B------:R-:W-:Y:S02]  /*9c40*/  LOP3.LUT R8, R27, UR22, R32, 0x96, !PT ;  /* 0x000000161b087c12 */ /* 0x000fe4000f8e9620 */
[----:B------:R-:W-:-:S03]  /*9c50*/  LOP3.LUT R6, R5, UR19, R40, 0x96, !PT ;  /* 0x0000001305067c12 */ /* 0x000fc6000f8e9628 */
[----:B------:R-:W-:-:S04]  /*9c60*/  IMAD.WIDE.U32 R8, R8, -0x2daee0ad, RZ ;  /* 0xd2511f5308087825 */ /* 0x000fc800078e00ff */
[----:B------:R-:W-:Y:S01]  /*9c70*/  IMAD.WIDE.U32 R6, R6, -0x326172a9, RZ ;  /* 0xcd9e8d5706067825 */ /* 0x000fe200078e00ff */
[----:B------:R-:W-:-:S04]  /*9c80*/  LOP3.LUT R9, R9, UR12, R4, 0x96, !PT ;  /* 0x0000000c09097c12 */ /* 0x000fc8000f8e9604 */
[----:B------:R-:W-:-:S05]  /*9c90*/  LOP3.LUT R4, R7, UR13, R26, 0x96, !PT ;  /* 0x0000000d07047c12 */ /* 0x000fca000f8e961a */
[----:B------:R-:W-:-:S04]  /*9ca0*/  IMAD.WIDE.U32 R4, R4, -0x2daee0ad, RZ ;  /* 0xd2511f5304047825 */ /* 0x000fc800078e00ff */
[----:B------:R-:W-:Y:S01]  /*9cb0*/  @!P1 HADD2 R98, -R241.H0_H0, -RZ.H0_H0 ;  /* 0xa00000fff1629230 */ /* 0x000fe20000000900 */
[----:B------:R-:W-:Y:S01]  /*9cc0*/  LOP3.LUT R7, R5, UR10, R8, 0x96, !PT ;  /* 0x0000000a05077c12 */ /* 0x000fe2000f8e9608 */
[----:B------:R-:W-:-:S03]  /*9cd0*/  IMAD.WIDE.U32 R8, R9, -0x326172a9, RZ ;  /* 0xcd9e8d5709087825 */ /* 0x000fc600078e00ff */
[----:B------:R-:W-:Y:S02]  /*9ce0*/  @!P1 PRMT R241, R98, 0x5410, RZ ;  /* 0x0000541062f19816 */ /* 0x000fe400000000ff */
[----:B------:R-:W-:Y:S02]  /*9cf0*/  LOP3.LUT R6, R9, UR11, R6, 0x96, !PT ;  /* 0x0000000b09067c12 */ /* 0x000fe4000f8e9606 */
[----:B------:R-:W-:-:S03]  /*9d00*/  ISETP.LE.U32.AND P1, PT, R10, UR15, PT ;  /* 0x0000000f0a007c0c */ /* 0x000fc6000bf23070 */
[----:B------:R-:W-:-:S05]  /*9d10*/  IMAD.WIDE.U32 R10, R6, -0x2daee0ad, RZ ;  /* 0xd2511f53060a7825 */ /* 0x000fca00078e00ff */
[----:B------:R-:W-:Y:S01]  /*9d20*/  LOP3.LUT R4, R11, UR8, R4, 0x96, !PT ;  /* 0x000000080b047c12 */ /* 0x000fe2000f8e9604 */
[----:B------:R-:W-:-:S04]  /*9d30*/  IMAD.WIDE.U32 R6, R7, -0x326172a9, RZ ;  /* 0xcd9e8d5707067825 */ /* 0x000fc800078e00ff */
[----:B------:R-:W-:-:S04]  /*9d40*/  IMAD.WIDE.U32 R4, R4, -0x326172a9, RZ ;  /* 0xcd9e8d5704047825 */ /* 0x000fc800078e00ff */
[----:B------:R-:W-:Y:S01]  /*9d50*/  @!P4 HADD2 R105, -R237.H0_H0, -RZ.H0_H0 ;  /* 0xa00000ffed69c230 */ /* 0x000fe20000000900 */
[----:B------:R-:W-:Y:S01]  /*9d60*/  LOP3.LUT R3, R5, UR35, R6, 0x96, !PT ;  /* 0x0000002305037c12 */ /* 0x000fe2000f8e9606 */
[----:B------:R-:W-:Y:S02]  /*9d70*/  IMAD.MOV.U32 R97, RZ, RZ, R69 ;  /* 0x000000ffff617224 */ /* 0x000fe400078e0045 */
[----:B------:R-:W-:Y:S01]  /*9d80*/  IMAD.MOV.U32 R69, RZ, RZ, R23 ;  /* 0x000000ffff457224 */ /* 0x000fe200078e0017 */
[----:B------:R-:W-:Y:S01]  /*9d90*/  LOP3.LUT R6, R3, 0xff, RZ, 0xc0, !PT ;  /* 0x000000ff03067812 */ /* 0x000fe200078ec0ff */
[----:B------:R-:W-:Y:S01]  /*9da0*/  IMAD.MOV.U32 R23, RZ, RZ, R58 ;  /* 0x000000ffff177224 */ /* 0x000fe200078e003a */
[----:B------:R-:W-:Y:S02]  /*9db0*/  PRMT R58, R237, 0x5410, R236 ;  /* 0x00005410ed3a7816 */ /* 0x000fe400000000ec */
[----:B------:R-:W-:Y:S02]  /*9dc0*/  @!P4 PRMT R237, R105, 0x5410, RZ ;  /* 0x0000541069edc816 */ /* 0x000fe400000000ff */
[----:B------:R-:W-:-:S02]  /*9dd0*/  ISETP.LE.U32.AND P4, PT, R6, UR15, PT ;  /* 0x0000000f06007c0c */ /* 0x000fc4000bf83070 */
[----:B------:R-:W-:Y:S01]  /*9de0*/  LOP3.LUT R6, R3, 0xffff, RZ, 0xc0, !PT ;  /* 0x0000ffff03067812 */ /* 0x000fe200078ec0ff */
[----:B------:R-:W-:-:S03]  /*9df0*/  @!P5 HADD2 R100, -R238.H0_H0, -RZ.H0_H0 ;  /* 0xa00000ffee64d230 */ /* 0x000fc60000000900 */
[----:B------:R-:W-:Y:S01]  /*9e00*/  SHF.R.U32.HI R6, RZ, 0x8, R6 ;  /* 0x00000008ff067819 */ /* 0x000fe20000011606 */
[----:B------:R-:W-:Y:S02]  /*9e10*/  IMAD.MOV.U32 R75, RZ, RZ, R28 ;  /* 0x000000ffff4b7224 */ /* 0x000fe400078e001c */
[----:B------:R-:W-:Y:S01]  /*9e20*/  IMAD.MOV.U32 R28, RZ, RZ, R177 ;  /* 0x000000ffff1c7224 */ /* 0x000fe200078e00b1 */
[----:B------:R-:W-:Y:S01]  /*9e30*/  LOP3.LUT R6, R6, 0xffff, RZ, 0xc0, !PT ;  /* 0x0000ffff06067812 */ /* 0x000fe200078ec0ff */
[----:B------:R-:W-:Y:S01]  /*9e40*/  IMAD.MOV.U32 R27, RZ, RZ, R18 ;  /* 0x000000ffff1b7224 */ /* 0x000fe200078e0012 */
[----:B------:R-:W-:Y:S01]  /*9e50*/  PRMT R177, R239, 0x5410, R238 ;  /* 0x00005410efb17816 */ /* 0x000fe200000000ee */
[----:B------:R-:W-:Y:S01]  /*9e60*/  @!P1 HADD2 R101, -R234.H0_H0, -RZ.H0_H0 ;  /* 0xa00000ffea659230 */ /* 0x000fe20000000900 */
[----:B------:R-:W-:Y:S01]  /*9e70*/  @!P5 PRMT R238, R100, 0x5410, RZ ;  /* 0x0000541064eed816 */ /* 0x000fe200000000ff */
[----:B------:R-:W1:Y:S01]  /*9e80*/  MUFU.EX2 R18, R141 ;  /* 0x0000008d00127308 */ /* 0x000e620000000800 */
[----:B------:R-:W-:Y:S01]  /*9e90*/  ISETP.LE.U32.AND P5, PT, R6, UR15, PT ;  /* 0x0000000f06007c0c */ /* 0x000fe2000bfa3070 */
[----:B------:R-:W-:Y:S01]  /*9ea0*/  IMAD.MOV.U32 R100, RZ, RZ, R82 ;  /* 0x000000ffff647224 */ /* 0x000fe200078e0052 */
[--C-:B------:R-:W-:Y:S01]  /*9eb0*/  SHF.R.U32.HI R6, RZ, 0x10, R3.reuse ;  /* 0x00000010ff067819 */ /* 0x100fe20000011603 */
[----:B------:R-:W-:Y:S01]  /*9ec0*/  IMAD.MOV.U32 R82, RZ, RZ, R24 ;  /* 0x000000ffff527224 */ /* 0x000fe200078e0018 */
[----:B------:R-:W-:Y:S01]  /*9ed0*/  SHF.R.U32.HI R3, RZ, 0x18, R3 ;  /* 0x00000018ff037819 */ /* 0x000fe20000011603 */
[----:B------:R-:W-:Y:S01]  /*9ee0*/  IMAD.MOV.U32 R24, RZ, RZ, R54 ;  /* 0x000000ffff187224 */ /* 0x000fe200078e0036 */
[----:B------:R-:W-:Y:S01]  /*9ef0*/  PRMT R54, R235, 0x5410, R234 ;  /* 0x00005410eb367816 */ /* 0x000fe200000000ea */
[----:B------:R-:W-:Y:S01]  /*9f00*/  MUFU.EX2 R17, R146 ;  /* 0x0000009200117308 */ /* 0x000fe20000000800 */
[----:B------:R-:W-:Y:S01]  /*9f10*/  @!P2 HADD2 R103, -R235.H0_H0, -RZ.H0_H0 ;  /* 0xa00000ffeb67a230 */ /* 0x000fe20000000900 */
[----:B------:R-:W-:-:S02]  /*9f20*/  @!P1 PRMT R234, R101, 0x5410, RZ ;  /* 0x0000541065ea9816 */ /* 0x000fc400000000ff */
[----:B------:R-:W-:-:S04]  /*9f30*/  ISETP.LE.U32.AND P1, PT, R3, UR15, PT ;  /* 0x0000000f03007c0c */ /* 0x000fc8000bf23070 */
[----:B------:R-:W2:Y:S01]  /*9f40*/  MUFU.EX2 R15, R36 ;  /* 0x00000024000f7308 */ /* 0x000ea20000000800 */
[----:B------:R-:W-:Y:S01]  /*9f50*/  LOP3.LUT R3, R4, 0xff, RZ, 0xc0, !PT ;  /* 0x000000ff04037812 */ /* 0x000fe200078ec0ff */
[----:B------:R-:W-:Y:S01]  /*9f60*/  @!P3 HADD2 R104, -R236.H0_H0, -RZ.H0_H0 ;  /* 0xa00000ffec68b230 */ /* 0x000fe20000000900 */
[----:B------:R-:W-:-:S05]  /*9f70*/  @!P2 PRMT R235, R103, 0x5410, RZ ;  /* 0x0000541067eba816 */ /* 0x000fca00000000ff */
[----:B------:R-:W3:Y:S01]  /*9f80*/  MUFU.EX2 R16, R37 ;  /* 0x0000002500107308 */ /* 0x000ee20000000800 */
[----:B------:R-:W-:Y:S02]  /*9f90*/  ISETP.LE.U32.AND P2, PT, R3, UR15, PT ;  /* 0x0000000f03007c0c */ /* 0x000fe4000bf43070 */
[--C-:B------:R-:W-:Y:S02]  /*9fa0*/  SHF.R.U32.HI R3, RZ, 0x18, R4.reuse ;  /* 0x00000018ff037819 */ /* 0x100fe40000011604 */
[----:B------:R-:W-:Y:S02]  /*9fb0*/  @!P3 PRMT R236, R104, 0x5410, RZ ;  /* 0x0000541068ecb816 */ /* 0x000fe400000000ff */
[----:B------:R-:W-:Y:S02]  /*9fc0*/  LOP3.LUT R9, R4, 0xffff, RZ, 0xc0, !PT ;  /* 0x0000ffff04097812 */ /* 0x000fe400078ec0ff */
[----:B------:R-:W-:Y:S01]  /*9fd0*/  SHF.R.U32.HI R11, RZ, 0x10, R4 ;  /* 0x00000010ff0b7819 */ /* 0x000fe20000011604 */
[----:B------:R-:W-:Y:S01]  /*9fe0*/  FADD.FTZ R4, R19, R14 ;  /* 0x0000000e13047221 */ /* 0x000fe20000010000 */
[----:B------:R-:W-:Y:S01]  /*9ff0*/  ISETP.LE.U32.AND P3, PT, R3, UR15, PT ;  /* 0x0000000f03007c0c */ /* 0x000fe2000bf63070 */
[----:B-1----:R-:W-:Y:S01]  /*a000*/  FADD.FTZ R3, R18, R12 ;  /* 0x0000000c12037221 */ /* 0x002fe20000010000 */
[----:B------:R-:W-:Y:S01]  /*a010*/  LOP3.LUT R13, R7, UR9, R8, 0x96, !PT ;  /* 0x00000009070d7c12 */ /* 0x000fe2000f8e9608 */
[----:B------:R-:W-:-:S02]  /*a020*/  @!P6 HADD2 R102, -R239.H0_H0, -RZ.H0_H0 ;  /* 0xa00000ffef66e230 */ /* 0x000fc40000000900 */
[----:B--2---:R-:W-:Y:S01]  /*a030*/  FADD.FTZ R8, R15, R4 ;  /* 0x000000040f087221 */ /* 0x004fe20000010000 */
[----:B------:R-:W-:Y:S01]  /*a040*/  FADD.FTZ R12, R17, R3 ;  /* 0x00000003110c7221 */ /* 0x000fe20000010000 */
[----:B---3--:R-:W-:Y:S01]  /*a050*/  F2FP.F16.F32.PACK_AB R3, R16, R15 ;  /* 0x0000000f1003723e */ /* 0x008fe200000000ff */
[----:B------:R-:W-:Y:S01]  /*a060*/  IMAD.WIDE.U32 R4, R13, -0x2daee0ad, RZ ;  /* 0xd2511f530d047825 */ /* 0x000fe200078e00ff */
[----:B------:R-:W-:Y:S02]  /*a070*/  LOP3.LUT R6, R6, 0xff, RZ, 0xc0, !PT ;  /* 0x000000ff06067812 */ /* 0x000fe400078ec0ff */
[----:B------:R-:W-:Y:S02]  /*a080*/  @!P6 PRMT R239, R102, 0x5410, RZ ;  /* 0x0000541066efe816 */ /* 0x000fe400000000ff */
[C---:B------:R-:W-:Y:S02]  /*a090*/  PRMT R233, R3.reuse, 0x7610, R233 ;  /* 0x0000761003e97816 */ /* 0x040fe400000000e9 */
[----:B------:R-:W-:-:S02]  /*a0a0*/  PRMT R232, R3, 0x7632, R232 ;  /* 0x0000763203e87816 */ /* 0x000fc400000000e8 */
[----:B------:R-:W-:Y:S02]  /*a0b0*/  ISETP.LE.U32.AND P6, PT, R6, UR15, PT ;  /* 0x0000000f06007c0c */ /* 0x000fe4000bfc3070 */
[----:B------:R-:W-:Y:S02]  /*a0c0*/  LOP3.LUT R3, R5, UR34, R10, 0x96, !PT ;  /* 0x0000002205037c12 */ /* 0x000fe4000f8e960a */
[C---:B------:R-:W-:Y:S02]  /*a0d0*/  LOP3.LUT R6, R4.reuse, 0xff, RZ, 0xc0, !PT ;  /* 0x000000ff04067812 */ /* 0x040fe400078ec0ff */
[----:B------:R-:W-:Y:S02]  /*a0e0*/  LOP3.LUT R14, R4, 0xffff, RZ, 0xc0, !PT ;  /* 0x0000ffff040e7812 */ /* 0x000fe400078ec0ff */
[--C-:B------:R-:W-:Y:S02]  /*a0f0*/  SHF.R.U32.HI R13, RZ, 0x10, R4.reuse ;  /* 0x00000010ff0d7819 */ /* 0x100fe40000011604 */
[----:B------:R-:W-:Y:S01]  /*a100*/  SHF.R.U32.HI R10, RZ, 0x18, R4 ;  /* 0x00000018ff0a7819 */ /* 0x000fe20000011604 */
[----:B------:R-:W-:Y:S01]  /*a110*/  MUFU.EX2 R15, R43 ;  /* 0x0000002b000f7308 */ /* 0x000fe20000000800 */
[----:B------:R-:W-:-:S02]  /*a120*/  SHF.R.U32.HI R4, RZ, 0x8, R9 ;  /* 0x00000008ff047819 */ /* 0x000fc40000011609 */
[----:B------:R-:W-:-:S05]  /*a130*/  F2FP.F16.F32.PACK_AB R7, R17, R18 ;  /* 0x000000121107723e */ /* 0x000fca00000000ff */
[----:B------:R-:W1:Y:S01]  /*a140*/  MUFU.EX2 R9, R42 ;  /* 0x0000002a00097308 */ /* 0x000e620000000800 */
[----:B------:R-:W-:Y:S01]  /*a150*/  @!P5 HADD2 R108, -R232.H0_H0, -RZ.H0_H0 ;  /* 0xa00000ffe86cd230 */ /* 0x000fe20000000900 */
[----:B------:R-:W-:Y:S02]  /*a160*/  PRMT R231, R7, 0x7632, R231 ;  /* 0x0000763207e77816 */ /* 0x000fe400000000e7 */
[----:B------:R-:W-:Y:S01]  /*a170*/  LOP3.LUT R4, R4, 0xffff, RZ, 0xc0, !PT ;  /* 0x0000ffff04047812 */ /* 0x000fe200078ec0ff */
[----:B------:R-:W-:Y:S01]  /*a180*/  IMAD.MOV.U32 R99, RZ, RZ, R52 ;  /* 0x000000ffff637224 */ /* 0x000fe200078e0034 */
[----:B------:R-:W-:Y:S01]  /*a190*/  PRMT R104, R233, 0x5410, R232 ;  /* 0x00005410e9687816 */ /* 0x000fe200000000e8 */
[----:B------:R-:W-:Y:S01]  /*a1a0*/  @!P1 HADD2 R107, -R231.H0_H0, -RZ.H0_H0 ;  /* 0xa00000ffe76b9230 */ /* 0x000fe20000000900 */
[----:B------:R-:W-:Y:S01]  /*a1b0*/  @!P5 PRMT R232, R108, 0x5410, RZ ;  /* 0x000054106ce8d816 */ /* 0x000fe200000000ff */
[----:B------:R-:W-:Y:S01]  /*a1c0*/  IMAD.MOV.U32 R52, RZ, RZ, R22 ;  /* 0x000000ffff347224 */ /* 0x000fe200078e0016 */
[----:B------:R-:W-:Y:S01]  /*a1d0*/  PRMT R230, R7, 0x7610, R230 ;  /* 0x0000761007e67816 */ /* 0x000fe200000000e6 */
[----:B------:R-:W-:Y:S01]  /*a1e0*/  MUFU.EX2 R22, R152 ;  /* 0x0000009800167308 */ /* 0x000fe20000000800 */
[----:B------:R-:W-:-:S02]  /*a1f0*/  ISETP.LE.U32.AND P5, PT, R4, UR15, PT ;  /* 0x0000000f04007c0c */ /* 0x000fc4000bfa3070 */
[----:B------:R-:W-:Y:S02]  /*a200*/  LOP3.LUT R4, R11, 0xff, RZ, 0xc0, !PT ;  /* 0x000000ff0b047812 */ /* 0x000fe400078ec0ff */
[----:B------:R-:W-:-:S03]  /*a210*/  PRMT R105, R230, 0x5410, R231 ;  /* 0x00005410e6697816 */ /* 0x000fc600000000e7 */
[----:B------:R-:W2:Y:S01]  /*a220*/  MUFU.EX2 R30, R155 ;  /* 0x0000009b001e7308 */ /* 0x000ea20000000800 */
[----:B------:R-:W-:Y:S02]  /*a230*/  @!P1 PRMT R231, R107, 0x5410, RZ ;  /* 0x000054106be79816 */ /* 0x000fe400000000ff */
[----:B-1----:R-:W-:Y:S02]  /*a240*/  F2FP.F16.F32.PACK_AB R5, R15, R9 ;  /* 0x000000090f05723e */ /* 0x002fe400000000ff */
[----:B------:R-:W-:Y:S02]  /*a250*/  ISETP.LE.U32.AND P1, PT, R4, UR15, PT ;  /* 0x0000000f04007c0c */ /* 0x000fe4000bf23070 */
[----:B------:R-:W-:Y:S01]  /*a260*/  SHF.R.U32.HI R4, RZ, 0x10, R3 ;  /* 0x00000010ff047819 */ /* 0x000fe20000011603 */
[----:B------:R-:W-:Y:S01]  /*a270*/  @!P6 HADD2 R110, -R230.H0_H0, -RZ.H0_H0 ;  /* 0xa00000ffe66ee230 */ /* 0x000fe20000000900 */
[----:B------:R-:W-:Y:S01]  /*a280*/  PRMT R229, R5, 0x7610, R229 ;  /* 0x0000761005e57816 */ /* 0x000fe200000000e5 */
[----:B------:R-:W-:Y:S01]  /*a290*/  @!P4 HADD2 R106, -R233.H0_H0, -RZ.H0_H0 ;  /* 0xa00000ffe96ac230 */ /* 0x000fe20000000900 */
[----:B------:R-:W-:-:S02]  /*a2a0*/  LOP3.LUT R4, R4, 0xff, RZ, 0xc0, !PT ;  /* 0x000000ff04047812 */ /* 0x000fc400078ec0ff */
[----:B------:R-:W-:Y:S01]  /*a2b0*/  @!P6 PRMT R230, R110, 0x5410, RZ ;  /* 0x000054106ee6e816 */ /* 0x000fe200000000ff */
[----:B------:R-:W-:Y:S01]  /*a2c0*/  @!P2 HADD2 R111, -R229.H0_H0, -RZ.H0_H0 ;  /* 0xa00000ffe56fa230 */ /* 0x000fe20000000900 */
[----:B------:R-:W-:Y:S02]  /*a2d0*/  PRMT R228, R5, 0x7632, R228 ;  /* 0x0000763205e47816 */ /* 0x000fe400000000e4 */
[----:B------:R-:W-:Y:S02]  /*a2e0*/  @!P4 PRMT R233, R106, 0x5410, RZ ;  /* 0x000054106ae9c816 */ /* 0x000fe400000000ff */
[----:B------:R-:W-:Y:S01]  /*a2f0*/  ISETP.LE.U32.AND P6, PT, R4, UR15, PT ;  /* 0x0000000f04007c0c */ /* 0x000fe2000bfc3070 */
[----:B------:R-:W-:Y:S01]  /*a300*/  IMAD.MOV.U32 R98, RZ, RZ, R2 ;  /* 0x000000ffff627224 */ /* 0x000fe200078e0002 */
[----:B------:R-:W-:Y:S01]  /*a310*/  ISETP.LE.U32.AND P4, PT, R6, UR15, PT ;  /* 0x0000000f06007c0c */ /* 0x000fe2000bf83070 */
[----:B------:R-:W-:Y:S01]  /*a320*/  FADD.FTZ R6, R16, R8 ;  /* 0x0000000810067221 */ /* 0x000fe20000010000 */
[----:B------:R-:W-:Y:S01]  /*a330*/  LOP3.LUT R4, R3, 0xff, RZ, 0xc0, !PT ;  /* 0x000000ff03047812 */ /* 0x000fe200078ec0ff */
[----:B------:R-:W-:Y:S01]  /*a340*/  MUFU.EX2 R8, R73 ;  /* 0x0000004900087308 */ /* 0x000fe20000000800 */
[----:B------:R-:W-:-:S02]  /*a350*/  PRMT R106, R229, 0x5410, R228 ;  /* 0x00005410e56a7816 */ /* 0x000fc400000000e4 */
[----:B------:R-:W-:Y:S02]  /*a360*/  @!P2 PRMT R229, R111, 0x5410, RZ ;  /* 0x000054106fe5a816 */ /* 0x000fe400000000ff */
[----:B--2---:R-:W-:-:S03]  /*a370*/  F2FP.F16.F32.PACK_AB R5, R30, R22 ;  /* 0x000000161e05723e */ /* 0x004fc600000000ff */
[----:B------:R-:W1:Y:S01]  /*a380*/  MUFU.EX2 R2, R71 ;  /* 0x0000004700027308 */ /* 0x000e620000000800 */
[----:B------:R-:W-:Y:S02]  /*a390*/  ISETP.LE.U32.AND P2, PT, R4, UR15, PT ;  /* 0x0000000f04007c0c */ /* 0x000fe4000bf43070 */
[----:B------:R-:W-:Y:S02]  /*a3a0*/  SHF.R.U32.HI R4, RZ, 0x18, R3 ;  /* 0x00000018ff047819 */ /* 0x000fe40000011603 */
[----:B------:R-:W-:Y:S02]  /*a3b0*/  LOP3.LUT R3, R3, 0xffff, RZ, 0xc0, !PT ;  /* 0x0000ffff03037812 */ /* 0x000fe400078ec0ff */
[C---:B------:R-:W-:Y:S02]  /*a3c0*/  PRMT R226, R5.reuse, 0x7632, R226 ;  /* 0x0000763205e27816 */ /* 0x040fe400000000e2 */
[----:B------:R-:W-:Y:S02]  /*a3d0*/  SHF.R.U32.HI R3, RZ, 0x8, R3 ;  /* 0x00000008ff037819 */ /* 0x000fe40000011603 */
[----:B------:R-:W-:Y:S01]  /*a3e0*/  PRMT R227, R5, 0x7610, R227 ;  /* 0x0000761005e37816 */ /* 0x000fe200000000e3 */
[----:B------:R-:W-:Y:S01]  /*a3f0*/  @!P3 HADD2 R114, -R226.H0_H0, -RZ.H0_H0 ;  /* 0xa00000ffe272b230 */ /* 0x000fe20000000900 */
[----:B------:R-:W-:-:S02]  /*a400*/  LOP3.LUT R3, R3, 0xffff, RZ, 0xc0, !PT ;  /* 0x0000ffff03037812 */ /* 0x000fc400078ec0ff */
[----:B------:R-:W-:Y:S02]  /*a410*/  PRMT R107, R227, 0x5410, R226 ;  /* 0x00005410e36b7816 */ /* 0x000fe400000000e2 */
[----:B------:R-:W-:Y:S02]  /*a420*/  @!P3 PRMT R226, R114, 0x5410, RZ ;  /* 0x0000541072e2b816 */ /* 0x000fe400000000ff */
[----:B------:R-:W-:Y:S02]  /*a430*/  ISETP.LE.U32.AND P3, PT, R3, UR15, PT ;  /* 0x0000000f03007c0c */ /* 0x000fe4000bf63070 */
[----:B-1----:R-:W-:Y:S01]  /*a440*/  F2FP.F16.F32.PACK_AB R3, R2, R8 ;  /* 0x000000080203723e */ /* 0x002fe200000000ff */
[----:B------:R-:W1:Y:S03]  /*a450*/  MUFU.EX2 R171, R171 ;  /* 0x000000ab00ab7308 */ /* 0x000e660000000800 */
[C---:B------:R-:W-:Y:S01]  /*a460*/  PRMT R225, R3.reuse, 0x7610, R225 ;  /* 0x0000761003e17816 */ /* 0x040fe200000000e1 */
[----:B------:R-:W-:Y:S01]  /*a470*/  IMAD.MOV.U32 R140, RZ, RZ, R66 ;  /* 0x000000ffff8c7224 */ /* 0x000fe200078e0042 */
[----:B------:R-:W-:Y:S01]  /*a480*/  PRMT R224, R3, 0x7632, R224 ;  /* 0x0000763203e07816 */ /* 0x000fe200000000e0 */
[----:B------:R-:W-:-:S02]  /*a490*/  IMAD.MOV.U32 R66, RZ, RZ, R68 ;  /* 0x000000ffff427224 */ /* 0x000fc400078e0044 */
[----:B------:R-:W-:Y:S02]  /*a4a0*/  @!P2 HADD2 R115, -R225.H0_H0, -RZ.H0_H0 ;  /* 0xa00000ffe173a230 */ /* 0x000fe40000000900 */
[----:B------:R-:W-:Y:S01]  /*a4b0*/  IMAD.MOV.U32 R146, RZ, RZ, R23 ;  /* 0x000000ffff927224 */ /* 0x000fe200078e0017 */
[----:B------:R-:W-:Y:S01]  /*a4c0*/  LOP3.LUT R3, R13, 0xff, RZ, 0xc0, !PT ;  /* 0x000000ff0d037812 */ /* 0x000fe200078ec0ff */
[----:B------:R-:W-:Y:S01]  /*a4d0*/  IMAD.MOV.U32 R68, RZ, RZ, R20 ;  /* 0x000000ffff447224 */ /* 0x000fe200078e0014 */
[----:B------:R-:W-:Y:S01]  /*a4e0*/  MUFU.EX2 R23, R164 ;  /* 0x000000a400177308 */ /* 0x000fe20000000800 */
[----:B------:R-:W-:Y:S02]  /*a4f0*/  IMAD.MOV.U32 R108, RZ, RZ, R163 ;  /* 0x000000ffff6c7224 */ /* 0x000fe400078e00a3 */
[----:B------:R-:W-:Y:S02]  /*a500*/  IMAD.MOV.U32 R103, RZ, RZ, R82 ;  /* 0x000000ffff677224 */ /* 0x000fe400078e0052 */
[----:B------:R-:W-:-:S02]  /*a510*/  IMAD.MOV.U32 R101, RZ, RZ, R69 ;  /* 0x000000ffff657224 */ /* 0x000fc400078e0045 */
[----:B------:R-:W-:Y:S01]  /*a520*/  IMAD.MOV.U32 R163, RZ, RZ, R100 ;  /* 0x000000ffffa37224 */ /* 0x000fe200078e0064 */
[----:B------:R2:W3:Y:S01]  /*a530*/  MUFU.EX2 R20, R149 ;  /* 0x0000009500147308 */ /* 0x0004e20000000800 */
[----:B------:R-:W-:Y:S01]  /*a540*/  IMAD.MOV.U32 R69, RZ, RZ, R63 ;  /* 0x000000ffff457224 */ /* 0x000fe200078e003f */
[----:B------:R-:W-:Y:S01]  /*a550*/  PRMT R100, R225, 0x5410, R224 ;  /* 0x00005410e1647816 */ /* 0x000fe200000000e0 */
[----:B------:R-:W-:Y:S01]  /*a560*/  IMAD.MOV.U32 R63, RZ, RZ, R21 ;  /* 0x000000ffff3f7224 */ /* 0x000fe200078e0015 */
[----:B------:R-:W-:Y:S01]  /*a570*/  @!P2 PRMT R225, R115, 0x5410, RZ ;  /* 0x0000541073e1a816 */ /* 0x000fe200000000ff */
[----:B------:R-:W-:-:S03]  /*a580*/  @!P1 HADD2 R113, -R227.H0_H0, -RZ.H0_H0 ;  /* 0xa00000ffe3719230 */ /* 0x000fc60000000900 */
[----:B------:R-:W4:Y:S01]  /*a590*/  MUFU.EX2 R26, R159 ;  /* 0x0000009f001a7308 */ /* 0x000f220000000800 */
[----:B------:R-:W-:Y:S02]  /*a5a0*/  ISETP.LE.U32.AND P2, PT, R3, UR15, PT ;  /* 0x0000000f03007c0c */ /* 0x000fe4000bf43070 */
[----:B------:R-:W-:-:S05]  /*a5b0*/  SHF.R.U32.HI R3, RZ, 0x8, R14 ;  /* 0x00000008ff037819 */ /* 0x000fca000001160e */
[----:B------:R-:W4:Y:S01]  /*a5c0*/  MUFU.EX2 R82, R172 ;  /* 0x000000ac00527308 */ /* 0x000f220000000800 */
[----:B--2---:R-:W-:Y:S02]  /*a5d0*/  IMAD.MOV.U32 R149, RZ, RZ, R109 ;  /* 0x000000ffff957224 */ /* 0x004fe400078e006d */
[----:B------:R-:W-:Y:S02]  /*a5e0*/  @!P3 HADD2 R116, -R224.H0_H0, -RZ.H0_H0 ;  /* 0xa00000ffe074b230 */ /* 0x000fe40000000900 */
[----:B------:R-:W-:-:S03]  /*a5f0*/  IMAD.MOV.U32 R109, RZ, RZ, R75 ;  /* 0x000000ffff6d7224 */ /* 0x000fc600078e004b */
[----:B------:R-:W2:Y:S01]  /*a600*/  MUFU.EX2 R21, R160 ;  /* 0x000000a000157308 */ /* 0x000ea20000000800 */
[----:B------:R-:W-:Y:S01]  /*a610*/  @!P5 HADD2 R112, -R228.H0_H0, -RZ.H0_H0 ;  /* 0xa00000ffe470d230 */ /* 0x000fe20000000900 */
[----:B------:R-:W-:Y:S01]  /*a620*/  @!P1 PRMT R227, R113, 0x5410, RZ ;  /* 0x0000541071e39816 */ /* 0x000fe200000000ff */
[----:B------:R-:W-:Y:S01]  /*a630*/  IMAD.MOV.U32 R75, RZ, RZ, R62 ;  /* 0x000000ffff4b7224 */ /* 0x000fe200078e003e */
[----:B------:R-:W-:Y:S01]  /*a640*/  LOP3.LUT R3, R3, 0xffff, RZ, 0xc0, !PT ;  /* 0x0000ffff03037812 */ /* 0x000fe200078ec0ff */
[----:B------:R-:W-:Y:S01]  /*a650*/  FADD.FTZ R7, R22, R12 ;  /* 0x0000000c16077221 */ /* 0x000fe20000010000 */
[----:B-1----:R-:W-:Y:S02]  /*a660*/  IMAD.MOV.U32 R113, RZ, RZ, R171 ;  /* 0x000000ffff717224 */ /* 0x002fe400078e00ab */
[----:B------:R-:W1:Y:S01]  /*a670*/  MUFU.EX2 R19, R173 ;  /* 0x000000ad00137308 */ /* 0x000e620000000800 */
[----:B------:R-:W-:Y:S02]  /*a680*/  IMAD.MOV.U32 R62, RZ, RZ, R207 ;  /* 0x000000ffff3e7224 */ /* 0x000fe400078e00cf */
[----:B------:R-:W-:Y:S01]  /*a690*/  FADD.FTZ R6, R9, R6 ;  /* 0x0000000609067221 */ /* 0x000fe20000010000 */
[----:B------:R-:W-:Y:S01]  /*a6a0*/  IMAD.MOV.U32 R141, RZ, RZ, R24 ;  /* 0x000000ffff8d7224 */ /* 0x000fe200078e0018 */
[----:B------:R-:W-:-:S02]  /*a6b0*/  @!P3 PRMT R224, R116, 0x5410, RZ ;  /* 0x0000541074e0b816 */ /* 0x000fc400000000ff */
[----:B------:R-:W-:Y:S01]  /*a6c0*/  ISETP.LE.U32.AND P3, PT, R3, UR15, PT ;  /* 0x0000000f03007c0c */ /* 0x000fe2000bf63070 */
[----:B------:R-:W-:Y:S01]  /*a6d0*/  MUFU.EX2 R207, R45 ;  /* 0x0000002d00cf7308 */ /* 0x000fe20000000800 */
[----:B------:R-:W-:Y:S01]  /*a6e0*/  @!P5 PRMT R228, R112, 0x5410, RZ ;  /* 0x0000541070e4d816 */ /* 0x000fe200000000ff */
[----:B------:R-:W-:Y:S01]  /*a6f0*/  FADD.FTZ R3, R30, R7 ;  /* 0x000000071e037221 */ /* 0x000fe20000010000 */
[----:B------:R-:W-:-:S05]  /*a700*/  ISETP.LE.U32.AND P5, PT, R4, UR15, PT ;  /* 0x0000000f04007c0c */ /* 0x000fca000bfa3070 */
[----:B------:R-:W1:Y:S01]  /*a710*/  MUFU.EX2 R171, R44 ;  /* 0x0000002c00ab7308 */ /* 0x000e620000000800 */
[----:B------:R-:W-:Y:S01]  /*a720*/  ISETP.LE.U32.AND P1, PT, R10, UR15, PT ;  /* 0x0000000f0a007c0c */ /* 0x000fe2000bf23070 */
[----:B------:R-:W-:Y:S01]  /*a730*/  FADD.FTZ R4, R15, R6 ;  /* 0x000000060f047221 */ /* 0x000fe20000010000 */
[----:B------:R-:W-:-:S05]  /*a740*/  IMAD.MOV.U32 R111, RZ, RZ, R51 ;  /* 0x000000ffff6f7224 */ /* 0x000fca00078e0033 */
[----:B------:R-:W1:Y:S01]  /*a750*/  MUFU.EX2 R24, R178 ;  /* 0x000000b200187308 */ /* 0x000e620000000800 */
[----:B---3--:R-:W-:Y:S01]  /*a760*/  FADD.FTZ R5, R23, R20 ;  /* 0x0000001417057221 */ /* 0x008fe20000010000 */
[----:B----4-:R-:W-:Y:S01]  /*a770*/  FADD.FTZ R51, R26, R3 ;  /* 0x000000031a337221 */ /* 0x010fe20000010000 */
[----:B------:R-:W-:-:S05]  /*a780*/  F2FP.F16.F32.PACK_AB R3, R82, R26 ;  /* 0x0000001a5203723e */ /* 0x000fca00000000ff */
[----:B------:R-:W3:Y:S01]  /*a790*/  MUFU.EX2 R17, R179 ;  /* 0x000000b300117308 */ /* 0x000ee20000000800 */
[----:B--2---:R-:W-:Y:S01]  /*a7a0*/  FADD.FTZ R5, R21, R5 ;  /* 0x0000000515057221 */ /* 0x004fe20000010000 */
[----:B------:R-:W-:-:S06]  /*a7b0*/  PRMT R223, R3, 0x7610, R223 ;  /* 0x0000761003df7816 */ /* 0x000fcc00000000df */
[----:B------:R-:W-:Y:S01]  /*a7c0*/  MUFU.EX2 R15, R122 ;  /* 0x0000007a000f7308 */ /* 0x000fe20000000800 */
[----:B------:R-:W-:-:S07]  /*a7d0*/  PRMT R222, R3, 0x7632, R222 ;  /* 0x0000763203de7816 */ /* 0x000fce00000000de */
[----:B------:R-:W2:Y:S01]  /*a7e0*/  MUFU.EX2 R10, R124 ;  /* 0x0000007c000a7308 */ /* 0x000ea20000000800 */
[----:B------:R-:W-:Y:S01]  /*a7f0*/  F2FP.F16.F32.PACK_AB R3, R108, R113 ;  /* 0x000000716c03723e */ /* 0x000fe200000000ff */
[----:B-1----:R-:W-:-:S06]  /*a800*/  FADD.FTZ R5, R19, R5 ;  /* 0x0000000513057221 */ /* 0x002fcc0000010000 */
[----:B------:R-:W1:Y:S01]  /*a810*/  MUFU.EX2 R11, R136 ;  /* 0x00000088000b7308 */ /* 0x000e620000000800 */
[----:B------:R-:W-:Y:S01]  /*a820*/  FADD.FTZ R160, R8, R4 ;  /* 0x0000000408a07221 */ /* 0x000fe20000010000 */
[----:B------:R-:W-:Y:S02]  /*a830*/  F2FP.F16.F32.PACK_AB R4, R171, R207 ;  /* 0x000000cfab04723e */ /* 0x000fe400000000ff */
[----:B------:R-:W-:-:S04]  /*a840*/  PRMT R219, R3, 0x7610, R219 ;  /* 0x0000761003db7816 */ /* 0x000fc800000000db */
[----:B------:R-:W4:Y:S01]  /*a850*/  MUFU.EX2 R9, R137 ;  /* 0x0000008900097308 */ /* 0x000f220000000800 */
[----:B------:R-:W-:Y:S01]  /*a860*/  PRMT R218, R3, 0x7632, R218 ;  /* 0x0000763203da7816 */ /* 0x000fe200000000da */
[----:B------:R-:W-:Y:S01]  /*a870*/  FADD.FTZ R3, R24, R5 ;  /* 0x0000000518037221 */ /* 0x000fe20000010000 */
[C---:B------:R-:W-:Y:S02]  /*a880*/  PRMT R221, R4.reuse, 0x7610, R221 ;  /* 0x0000761004dd7816 */ /* 0x040fe400000000dd */
[----:B------:R-:W-:-:S03]  /*a890*/  PRMT R220, R4, 0x7632, R220 ;  /* 0x0000763204dc7816 */ /* 0x000fc600000000dc */
[----:B------:R-:W4:Y:S01]  /*a8a0*/  MUFU.EX2 R7, R166 ;  /* 0x000000a600077308 */ /* 0x000f220000000800 */
[----:B---3--:R-:W-:Y:S01]  /*a8b0*/  FADD.FTZ R4, R17, R3 ;  /* 0x0000000311047221 */ /* 0x008fe20000010000 */
[----:B--2---:R-:W-:-:S06]  /*a8c0*/  FADD.FTZ R3, R15, R10 ;  /* 0x0000000a0f037221 */ /* 0x004fcc0000010000 */
[----:B------:R-:W2:Y:S01]  /*a8d0*/  MUFU.EX2 R6, R165 ;  /* 0x000000a500067308 */ /* 0x000ea20000000800 */
[----:B-1----:R-:W-:Y:S01]  /*a8e0*/  FADD.FTZ R3, R11, R3 ;  /* 0x000000030b037221 */ /* 0x002fe20000010000 */
[----:B------:R-:W-:-:S06]  /*a8f0*/  IMAD.MOV.U32 R102, RZ, RZ, R28 ;  /* 0x000000ffff667224 */ /* 0x000fcc00078e001c */
[----:B------:R-:W1:Y:S01]  /*a900*/  MUFU.EX2 R8, R147 ;  /* 0x0000009300087308 */ /* 0x000e620000000800 */
[----:B----4-:R-:W-:-:S07]  /*a910*/  FADD.FTZ R3, R9, R3 ;  /* 0x0000000309037221 */ /* 0x010fce0000010000 */
[----:B------:R-:W3:Y:S01]  /*a920*/  MUFU.EX2 R29, R180 ;  /* 0x000000b4001d7308 */ /* 0x000ee20000000800 */
[----:B------:R-:W-:-:S07]  /*a930*/  FADD.FTZ R3, R7, R3 ;  /* 0x0000000307037221 */ /* 0x000fce0000010000 */
[----:B------:R-:W4:Y:S01]  /*a940*/  MUFU.EX2 R5, R145 ;  /* 0x0000009100057308 */ /* 0x000f220000000800 */
[----:B------:R-:W-:-:S07]  /*a950*/  IMAD.MOV.U32 R95, RZ, RZ, R25 ;  /* 0x000000ffff5f7224 */ /* 0x000fce00078e0019 */
[----:B------:R-:W4:Y:S01]  /*a960*/  MUFU.EX2 R28, R181 ;  /* 0x000000b5001c7308 */ /* 0x000f220000000800 */
[----:B------:R-:W-:Y:S01]  /*a970*/  F2FP.F16.F32.PACK_AB R37, R17, R24 ;  /* 0x000000181125723e */ /* 0x000fe200000000ff */
[----:B--2---:R-:W-:Y:S01]  /*a980*/  FADD.FTZ R3, R6, R3 ;  /* 0x0000000306037221 */ /* 0x004fe20000010000 */
[----:B------:R-:W-:-:S05]  /*a990*/  F2FP.F16.F32.PACK_AB R17, R10, R15 ;  /* 0x0000000f0a11723e */ /* 0x000fca00000000ff */
[----:B------:R-:W2:Y:S01]  /*a9a0*/  MUFU.EX2 R36, R182 ;  /* 0x000000b600247308 */ /* 0x000ea20000000800 */
[----:B------:R-:W-:-:S07]  /*a9b0*/  IMAD.MOV.U32 R164, RZ, RZ, R27 ;  /* 0x000000ffffa47224 */ /* 0x000fce00078e001b */
[----:B------:R-:W2:Y:S01]  /*a9c0*/  MUFU.EX2 R12, R138 ;  /* 0x0000008a000c7308 */ /* 0x000ea20000000800 */
[----:B------:R-:W-:Y:S01]  /*a9d0*/  F2FP.F16.F32.PACK_AB R22, R6, R7 ;  /* 0x000000070616723e */ /* 0x000fe200000000ff */
[----:B-1----:R-:W-:Y:S01]  /*a9e0*/  FADD.FTZ R3, R8, R3 ;  /* 0x0000000308037221 */ /* 0x002fe20000010000 */
[----:B---3--:R-:W-:-:S05]  /*a9f0*/  FADD.FTZ R4, R29, R4 ;  /* 0x000000041d047221 */ /* 0x008fca0000010000 */
[----:B------:R-:W1:Y:S01]  /*aa00*/  MUFU.EX2 R25, R168 ;  /* 0x000000a800197308 */ /* 0x000e620000000800 */
[----:B----4-:R-:W-:-:S07]  /*aa10*/  FADD.FTZ R3, R5, R3 ;  /* 0x0000000305037221 */ /* 0x010fce0000010000 */
[----:B------:R-:W3:Y:S01]  /*aa20*/  MUFU.EX2 R10, R128 ;  /* 0x00000080000a7308 */ /* 0x000ee20000000800 */
[----:B------:R-:W-:Y:S01]  /*aa30*/  F2FP.F16.F32.PACK_AB R31, R5, R8 ;  /* 0x00000008051f723e */ /* 0x000fe200000000ff */
[----:B------:R-:W-:-:S06]  /*aa40*/  FADD.FTZ R4, R28, R4 ;  /* 0x000000041c047221 */ /* 0x000fcc0000010000 */
[----:B------:R-:W4:Y:S08]  /*aa50*/  MUFU.EX2 R27, R183 ;  /* 0x000000b7001b7308 */ /* 0x000f300000000800 */
[----:B------:R-:W4:Y:S01]  /*aa60*/  MUFU.EX2 R6, R144 ;  /* 0x0000009000067308 */ /* 0x000f220000000800 */
[----:B--2---:R-:W-:Y:S01]  /*aa70*/  FADD.FTZ R4, R36, R4 ;  /* 0x0000000424047221 */ /* 0x004fe20000010000 */
[----:B------:R-:W-:-:S06]  /*aa80*/  FADD.FTZ R3, R12, R3 ;  /* 0x000000030c037221 */ /* 0x000fcc0000010000 */
[----:B------:R-:W2:Y:S08]  /*aa90*/  MUFU.EX2 R16, R184 ;  /* 0x000000b800107308 */ /* 0x000eb00000000800 */
[----:B------:R-:W2:Y:S01]  /*aaa0*/  MUFU.EX2 R5, R151 ;  /* 0x0000009700057308 */ /* 0x000ea20000000800 */
[----:B-1----:R-:W-:Y:S01]  /*aab0*/  FADD.FTZ R4, R25, R4 ;  /* 0x0000000419047221 */ /* 0x002fe20000010000 */
[----:B---3--:R-:W-:Y:S01]  /*aac0*/  FADD.FTZ R3, R10, R3 ;  /* 0x000000030a037221 */ /* 0x008fe20000010000 */
[----:B------:R-:W-:-:S02]  /*aad0*/  IMAD.MOV.U32 R168, RZ, RZ, R149 ;  /* 0x000000ffffa87224 */ /* 0x000fc400078e0095 */
[----:B----4-:R-:W-:Y:S01]  /*aae0*/  FADD.FTZ R4, R27, R4 ;  /* 0x000000041b047221 */ /* 0x010fe20000010000 */
[----:B------:R-:W-:Y:S02]  /*aaf0*/  IMAD.MOV.U32 R166, RZ, RZ, R52 ;  /* 0x000000ffffa67224 */ /* 0x000fe400078e0034 */
[----:B------:R-:W-:Y:S01]  /*ab00*/  FADD.FTZ R3, R6, R3 ;  /* 0x0000000306037221 */ /* 0x000fe20000010000 */
[----:B------:R-:W-:Y:S02]  /*ab10*/  IMAD.MOV.U32 R149, RZ, RZ, R53 ;  /* 0x000000ffff957224 */ /* 0x000fe400078e0035 */
[----:B------:R-:W-:-:S04]  /*ab20*/  IMAD.WIDE.U32 R52, R217, -0x326172a9, RZ ;  /* 0xcd9e8d57d9347825 */ /* 0x000fc800078e00ff */
[C---:B--2---:R-:W-:Y:S01]  /*ab30*/  FADD.FTZ R14, R16.reuse, R4 ;  /* 0x00000004100e7221 */ /* 0x044fe20000010000 */
[----:B------:R-:W-:Y:S01]  /*ab40*/  F2FP.F16.F32.PACK_AB R49, R16, R27 ;  /* 0x0000001b1031723e */ /* 0x000fe200000000ff */
[----:B------:R-:W-:Y:S01]  /*ab50*/  FADD.FTZ R16, R5, R3 ;  /* 0x0000000305107221 */ /* 0x000fe20000010000 */
[----:B------:R-:W-:Y:S02]  /*ab60*/  LOP3.LUT R3, R53, R98, RZ, 0x3c, !PT ;  /* 0x0000006235037212 */ /* 0x000fe400078e3cff */
[----:B------:R-:W-:Y:S02]  /*ab70*/  F2FP.F16.F32.PACK_AB R18, R20, R23 ;  /* 0x000000171412723e */ /* 0x000fe400000000ff */
[----:B------:R-:W-:Y:S01]  /*ab80*/  F2FP.F16.F32.PACK_AB R26, R19, R21 ;  /* 0x00000015131a723e */ /* 0x000fe200000000ff */
[----:B------:R-:W-:Y:S01]  /*ab90*/  IMAD.WIDE.U32 R20, R3, -0x2daee0ad, RZ ;  /* 0xd2511f5303147825 */ /* 0x000fe200078e00ff */
[----:B------:R-:W-:-:S04]  /*aba0*/  F2FP.F16.F32.PACK_AB R43, R10, R12 ;  /* 0x0000000c0a2b723e */ /* 0x000fc800000000ff */
[----:B------:R-:W-:-:S05]  /*abb0*/  LOP3.LUT R3, R21, UR32, R80, 0x96, !PT ;  /* 0x0000002015037c12 */ /* 0x000fca000f8e9650 */
[----:B------:R-:W-:Y:S01]  /*abc0*/  IMAD.WIDE.U32 R12, R3, -0x326172a9, RZ ;  /* 0xcd9e8d57030c7825 */ /* 0x000fe200078e00ff */
[----:B------:R-:W-:Y:S02]  /*abd0*/  F2FP.F16.F32.PACK_AB R50, R5, R6 ;  /* 0x000000060532723e */ /* 0x000fe400000000ff */
[----:B------:R-:W-:Y:S02]  /*abe0*/  LOP3.LUT R4, R57, UR33, R52, 0x96, !PT ;  /* 0x0000002139047c12 */ /* 0x000fe4000f8e9634 */
[----:B------:R-:W-:-:S03]  /*abf0*/  LOP3.LUT R6, R13, UR22, R56, 0x96, !PT ;  /* 0x000000160d067c12 */ /* 0x000fc6000f8e9638 */
[----:B------:R-:W-:-:S04]  /*ac00*/  IMAD.WIDE.U32 R4, R4, -0x2daee0ad, RZ ;  /* 0xd2511f5304047825 */ /* 0x000fc800078e00ff */
[----:B------:R-:W-:Y:S01]  /*ac10*/  IMAD.WIDE.U32 R6, R6, -0x2daee0ad, RZ ;  /* 0xd2511f5306067825 */ /* 0x000fe200078e00ff */
[----:B------:R-:W-:-:S04]  /*ac20*/  LOP3.LUT R10, R5, UR19, R20, 0x96, !PT ;  /* 0x00000013050a7c12 */ /* 0x000fc8000f8e9614 */
[----:B------:R-:W-:Y:S02]  /*ac30*/  LOP3.LUT R8, R7, UR12, R4, 0x96, !PT ;  /* 0x0000000c07087c12 */ /* 0x000fe4000f8e9604 */
[----:B------:R-:W-:Y:S01]  /*ac40*/  F2FP.F16.F32.PACK_AB R23, R9, R11 ;  /* 0x0000000b0917723e */ /* 0x000fe200000000ff */
        /* <DEDUP_REMOVED lines=18> */
[----:B------:R-:W-:Y:S01]  /*ad70*/  LOP3.LUT R6, R3, 0xffff, RZ, 0xc0, !PT ;  /* 0x0000ffff03067812 */ /* 0x000fe200078ec0ff */
[----:B------:R-:W-:Y:S01]  /*ad80*/  @!P3 HADD2 R121, -R220.H0_H0, -RZ.H0_H0 ;  /* 0xa00000ffdc79b230 */ /* 0x000fe20000000900 */
[----:B------:R-:W-:Y:S02]  /*ad90*/  LOP3.LUT R11, R7, UR9, R8, 0x96, !PT ;  /* 0x00000009070b7c12 */ /* 0x000fe4000f8e9608 */
[----:B------:R-:W-:Y:S01]  /*ada0*/  SHF.R.U32.HI R6, RZ, 0x8, R6 ;  /* 0x00000008ff067819 */ /* 0x000fe20000011606 */
[----:B------:R-:W1:Y:S03]  /*adb0*/  MUFU.EX2 R15, R195 ;  /* 0x000000c3000f7308 */ /* 0x000e660000000800 */
[----:B------:R-:W-:-:S05]  /*adc0*/  LOP3.LUT R6, R6, 0xffff, RZ, 0xc0, !PT ;  /* 0x0000ffff06067812 */ /* 0x000fca00078ec0ff */
[----:B------:R-:W2:Y:S01]  /*add0*/  MUFU.EX2 R8, R153 ;  /* 0x0000009900087308 */ /* 0x000ea20000000800 */
[----:B------:R-:W-:Y:S02]  /*ade0*/  @!P3 PRMT R220, R121, 0x5410, RZ ;  /* 0x0000541079dcb816 */ /* 0x000fe400000000ff */
[----:B------:R-:W-:Y:S02]  /*adf0*/  ISETP.LE.U32.AND P3, PT, R6, UR15, PT ;  /* 0x0000000f06007c0c */ /* 0x000fe4000bf63070 */
[----:B------:R-:W-:-:S03]  /*ae00*/  SHF.R.U32.HI R6, RZ, 0x18, R3 ;  /* 0x00000018ff067819 */ /* 0x000fc60000011603 */
[----:B------:R-:W3:Y:S01]  /*ae10*/  MUFU.EX2 R9, R196 ;  /* 0x000000c400097308 */ /* 0x000ee20000000800 */
[----:B------:R-:W-:Y:S01]  /*ae20*/  SHF.R.U32.HI R3, RZ, 0x10, R3 ;  /* 0x00000010ff037819 */ /* 0x000fe20000011603 */
[----:B------:R-:W-:-:S06]  /*ae30*/  @!P2 HADD2 R127, -R219.H0_H0, -RZ.H0_H0 ;  /* 0xa00000ffdb7fa230 */ /* 0x000fcc0000000900 */
[----:B------:R-:W4:Y:S01]  /*ae40*/  MUFU.EX2 R7, R156 ;  /* 0x0000009c00077308 */ /* 0x000f220000000800 */
[----:B------:R-:W-:Y:S01]  /*ae50*/  @!P1 HADD2 R125, -R218.H0_H0, -RZ.H0_H0 ;  /* 0xa00000ffda7d9230 */ /* 0x000fe20000000900 */
[----:B------:R-:W-:Y:S01]  /*ae60*/  LOP3.LUT R3, R3, 0xff, RZ, 0xc0, !PT ;  /* 0x000000ff03037812 */ /* 0x000fe200078ec0ff */
[----:B------:R-:W-:Y:S01]  /*ae70*/  IMAD.MOV.U32 R159, RZ, RZ, R103 ;  /* 0x000000ffff9f7224 */ /* 0x000fe200078e0067 */
[----:B------:R-:W-:Y:S02]  /*ae80*/  PRMT R103, R219, 0x5410, R218 ;  /* 0x00005410db677816 */ /* 0x000fe400000000da */
[----:B------:R-:W-:Y:S02]  /*ae90*/  @!P2 PRMT R219, R127, 0x5410, RZ ;  /* 0x000054107fdba816 */ /* 0x000fe400000000ff */
[----:B------:R-:W-:Y:S02]  /*aea0*/  @!P1 PRMT R218, R125, 0x5410, RZ ;  /* 0x000054107dda9816 */ /* 0x000fe400000000ff */
[----:B------:R-:W-:-:S02]  /*aeb0*/  F2FP.F16.F32.PACK_AB R19, R28, R29 ;  /* 0x0000001d1c13723e */ /* 0x000fc400000000ff */
[----:B------:R-:W-:Y:S01]  /*aec0*/  ISETP.LE.U32.AND P1, PT, R6, UR15, PT ;  /* 0x0000000f06007c0c */ /* 0x000fe2000bf23070 */
[----:B-1----:R-:W-:Y:S01]  /*aed0*/  FADD.FTZ R6, R15, R14 ;  /* 0x0000000e0f067221 */ /* 0x002fe20000010000 */
[----:B------:R-:W-:Y:S01]  /*aee0*/  ISETP.LE.U32.AND P2, PT, R3, UR15, PT ;  /* 0x0000000f03007c0c */ /* 0x000fe2000bf43070 */
[----:B--2---:R-:W-:Y:S01]  /*aef0*/  FADD.FTZ R3, R8, R16 ;  /* 0x0000001008037221 */ /* 0x004fe20000010000 */
[C---:B------:R-:W-:Y:S01]  /*af00*/  PRMT R29, R18.reuse, 0x7632, R29 ;  /* 0x00007632121d7816 */ /* 0x040fe2000000001d */
[----:B---3--:R-:W-:Y:S01]  /*af10*/  FADD.FTZ R14, R9, R6 ;  /* 0x00000006090e7221 */ /* 0x008fe20000010000 */
[C---:B------:R-:W-:Y:S02]  /*af20*/  PRMT R28, R17.reuse, 0x7632, R28 ;  /* 0x00007632111c7816 */ /* 0x040fe4000000001c */
[----:B------:R-:W-:Y:S01]  /*af30*/  PRMT R27, R17, 0x7610, R27 ;  /* 0x00007610111b7816 */ /* 0x000fe2000000001b */
[----:B------:R-:W-:Y:S01]  /*af40*/  @!P3 HADD2 R139, -R29.H0_H0, -RZ.H0_H0 ;  /* 0xa00000ff1d8bb230 */ /* 0x000fe20000000900 */
[----:B------:R-:W-:Y:S01]  /*af50*/  F2FP.F16.F32.PACK_AB R46, R9, R15 ;  /* 0x0000000f092e723e */ /* 0x000fe200000000ff */
[----:B----4-:R-:W-:Y:S01]  /*af60*/  FADD.FTZ R17, R7, R3 ;  /* 0x0000000307117221 */ /* 0x010fe20000010000 */
[----:B------:R-:W-:-:S02]  /*af70*/  PRMT R30, R18, 0x7610, R30 ;  /* 0x00007610121e7816 */ /* 0x000fc4000000001e */
[----:B------:R-:W-:Y:S01]  /*af80*/  F2FP.F16.F32.PACK_AB R40, R7, R8 ;  /* 0x000000080728723e */ /* 0x000fe200000000ff */
[----:B------:R-:W-:Y:S01]  /*af90*/  IMAD.MOV.U32 R115, RZ, RZ, R111 ;  /* 0x000000ffff737224 */ /* 0x000fe200078e006f */
[C---:B------:R-:W-:Y:S02]  /*afa0*/  LOP3.LUT R3, R4.reuse, 0xff, RZ, 0xc0, !PT ;  /* 0x000000ff04037812 */ /* 0x040fe400078ec0ff */
[----:B------:R-:W-:Y:S02]  /*afb0*/  LOP3.LUT R8, R4, 0xffff, RZ, 0xc0, !PT ;  /* 0x0000ffff04087812 */ /* 0x000fe400078ec0ff */
[--C-:B------:R-:W-:Y:S02]  /*afc0*/  SHF.R.U32.HI R9, RZ, 0x10, R4.reuse ;  /* 0x00000010ff097819 */ /* 0x100fe40000011604 */
[----:B------:R-:W-:Y:S01]  /*afd0*/  SHF.R.U32.HI R7, RZ, 0x18, R4 ;  /* 0x00000018ff077819 */ /* 0x000fe20000011604 */
[----:B------:R-:W-:-:S04]  /*afe0*/  IMAD.WIDE.U32 R4, R11, -0x2daee0ad, RZ ;  /* 0xd2511f530b047825 */ /* 0x000fc800078e00ff */
[----:B------:R-:W-:Y:S01]  /*aff0*/  IMAD.MOV.U32 R111, RZ, RZ, R155 ;  /* 0x000000ffff6f7224 */ /* 0x000fe200078e009b */
[----:B------:R-:W-:Y:S02]  /*b000*/  PRMT R155, R30, 0x5410, R29 ;  /* 0x000054101e9b7816 */ /* 0x000fe4000000001d */
[----:B------:R-:W-:Y:S02]  /*b010*/  @!P3 PRMT R29, R139, 0x5410, RZ ;  /* 0x000054108b1db816 */ /* 0x000fe400000000ff */
[----:B------:R-:W-:Y:S02]  /*b020*/  ISETP.LE.U32.AND P3, PT, R3, UR15, PT ;  /* 0x0000000f03007c0c */ /* 0x000fe4000bf63070 */
[----:B------:R-:W-:Y:S01]  /*b030*/  LOP3.LUT R3, R5, UR34, R10, 0x96, !PT ;  /* 0x0000002205037c12 */ /* 0x000fe2000f8e960a */
[----:B------:R-:W-:-:S03]  /*b040*/  @!P6 HADD2 R117, -R223.H0_H0, -RZ.H0_H0 ;  /* 0xa00000ffdf75e230 */ /* 0x000fc60000000900 */
[----:B------:R-:W-:Y:S01]  /*b050*/  SHF.R.U32.HI R6, RZ, 0x10, R3 ;  /* 0x00000010ff067819 */ /* 0x000fe20000011603 */
[----:B------:R-:W-:Y:S02]  /*b060*/  IMAD.MOV.U32 R152, RZ, RZ, R146 ;  /* 0x000000ffff987224 */ /* 0x000fe400078e0092 */
[----:B------:R-:W-:Y:S01]  /*b070*/  IMAD.MOV.U32 R146, RZ, RZ, R101 ;  /* 0x000000ffff927224 */ /* 0x000fe200078e0065 */
[----:B------:R-:W-:Y:S01]  /*b080*/  LOP3.LUT R6, R6, 0xff, RZ, 0xc0, !PT ;  /* 0x000000ff06067812 */ /* 0x000fe200078ec0ff */
[----:B------:R-:W-:Y:S01]  /*b090*/  @!P4 HADD2 R142, -R30.H0_H0, -RZ.H0_H0 ;  /* 0xa00000ff1e8ec230 */ /* 0x000fe20000000900 */
[----:B------:R-:W-:Y:S01]  /*b0a0*/  PRMT R101, R223, 0x5410, R222 ;  /* 0x00005410df657816 */ /* 0x000fe200000000de */
[----:B------:R-:W-:Y:S01]  /*b0b0*/  @!P1 HADD2 R129, -R28.H0_H0, -RZ.H0_H0 ;  /* 0xa00000ff1c819230 */ /* 0x000fe20000000900 */
[----:B------:R-:W-:Y:S02]  /*b0c0*/  @!P6 PRMT R223, R117, 0x5410, RZ ;  /* 0x0000541075dfe816 */ /* 0x000fe400000000ff */
[----:B------:R-:W-:-:S02]  /*b0d0*/  ISETP.LE.U32.AND P6, PT, R6, UR15, PT ;  /* 0x0000000f06007c0c */ /* 0x000fc4000bfc3070 */
[----:B------:R-:W-:Y:S01]  /*b0e0*/  LOP3.LUT R6, R4, 0xff, RZ, 0xc0, !PT ;  /* 0x000000ff04067812 */ /* 0x000fe200078ec0ff */
[----:B------:R-:W1:Y:S01]  /*b0f0*/  MUFU.EX2 R16, R199 ;  /* 0x000000c700107308 */ /* 0x000e620000000800 */
[----:B------:R-:W-:Y:S02]  /*b100*/  PRMT R153, R27, 0x5410, R28 ;  /* 0x000054101b997816 */ /* 0x000fe4000000001c */
[----:B------:R-:W-:Y:S02]  /*b110*/  @!P4 PRMT R30, R142, 0x5410, RZ ;  /* 0x000054108e1ec816 */ /* 0x000fe400000000ff */
[----:B------:R-:W-:Y:S02]  /*b120*/  @!P1 PRMT R28, R129, 0x5410, RZ ;  /* 0x00005410811c9816 */ /* 0x000fe400000000ff */
[----:B------:R-:W-:Y:S02]  /*b130*/  ISETP.LE.U32.AND P1, PT, R7, UR15, PT ;  /* 0x0000000f07007c0c */ /* 0x000fe4000bf23070 */
[----:B------:R-:W-:-:S02]  /*b140*/  ISETP.LE.U32.AND P4, PT, R6, UR15, PT ;  /* 0x0000000f06007c0c */ /* 0x000fc4000bf83070 */
[----:B------:R-:W-:Y:S02]  /*b150*/  LOP3.LUT R7, R4, 0xffff, RZ, 0xc0, !PT ;  /* 0x0000ffff04077812 */ /* 0x000fe400078ec0ff */
[--C-:B------:R-:W-:Y:S02]  /*b160*/  SHF.R.U32.HI R10, RZ, 0x10, R4.reuse ;  /* 0x00000010ff0a7819 */ /* 0x100fe40000011604 */
[----:B------:R-:W-:Y:S02]  /*b170*/  SHF.R.U32.HI R6, RZ, 0x18, R4 ;  /* 0x00000018ff067819 */ /* 0x000fe40000011604 */
[----:B------:R-:W-:Y:S02]  /*b180*/  SHF.R.U32.HI R4, RZ, 0x8, R8 ;  /* 0x00000008ff047819 */ /* 0x000fe40000011608 */
[----:B------:R-:W2:Y:S01]  /*b190*/  MUFU.EX2 R8, R213 ;  /* 0x000000d500087308 */ /* 0x000ea20000000800 */
[----:B------:R-:W-:Y:S01]  /*b1a0*/  @!P5 HADD2 R119, -R222.H0_H0, -RZ.H0_H0 ;  /* 0xa00000ffde77d230 */ /* 0x000fe20000000900 */
[----:B------:R-:W-:Y:S01]  /*b1b0*/  LOP3.LUT R4, R4, 0xffff, RZ, 0xc0, !PT ;  /* 0x0000ffff04047812 */ /* 0x000fe200078ec0ff */
[----:B------:R-:W-:Y:S01]  /*b1c0*/  @!P2 HADD2 R131, -R27.H0_H0, -RZ.H0_H0 ;  /* 0xa00000ff1b83a230 */ /* 0x000fe20000000900 */
[----:B------:R-:W-:-:S02]  /*b1d0*/  LOP3.LUT R5, R9, 0xff, RZ, 0xc0, !PT ;  /* 0x000000ff09057812 */ /* 0x000fc400078ec0ff */
[----:B------:R-:W-:Y:S01]  /*b1e0*/  @!P5 PRMT R222, R119, 0x5410, RZ ;  /* 0x0000541077ded816 */ /* 0x000fe200000000ff */
[----:B------:R-:W-:Y:S01]  /*b1f0*/  IMAD.MOV.U32 R110, RZ, RZ, R74 ;  /* 0x000000ffff6e7224 */ /* 0x000fe200078e004a */
[----:B------:R-:W-:Y:S01]  /*b200*/  ISETP.LE.U32.AND P5, PT, R4, UR15, PT ;  /* 0x0000000f04007c0c */ /* 0x000fe2000bfa3070 */
[----:B-1----:R-:W-:Y:S01]  /*b210*/  FADD.FTZ R4, R16, R14 ;  /* 0x0000000e10047221 */ /* 0x002fe20000010000 */
[----:B------:R-:W-:Y:S01]  /*b220*/  F2FP.F16.F32.PACK_AB R48, R25, R36 ;  /* 0x000000241930723e */ /* 0x000fe200000000ff */
[----:B------:R-:W-:Y:S01]  /*b230*/  @!P3 HADD2 R143, -R26.H0_H0, -RZ.H0_H0 ;  /* 0xa00000ff1a8fb230 */ /* 0x000fe20000000900 */
[----:B------:R-:W-:Y:S01]  /*b240*/  @!P2 PRMT R27, R131, 0x5410, RZ ;  /* 0x00005410831ba816 */ /* 0x000fe200000000ff */
[----:B------:R-:W-:Y:S01]  /*b250*/  IMAD.MOV.U32 R114, RZ, RZ, R110 ;  /* 0x000000ffff727224 */ /* 0x000fe200078e006e */
[----:B------:R-:W-:Y:S02]  /*b260*/  ISETP.LE.U32.AND P2, PT, R5, UR15, PT ;  /* 0x0000000f05007c0c */ /* 0x000fe4000bf43070 */
[----:B------:R-:W-:Y:S01]  /*b270*/  PRMT R25, R26, 0x7632, R25 ;  /* 0x000076321a197816 */ /* 0x000fe20000000019 */
[----:B--2---:R-:W-:Y:S01]  /*b280*/  FADD.FTZ R5, R8, R4 ;  /* 0x0000000408057221 */ /* 0x004fe20000010000 */
[----:B------:R-:W-:Y:S01]  /*b290*/  IMAD.MOV.U32 R110, RZ, RZ, R164 ;  /* 0x000000ffff6e7224 */ /* 0x000fe200078e00a4 */
[----:B------:R-:W-:Y:S01]  /*b2a0*/  LOP3.LUT R4, R3, 0xff, RZ, 0xc0, !PT ;  /* 0x000000ff03047812 */ /* 0x000fe200078ec0ff */
[----:B------:R-:W-:Y:S01]  /*b2b0*/  IMAD.MOV.U32 R164, RZ, RZ, R152 ;  /* 0x000000ffffa47224 */ /* 0x000fe200078e0098 */
[----:B------:R-:W-:-:S02]  /*b2c0*/  PRMT R152, R26, 0x5410, R25 ;  /* 0x000054101a987816 */ /* 0x000fc40000000019 */
[----:B------:R-:W-:Y:S02]  /*b2d0*/  @!P3 PRMT R26, R143, 0x5410, RZ ;  /* 0x000054108f1ab816 */ /* 0x000fe400000000ff */
[----:B------:R-:W-:Y:S02]  /*b2e0*/  ISETP.LE.U32.AND P3, PT, R4, UR15, PT ;  /* 0x0000000f04007c0c */ /* 0x000fe4000bf63070 */
[----:B------:R-:W-:Y:S02]  /*b2f0*/  SHF.R.U32.HI R4, RZ, 0x18, R3 ;  /* 0x00000018ff047819 */ /* 0x000fe40000011603 */
[----:B------:R-:W-:Y:S02]  /*b300*/  LOP3.LUT R3, R3, 0xffff, RZ, 0xc0, !PT ;  /* 0x0000ffff03037812 */ /* 0x000fe400078ec0ff */
[----:B------:R-:W-:Y:S02]  /*b310*/  PRMT R24, R23, 0x7632, R24 ;  /* 0x0000763217187816 */ /* 0x000fe40000000018 */
[----:B------:R-:W-:Y:S01]  /*b320*/  SHF.R.U32.HI R3, RZ, 0x8, R3 ;  /* 0x00000008ff037819 */ /* 0x000fe20000011603 */
[----:B------:R-:W-:-:S02]  /*b330*/  @!P2 HADD2 R157, -R23.H0_H0, -RZ.H0_H0 ;  /* 0xa00000ff179da230 */ /* 0x000fc40000000900 */
[----:B------:R-:W-:Y:S01]  /*b340*/  @!P5 HADD2 R148, -R25.H0_H0, -RZ.H0_H0 ;  /* 0xa00000ff1994d230 */ /* 0x000fe20000000900 */
[----:B------:R-:W-:Y:S01]  /*b350*/  LOP3.LUT R3, R3, 0xffff, RZ, 0xc0, !PT ;  /* 0x0000ffff03037812 */ /* 0x000fe200078ec0ff */
[----:B------:R-:W-:Y:S01]  /*b360*/  @!P1 HADD2 R150, -R24.H0_H0, -RZ.H0_H0 ;  /* 0xa00000ff18969230 */ /* 0x000fe20000000900 */
[----:B------:R-:W-:Y:S02]  /*b370*/  PRMT R151, R23, 0x5410, R24 ;  /* 0x0000541017977816 */ /* 0x000fe40000000018 */
[----:B------:R-:W-:Y:S02]  /*b380*/  @!P2 PRMT R23, R157, 0x5410, RZ ;  /* 0x000054109d17a816 */ /* 0x000fe400000000ff */
[----:B------:R-:W-:Y:S02]  /*b390*/  ISETP.LE.U32.AND P2, PT, R3, UR15, PT ;  /* 0x0000000f03007c0c */ /* 0x000fe4000bf43070 */
[----:B------:R-:W-:Y:S02]  /*b3a0*/  @!P5 PRMT R25, R148, 0x5410, RZ ;  /* 0x000054109419d816 */ /* 0x000fe400000000ff */
[----:B------:R-:W-:-:S02]  /*b3b0*/  @!P1 PRMT R24, R150, 0x5410, RZ ;  /* 0x0000541096189816 */ /* 0x000fc400000000ff */
[----:B------:R-:W-:Y:S02]  /*b3c0*/  ISETP.LE.U32.AND P5, PT, R4, UR15, PT ;  /* 0x0000000f04007c0c */ /* 0x000fe4000bfa3070 */
[----:B------:R-:W-:Y:S01]  /*b3d0*/  ISETP.LE.U32.AND P1, PT, R6, UR15, PT ;  /* 0x0000000f06007c0c */ /* 0x000fe2000bf23070 */
[----:B------:R-:W-:Y:S01]  /*b3e0*/  MUFU.EX2 R4, R186 ;  /* 0x000000ba00047308 */ /* 0x000fe20000000800 */
[----:B------:R-:W-:Y:S01]  /*b3f0*/  SHF.R.U32.HI R3, RZ, 0x8, R7 ;  /* 0x00000008ff037819 */ /* 0x000fe20000011607 */
[----:B------:R-:W-:Y:S01]  /*b400*/  @!P3 HADD2 R158, -R37.H0_H0, -RZ.H0_H0 ;  /* 0xa00000ff259eb230 */ /* 0x000fe20000000900 */
[----:B------:R-:W-:-:S05]  /*b410*/  PRMT R36, R37, 0x7632, R36 ;  /* 0x0000763225247816 */ /* 0x000fca0000000024 */
[----:B------:R-:W1:Y:S01]  /*b420*/  MUFU.EX2 R6, R185 ;  /* 0x000000b900067308 */ /* 0x000e620000000800 */
[----:B------:R-:W-:Y:S01]  /*b430*/  LOP3.LUT R3, R3, 0xffff, RZ, 0xc0, !PT ;  /* 0x0000ffff03037812 */ /* 0x000fe200078ec0ff */
[----:B------:R-:W-:Y:S01]  /*b440*/  @!P2 HADD2 R161, -R36.H0_H0, -RZ.H0_H0 ;  /* 0xa00000ff24a1a230 */ /* 0x000fe20000000900 */
[----:B------:R-:W-:Y:S02]  /*b450*/  PRMT R150, R37, 0x5410, R36 ;  /* 0x0000541025967816 */ /* 0x000fe40000000024 */
[----:B------:R-:W-:Y:S02]  /*b460*/  @!P3 PRMT R37, R158, 0x5410, RZ ;  /* 0x000054109e25b816 */ /* 0x000fe400000000ff */
[----:B------:R-:W-:Y:S02]  /*b470*/  ISETP.LE.U32.AND P3, PT, R3, UR15, PT ;  /* 0x0000000f03007c0c */ /* 0x000fe4000bf63070 */
[----:B------:R-:W-:Y:S01]  /*b480*/  LOP3.LUT R3, R10, 0xff, RZ, 0xc0, !PT ;  /* 0x000000ff0a037812 */ /* 0x000fe200078ec0ff */
[----:B------:R-:W2:Y:S01]  /*b490*/  MUFU.EX2 R9, R214 ;  /* 0x000000d600097308 */ /* 0x000ea20000000800 */
[----:B------:R-:W-:-:S02]  /*b4a0*/  @!P2 PRMT R36, R161, 0x5410, RZ ;  /* 0x00005410a124a816 */ /* 0x000fc400000000ff */
[----:B------:R-:W-:Y:S02]  /*b4b0*/  ISETP.LE.U32.AND P2, PT, R3, UR15, PT ;  /* 0x0000000f03007c0c */ /* 0x000fe4000bf43070 */
[----:B------:R-:W-:-:S03]  /*b4c0*/  PRMT R42, R19, 0x7610, R42 ;  /* 0x00007610132a7816 */ /* 0x000fc6000000002a */
[----:B------:R-:W3:Y:S01]  /*b4d0*/  MUFU.EX2 R7, R189 ;  /* 0x000000bd00077308 */ /* 0x000ee20000000800 */
[----:B------:R-:W-:Y:S01]  /*b4e0*/  PRMT R41, R19, 0x7632, R41 ;  /* 0x0000763213297816 */ /* 0x000fe20000000029 */
[----:B-1----:R-:W-:Y:S01]  /*b4f0*/  FADD.FTZ R3, R6, R17 ;  /* 0x0000001106037221 */ /* 0x002fe20000010000 */
[----:B------:R-:W-:Y:S02]  /*b500*/  F2FP.F16.F32.PACK_AB R21, R8, R16 ;  /* 0x000000100815723e */ /* 0x000fe400000000ff */
[----:B------:R-:W-:-:S03]  /*b510*/  F2FP.F16.F32.PACK_AB R19, R4, R6 ;  /* 0x000000060413723e */ /* 0x000fc600000000ff */
[----:B------:R-:W1:Y:S08]  /*b520*/  MUFU.EX2 R8, R215 ;  /* 0x000000d700087308 */ /* 0x000e700000000800 */
[----:B------:R-:W4:Y:S01]  /*b530*/  MUFU.EX2 R6, R192 ;  /* 0x000000c000067308 */ /* 0x000f220000000800 */
[----:B------:R-:W-:Y:S01]  /*b540*/  FADD.FTZ R3, R4, R3 ;  /* 0x0000000304037221 */ /* 0x000fe20000010000 */
[----:B------:R-:W-:Y:S01]  /*b550*/  LOP3.LUT R11, R35, UR33, R52, 0x96, !PT ;  /* 0x00000021230b7c12 */ /* 0x000fe2000f8e9634 */
[----:B--2---:R-:W-:Y:S01]  /*b560*/  FADD.FTZ R4, R9, R5 ;  /* 0x0000000509047221 */ /* 0x004fe20000010000 */
[----:B------:R-:W-:Y:S01]  /*b570*/  LOP3.LUT R15, R13, UR22, R34, 0x96, !PT ;  /* 0x000000160d0f7c12 */ /* 0x000fe2000f8e9622 */
[----:B---3--:R-:W-:-:S02]  /*b580*/  FADD.FTZ R3, R7, R3 ;  /* 0x0000000307037221 */ /* 0x008fc40000010000 */
[C---:B-1----:R-:W-:Y:S01]  /*b590*/  FADD.FTZ R17, R8.reuse, R4 ;  /* 0x0000000408117221 */ /* 0x042fe20000010000 */
[----:B------:R-:W-:Y:S01]  /*b5a0*/  IMAD.WIDE.U32 R4, R11, -0x2daee0ad, RZ ;  /* 0xd2511f530b047825 */ /* 0x000fe200078e00ff */
[----:B------:R-:W-:-:S03]  /*b5b0*/  F2FP.F16.F32.PACK_AB R45, R8, R9 ;  /* 0x00000009082d723e */ /* 0x000fc600000000ff */
[C---:B----4-:R-:W-:Y:S01]  /*b5c0*/  FADD.FTZ R16, R6.reuse, R3 ;  /* 0x0000000306107221 */ /* 0x050fe20000010000 */
[----:B------:R-:W-:Y:S01]  /*b5d0*/  F2FP.F16.F32.PACK_AB R44, R6, R7 ;  /* 0x00000007062c723e */ /* 0x000fe200000000ff */
        /* <DEDUP_REMOVED lines=19> */
[----:B------:R1:W2:Y:S01]  /*b710*/  LDL.LU R190, [R1+0x380] ;  /* 0x0003800001be7983 */ /* 0x0002a20000300800 */
[----:B------:R-:W-:Y:S01]  /*b720*/  IMAD.MOV.U32 R140, RZ, RZ, R69 ;  /* 0x000000ffff8c7224 */ /* 0x000fe200078e0045 */
[----:B------:R-:W-:Y:S01]  /*b730*/  PRMT R69, R42, 0x5410, R41 ;  /* 0x000054102a457816 */ /* 0x000fe20000000029 */
[----:B------:R3:W-:Y:S01]  /*b740*/  MUFU.EX2 R15, R165 ;  /* 0x000000a5000f7308 */ /* 0x0007e20000000800 */
[----:B------:R-:W-:Y:S01]  /*b750*/  @!P4 PRMT R42, R170, 0x5410, RZ ;  /* 0x00005410aa2ac816 */ /* 0x000fe200000000ff */
[----:B------:R1:W4:Y:S01]  /*b760*/  LDL.LU R187, [R1+0x37c] ;  /* 0x00037c0001bb7983 */ /* 0x0003220000300800 */
[----:B------:R-:W-:-:S02]  /*b770*/  ISETP.LE.U32.AND P4, PT, R6, UR15, PT ;  /* 0x0000000f06007c0c */ /* 0x000fc4000bf83070 */
[----:B------:R-:W-:Y:S01]  /*b780*/  LOP3.LUT R6, R3, 0xffff, RZ, 0xc0, !PT ;  /* 0x0000ffff03067812 */ /* 0x000fe200078ec0ff */
[----:B------:R-:W-:Y:S01]  /*b790*/  @!P3 HADD2 R169, -R41.H0_H0, -RZ.H0_H0 ;  /* 0xa00000ff29a9b230 */ /* 0x000fe20000000900 */
[----:B------:R-:W-:Y:S02]  /*b7a0*/  LOP3.LUT R9, R7, UR9, R8, 0x96, !PT ;  /* 0x0000000907097c12 */ /* 0x000fe4000f8e9608 */
[----:B------:R-:W-:Y:S01]  /*b7b0*/  SHF.R.U32.HI R6, RZ, 0x8, R6 ;  /* 0x00000008ff067819 */ /* 0x000fe20000011606 */
[----:B---3--:R-:W-:Y:S02]  /*b7c0*/  IMAD.MOV.U32 R165, RZ, RZ, R166 ;  /* 0x000000ffffa57224 */ /* 0x008fe400078e00a6 */
[----:B------:R-:W-:Y:S02]  /*b7d0*/  IMAD.MOV.U32 R166, RZ, RZ, R74 ;  /* 0x000000ffffa67224 */ /* 0x000fe400078e004a */
[----:B------:R-:W-:Y:S02]  /*b7e0*/  IMAD.MOV.U32 R74, RZ, RZ, R62 ;  /* 0x000000ffff4a7224 */ /* 0x000fe400078e003e */
[----:B------:R-:W-:-:S02]  /*b7f0*/  IMAD.MOV.U32 R62, RZ, RZ, R188 ;  /* 0x000000ffff3e7224 */ /* 0x000fc400078e00bc */
[----:B------:R1:W3:Y:S01]  /*b800*/  LDL.LU R188, [R1+0x378] ;  /* 0x0003780001bc7983 */ /* 0x0002e20000300800 */
[----:B------:R-:W1:Y:S01]  /*b810*/  MUFU.EX2 R8, R197 ;  /* 0x000000c500087308 */ /* 0x000e620000000800 */
[----:B------:R-:W-:Y:S02]  /*b820*/  LOP3.LUT R6, R6, 0xffff, RZ, 0xc0, !PT ;  /* 0x0000ffff06067812 */ /* 0x000fe400078ec0ff */
[----:B------:R-:W-:Y:S02]  /*b830*/  PRMT R216, R31, 0x7610, R216 ;  /* 0x000076101fd87816 */ /* 0x000fe400000000d8 */
[----:B------:R-:W-:Y:S02]  /*b840*/  @!P3 PRMT R41, R169, 0x5410, RZ ;  /* 0x00005410a929b816 */ /* 0x000fe400000000ff */
[----:B------:R-:W-:Y:S02]  /*b850*/  ISETP.LE.U32.AND P3, PT, R6, UR15, PT ;  /* 0x0000000f06007c0c */ /* 0x000fe4000bf63070 */
[----:B------:R-:W-:-:S02]  /*b860*/  SHF.R.U32.HI R6, RZ, 0x18, R3 ;  /* 0x00000018ff067819 */ /* 0x000fc40000011603 */
[----:B------:R-:W-:Y:S01]  /*b870*/  SHF.R.U32.HI R3, RZ, 0x10, R3 ;  /* 0x00000010ff037819 */ /* 0x000fe20000011603 */
[----:B------:R-:W-:Y:S01]  /*b880*/  @!P2 HADD2 R175, -R216.H0_H0, -RZ.H0_H0 ;  /* 0xa00000ffd8afa230 */ /* 0x000fe20000000900 */
[----:B------:R-:W-:Y:S01]  /*b890*/  PRMT R215, R31, 0x7632, R215 ;  /* 0x000076321fd77816 */ /* 0x000fe200000000d7 */
[----:B------:R-:W-:Y:S01]  /*b8a0*/  IMAD.MOV.U32 R112, RZ, RZ, R99 ;  /* 0x000000ffff707224 */ /* 0x000fe200078e0063 */
[----:B------:R-:W-:Y:S01]  /*b8b0*/  LOP3.LUT R3, R3, 0xff, RZ, 0xc0, !PT ;  /* 0x000000ff03037812 */ /* 0x000fe200078ec0ff */
[----:B------:R-:W-:Y:S01]  /*b8c0*/  IMAD.MOV.U32 R99, RZ, RZ, R68 ;  /* 0x000000ffff637224 */ /* 0x000fe200078e0044 */
[----:B------:R1:W-:Y:S01]  /*b8d0*/  MUFU.EX2 R14, R165 ;  /* 0x000000a5000e7308 */ /* 0x0003e20000000800 */
[----:B------:R-:W-:Y:S02]  /*b8e0*/  PRMT R68, R216, 0x5410, R215 ;  /* 0x00005410d8447816 */ /* 0x000fe400000000d7 */
[----:B------:R-:W-:Y:S02]  /*b8f0*/  @!P2 PRMT R216, R175, 0x5410, RZ ;  /* 0x00005410afd8a816 */ /* 0x000fe400000000ff */
[----:B------:R-:W-:Y:S01]  /*b900*/  ISETP.LE.U32.AND P2, PT, R3, UR15, PT ;  /* 0x0000000f03007c0c */ /* 0x000fe2000bf43070 */
[----:B-1----:R-:W-:Y:S01]  /*b910*/  FADD.FTZ R3, R8, R16 ;  /* 0x0000001008037221 */ /* 0x002fe20000010000 */
[----:B------:R-:W-:-:S04]  /*b920*/  IMAD.MOV.U32 R165, RZ, RZ, R149 ;  /* 0x000000ffffa57224 */ /* 0x000fc800078e0095 */
[----:B------:R1:W-:Y:S01]  /*b930*/  MUFU.EX2 R16, R165 ;  /* 0x000000a500107308 */ /* 0x0003e20000000800 */
[----:B------:R-:W-:Y:S02]  /*b940*/  IMAD.MOV.U32 R145, RZ, RZ, R194 ;  /* 0x000000ffff917224 */ /* 0x000fe400078e00c2 */
[----:B-1----:R-:W-:Y:S02]  /*b950*/  IMAD.MOV.U32 R165, RZ, RZ, R166 ;  /* 0x000000ffffa57224 */ /* 0x002fe400078e00a6 */
        /* <DEDUP_REMOVED lines=8> */
[----:B------:R1:W3:Y:S04]  /*b9e0*/  LDL.LU R193, [R1+0x374] ;  /* 0x0003740001c17983 */ /* 0x0002e80000300800 */
[----:B------:R1:W3:Y:S01]  /*b9f0*/  LDL.LU R194, [R1+0x370] ;  /* 0x0003700001c27983 */ /* 0x0002e20000300800 */
[----:B------:R1:W1:Y:S01]  /*ba00*/  MUFU.EX2 R7, R198 ;  /* 0x000000c600077308 */ /* 0x0002620000000800 */
[----:B------:R-:W-:Y:S01]  /*ba10*/  @!P1 HADD2 R174, -R215.H0_H0, -RZ.H0_H0 ;  /* 0xa00000ffd7ae9230 */ /* 0x000fe20000000900 */
[----:B------:R-:W-:-:S02]  /*ba20*/  PRMT R213, R48, 0x7632, R213 ;  /* 0x0000763230d57816 */ /* 0x000fc400000000d5 */
[----:B------:R-:W-:Y:S02]  /*ba30*/  PRMT R214, R48, 0x7610, R214 ;  /* 0x0000761030d67816 */ /* 0x000fe400000000d6 */
[----:B------:R-:W-:Y:S02]  /*ba40*/  @!P1 PRMT R215, R174, 0x5410, RZ ;  /* 0x00005410aed79816 */ /* 0x000fe400000000ff */
[----:B------:R-:W-:Y:S02]  /*ba50*/  ISETP.LE.U32.AND P1, PT, R6, UR15, PT ;  /* 0x0000000f06007c0c */ /* 0x000fe4000bf23070 */
[----:B------:R-:W-:Y:S02]  /*ba60*/  PRMT R149, R214, 0x5410, R213 ;  /* 0x00005410d6957816 */ /* 0x000fe400000000d5 */
[C---:B------:R-:W-:Y:S02]  /*ba70*/  PRMT R199, R43.reuse, 0x7632, R199 ;  /* 0x000076322bc77816 */ /* 0x040fe400000000c7 */
[----:B-1----:R-:W-:Y:S01]  /*ba80*/  PRMT R198, R43, 0x7610, R198 ;  /* 0x000076102bc67816 */ /* 0x002fe200000000c6 */
[----:B------:R-:W-:Y:S01]  /*ba90*/  FADD.FTZ R18, R7, R3 ;  /* 0x0000000307127221 */ /* 0x000fe20000010000 */
[----:B------:R-:W-:-:S02]  /*baa0*/  LOP3.LUT R3, R4, 0xff, RZ, 0xc0, !PT ;  /* 0x000000ff04037812 */ /* 0x000fc400078ec0ff */
[----:B------:R-:W-:Y:S02]  /*bab0*/  F2FP.F16.F32.PACK_AB R48, R7, R8 ;  /* 0x000000080730723e */ /* 0x000fe400000000ff */
[----:B------:R-:W-:Y:S02]  /*bac0*/  LOP3.LUT R8, R4, 0xffff, RZ, 0xc0, !PT ;  /* 0x0000ffff04087812 */ /* 0x000fe400078ec0ff */
[----:B------:R-:W-:Y:S01]  /*bad0*/  SHF.R.U32.HI R7, RZ, 0x10, R4 ;  /* 0x00000010ff077819 */ /* 0x000fe20000011604 */
[----:B------:R-:W-:Y:S01]  /*bae0*/  FADD.FTZ R6, R15, R17 ;  /* 0x000000110f067221 */ /* 0x000fe20000010000 */
[----:B------:R-:W-:Y:S01]  /*baf0*/  PRMT R148, R198, 0x5410, R199 ;  /* 0x00005410c6947816 */ /* 0x000fe200000000c7 */
[----:B------:R-:W-:Y:S01]  /*bb00*/  @!P4 HADD2 R191, -R214.H0_H0, -RZ.H0_H0 ;  /* 0xa00000ffd6bfc230 */ /* 0x000fe20000000900 */
[C---:B------:R-:W-:Y:S01]  /*bb10*/  F2FP.F16.F32.PACK_AB R47, R14.reuse, R15 ;  /* 0x0000000f0e2f723e */ /* 0x040fe200000000ff */
[----:B------:R-:W-:Y:S01]  /*bb20*/  FADD.FTZ R11, R14, R6 ;  /* 0x000000060e0b7221 */ /* 0x000fe20000010000 */
[----:B------:R-:W-:-:S02]  /*bb30*/  PRMT R35, R22, 0x7632, R35 ;  /* 0x0000763216237816 */ /* 0x000fc40000000023 */
[----:B------:R-:W-:Y:S02]  /*bb40*/  @!P4 PRMT R214, R191, 0x5410, RZ ;  /* 0x00005410bfd6c816 */ /* 0x000fe400000000ff */
[----:B------:R-:W-:Y:S01]  /*bb50*/  PRMT R34, R22, 0x7610, R34 ;  /* 0x0000761016227816 */ /* 0x000fe20000000022 */
[----:B------:R-:W-:-:S03]  /*bb60*/  @!P5 HADD2 R162, -R35.H0_H0, -RZ.H0_H0 ;  /* 0xa00000ff23a2d230 */ /* 0x000fc60000000900 */
[----:B------:R-:W-:Y:S02]  /*bb70*/  PRMT R71, R34, 0x5410, R35 ;  /* 0x0000541022477816 */ /* 0x000fe40000000023 */
[----:B------:R-:W-:Y:S01]  /*bb80*/  @!P5 PRMT R35, R162, 0x5410, RZ ;  /* 0x00005410a223d816 */ /* 0x000fe200000000ff */
[----:B------:R-:W-:Y:S01]  /*bb90*/  @!P6 HADD2 R167, -R34.H0_H0, -RZ.H0_H0 ;  /* 0xa00000ff22a7e230 */ /* 0x000fe20000000900 */
[C---:B------:R-:W-:Y:S01]  /*bba0*/  PRMT R197, R49.reuse, 0x7610, R197 ;  /* 0x0000761031c57816 */ /* 0x040fe200000000c5 */
[----:B------:R-:W-:Y:S01]  /*bbb0*/  IMAD.MOV.U32 R147, RZ, RZ, R114 ;  /* 0x000000ffff937224 */ /* 0x000fe200078e0072 */
[----:B------:R-:W-:Y:S02]  /*bbc0*/  PRMT R196, R49, 0x7632, R196 ;  /* 0x0000763231c47816 */ /* 0x000fe400000000c4 */
[----:B------:R-:W-:Y:S01]  /*bbd0*/  @!P6 PRMT R34, R167, 0x5410, RZ ;  /* 0x00005410a722e816 */ /* 0x000fe200000000ff */
[----:B------:R-:W-:Y:S02]  /*bbe0*/  IMAD.MOV.U32 R114, RZ, RZ, R140 ;  /* 0x000000ffff727224 */ /* 0x000fe400078e008c */
[----:B------:R-:W-:-:S02]  /*bbf0*/  IMAD.MOV.U32 R140, RZ, RZ, R99 ;  /* 0x000000ffff8c7224 */ /* 0x000fc400078e0063 */
[----:B------:R-:W-:Y:S01]  /*bc00*/  IMAD.MOV.U32 R99, RZ, RZ, R63 ;  /* 0x000000ffff637224 */ /* 0x000fe200078e003f */
[----:B------:R-:W-:Y:S02]  /*bc10*/  PRMT R63, R197, 0x5410, R196 ;  /* 0x00005410c53f7816 */ /* 0x000fe400000000c4 */
[----:B------:R-:W-:Y:S01]  /*bc20*/  PRMT R195, R50, 0x7610, R195 ;  /* 0x0000761032c37816 */ /* 0x000fe200000000c3 */
[----:B--2---:R-:W-:-:S05]  /*bc30*/  @!P3 HADD2 R190, -R213.H0_H0, -RZ.H0_H0 ;  /* 0xa00000ffd5beb230 */ /* 0x004fca0000000900 */
[----:B------:R-:W-:Y:S02]  /*bc40*/  @!P3 PRMT R213, R190, 0x5410, RZ ;  /* 0x00005410bed5b816 */ /* 0x000fe400000000ff */
[----:B------:R-:W-:Y:S02]  /*bc50*/  ISETP.LE.U32.AND P3, PT, R3, UR15, PT ;  /* 0x0000000f03007c0c */ /* 0x000fe4000bf63070 */
[----:B------:R-:W-:Y:S01]  /*bc60*/  SHF.R.U32.HI R3, RZ, 0x18, R4 ;  /* 0x00000018ff037819 */ /* 0x000fe20000011604 */
[----:B------:R-:W-:-:S04]  /*bc70*/  IMAD.WIDE.U32 R4, R9, -0x2daee0ad, RZ ;  /* 0xd2511f5309047825 */ /* 0x000fc800078e00ff */
[----:B----4-:R-:W-:Y:S01]  /*bc80*/  @!P1 HADD2 R187, -R199.H0_H0, -RZ.H0_H0 ;  /* 0xa00000ffc7bb9230 */ /* 0x010fe20000000900 */
[----:B------:R-:W-:Y:S02]  /*bc90*/  LOP3.LUT R6, R4, 0xff, RZ, 0xc0, !PT ;  /* 0x000000ff04067812 */ /* 0x000fe400078ec0ff */
[--C-:B------:R-:W-:Y:S02]  /*bca0*/  SHF.R.U32.HI R14, RZ, 0x10, R4.reuse ;  /* 0x00000010ff0e7819 */ /* 0x100fe40000011604 */
[----:B------:R-:W-:Y:S01]  /*bcb0*/  SHF.R.U32.HI R9, RZ, 0x18, R4 ;  /* 0x00000018ff097819 */ /* 0x000fe20000011604 */
[----:B---3--:R-:W-:-:S05]  /*bcc0*/  @!P2 HADD2 R188, -R198.H0_H0, -RZ.H0_H0 ;  /* 0xa00000ffc6bca230 */ /* 0x008fca0000000900 */
[----:B------:R-:W-:Y:S02]  /*bcd0*/  @!P2 PRMT R198, R188, 0x5410, RZ ;  /* 0x00005410bcc6a816 */ /* 0x000fe400000000ff */
[----:B------:R-:W-:Y:S02]  /*bce0*/  ISETP.LE.U32.AND P2, PT, R3, UR15, PT ;  /* 0x0000000f03007c0c */ /* 0x000fe4000bf43070 */
[----:B------:R-:W-:Y:S02]  /*bcf0*/  LOP3.LUT R3, R5, UR34, R10, 0x96, !PT ;  /* 0x0000002205037c12 */ /* 0x000fe4000f8e960a */
[----:B------:R-:W-:Y:S02]  /*bd00*/  LOP3.LUT R10, R4, 0xffff, RZ, 0xc0, !PT ;  /* 0x0000ffff040a7812 */ /* 0x000fe400078ec0ff */
[----:B------:R-:W-:Y:S02]  /*bd10*/  LOP3.LUT R4, R7, 0xff, RZ, 0xc0, !PT ;  /* 0x000000ff07047812 */ /* 0x000fe400078ec0ff */
[----:B------:R-:W-:-:S02]  /*bd20*/  @!P1 PRMT R199, R187, 0x5410, RZ ;  /* 0x00005410bbc79816 */ /* 0x000fc400000000ff */
[----:B------:R-:W-:Y:S02]  /*bd30*/  ISETP.LE.U32.AND P1, PT, R4, UR15, PT ;  /* 0x0000000f04007c0c */ /* 0x000fe4000bf23070 */
[----:B------:R-:W-:Y:S02]  /*bd40*/  ISETP.LE.U32.AND P4, PT, R6, UR15, PT ;  /* 0x0000000f06007c0c */ /* 0x000fe4000bf83070 */
[----:B------:R-:W-:Y:S01]  /*bd50*/  SHF.R.U32.HI R4, RZ, 0x10, R3 ;  /* 0x00000010ff047819 */ /* 0x000fe20000011603 */
[----:B------:R-:W1:Y:S01]  /*bd60*/  MUFU.EX2 R7, R165 ;  /* 0x000000a500077308 */ /* 0x000e620000000800 */
[----:B------:R-:W-:Y:S02]  /*bd70*/  SHF.R.U32.HI R6, RZ, 0x8, R8 ;  /* 0x00000008ff067819 */ /* 0x000fe40000011608 */
[----:B------:R-:W-:Y:S02]  /*bd80*/  LOP3.LUT R5, R4, 0xff, RZ, 0xc0, !PT ;  /* 0x000000ff04057812 */ /* 0x000fe400078ec0ff */
[----:B------:R-:W-:-:S04]  /*bd90*/  LOP3.LUT R4, R6, 0xffff, RZ, 0xc0, !PT ;  /* 0x0000ffff06047812 */ /* 0x000fc800078ec0ff */
[----:B------:R-:W-:Y:S01]  /*bda0*/  ISETP.LE.U32.AND P5, PT, R4, UR15, PT ;  /* 0x0000000f04007c0c */ /* 0x000fe2000bfa3070 */
[----:B------:R-:W-:Y:S01]  /*bdb0*/  FADD.FTZ R4, R16, R11 ;  /* 0x0000000b10047221 */ /* 0x000fe20000010000 */
[----:B------:R-:W-:-:S03]  /*bdc0*/  ISETP.LE.U32.AND P6, PT, R5, UR15, PT ;  /* 0x0000000f05007c0c */ /* 0x000fc6000bfc3070 */
[----:B-1----:R-:W-:Y:S01]  /*bdd0*/  FADD.FTZ R5, R7, R4 ;  /* 0x0000000407057221 */ /* 0x002fe20000010000 */
[----:B------:R-:W-:Y:S01]  /*bde0*/  LOP3.LUT R4, R3, 0xff, RZ, 0xc0, !PT ;  /* 0x000000ff03047812 */ /* 0x000fe200078ec0ff */
[----:B------:R-:W-:Y:S02]  /*bdf0*/  IMAD.MOV.U32 R165, RZ, RZ, R115 ;  /* 0x000000ffffa57224 */ /* 0x000fe400078e0073 */
[----:B------:R-:W-:Y:S02]  /*be00*/  IMAD.MOV.U32 R115, RZ, RZ, R74 ;  /* 0x000000ffff737224 */ /* 0x000fe400078e004a */
[----:B------:R-:W-:Y:S02]  /*be10*/  IMAD.MOV.U32 R74, RZ, RZ, R62 ;  /* 0x000000ffff4a7224 */ /* 0x000fe400078e003e */
[----:B------:R-:W-:Y:S02]  /*be20*/  @!P3 HADD2 R193, -R197.H0_H0, -RZ.H0_H0 ;  /* 0xa00000ffc5c1b230 */ /* 0x000fe40000000900 */
[----:B------:R-:W-:-:S03]  /*be30*/  @!P5 HADD2 R194, -R196.H0_H0, -RZ.H0_H0 ;  /* 0xa00000ffc4c2d230 */ /* 0x000fc60000000900 */
[----:B------:R-:W-:Y:S02]  /*be40*/  @!P3 PRMT R197, R193, 0x5410, RZ ;  /* 0x00005410c1c5b816 */ /* 0x000fe400000000ff */
[----:B------:R-:W-:Y:S02]  /*be50*/  ISETP.LE.U32.AND P3, PT, R4, UR15, PT ;  /* 0x0000000f04007c0c */ /* 0x000fe4000bf63070 */
[----:B------:R-:W-:Y:S02]  /*be60*/  SHF.R.U32.HI R4, RZ, 0x18, R3 ;  /* 0x00000018ff047819 */ /* 0x000fe40000011603 */
[----:B------:R-:W-:Y:S02]  /*be70*/  LOP3.LUT R3, R3, 0xffff, RZ, 0xc0, !PT ;  /* 0x0000ffff03037812 */ /* 0x000fe400078ec0ff */
[----:B------:R-:W-:Y:S02]  /*be80*/  @!P5 PRMT R196, R194, 0x5410, RZ ;  /* 0x00005410c2c4d816 */ /* 0x000fe400000000ff */
[----:B------:R-:W-:-:S02]  /*be90*/  PRMT R194, R50, 0x7632, R194 ;  /* 0x0000763232c27816 */ /* 0x000fc400000000c2 */
[----:B------:R-:W-:-:S03]  /*bea0*/  SHF.R.U32.HI R3, RZ, 0x8, R3 ;  /* 0x00000008ff037819 */ /* 0x000fc60000011603 */
[----:B------:R-:W-:Y:S01]  /*beb0*/  @!P2 HADD2 R202, -R194.H0_H0, -RZ.H0_H0 ;  /* 0xa00000ffc2caa230 */ /* 0x000fe20000000900 */
[----:B------:R-:W-:Y:S02]  /*bec0*/  LOP3.LUT R3, R3, 0xffff, RZ, 0xc0, !PT ;  /* 0x0000ffff03037812 */ /* 0x000fe400078ec0ff */
[----:B------:R-:W-:Y:S02]  /*bed0*/  PRMT R62, R195, 0x5410, R194 ;  /* 0x00005410c33e7816 */ /* 0x000fe400000000c2 */
[----:B------:R-:W-:Y:S02]  /*bee0*/  @!P2 PRMT R194, R202, 0x5410, RZ ;  /* 0x00005410cac2a816 */ /* 0x000fe400000000ff */
[----:B------:R-:W-:Y:S02]  /*bef0*/  ISETP.LE.U32.AND P2, PT, R3, UR15, PT ;  /* 0x0000000f03007c0c */ /* 0x000fe4000bf43070 */
[----:B------:R1:W2:Y:S01]  /*bf00*/  LDL.LU.S16 R3, [R1+0x20] ;  /* 0x0000200001037983 */ /* 0x0002a20000300600 */
[----:B------:R-:W-:Y:S01]  /*bf10*/  @!P1 HADD2 R201, -R195.H0_H0, -RZ.H0_H0 ;  /* 0xa00000ffc3c99230 */ /* 0x000fe20000000900 */
[----:B------:R-:W-:-:S04]  /*bf20*/  PRMT R193, R46, 0x7610, R193 ;  /* 0x000076102ec17816 */ /* 0x000fc800000000c1 */
[----:B------:R-:W-:Y:S02]  /*bf30*/  @!P1 PRMT R195, R201, 0x5410, RZ ;  /* 0x00005410c9c39816 */ /* 0x000fe400000000ff */
[----:B------:R-:W-:Y:S02]  /*bf40*/  ISETP.LE.U32.AND P1, PT, R9, UR15, PT ;  /* 0x0000000f09007c0c */ /* 0x000fe4000bf23070 */
[----:B------:R3:W-:Y:S01]  /*bf50*/  MUFU.EX2 R9, R145 ;  /* 0x0000009100097308 */ /* 0x0007e20000000800 */
[----:B------:R-:W-:Y:S02]  /*bf60*/  ISETP.LE.U32.AND P5, PT, R4, UR15, PT ;  /* 0x0000000f04007c0c */ /* 0x000fe4000bfa3070 */
[----:B------:R-:W-:Y:S01]  /*bf70*/  PRMT R192, R46, 0x7632, R192 ;  /* 0x000076322ec07816 */ /* 0x000fe200000000c0 */
[----:B---3--:R-:W-:Y:S02]  /*bf80*/  IMAD.MOV.U32 R145, RZ, RZ, R147 ;  /* 0x000000ffff917224 */ /* 0x008fe400078e0093 */
[----:B------:R-:W-:-:S02]  /*bf90*/  IMAD.MOV.U32 R147, RZ, RZ, R165 ;  /* 0x000000ffff937224 */ /* 0x000fc400078e00a5 */
[----:B------:R-:W-:Y:S02]  /*bfa0*/  IMAD.MOV.U32 R165, RZ, RZ, R115 ;  /* 0x000000ffffa57224 */ /* 0x000fe400078e0073 */
[----:B------:R-:W-:Y:S01]  /*bfb0*/  IMAD.MOV.U32 R115, RZ, RZ, R168 ;  /* 0x000000ffff737224 */ /* 0x000fe200078e00a8 */
[----:B------:R3:W4:Y:S01]  /*bfc0*/  MUFU.EX2 R6, R145 ;  /* 0x0000009100067308 */ /* 0x0007220000000800 */
[----:B------:R-:W-:Y:S02]  /*bfd0*/  IMAD.MOV.U32 R168, RZ, RZ, R111 ;  /* 0x000000ffffa87224 */ /* 0x000fe400078e006f */
[----:B------:R-:W-:Y:S02]  /*bfe0*/  IMAD.MOV.U32 R111, RZ, RZ, R163 ;  /* 0x000000ffff6f7224 */ /* 0x000fe400078e00a3 */
[----:B------:R-:W-:Y:S02]  /*bff0*/  IMAD.MOV.U32 R163, RZ, RZ, R95 ;  /* 0x000000ffffa37224 */ /* 0x000fe400078e005f */
[----:B------:R-:W4:Y:S01]  /*c000*/  LDL.LU R95, [R1+0x12c] ;  /* 0x00012c00015f7983 */ /* 0x000f220000300800 */
[----:B---3--:R-:W-:Y:S01]  /*c010*/  PRMT R145, R193, 0x5410, R192 ;  /* 0x00005410c1917816 */ /* 0x008fe200000000c0 */
[----:B--2---:R-:W-:-:S05]  /*c020*/  @!P3 HADD2 R3, -R193.H0_H0, -RZ.H0_H0 ;  /* 0xa00000ffc103b230 */ /* 0x004fca0000000900 */
[----:B------:R-:W-:-:S04]  /*c030*/  PRMT R4, R3, 0x7610, R4 ;  /* 0x0000761003047816 */ /* 0x000fc80000000004 */
[----:B------:R-:W-:Y:S02]  /*c040*/  @!P3 PRMT R193, R4, 0x5410, RZ ;  /* 0x0000541004c1b816 */ /* 0x000fe400000000ff */
[----:B------:R1:W2:Y:S02]  /*c050*/  LDL.LU.S16 R4, [R1+0x24] ;  /* 0x0000240001047983 */ /* 0x0002a40000300600 */
[----:B--2---:R-:W-:-:S05]  /*c060*/  @!P2 HADD2 R4, -R192.H0_H0, -RZ.H0_H0 ;  /* 0xa00000ffc004a230 */ /* 0x004fca0000000900 */
[----:B------:R-:W-:Y:S02]  /*c070*/  PRMT R8, R4, 0x7610, R8 ;  /* 0x0000761004087816 */ /* 0x000fe40000000008 */
[----:B------:R2:W3:Y:S02]  /*c080*/  MUFU.EX2 R4, R78 ;  /* 0x0000004e00047308 */ /* 0x0004e40000000800 */
[----:B--2---:R-:W2:Y:S04]  /*c090*/  LDL.LU R78, [R1+0x36c] ;  /* 0x00036c00014e7983 */ /* 0x004ea80000300800 */
[----:B------:R1:W4:Y:S01]  /*c0a0*/  LDL.LU.S16 R46, [R1+0x2c] ;  /* 0x00002c00012e7983 */ /* 0x0003220000300600 */
[----:B------:R-:W-:Y:S01]  /*c0b0*/  PRMT R191, R40, 0x7610, R191 ;  /* 0x0000761028bf7816 */ /* 0x000fe200000000bf */
[----:B------:R-:W-:-:S02]  /*c0c0*/  IMAD.MOV.U32 R144, RZ, RZ, R147 ;  /* 0x000000ffff907224 */ /* 0x000fc400078e0093 */
[----:B------:R-:W-:Y:S02]  /*c0d0*/  IMAD.MOV.U32 R147, RZ, RZ, R165 ;  /* 0x000000ffff937224 */ /* 0x000fe400078e00a5 */
[----:B------:R-:W-:Y:S02]  /*c0e0*/  IMAD.MOV.U32 R165, RZ, RZ, R115 ;  /* 0x000000ffffa57224 */ /* 0x000fe400078e0073 */
[----:B------:R-:W-:Y:S02]  /*c0f0*/  IMAD.MOV.U32 R115, RZ, RZ, R168 ;  /* 0x000000ffff737224 */ /* 0x000fe400078e00a8 */
[----:B------:R-:W-:Y:S02]  /*c100*/  IMAD.MOV.U32 R168, RZ, RZ, R111 ;  /* 0x000000ffffa87224 */ /* 0x000fe400078e006f */
[----:B------:R-:W-:Y:S01]  /*c110*/  IMAD.MOV.U32 R111, RZ, RZ, R93 ;  /* 0x000000ffff6f7224 */ /* 0x000fe200078e005d */
[----:B------:R-:W-:Y:S01]  /*c120*/  F2FP.F16.F32.PACK_AB R43, R7, R16 ;  /* 0x00000010072b723e */ /* 0x000fe200000000ff */
[----:B------:R-:W-:Y:S01]  /*c130*/  IMAD.MOV.U32 R93, RZ, RZ, R83 ;  /* 0x000000ffff5d7224 */ /* 0x000fe200078e0053 */
[----:B------:R-:W-:Y:S01]  /*c140*/  PRMT R190, R40, 0x7632, R190 ;  /* 0x0000763228be7816 */ /* 0x000fe200000000be */
[----:B------:R-:W-:Y:S01]  /*c150*/  IMAD.MOV.U32 R83, RZ, RZ, R109 ;  /* 0x000000ffff537224 */ /* 0x000fe200078e006d */
[----:B------:R-:W-:Y:S01]  /*c160*/  @!P2 PRMT R192, R8, 0x5410, RZ ;  /* 0x0000541008c0a816 */ /* 0x000fe200000000ff */
[----:B------:R-:W-:Y:S01]  /*c170*/  IMAD.MOV.U32 R57, RZ, RZ, R147 ;  /* 0x000000ffff397224 */ /* 0x000fe200078e0093 */
[----:B------:R1:W2:Y:S01]  /*c180*/  LDL.LU.S16 R40, [R1+0x28] ;  /* 0x0000280001287983 */ /* 0x0002a20000300600 */
[----:B------:R-:W-:Y:S01]  /*c190*/  IMAD.MOV.U32 R147, RZ, RZ, R168 ;  /* 0x000000ffff937224 */ /* 0x000fe200078e00a8 */
[----:B------:R3:W-:Y:S01]  /*c1a0*/  MUFU.EX2 R8, R144 ;  /* 0x0000009000087308 */ /* 0x0007e20000000800 */
[----:B------:R-:W-:-:S02]  /*c1b0*/  IMAD.MOV.U32 R109, RZ, RZ, R94 ;  /* 0x000000ffff6d7224 */ /* 0x000fc400078e005e */
[----:B------:R-:W-:Y:S02]  /*c1c0*/  IMAD.MOV.U32 R168, RZ, RZ, R111 ;  /* 0x000000ffffa87224 */ /* 0x000fe400078e006f */
[----:B------:R-:W-:Y:S02]  /*c1d0*/  IMAD.MOV.U32 R94, RZ, RZ, R79 ;  /* 0x000000ffff5e7224 */ /* 0x000fe400078e004f */
[----:B------:R-:W-:Y:S01]  /*c1e0*/  IMAD.MOV.U32 R111, RZ, RZ, R83 ;  /* 0x000000ffff6f7224 */ /* 0x000fe200078e0053 */
[----:B------:R-:W2:Y:S01]  /*c1f0*/  LDL.LU R79, [R1+0x368] ;  /* 0x00036800014f7983 */ /* 0x000ea20000300800 */
[----:B------:R-:W-:-:S03]  /*c200*/  IMAD.MOV.U32 R83, RZ, RZ, R75 ;  /* 0x000000ffff537224 */ /* 0x000fc600078e004b */
[----:B------:R-:W2:Y:S01]  /*c210*/  LDL.LU R75, [R1+0x140] ;  /* 0x00014000014b7983 */ /* 0x000ea20000300800 */
[----:B---3--:R-:W-:Y:S01]  /*c220*/  PRMT R144, R191, 0x5410, R190 ;  /* 0x00005410bf907816 */ /* 0x008fe200000000be */
[----:B----4-:R-:W-:-:S05]  /*c230*/  @!P6 HADD2 R46, -R191.H0_H0, -RZ.H0_H0 ;  /* 0xa00000ffbf2ee230 */ /* 0x010fca0000000900 */
[----:B------:R-:W-:-:S04]  /*c240*/  PRMT R16, R46, 0x7610, R16 ;  /* 0x000076102e107816 */ /* 0x000fc80000000010 */
[----:B------:R-:W-:Y:S02]  /*c250*/  @!P6 PRMT R191, R16, 0x5410, RZ ;  /* 0x0000541010bfe816 */ /* 0x000fe400000000ff */
[----:B------:R1:W3:Y:S01]  /*c260*/  LDL.LU.S16 R16, [R1+0x34] ;  /* 0x0000340001107983 */ /* 0x0002e20000300600 */
[----:B------:R-:W-:Y:S02]  /*c270*/  SHF.R.U32.HI R3, RZ, 0x8, R10 ;  /* 0x00000008ff037819 */ /* 0x000fe4000001160a */
[----:B------:R-:W-:Y:S02]  /*c280*/  PRMT R189, R21, 0x7610, R189 ;  /* 0x0000761015bd7816 */ /* 0x000fe400000000bd */
[----:B------:R-:W-:-:S04]  /*c290*/  LOP3.LUT R3, R3, 0xffff, RZ, 0xc0, !PT ;  /* 0x0000ffff03037812 */ /* 0x000fc800078ec0ff */
[----:B------:R-:W-:Y:S02]  /*c2a0*/  ISETP.LE.U32.AND P3, PT, R3, UR15, PT ;  /* 0x0000000f03007c0c */ /* 0x000fe4000bf63070 */
[----:B------:R-:W-:Y:S02]  /*c2b0*/  LOP3.LUT R3, R14, 0xff, RZ, 0xc0, !PT ;  /* 0x000000ff0e037812 */ /* 0x000fe400078ec0ff */
[----:B------:R-:W-:Y:S02]  /*c2c0*/  LOP3.LUT R15, R39, UR33, R52, 0x96, !PT ;  /* 0x00000021270f7c12 */ /* 0x000fe4000f8e9634 */
[----:B------:R-:W-:Y:S01]  /*c2d0*/  ISETP.LE.U32.AND P2, PT, R3, UR15, PT ;  /* 0x0000000f03007c0c */ /* 0x000fe2000bf43070 */
[----:B------:R-:W-:Y:S01]  /*c2e0*/  FADD.FTZ R3, R6, R18 ;  /* 0x0000001206037221 */ /* 0x000fe20000010000 */
[----:B------:R-:W-:Y:S02]  /*c2f0*/  F2FP.F16.F32.PACK_AB R39, R4, R6 ;  /* 0x000000060427723e */ /* 0x000fe400000000ff */
[----:B------:R1:W4:Y:S01]  /*c300*/  LDL.LU.S16 R6, [R1+0x30] ;  /* 0x0000300001067983 */ /* 0x0003220000300600 */
[----:B---3--:R-:W-:-:S05]  /*c310*/  @!P4 HADD2 R16, -R189.H0_H0, -RZ.H0_H0 ;  /* 0xa00000ffbd10c230 */ /* 0x008fca0000000900 */
[----:B------:R-:W-:Y:S02]  /*c320*/  PRMT R14, R16, 0x7610, R14 ;  /* 0x00007610100e7816 */ /* 0x000fe4000000000e */
[----:B------:R1:W3:Y:S01]  /*c330*/  LDL.LU.S16 R16, [R1+0x3c] ;  /* 0x00003c0001107983 */ /* 0x0002e20000300600 */
[----:B------:R-:W-:Y:S01]  /*c340*/  PRMT R187, R19, 0x7610, R187 ;  /* 0x0000761013bb7816 */ /* 0x000fe200000000bb */
[----:B--2---:R-:W-:Y:S01]  /*c350*/  @!P5 HADD2 R40, -R190.H0_H0, -RZ.H0_H0 ;  /* 0xa00000ffbe28d230 */ /* 0x004fe20000000900 */
[----:B------:R-:W-:-:S04]  /*c360*/  PRMT R188, R21, 0x7632, R188 ;  /* 0x0000763215bc7816 */ /* 0x000fc800000000bc */
[----:B------:R-:W-:Y:S01]  /*c370*/  PRMT R7, R40, 0x7610, R7 ;  /* 0x0000761028077816 */ /* 0x000fe20000000007 */
[----:B---3--:R-:W-:-:S05]  /*c380*/  @!P2 HADD2 R16, -R187.H0_H0, -RZ.H0_H0 ;  /* 0xa00000ffbb10a230 */ /* 0x008fca0000000900 */
[----:B------:R-:W-:Y:S02]  /*c390*/  PRMT R10, R16, 0x7610, R10 ;  /* 0x00007610100a7816 */ /* 0x000fe4000000000a */
[----:B------:R1:W2:Y:S01]  /*c3a0*/  LDL.LU.S16 R16, [R1+0x38] ;  /* 0x0000380001107983 */ /* 0x0002a20000300600 */
[----:B----4-:R-:W-:Y:S01]  /*c3b0*/  @!P3 HADD2 R6, -R188.H0_H0, -RZ.H0_H0 ;  /* 0xa00000ffbc06b230 */ /* 0x010fe20000000900 */
[----:B------:R-:W-:Y:S02]  /*c3c0*/  @!P5 PRMT R190, R7, 0x5410, RZ ;  /* 0x0000541007bed816 */ /* 0x000fe400000000ff */
[----:B------:R-:W3:Y:S01]  /*c3d0*/  MUFU.EX2 R7, R57 ;  /* 0x0000003900077308 */ /* 0x000ee20000000800 */
[----:B------:R-:W-:Y:S02]  /*c3e0*/  PRMT R186, R19, 0x7632, R186 ;  /* 0x0000763213ba7816 */ /* 0x000fe400000000ba */
[----:B------:R-:W-:-:S05]  /*c3f0*/  PRMT R11, R6, 0x7610, R11 ;  /* 0x00007610060b7816 */ /* 0x000fca000000000b */
[----:B------:R4:W1:Y:S01]  /*c400*/  MUFU.EX2 R6, R147 ;  /* 0x0000009300067308 */ /* 0x0008620000000800 */
[----:B------:R-:W-:Y:S01]  /*c410*/  FADD.FTZ R3, R4, R3 ;  /* 0x0000000304037221 */ /* 0x000fe20000010000 */
[----:B------:R-:W-:Y:S01]  /*c420*/  LOP3.LUT R17, R13, UR22, R38, 0x96, !PT ;  /* 0x000000160d117c12 */ /* 0x000fe2000f8e9626 */
[----:B----4-:R-:W-:Y:S02]  /*c430*/  IMAD.MOV.U32 R147, RZ, RZ, R115 ;  /* 0x000000ffff937224 */ /* 0x010fe400078e0073 */
[----:B------:R-:W-:Y:S02]  /*c440*/  IMAD.MOV.U32 R115, RZ, RZ, R110 ;  /* 0x000000ffff737224 */ /* 0x000fe400078e006e */
[----:B------:R-:W-:Y:S02]  /*c450*/  IMAD.MOV.U32 R110, RZ, RZ, R159 ;  /* 0x000000ffff6e7224 */ /* 0x000fe400078e009f */
[----:B------:R-:W-:Y:S02]  /*c460*/  IMAD.MOV.U32 R159, RZ, RZ, R146 ;  /* 0x000000ffff9f7224 */ /* 0x000fe400078e0092 */
[----:B------:R-:W-:-:S02]  /*c470*/  IMAD.MOV.U32 R57, RZ, RZ, R110 ;  /* 0x000000ffff397224 */ /* 0x000fc400078e006e */
[----:B------:R-:W-:Y:S02]  /*c480*/  IMAD.MOV.U32 R110, RZ, RZ, R159 ;  /* 0x000000ffff6e7224 */ /* 0x000fe400078e009f */
[----:B------:R-:W-:Y:S01]  /*c490*/  IMAD.MOV.U32 R159, RZ, RZ, R60 ;  /* 0x000000ffff9f7224 */ /* 0x000fe200078e003c */
[----:B------:R-:W-:Y:S01]  /*c4a0*/  PRMT R60, R187, 0x5410, R186 ;  /* 0x00005410bb3c7816 */ /* 0x000fe200000000ba */
[----:B---3--:R-:W-:Y:S01]  /*c4b0*/  FADD.FTZ R3, R7, R3 ;  /* 0x0000000307037221 */ /* 0x008fe20000010000 */
[----:B------:R-:W-:Y:S01]  /*c4c0*/  IMAD.MOV.U32 R146, RZ, RZ, R61 ;  /* 0x000000ffff927224 */ /* 0x000fe200078e003d */
[----:B------:R-:W-:Y:S02]  /*c4d0*/  PRMT R61, R189, 0x5410, R188 ;  /* 0x00005410bd3d7816 */ /* 0x000fe400000000bc */
[----:B------:R-:W-:Y:S01]  /*c4e0*/  @!P4 PRMT R189, R14, 0x5410, RZ ;  /* 0x000054100ebdc816 */ /* 0x000fe200000000ff */
[C---:B-1----:R-:W-:Y:S01]  /*c4f0*/  FADD.FTZ R18, R6.reuse, R3 ;  /* 0x0000000306127221 */ /* 0x042fe20000010000 */
[----:B------:R-:W-:Y:S01]  /*c500*/  F2FP.F16.F32.PACK_AB R38, R6, R7 ;  /* 0x000000070626723e */ /* 0x000fe200000000ff */
[----:B------:R-:W-:Y:S01]  /*c510*/  IMAD.WIDE.U32 R6, R17, -0x2daee0ad, RZ ;  /* 0xd2511f5311067825 */ /* 0x000fe200078e00ff */
[----:B------:R-:W-:-:S02]  /*c520*/  @!P2 PRMT R187, R10, 0x5410, RZ ;  /* 0x000054100abba816 */ /* 0x000fc400000000ff */
[----:B------:R-:W-:Y:S02]  /*c530*/  F2FP.F16.F32.PACK_AB R31, R8, R9 ;  /* 0x00000009081f723e */ /* 0x000fe400000000ff */
[----:B------:R-:W-:Y:S01]  /*c540*/  @!P3 PRMT R188, R11, 0x5410, RZ ;  /* 0x000054100bbcb816 */ /* 0x000fe200000000ff */
[----:B------:R-:W1:Y:S01]  /*c550*/  S2R R142, SR_TID.X ;  /* 0x00000000008e7919 */ /* 0x000e620000002100 */
[----:B------:R-:W-:Y:S02]  /*c560*/  IMAD.MOV.U32 R56, RZ, RZ, R57 ;  /* 0x000000ffff387224 */ /* 0x000fe400078e0039 */
[----:B------:R-:W-:Y:S02]  /*c570*/  IMAD.MOV.U32 R57, RZ, RZ, R159 ;  /* 0x000000ffff397224 */ /* 0x000fe400078e009f */
[----:B------:R-:W-:Y:S02]  /*c580*/  IMAD.MOV.U32 R159, RZ, RZ, R141 ;  /* 0x000000ffff9f7224 */ /* 0x000fe400078e008d */
[----:B------:R-:W-:-:S02]  /*c590*/  IMAD.MOV.U32 R141, RZ, RZ, R65 ;  /* 0x000000ffff8d7224 */ /* 0x000fc400078e0041 */
[----:B------:R-:W-:Y:S02]  /*c5a0*/  IMAD.MOV.U32 R65, RZ, RZ, R204 ;  /* 0x000000ffff417224 */ /* 0x000fe400078e00cc */
[----:B------:R-:W3:Y:S01]  /*c5b0*/  LDL.LU R204, [R1+0x364] ;  /* 0x0003640001cc7983 */ /* 0x000ee20000300800 */
[----:B-1----:R-:W-:-:S04]  /*c5c0*/  SHF.R.S32.HI R156, RZ, 0x1f, R142 ;  /* 0x0000001fff9c7819 */ /* 0x002fc8000001148e */
[----:B------:R-:W-:-:S04]  /*c5d0*/  LEA.HI R156, R156, R142, RZ, 0x5 ;  /* 0x0000008e9c9c7211 */ /* 0x000fc800078f28ff */
[----:B------:R-:W-:Y:S01]  /*c5e0*/  LOP3.LUT R156, R156, 0xffffffe0, RZ, 0xc0, !PT ;  /* 0xffffffe09c9c7812 */ /* 0x000fe200078ec0ff */
[----:B--2---:R-:W-:-:S05]  /*c5f0*/  @!P1 HADD2 R16, -R186.H0_H0, -RZ.H0_H0 ;  /* 0xa00000ffba109230 */ /* 0x004fca0000000900 */
[----:B------:R-:W-:-:S04]  /*c600*/  PRMT R4, R16, 0x7610, R4 ;  /* 0x0000761010047816 */ /* 0x000fc80000000004 */
[----:B------:R-:W-:Y:S01]  /*c610*/  @!P1 PRMT R186, R4, 0x5410, RZ ;  /* 0x0000541004ba9816 */ /* 0x000fe200000000ff */
[----:B------:R-:W-:-:S04]  /*c620*/  FADD.FTZ R4, R9, R5 ;  /* 0x0000000509047221 */ /* 0x000fc80000010000 */
[----:B------:R-:W-:Y:S01]  /*c630*/  FADD.FTZ R14, R8, R4 ;  /* 0x00000004080e7221 */ /* 0x000fe20000010000 */
        /* <DEDUP_REMOVED lines=14> */
[----:B------:R-:W-:Y:S02]  /*c720*/  LOP3.LUT R6, R56, 0x7ffffffc, RZ, 0xc0, !PT ;  /* 0x7ffffffc38067812 */ /* 0x000fe400078ec0ff */
[----:B------:R-:W1:Y:S02]  /*c730*/  S2R R56, SR_TID.X ;  /* 0x0000000000387919 */ /* 0x000e640000002100 */
[----:B-1----:R-:W-:Y:S01]  /*c740*/  IADD3 R40, -R6, R56, -R156 ;  /* 0x0000003806287210 */ /* 0x002fe20007ffe99c */
[----:B------:R-:W-:Y:S02]  /*c750*/  IMAD.MOV.U32 R56, RZ, RZ, R57 ;  /* 0x000000ffff387224 */ /* 0x000fe400078e0039 */
[----:B------:R-:W-:Y:S02]  /*c760*/  IMAD.MOV.U32 R57, RZ, RZ, R147 ;  /* 0x000000ffff397224 */ /* 0x000fe400078e0093 */
[----:B------:R-:W-:Y:S01]  /*c770*/  IMAD.MOV.U32 R147, RZ, RZ, R165 ;  /* 0x000000ffff937224 */ /* 0x000fe200078e00a5 */
[----:B------:R1:W2:Y:S01]  /*c780*/  MUFU.EX2 R16, R56 ;  /* 0x0000003800107308 */ /* 0x0002a20000000800 */
[----:B------:R-:W-:-:S02]  /*c790*/  IMAD.MOV.U32 R165, RZ, RZ, R166 ;  /* 0x000000ffffa57224 */ /* 0x000fc400078e00a6 */
[----:B------:R-:W-:Y:S02]  /*c7a0*/  IMAD.MOV.U32 R166, RZ, RZ, R159 ;  /* 0x000000ffffa67224 */ /* 0x000fe400078e009f */
[----:B------:R-:W-:Y:S02]  /*c7b0*/  IMAD.MOV.U32 R159, RZ, RZ, R141 ;  /* 0x000000ffff9f7224 */ /* 0x000fe400078e008d */
[----:B------:R-:W-:Y:S02]  /*c7c0*/  IMAD.MOV.U32 R141, RZ, RZ, R133 ;  /* 0x000000ffff8d7224 */ /* 0x000fe400078e0085 */
[----:B------:R-:W4:Y:S01]  /*c7d0*/  LDL.LU R133, [R1+0x360] ;  /* 0x0003600001857983 */ /* 0x000f220000300800 */
[----:B-1----:R-:W-:Y:S02]  /*c7e0*/  IMAD.MOV.U32 R56, RZ, RZ, R57 ;  /* 0x000000ffff387224 */ /* 0x002fe400078e0039 */
[----:B------:R-:W-:Y:S02]  /*c7f0*/  IMAD.MOV.U32 R57, RZ, RZ, R147 ;  /* 0x000000ffff397224 */ /* 0x000fe400078e0093 */
[----:B------:R-:W-:-:S02]  /*c800*/  IMAD.MOV.U32 R147, RZ, RZ, R165 ;  /* 0x000000ffff937224 */ /* 0x000fc400078e00a5 */
[----:B------:R-:W-:Y:S02]  /*c810*/  IMAD.MOV.U32 R165, RZ, RZ, R166 ;  /* 0x000000ffffa57224 */ /* 0x000fe400078e00a6 */
[----:B------:R-:W-:Y:S02]  /*c820*/  IMAD.MOV.U32 R166, RZ, RZ, R146 ;  /* 0x000000ffffa67224 */ /* 0x000fe400078e0092 */
[----:B------:R-:W-:Y:S02]  /*c830*/  IMAD.MOV.U32 R146, RZ, RZ, R97 ;  /* 0x000000ffff927224 */ /* 0x000fe400078e0061 */
[----:B------:R-:W-:Y:S02]  /*c840*/  IMAD.MOV.U32 R97, RZ, RZ, R135 ;  /* 0x000000ffff617224 */ /* 0x000fe400078e0087 */
[----:B------:R-:W3:Y:S01]  /*c850*/  LDL.LU R135, [R1+0x35c] ;  /* 0x00035c0001877983 */ /* 0x000ee20000300800 */
[----:B------:R-:W-:-:S04]  /*c860*/  LOP3.LUT R6, R3, 0xff, RZ, 0xc0, !PT ;  /* 0x000000ff03067812 */ /* 0x000fc800078ec0ff */
[----:B------:R-:W-:Y:S02]  /*c870*/  ISETP.LE.U32.AND P4, PT, R6, UR15, PT ;  /* 0x0000000f06007c0c */ /* 0x000fe4000bf83070 */
[----:B------:R-:W-:-:S04]  /*c880*/  LOP3.LUT R6, R3, 0xffff, RZ, 0xc0, !PT ;  /* 0x0000ffff03067812 */ /* 0x000fc800078ec0ff */
[----:B------:R-:W-:-:S04]  /*c890*/  SHF.R.U32.HI R6, RZ, 0x8, R6 ;  /* 0x00000008ff067819 */ /* 0x000fc80000011606 */
[----:B------:R-:W-:Y:S02]  /*c8a0*/  LOP3.LUT R6, R6, 0xffff, RZ, 0xc0, !PT ;  /* 0x0000ffff06067812 */ /* 0x000fe400078ec0ff */
[----:B------:R-:W-:Y:S02]  /*c8b0*/  LOP3.LUT R11, R7, UR9, R8, 0x96, !PT ;  /* 0x00000009070b7c12 */ /* 0x000fe4000f8e9608 */
[----:B------:R-:W-:Y:S01]  /*c8c0*/  ISETP.LE.U32.AND P3, PT, R6, UR15, PT ;  /* 0x0000000f06007c0c */ /* 0x000fe2000bf63070 */
[----:B------:R1:W2:Y:S01]  /*c8d0*/  MUFU.EX2 R8, R56 ;  /* 0x0000003800087308 */ /* 0x0002a20000000800 */
[--C-:B------:R-:W-:Y:S02]  /*c8e0*/  SHF.R.U32.HI R6, RZ, 0x18, R3.reuse ;  /* 0x00000018ff067819 */ /* 0x100fe40000011603 */
[----:B------:R-:W-:-:S04]  /*c8f0*/  SHF.R.U32.HI R3, RZ, 0x10, R3 ;  /* 0x00000010ff037819 */ /* 0x000fc80000011603 */
[----:B------:R-:W-:Y:S01]  /*c900*/  LOP3.LUT R3, R3, 0xff, RZ, 0xc0, !PT ;  /* 0x000000ff03037812 */ /* 0x000fe200078ec0ff */
[----:B-1----:R-:W-:Y:S02]  /*c910*/  IMAD.MOV.U32 R56, RZ, RZ, R57 ;  /* 0x000000ffff387224 */ /* 0x002fe400078e0039 */
[----:B------:R-:W-:Y:S02]  /*c920*/  IMAD.MOV.U32 R57, RZ, RZ, R147 ;  /* 0x000000ffff397224 */ /* 0x000fe400078e0093 */
[----:B------:R-:W-:Y:S01]  /*c930*/  IMAD.MOV.U32 R147, RZ, RZ, R166 ;  /* 0x000000ffff937224 */ /* 0x000fe200078e00a6 */
[----:B------:R1:W-:Y:S01]  /*c940*/  MUFU.EX2 R15, R56 ;  /* 0x00000038000f7308 */ /* 0x0003e20000000800 */
[----:B------:R-:W-:Y:S02]  /*c950*/  IMAD.MOV.U32 R156, RZ, RZ, R57 ;  /* 0x000000ffff9c7224 */ /* 0x000fe400078e0039 */
[----:B------:R-:W-:Y:S01]  /*c960*/  IMAD.MOV.U32 R57, RZ, RZ, R81 ;  /* 0x000000ffff397224 */ /* 0x000fe200078e0051 */
[----:B------:R-:W-:Y:S01]  /*c970*/  ISETP.LE.U32.AND P2, PT, R3, UR15, PT ;  /* 0x0000000f03007c0c */ /* 0x000fe2000bf43070 */
[----:B-1----:R-:W-:-:S02]  /*c980*/  IMAD.MOV.U32 R56, RZ, RZ, R80 ;  /* 0x000000ffff387224 */ /* 0x002fc400078e0050 */
[----:B---3--:R-:W-:Y:S02]  /*c990*/  IMAD.MOV.U32 R166, RZ, RZ, R135 ;  /* 0x000000ffffa67224 */ /* 0x008fe400078e0087 */
[----:B------:R1:W5:Y:S04]  /*c9a0*/  LDL.LU R135, [R1+0x358] ;  /* 0x0003580001877983 */ /* 0x0003680000300800 */
[----:B------:R-:W3:Y:S04]  /*c9b0*/  LDL.LU.64 R80, [R1+0x350] ;  /* 0x0003500001507983 */ /* 0x000ee80000300a00 */
[----:B------:R1:W4:Y:S04]  /*c9c0*/  LDL.LU.S16 R17, [R1+0x44] ;  /* 0x0000440001117983 */ /* 0x0003280000300600 */
[----:B------:R1:W3:Y:S01]  /*c9d0*/  LDL.LU.S16 R3, [R1+0x40] ;  /* 0x0000400001037983 */ /* 0x0002e20000300600 */
[----:B------:R-:W1:Y:S01]  /*c9e0*/  MUFU.EX2 R7, R156 ;  /* 0x0000009c00077308 */ /* 0x000e620000000800 */
[----:B------:R-:W-:-:S02]  /*c9f0*/  PRMT R184, R45, 0x7632, R184 ;  /* 0x000076322db87816 */ /* 0x000fc400000000b8 */
[----:B------:R-:W-:Y:S01]  /*ca00*/  ISETP.LE.U32.AND P1, PT, R6, UR15, PT ;  /* 0x0000000f06007c0c */ /* 0x000fe2000bf23070 */
[----:B--2---:R-:W-:Y:S01]  /*ca10*/  FADD.FTZ R6, R16, R14 ;  /* 0x0000000e10067221 */ /* 0x004fe20000010000 */
[----:B------:R-:W-:Y:S02]  /*ca20*/  PRMT R185, R45, 0x7610, R185 ;  /* 0x000076102db97816 */ /* 0x000fe400000000b9 */
[C---:B------:R-:W-:Y:S01]  /*ca30*/  F2FP.F16.F32.PACK_AB R22, R8.reuse, R16 ;  /* 0x000000100816723e */ /* 0x040fe200000000ff */
[----:B------:R-:W-:Y:S01]  /*ca40*/  FADD.FTZ R14, R8, R6 ;  /* 0x00000006080e7221 */ /* 0x000fe20000010000 */
[----:B------:R-:W-:Y:S02]  /*ca50*/  LOP3.LUT R8, R13, UR22, R32, 0x96, !PT ;  /* 0x000000160d087c12 */ /* 0x000fe4000f8e9620 */
[----:B-1----:R-:W-:Y:S01]  /*ca60*/  F2FP.F16.F32.PACK_AB R21, R7, R15 ;  /* 0x0000000f0715723e */ /* 0x002fe200000000ff */
[----:B----4-:R-:W-:Y:S02]  /*ca70*/  @!P4 HADD2 R17, -R185.H0_H0, -RZ.H0_H0 ;  /* 0xa00000ffb911c230 */ /* 0x010fe40000000900 */
[----:B---3--:R-:W-:-:S03]  /*ca80*/  @!P3 HADD2 R3, -R184.H0_H0, -RZ.H0_H0 ;  /* 0xa00000ffb803b230 */ /* 0x008fc60000000900 */
[----:B------:R-:W-:Y:S02]  /*ca90*/  PRMT R16, R17, 0x7610, R16 ;  /* 0x0000761011107816 */ /* 0x000fe40000000010 */
[----:B------:R1:W2:Y:S01]  /*caa0*/  LDL.LU.S16 R17, [R1+0x48] ;  /* 0x0000480001117983 */ /* 0x0002a20000300600 */
[----:B------:R-:W-:Y:S01]  /*cab0*/  PRMT R13, R3, 0x7610, R13 ;  /* 0x00007610030d7816 */ /* 0x000fe2000000000d */
[----:B------:R-:W-:-:S04]  /*cac0*/  FADD.FTZ R3, R15, R18 ;  /* 0x000000120f037221 */ /* 0x000fc80000010000 */
[----:B------:R-:W-:Y:S02]  /*cad0*/  FADD.FTZ R19, R7, R3 ;  /* 0x0000000307137221 */ /* 0x000fe40000010000 */
[----:B------:R1:W3:Y:S01]  /*cae0*/  LDL.LU.S16 R7, [R1+0x4c] ;  /* 0x00004c0001077983 */ /* 0x0002e20000300600 */
[C---:B------:R-:W-:Y:S01]  /*caf0*/  PRMT R182, R44.reuse, 0x7610, R182 ;  /* 0x000076102cb67816 */ /* 0x040fe200000000b6 */
[----:B------:R-:W-:Y:S02]  /*cb00*/  IMAD.MOV.U32 R143, RZ, RZ, R57 ;  /* 0x000000ffff8f7224 */ /* 0x000fe400078e0039 */
[----:B------:R-:W-:Y:S02]  /*cb10*/  IMAD.MOV.U32 R57, RZ, RZ, R147 ;  /* 0x000000ffff397224 */ /* 0x000fe400078e0093 */
[----:B------:R-:W-:Y:S01]  /*cb20*/  IMAD.MOV.U32 R147, RZ, RZ, R166 ;  /* 0x000000ffff937224 */ /* 0x000fe200078e00a6 */
[----:B------:R-:W-:Y:S01]  /*cb30*/  PRMT R183, R44, 0x7632, R183 ;  /* 0x000076322cb77816 */ /* 0x000fe200000000b7 */
[----:B------:R-:W-:-:S02]  /*cb40*/  IMAD.MOV.U32 R142, RZ, RZ, R56 ;  /* 0x000000ffff8e7224 */ /* 0x000fc400078e0038 */
[----:B------:R-:W-:Y:S02]  /*cb50*/  IMAD.MOV.U32 R56, RZ, RZ, R57 ;  /* 0x000000ffff387224 */ /* 0x000fe400078e0039 */
[----:B------:R-:W-:Y:S02]  /*cb60*/  IMAD.MOV.U32 R57, RZ, RZ, R147 ;  /* 0x000000ffff397224 */ /* 0x000fe400078e0093 */
[----:B------:R-:W-:Y:S01]  /*cb70*/  IMAD.MOV.U32 R147, RZ, RZ, R75 ;  /* 0x000000ffff937224 */ /* 0x000fe200078e004b */
[----:B------:R-:W-:Y:S01]  /*cb80*/  PRMT R75, R182, 0x5410, R183 ;  /* 0x00005410b64b7816 */ /* 0x000fe200000000b7 */
[----:B------:R-:W-:Y:S02]  /*cb90*/  IMAD.MOV.U32 R166, RZ, RZ, R115 ;  /* 0x000000ffffa67224 */ /* 0x000fe400078e0073 */
[----:B------:R-:W-:Y:S01]  /*cba0*/  IMAD.MOV.U32 R115, RZ, RZ, R74 ;  /* 0x000000ffff737224 */ /* 0x000fe200078e004a */
[----:B------:R-:W-:Y:S02]  /*cbb0*/  PRMT R74, R185, 0x5410, R184 ;  /* 0x00005410b94a7816 */ /* 0x000fe400000000b8 */
[----:B------:R-:W-:Y:S01]  /*cbc0*/  @!P4 PRMT R185, R16, 0x5410, RZ ;  /* 0x0000541010b9c816 */ /* 0x000fe200000000ff */
[----:B------:R-:W-:Y:S01]  /*cbd0*/  IMAD.MOV.U32 R156, RZ, RZ, R56 ;  /* 0x000000ffff9c7224 */ /* 0x000fe200078e0038 */
[----:B------:R-:W-:Y:S01]  /*cbe0*/  @!P3 PRMT R184, R13, 0x5410, RZ ;  /* 0x000054100db8b816 */ /* 0x000fe200000000ff */
[----:B------:R-:W-:Y:S01]  /*cbf0*/  IMAD.MOV.U32 R56, RZ, RZ, R57 ;  /* 0x000000ffff387224 */ /* 0x000fe200078e0039 */
[----:B------:R-:W-:Y:S01]  /*cc00*/  LOP3.LUT R9, R33, UR33, R52, 0x96, !PT ;  /* 0x0000002121097c12 */ /* 0x000fe2000f8e9634 */
[----:B------:R-:W4:Y:S01]  /*cc10*/  MUFU.EX2 R15, R156 ;  /* 0x0000009c000f7308 */ /* 0x000f220000000800 */
[----:B------:R-:W-:-:S02]  /*cc20*/  IMAD.MOV.U32 R57, RZ, RZ, R147 ;  /* 0x000000ffff397224 */ /* 0x000fc400078e0093 */
[----:B------:R-:W-:Y:S02]  /*cc30*/  IMAD.MOV.U32 R147, RZ, RZ, R132 ;  /* 0x000000ffff937224 */ /* 0x000fe400078e0084 */
[----:B------:R1:W5:Y:S04]  /*cc40*/  LDL.LU R132, [R1+0x348] ;  /* 0x0003480001847983 */ /* 0x0003680000300800 */
[----:B------:R1:W4:Y:S01]  /*cc50*/  LDL.LU.S16 R44, [R1+0x5c] ;  /* 0x00005c00012c7983 */ /* 0x0003220000300600 */
[----:B---3--:R-:W-:-:S05]  /*cc60*/  @!P2 HADD2 R7, -R182.H0_H0, -RZ.H0_H0 ;  /* 0xa00000ffb607a230 */ /* 0x008fca0000000900 */
[----:B------:R-:W-:-:S04]  /*cc70*/  PRMT R3, R7, 0x7610, R3 ;  /* 0x0000761007037816 */ /* 0x000fc80000000003 */
[----:B------:R-:W-:Y:S02]  /*cc80*/  @!P2 PRMT R182, R3, 0x5410, RZ ;  /* 0x0000541003b6a816 */ /* 0x000fe400000000ff */
[C---:B------:R-:W-:Y:S01]  /*cc90*/  LOP3.LUT R3, R4.reuse, 0xff, RZ, 0xc0, !PT ;  /* 0x000000ff04037812 */ /* 0x040fe200078ec0ff */
[----:B--2---:R-:W-:Y:S01]  /*cca0*/  @!P1 HADD2 R17, -R183.H0_H0, -RZ.H0_H0 ;  /* 0xa00000ffb7119230 */ /* 0x004fe20000000900 */
[----:B------:R-:W-:Y:S02]  /*ccb0*/  LOP3.LUT R7, R4, 0xffff, RZ, 0xc0, !PT ;  /* 0x0000ffff04077812 */ /* 0x000fe400078ec0ff */
[----:B------:R-:W-:Y:S02]  /*ccc0*/  ISETP.LE.U32.AND P4, PT, R3, UR15, PT ;  /* 0x0000000f03007c0c */ /* 0x000fe4000bf83070 */
[--C-:B------:R-:W-:Y:S02]  /*ccd0*/  SHF.R.U32.HI R3, RZ, 0x10, R4.reuse ;  /* 0x00000010ff037819 */ /* 0x100fe40000011604 */
[----:B------:R-:W-:-:S02]  /*cce0*/  SHF.R.U32.HI R4, RZ, 0x18, R4 ;  /* 0x00000018ff047819 */ /* 0x000fc40000011604 */
[----:B------:R-:W-:Y:S02]  /*ccf0*/  PRMT R6, R17, 0x7610, R6 ;  /* 0x0000761011067816 */ /* 0x000fe40000000006 */
[----:B------:R-:W-:Y:S01]  /*cd00*/  ISETP.LE.U32.AND P2, PT, R4, UR15, PT ;  /* 0x0000000f04007c0c */ /* 0x000fe2000bf43070 */
[----:B------:R-:W-:Y:S01]  /*cd10*/  IMAD.WIDE.U32 R4, R11, -0x2daee0ad, RZ ;  /* 0xd2511f530b047825 */ /* 0x000fe200078e00ff */
[----:B------:R-:W-:Y:S02]  /*cd20*/  LOP3.LUT R3, R3, 0xff, RZ, 0xc0, !PT ;  /* 0x000000ff03037812 */ /* 0x000fe400078ec0ff */
[----:B------:R-:W-:Y:S02]  /*cd30*/  @!P1 PRMT R183, R6, 0x5410, RZ ;  /* 0x0000541006b79816 */ /* 0x000fe400000000ff */
[----:B------:R-:W-:Y:S02]  /*cd40*/  ISETP.LE.U32.AND P3, PT, R3, UR15, PT ;  /* 0x0000000f03007c0c */ /* 0x000fe4000bf63070 */
[----:B------:R-:W-:-:S02]  /*cd50*/  LOP3.LUT R6, R4, 0xff, RZ, 0xc0, !PT ;  /* 0x000000ff04067812 */ /* 0x000fc400078ec0ff */
[----:B------:R-:W-:Y:S02]  /*cd60*/  LOP3.LUT R3, R5, UR34, R10, 0x96, !PT ;  /* 0x0000002205037c12 */ /* 0x000fe4000f8e960a */
[----:B------:R-:W-:Y:S01]  /*cd70*/  ISETP.LE.U32.AND P6, PT, R6, UR15, PT ;  /* 0x0000000f06007c0c */ /* 0x000fe2000bfc3070 */
[----:B------:R-:W2:Y:S01]  /*cd80*/  MUFU.EX2 R11, R56 ;  /* 0x00000038000b7308 */ /* 0x000ea20000000800 */
[----:B------:R-:W-:Y:S02]  /*cd90*/  SHF.R.U32.HI R6, RZ, 0x10, R3 ;  /* 0x00000010ff067819 */ /* 0x000fe40000011603 */
[----:B------:R-:W-:Y:S02]  /*cda0*/  LOP3.LUT R16, R4, 0xffff, RZ, 0xc0, !PT ;  /* 0x0000ffff04107812 */ /* 0x000fe400078ec0ff */
[--C-:B------:R-:W-:Y:S02]  /*cdb0*/  SHF.R.U32.HI R17, RZ, 0x10, R4.reuse ;  /* 0x00000010ff117819 */ /* 0x100fe40000011604 */
[----:B------:R-:W-:Y:S01]  /*cdc0*/  SHF.R.U32.HI R13, RZ, 0x18, R4 ;  /* 0x00000018ff0d7819 */ /* 0x000fe20000011604 */
[----:B------:R-:W-:Y:S01]  /*cdd0*/  IMAD.WIDE.U32 R4, R9, -0x2daee0ad, RZ ;  /* 0xd2511f5309047825 */ /* 0x000fe200078e00ff */
[----:B------:R-:W-:-:S04]  /*cde0*/  LOP3.LUT R6, R6, 0xff, RZ, 0xc0, !PT ;  /* 0x000000ff06067812 */ /* 0x000fc800078ec0ff */
[----:B------:R-:W-:Y:S02]  /*cdf0*/  LOP3.LUT R10, R5, UR19, R20, 0x96, !PT ;  /* 0x00000013050a7c12 */ /* 0x000fe4000f8e9614 */
[----:B------:R-:W-:Y:S02]  /*ce00*/  ISETP.LE.U32.AND P1, PT, R6, UR15, PT ;  /* 0x0000000f06007c0c */ /* 0x000fe4000bf23070 */
[----:B------:R-:W-:Y:S01]  /*ce10*/  SHF.R.U32.HI R5, RZ, 0x8, R7 ;  /* 0x00000008ff057819 */ /* 0x000fe20000011607 */
[----:B------:R-:W-:-:S04]  /*ce20*/  IMAD.WIDE.U32 R6, R8, -0x2daee0ad, RZ ;  /* 0xd2511f5308067825 */ /* 0x000fc800078e00ff */
[----:B----4-:R-:W-:Y:S01]  /*ce30*/  FADD.FTZ R9, R15, R14 ;  /* 0x0000000e0f097221 */ /* 0x010fe20000010000 */
[----:B------:R-:W-:Y:S02]  /*ce40*/  LOP3.LUT R5, R5, 0xffff, RZ, 0xc0, !PT ;  /* 0x0000ffff05057812 */ /* 0x000fe400078ec0ff */
[----:B------:R-:W-:Y:S01]  /*ce50*/  LOP3.LUT R8, R7, UR12, R4, 0x96, !PT ;  /* 0x0000000c07087c12 */ /* 0x000fe2000f8e9604 */
[----:B--2---:R-:W-:Y:S01]  /*ce60*/  FADD.FTZ R18, R11, R9 ;  /* 0x000000090b127221 */ /* 0x004fe20000010000 */
[----:B------:R-:W-:Y:S01]  /*ce70*/  ISETP.LE.U32.AND P5, PT, R5, UR15, PT ;  /* 0x0000000f05007c0c */ /* 0x000fe2000bfa3070 */
        /* <DEDUP_REMOVED lines=8> */
[----:B------:R-:W-:Y:S02]  /*cf00*/  LOP3.LUT R5, R11, UR8, R4, 0x96, !PT ;  /* 0x000000080b057c12 */ /* 0x000fe4000f8e9604 */
[----:B------:R1:W2:Y:S01]  /*cf10*/  LDL.LU.S16 R4, [R1+0x60] ;  /* 0x0000600001047983 */ /* 0x0002a20000300600 */
[C---:B------:R-:W-:Y:S02]  /*cf20*/  PRMT R180, R47.reuse, 0x7632, R180 ;  /* 0x000076322fb47816 */ /* 0x040fe400000000b4 */
[----:B------:R-:W-:-:S05]  /*cf30*/  PRMT R181, R47, 0x7610, R181 ;  /* 0x000076102fb57816 */ /* 0x000fca00000000b5 */
[----:B------:R-:W-:Y:S02]  /*cf40*/  @!P4 HADD2 R44, -R181.H0_H0, -RZ.H0_H0 ;  /* 0xa00000ffb52cc230 */ /* 0x000fe40000000900 */
[----:B------:R-:W-:Y:S02]  /*cf50*/  IMAD.MOV.U32 R56, RZ, RZ, R147 ;  /* 0x000000ffff387224 */ /* 0x000fe400078e0093 */
[----:B------:R-:W-:Y:S01]  /*cf60*/  IMAD.MOV.U32 R147, RZ, RZ, R165 ;  /* 0x000000ffff937224 */ /* 0x000fe200078e00a5 */
[----:B------:R-:W-:Y:S01]  /*cf70*/  PRMT R12, R44, 0x7610, R12 ;  /* 0x000076102c0c7816 */ /* 0x000fe2000000000c */
[----:B------:R-:W-:Y:S01]  /*cf80*/  IMAD.MOV.U32 R165, RZ, RZ, R73 ;  /* 0x000000ffffa57224 */ /* 0x000fe200078e0049 */
[----:B------:R-:W-:Y:S02]  /*cf90*/  PRMT R73, R181, 0x5410, R180 ;  /* 0x00005410b5497816 */ /* 0x000fe400000000b4 */
[----:B------:R-:W-:Y:S01]  /*cfa0*/  @!P4 PRMT R181, R12, 0x5410, RZ ;  /* 0x000054100cb5c816 */ /* 0x000fe200000000ff */
[----:B--2---:R-:W-:-:S05]  /*cfb0*/  @!P5 HADD2 R4, -R180.H0_H0, -RZ.H0_H0 ;  /* 0xa00000ffb404d230 */ /* 0x004fca0000000900 */
[----:B------:R-:W-:Y:S02]  /*cfc0*/  PRMT R11, R4, 0x7610, R11 ;  /* 0x00007610040b7816 */ /* 0x000fe4000000000b */
[----:B------:R-:W-:-:S04]  /*cfd0*/  LOP3.LUT R4, R3, 0xff, RZ, 0xc0, !PT ;  /* 0x000000ff03047812 */ /* 0x000fc800078ec0ff */
[----:B------:R-:W-:Y:S02]  /*cfe0*/  ISETP.LE.U32.AND P4, PT, R4, UR15, PT ;  /* 0x0000000f04007c0c */ /* 0x000fe4000bf83070 */
[----:B------:R1:W2:Y:S04]  /*cff0*/  LDL.LU.S16 R4, [R1+0x64] ;  /* 0x0000640001047983 */ /* 0x0002a80000300600 */
[----:B------:R1:W3:Y:S01]  /*d000*/  LDL.LU.S16 R44, [R1+0x6c] ;  /* 0x00006c00012c7983 */ /* 0x0002e20000300600 */
[C---:B------:R-:W-:Y:S01]  /*d010*/  PRMT R179, R48.reuse, 0x7610, R179 ;  /* 0x0000761030b37816 */ /* 0x040fe200000000b3 */
[----:B------:R-:W-:Y:S01]  /*d020*/  IMAD.MOV.U32 R156, RZ, RZ, R56 ;  /* 0x000000ffff9c7224 */ /* 0x000fe200078e0038 */
[----:B------:R-:W-:Y:S01]  /*d030*/  PRMT R178, R48, 0x7632, R178 ;  /* 0x0000763230b27816 */ /* 0x000fe200000000b2 */
[----:B------:R-:W-:-:S02]  /*d040*/  IMAD.MOV.U32 R56, RZ, RZ, R57 ;  /* 0x000000ffff387224 */ /* 0x000fc400078e0039 */
[----:B------:R-:W-:Y:S02]  /*d050*/  IMAD.MOV.U32 R57, RZ, RZ, R163 ;  /* 0x000000ffff397224 */ /* 0x000fe400078e00a3 */
[----:B------:R-:W-:Y:S02]  /*d060*/  IMAD.MOV.U32 R163, RZ, RZ, R95 ;  /* 0x000000ffffa37224 */ /* 0x000fe400078e005f */
[----:B------:R-:W-:Y:S01]  /*d070*/  IMAD.MOV.U32 R95, RZ, RZ, R67 ;  /* 0x000000ffff5f7224 */ /* 0x000fe200078e0043 */
[----:B------:R-:W-:Y:S02]  /*d080*/  PRMT R67, R179, 0x5410, R178 ;  /* 0x00005410b3437816 */ /* 0x000fe400000000b2 */
[----:B------:R-:W-:Y:S01]  /*d090*/  @!P5 PRMT R180, R11, 0x5410, RZ ;  /* 0x000054100bb4d816 */ /* 0x000fe200000000ff */
[----:B--2---:R-:W-:-:S05]  /*d0a0*/  @!P3 HADD2 R4, -R179.H0_H0, -RZ.H0_H0 ;  /* 0xa00000ffb304b230 */ /* 0x004fca0000000900 */
[----:B------:R-:W-:Y:S02]  /*d0b0*/  PRMT R7, R4, 0x7610, R7 ;  /* 0x0000761004077816 */ /* 0x000fe40000000007 */
[----:B------:R-:W-:Y:S02]  /*d0c0*/  SHF.R.U32.HI R4, RZ, 0x18, R3 ;  /* 0x00000018ff047819 */ /* 0x000fe40000011603 */
[----:B------:R-:W-:Y:S01]  /*d0d0*/  @!P3 PRMT R179, R7, 0x5410, RZ ;  /* 0x0000541007b3b816 */ /* 0x000fe200000000ff */
[----:B------:R-:W-:Y:S01]  /*d0e0*/  IMAD.WIDE.U32 R6, R6, -0x326172a9, RZ ;  /* 0xcd9e8d5706067825 */ /* 0x000fe200078e00ff */
[----:B------:R-:W-:-:S03]  /*d0f0*/  ISETP.LE.U32.AND P5, PT, R4, UR15, PT ;  /* 0x0000000f04007c0c */ /* 0x000fc6000bfa3070 */
[----:B---3--:R-:W-:Y:S02]  /*d100*/  @!P2 HADD2 R44, -R178.H0_H0, -RZ.H0_H0 ;  /* 0xa00000ffb22ca230 */ /* 0x008fe40000000900 */
[----:B------:R-:W-:Y:S01]  /*d110*/  IMAD.WIDE.U32 R4, R5, -0x326172a9, RZ ;  /* 0xcd9e8d5705047825 */ /* 0x000fe200078e00ff */
[----:B------:R-:W-:Y:S02]  /*d120*/  LOP3.LUT R8, R7, UR9, R8, 0x96, !PT ;  /* 0x0000000907087c12 */ /* 0x000fe4000f8e9608 */
[----:B------:R1:W2:Y:S01]  /*d130*/  LDL.LU.S16 R7, [R1+0x70] ;  /* 0x0000700001077983 */ /* 0x0002a20000300600 */
[----:B------:R-:W-:Y:S02]  /*d140*/  ISETP.LE.U32.AND P3, PT, R13, UR15, PT ;  /* 0x0000000f0d007c0c */ /* 0x000fe4000bf63070 */
[C---:B------:R-:W-:Y:S02]  /*d150*/  LOP3.LUT R11, R4.reuse, 0xff, RZ, 0xc0, !PT ;  /* 0x000000ff040b7812 */ /* 0x040fe400078ec0ff */
[----:B------:R-:W-:-:S02]  /*d160*/  LOP3.LUT R13, R4, 0xffff, RZ, 0xc0, !PT ;  /* 0x0000ffff040d7812 */ /* 0x000fc400078ec0ff */
[--C-:B------:R-:W-:Y:S02]  /*d170*/  SHF.R.U32.HI R12, RZ, 0x10, R4.reuse ;  /* 0x00000010ff0c7819 */ /* 0x100fe40000011604 */
[--C-:B------:R-:W-:Y:S02]  /*d180*/  SHF.R.U32.HI R9, RZ, 0x18, R4.reuse ;  /* 0x00000018ff097819 */ /* 0x100fe40000011604 */
[----:B------:R-:W-:Y:S02]  /*d190*/  PRMT R4, R44, 0x7610, R4 ;  /* 0x000076102c047816 */ /* 0x000fe40000000004 */
[----:B------:R1:W3:Y:S01]  /*d1a0*/  LDL.LU.S16 R44, [R1+0x74] ;  /* 0x00007400012c7983 */ /* 0x0002e20000300600 */
[----:B------:R-:W-:-:S04]  /*d1b0*/  LOP3.LUT R3, R3, 0xffff, RZ, 0xc0, !PT ;  /* 0x0000ffff03037812 */ /* 0x000fc800078ec0ff */
[----:B------:R-:W-:-:S04]  /*d1c0*/  SHF.R.U32.HI R3, RZ, 0x8, R3 ;  /* 0x00000008ff037819 */ /* 0x000fc80000011603 */
[----:B------:R-:W-:Y:S02]  /*d1d0*/  LOP3.LUT R3, R3, 0xffff, RZ, 0xc0, !PT ;  /* 0x0000ffff03037812 */ /* 0x000fe400078ec0ff */
[----:B------:R-:W-:Y:S02]  /*d1e0*/  @!P2 PRMT R178, R4, 0x5410, RZ ;  /* 0x0000541004b2a816 */ /* 0x000fe400000000ff */
[----:B------:R-:W-:Y:S02]  /*d1f0*/  ISETP.LE.U32.AND P2, PT, R3, UR15, PT ;  /* 0x0000000f03007c0c */ /* 0x000fe4000bf43070 */
[----:B------:R-:W-:Y:S02]  /*d200*/  PRMT R175, R43, 0x7610, R175 ;  /* 0x000076102baf7816 */ /* 0x000fe400000000af */
[----:B------:R-:W-:Y:S01]  /*d210*/  LOP3.LUT R6, R5, UR35, R6, 0x96, !PT ;  /* 0x0000002305067c12 */ /* 0x000fe2000f8e9606 */
[----:B------:R-:W-:Y:S01]  /*d220*/  IMAD.WIDE.U32 R4, R8, -0x2daee0ad, RZ ;  /* 0xd2511f5308047825 */ /* 0x000fe200078e00ff */
[----:B------:R-:W-:-:S03]  /*d230*/  PRMT R174, R43, 0x7632, R174 ;  /* 0x000076322bae7816 */ /* 0x000fc600000000ae */
[----:B------:R-:W-:Y:S02]  /*d240*/  IMAD.MOV.U32 R157, RZ, RZ, R156 ;  /* 0x000000ffff9d7224 */ /* 0x000fe400078e009c */
[----:B------:R-:W-:Y:S02]  /*d250*/  IMAD.MOV.U32 R156, RZ, RZ, R115 ;  /* 0x000000ffff9c7224 */ /* 0x000fe400078e0073 */
[----:B------:R-:W-:Y:S02]  /*d260*/  IMAD.MOV.U32 R115, RZ, RZ, R114 ;  /* 0x000000ffff737224 */ /* 0x000fe400078e0072 */
[----:B------:R-:W-:Y:S01]  /*d270*/  IMAD.MOV.U32 R114, RZ, RZ, R112 ;  /* 0x000000ffff727224 */ /* 0x000fe200078e0070 */
[----:B------:R-:W-:Y:S01]  /*d280*/  LOP3.LUT R3, R5, UR34, R10, 0x96, !PT ;  /* 0x0000002205037c12 */ /* 0x000fe2000f8e960a */
[----:B------:R-:W-:Y:S01]  /*d290*/  IMAD.MOV.U32 R112, RZ, RZ, R66 ;  /* 0x000000ffff707224 */ /* 0x000fe200078e0042 */
[----:B------:R-:W-:Y:S02]  /*d2a0*/  PRMT R66, R175, 0x5410, R174 ;  /* 0x00005410af427816 */ /* 0x000fe400000000ae */
[----:B------:R-:W-:-:S02]  /*d2b0*/  LOP3.LUT R10, R4, 0xffff, RZ, 0xc0, !PT ;  /* 0x0000ffff040a7812 */ /* 0x000fc400078ec0ff */
[----:B------:R-:W-:Y:S01]  /*d2c0*/  SHF.R.U32.HI R5, RZ, 0x18, R4 ;  /* 0x00000018ff057819 */ /* 0x000fe20000011604 */
[----:B--2---:R-:W-:-:S05]  /*d2d0*/  @!P4 HADD2 R7, -R175.H0_H0, -RZ.H0_H0 ;  /* 0xa00000ffaf07c230 */ /* 0x004fca0000000900 */
[----:B------:R-:W-:Y:S02]  /*d2e0*/  PRMT R14, R7, 0x7610, R14 ;  /* 0x00007610070e7816 */ /* 0x000fe4000000000e */
[----:B------:R-:W-:Y:S02]  /*d2f0*/  LOP3.LUT R7, R4, 0xff, RZ, 0xc0, !PT ;  /* 0x000000ff04077812 */ /* 0x000fe400078ec0ff */
[----:B------:R-:W-:Y:S01]  /*d300*/  @!P4 PRMT R175, R14, 0x5410, RZ ;  /* 0x000054100eafc816 */ /* 0x000fe200000000ff */
[----:B---3--:R-:W-:Y:S01]  /*d310*/  @!P2 HADD2 R44, -R174.H0_H0, -RZ.H0_H0 ;  /* 0xa00000ffae2ca230 */ /* 0x008fe20000000900 */
[----:B------:R-:W-:Y:S02]  /*d320*/  ISETP.LE.U32.AND P4, PT, R7, UR15, PT ;  /* 0x0000000f07007c0c */ /* 0x000fe4000bf83070 */
[----:B------:R-:W-:Y:S02]  /*d330*/  SHF.R.U32.HI R14, RZ, 0x10, R4 ;  /* 0x00000010ff0e7819 */ /* 0x000fe40000011604 */
[----:B------:R-:W-:-:S02]  /*d340*/  PRMT R7, R44, 0x7610, R7 ;  /* 0x000076102c077816 */ /* 0x000fc40000000007 */
[----:B------:R-:W-:Y:S02]  /*d350*/  SHF.R.U32.HI R4, RZ, 0x8, R16 ;  /* 0x00000008ff047819 */ /* 0x000fe40000011610 */
[----:B------:R-:W-:Y:S02]  /*d360*/  @!P2 PRMT R174, R7, 0x5410, RZ ;  /* 0x0000541007aea816 */ /* 0x000fe400000000ff */
[----:B------:R-:W-:Y:S01]  /*d370*/  LOP3.LUT R4, R4, 0xffff, RZ, 0xc0, !PT ;  /* 0x0000ffff04047812 */ /* 0x000fe200078ec0ff */
[----:B------:R1:W2:Y:S03]  /*d380*/  LDL.LU.S16 R7, [R1+0x78] ;  /* 0x0000780001077983 */ /* 0x0002a60000300600 */
[----:B------:R-:W-:Y:S02]  /*d390*/  ISETP.LE.U32.AND P2, PT, R4, UR15, PT ;  /* 0x0000000f04007c0c */ /* 0x000fe4000bf43070 */
[----:B------:R1:W3:Y:S01]  /*d3a0*/  LDL.LU.S16 R4, [R1+0x80] ;  /* 0x0000800001047983 */ /* 0x0002e20000300600 */
[----:B------:R-:W-:-:S02]  /*d3b0*/  PRMT R173, R39, 0x7610, R173 ;  /* 0x0000761027ad7816 */ /* 0x000fc400000000ad */
[----:B------:R-:W-:-:S03]  /*d3c0*/  PRMT R172, R39, 0x7632, R172 ;  /* 0x0000763227ac7816 */ /* 0x000fc600000000ac */
[----:B--2---:R-:W-:Y:S02]  /*d3d0*/  @!P1 HADD2 R7, -R173.H0_H0, -RZ.H0_H0 ;  /* 0xa00000ffad079230 */ /* 0x004fe40000000900 */
[----:B---3--:R-:W-:-:S03]  /*d3e0*/  @!P5 HADD2 R4, -R172.H0_H0, -RZ.H0_H0 ;  /* 0xa00000ffac04d230 */ /* 0x008fc60000000900 */
[----:B------:R-:W-:Y:S02]  /*d3f0*/  PRMT R43, R7, 0x7610, R43 ;  /* 0x00007610072b7816 */ /* 0x000fe4000000002b */
[----:B------:R2:W3:Y:S01]  /*d400*/  MUFU.EX2 R7, R157 ;  /* 0x0000009d00077308 */ /* 0x0004e20000000800 */
[----:B------:R-:W-:Y:S01]  /*d410*/  PRMT R8, R4, 0x7610, R8 ;  /* 0x0000761004087816 */ /* 0x000fe20000000008 */
[----:B--2---:R-:W-:Y:S02]  /*d420*/  IMAD.MOV.U32 R157, RZ, RZ, R156 ;  /* 0x000000ffff9d7224 */ /* 0x004fe400078e009c */
[----:B------:R-:W-:Y:S02]  /*d430*/  IMAD.MOV.U32 R156, RZ, RZ, R165 ;  /* 0x000000ffff9c7224 */ /* 0x000fe400078e00a5 */
[----:B------:R-:W-:Y:S02]  /*d440*/  IMAD.MOV.U32 R165, RZ, RZ, R166 ;  /* 0x000000ffffa57224 */ /* 0x000fe400078e00a6 */
[----:B------:R-:W-:-:S02]  /*d450*/  IMAD.MOV.U32 R166, RZ, RZ, R168 ;  /* 0x000000ffffa67224 */ /* 0x000fc400078e00a8 */
[----:B------:R-:W-:Y:S02]  /*d460*/  IMAD.MOV.U32 R168, RZ, RZ, R159 ;  /* 0x000000ffffa87224 */ /* 0x000fe400078e009f */
[----:B------:R-:W-:Y:S01]  /*d470*/  IMAD.MOV.U32 R159, RZ, RZ, R65 ;  /* 0x000000ffff9f7224 */ /* 0x000fe200078e0041 */
[----:B------:R-:W-:Y:S02]  /*d480*/  PRMT R65, R173, 0x5410, R172 ;  /* 0x00005410ad417816 */ /* 0x000fe400000000ac */
[----:B------:R-:W-:Y:S02]  /*d490*/  @!P5 PRMT R172, R8, 0x5410, RZ ;  /* 0x0000541008acd816 */ /* 0x000fe400000000ff */
[----:B------:R1:W2:Y:S01]  /*d4a0*/  LDL.LU.S16 R8, [R1+0x8c] ;  /* 0x00008c0001087983 */ /* 0x0002a20000300600 */
[----:B------:R-:W-:Y:S02]  /*d4b0*/  PRMT R139, R31, 0x7610, R139 ;  /* 0x000076101f8b7816 */ /* 0x000fe4000000008b */
[----:B------:R-:W-:-:S02]  /*d4c0*/  @!P1 PRMT R173, R43, 0x5410, RZ ;  /* 0x000054102bad9816 */ /* 0x000fc400000000ff */
[----:B------:R-:W-:Y:S01]  /*d4d0*/  ISETP.LE.U32.AND P1, PT, R5, UR15, PT ;  /* 0x0000000f05007c0c */ /* 0x000fe2000bf23070 */
[----:B--2---:R-:W-:-:S05]  /*d4e0*/  @!P6 HADD2 R8, -R139.H0_H0, -RZ.H0_H0 ;  /* 0xa00000ff8b08e230 */ /* 0x004fca0000000900 */
[----:B------:R-:W-:Y:S02]  /*d4f0*/  PRMT R33, R8, 0x7610, R33 ;  /* 0x0000761008217816 */ /* 0x000fe40000000021 */
[----:B------:R1:W2:Y:S01]  /*d500*/  LDL.LU.S16 R8, [R1+0x88] ;  /* 0x0000880001087983 */ /* 0x0002a20000300600 */
[----:B------:R-:W4:Y:S01]  /*d510*/  MUFU.EX2 R5, R157 ;  /* 0x0000009d00057308 */ /* 0x000f220000000800 */
[----:B------:R-:W-:Y:S02]  /*d520*/  PRMT R138, R31, 0x7632, R138 ;  /* 0x000076321f8a7816 */ /* 0x000fe4000000008a */
[----:B------:R-:W-:-:S04]  /*d530*/  LOP3.LUT R4, R17, 0xff, RZ, 0xc0, !PT ;  /* 0x000000ff11047812 */ /* 0x000fc800078ec0ff */
[----:B------:R-:W-:Y:S01]  /*d540*/  ISETP.LE.U32.AND P5, PT, R4, UR15, PT ;  /* 0x0000000f04007c0c */ /* 0x000fe2000bfa3070 */
[----:B---3--:R-:W-:Y:S01]  /*d550*/  FADD.FTZ R4, R7, R19 ;  /* 0x0000001307047221 */ /* 0x008fe20000010000 */
[----:B--2---:R-:W-:-:S05]  /*d560*/  @!P2 HADD2 R8, -R138.H0_H0, -RZ.H0_H0 ;  /* 0xa00000ff8a08a230 */ /* 0x004fca0000000900 */
[----:B------:R-:W-:Y:S01]  /*d570*/  PRMT R32, R8, 0x7610, R32 ;  /* 0x0000761008207816 */ /* 0x000fe20000000020 */
[----:B----4-:R-:W-:Y:S02]  /*d580*/  FADD.FTZ R8, R5, R4 ;  /* 0x0000000405087221 */ /* 0x010fe40000010000 */
[----:B------:R1:W2:Y:S01]  /*d590*/  LDL.LU.S16 R4, [R1+0x90] ;  /* 0x0000900001047983 */ /* 0x0002a20000300600 */
        /* <DEDUP_REMOVED lines=11> */
[----:B--2---:R-:W-:-:S05]  /*d650*/  @!P5 HADD2 R4, -R137.H0_H0, -RZ.H0_H0 ;  /* 0xa00000ff8904d230 */ /* 0x004fca0000000900 */
[----:B------:R-:W-:-:S04]  /*d660*/  PRMT R31, R4, 0x7610, R31 ;  /* 0x00007610041f7816 */ /* 0x000fc8000000001f */
[----:B------:R-:W-:Y:S02]  /*d670*/  @!P5 PRMT R137, R31, 0x5410, RZ ;  /* 0x000054101f89d816 */ /* 0x000fe400000000ff */
[----:B------:R1:W2:Y:S01]  /*d680*/  LDL.LU.S16 R31, [R1+0x94] ;  /* 0x00009400011f7983 */ /* 0x0002a20000300600 */
[----:B------:R-:W-:Y:S01]  /*d690*/  LOP3.LUT R4, R6, 0xff, RZ, 0xc0, !PT ;  /* 0x000000ff06047812 */ /* 0x000fe200078ec0ff */
[----:B--2---:R-:W-:-:S05]  /*d6a0*/  @!P3 HADD2 R31, -R136.H0_H0, -RZ.H0_H0 ;  /* 0xa00000ff881fb230 */ /* 0x004fca0000000900 */
[----:B------:R-:W-:-:S04]  /*d6b0*/  PRMT R20, R31, 0x7610, R20 ;  /* 0x000076101f147816 */ /* 0x000fc80000000014 */
[----:B------:R-:W-:Y:S02]  /*d6c0*/  @!P3 PRMT R136, R20, 0x5410, RZ ;  /* 0x000054101488b816 */ /* 0x000fe400000000ff */
[----:B------:R1:W2:Y:S01]  /*d6d0*/  LDL.LU.S16 R20, [R1+0x98] ;  /* 0x0000980001147983 */ /* 0x0002a20000300600 */
[----:B------:R-:W-:Y:S02]  /*d6e0*/  ISETP.LE.U32.AND P5, PT, R4, UR15, PT ;  /* 0x0000000f04007c0c */ /* 0x000fe4000bfa3070 */
[C---:B------:R-:W-:Y:S01]  /*d6f0*/  PRMT R131, R22.reuse, 0x7610, R131 ;  /* 0x0000761016837816 */ /* 0x040fe20000000083 */
[----:B------:R-:W-:Y:S01]  /*d700*/  IMAD.MOV.U32 R147, RZ, RZ, R112 ;  /* 0x000000ffff937224 */ /* 0x000fe200078e0070 */
[----:B------:R-:W-:Y:S01]  /*d710*/  PRMT R130, R22, 0x7632, R130 ;  /* 0x0000763216827816 */ /* 0x000fe20000000082 */
[----:B------:R-:W-:Y:S02]  /*d720*/  IMAD.MOV.U32 R157, RZ, RZ, R143 ;  /* 0x000000ffff9d7224 */ /* 0x000fe400078e008f */
[----:B------:R-:W-:Y:S01]  /*d730*/  IMAD.MOV.U32 R143, RZ, RZ, R147 ;  /* 0x000000ffff8f7224 */ /* 0x000fe200078e0093 */
[----:B------:R-:W-:-:S02]  /*d740*/  PRMT R147, R131, 0x5410, R130 ;  /* 0x0000541083937816 */ /* 0x000fc40000000082 */
[----:B------:R-:W-:-:S03]  /*d750*/  LOP3.LUT R4, R6, 0xffff, RZ, 0xc0, !PT ;  /* 0x0000ffff06047812 */ /* 0x000fc600078ec0ff */
[----:B--2---:R-:W-:-:S05]  /*d760*/  @!P5 HADD2 R20, -R131.H0_H0, -RZ.H0_H0 ;  /* 0xa00000ff8314d230 */ /* 0x004fca0000000900 */
[----:B------:R-:W-:-:S04]  /*d770*/  PRMT R19, R20, 0x7610, R19 ;  /* 0x0000761014137816 */ /* 0x000fc80000000013 */
[----:B------:R-:W-:Y:S02]  /*d780*/  @!P5 PRMT R131, R19, 0x5410, RZ ;  /* 0x000054101383d816 */ /* 0x000fe400000000ff */
[----:B------:R1:W2:Y:S01]  /*d790*/  LDL.LU.S16 R19, [R1+0x9c] ;  /* 0x00009c0001137983 */ /* 0x0002a20000300600 */
[----:B------:R-:W-:-:S04]  /*d7a0*/  SHF.R.U32.HI R4, RZ, 0x8, R4 ;  /* 0x00000008ff047819 */ /* 0x000fc80000011604 */
[----:B------:R-:W-:-:S04]  /*d7b0*/  LOP3.LUT R4, R4, 0xffff, RZ, 0xc0, !PT ;  /* 0x0000ffff04047812 */ /* 0x000fc800078ec0ff */
[----:B------:R-:W-:Y:S02]  /*d7c0*/  ISETP.LE.U32.AND P3, PT, R4, UR15, PT ;  /* 0x0000000f04007c0c */ /* 0x000fe4000bf63070 */
[----:B------:R-:W-:-:S04]  /*d7d0*/  SHF.R.U32.HI R4, RZ, 0x10, R6 ;  /* 0x00000010ff047819 */ /* 0x000fc80000011606 */
[----:B------:R-:W-:-:S04]  /*d7e0*/  LOP3.LUT R4, R4, 0xff, RZ, 0xc0, !PT ;  /* 0x000000ff04047812 */ /* 0x000fc800078ec0ff */
[----:B------:R-:W-:-:S03]  /*d7f0*/  ISETP.LE.U32.AND P5, PT, R4, UR15, PT ;  /* 0x0000000f04007c0c */ /* 0x000fc6000bfa3070 */
        /* <DEDUP_REMOVED lines=13> */
[----:B------:R-:W-:-:S04]  /*d8d0*/  SHF.R.U32.HI R6, RZ, 0x18, R6 ;  /* 0x00000018ff067819 */ /* 0x000fc80000011606 */
[----:B------:R-:W-:-:S13]  /*d8e0*/  ISETP.LE.U32.AND P3, PT, R6, UR15, PT ;  /* 0x0000000f06007c0c */ /* 0x000fda000bf63070 */
[----:B--2---:R-:W-:-:S05]  /*d8f0*/  @!P3 HADD2 R17, -R128.H0_H0, -RZ.H0_H0 ;  /* 0xa00000ff8011b230 */ /* 0x004fca0000000900 */
[----:B------:R-:W-:-:S04]  /*d900*/  PRMT R16, R17, 0x7610, R16 ;  /* 0x0000761011107816 */ /* 0x000fc80000000010 */
[----:B------:R-:W-:Y:S02]  /*d910*/  @!P3 PRMT R128, R16, 0x5410, RZ ;  /* 0x000054101080b816 */ /* 0x000fe400000000ff */
[----:B------:R1:W2:Y:S01]  /*d920*/  LDL.LU.S16 R16, [R1+0xa8] ;  /* 0x0000a80001107983 */ /* 0x0002a20000300600 */
[----:B------:R-:W-:Y:S01]  /*d930*/  IMAD.MOV.U32 R112, RZ, RZ, R64 ;  /* 0x000000ffff707224 */ /* 0x000fe200078e0040 */
[----:B------:R-:W-:Y:S02]  /*d940*/  PRMT R64, R139, 0x5410, R138 ;  /* 0x000054108b407816 */ /* 0x000fe4000000008a */
[----:B------:R-:W-:Y:S02]  /*d950*/  @!P6 PRMT R139, R33, 0x5410, RZ ;  /* 0x00005410218be816 */ /* 0x000fe400000000ff */
[----:B------:R-:W-:Y:S02]  /*d960*/  ISETP.LE.U32.AND P6, PT, R11, UR15, PT ;  /* 0x0000000f0b007c0c */ /* 0x000fe4000bfc3070 */
[----:B------:R-:W-:Y:S01]  /*d970*/  PRMT R127, R15, 0x7610, R127 ;  /* 0x000076100f7f7816 */ /* 0x000fe2000000007f */
[----:B------:R-:W-:-:S02]  /*d980*/  IMAD.MOV.U32 R161, RZ, RZ, R158 ;  /* 0x000000ffffa17224 */ /* 0x000fc400078e009e */
[----:B------:R-:W-:Y:S01]  /*d990*/  IMAD.MOV.U32 R158, RZ, RZ, R157 ;  /* 0x000000ffff9e7224 */ /* 0x000fe200078e009d */
[----:B------:R-:W-:Y:S01]  /*d9a0*/  F2FP.F16.F32.PACK_AB R5, R5, R7 ;  /* 0x000000070505723e */ /* 0x000fe200000000ff */
[----:B------:R-:W-:Y:S01]  /*d9b0*/  IMAD.MOV.U32 R157, RZ, RZ, R142 ;  /* 0x000000ffff9d7224 */ /* 0x000fe200078e008e */
[----:B------:R-:W-:Y:S01]  /*d9c0*/  PRMT R126, R15, 0x7632, R126 ;  /* 0x000076320f7e7816 */ /* 0x000fe2000000007e */
[----:B------:R-:W-:Y:S02]  /*d9d0*/  IMAD.MOV.U32 R142, RZ, RZ, R156 ;  /* 0x000000ffff8e7224 */ /* 0x000fe400078e009c */
        /* <DEDUP_REMOVED lines=9> */
[----:B------:R-:W-:-:S04]  /*da70*/  LOP3.LUT R4, R12, 0xff, RZ, 0xc0, !PT ;  /* 0x000000ff0c047812 */ /* 0x000fc800078ec0ff */
[----:B------:R-:W-:Y:S02]  /*da80*/  ISETP.LE.U32.AND P5, PT, R4, UR15, PT ;  /* 0x0000000f04007c0c */ /* 0x000fe4000bfa3070 */
[----:B------:R-:W-:-:S04]  /*da90*/  SHF.R.U32.HI R4, RZ, 0x8, R13 ;  /* 0x00000008ff047819 */ /* 0x000fc8000001160d */
[----:B------:R-:W-:-:S04]  /*daa0*/  LOP3.LUT R4, R4, 0xffff, RZ, 0xc0, !PT ;  /* 0x0000ffff04047812 */ /* 0x000fc800078ec0ff */
[----:B------:R-:W-:Y:S02]  /*dab0*/  ISETP.LE.U32.AND P3, PT, R4, UR15, PT ;  /* 0x0000000f04007c0c */ /* 0x000fe4000bf63070 */
[----:B------:R-:W-:Y:S02]  /*dac0*/  @!P2 PRMT R138, R32, 0x5410, RZ ;  /* 0x00005410208aa816 */ /* 0x000fe400000000ff */
[----:B------:R-:W-:-:S09]  /*dad0*/  ISETP.LE.U32.AND P2, PT, R9, UR15, PT ;  /* 0x0000000f09007c0c */ /* 0x000fd2000bf43070 */
[----:B--2---:R-:W-:-:S05]  /*dae0*/  @!P3 HADD2 R7, -R126.H0_H0, -RZ.H0_H0 ;  /* 0xa00000ff7e07b230 */ /* 0x004fca0000000900 */
[----:B------:R-:W-:Y:S02]  /*daf0*/  PRMT R9, R7, 0x7610, R9 ;  /* 0x0000761007097816 */ /* 0x000fe40000000009 */
[----:B------:R2:W-:Y:S02]  /*db00*/  MUFU.EX2 R7, R133 ;  /* 0x0000008500077308 */ /* 0x0005e40000000800 */
[----:B------:R-:W-:Y:S01]  /*db10*/  @!P3 PRMT R126, R9, 0x5410, RZ ;  /* 0x00005410097eb816 */ /* 0x000fe200000000ff */
[----:B--2---:R1:W5:Y:S04]  /*db20*/  LDL.LU R133, [R1+0x344] ;  /* 0x0003440001857983 */ /* 0x0043680000300800 */
[----:B------:R1:W2:Y:S01]  /*db30*/  LDL.LU.S16 R9, [R1+0xb8] ;  /* 0x0000b80001097983 */ /* 0x0002a20000300600 */
[C---:B------:R-:W-:Y:S01]  /*db40*/  PRMT R125, R5.reuse, 0x7610, R125 ;  /* 0x00007610057d7816 */ /* 0x040fe2000000007d */
[----:B------:R-:W-:Y:S01]  /*db50*/  IMAD.MOV.U32 R162, RZ, RZ, R161 ;  /* 0x000000ffffa27224 */ /* 0x000fe200078e00a1 */
[----:B------:R-:W-:Y:S01]  /*db60*/  PRMT R124, R5, 0x7632, R124 ;  /* 0x00007632057c7816 */ /* 0x000fe2000000007c */
[----:B------:R-:W-:-:S02]  /*db70*/  IMAD.MOV.U32 R161, RZ, RZ, R157 ;  /* 0x000000ffffa17224 */ /* 0x000fc400078e009d */
[----:B------:R-:W-:Y:S02]  /*db80*/  IMAD.MOV.U32 R157, RZ, RZ, R156 ;  /* 0x000000ffff9d7224 */ /* 0x000fe400078e009c */
[----:B------:R-:W-:Y:S02]  /*db90*/  IMAD.MOV.U32 R156, RZ, RZ, R57 ;  /* 0x000000ffff9c7224 */ /* 0x000fe400078e0039 */
[----:B------:R-:W-:Y:S02]  /*dba0*/  IMAD.MOV.U32 R57, RZ, RZ, R163 ;  /* 0x000000ffff397224 */ /* 0x000fe400078e00a3 */
[----:B------:R-:W-:Y:S02]  /*dbb0*/  IMAD.MOV.U32 R163, RZ, RZ, R134 ;  /* 0x000000ffffa37224 */ /* 0x000fe400078e0086 */
[----:B------:R1:W5:Y:S01]  /*dbc0*/  LDL.LU R134, [R1+0x340] ;  /* 0x0003400001867983 */ /* 0x0003620000300800 */
[----:B--2---:R-:W-:-:S05]  /*dbd0*/  @!P5 HADD2 R9, -R125.H0_H0, -RZ.H0_H0 ;  /* 0xa00000ff7d09d230 */ /* 0x004fca0000000900 */
[----:B------:R-:W-:Y:S02]  /*dbe0*/  PRMT R6, R9, 0x7610, R6 ;  /* 0x0000761009067816 */ /* 0x000fe40000000006 */
[----:B------:R2:W3:Y:S02]  /*dbf0*/  MUFU.EX2 R9, R162 ;  /* 0x000000a200097308 */ /* 0x0004e40000000800 */
[----:B--2---:R-:W-:Y:S01]  /*dc00*/  IMAD.MOV.U32 R162, RZ, RZ, R140 ;  /* 0x000000ffffa27224 */ /* 0x004fe200078e008c */
[----:B------:R-:W-:Y:S02]  /*dc10*/  PRMT R140, R125, 0x5410, R124 ;  /* 0x000054107d8c7816 */ /* 0x000fe4000000007c */
[----:B------:R-:W-:Y:S02]  /*dc20*/  @!P5 PRMT R125, R6, 0x5410, RZ ;  /* 0x00005410067dd816 */ /* 0x000fe400000000ff */
[----:B------:R1:W2:Y:S01]  /*dc30*/  LDL.LU.S16 R6, [R1+0xbc] ;  /* 0x0000bc0001067983 */ /* 0x0002a20000300600 */
[----:B------:R-:W-:-:S04]  /*dc40*/  SHF.R.U32.HI R4, RZ, 0x10, R3 ;  /* 0x00000010ff047819 */ /* 0x000fc80000011603 */
[----:B------:R-:W-:Y:S01]  /*dc50*/  LOP3.LUT R4, R4, 0xff, RZ, 0xc0, !PT ;  /* 0x000000ff04047812 */ /* 0x000fe200078ec0ff */
[----:B--2---:R-:W-:-:S05]  /*dc60*/  @!P2 HADD2 R6, -R124.H0_H0, -RZ.H0_H0 ;  /* 0xa00000ff7c06a230 */ /* 0x004fca0000000900 */
[----:B------:R-:W-:Y:S02]  /*dc70*/  PRMT R5, R6, 0x7610, R5 ;  /* 0x0000761006057816 */ /* 0x000fe40000000005 */
[----:B------:R2:W-:Y:S02]  /*dc80*/  MUFU.EX2 R6, R162 ;  /* 0x000000a200067308 */ /* 0x0005e40000000800 */
[----:B--2---:R-:W-:Y:S02]  /*dc90*/  IMAD.MOV.U32 R162, RZ, RZ, R161 ;  /* 0x000000ffffa27224 */ /* 0x004fe400078e00a1 */
[----:B------:R-:W-:Y:S02]  /*dca0*/  IMAD.MOV.U32 R161, RZ, RZ, R157 ;  /* 0x000000ffffa17224 */ /* 0x000fe400078e009d */
[----:B------:R-:W-:Y:S02]  /*dcb0*/  IMAD.MOV.U32 R157, RZ, RZ, R156 ;  /* 0x000000ffff9d7224 */ /* 0x000fe400078e009c */
[----:B------:R-:W-:-:S02]  /*dcc0*/  IMAD.MOV.U32 R156, RZ, RZ, R57 ;  /* 0x000000ffff9c7224 */ /* 0x000fc400078e0039 */
[----:B------:R-:W-:Y:S02]  /*dcd0*/  IMAD.MOV.U32 R57, RZ, RZ, R171 ;  /* 0x000000ffff397224 */ /* 0x000fe400078e00ab */
[----:B------:R-:W-:Y:S02]  /*dce0*/  IMAD.MOV.U32 R167, RZ, RZ, R162 ;  /* 0x000000ffffa77224 */ /* 0x000fe400078e00a2 */
[----:B------:R-:W-:Y:S02]  /*dcf0*/  IMAD.MOV.U32 R162, RZ, RZ, R161 ;  /* 0x000000ffffa27224 */ /* 0x000fe400078e00a1 */
[----:B------:R-:W-:Y:S02]  /*dd00*/  IMAD.MOV.U32 R171, RZ, RZ, R208 ;  /* 0x000000ffffab7224 */ /* 0x000fe400078e00d0 */
[----:B------:R-:W-:Y:S01]  /*dd10*/  IMAD.MOV.U32 R161, RZ, RZ, R57 ;  /* 0x000000ffffa17224 */ /* 0x000fe200078e0039 */
[----:B------:R-:W2:Y:S01]  /*dd20*/  LDL.LU R208, [R1+0x33c] ;  /* 0x00033c0001d07983 */ /* 0x000ea20000300800 */
[----:B------:R-:W-:-:S03]  /*dd30*/  IMAD.MOV.U32 R57, RZ, RZ, R2 ;  /* 0x000000ffff397224 */ /* 0x000fc600078e0002 */
[----:B------:R-:W4:Y:S04]  /*dd40*/  LDL.LU R2, [R1+0x338] ;  /* 0x0003380001027983 */ /* 0x000f280000300800 */
[----:B------:R1:W2:Y:S01]  /*dd50*/  LDL.LU.S16 R15, [R1+0xc0] ;  /* 0x0000c000010f7983 */ /* 0x0002a20000300600 */
[----:B------:R-:W-:Y:S02]  /*dd60*/  ISETP.LE.U32.AND P6, PT, R4, UR15, PT ;  /* 0x0000000f04007c0c */ /* 0x000fe4000bfc3070 */
[----:B------:R-:W-:-:S04]  /*dd70*/  LOP3.LUT R4, R3, 0xff, RZ, 0xc0, !PT ;  /* 0x000000ff03047812 */ /* 0x000fc800078ec0ff */
[----:B------:R-:W-:Y:S02]  /*dd80*/  ISETP.LE.U32.AND P3, PT, R4, UR15, PT ;  /* 0x0000000f04007c0c */ /* 0x000fe4000bf63070 */
[----:B------:R-:W-:-:S04]  /*dd90*/  SHF.R.U32.HI R4, RZ, 0x18, R3 ;  /* 0x00000018ff047819 */ /* 0x000fc80000011603 */
[----:B------:R-:W-:Y:S02]  /*dda0*/  ISETP.LE.U32.AND P5, PT, R4, UR15, PT ;  /* 0x0000000f04007c0c */ /* 0x000fe4000bfa3070 */
[----:B---3--:R-:W-:-:S04]  /*ddb0*/  F2FP.F16.F32.PACK_AB R4, R9, R7 ;  /* 0x000000070904723e */ /* 0x008fc800000000ff */
[C---:B------:R-:W-:Y:S01]  /*ddc0*/  PRMT R123, R4.reuse, 0x7610, R123 ;  /* 0x00007610047b7816 */ /* 0x040fe2000000007b */
[----:B------:R3:W-:Y:S01]  /*ddd0*/  MUFU.EX2 R47, R167 ;  /* 0x000000a7002f7308 */ /* 0x0007e20000000800 */
[----:B------:R-:W-:Y:S01]  /*dde0*/  PRMT R122, R4, 0x7632, R122 ;  /* 0x00007632047a7816 */ /* 0x000fe2000000007a */
[----:B---3--:R-:W-:Y:S02]  /*ddf0*/  IMAD.MOV.U32 R167, RZ, RZ, R162 ;  /* 0x000000ffffa77224 */ /* 0x008fe400078e00a2 */
[----:B------:R-:W-:Y:S02]  /*de00*/  IMAD.MOV.U32 R162, RZ, RZ, R161 ;  /* 0x000000ffffa27224 */ /* 0x000fe400078e00a1 */
[----:B------:R-:W-:Y:S02]  /*de10*/  IMAD.MOV.U32 R161, RZ, RZ, R0 ;  /* 0x000000ffffa17224 */ /* 0x000fe400078e0000 */
[----:B------:R-:W-:Y:S01]  /*de20*/  IMAD.MOV.U32 R170, RZ, RZ, R167 ;  /* 0x000000ffffaa7224 */ /* 0x000fe200078e00a7 */
[----:B------:R-:W3:Y:S01]  /*de30*/  LDL.LU R0, [R1+0x334] ;  /* 0x0003340001007983 */ /* 0x000ee20000300800 */
[----:B------:R-:W-:Y:S01]  /*de40*/  IMAD.MOV.U32 R167, RZ, RZ, R161 ;  /* 0x000000ffffa77224 */ /* 0x000fe200078e00a1 */
[----:B------:R-:W-:Y:S01]  /*de50*/  PRMT R161, R123, 0x5410, R122 ;  /* 0x000054107ba17816 */ /* 0x000fe2000000007a */
[----:B--2---:R-:W-:-:S05]  /*de60*/  @!P3 HADD2 R15, -R123.H0_H0, -RZ.H0_H0 ;  /* 0xa00000ff7b0fb230 */ /* 0x004fca0000000900 */
[----:B------:R-:W-:-:S04]  /*de70*/  PRMT R13, R15, 0x7610, R13 ;  /* 0x000076100f0d7816 */ /* 0x000fc8000000000d */
[----:B------:R-:W-:Y:S02]  /*de80*/  @!P3 PRMT R123, R13, 0x5410, RZ ;  /* 0x000054100d7bb816 */ /* 0x000fe400000000ff */
[----:B------:R1:W2:Y:S01]  /*de90*/  LDL.LU.S16 R13, [R1+0xc4] ;  /* 0x0000c400010d7983 */ /* 0x0002a20000300600 */
[----:B------:R-:W-:-:S04]  /*dea0*/  LOP3.LUT R3, R3, 0xffff, RZ, 0xc0, !PT ;  /* 0x0000ffff03037812 */ /* 0x000fc800078ec0ff */
[----:B------:R-:W-:-:S04]  /*deb0*/  SHF.R.U32.HI R3, RZ, 0x8, R3 ;  /* 0x00000008ff037819 */ /* 0x000fc80000011603 */
[----:B------:R-:W-:Y:S02]  /*dec0*/  LOP3.LUT R3, R3, 0xffff, RZ, 0xc0, !PT ;  /* 0x0000ffff03037812 */ /* 0x000fe400078ec0ff */
[----:B------:R-:W-:Y:S02]  /*ded0*/  @!P2 PRMT R124, R5, 0x5410, RZ ;  /* 0x00005410057ca816 */ /* 0x000fe400000000ff */
[----:B------:R-:W-:Y:S01]  /*dee0*/  ISETP.LE.U32.AND P2, PT, R3, UR15, PT ;  /* 0x0000000f03007c0c */ /* 0x000fe2000bf43070 */
[----:B------:R-:W4:-:S12]  /*def0*/  MUFU.EX2 R158, R158 ;  /* 0x0000009e009e7308 */ /* 0x000f180000000800 */
[----:B--2---:R-:W-:-:S05]  /*df00*/  @!P2 HADD2 R13, -R122.H0_H0, -RZ.H0_H0 ;  /* 0xa00000ff7a0da230 */ /* 0x004fca0000000900 */
[----:B------:R-:W-:Y:S02]  /*df10*/  PRMT R12, R13, 0x7610, R12 ;  /* 0x000076100d0c7816 */ /* 0x000fe4000000000c */
[----:B------:R2:W-:Y:S02]  /*df20*/  MUFU.EX2 R13, R212 ;  /* 0x000000d4000d7308 */ /* 0x0005e40000000800 */
[----:B------:R-:W-:Y:S01]  /*df30*/  @!P2 PRMT R122, R12, 0x5410, RZ ;  /* 0x000054100c7aa816 */ /* 0x000fe200000000ff */
[----:B--2---:R1:W5:Y:S04]  /*df40*/  LDL.LU R212, [R1+0x330] ;  /* 0x0003300001d47983 */ /* 0x0043680000300800 */
[----:B------:R1:W2:Y:S01]  /*df50*/  LDL.LU.S16 R12, [R1+0xd0] ;  /* 0x0000d000010c7983 */ /* 0x0002a20000300600 */
[----:B------:R-:W-:-:S04]  /*df60*/  SHF.R.U32.HI R3, RZ, 0x8, R10 ;  /* 0x00000008ff037819 */ /* 0x000fc8000001160a */
[----:B------:R-:W-:-:S04]  /*df70*/  LOP3.LUT R3, R3, 0xffff, RZ, 0xc0, !PT ;  /* 0x0000ffff03037812 */ /* 0x000fc800078ec0ff */
[----:B------:R-:W-:Y:S02]  /*df80*/  ISETP.LE.U32.AND P3, PT, R3, UR15, PT ;  /* 0x0000000f03007c0c */ /* 0x000fe4000bf63070 */
[----:B----4-:R-:W-:-:S04]  /*df90*/  F2FP.F16.F32.PACK_AB R3, R158, R6 ;  /* 0x000000069e03723e */ /* 0x010fc800000000ff */
[----:B------:R-:W-:Y:S01]  /*dfa0*/  PRMT R121, R3, 0x7610, R121 ;  /* 0x0000761003797816 */ /* 0x000fe20000000079 */
[----:B------:R4:W-:Y:S02]  /*dfb0*/  MUFU.EX2 R48, R211 ;  /* 0x000000d300307308 */ /* 0x0009e40000000800 */
[----:B----4-:R1:W5:Y:S02]  /*dfc0*/  LDL.LU R211, [R1+0x32c] ;  /* 0x00032c0001d37983 */ /* 0x0103640000300800 */
[----:B--2---:R-:W-:-:S05]  /*dfd0*/  @!P6 HADD2 R12, -R121.H0_H0, -RZ.H0_H0 ;  /* 0xa00000ff790ce230 */ /* 0x004fca0000000900 */
[----:B------:R-:W-:Y:S02]  /*dfe0*/  PRMT R11, R12, 0x7610, R11 ;  /* 0x000076100c0b7816 */ /* 0x000fe4000000000b */
[----:B------:R1:W2:Y:S01]  /*dff0*/  LDL.LU.S16 R12, [R1+0xdc] ;  /* 0x0000dc00010c7983 */ /* 0x0002a20000300600 */
[----:B------:R-:W-:Y:S01]  /*e000*/  PRMT R120, R3, 0x7632, R120 ;  /* 0x0000763203787816 */ /* 0x000fe20000000078 */
[----:B------:R-:W4:Y:S04]  /*e010*/  MUFU.EX2 R56, R56 ;  /* 0x0000003800387308 */ /* 0x000f280000000800 */
[----:B--2---:R-:W-:-:S05]  /*e020*/  @!P5 HADD2 R12, -R120.H0_H0, -RZ.H0_H0 ;  /* 0xa00000ff780cd230 */ /* 0x004fca0000000900 */
[----:B------:R-:W-:Y:S02]  /*e030*/  PRMT R10, R12, 0x7610, R10 ;  /* 0x000076100c0a7816 */ /* 0x000fe4000000000a */
[----:B------:R1:W2:Y:S01]  /*e040*/  LDL.LU.S16 R12, [R1+0xd8] ;  /* 0x0000d800010c7983 */ /* 0x0002a20000300600 */
[----:B----4-:R-:W-:Y:S01]  /*e050*/  F2FP.F16.F32.PACK_AB R4, R56, R47 ;  /* 0x0000002f3804723e */ /* 0x010fe200000000ff */
[----:B------:R-:W-:-:S03]  /*e060*/  IMAD.MOV.U32 R169, RZ, RZ, R170 ;  /* 0x000000ffffa97224 */ /* 0x000fc600078e00aa */
[----:B------:R-:W-:Y:S01]  /*e070*/  PRMT R119, R4, 0x7610, R119 ;  /* 0x0000761004777816 */ /* 0x000fe20000000077 */
[----:B------:R-:W-:Y:S02]  /*e080*/  IMAD.MOV.U32 R170, RZ, RZ, R157 ;  /* 0x000000ffffaa7224 */ /* 0x000fe400078e009d */
[----:B------:R-:W-:Y:S02]  /*e090*/  IMAD.MOV.U32 R49, RZ, RZ, R169 ;  /* 0x000000ffff317224 */ /* 0x000fe400078e00a9 */
[----:B------:R-:W-:Y:S01]  /*e0a0*/  FADD.FTZ R157, R6, R8 ;  /* 0x00000008069d7221 */ /* 0x000fe20000010000 */
        /* <DEDUP_REMOVED lines=21> */
[----:B------:R-:W-:Y:S01]  /*e200*/  PRMT R118, R4, 0x7632, R118 ;  /* 0x0000763204767816 */ /* 0x000fe20000000076 */
[----:B------:R-:W-:-:S02]  /*e210*/  IMAD.MOV.U32 R167, RZ, RZ, R162 ;  /* 0x000000ffffa77224 */ /* 0x000fc400078e00a2 */
[----:B------:R-:W-:Y:S01]  /*e220*/  IMAD.MOV.U32 R162, RZ, RZ, R143 ;  /* 0x000000ffffa27224 */ /* 0x000fe200078e008f */
[----:B------:R-:W-:Y:S01]  /*e230*/  F2FP.F16.F32.PACK_AB R4, R48, R51 ;  /* 0x000000333004723e */ /* 0x000fe200000000ff */
[----:B------:R-:W-:Y:S02]  /*e240*/  IMAD.MOV.U32 R143, RZ, RZ, R57 ;  /* 0x000000ffff8f7224 */ /* 0x000fe400078e0039 */
[----:B------:R-:W-:Y:S01]  /*e250*/  IMAD.MOV.U32 R57, RZ, RZ, R115 ;  /* 0x000000ffff397224 */ /* 0x000fe200078e0073 */
[----:B------:R-:W-:Y:S01]  /*e260*/  PRMT R142, R119, 0x5410, R118 ;  /* 0x00005410778e7816 */ /* 0x000fe20000000076 */
[----:B------:R-:W-:Y:S02]  /*e270*/  IMAD.MOV.U32 R115, RZ, RZ, R114 ;  /* 0x000000ffff737224 */ /* 0x000fe400078e0072 */
[----:B------:R-:W-:Y:S02]  /*e280*/  IMAD.MOV.U32 R114, RZ, RZ, R111 ;  /* 0x000000ffff727224 */ /* 0x000fe400078e006f */
[----:B------:R-:W-:Y:S01]  /*e290*/  IMAD.MOV.U32 R111, RZ, RZ, R83 ;  /* 0x000000ffff6f7224 */ /* 0x000fe200078e0053 */
[C---:B------:R-:W-:Y:S01]  /*e2a0*/  PRMT R117, R4.reuse, 0x7610, R117 ;  /* 0x0000761004757816 */ /* 0x040fe20000000075 */
[----:B------:R-:W-:Y:S01]  /*e2b0*/  IMAD.MOV.U32 R83, RZ, RZ, R210 ;  /* 0x000000ffff537224 */ /* 0x000fe200078e00d2 */
[----:B------:R-:W-:Y:S01]  /*e2c0*/  PRMT R116, R4, 0x7632, R116 ;  /* 0x0000763204747816 */ /* 0x000fe20000000074 */
[----:B--2---:R-:W-:-:S05]  /*e2d0*/  @!P4 HADD2 R12, -R119.H0_H0, -RZ.H0_H0 ;  /* 0xa00000ff770cc230 */ /* 0x004fca0000000900 */
[----:B------:R-:W-:Y:S02]  /*e2e0*/  PRMT R8, R12, 0x7610, R8 ;  /* 0x000076100c087816 */ /* 0x000fe40000000008 */
[----:B------:R1:W2:Y:S02]  /*e2f0*/  LDL.LU.S16 R12, [R1+0xd4] ;  /* 0x0000d400010c7983 */ /* 0x0002a40000300600 */
[----:B------:R-:W-:Y:S02]  /*e300*/  @!P4 PRMT R119, R8, 0x5410, RZ ;  /* 0x000054100877c816 */ /* 0x000fe400000000ff */
[----:B------:R1:W4:Y:S04]  /*e310*/  LDL.LU.S16 R8, [R1+0xe4] ;  /* 0x0000e40001087983 */ /* 0x0003280000300600 */
[----:B------:R1:W5:Y:S04]  /*e320*/  LDL.LU R210, [R1+0x328] ;  /* 0x0003280001d27983 */ /* 0x0003680000300800 */
[----:B------:R1:W3:Y:S01]  /*e330*/  LDL.LU.S16 R4, [R1+0xe0] ;  /* 0x0000e00001047983 */ /* 0x0002e20000300600 */
[----:B------:R-:W-:Y:S01]  /*e340*/  LOP3.LUT R3, R14, 0xff, RZ, 0xc0, !PT ;  /* 0x000000ff0e037812 */ /* 0x000fe200078ec0ff */
[----:B------:R-:W-:-:S03]  /*e350*/  USHF.R.S32.HI UR6, URZ, 0x7, UR20 ;  /* 0x000000073f067899 */ /* 0x000fc60008011414 */
[----:B------:R-:W-:Y:S01]  /*e360*/  ISETP.LE.U32.AND P2, PT, R3, UR15, PT ;  /* 0x0000000f03007c0c */ /* 0x000fe2000bf43070 */
[----:B------:R-:W-:Y:S01]  /*e370*/  ULEA UR6, UR6, UR26, 0x7 ;  /* 0x0000001a06067291 */ /* 0x000fe2000f8e383f */
[----:B------:R-:W-:-:S03]  /*e380*/  FADD.FTZ R5, R7, R18 ;  /* 0x0000001207057221 */ /* 0x000fc60000010000 */
[----:B------:R-:W-:Y:S01]  /*e390*/  UIADD3 UR6, UR6, -0x80, URZ ;  /* 0xffffff8006067890 */ /* 0x000fe2000fffe03f */
[----:B------:R-:W-:-:S03]  /*e3a0*/  FADD.FTZ R50, R9, R5 ;  /* 0x0000000509327221 */ /* 0x000fc60000010000 */
[----:B------:R-:W-:Y:S01]  /*e3b0*/  USHF.R.S32.HI UR26, URZ, 0x1f, UR6 ;  /* 0x0000001f3f1a7899 */ /* 0x000fe20008011406 */
[----:B------:R-:W-:Y:S02]  /*e3c0*/  IMAD.MOV.U32 R33, RZ, RZ, R53 ;  /* 0x000000ffff217224 */ /* 0x000fe400078e0035 */
[----:B------:R-:W-:Y:S02]  /*e3d0*/  IMAD.MOV.U32 R53, RZ, RZ, R99 ;  /* 0x000000ffff357224 */ /* 0x000fe400078e0063 */
[----:B------:R-:W-:Y:S02]  /*e3e0*/  IMAD.MOV.U32 R99, RZ, RZ, R95 ;  /* 0x000000ffff637224 */ /* 0x000fe400078e005f */
[----:B------:R-:W-:Y:S02]  /*e3f0*/  IMAD.MOV.U32 R95, RZ, RZ, R83 ;  /* 0x000000ffff5f7224 */ /* 0x000fe400078e0053 */
[----:B------:R-:W-:-:S04]  /*e400*/  IMAD.WIDE.U32 R18, R208, -0x2daee0ad, RZ ;  /* 0xd2511f53d0127825 */ /* 0x000fc800078e00ff */
[----:B------:R-:W-:Y:S01]  /*e410*/  IMAD.MOV.U32 R44, RZ, RZ, R32 ;  /* 0x000000ffff2c7224 */ /* 0x000fe200078e0020 */
[----:B------:R-:W-:Y:S02]  /*e420*/  PRMT R160, R121, 0x5410, R120 ;  /* 0x0000541079a07816 */ /* 0x000fe40000000078 */
[----:B------:R-:W-:Y:S02]  /*e430*/  @!P5 PRMT R120, R10, 0x5410, RZ ;  /* 0x000054100a78d816 */ /* 0x000fe400000000ff */
[----:B------:R-:W-:Y:S01]  /*e440*/  @!P6 PRMT R121, R11, 0x5410, RZ ;  /* 0x000054100b79e816 */ /* 0x000fe200000000ff */
[----:B------:R-:W-:Y:S02]  /*e450*/  IMAD.MOV.U32 R45, RZ, RZ, R33 ;  /* 0x000000ffff2d7224 */ /* 0x000fe400078e0021 */
[----:B--2---:R-:W-:-:S05]  /*e460*/  @!P3 HADD2 R12, -R118.H0_H0, -RZ.H0_H0 ;  /* 0xa00000ff760cb230 */ /* 0x004fca0000000900 */
[----:B------:R-:W-:-:S04]  /*e470*/  PRMT R3, R12, 0x7610, R3 ;  /* 0x000076100c037816 */ /* 0x000fc80000000003 */
[----:B------:R-:W-:Y:S01]  /*e480*/  @!P3 PRMT R118, R3, 0x5410, RZ ;  /* 0x000054100376b816 */ /* 0x000fe200000000ff */
[----:B------:R-:W-:-:S04]  /*e490*/  IMAD.SHL.U32 R3, R40, 0x2, RZ ;  /* 0x0000000228037824 */ /* 0x000fc800078e00ff */
[----:B------:R-:W-:Y:S02]  /*e4a0*/  IMAD R3, R202, UR21, R3 ;  /* 0x00000015ca037c24 */ /* 0x000fe4000f8e0203 */
[----:B---3--:R-:W-:-:S03]  /*e4b0*/  @!P1 HADD2 R4, -R116.H0_H0, -RZ.H0_H0 ;  /* 0xa00000ff74049230 */ /* 0x008fc60000000900 */
[C---:B------:R-:W-:Y:S01]  /*e4c0*/  IADD3 R5, P3, R3.reuse, UR6, RZ ;  /* 0x0000000603057c10 */ /* 0x040fe2000ff7e0ff */
[----:B------:R-:W-:Y:S01]  /*e4d0*/  ULDC.64 UR6, c[0x0][0x2a8] ;  /* 0x0000aa0000067ab9 */ /* 0x000fe20000000a00 */
[----:B------:R-:W-:Y:S02]  /*e4e0*/  PRMT R6, R4, 0x7610, R6 ;  /* 0x0000761004067816 */ /* 0x000fe40000000006 */
[----:B------:R-:W-:Y:S02]  /*e4f0*/  LEA.HI.X.SX32 R3, R3, UR26, 0x1, P3 ;  /* 0x0000001a03037c11 */ /* 0x000fe400098f0eff */
[----:B------:R-:W-:Y:S01]  /*e500*/  LEA R4, P3, R5, UR6, 0x1 ;  /* 0x0000000605047c11 */ /* 0x000fe2000f8608ff */
[----:B------:R-:W-:-:S03]  /*e510*/  USHF.L.U32 UR6, UR21, 0x3, URZ ;  /* 0x0000000315067899 */ /* 0x000fc6000800063f */
[----:B------:R-:W-:-:S03]  /*e520*/  LEA.HI.X R5, R5, UR7, R3, 0x1, P3 ;  /* 0x0000000705057c11 */ /* 0x000fc600098f0c03 */
[----:B------:R-:W-:Y:S01]  /*e530*/  IMAD.U32 R3, RZ, RZ, UR6 ;  /* 0x00000006ff037e24 */ /* 0x000fe2000f8e00ff */
[----:B------:R-:W-:Y:S02]  /*e540*/  USHF.L.U32 UR6, UR21, 0x6, URZ ;  /* 0x0000000615067899 */ /* 0x000fe4000800063f */
[----:B------:R-:W-:Y:S01]  /*e550*/  UIMAD UR21, UR21, 0x48, URZ ;  /* 0x00000048151578a4 */ /* 0x000fe2000f8e023f */
[----:B------:R-:W-:Y:S01]  /*e560*/  IMAD.WIDE R82, R3, 0x2, R4 ;  /* 0x0000000203527825 */ /* 0x000fe200078e0204 */
[----:B------:R-:W-:Y:S03]  /*e570*/  STG.E.U16 desc[UR24][R4.64], R81 ;  /* 0x0000005104007986 */ /* 0x000fe6000c101518 */
[----:B------:R-:W-:Y:S01]  /*e580*/  IMAD.U32 R3, RZ, RZ, UR6 ;  /* 0x00000006ff037e24 */ /* 0x000fe2000f8e00ff */
[----:B------:R2:W-:Y:S04]  /*e590*/  STG.E.U16 desc[UR24][R4.64+0x2], R80 ;  /* 0x0000025004007986 */ /* 0x0005e8000c101518 */
[----:B------:R-:W-:Y:S04]  /*e5a0*/  STG.E.U16 desc[UR24][R82.64], R78 ;  /* 0x0000004e52007986 */ /* 0x000fe8000c101518 */
[----:B------:R3:W-:Y:S01]  /*e5b0*/  STG.E.U16 desc[UR24][R82.64+0x2], R79 ;  /* 0x0000024f52007986 */ /* 0x0007e2000c101518 */
[----:B----4-:R-:W-:-:S02]  /*e5c0*/  @!P2 HADD2 R8, -R117.H0_H0, -RZ.H0_H0 ;  /* 0xa00000ff7508a230 */ /* 0x010fc40000000900 */
[----:B------:R-:W-:Y:S02]  /*e5d0*/  IMAD.MOV.U32 R202, RZ, RZ, R143 ;  /* 0x000000ffffca7224 */ /* 0x000fe400078e008f */
[----:B--2---:R-:W-:-:S04]  /*e5e0*/  IMAD.WIDE R80, R3, 0x2, R4 ;  /* 0x0000000203507825 */ /* 0x004fc800078e0204 */
[----:B------:R-:W-:-:S04]  /*e5f0*/  IMAD.U32 R3, RZ, RZ, UR21 ;  /* 0x00000015ff037e24 */ /* 0x000fc8000f8e00ff */
[----:B---3--:R-:W-:Y:S01]  /*e600*/  IMAD.WIDE R78, R3, 0x2, R4 ;  /* 0x00000002034e7825 */ /* 0x008fe200078e0204 */
[----:B------:R-:W-:Y:S04]  /*e610*/  STG.E.U16 desc[UR24][R80.64], R30 ;  /* 0x0000001e50007986 */ /* 0x000fe8000c101518 */
[----:B------:R-:W-:Y:S01]  /*e620*/  STG.E.U16 desc[UR24][R80.64+0x2], R29 ;  /* 0x0000021d50007986 */ /* 0x000fe2000c101518 */
[----:B------:R-:W-:-:S03]  /*e630*/  LOP3.LUT R3, R19, UR32, R44, 0x96, !PT ;  /* 0x0000002013037c12 */ /* 0x000fc6000f8e962c */
[----:B------:R-:W-:Y:S04]  /*e640*/  STG.E.U16 desc[UR24][R78.64], R27 ;  /* 0x0000001b4e007986 */ /* 0x000fe8000c101518 */
[----:B------:R-:W-:Y:S04]  /*e650*/  STG.E.U16 desc[UR24][R78.64+0x2], R28 ;  /* 0x0000021c4e007986 */ /* 0x000fe8000c101518 */
[----:B------:R-:W-:Y:S04]  /*e660*/  STG.E.U16 desc[UR24][R4.64+0x10], R88 ;  /* 0x0000105804007986 */ /* 0x000fe8000c101518 */
[----:B------:R-:W-:Y:S04]  /*e670*/  STG.E.U16 desc[UR24][R4.64+0x12], R77 ;  /* 0x0000124d04007986 */ /* 0x000fe8000c101518 */
[----:B------:R-:W-:Y:S04]  /*e680*/  STG.E.U16 desc[UR24][R82.64+0x10], R70 ;  /* 0x0000104652007986 */ /* 0x000fe8000c101518 */
[----:B------:R-:W-:Y:S04]  /*e690*/  STG.E.U16 desc[UR24][R82.64+0x12], R72 ;  /* 0x0000124852007986 */ /* 0x000fe8000c101518 */
[----:B------:R2:W-:Y:S01]  /*e6a0*/  STG.E.U16 desc[UR24][R80.64+0x10], R26 ;  /* 0x0000101a50007986 */ /* 0x0005e2000c101518 */
[----:B------:R-:W-:Y:S01]  /*e6b0*/  PRMT R143, R117, 0x5410, R116 ;  /* 0x00005410758f7816 */ /* 0x000fe20000000074 */
[----:B------:R-:W-:Y:S01]  /*e6c0*/  IMAD.WIDE.U32 R14, R3, -0x326172a9, RZ ;  /* 0xcd9e8d57030e7825 */ /* 0x000fe200078e00ff */
[----:B------:R-:W-:-:S02]  /*e6d0*/  @!P1 PRMT R116, R6, 0x5410, RZ ;  /* 0x0000541006749816 */ /* 0x000fc400000000ff */
[----:B------:R-:W-:-:S04]  /*e6e0*/  PRMT R7, R8, 0x7610, R7 ;  /* 0x0000761008077816 */ /* 0x000fc80000000007 */
[----:B------:R-:W-:Y:S01]  /*e6f0*/  @!P2 PRMT R117, R7, 0x5410, RZ ;  /* 0x000054100775a816 */ /* 0x000fe200000000ff */
[----:B--2---:R-:W-:-:S05]  /*e700*/  IMAD.WIDE.U32 R26, R53, -0x326172a9, RZ ;  /* 0xcd9e8d57351a7825 */ /* 0x004fca00078e00ff */
        /* <DEDUP_REMOVED lines=30> */
[----:B------:R-:W-:Y:S02]  /*e8f0*/  LOP3.LUT R6, R7, 0xff, RZ, 0xc0, !PT ;  /* 0x000000ff07067812 */ /* 0x000fe400078ec0ff */
[----:B------:R-:W-:Y:S02]  /*e900*/  SHF.R.U32.HI R9, RZ, 0x8, R11 ;  /* 0x00000008ff097819 */ /* 0x000fe4000001160b */
[----:B------:R-:W-:-:S02]  /*e910*/  LOP3.LUT R7, R16, 0xff, RZ, 0xc0, !PT ;  /* 0x000000ff10077812 */ /* 0x000fc400078ec0ff */
[----:B------:R-:W-:Y:S02]  /*e920*/  PRMT R21, R6, 0x5410, R10 ;  /* 0x0000541006157816 */ /* 0x000fe4000000000a */
[C---:B------:R-:W-:Y:S02]  /*e930*/  LOP3.LUT R6, R8.reuse, 0xffff, RZ, 0xc0, !PT ;  /* 0x0000ffff08067812 */ /* 0x040fe400078ec0ff */
[----:B------:R-:W-:Y:S02]  /*e940*/  PRMT R20, R17, 0x5410, R9 ;  /* 0x0000541011147816 */ /* 0x000fe40000000009 */
[----:B------:R-:W-:Y:S02]  /*e950*/  PRMT R17, R7, 0x5410, R13 ;  /* 0x0000541007117816 */ /* 0x000fe4000000000d */
        /* <DEDUP_REMOVED lines=15> */
[----:B------:R-:W-:Y:S01]  /*ea50*/  LOP3.LUT R3, R45, UR29, RZ, 0x3c, !PT ;  /* 0x0000001d2d037c12 */ /* 0x000fe2000f8e3cff */
[----:B------:R-:W-:Y:S04]  /*ea60*/  STG.E.U16 desc[UR24][R80.64+0x12], R25 ;  /* 0x0000121950007986 */ /* 0x000fe8000c101518 */
[----:B------:R2:W-:Y:S02]  /*ea70*/  STG.E.U16 desc[UR24][R78.64+0x12], R24 ;  /* 0x000012184e007986 */ /* 0x0005e4000c101518 */
        /* <DEDUP_REMOVED lines=16> */
[----:B------:R-:W-:-:S03]  /*eb80*/  IMAD.WIDE.U32 R6, R6, -0x326172a9, RZ ;  /* 0xcd9e8d5706067825 */ /* 0x000fc600078e00ff */
[C---:B------:R-:W-:Y:S02]  /*eb90*/  LOP3.LUT R3, R6.reuse, 0xffff, RZ, 0xc0, !PT ;  /* 0x0000ffff06037812 */ /* 0x040fe400078ec0ff */
[----:B------:R-:W-:Y:S02]  /*eba0*/  LOP3.LUT R8, R7, UR35, R8, 0x96, !PT ;  /* 0x0000002307087c12 */ /* 0x000fe4000f8e9608 */
[----:B------:R-:W-:Y:S02]  /*ebb0*/  SHF.R.U32.HI R7, RZ, 0x8, R3 ;  /* 0x00000008ff077819 */ /* 0x000fe40000011603 */
[----:B------:R-:W-:-:S04]  /*ebc0*/  LOP3.LUT R3, R6, 0xff, RZ, 0xc0, !PT ;  /* 0x000000ff06037812 */ /* 0x000fc800078ec0ff */
[----:B------:R-:W-:Y:S02]  /*ebd0*/  PRMT R30, R3, 0x5410, R7 ;  /* 0x00005410031e7816 */ /* 0x000fe40000000007 */
[----:B------:R-:W-:Y:S02]  /*ebe0*/  SHF.R.U32.HI R3, RZ, 0x10, R6 ;  /* 0x00000010ff037819 */ /* 0x000fe40000011606 */
[----:B------:R-:W-:Y:S02]  /*ebf0*/  LOP3.LUT R10, R9, UR9, R10, 0x96, !PT ;  /* 0x00000009090a7c12 */ /* 0x000fe4000f8e960a */
        /* <DEDUP_REMOVED lines=9> */
[--C-:B------:R-:W-:Y:S01]  /*ec90*/  SHF.R.U32.HI R9, RZ, 0x10, R6.reuse ;  /* 0x00000010ff097819 */ /* 0x100fe20000011606 */
[----:B------:R-:W-:Y:S01]  /*eca0*/  STG.E.U16 desc[UR24][R78.64+0x10], R23 ;  /* 0x000010174e007986 */ /* 0x000fe2000c101518 */
[----:B------:R-:W-:Y:S02]  /*ecb0*/  SHF.R.U32.HI R7, RZ, 0x18, R6 ;  /* 0x00000018ff077819 */ /* 0x000fe40000011606 */
[----:B------:R-:W-:Y:S01]  /*ecc0*/  LOP3.LUT R6, R9, 0xff, RZ, 0xc0, !PT ;  /* 0x000000ff09067812 */ /* 0x000fe200078ec0ff */
[----:B------:R-:W-:Y:S04]  /*ecd0*/  STG.E.U16 desc[UR24][R4.64+0x20], R87 ;  /* 0x0000205704007986 */ /* 0x000fe8000c101518 */
[----:B------:R2:W-:Y:S04]  /*ece0*/  STG.E.U16 desc[UR24][R4.64+0x22], R90 ;  /* 0x0000225a04007986 */ /* 0x0005e8000c101518 */
[----:B------:R-:W-:Y:S04]  /*ecf0*/  STG.E.U16 desc[UR24][R82.64+0x20], R85 ;  /* 0x0000205552007986 */ /* 0x000fe8000c101518 */
[----:B------:R-:W-:Y:S04]  /*ed00*/  STG.E.U16 desc[UR24][R82.64+0x22], R86 ;  /* 0x0000225652007986 */ /* 0x000fe8000c101518 */
[----:B------:R-:W-:Y:S04]  /*ed10*/  STG.E.U16 desc[UR24][R80.64+0x20], R37 ;  /* 0x0000202550007986 */ /* 0x000fe8000c101518 */
[----:B------:R-:W-:Y:S04]  /*ed20*/  STG.E.U16 desc[UR24][R80.64+0x22], R36 ;  /* 0x0000222450007986 */ /* 0x000fe8000c101518 */
[----:B------:R3:W-:Y:S04]  /*ed30*/  STG.E.U16 desc[UR24][R78.64+0x22], R35 ;  /* 0x000022234e007986 */ /* 0x0007e8000c101518 */
[----:B------:R-:W-:Y:S04]  /*ed40*/  STG.E.U16 desc[UR24][R78.64+0x20], R34 ;  /* 0x000020224e007986 */ /* 0x000fe8000c101518 */
[----:B------:R4:W-:Y:S01]  /*ed50*/  STG.E.U16 desc[UR24][R4.64+0x32], R91 ;  /* 0x0000325b04007986 */ /* 0x0009e2000c101518 */
[----:B--2---:R-:W-:Y:S01]  /*ed60*/  IMAD.MOV.U32 R90, RZ, RZ, R44 ;  /* 0x000000ffff5a7224 */ /* 0x004fe200078e002c */
[----:B---3--:R-:W-:-:S02]  /*ed70*/  PRMT R35, R6, 0x5410, R7 ;  /* 0x0000541006237816 */ /* 0x008fc40000000007 */
[----:B------:R-:W-:-:S04]  /*ed80*/  LOP3.LUT R6, R8, 0xffff, RZ, 0xc0, !PT ;  /* 0x0000ffff08067812 */ /* 0x000fc800078ec0ff */
[----:B------:R-:W-:Y:S02]  /*ed90*/  SHF.R.U32.HI R7, RZ, 0x8, R6 ;  /* 0x00000008ff077819 */ /* 0x000fe40000011606 */
[----:B------:R-:W-:Y:S01]  /*eda0*/  LOP3.LUT R6, R8, 0xff, RZ, 0xc0, !PT ;  /* 0x000000ff08067812 */ /* 0x000fe200078ec0ff */
[----:B----4-:R-:W-:-:S03]  /*edb0*/  IMAD.MOV.U32 R91, RZ, RZ, R45 ;  /* 0x000000ffff5b7224 */ /* 0x010fc600078e002d */
        /* <DEDUP_REMOVED lines=11> */
[----:B------:R-:W-:Y:S01]  /*ee70*/  LOP3.LUT R3, R7, 0xff, RZ, 0xc0, !PT ;  /* 0x000000ff07037812 */ /* 0x000fe200078ec0ff */
[----:B------:R-:W-:-:S03]  /*ee80*/  IMAD.MOV.U32 R46, RZ, RZ, R202 ;  /* 0x000000ffff2e7224 */ /* 0x000fc600078e00ca */
[----:B------:R-:W-:Y:S01]  /*ee90*/  PRMT R40, R3, 0x5410, R6 ;  /* 0x0000541003287816 */ /* 0x000fe20000000006 */
[----:B------:R-:W-:Y:S02]  /*eea0*/  IMAD.U32 R3, RZ, RZ, UR15 ;  /* 0x0000000fff037e24 */ /* 0x000fe4000f8e00ff */
[----:B------:R-:W-:Y:S02]  /*eeb0*/  IMAD.MOV.U32 R202, RZ, RZ, R57 ;  /* 0x000000ffffca7224 */ /* 0x000fe400078e0039 */
[----:B------:R-:W-:Y:S01]  /*eec0*/  IMAD.MOV.U32 R57, RZ, RZ, R111 ;  /* 0x000000ffff397224 */ /* 0x000fe200078e006f */
[----:B------:R-:W-:Y:S01]  /*eed0*/  LEA R3, R3, UR15, 0x10 ;  /* 0x0000000f03037c11 */ /* 0x000fe2000f8e80ff */
[----:B------:R-:W-:Y:S02]  /*eee0*/  IMAD.MOV.U32 R53, RZ, RZ, R46 ;  /* 0x000000ffff357224 */ /* 0x000fe400078e002e */
[----:B------:R-:W-:Y:S02]  /*eef0*/  IMAD.MOV.U32 R39, RZ, RZ, R57 ;  /* 0x000000ffff277224 */ /* 0x000fe400078e0039 */
[----:B------:R-:W-:Y:S01]  /*ef00*/  IMAD.MOV.U32 R46, RZ, RZ, R201 ;  /* 0x000000ffff2e7224 */ /* 0x000fe200078e00c9 */
[----:B------:R-:W-:Y:S01]  /*ef10*/  HSET2.LE.AND R6, R22, R3, PT ;  /* 0x0000000316067233 */ /* 0x000fe20003803000 */
[----:B------:R-:W-:-:S02]  /*ef20*/  IMAD.MOV.U32 R201, RZ, RZ, R207 ;  /* 0x000000ffffc97224 */ /* 0x000fc400078e00cf */
[----:B------:R-:W-:Y:S02]  /*ef30*/  IMAD.MOV.U32 R38, RZ, RZ, R39 ;  /* 0x000000ffff267224 */ /* 0x000fe400078e0027 */
[----:B------:R-:W-:Y:S02]  /*ef40*/  IMAD.MOV.U32 R39, RZ, RZ, R53 ;  /* 0x000000ffff277224 */ /* 0x000fe400078e0035 */
[----:B------:R-:W-:Y:S02]  /*ef50*/  IMAD.MOV.U32 R53, RZ, RZ, R46 ;  /* 0x000000ffff357224 */ /* 0x000fe400078e002e */
[----:B------:R-:W-:Y:S02]  /*ef60*/  IMAD.MOV.U32 R46, RZ, RZ, R201 ;  /* 0x000000ffff2e7224 */ /* 0x000fe400078e00c9 */
[----:B------:R-:W-:Y:S01]  /*ef70*/  IMAD.MOV.U32 R201, RZ, RZ, R98 ;  /* 0x000000ffffc97224 */ /* 0x000fe200078e0062 */
[----:B------:R-:W-:Y:S01]  /*ef80*/  LOP3.LUT R98, R6, R205, RZ, 0xc0, !PT ;  /* 0x000000cd06627212 */ /* 0x000fe200078ec0ff */
[----:B------:R-:W-:Y:S01]  /*ef90*/  IMAD.MOV.U32 R57, RZ, RZ, R99 ;  /* 0x000000ffff397224 */ /* 0x000fe200078e0063 */
[--C-:B------:R-:W-:Y:S01]  /*efa0*/  HSET2.LE.AND R6, R21, R3.reuse, PT ;  /* 0x0000000315067233 */ /* 0x100fe20003803000 */
[----:B------:R-:W-:Y:S01]  /*efb0*/  IMAD.MOV.U32 R99, RZ, RZ, R96 ;  /* 0x000000ffff637224 */ /* 0x000fe200078e0060 */
[----:B------:R-:W-:-:S04]  /*efc0*/  HSET2.LE.AND R7, R17, R3, PT ;  /* 0x0000000311077233 */ /* 0x000fc80003803000 */
[----:B------:R-:W-:Y:S02]  /*efd0*/  LOP3.LUT R99, R6, R99, RZ, 0xc0, !PT ;  /* 0x0000006306637212 */ /* 0x000fe400078ec0ff */
[----:B------:R-:W-:Y:S01]  /*efe0*/  LOP3.LUT R6, R91, UR27, RZ, 0x3c, !PT ;  /* 0x0000001b5b067c12 */ /* 0x000fe2000f8e3cff */
[----:B------:R-:W-:Y:S01]  /*eff0*/  IMAD.MOV.U32 R111, RZ, RZ, R209 ;  /* 0x000000ffff6f7224 */ /* 0x000fe200078e00d1 */
[--C-:B------:R-:W-:Y:S01]  /*f000*/  HSET2.LE.AND R8, R20, R3.reuse, PT ;  /* 0x0000000314087233 */ /* 0x100fe20003803000 */
[----:B------:R-:W-:Y:S01]  /*f010*/  IMAD.MOV.U32 R28, RZ, RZ, R39 ;  /* 0x000000ffff1c7224 */ /* 0x000fe200078e0027 */
[----:B------:R-:W-:Y:S01]  /*f020*/  STG.E.U16 desc[UR24][R4.64+0x30], R84 ;  /* 0x0000305404007986 */ /* 0x000fe2000c101518 */
[----:B------:R-:W-:Y:S01]  /*f030*/  IMAD.WIDE.U32 R22, R6, -0x326172a9, RZ ;  /* 0xcd9e8d5706167825 */ /* 0x000fe200078e00ff */
[----:B------:R-:W-:Y:S02]  /*f040*/  LOP3.LUT R111, R7, R111, RZ, 0xc0, !PT ;  /* 0x0000006f076f7212 */ /* 0x000fe400078ec0ff */
        /* <DEDUP_REMOVED lines=9> */
[----:B------:R-:W-:Y:S01]  /*f0e0*/  IMAD.WIDE.U32 R6, R6, -0x2daee0ad, RZ ;  /* 0xd2511f5306067825 */ /* 0x000fe200078e00ff */
[----:B------:R1:W5:Y:S03]  /*f0f0*/  LDL.LU R209, [R1+0x324] ;  /* 0x0003240001d17983 */ /* 0x0003660000300800 */
[----:B------:R-:W-:Y:S01]  /*f100*/  IMAD.MOV.U32 R201, RZ, RZ, R57 ;  /* 0x000000ffffc97224 */ /* 0x000fe200078e0039 */
[----:B------:R-:W-:Y:S01]  /*f110*/  LOP3.LUT R7, R7, UR19, R18, 0x96, !PT ;  /* 0x0000001307077c12 */ /* 0x000fe2000f8e9612 */
[----:B------:R-:W-:Y:S01]  /*f120*/  IMAD.MOV.U32 R57, RZ, RZ, R108 ;  /* 0x000000ffff397224 */ /* 0x000fe200078e006c */
[----:B------:R-:W-:Y:S01]  /*f130*/  LOP3.LUT R108, R8, R204, RZ, 0xc0, !PT ;  /* 0x000000cc086c7212 */ /* 0x000fe200078ec0ff */
[----:B------:R-:W-:Y:S01]  /*f140*/  IMAD.MOV.U32 R88, RZ, RZ, R28 ;  /* 0x000000ffff587224 */ /* 0x000fe200078e001c */
[----:B------:R-:W-:Y:S01]  /*f150*/  LOP3.LUT R8, R15, UR22, R22, 0x96, !PT ;  /* 0x000000160f087c12 */ /* 0x000fe2000f8e9616 */
[----:B------:R-:W-:Y:S01]  /*f160*/  IMAD.WIDE.U32 R12, R7, -0x326172a9, RZ ;  /* 0xcd9e8d57070c7825 */ /* 0x000fe200078e00ff */
[----:B------:R2:W-:Y:S03]  /*f170*/  STG.E.U16 desc[UR24][R82.64+0x30], R89 ;  /* 0x0000305952007986 */ /* 0x0005e6000c101518 */
[----:B------:R-:W-:Y:S01]  /*f180*/  IMAD.WIDE.U32 R8, R8, -0x2daee0ad, RZ ;  /* 0xd2511f5308087825 */ /* 0x000fe200078e00ff */
[----:B------:R-:W-:Y:S04]  /*f190*/  STG.E.U16 desc[UR24][R82.64+0x32], R92 ;  /* 0x0000325c52007986 */ /* 0x000fe8000c101518 */
[----:B------:R-:W-:Y:S01]  /*f1a0*/  LOP3.LUT R10, R9, UR12, R6, 0x96, !PT ;  /* 0x0000000c090a7c12 */ /* 0x000fe2000f8e9606 */
[----:B------:R-:W-:Y:S01]  /*f1b0*/  IMAD.MOV.U32 R77, RZ, RZ, R39 ;  /* 0x000000ffff4d7224 */ /* 0x000fe200078e0027 */
[----:B------:R-:W-:Y:S01]  /*f1c0*/  LOP3.LUT R6, R13, UR13, R14, 0x96, !PT ;  /* 0x0000000d0d067c12 */ /* 0x000fe2000f8e960e */
[----:B------:R1:W5:Y:S02]  /*f1d0*/  LDL.LU R208, [R1+0x320] ;  /* 0x0003200001d07983 */ /* 0x0003640000300800 */
[----:B------:R-:W-:-:S02]  /*f1e0*/  IMAD.WIDE.U32 R10, R10, -0x326172a9, RZ ;  /* 0xcd9e8d570a0a7825 */ /* 0x000fc400078e00ff */
[----:B------:R-:W-:Y:S02]  /*f1f0*/  STG.E.U16 desc[UR24][R80.64+0x32], R41 ;  /* 0x0000322950007986 */ /* 0x000fe4000c101518 */
[----:B------:R-:W-:-:S04]  /*f200*/  IMAD.WIDE.U32 R6, R6, -0x2daee0ad, RZ ;  /* 0xd2511f5306067825 */ /* 0x000fc800078e00ff */
[----:B--2---:R-:W-:Y:S01]  /*f210*/  IMAD.MOV.U32 R89, RZ, RZ, R48 ;  /* 0x000000ffff597224 */ /* 0x004fe200078e0030 */
[----:B------:R-:W-:Y:S01]  /*f220*/  LOP3.LUT R8, R7, UR10, R8, 0x96, !PT ;  /* 0x0000000a07087c12 */ /* 0x000fe2000f8e9608 */
[----:B------:R-:W-:Y:S01]  /*f230*/  IMAD.MOV.U32 R39, RZ, RZ, R46 ;  /* 0x000000ffff277224 */ /* 0x000fe200078e002e */
[----:B------:R-:W-:Y:S01]  /*f240*/  LOP3.LUT R7, R11, UR11, R12, 0x96, !PT ;  /* 0x0000000b0b077c12 */ /* 0x000fe2000f8e960c */
[----:B------:R-:W-:Y:S01]  /*f250*/  IMAD.MOV.U32 R70, RZ, RZ, R77 ;  /* 0x000000ffff467224 */ /* 0x000fe200078e004d */
[----:B------:R2:W-:Y:S03]  /*f260*/  STG.E.U16 desc[UR24][R80.64+0x30], R42 ;  /* 0x0000302a50007986 */ /* 0x0005e6000c101518 */
[----:B------:R-:W-:Y:S01]  /*f270*/  IMAD.WIDE.U32 R12, R7, -0x2daee0ad, RZ ;  /* 0xd2511f53070c7825 */ /* 0x000fe200078e00ff */
[----:B------:R1:W5:Y:S04]  /*f280*/  LDL.LU R207, [R1+0x31c] ;  /* 0x00031c0001cf7983 */ /* 0x0003680000300800 */
[----:B------:R-:W-:Y:S01]  /*f290*/  LOP3.LUT R6, R13, UR8, R6, 0x96, !PT ;  /* 0x000000080d067c12 */ /* 0x000fe2000f8e9606 */
[----:B------:R-:W-:-:S04]  /*f2a0*/  IMAD.WIDE.U32 R8, R8, -0x326172a9, RZ ;  /* 0xcd9e8d5708087825 */ /* 0x000fc800078e00ff */
[----:B------:R-:W-:Y:S02]  /*f2b0*/  IMAD.MOV.U32 R46, RZ, RZ, R201 ;  /* 0x000000ffff2e7224 */ /* 0x000fe400078e00c9 */
[----:B------:R-:W-:Y:S02]  /*f2c0*/  IMAD.MOV.U32 R77, RZ, RZ, R88 ;  /* 0x000000ffff4d7224 */ /* 0x000fe400078e0058 */
[----:B------:R-:W-:Y:S02]  /*f2d0*/  IMAD.MOV.U32 R87, RZ, RZ, R70 ;  /* 0x000000ffff577224 */ /* 0x000fe400078e0046 */
[----:B--2---:R-:W-:Y:S01]  /*f2e0*/  IMAD.MOV.U32 R42, RZ, RZ, R47 ;  /* 0x000000ffff2a7224 */ /* 0x004fe200078e002f */
[----:B------:R-:W-:Y:S01]  /*f2f0*/  STG.E.U16 desc[UR24][R78.64+0x30], R216 ;  /* 0x000030d84e007986 */ /* 0x000fe2000c101518 */
[----:B------:R-:W-:Y:S01]  /*f300*/  IMAD.WIDE.U32 R6, R6, -0x326172a9, RZ ;  /* 0xcd9e8d5706067825 */ /* 0x000fe200078e00ff */
[----:B------:R-:W-:Y:S02]  /*f310*/  LOP3.LUT R10, R9, UR9, R10, 0x96, !PT ;  /* 0x00000009090a7c12 */ /* 0x000fe4000f8e960a */
[----:B------:R-:W-:Y:S02]  /*f320*/  STG.E.U16 desc[UR24][R78.64+0x32], R215 ;  /* 0x000032d74e007986 */ /* 0x000fe4000c101518 */
[----:B------:R-:W-:-:S02]  /*f330*/  LOP3.LUT R9, R7, UR35, R8, 0x96, !PT ;  /* 0x0000002307097c12 */ /* 0x000fc4000f8e9608 */
[C---:B------:R-:W-:Y:S01]  /*f340*/  LOP3.LUT R7, R6.reuse, 0xffff, RZ, 0xc0, !PT ;  /* 0x0000ffff06077812 */ /* 0x040fe200078ec0ff */
[----:B------:R1:W5:Y:S03]  /*f350*/  LDL.LU R206, [R1+0x318] ;  /* 0x0003180001ce7983 */ /* 0x0003660000300800 */
[----:B------:R-:W-:Y:S01]  /*f360*/  SHF.R.U32.HI R8, RZ, 0x8, R7 ;  /* 0x00000008ff087819 */ /* 0x000fe20000011607 */
[----:B------:R-:W-:Y:S01]  /*f370*/  IMAD.MOV.U32 R201, RZ, RZ, R113 ;  /* 0x000000ffffc97224 */ /* 0x000fe200078e0071 */
[----:B------:R-:W-:Y:S01]  /*f380*/  LOP3.LUT R7, R6, 0xff, RZ, 0xc0, !PT ;  /* 0x000000ff06077812 */ /* 0x000fe200078ec0ff */
[----:B------:R-:W-:Y:S01]  /*f390*/  IMAD.MOV.U32 R88, RZ, RZ, R38 ;  /* 0x000000ffff587224 */ /* 0x000fe200078e0026 */
[----:B------:R1:W5:Y:S02]  /*f3a0*/  LDL.LU R205, [R1+0x314] ;  /* 0x0003140001cd7983 */ /* 0x0003640000300800 */
[----:B------:R-:W-:-:S02]  /*f3b0*/  PRMT R28, R7, 0x5410, R8 ;  /* 0x00005410071c7816 */ /* 0x000fc40000000008 */
[----:B------:R-:W-:Y:S01]  /*f3c0*/  SHF.R.U32.HI R8, RZ, 0x10, R6 ;  /* 0x00000010ff087819 */ /* 0x000fe20000011606 */
[----:B------:R-:W-:Y:S01]  /*f3d0*/  IMAD.MOV.U32 R113, RZ, RZ, R96 ;  /* 0x000000ffff717224 */ /* 0x000fe200078e0060 */
[----:B------:R-:W-:Y:S01]  /*f3e0*/  SHF.R.U32.HI R7, RZ, 0x18, R6 ;  /* 0x00000018ff077819 */ /* 0x000fe20000011606 */
[----:B------:R-:W-:Y:S01]  /*f3f0*/  IMAD.MOV.U32 R38, RZ, RZ, R200 ;  /* 0x000000ffff267224 */ /* 0x000fe200078e00c8 */
[----:B------:R-:W-:Y:S01]  /*f400*/  LOP3.LUT R6, R8, 0xff, RZ, 0xc0, !PT ;  /* 0x000000ff08067812 */ /* 0x000fe200078ec0ff */
[----:B------:R-:W-:Y:S01]  /*f410*/  IMAD.MOV.U32 R72, RZ, RZ, R77 ;  /* 0x000000ffff487224 */ /* 0x000fe200078e004d */
[----:B------:R1:W5:Y:S02]  /*f420*/  LDL.LU R204, [R1+0x310] ;  /* 0x0003100001cc7983 */ /* 0x0003640000300800 */
[----:B------:R-:W-:Y:S01]  /*f430*/  PRMT R19, R6, 0x5410, R7 ;  /* 0x0000541006137816 */ /* 0x000fe20000000007 */
[----:B------:R-:W-:-:S05]  /*f440*/  IMAD.WIDE.U32 R6, R10, -0x2daee0ad, RZ ;  /* 0xd2511f530a067825 */ /* 0x000fca00078e00ff */
[----:B------:R-:W-:Y:S02]  /*f450*/  LOP3.LUT R8, R7, UR34, R12, 0x96, !PT ;  /* 0x0000002207087c12 */ /* 0x000fe4000f8e960c */
[----:B------:R-:W-:-:S04]  /*f460*/  LOP3.LUT R7, R6, 0xffff, RZ, 0xc0, !PT ;  /* 0x0000ffff06077812 */ /* 0x000fc800078ec0ff */
[----:B------:R-:W-:Y:S02]  /*f470*/  SHF.R.U32.HI R10, RZ, 0x8, R7 ;  /* 0x00000008ff0a7819 */ /* 0x000fe40000011607 */
[----:B------:R-:W-:Y:S01]  /*f480*/  LOP3.LUT R7, R6, 0xff, RZ, 0xc0, !PT ;  /* 0x000000ff06077812 */ /* 0x000fe200078ec0ff */
[----:B------:R-:W-:Y:S02]  /*f490*/  IMAD.MOV.U32 R96, RZ, RZ, R203 ;  /* 0x000000ffff607224 */ /* 0x000fe400078e00cb */
[----:B------:R-:W-:Y:S01]  /*f4a0*/  IMAD.MOV.U32 R77, RZ, RZ, R38 ;  /* 0x000000ffff4d7224 */ /* 0x000fe200078e0026 */
[----:B------:R-:W-:Y:S01]  /*f4b0*/  PRMT R17, R7, 0x5410, R10 ;  /* 0x0000541007117816 */ /* 0x000fe2000000000a */
[----:B------:R-:W-:Y:S01]  /*f4c0*/  IMAD.MOV.U32 R70, RZ, RZ, R88 ;  /* 0x000000ffff467224 */ /* 0x000fe200078e0058 */
[--C-:B------:R-:W-:Y:S01]  /*f4d0*/  SHF.R.U32.HI R7, RZ, 0x10, R6.reuse ;  /* 0x00000010ff077819 */ /* 0x100fe20000011606 */
[----:B------:R1:W5:Y:S01]  /*f4e0*/  LDL.LU R203, [R1+0x30c] ;  /* 0x00030c0001cb7983 */ /* 0x0003620000300800 */
[----:B------:R-:W-:-:S02]  /*f4f0*/  SHF.R.U32.HI R10, RZ, 0x18, R6 ;  /* 0x00000018ff0a7819 */ /* 0x000fc40000011606 */
[----:B------:R-:W-:Y:S01]  /*f500*/  HSET2.LE.AND R6, R31, R3, PT ;  /* 0x000000031f067233 */ /* 0x000fe20003803000 */
[----:B------:R-:W-:Y:S01]  /*f510*/  IMAD.MOV.U32 R88, RZ, RZ, R39 ;  /* 0x000000ffff587224 */ /* 0x000fe200078e0027 */
[----:B------:R-:W-:Y:S01]  /*f520*/  LOP3.LUT R7, R7, 0xff, RZ, 0xc0, !PT ;  /* 0x000000ff07077812 */ /* 0x000fe200078ec0ff */
[----:B------:R1:W5:Y:S02]  /*f530*/  LDL.LU R200, [R1+0x308] ;  /* 0x0003080001c87983 */ /* 0x0003640000300800 */
[----:B------:R-:W-:Y:S02]  /*f540*/  LOP3.LUT R96, R6, R96, RZ, 0xc0, !PT ;  /* 0x0000006006607212 */ /* 0x000fe400078ec0ff */
[----:B------:R-:W-:Y:S02]  /*f550*/  LOP3.LUT R6, R9, 0xffff, RZ, 0xc0, !PT ;  /* 0x0000ffff09067812 */ /* 0x000fe400078ec0ff */
[----:B------:R-:W-:Y:S02]  /*f560*/  PRMT R16, R7, 0x5410, R10 ;  /* 0x0000541007107816 */ /* 0x000fe4000000000a */
[----:B------:R-:W-:-:S02]  /*f570*/  SHF.R.U32.HI R7, RZ, 0x8, R6 ;  /* 0x00000008ff077819 */ /* 0x000fc40000011606 */
[----:B------:R-:W-:-:S04]  /*f580*/  LOP3.LUT R6, R9, 0xff, RZ, 0xc0, !PT ;  /* 0x000000ff09067812 */ /* 0x000fc800078ec0ff */
[----:B------:R-:W-:Y:S02]  /*f590*/  PRMT R34, R6, 0x5410, R7 ;  /* 0x0000541006227816 */ /* 0x000fe40000000007 */
[----:B------:R-:W-:Y:S02]  /*f5a0*/  HSET2.LE.AND R6, R33, R3, PT ;  /* 0x0000000321067233 */ /* 0x000fe40003803000 */
[--C-:B------:R-:W-:Y:S02]  /*f5b0*/  SHF.R.U32.HI R7, RZ, 0x10, R9.reuse ;  /* 0x00000010ff077819 */ /* 0x100fe40000011609 */
[----:B------:R-:W-:Y:S02]  /*f5c0*/  SHF.R.U32.HI R9, RZ, 0x18, R9 ;  /* 0x00000018ff097819 */ /* 0x000fe40000011609 */
[----:B------:R-:W-:Y:S02]  /*f5d0*/  LOP3.LUT R7, R7, 0xff, RZ, 0xc0, !PT ;  /* 0x000000ff07077812 */ /* 0x000fe400078ec0ff */
[----:B------:R-:W-:-:S02]  /*f5e0*/  LOP3.LUT R97, R6, R97, RZ, 0xc0, !PT ;  /* 0x0000006106617212 */ /* 0x000fc400078ec0ff */
[C---:B------:R-:W-:Y:S02]  /*f5f0*/  LOP3.LUT R6, R8.reuse, 0xffff, RZ, 0xc0, !PT ;  /* 0x0000ffff08067812 */ /* 0x040fe400078ec0ff */
[----:B------:R-:W-:Y:S02]  /*f600*/  PRMT R33, R7, 0x5410, R9 ;  /* 0x0000541007217816 */ /* 0x000fe40000000009 */
[----:B------:R-:W-:Y:S02]  /*f610*/  SHF.R.U32.HI R7, RZ, 0x8, R6 ;  /* 0x00000008ff077819 */ /* 0x000fe40000011606 */
[----:B------:R-:W-:-:S04]  /*f620*/  LOP3.LUT R6, R8, 0xff, RZ, 0xc0, !PT ;  /* 0x000000ff08067812 */ /* 0x000fc800078ec0ff */
[----:B------:R-:W-:Y:S02]  /*f630*/  PRMT R38, R6, 0x5410, R7 ;  /* 0x0000541006267816 */ /* 0x000fe40000000007 */
[----:B------:R-:W-:Y:S02]  /*f640*/  HSET2.LE.AND R6, R30, R3, PT ;  /* 0x000000031e067233 */ /* 0x000fe40003803000 */
[----:B------:R-:W-:-:S03]  /*f650*/  SHF.R.U32.HI R7, RZ, 0x10, R8 ;  /* 0x00000010ff077819 */ /* 0x000fc60000011608 */
[----:B------:R-:W-:Y:S02]  /*f660*/  LOP3.LUT R86, R6, R87, RZ, 0xc0, !PT ;  /* 0x0000005706567212 */ /* 0x000fe400078ec0ff */
[----:B------:R-:W-:Y:S02]  /*f670*/  LOP3.LUT R6, R91, UR23, RZ, 0x3c, !PT ;  /* 0x000000175b067c12 */ /* 0x000fe4000f8e3cff */
[----:B------:R-:W-:Y:S02]  /*f680*/  SHF.R.U32.HI R8, RZ, 0x18, R8 ;  /* 0x00000018ff087819 */ /* 0x000fe40000011608 */
[----:B------:R-:W-:Y:S01]  /*f690*/  LOP3.LUT R7, R7, 0xff, RZ, 0xc0, !PT ;  /* 0x000000ff07077812 */ /* 0x000fe200078ec0ff */
[----:B------:R-:W-:Y:S01]  /*f6a0*/  IMAD.WIDE.U32 R20, R6, -0x326172a9, RZ ;  /* 0xcd9e8d5706147825 */ /* 0x000fe200078e00ff */
[----:B------:R-:W-:Y:S02]  /*f6b0*/  HSET2.LE.AND R6, R29, R3, PT ;  /* 0x000000031d067233 */ /* 0x000fe40003803000 */
[----:B------:R-:W-:Y:S01]  /*f6c0*/  PRMT R36, R7, 0x5410, R8 ;  /* 0x0000541007247816 */ /* 0x000fe20000000008 */
[----:B------:R-:W-:Y:S01]  /*f6d0*/  IMAD.MOV.U32 R87, RZ, RZ, R72 ;  /* 0x000000ffff577224 */ /* 0x000fe200078e0048 */
[----:B------:R-:W-:-:S04]  /*f6e0*/  LOP3.LUT R7, R21, UR33, R154, 0x96, !PT ;  /* 0x0000002115077c12 */ /* 0x000fc8000f8e969a */
[----:B------:R-:W-:Y:S01]  /*f6f0*/  LOP3.LUT R87, R6, R87, RZ, 0xc0, !PT ;  /* 0x0000005706577212 */ /* 0x000fe200078ec0ff */
[----:B------:R-:W-:-:S05]  /*f700*/  IMAD.WIDE.U32 R6, R7, -0x2daee0ad, RZ ;  /* 0xd2511f5307067825 */ /* 0x000fca00078e00ff */
[----:B------:R-:W-:Y:S02]  /*f710*/  LOP3.LUT R8, R7, UR19, R18, 0x96, !PT ;  /* 0x0000001307087c12 */ /* 0x000fe4000f8e9612 */
[----:B------:R-:W-:-:S03]  /*f720*/  LOP3.LUT R7, R15, UR22, R20, 0x96, !PT ;  /* 0x000000160f077c12 */ /* 0x000fc6000f8e9614 */
[----:B------:R-:W-:-:S04]  /*f730*/  IMAD.WIDE.U32 R8, R8, -0x326172a9, RZ ;  /* 0xcd9e8d5708087825 */ /* 0x000fc800078e00ff */
        /* <DEDUP_REMOVED lines=43> */
[----:B------:R-:W-:-:S04]  /*f9f0*/  IMAD.MOV.U32 R39, RZ, RZ, R156 ;  /* 0x000000ffff277224 */ /* 0x000fc800078e009c */
[----:B------:R-:W-:Y:S01]  /*fa00*/  IMAD.MOV.U32 R85, RZ, RZ, R39 ;  /* 0x000000ffff557224 */ /* 0x000fe200078e0027 */
        /* <DEDUP_REMOVED lines=11> */
[----:B------:R-:W-:Y:S02]  /*fac0*/  LOP3.LUT R8, R7, 0xff, RZ, 0xc0, !PT ;  /* 0x000000ff07087812 */ /* 0x000fe400078ec0ff */
[--C-:B------:R-:W-:Y:S02]  /*fad0*/  HSET2.LE.AND R7, R45, R3.reuse, PT ;  /* 0x000000032d077233 */ /* 0x100fe40003803000 */
[----:B------:R-:W-:-:S03]  /*fae0*/  HSET2.LE.AND R6, R44, R3, PT ;  /* 0x000000032c067233 */ /* 0x000fc60003803000 */
[----:B------:R-:W-:Y:S02]  /*faf0*/  LOP3.LUT R84, R7, R85, RZ, 0xc0, !PT ;  /* 0x0000005507547212 */ /* 0x000fe400078ec0ff */
[----:B------:R-:W-:Y:S02]  /*fb00*/  LOP3.LUT R85, R6, R72, RZ, 0xc0, !PT ;  /* 0x0000004806557212 */ /* 0x000fe400078ec0ff */
[--C-:B------:R-:W-:Y:S02]  /*fb10*/  HSET2.LE.AND R7, R40, R3.reuse, PT ;  /* 0x0000000328077233 */ /* 0x100fe40003803000 */
[--C-:B------:R-:W-:Y:S01]  /*fb20*/  HSET2.LE.AND R6, R28, R3.reuse, PT ;  /* 0x000000031c067233 */ /* 0x100fe20003803000 */
[----:B------:R-:W-:Y:S02]  /*fb30*/  IMAD.MOV.U32 R14, RZ, RZ, R90 ;  /* 0x000000ffff0e7224 */ /* 0x000fe400078e005a */
[----:B------:R-:W-:Y:S02]  /*fb40*/  LOP3.LUT R93, R7, R93, RZ, 0xc0, !PT ;  /* 0x0000005d075d7212 */ /* 0x000fe400078ec0ff */
[----:B------:R-:W-:Y:S01]  /*fb50*/  LOP3.LUT R90, R6, R76, RZ, 0xc0, !PT ;  /* 0x0000004c065a7212 */ /* 0x000fe200078ec0ff */
[----:B------:R-:W-:Y:S01]  /*fb60*/  IMAD.MOV.U32 R72, RZ, RZ, R77 ;  /* 0x000000ffff487224 */ /* 0x000fe200078e004d */
[----:B------:R-:W-:-:S02]  /*fb70*/  HSET2.LE.AND R7, R17, R3, PT ;  /* 0x0000000311077233 */ /* 0x000fc40003803000 */
[--C-:B------:R-:W-:Y:S01]  /*fb80*/  HSET2.LE.AND R6, R16, R3.reuse, PT ;  /* 0x0000000310067233 */ /* 0x100fe20003803000 */
[----:B------:R-:W-:Y:S01]  /*fb90*/  IMAD.WIDE.U32 R16, R217, -0x326172a9, RZ ;  /* 0xcd9e8d57d9107825 */ /* 0x000fe200078e00ff */
[----:B------:R-:W-:Y:S02]  /*fba0*/  PRMT R31, R8, 0x5410, R9 ;  /* 0x00005410081f7816 */ /* 0x000fe40000000009 */
[----:B------:R-:W-:Y:S01]  /*fbb0*/  HSET2.LE.AND R8, R43, R3, PT ;  /* 0x000000032b087233 */ /* 0x000fe20003803000 */
[----:B------:R-:W-:Y:S01]  /*fbc0*/  IMAD.MOV.U32 R77, RZ, RZ, R115 ;  /* 0x000000ffff4d7224 */ /* 0x000fe200078e0073 */
[----:B------:R-:W-:Y:S02]  /*fbd0*/  LOP3.LUT R115, R6, R54, RZ, 0xc0, !PT ;  /* 0x0000003606737212 */ /* 0x000fe400078ec0ff */
[----:B------:R-:W-:Y:S02]  /*fbe0*/  LOP3.LUT R6, R17, R72, RZ, 0x3c, !PT ;  /* 0x0000004811067212 */ /* 0x000fe400078e3cff */
[----:B------:R-:W-:-:S02]  /*fbf0*/  LOP3.LUT R92, R8, R70, RZ, 0xc0, !PT ;  /* 0x00000046085c7212 */ /* 0x000fc400078ec0ff */
[----:B------:R-:W-:Y:S01]  /*fc00*/  HSET2.LE.AND R8, R19, R3, PT ;  /* 0x0000000313087233 */ /* 0x000fe20003803000 */
[----:B------:R-:W-:-:S04]  /*fc10*/  IMAD.WIDE.U32 R18, R6, -0x2daee0ad, RZ ;  /* 0xd2511f5306127825 */ /* 0x000fc800078e00ff */
[----:B------:R-:W-:Y:S01]  /*fc20*/  IMAD.MOV.U32 R70, RZ, RZ, R114 ;  /* 0x000000ffff467224 */ /* 0x000fe200078e0072 */
[----:B------:R-:W-:Y:S02]  /*fc30*/  LOP3.LUT R114, R7, R58, RZ, 0xc0, !PT ;  /* 0x0000003a07727212 */ /* 0x000fe400078ec0ff */
[----:B------:R-:W-:Y:S02]  /*fc40*/  LOP3.LUT R6, R19, UR32, R14, 0x96, !PT ;  /* 0x0000002013067c12 */ /* 0x000fe4000f8e960e */
[----:B------:R-:W-:Y:S01]  /*fc50*/  LOP3.LUT R7, R27, UR33, R16, 0x96, !PT ;  /* 0x000000211b077c12 */ /* 0x000fe2000f8e9610 */
[----:B------:R-:W-:Y:S02]  /*fc60*/  IMAD.MOV.U32 R15, RZ, RZ, R91 ;  /* 0x000000ffff0f7224 */ /* 0x000fe400078e005b */
[----:B------:R-:W-:Y:S01]  /*fc70*/  IMAD.WIDE.U32 R14, R6, -0x326172a9, RZ ;  /* 0xcd9e8d57060e7825 */ /* 0x000fe200078e00ff */
[----:B------:R-:W-:-:S03]  /*fc80*/  LOP3.LUT R91, R8, R59, RZ, 0xc0, !PT ;  /* 0x0000003b085b7212 */ /* 0x000fc600078ec0ff */
        /* <DEDUP_REMOVED lines=46> */
[----:B------:R-:W-:-:S02]  /*ff70*/  IMAD.MOV.U32 R70, RZ, RZ, R77 ;  /* 0x000000ffff467224 */ /* 0x000fc400078e004d */
[----:B------:R-:W-:Y:S02]  /*ff80*/  IMAD.MOV.U32 R77, RZ, RZ, R51 ;  /* 0x000000ffff4d7224 */ /* 0x000fe400078e0033 */
[----:B------:R-:W-:Y:S01]  /*ff90*/  IMAD.MOV.U32 R51, RZ, RZ, R46 ;  /* 0x000000ffff337224 */ /* 0x000fe200078e002e */
[----:B------:R-:W-:Y:S02]  /*ffa0*/  PRMT R46, R6, 0x5410, R7 ;  /* 0x00005410062e7816 */ /* 0x000fe40000000007 */
[----:B------:R-:W-:Y:S02]  /*ffb0*/  HSET2.LE.AND R6, R33, R3, PT ;  /* 0x0000000321067233 */ /* 0x000fe40003803000 */
[--C-:B------:R-:W-:Y:S02]  /*ffc0*/  SHF.R.U32.HI R7, RZ, 0x10, R9.reuse ;  /* 0x00000010ff077819 */ /* 0x100fe40000011609 */
[----:B------:R-:W-:Y:S02]  /*ffd0*/  SHF.R.U32.HI R9, RZ, 0x18, R9 ;  /* 0x00000018ff097819 */ /* 0x000fe40000011609 */
[----:B------:R-:W-:-:S02]  /*ffe0*/  LOP3.LUT R7, R7, 0xff, RZ, 0xc0, !PT ;  /* 0x000000ff07077812 */ /* 0x000fc400078ec0ff */
        /* <DEDUP_REMOVED lines=10> */
[--C-:B------:R-:W-:Y:S02]  /*10090*/  HSET2.LE.AND R6, R38, R3.reuse, PT ;  /* 0x0000000326067233 */ /* 0x100fe40003803000 */
[----:B------:R-:W-:-:S03]  /*100a0*/  HSET2.LE.AND R7, R30, R3, PT ;  /* 0x000000031e077233 */ /* 0x000fc60003803000 */
[----:B------:R-:W-:Y:S02]  /*100b0*/  LOP3.LUT R112, R6, R112, RZ, 0xc0, !PT ;  /* 0x0000007006707212 */ /* 0x000fe400078ec0ff */
[--C-:B------:R-:W-:Y:S02]  /*100c0*/  HSET2.LE.AND R6, R29, R3.reuse, PT ;  /* 0x000000031d067233 */ /* 0x100fe40003803000 */
[----:B------:R-:W-:Y:S02]  /*100d0*/  LOP3.LUT R9, R25, UR33, R16, 0x96, !PT ;  /* 0x0000002119097c12 */ /* 0x000fe4000f8e9610 */
[----:B------:R-:W-:Y:S02]  /*100e0*/  LOP3.LUT R104, R7, R104, RZ, 0xc0, !PT ;  /* 0x0000006807687212 */ /* 0x000fe400078ec0ff */
[----:B------:R-:W-:Y:S01]  /*100f0*/  LOP3.LUT R105, R6, R105, RZ, 0xc0, !PT ;  /* 0x0000006906697212 */ /* 0x000fe200078ec0ff */
[----:B------:R-:W-:Y:S01]  /*10100*/  IMAD.WIDE.U32 R6, R9, -0x2daee0ad, RZ ;  /* 0xd2511f5309067825 */ /* 0x000fe200078e00ff */
[----:B------:R-:W-:-:S03]  /*10110*/  HSET2.LE.AND R8, R36, R3, PT ;  /* 0x0000000324087233 */ /* 0x000fc60003803000 */
[----:B------:R-:W-:Y:S01]  /*10120*/  IMAD.MOV.U32 R201, RZ, RZ, R113 ;  /* 0x000000ffffc97224 */ /* 0x000fe200078e0071 */
[----:B------:R-:W-:Y:S01]  /*10130*/  LOP3.LUT R10, R15, UR22, R24, 0x96, !PT ;  /* 0x000000160f0a7c12 */ /* 0x000fe2000f8e9618 */
[----:B------:R-:W-:Y:S01]  /*10140*/  IMAD.MOV.U32 R113, RZ, RZ, R177 ;  /* 0x000000ffff717224 */ /* 0x000fe200078e00b1 */
[----:B------:R-:W-:Y:S01]  /*10150*/  LOP3.LUT R7, R7, UR19, R18, 0x96, !PT ;  /* 0x0000001307077c12 */ /* 0x000fe2000f8e9612 */
[----:B------:R-:W-:Y:S01]  /*10160*/  IMAD.MOV.U32 R29, RZ, RZ, R42 ;  /* 0x000000ffff1d7224 */ /* 0x000fe200078e002a */
[----:B------:R1:W5:Y:S02]  /*10170*/  LDL.LU R177, [R1+0x304] ;  /* 0x0003040001b17983 */ /* 0x0003640000300800 */
        /* <DEDUP_REMOVED lines=36> */
[----:B------:R-:W-:Y:S02]  /*103c0*/  SHF.R.U32.HI R7, RZ, 0x8, R6 ;  /* 0x00000008ff077819 */ /* 0x000fe40000011606 */
        /* <DEDUP_REMOVED lines=24> */
[----:B------:R-:W-:-:S02]  /*10550*/  HSET2.LE.AND R8, R35, R3, PT ;  /* 0x0000000323087233 */ /* 0x000fc40003803000 */
        /* <DEDUP_REMOVED lines=51> */
[----:B------:R-:W-:Y:S01]  /*10890*/  LOP3.LUT R6, R8, 0xff, RZ, 0xc0, !PT ;  /* 0x000000ff08067812 */ /* 0x000fe200078ec0ff */
[----:B------:R-:W-:Y:S02]  /*108a0*/  IMAD.MOV.U32 R39, RZ, RZ, R70 ;  /* 0x000000ffff277224 */ /* 0x000fe400078e0046 */
[----:B------:R-:W-:Y:S01]  /*108b0*/  IMAD.MOV.U32 R70, RZ, RZ, R52 ;  /* 0x000000ffff467224 */ /* 0x000fe200078e0034 */
        /* <DEDUP_REMOVED lines=27> */
[----:B------:R-:W-:-:S04]  /*10a70*/  IMAD.WIDE.U32 R6, R10, -0x2daee0ad, RZ ;  /* 0xd2511f530a067825 */ /* 0x000fc800078e00ff */
[----:B------:R-:W-:Y:S01]  /*10a80*/  IMAD.MOV.U32 R21, RZ, RZ, R77 ;  /* 0x000000ffff157224 */ /* 0x000fe200078e004d */
[----:B------:R-:W-:Y:S02]  /*10a90*/  LOP3.LUT R77, R7, UR34, R12, 0x96, !PT ;  /* 0x00000022074d7c12 */ /* 0x000fe4000f8e960c */
[----:B------:R-:W-:Y:S01]  /*10aa0*/  LOP3.LUT R7, R6, 0xffff, RZ, 0xc0, !PT ;  /* 0x0000ffff06077812 */ /* 0x000fe200078ec0ff */
[----:B------:R-:W-:-:S03]  /*10ab0*/  IMAD.MOV.U32 R16, RZ, RZ, R70 ;  /* 0x000000ffff107224 */ /* 0x000fc600078e0046 */
[----:B------:R-:W-:Y:S02]  /*10ac0*/  SHF.R.U32.HI R8, RZ, 0x8, R7 ;  /* 0x00000008ff087819 */ /* 0x000fe40000011607 */
[----:B------:R-:W-:Y:S01]  /*10ad0*/  LOP3.LUT R7, R6, 0xff, RZ, 0xc0, !PT ;  /* 0x000000ff06077812 */ /* 0x000fe200078ec0ff */
[----:B------:R-:W-:Y:S01]  /*10ae0*/  IMAD.MOV.U32 R70, RZ, RZ, R57 ;  /* 0x000000ffff467224 */ /* 0x000fe200078e0039 */
[----:B------:R-:W-:Y:S02]  /*10af0*/  SHF.R.U32.HI R9, RZ, 0x18, R6 ;  /* 0x00000018ff097819 */ /* 0x000fe40000011606 */
[----:B------:R-:W-:Y:S02]  /*10b00*/  PRMT R57, R7, 0x5410, R8 ;  /* 0x0000541007397816 */ /* 0x000fe40000000008 */
[----:B------:R-:W-:Y:S02]  /*10b10*/  SHF.R.U32.HI R7, RZ, 0x10, R6 ;  /* 0x00000010ff077819 */ /* 0x000fe40000011606 */
[----:B------:R-:W-:-:S02]  /*10b20*/  HSET2.LE.AND R6, R48, R3, PT ;  /* 0x0000000330067233 */ /* 0x000fc40003803000 */
[----:B------:R-:W-:Y:S01]  /*10b30*/  LOP3.LUT R8, R7, 0xff, RZ, 0xc0, !PT ;  /* 0x000000ff07087812 */ /* 0x000fe200078ec0ff */
[----:B------:R-:W-:Y:S01]  /*10b40*/  IMAD.MOV.U32 R23, RZ, RZ, R72 ;  /* 0x000000ffff177224 */ /* 0x000fe200078e0048 */
[----:B------:R-:W-:Y:S02]  /*10b50*/  HSET2.LE.AND R7, R49, R3, PT ;  /* 0x0000000331077233 */ /* 0x000fe40003803000 */
[----:B------:R-:W-:Y:S01]  /*10b60*/  LOP3.LUT R35, R6, R151, RZ, 0xc0, !PT ;  /* 0x0000009706237212 */ /* 0x000fe200078ec0ff */
[----:B------:R-:W-:Y:S02]  /*10b70*/  IMAD.MOV.U32 R151, RZ, RZ, R70 ;  /* 0x000000ffff977224 */ /* 0x000fe400078e0046 */
[----:B------:R-:W-:Y:S02]  /*10b80*/  IMAD.MOV.U32 R72, RZ, RZ, R56 ;  /* 0x000000ffff487224 */ /* 0x000fe400078e0038 */
[----:B------:R-:W-:Y:S01]  /*10b90*/  IMAD.MOV.U32 R70, RZ, RZ, R201 ;  /* 0x000000ffff467224 */ /* 0x000fe200078e00c9 */
[----:B------:R-:W-:-:S02]  /*10ba0*/  LEA R201, R2, UR4, 0x1 ;  /* 0x0000000402c97c11 */ /* 0x000fc4000f8e08ff */
[----:B------:R-:W-:Y:S01]  /*10bb0*/  LOP3.LUT R34, R7, R152, RZ, 0xc0, !PT ;  /* 0x0000009807227212 */ /* 0x000fe200078ec0ff */
[----:B------:R-:W-:Y:S02]  /*10bc0*/  IMAD.MOV.U32 R152, RZ, RZ, R72 ;  /* 0x000000ffff987224 */ /* 0x000fe400078e0048 */
[----:B------:R-:W-:Y:S02]  /*10bd0*/  IMAD.MOV.U32 R20, RZ, RZ, R51 ;  /* 0x000000ffff147224 */ /* 0x000fe400078e0033 */
[----:B------:R-:W-:Y:S02]  /*10be0*/  IMAD.MOV.U32 R72, RZ, RZ, R50 ;  /* 0x000000ffff487224 */ /* 0x000fe400078e0032 */
[----:B------:R-:W2:Y:S01]  /*10bf0*/  LDSM.16.MT88.4 R48, [R201+0x4000] ;  /* 0x00400000c930783b */ /* 0x000ea20000004200 */
[--C-:B------:R-:W-:Y:S02]  /*10c00*/  HSET2.LE.AND R6, R45, R3.reuse, PT ;  /* 0x000000032d067233 */ /* 0x100fe40003803000 */
[----:B------:R-:W-:-:S02]  /*10c10*/  HSET2.LE.AND R7, R47, R3, PT ;  /* 0x000000032f077233 */ /* 0x000fc40003803000 */
[--C-:B------:R-:W-:Y:S02]  /*10c20*/  HSET2.LE.AND R2, R33, R3.reuse, PT ;  /* 0x0000000321027233 */ /* 0x100fe40003803000 */
[----:B------:R-:W-:Y:S02]  /*10c30*/  LOP3.LUT R31, R6, R68, RZ, 0xc0, !PT ;  /* 0x00000044061f7212 */ /* 0x000fe400078ec0ff */
[--C-:B------:R-:W-:Y:S02]  /*10c40*/  HSET2.LE.AND R6, R46, R3.reuse, PT ;  /* 0x000000032e067233 */ /* 0x100fe40003803000 */
[----:B------:R-:W-:Y:S02]  /*10c50*/  LOP3.LUT R30, R7, R69, RZ, 0xc0, !PT ;  /* 0x00000045071e7212 */ /* 0x000fe400078ec0ff */
[----:B------:R-:W-:Y:S02]  /*10c60*/  HSET2.LE.AND R7, R44, R3, PT ;  /* 0x000000032c077233 */ /* 0x000fe40003803000 */
[----:B------:R-:W-:Y:S01]  /*10c70*/  LOP3.LUT R32, R6, R155, RZ, 0xc0, !PT ;  /* 0x0000009b06207212 */ /* 0x000fe200078ec0ff */
[----:B------:R-:W3:Y:S01]  /*10c80*/  LDSM.16.MT88.4 R44, [R201+0x4400] ;  /* 0x00440000c92c783b */ /* 0x000ee20000004200 */
[----:B------:R-:W-:-:S02]  /*10c90*/  LOP3.LUT R33, R2, R153, RZ, 0xc0, !PT ;  /* 0x0000009902217212 */ /* 0x000fc400078ec0ff */
[--C-:B------:R-:W-:Y:S02]  /*10ca0*/  HSET2.LE.AND R6, R28, R3.reuse, PT ;  /* 0x000000031c067233 */ /* 0x100fe40003803000 */
[--C-:B------:R-:W-:Y:S02]  /*10cb0*/  HSET2.LE.AND R2, R26, R3.reuse, PT ;  /* 0x000000031a027233 */ /* 0x100fe40003803000 */
[----:B------:R-:W-:Y:S01]  /*10cc0*/  LOP3.LUT R28, R7, R150, RZ, 0xc0, !PT ;  /* 0x00000096071c7212 */ /* 0x000fe200078ec0ff */
[----:B------:R-:W-:Y:S01]  /*10cd0*/  IMAD.MOV.U32 R150, RZ, RZ, R29 ;  /* 0x000000ffff967224 */ /* 0x000fe200078e001d */
[----:B------:R-:W-:Y:S02]  /*10ce0*/  LOP3.LUT R29, R6, R71, RZ, 0xc0, !PT ;  /* 0x00000047061d7212 */ /* 0x000fe400078ec0ff */
[----:B------:R-:W-:Y:S02]  /*10cf0*/  LOP3.LUT R26, R2, R63, RZ, 0xc0, !PT ;  /* 0x0000003f021a7212 */ /* 0x000fe400078ec0ff */
[----:B------:R-:W-:-:S02]  /*10d00*/  HSET2.LE.AND R2, R27, R3, PT ;  /* 0x000000031b027233 */ /* 0x000fc40003803000 */
[--C-:B------:R-:W-:Y:S01]  /*10d10*/  HSET2.LE.AND R6, R25, R3.reuse, PT ;  /* 0x0000000319067233 */ /* 0x100fe20003803000 */
[----:B------:R-:W-:Y:S01]  /*10d20*/  IMAD.MOV.U32 R153, RZ, RZ, R22 ;  /* 0x000000ffff997224 */ /* 0x000fe200078e0016 */
[----:B------:R-:W-:Y:S02]  /*10d30*/  PRMT R56, R8, 0x5410, R9 ;  /* 0x0000541008387816 */ /* 0x000fe40000000009 */
[----:B------:R-:W-:Y:S02]  /*10d40*/  LOP3.LUT R27, R2, R62, RZ, 0xc0, !PT ;  /* 0x0000003e021b7212 */ /* 0x000fe400078ec0ff */
[----:B------:R-:W-:Y:S02]  /*10d50*/  LOP3.LUT R22, R6, R61, RZ, 0xc0, !PT ;  /* 0x0000003d06167212 */ /* 0x000fe400078ec0ff */
[--C-:B------:R-:W-:Y:S01]  /*10d60*/  HSET2.LE.AND R2, R43, R3.reuse, PT ;  /* 0x000000032b027233 */ /* 0x100fe20003803000 */
[----:B--2---:R-:W-:Y:S01]  /*10d70*/  HMMA.16816.F32 R12, R108, R48, RZ ;  /* 0x000000306c0c723c */ /* 0x004fe200000018ff */
[----:B------:R-:W-:-:S05]  /*10d80*/  HSET2.LE.AND R6, R42, R3, PT ;  /* 0x000000032a067233 */ /* 0x000fca0003803000 */
[----:B------:R-:W-:Y:S01]  /*10d90*/  HMMA.16816.F32 R8, R32, R48, RZ ;  /* 0x000000302008723c */ /* 0x000fe200000018ff */
[----:B------:R-:W-:Y:S02]  /*10da0*/  HSET2.LE.AND R7, R24, R3, PT ;  /* 0x0000000318077233 */ /* 0x000fe40003803000 */
[----:B------:R-:W-:-:S04]  /*10db0*/  LOP3.LUT R24, R2, R149, RZ, 0xc0, !PT ;  /* 0x0000009502187212 */ /* 0x000fc800078ec0ff */
[----:B------:R-:W-:Y:S02]  /*10dc0*/  IMAD.MOV.U32 R49, RZ, RZ, R202 ;  /* 0x000000ffff317224 */ /* 0x000fe400078e00ca */
[----:B------:R-:W-:Y:S01]  /*10dd0*/  IMAD R202, R0, 0x2, R201 ;  /* 0x0000000200ca7824 */ /* 0x000fe200078e02c9 */
[----:B------:R-:W-:Y:S02]  /*10de0*/  LOP3.LUT R25, R6, R148, RZ, 0xc0, !PT ;  /* 0x0000009406197212 */ /* 0x000fe400078ec0ff */
[--C-:B------:R-:W-:Y:S02]  /*10df0*/  HSET2.LE.AND R2, R41, R3.reuse, PT ;  /* 0x0000000329027233 */ /* 0x100fe40003803000 */
[--C-:B------:R-:W-:Y:S02]  /*10e00*/  HSET2.LE.AND R6, R40, R3.reuse, PT ;  /* 0x0000000328067233 */ /* 0x100fe40003803000 */
[----:B------:R-:W2:Y:S01]  /*10e10*/  LDSM.16.MT88.4 R40, [R202+0x4000] ;  /* 0x00400000ca28783b */ /* 0x000ea20000004200 */
[----:B------:R-:W-:Y:S01]  /*10e20*/  IMAD.MOV.U32 R149, RZ, RZ, R20 ;  /* 0x000000ffff957224 */ /* 0x000fe200078e0014 */
[----:B------:R-:W-:Y:S01]  /*10e30*/  LOP3.LUT R20, R2, R145, RZ, 0xc0, !PT ;  /* 0x0000009102147212 */ /* 0x000fe200078ec0ff */
[----:B------:R-:W-:Y:S01]  /*10e40*/  IMAD.MOV.U32 R155, RZ, RZ, R21 ;  /* 0x000000ffff9b7224 */ /* 0x000fe200078e0015 */
[--C-:B------:R-:W-:Y:S01]  /*10e50*/  HSET2.LE.AND R0, R38, R3.reuse, PT ;  /* 0x0000000326007233 */ /* 0x100fe20003803000 */
[----:B------:R-:W-:Y:S01]  /*10e60*/  IMAD.MOV.U32 R21, RZ, RZ, R16 ;  /* 0x000000ffff157224 */ /* 0x000fe200078e0010 */
[----:B------:R-:W-:-:S03]  /*10e70*/  HSET2.LE.AND R2, R19, R3, PT ;  /* 0x0000000313027233 */ /* 0x000fc60003803000 */
[----:B------:R-:W-:Y:S01]  /*10e80*/  IMAD.MOV.U32 R148, RZ, RZ, R21 ;  /* 0x000000ffff947224 */ /* 0x000fe200078e0015 */
[----:B------:R-:W-:Y:S01]  /*10e90*/  LOP3.LUT R21, R6, R144, RZ, 0xc0, !PT ;  /* 0x0000009006157212 */ /* 0x000fe200078ec0ff */
[----:B------:R-:W-:Y:S01]  /*10ea0*/  IMAD.MOV.U32 R144, RZ, RZ, R39 ;  /* 0x000000ffff907224 */ /* 0x000fe200078e0027 */
[----:B------:R-:W-:Y:S02]  /*10eb0*/  LOP3.LUT R18, R0, R73, RZ, 0xc0, !PT ;  /* 0x0000004900127212 */ /* 0x000fe400078ec0ff */
[----:B------:R-:W-:Y:S02]  /*10ec0*/  LOP3.LUT R19, R2, R67, RZ, 0xc0, !PT ;  /* 0x0000004302137212 */ /* 0x000fe400078ec0ff */
[--C-:B------:R-:W-:Y:S02]  /*10ed0*/  HSET2.LE.AND R0, R37, R3.reuse, PT ;  /* 0x0000000325007233 */ /* 0x100fe40003803000 */
[--C-:B------:R-:W-:Y:S02]  /*10ee0*/  HSET2.LE.AND R2, R36, R3.reuse, PT ;  /* 0x0000000324027233 */ /* 0x100fe40003803000 */
[----:B------:R-:W4:Y:S01]  /*10ef0*/  LDSM.16.MT88.4 R36, [R202+0x4400] ;  /* 0x00440000ca24783b */ /* 0x000f220000004200 */
[----:B------:R-:W-:Y:S01]  /*10f00*/  HSET2.LE.AND R6, R17, R3, PT ;  /* 0x0000000311067233 */ /* 0x000fe20003803000 */
[----:B------:R-:W-:Y:S01]  /*10f10*/  IMAD.MOV.U32 R16, RZ, RZ, R23 ;  /* 0x000000ffff107224 */ /* 0x000fe200078e0017 */
[----:B------:R-:W-:-:S02]  /*10f20*/  LOP3.LUT R23, R7, R60, RZ, 0xc0, !PT ;  /* 0x0000003c07177212 */ /* 0x000fc400078ec0ff */
[----:B---3--:R-:W-:Y:S01]  /*10f30*/  HMMA.16816.F32 R60, R96, R44, R12 ;  /* 0x0000002c603c723c */ /* 0x008fe2000000180c */
[----:B------:R-:W-:Y:S01]  /*10f40*/  IMAD.MOV.U32 R145, RZ, RZ, R16 ;  /* 0x000000ffff917224 */ /* 0x000fe200078e0010 */
[----:B------:R-:W-:-:S05]  /*10f50*/  LOP3.LUT R16, R0, R74, RZ, 0xc0, !PT ;  /* 0x0000004a00107212 */ /* 0x000fca00078ec0ff */
[----:B------:R-:W-:Y:S02]  /*10f60*/  LOP3.LUT R12, R6, R66, RZ, 0xc0, !PT ;  /* 0x00000042060c7212 */ /* 0x000fe400078ec0ff */
[--C-:B------:R-:W-:Y:S02]  /*10f70*/  HSET2.LE.AND R6, R52, R3.reuse, PT ;  /* 0x0000000334067233 */ /* 0x100fe40003803000 */
[----:B------:R-:W-:Y:S02]  /*10f80*/  LOP3.LUT R17, R2, R75, RZ, 0xc0, !PT ;  /* 0x0000004b02117212 */ /* 0x000fe400078ec0ff */
[--C-:B------:R-:W-:Y:S02]  /*10f90*/  HSET2.LE.AND R0, R54, R3.reuse, PT ;  /* 0x0000000336007233 */ /* 0x100fe40003803000 */
[----:B------:R-:W-:Y:S02]  /*10fa0*/  HSET2.LE.AND R2, R53, R3, PT ;  /* 0x0000000335027233 */ /* 0x000fe40003803000 */
[----:B------:R-:W-:-:S02]  /*10fb0*/  LOP3.LUT R15, R6, R55, RZ, 0xc0, !PT ;  /* 0x00000037060f7212 */ /* 0x000fc400078ec0ff */
[----:B--2---:R-:W-:Y:S01]  /*10fc0*/  HMMA.16816.F32 R52, R108, R40, RZ ;  /* 0x000000286c34723c */ /* 0x004fe200000018ff */
[----:B------:R-:W-:Y:S02]  /*10fd0*/  IMAD.MOV.U32 R7, RZ, RZ, R72 ;  /* 0x000000ffff077224 */ /* 0x000fe400078e0048 */
[----:B------:R-:W-:-:S03]  /*10fe0*/  IMAD.MOV.U32 R72, RZ, RZ, R70 ;  /* 0x000000ffff487224 */ /* 0x000fc600078e0046 */
[----:B------:R-:W-:Y:S01]  /*10ff0*/  HMMA.16816.F32 R68, R28, R44, R8 ;  /* 0x0000002c1c44723c */ /* 0x000fe20000001808 */
[----:B------:R-:W-:-:S05]  /*11000*/  IMAD.MOV.U32 R6, RZ, RZ, R72 ;  /* 0x000000ffff067224 */ /* 0x000fca00078e0048 */
[----:B------:R-:W-:-:S12]  /*11010*/  HMMA.16816.F32 R8, R32, R40, RZ ;  /* 0x000000282008723c */ /* 0x000fd800000018ff */
[----:B----4-:R-:W-:Y:S06]  /*11020*/  HMMA.16816.F32 R72, R96, R36, R52 ;  /* 0x000000246048723c */ /* 0x010fec0000001834 */
[C---:B------:R-:W-:Y:S06]  /*11030*/  HMMA.16816.F32 R52, R32.reuse, R50, RZ ;  /* 0x000000322034723c */ /* 0x040fec00000018ff */
[----:B------:R-:W-:Y:S01]  /*11040*/  HMMA.16816.F32 R32, R32, R42, RZ ;  /* 0x0000002a2020723c */ /* 0x000fe200000018ff */
[----:B------:R-:W-:-:S02]  /*11050*/  LOP3.LUT R13, R0, R65, RZ, 0xc0, !PT ;  /* 0x00000041000d7212 */ /* 0x000fc400078ec0ff */
[----:B------:R-:W-:Y:S02]  /*11060*/  LOP3.LUT R14, R2, R64, RZ, 0xc0, !PT ;  /* 0x00000040020e7212 */ /* 0x000fe400078ec0ff */
[--C-:B------:R-:W-:Y:S02]  /*11070*/  HSET2.LE.AND R0, R59, R3.reuse, PT ;  /* 0x000000033b007233 */ /* 0x100fe40003803000 */
[--C-:B------:R-:W-:Y:S01]  /*11080*/  HSET2.LE.AND R2, R58, R3.reuse, PT ;  /* 0x000000033a027233 */ /* 0x100fe20003803000 */
[----:B------:R-:W-:Y:S07]  /*11090*/  HMMA.16816.F32 R64, R28, R36, R8 ;  /* 0x000000241c40723c */ /* 0x000fee0000001808 */
[----:B------:R-:W-:Y:S01]  /*110a0*/  LOP3.LUT R10, R0, R141, RZ, 0xc0, !PT ;  /* 0x0000008d000a7212 */ /* 0x000fe200078ec0ff */
[----:B------:R-:W-:Y:S01]  /*110b0*/  IMAD.MOV.U32 R9, RZ, RZ, R49 ;  /* 0x000000ffff097224 */ /* 0x000fe200078e0031 */
[----:B------:R-:W-:Y:S01]  /*110c0*/  LOP3.LUT R11, R2, R140, RZ, 0xc0, !PT ;  /* 0x0000008c020b7212 */ /* 0x000fe200078ec0ff */
[----:B------:R-:W-:Y:S01]  /*110d0*/  HMMA.16816.F32 R48, R108, R50, RZ ;  /* 0x000000326c30723c */ /* 0x000fe200000018ff */
[----:B------:R-:W-:-:S02]  /*110e0*/  HSET2.LE.AND R0, R57, R3, PT ;  /* 0x0000000339007233 */ /* 0x000fc40003803000 */
[----:B------:R-:W-:-:S03]  /*110f0*/  HSET2.LE.AND R2, R56, R3, PT ;  /* 0x0000000338027233 */ /* 0x000fc60003803000 */
[C---:B------:R-:W-:Y:S06]  /*11100*/  HMMA.16816.F32 R56, R28.reuse, R46, R52 ;  /* 0x0000002e1c38723c */ /* 0x040fec0000001834 */
[----:B------:R-:W-:Y:S01]  /*11110*/  HMMA.16816.F32 R52, R28, R38, R32 ;  /* 0x000000261c34723c */ /* 0x000fe20000001820 */
[----:B------:R-:W2:Y:S04]  /*11120*/  LDSM.16.MT88.4 R32, [R201+0x4800] ;  /* 0x00480000c920783b */ /* 0x000ea80000004200 */
[----:B------:R-:W3:Y:S01]  /*11130*/  LDSM.16.MT88.4 R28, [R202+0x4800] ;  /* 0x00480000ca1c783b */ /* 0x000ee20000004200 */
[----:B------:R-:W-:Y:S06]  /*11140*/  HMMA.16816.F32 R40, R108, R42, RZ ;  /* 0x0000002a6c28723c */ /* 0x000fec00000018ff */
[----:B------:R-:W-:-:S15]  /*11150*/  HMMA.16816.F32 R48, R96, R46, R48 ;  /* 0x0000002e6030723c */ /* 0x000fde0000001830 */
[----:B------:R-:W-:-:S03]  /*11160*/  NOP ;  /* 0x0000000000007918 */ /* 0x000fc60000000000 */
[----:B------:R-:W-:Y:S01]  /*11170*/  HMMA.16816.F32 R44, R96, R38, R40 ;  /* 0x00000026602c723c */ /* 0x000fe20000001828 */
[----:B------:R-:W4:Y:S04]  /*11180*/  LDSM.16.MT88.4 R40, [R201+0x4c00] ;  /* 0x004c0000c928783b */ /* 0x000f280000004200 */
[----:B------:R-:W1:Y:S01]  /*11190*/  LDSM.16.MT88.4 R36, [R202+0x4c00] ;  /* 0x004c0000ca24783b */ /* 0x000e620000004200 */
[C---:B--2---:R-:W-:Y:S06]  /*111a0*/  HMMA.16816.F32 R68, R24.reuse, R32, R68 ;  /* 0x000000201844723c */ /* 0x044fec0000001844 */
[C---:B---3--:R-:W-:Y:S06]  /*111b0*/  HMMA.16816.F32 R64, R24.reuse, R28, R64 ;  /* 0x0000001c1840723c */ /* 0x048fec0000001840 */
[C---:B------:R-:W-:Y:S06]  /*111c0*/  HMMA.16816.F32 R56, R24.reuse, R34, R56 ;  /* 0x000000221838723c */ /* 0x040fec0000001838 */
[----:B------:R-:W-:Y:S06]  /*111d0*/  HMMA.16816.F32 R24, R24, R30, R52 ;  /* 0x0000001e1818723c */ /* 0x000fec0000001834 */
[C---:B------:R-:W-:Y:S06]  /*111e0*/  HMMA.16816.F32 R60, R84.reuse, R32, R60 ;  /* 0x00000020543c723c */ /* 0x040fec000000183c */
[C---:B------:R-:W-:Y:S06]  /*111f0*/  HMMA.16816.F32 R52, R84.reuse, R34, R48 ;  /* 0x000000225434723c */ /* 0x040fec0000001830 */
[----:B------:R-:W-:Y:S06]  /*11200*/  HMMA.16816.F32 R32, R84, R28, R72 ;  /* 0x0000001c5420723c */ /* 0x000fec0000001848 */
[----:B----4-:R-:W-:Y:S06]  /*11210*/  HMMA.16816.F32 R72, R20, R40, R68 ;  /* 0x000000281448723c */ /* 0x010fec0000001844 */
[----:B------:R-:W-:Y:S06]  /*11220*/  HMMA.16816.F32 R28, R84, R30, R44 ;  /* 0x0000001e541c723c */ /* 0x000fec000000182c */
[C---:B------:R-:W-:Y:S06]  /*11230*/  HMMA.16816.F32 R68, R20.reuse, R42, R56 ;  /* 0x0000002a1444723c */ /* 0x040fec0000001838 */
[C---:B-1----:R-:W-:Y:S06]  /*11240*/  HMMA.16816.F32 R64, R20.reuse, R36, R64 ;  /* 0x000000241440723c */ /* 0x042fec0000001840 */
[----:B------:R-:W-:Y:S01]  /*11250*/  HMMA.16816.F32 R48, R20, R38, R24 ;  /* 0x000000261430723c */ /* 0x000fe20000001818 */
[----:B------:R-:W1:Y:S04]  /*11260*/  LDSM.16.MT88.4 R20, [R201+0x5000] ;  /* 0x00500000c914783b */ /* 0x000e680000004200 */
[----:B------:R-:W2:Y:S01]  /*11270*/  LDSM.16.MT88.4 R24, [R202+0x5000] ;  /* 0x00500000ca18783b */ /* 0x000ea20000004200 */
[C---:B------:R-:W-:Y:S06]  /*11280*/  HMMA.16816.F32 R44, R92.reuse, R40, R60 ;  /* 0x000000285c2c723c */ /* 0x040fec000000183c */
[C---:B------:R-:W-:Y:S06]  /*11290*/  HMMA.16816.F32 R52, R92.reuse, R42, R52 ;  /* 0x0000002a5c34723c */ /* 0x040fec0000001834 */
[C---:B------:R-:W-:Y:S01]  /*112a0*/  HMMA.16816.F32 R56, R92.reuse, R36, R32 ;  /* 0x000000245c38723c */ /* 0x040fe20000001820 */
[----:B------:R-:W-:Y:S05]  /*112b0*/  LDSM.16.MT88.4 R32, [R202+0x5400] ;  /* 0x00540000ca20783b */ /* 0x000fea0000004200 */
[----:B------:R-:W-:Y:S01]  /*112c0*/  HMMA.16816.F32 R60, R92, R38, R28 ;  /* 0x000000265c3c723c */ /* 0x000fe2000000181c */
[----:B------:R-:W3:Y:S05]  /*112d0*/  LDSM.16.MT88.4 R28, [R201+0x5400] ;  /* 0x00540000c91c783b */ /* 0x000eea0000004200 */
[C---:B-1----:R-:W-:Y:S06]  /*112e0*/  HMMA.16816.F32 R72, R16.reuse, R20, R72 ;  /* 0x000000141048723c */ /* 0x042fec0000001848 */
[C---:B------:R-:W-:Y:S06]  /*112f0*/  HMMA.16816.F32 R68, R16.reuse, R22, R68 ;  /* 0x000000161044723c */ /* 0x040fec0000001844 */
[C---:B--2---:R-:W-:Y:S06]  /*11300*/  HMMA.16816.F32 R64, R16.reuse, R24, R64 ;  /* 0x000000181040723c */ /* 0x044fec0000001840 */
[----:B------:R-:W-:Y:S01]  /*11310*/  HMMA.16816.F32 R48, R16, R26, R48 ;  /* 0x0000001a1030723c */ /* 0x000fe20000001830 */
[----:B------:R-:W-:Y:S05]  /*11320*/  LDSM.16.MT88.4 R16, [R201+0x5800] ;  /* 0x00580000c910783b */ /* 0x000fea0000004200 */
[C---:B------:R-:W-:Y:S06]  /*11330*/  HMMA.16816.F32 R40, R88.reuse, R20, R44 ;  /* 0x000000145828723c */ /* 0x040fec000000182c */
[----:B------:R-:W-:Y:S01]  /*11340*/  HMMA.16816.F32 R36, R88, R22, R52 ;  /* 0x000000165824723c */ /* 0x000fe20000001834 */
[----:B------:R-:W1:Y:S01]  /*11350*/  LDSM.16.MT88.4 R20, [R202+0x5800] ;  /* 0x00580000ca14783b */ /* 0x000e620000004200 */
[----:B------:R-:W-:-:S04]  /*11360*/  LOP3.LUT R143, R2, R143, RZ, 0xc0, !PT ;  /* 0x0000008f028f7212 */ /* 0x000fc800078ec0ff */
[----:B------:R-:W-:Y:S01]  /*11370*/  HMMA.16816.F32 R44, R88, R24, R56 ;  /* 0x00000018582c723c */ /* 0x000fe20000001838 */
[----:B------:R-:W-:Y:S02]  /*11380*/  LOP3.LUT R142, R0, R142, RZ, 0xc0, !PT ;  /* 0x0000008e008e7212 */ /* 0x000fe400078ec0ff */
[----:B------:R-:W-:-:S03]  /*11390*/  LOP3.LUT R2, R76, 0xffff, RZ, 0xc0, !PT ;  /* 0x0000ffff4c027812 */ /* 0x000fc600078ec0ff */
[----:B------:R-:W-:Y:S01]  /*113a0*/  HMMA.16816.F32 R24, R88, R26, R60 ;  /* 0x0000001a5818723c */ /* 0x000fe2000000183c */
[----:B------:R-:W-:Y:S01]  /*113b0*/  IMAD.MOV.U32 R56, RZ, RZ, R164 ;  /* 0x000000ffff387224 */ /* 0x000fe200078e00a4 */
[----:B------:R-:W-:Y:S01]  /*113c0*/  SHF.R.U32.HI R0, RZ, 0x10, R76 ;  /* 0x00000010ff007819 */ /* 0x000fe2000001164c */
[----:B------:R-:W-:-:S04]  /*113d0*/  IMAD.MOV.U32 R96, RZ, RZ, R7 ;  /* 0x000000ffff607224 */ /* 0x000fc800078e0007 */
[----:B------:R-:W-:Y:S02]  /*113e0*/  IMAD.MOV.U32 R62, RZ, RZ, R171 ;  /* 0x000000ffff3e7224 */ /* 0x000fe400078e00ab */
[----:B------:R-:W-:Y:S01]  /*113f0*/  IMAD.MOV.U32 R61, RZ, RZ, R159 ;  /* 0x000000ffff3d7224 */ /* 0x000fe200078e009f */
[C---:B---3--:R-:W-:Y:S01]  /*11400*/  HMMA.16816.F32 R72, R12.reuse, R28, R72 ;  /* 0x0000001c0c48723c */ /* 0x048fe20000001848 */
[----:B------:R-:W-:Y:S01]  /*11410*/  IMAD.MOV.U32 R63, RZ, RZ, R163 ;  /* 0x000000ffff3f7224 */ /* 0x000fe200078e00a3 */
[----:B------:R-:W-:Y:S01]  /*11420*/  LOP3.LUT R7, R76, 0xff, RZ, 0xc0, !PT ;  /* 0x000000ff4c077812 */ /* 0x000fe200078ec0ff */
[----:B------:R-:W-:Y:S01]  /*11430*/  IMAD.MOV.U32 R59, RZ, RZ, R6 ;  /* 0x000000ffff3b7224 */ /* 0x000fe200078e0006 */
[----:B------:R-:W-:Y:S02]  /*11440*/  SHF.R.U32.HI R2, RZ, 0x8, R2 ;  /* 0x00000008ff027819 */ /* 0x000fe40000011602 */
[----:B------:R-:W-:Y:S01]  /*11450*/  HMMA.16816.F32 R68, R12, R30, R68 ;  /* 0x0000001e0c44723c */ /* 0x000fe20000001844 */
[----:B------:R-:W-:Y:S01]  /*11460*/  IMAD.MOV.U32 R58, RZ, RZ, R144 ;  /* 0x000000ffff3a7224 */ /* 0x000fe200078e0090 */
[----:B------:R-:W-:Y:S01]  /*11470*/  SHF.R.U32.HI R8, RZ, 0x18, R76 ;  /* 0x00000018ff087819 */ /* 0x000fe2000001164c */
[----:B------:R-:W-:-:S03]  /*11480*/  IMAD.MOV.U32 R57, RZ, RZ, R145 ;  /* 0x000000ffff397224 */ /* 0x000fc600078e0091 */
[----:B------:R-:W-:Y:S01]  /*11490*/  HMMA.16816.F32 R64, R12, R32, R64 ;  /* 0x000000200c40723c */ /* 0x000fe20000001840 */
[----:B------:R-:W-:Y:S01]  /*114a0*/  IMAD.MOV.U32 R156, RZ, RZ, R176 ;  /* 0x000000ffff9c7224 */ /* 0x000fe200078e00b0 */
[----:B------:R-:W-:Y:S01]  /*114b0*/  LOP3.LUT R6, R0, 0xff, RZ, 0xc0, !PT ;  /* 0x000000ff00067812 */ /* 0x000fe200078ec0ff */
[----:B------:R-:W-:-:S03]  /*114c0*/  IMAD.MOV.U32 R52, RZ, RZ, R9 ;  /* 0x000000ffff347224 */ /* 0x000fc600078e0009 */
[----:B------:R-:W-:Y:S01]  /*114d0*/  HMMA.16816.F32 R48, R12, R34, R48 ;  /* 0x000000220c30723c */ /* 0x000fe20000001830 */
[----:B------:R-:W-:Y:S01]  /*114e0*/  STG.E.U16 desc[UR24][R4.64+0x40], R61 ;  /* 0x0000403d04007986 */ /* 0x000fe2000c101518 */
[----:B------:R-:W-:-:S03]  /*114f0*/  IMAD.MOV.U32 R54, RZ, RZ, R166 ;  /* 0x000000ffff367224 */ /* 0x000fc600078e00a6 */
[----:B------:R-:W-:Y:S01]  /*11500*/  STG.E.U16 desc[UR24][R4.64+0x42], R62 ;  /* 0x0000423e04007986 */ /* 0x000fe2000c101518 */
[----:B------:R-:W-:Y:S01]  /*11510*/  IMAD.MOV.U32 R53, RZ, RZ, R168 ;  /* 0x000000ffff357224 */ /* 0x000fe200078e00a8 */
[----:B------:R-:W-:Y:S02]  /*11520*/  PRMT R0, R7, 0x5410, R2 ;  /* 0x0000541007007816 */ /* 0x000fe40000000002 */
[----:B------:R-:W-:Y:S01]  /*11530*/  STG.E.U16 desc[UR24][R82.64+0x40], R63 ;  /* 0x0000403f52007986 */ /* 0x000fe2000c101518 */
[----:B------:R-:W-:-:S03]  /*11540*/  IMAD.MOV.U32 R92, RZ, RZ, R156 ;  /* 0x000000ffff5c7224 */ /* 0x000fc600078e009c */
[----:B------:R-:W-:Y:S01]  /*11550*/  STG.E.U16 desc[UR24][R82.64+0x42], R56 ;  /* 0x0000423852007986 */ /* 0x000fe2000c101518 */
[----:B------:R-:W-:Y:S01]  /*11560*/  IMAD.MOV.U32 R55, RZ, RZ, R165 ;  /* 0x000000ffff377224 */ /* 0x000fe200078e00a5 */
[----:B------:R-:W-:Y:S02]  /*11570*/  PRMT R2, R6, 0x5410, R8 ;  /* 0x0000541006027816 */ /* 0x000fe40000000008 */
[----:B------:R-:W-:Y:S04]  /*11580*/  STG.E.U16 desc[UR24][R80.64+0x40], R214 ;  /* 0x000040d650007986 */ /* 0x000fe8000c101518 */
[----:B------:R-:W-:Y:S04]  /*11590*/  STG.E.U16 desc[UR24][R80.64+0x42], R213 ;  /* 0x000042d550007986 */ /* 0x000fe8000c101518 */
[----:B------:R-:W-:Y:S04]  /*115a0*/  STG.E.U16 desc[UR24][R78.64+0x40], R198 ;  /* 0x000040c64e007986 */ /* 0x000fe8000c101518 */
[----:B------:R-:W-:Y:S01]  /*115b0*/  STG.E.U16 desc[UR24][R78.64+0x42], R199 ;  /* 0x000042c74e007986 */ /* 0x000fe2000c101518 */
[----:B------:R-:W-:-:S03]  /*115c0*/  IMAD.MOV.U32 R93, RZ, RZ, R170 ;  /* 0x000000ffff5d7224 */ /* 0x000fc600078e00aa */
[----:B------:R-:W-:Y:S04]  /*115d0*/  STG.E.U16 desc[UR24][R4.64+0x50], R57 ;  /* 0x0000503904007986 */ /* 0x000fe8000c101518 */
[----:B------:R-:W-:Y:S01]  /*115e0*/  STG.E.U16 desc[UR24][R4.64+0x52], R58 ;  /* 0x0000523a04007986 */ /* 0x000fe2000c101518 */
[----:B------:R-:W-:-:S03]  /*115f0*/  HSET2.LE.AND R0, R0, R3, PT ;  /* 0x0000000300007233 */ /* 0x000fc60003803000 */
[----:B------:R-:W-:Y:S04]  /*11600*/  STG.E.U16 desc[UR24][R82.64+0x50], R59 ;  /* 0x0000503b52007986 */ /* 0x000fe8000c101518 */
        /* <DEDUP_REMOVED lines=11> */
[----:B------:R-:W-:Y:S04]  /*116c0*/  STG.E.U16 desc[UR24][R80.64+0x60], R193 ;  /* 0x000060c150007986 */ /* 0x000fe8000c101518 */
[----:B------:R-:W-:Y:S01]  /*116d0*/  STG.E.U16 desc[UR24][R80.64+0x62], R192 ;  /* 0x000062c050007986 */ /* 0x000fe2000c101518 */
[----:B------:R-:W-:-:S03]  /*116e0*/  LOP3.LUT R9, R2, R146, RZ, 0xc0, !PT ;  /* 0x0000009202097212 */ /* 0x000fc600078ec0ff */
[----:B------:R-:W-:Y:S01]  /*116f0*/  STG.E.U16 desc[UR24][R78.64+0x60], R191 ;  /* 0x000060bf4e007986 */ /* 0x000fe2000c101518 */
[----:B------:R-:W-:-:S03]  /*11700*/  LOP3.LUT R0, R77, 0xffff, RZ, 0xc0, !PT ;  /* 0x0000ffff4d007812 */ /* 0x000fc600078ec0ff */
[----:B------:R-:W-:Y:S01]  /*11710*/  STG.E.U16 desc[UR24][R78.64+0x62], R190 ;  /* 0x000062be4e007986 */ /* 0x000fe2000c101518 */
[C---:B------:R-:W-:Y:S03]  /*11720*/  HMMA.16816.F32 R40, R112.reuse, R28, R40 ;  /* 0x0000001c7028723c */ /* 0x040fe60000001828 */
[----:B------:R-:W-:Y:S04]  /*11730*/  STG.E.U16 desc[UR24][R4.64+0x70], R93 ;  /* 0x0000705d04007986 */ /* 0x000fe8000c101518 */
[----:B------:R-:W-:Y:S01]  /*11740*/  STG.E.U16 desc[UR24][R4.64+0x72], R252 ;  /* 0x000072fc04007986 */ /* 0x000fe2000c101518 */
[C---:B------:R-:W-:Y:S03]  /*11750*/  HMMA.16816.F32 R12, R112.reuse, R32, R44 ;  /* 0x00000020700c723c */ /* 0x040fe6000000182c */
[----:B------:R-:W-:Y:S04]  /*11760*/  STG.E.U16 desc[UR24][R82.64+0x70], R251 ;  /* 0x000070fb52007986 */ /* 0x000fe8000c101518 */
[----:B------:R-:W-:Y:S01]  /*11770*/  STG.E.U16 desc[UR24][R82.64+0x72], R250 ;  /* 0x000072fa52007986 */ /* 0x000fe2000c101518 */
[C---:B------:R-:W-:Y:S03]  /*11780*/  HMMA.16816.F32 R36, R112.reuse, R30, R36 ;  /* 0x0000001e7024723c */ /* 0x040fe60000001824 */
[----:B------:R-:W-:Y:S04]  /*11790*/  STG.E.U16 desc[UR24][R80.64+0x70], R189 ;  /* 0x000070bd50007986 */ /* 0x000fe8000c101518 */
[----:B------:R-:W-:Y:S01]  /*117a0*/  STG.E.U16 desc[UR24][R80.64+0x72], R188 ;  /* 0x000072bc50007986 */ /* 0x000fe2000c101518 */
[----:B------:R-:W-:Y:S03]  /*117b0*/  HMMA.16816.F32 R32, R112, R34, R24 ;  /* 0x000000227020723c */ /* 0x000fe60000001818 */
[----:B------:R-:W-:Y:S01]  /*117c0*/  STG.E.U16 desc[UR24][R78.64+0x70], R187 ;  /* 0x000070bb4e007986 */ /* 0x000fe2000c101518 */
[----:B------:R-:W-:-:S03]  /*117d0*/  SHF.R.U32.HI R2, RZ, 0x10, R77 ;  /* 0x00000010ff027819 */ /* 0x000fc6000001164d */
[----:B------:R-:W-:Y:S01]  /*117e0*/  STG.E.U16 desc[UR24][R78.64+0x72], R186 ;  /* 0x000072ba4e007986 */ /* 0x000fe2000c101518 */
[----:B------:R-:W-:-:S03]  /*117f0*/  LOP3.LUT R7, R77, 0xff, RZ, 0xc0, !PT ;  /* 0x000000ff4d077812 */ /* 0x000fc600078ec0ff */
[----:B------:R-:W-:Y:S01]  /*11800*/  STG.E.U16 desc[UR24][R4.64+0x80], R249 ;  /* 0x000080f904007986 */ /* 0x000fe2000c101518 */
[----:B------:R-:W-:-:S03]  /*11810*/  SHF.R.U32.HI R6, RZ, 0x8, R0 ;  /* 0x00000008ff067819 */ /* 0x000fc60000011600 */
        /* <DEDUP_REMOVED lines=8> */
[----:B------:R-:W-:Y:S01]  /*118a0*/  STG.E.U16 desc[UR24][R80.64+0x82], R184 ;  /* 0x000082b850007986 */ /* 0x000fe2000c101518 */
[----:B------:R-:W-:Y:S01]  /*118b0*/  IMAD.MOV.U32 R99, RZ, RZ, R155 ;  /* 0x000000ffff637224 */ /* 0x000fe200078e009b */
[C---:B-1----:R-:W-:Y:S01]  /*118c0*/  HMMA.16816.F32 R144, R8.reuse, R20, R64 ;  /* 0x000000140890723c */ /* 0x042fe20000001840 */
[----:B------:R-:W-:Y:S01]  /*118d0*/  IMAD.MOV.U32 R108, RZ, RZ, R151 ;  /* 0x000000ffff6c7224 */ /* 0x000fe200078e0097 */
[----:B------:R-:W-:Y:S01]  /*118e0*/  STG.E.U16 desc[UR24][R78.64+0x80], R182 ;  /* 0x000080b64e007986 */ /* 0x000fe2000c101518 */
[----:B------:R-:W-:Y:S02]  /*118f0*/  IMAD.MOV.U32 R109, RZ, RZ, R152 ;  /* 0x000000ffff6d7224 */ /* 0x000fe400078e0098 */
[----:B------:R-:W-:Y:S01]  /*11900*/  IMAD.MOV.U32 R110, RZ, RZ, R154 ;  /* 0x000000ffff6e7224 */ /* 0x000fe200078e009a */
[----:B------:R-:W-:Y:S01]  /*11910*/  STG.E.U16 desc[UR24][R78.64+0x82], R183 ;  /* 0x000082b74e007986 */ /* 0x000fe2000c101518 */
[----:B------:R-:W-:Y:S01]  /*11920*/  IMAD.MOV.U32 R85, RZ, RZ, R167 ;  /* 0x000000ffff557224 */ /* 0x000fe200078e00a7 */
[----:B------:R-:W-:Y:S01]  /*11930*/  HMMA.16816.F32 R152, R8, R16, R72 ;  /* 0x000000100898723c */ /* 0x000fe20000001848 */
[----:B------:R-:W-:Y:S01]  /*11940*/  IMAD.MOV.U32 R95, RZ, RZ, R158 ;  /* 0x000000ffff5f7224 */ /* 0x000fe200078e009e */
[----:B------:R-:W-:Y:S01]  /*11950*/  STG.E.U16 desc[UR24][R4.64+0x90], R245 ;  /* 0x000090f504007986 */ /* 0x000fe2000c101518 */
[----:B------:R-:W-:Y:S01]  /*11960*/  IMAD.MOV.U32 R94, RZ, RZ, R157 ;  /* 0x000000ffff5e7224 */ /* 0x000fe200078e009d */
[----:B------:R-:W-:-:S02]  /*11970*/  LOP3.LUT R0, R2, 0xff, RZ, 0xc0, !PT ;  /* 0x000000ff02007812 */ /* 0x000fc400078ec0ff */
[----:B------:R-:W-:Y:S01]  /*11980*/  STG.E.U16 desc[UR24][R4.64+0x92], R244 ;  /* 0x000092f404007986 */ /* 0x000fe2000c101518 */
[C---:B------:R-:W-:Y:S01]  /*11990*/  HMMA.16816.F32 R148, R8.reuse, R18, R68 ;  /* 0x000000120894723c */ /* 0x040fe20000001844 */
[----:B------:R-:W-:Y:S02]  /*119a0*/  PRMT R6, R7, 0x5410, R6 ;  /* 0x0000541007067816 */ /* 0x000fe40000000006 */
[----:B------:R-:W-:Y:S03]  /*119b0*/  STG.E.U16 desc[UR24][R82.64+0x90], R242 ;  /* 0x000090f252007986 */ /* 0x000fe6000c101518 */
[----:B------:R-:W-:Y:S01]  /*119c0*/  HMMA.16816.F32 R48, R8, R22, R48 ;  /* 0x000000160830723c */ /* 0x000fe20000001830 */
[----:B------:R-:W-:Y:S04]  /*119d0*/  STG.E.U16 desc[UR24][R82.64+0x92], R243 ;  /* 0x000092f352007986 */ /* 0x000fe8000c101518 */
[----:B------:R-:W1:Y:S02]  /*119e0*/  LDSM.16.MT88.4 R164, [R201+0x5c00] ;  /* 0x005c0000c9a4783b */ /* 0x000e640000004200 */
[----:B------:R-:W-:-:S02]  /*119f0*/  SHF.R.U32.HI R8, RZ, 0x18, R77 ;  /* 0x00000018ff087819 */ /* 0x000fc4000001164d */
[----:B------:R-:W2:Y:S04]  /*11a00*/  LDSM.16.MT88.4 R156, [R202+0x5c00] ;  /* 0x005c0000ca9c783b */ /* 0x000ea80000004200 */
[----:B------:R-:W-:Y:S04]  /*11a10*/  STG.E.U16 desc[UR24][R80.64+0x90], R181 ;  /* 0x000090b550007986 */ /* 0x000fe8000c101518 */
[----:B------:R-:W-:Y:S01]  /*11a20*/  STG.E.U16 desc[UR24][R80.64+0x92], R180 ;  /* 0x000092b450007986 */ /* 0x000fe2000c101518 */
[----:B------:R-:W-:-:S03]  /*11a30*/  PRMT R2, R0, 0x5410, R8 ;  /* 0x0000541000027816 */ /* 0x000fc60000000008 */
        /* <DEDUP_REMOVED lines=8> */
[----:B------:R-:W-:Y:S01]  /*11ac0*/  STG.E.U16 desc[UR24][R80.64+0xa2], R174 ;  /* 0x0000a2ae50007986 */ /* 0x000fe2000c101518 */
[----:B------:R-:W-:-:S03]  /*11ad0*/  IMAD.MOV.U32 R84, RZ, RZ, R162 ;  /* 0x000000ffff547224 */ /* 0x000fc600078e00a2 */
[----:B------:R-:W-:Y:S04]  /*11ae0*/  STG.E.U16 desc[UR24][R78.64+0xa0], R173 ;  /* 0x0000a0ad4e007986 */ /* 0x000fe8000c101518 */
[----:B------:R-:W-:Y:S04]  /*11af0*/  STG.E.U16 desc[UR24][R78.64+0xa2], R172 ;  /* 0x0000a2ac4e007986 */ /* 0x000fe8000c101518 */
[----:B------:R-:W-:Y:S04]  /*11b00*/  STG.E.U16 desc[UR24][R4.64+0xb0], R237 ;  /* 0x0000b0ed04007986 */ /* 0x000fe8000c101518 */
[----:B------:R-:W-:Y:S01]  /*11b10*/  STG.E.U16 desc[UR24][R4.64+0xb2], R236 ;  /* 0x0000b2ec04007986 */ /* 0x000fe2000c101518 */
[----:B------:R-:W-:-:S03]  /*11b20*/  LOP3.LUT R140, R0, R161, RZ, 0xc0, !PT ;  /* 0x000000a1008c7212 */ /* 0x000fc600078ec0ff */
[----:B------:R-:W-:Y:S04]  /*11b30*/  STG.E.U16 desc[UR24][R82.64+0xb0], R235 ;  /* 0x0000b0eb52007986 */ /* 0x000fe8000c101518 */
[----:B------:R-:W-:Y:S01]  /*11b40*/  STG.E.U16 desc[UR24][R82.64+0xb2], R234 ;  /* 0x0000b2ea52007986 */ /* 0x000fe2000c101518 */
[----:B------:R-:W-:-:S03]  /*11b50*/  HSET2.LE.AND R3, R2, R3, PT ;  /* 0x0000000302037233 */ /* 0x000fc60003803000 */
[----:B------:R-:W-:Y:S01]  /*11b60*/  STG.E.U16 desc[UR24][R80.64+0xb0], R139 ;  /* 0x0000b08b50007986 */ /* 0x000fe2000c101518 */
[----:B------:R-:W-:-:S03]  /*11b70*/  FADD.FTZ R0, R95, R94 ;  /* 0x0000005e5f007221 */ /* 0x000fc60000010000 */
[----:B------:R-:W-:Y:S01]  /*11b80*/  STG.E.U16 desc[UR24][R80.64+0xb2], R138 ;  /* 0x0000b28a50007986 */ /* 0x000fe2000c101518 */
[----:B------:R-:W-:-:S03]  /*11b90*/  FADD.FTZ R2, R85, R84 ;  /* 0x0000005455027221 */ /* 0x000fc60000010000 */
[----:B------:R-:W-:Y:S04]  /*11ba0*/  STG.E.U16 desc[UR24][R78.64+0xb0], R137 ;  /* 0x0000b0894e007986 */ /* 0x000fe8000c101518 */
[----:B------:R-:W-:Y:S04]  /*11bb0*/  STG.E.U16 desc[UR24][R78.64+0xb2], R136 ;  /* 0x0000b2884e007986 */ /* 0x000fe8000c101518 */
[----:B------:R-:W-:Y:S04]  /*11bc0*/  STG.E.U16 desc[UR24][R4.64+0xc0], R233 ;  /* 0x0000c0e904007986 */ /* 0x000fe8000c101518 */
[----:B------:R3:W-:Y:S04]  /*11bd0*/  STG.E.U16 desc[UR24][R4.64+0xc2], R232 ;  /* 0x0000c2e804007986 */ /* 0x0007e8000c101518 */
[----:B------:R-:W-:Y:S04]  /*11be0*/  STG.E.U16 desc[UR24][R82.64+0xc0], R230 ;  /* 0x0000c0e652007986 */ /* 0x000fe8000c101518 */
[----:B------:R-:W-:Y:S01]  /*11bf0*/  STG.E.U16 desc[UR24][R82.64+0xc2], R231 ;  /* 0x0000c2e752007986 */ /* 0x000fe2000c101518 */
[----:B------:R-:W-:-:S03]  /*11c00*/  FADD.FTZ R6, R87, R86 ;  /* 0x0000005657067221 */ /* 0x000fc60000010000 */
[----:B------:R-:W-:Y:S01]  /*11c10*/  STG.E.U16 desc[UR24][R80.64+0xc0], R131 ;  /* 0x0000c08350007986 */ /* 0x000fe2000c101518 */
[----:B------:R-:W-:-:S03]  /*11c20*/  FADD.FTZ R0, R98, R0 ;  /* 0x0000000062007221 */ /* 0x000fc60000010000 */
[----:B------:R-:W-:Y:S01]  /*11c30*/  STG.E.U16 desc[UR24][R80.64+0xc2], R130 ;  /* 0x0000c28250007986 */ /* 0x000fe2000c101518 */
[----:B------:R-:W-:-:S03]  /*11c40*/  IMAD.MOV.U32 R111, RZ, RZ, R169 ;  /* 0x000000ffff6f7224 */ /* 0x000fc600078e00a9 */
[----:B------:R-:W-:Y:S01]  /*11c50*/  STG.E.U16 desc[UR24][R78.64+0xc0], R129 ;  /* 0x0000c0814e007986 */ /* 0x000fe2000c101518 */
[----:B------:R-:W-:-:S03]  /*11c60*/  FADD.FTZ R2, R99, R2 ;  /* 0x0000000263027221 */ /* 0x000fc60000010000 */
[----:B------:R-:W-:Y:S01]  /*11c70*/  STG.E.U16 desc[UR24][R78.64+0xc2], R128 ;  /* 0x0000c2804e007986 */ /* 0x000fe2000c101518 */
[C---:B------:R-:W-:Y:S03]  /*11c80*/  HMMA.16816.F32 R40, R104.reuse, R16, R40 ;  /* 0x000000106828723c */ /* 0x040fe60000001828 */
[----:B------:R4:W-:Y:S04]  /*11c90*/  STG.E.U16 desc[UR24][R4.64+0xd0], R229 ;  /* 0x0000d0e504007986 */ /* 0x0009e8000c101518 */
[----:B------:R1:W-:Y:S01]  /*11ca0*/  STG.E.U16 desc[UR24][R4.64+0xd2], R228 ;  /* 0x0000d2e404007986 */ /* 0x0003e2000c101518 */
[C---:B------:R-:W-:Y:S03]  /*11cb0*/  HMMA.16816.F32 R12, R104.reuse, R20, R12 ;  /* 0x00000014680c723c */ /* 0x040fe6000000180c */
[----:B------:R1:W-:Y:S04]  /*11cc0*/  STG.E.U16 desc[UR24][R82.64+0xd0], R227 ;  /* 0x0000d0e352007986 */ /* 0x0003e8000c101518 */
[----:B------:R1:W-:Y:S01]  /*11cd0*/  STG.E.U16 desc[UR24][R82.64+0xd2], R226 ;  /* 0x0000d2e252007986 */ /* 0x0003e2000c101518 */
[----:B------:R-:W-:Y:S03]  /*11ce0*/  HMMA.16816.F32 R36, R104, R18, R36 ;  /* 0x000000126824723c */ /* 0x000fe60000001824 */
[----:B------:R1:W-:Y:S01]  /*11cf0*/  STG.E.U16 desc[UR24][R80.64+0xd0], R127 ;  /* 0x0000d07f50007986 */ /* 0x0003e2000c101518 */
[----:B------:R-:W-:-:S03]  /*11d00*/  FADD.FTZ R6, R108, R6 ;  /* 0x000000066c067221 */ /* 0x000fc60000010000 */
[----:B------:R1:W-:Y:S01]  /*11d10*/  STG.E.U16 desc[UR24][R80.64+0xd2], R126 ;  /* 0x0000d27e50007986 */ /* 0x0003e2000c101518 */
[----:B------:R-:W-:Y:S01]  /*11d20*/  HMMA.16816.F32 R32, R104, R22, R32 ;  /* 0x000000166820723c */ /* 0x000fe20000001820 */
[----:B---3--:R-:W-:Y:S02]  /*11d30*/  FADD.FTZ R232, R110, R0 ;  /* 0x000000006ee87221 */ /* 0x008fe40000010000 */
[----:B------:R3:W-:Y:S01]  /*11d40*/  STG.E.U16 desc[UR24][R78.64+0xd0], R125 ;  /* 0x0000d07d4e007986 */ /* 0x0007e2000c101518 */
[----:B------:R-:W-:-:S03]  /*11d50*/  FADD.FTZ R0, R111, R2 ;  /* 0x000000026f007221 */ /* 0x000fc60000010000 */
[----:B------:R3:W-:Y:S04]  /*11d60*/  STG.E.U16 desc[UR24][R78.64+0xd2], R124 ;  /* 0x0000d27c4e007986 */ /* 0x0007e8000c101518 */
        /* <DEDUP_REMOVED lines=10> */
[----:B------:R3:W5:Y:S04]  /*11e10*/  LDL.LU R176, [R1+0x300] ;  /* 0x0003000001b07983 */ /* 0x0007680000300800 */
[----:B------:R3:W-:Y:S04]  /*11e20*/  STG.E.U16 desc[UR24][R82.64+0xf0], R219 ;  /* 0x0000f0db52007986 */ /* 0x0007e8000c101518 */
[----:B------:R3:W-:Y:S04]  /*11e30*/  STG.E.U16 desc[UR24][R82.64+0xf2], R218 ;  /* 0x0000f2da52007986 */ /* 0x0007e8000c101518 */
[----:B------:R3:W-:Y:S04]  /*11e40*/  STG.E.U16 desc[UR24][R80.64+0xf0], R119 ;  /* 0x0000f07750007986 */ /* 0x0007e8000c101518 */
[----:B------:R3:W-:Y:S04]  /*11e50*/  STG.E.U16 desc[UR24][R80.64+0xf2], R118 ;  /* 0x0000f27650007986 */ /* 0x0007e8000c101518 */
[----:B------:R3:W-:Y:S04]  /*11e60*/  STL [R1+0xc], R6 ;  /* 0x00000c0601007387 */ /* 0x0007e80000100800 */
[----:B------:R3:W-:Y:S04]  /*11e70*/  STG.E.U16 desc[UR24][R78.64+0xf0], R117 ;  /* 0x0000f0754e007986 */ /* 0x0007e8000c101518 */
[----:B------:R3:W-:Y:S04]  /*11e80*/  STG.E.U16 desc[UR24][R78.64+0xf2], R116 ;  /* 0x0000f2744e007986 */ /* 0x0007e8000c101518 */
[----:B------:R3:W-:Y:S01]  /*11e90*/  STL [R1+0x8], R0 ;  /* 0x0000080001007387 */ /* 0x0007e20000100800 */
[----:B------:R-:W-:Y:S01]  /*11ea0*/  LOP3.LUT R141, R3, R160, RZ, 0xc0, !PT ;  /* 0x000000a0038d7212 */ /* 0x000fe200078ec0ff */
[----:B-1----:R-:W-:Y:S01]  /*11eb0*/  HMMA.16816.F32 R168, R100, R164, R40 ;  /* 0x000000a464a8723c */ /* 0x002fe20000001828 */
[----:B------:R-:W-:-:S05]  /*11ec0*/  FADD.FTZ R3, R97, R96 ;  /* 0x0000006061037221 */ /* 0x000fca0000010000 */
[----:B------:R-:W-:Y:S01]  /*11ed0*/  HMMA.16816.F32 R152, R140, R164, R152 ;  /* 0x000000a48c98723c */ /* 0x000fe20000001898 */
[----:B----4-:R-:W-:-:S05]  /*11ee0*/  FADD.FTZ R229, R109, R3 ;  /* 0x000000036de57221 */ /* 0x010fca0000010000 */
[C---:B------:R-:W-:Y:S06]  /*11ef0*/  HMMA.16816.F32 R148, R140.reuse, R166, R148 ;  /* 0x000000a68c94723c */ /* 0x040fec0000001894 */
[C---:B--2---:R-:W-:Y:S06]  /*11f00*/  HMMA.16816.F32 R144, R140.reuse, R156, R144 ;  /* 0x0000009c8c90723c */ /* 0x044fec0000001890 */
[----:B------:R-:W-:Y:S06]  /*11f10*/  HMMA.16816.F32 R140, R140, R158, R48 ;  /* 0x0000009e8c8c723c */ /* 0x000fec0000001830 */
[C---:B------:R-:W-:Y:S06]  /*11f20*/  HMMA.16816.F32 R160, R100.reuse, R156, R12 ;  /* 0x0000009c64a0723c */ /* 0x040fec000000180c */
[C---:B------:R-:W-:Y:S06]  /*11f30*/  HMMA.16816.F32 R164, R100.reuse, R166, R36 ;  /* 0x000000a664a4723c */ /* 0x040fec0000001824 */
[----:B------:R-:W-:Y:S01]  /*11f40*/  HMMA.16816.F32 R156, R100, R158, R32 ;  /* 0x0000009e649c723c */ /* 0x000fe20000001820 */
[----:B------:R-:W-:-:S08]  /*11f50*/  NOP ;  /* 0x0000000000007918 */ /* 0x000fd00000000000 */
[----:B---3--:R-:W-:-:S15]  /*11f60*/  @!P0 BRA `(.L_x_764) ;  /* 0x000000dc00548947 */ /* 0x008fde0003800000 */
[----:B------:R-:W2:Y:S01]  /*11f70*/  LDL.LU R111, [R1+0x18] ;  /* 0x00001800016f7983 */ /* 0x000ea20000300800 */
[----:B------:R-:W-:Y:S01]  /*11f80*/  ULDC UR4, c[0x0][0x2d0] ;  /* 0x0000b40000047ab9 */ /* 0x000fe20000000800 */
[----:B------:R-:W1:Y:S01]  /*11f90*/  S2R R99, SR_TID.X ;  /* 0x0000000000637919 */ /* 0x000e620000002100 */
[----:B------:R-:W-:Y:S01]  /*11fa0*/  MOV R0, UR28 ;  /* 0x0000001c00007c02 */ /* 0x000fe20008000f00 */
[----:B------:R-:W3:Y:S01]  /*11fb0*/  LDC.64 R6, c[0x0][0x250] ;  /* 0x00009400ff067b82 */ /* 0x000ee20000000a00 */
[----:B------:R-:W4:Y:S04]  /*11fc0*/  LDL.LU R108, [R1+0x190] ;  /* 0x00019000016c7983 */ /* 0x000f280000300800 */
[----:B------:R-:W2:Y:S04]  /*11fd0*/  LDL.LU R109, [R1+0x14] ;  /* 0x00001400016d7983 */ /* 0x000ea80000300800 */
[----:B------:R-:W2:Y:S01]  /*11fe0*/  LDL.LU R110, [R1+0x18c] ;  /* 0x00018c00016e7983 */ /* 0x000ea20000300800 */
[----:B-----5:R-:W-:Y:S01]  /*11ff0*/  ISETP.GE.AND P1, PT, R176, UR4, PT ;  /* 0x00000004b0007c0c */ /* 0x020fe2000bf26270 */
[----:B------:R-:W-:Y:S01]  /*12000*/  ULEA.HI.SX32 UR26, UR20, 0xfffffffe, 0x19 ;  /* 0xfffffffe141a7891 */ /* 0x000fe2000f8fca3f */
[----:B------:R-:W-:Y:S01]  /*12010*/  MOV R136, R134 ;  /* 0x0000008600887202 */ /* 0x000fe20000000f00 */
[----:B------:R-:W-:-:S10]  /*12020*/  ULDC UR4, c[0x0][0x2ec] ;  /* 0x0000bb0000047ab9 */ /* 0x000fd40000000800 */
[----:B------:R-:W2:Y:S01]  /*12030*/  @!P1 LDC.64 R10, c[0x0][0x220] ;  /* 0x00008800ff0a9b82 */ /* 0x000ea20000000a00 */
[----:B---3--:R-:W-:Y:S01]  /*12040*/  STL.64 [R1+0x80], R6 ;  /* 0x0000800601007387 */ /* 0x008fe20000100a00 */
[----:B-1----:R-:W-:-:S06]  /*12050*/  LOP3.LUT R2, R99, 0x3, RZ, 0xc0, !PT ;  /* 0x0000000363027812 */ /* 0x002fcc00078ec0ff */
[----:B------:R-:W1:Y:S01]  /*12060*/  @!P1 LDC.64 R8, c[0x0][0x220] ;  /* 0x00008800ff089b82 */ /* 0x000e620000000a00 */
[----:B----4-:R-:W-:-:S05]  /*12070*/  IMAD R2, R2, -0x2, R108 ;  /* 0xfffffffe02027824 */ /* 0x010fca00078e026c */
[----:B------:R-:W-:Y:S02]  /*12080*/  IADD3 R0, R0, -UR18, R2 ;  /* 0x8000001200007c10 */ /* 0x000fe4000fffe002 */
[----:B------:R-:W3:Y:S01]  /*12090*/  @!P1 LDC.64 R2, c[0x0][0x220] ;  /* 0x00008800ff029b82 */ /* 0x000ee20000000a00 */
[----:B--2---:R-:W-:Y:S02]  /*120a0*/  IMAD.WIDE.U32 R12, R110, -0x2daee0ad, RZ ;  /* 0xd2511f536e0c7825 */ /* 0x004fe400078e00ff */
[----:B------:R2:W-:Y:S04]  /*120b0*/  STL [R1+0x2bc], R0 ;  /* 0x0002bc0001007387 */ /* 0x0005e80000100800 */
[----:B---3--:R3:W-:Y:S04]  /*120c0*/  @!P1 STL.64 [R1+0x2d8], R2 ;  /* 0x0002d80201009387 */ /* 0x0087e80000100a00 */
[----:B------:R4:W-:Y:S01]  /*120d0*/  @!P1 STL.64 [R1+0x2d0], R10 ;  /* 0x0002d00a01009387 */ /* 0x0009e20000100a00 */
[----:B--2---:R-:W-:-:S03]  /*120e0*/  IADD3 R0, P0, R4, -0x100, RZ ;  /* 0xffffff0004007810 */ /* 0x004fc60007f1e0ff */
[----:B-1----:R1:W-:Y:S01]  /*120f0*/  @!P1 STL.64 [R1+0x2c8], R8 ;  /* 0x0002c80801009387 */ /* 0x0023e20000100a00 */
[----:B------:R-:W-:Y:S01]  /*12100*/  IADD3.X R5, R5, -0x1, RZ, P0, !PT ;  /* 0xffffffff05057810 */ /* 0x000fe200007fe4ff */
[----:B---3--:R-:W2:Y:S01]  /*12110*/  @!P1 LDC.64 R2, c[0x0][0x220] ;  /* 0x00008800ff029b82 */ /* 0x008ea20000000a00 */
[----:B----4-:R-:W-:-:S04]  /*12120*/  IMAD.WIDE.U32 R10, R109, -0x326172a9, RZ ;  /* 0xcd9e8d576d0a7825 */ /* 0x010fc800078e00ff */
[----:B-1----:R-:W-:Y:S01]  /*12130*/  IMAD.WIDE.U32 R8, R217, -0x326172a9, RZ ;  /* 0xcd9e8d57d9087825 */ /* 0x002fe200078e00ff */
[----:B------:R-:W-:-:S04]  /*12140*/  LOP3.LUT R6, R11, R111, RZ, 0x3c, !PT ;  /* 0x0000006f0b067212 */ /* 0x000fc800078e3cff */
[----:B------:R-:W-:Y:S01]  /*12150*/  LOP3.LUT R4, R9, R111, RZ, 0x3c, !PT ;  /* 0x0000006f09047212 */ /* 0x000fe200078e3cff */
[----:B--2---:R1:W-:Y:S04]  /*12160*/  @!P1 STL.64 [R1+0x2c0], R2 ;  /* 0x0002c00201009387 */ /* 0x0043e80000100a00 */
[----:B------:R2:W-:Y:S04]  /*12170*/  STL [R1+0xa4], R0 ;  /* 0x0000a40001007387 */ /* 0x0005e80000100800 */
[----:B------:R3:W-:Y:S04]  /*12180*/  STL.64 [R1+0x78], R10 ;  /* 0x0000780a01007387 */ /* 0x0007e80000100a00 */
[----:B------:R4:W-:Y:S04]  /*12190*/  STL.64 [R1+0x98], R8 ;  /* 0x0000980801007387 */ /* 0x0009e80000100a00 */
[----:B------:R4:W-:Y:S04]  /*121a0*/  STL.64 [R1+0x50], R12 ;  /* 0x0000500c01007387 */ /* 0x0009e80000100a00 */
[----:B------:R4:W-:Y:S01]  /*121b0*/  STL [R1+0xa0], R5 ;  /* 0x0000a00501007387 */ /* 0x0009e20000100800 */
[----:B-1----:R-:W-:Y:S01]  /*121c0*/  IMAD.MOV.U32 R3, RZ, RZ, R135 ;  /* 0x000000ffff037224 */ /* 0x002fe200078e0087 */
[----:B------:R-:W-:Y:S01]  /*121d0*/  MOV R2, R132 ;  /* 0x0000008400027202 */ /* 0x000fe20000000f00 */
[----:B--2---:R-:W-:-:S02]  /*121e0*/  IMAD.MOV.U32 R0, RZ, RZ, R133 ;  /* 0x000000ffff007224 */ /* 0x004fc400078e0085 */
[----:B---3--:R-:W-:-:S04]  /*121f0*/  IMAD.WIDE.U32 R10, R6, -0x2daee0ad, RZ ;  /* 0xd2511f53060a7825 */ /* 0x008fc800078e00ff */
[----:B----4-:R-:W-:Y:S01]  /*12200*/  IMAD.WIDE.U32 R8, R4, -0x2daee0ad, RZ ;  /* 0xd2511f5304087825 */ /* 0x010fe200078e00ff */
[----:B------:R1:W-:Y:S03]  /*12210*/  STL.64 [R1+0x68], R10 ;  /* 0x0000680a01007387 */ /* 0x0003e60000100a00 */
[----:B------:R-:W-:Y:S01]  /*12220*/  @!P1 IMAD R4, R7, 0x60, RZ ;  /* 0x0000006007049824 */ /* 0x000fe200078e02ff */
[----:B------:R1:W-:Y:S04]  /*12230*/  STL.64 [R1+0x70], R8 ;  /* 0x0000700801007387 */ /* 0x0003e80000100a00 */
[----:B------:R1:W-:Y:S01]  /*12240*/  @!P1 STL [R1+0x2b8], R4 ;  /* 0x0002b80401009387 */ /* 0x0003e20000100800 */
[----:B------:R-:W-:Y:S05]  /*12250*/  BRA `(.L_x_765) ;  /* 0x0000000000d87947 */ /* 0x000fea0003800000 */
.L_x_767:
        /* <DEDUP_REMOVED lines=54> */
.L_x_765:
[----:B------:R-:W2:Y:S01]  /*125c0*/  LDL R18, [R1+0x80] ;  /* 0x0000800001127983 */ /* 0x000ea20000100800 */
[----:B------:R-:W-:Y:S04]  /*125d0*/  DEPBAR.LE SB0, 0x0 ;  /* 0x000080000000791a */ /* 0x000fe80000000000 */
[----:B---3--:R-:W3:Y:S01]  /*125e0*/  LDL R14, [R1+0x84] ;  /* 0x00008400010e7983 */ /* 0x008ee20000100800 */
[----:B------:R-:W-:Y:S01]  /*125f0*/  USHF.R.S32.HI UR6, URZ, 0x1f, UR26 ;  /* 0x0000001f3f067899 */ /* 0x000fe2000801141a */
[----:B------:R-:W-:Y:S01]  /*12600*/  IMAD.U32 R137, RZ, RZ, UR26 ;  /* 0x0000001aff897e24 */ /* 0x000fe2000f8e00ff */
[----:B------:R-:W-:Y:S02]  /*12610*/  UISETP.GE.AND UP0, UPT, UR26, 0x1, UPT ;  /* 0x000000011a00788c */ /* 0x000fe4000bf06270 */
[----:B------:R-:W4:Y:S01]  /*12620*/  LDL.64 R12, [R1+0x2e8] ;  /* 0x0002e800010c7983 */ /* 0x000f220000100a00 */
[----:B------:R-:W-:Y:S02]  /*12630*/  USHF.L.U32 UR21, UR26, 0x2, URZ ;  /* 0x000000021a157899 */ /* 0x000fe4000800063f */
[----:B------:R-:W-:Y:S02]  /*12640*/  UIADD3 UR20, UR30, -0x61c88647, URZ ;  /* 0x9e3779b91e147890 */ /* 0x000fe4000fffe03f */
[----:B-----5:R-:W5:Y:S05]  /*12650*/  LDL R214, [R1] ;  /* 0x0000000001d67983 */ /* 0x020f6a0000100800 */
[----:B-1----:R-:W5:Y:S05]  /*12660*/  LDL R11, [R1+0x2f8] ;  /* 0x0002f800010b7983 */ /* 0x002f6a0000100800 */
        /* <DEDUP_REMOVED lines=10> */
[----:B------:R-:W5:Y:S05]  /*12710*/  LDL R138, [R1+0x2bc] ;  /* 0x0002bc00018a7983 */ /* 0x000f6a0000100800 */
[----:B------:R-:W5:Y:S05]  /*12720*/  LDL.64 R224, [R1+0x68] ;  /* 0x0000680001e07983 */ /* 0x000f6a0000100a00 */
[----:B------:R-:W5:Y:S01]  /*12730*/  LDL.64 R230, [R1+0x50] ;  /* 0x0000500001e67983 */ /* 0x000f620000100a00 */
[C---:B--2---:R-:W-:Y:S01]  /*12740*/  IMAD R4, R18.reuse, UR6, RZ ;  /* 0x0000000612047c24 */ /* 0x044fe2000f8e02ff */
[----:B------:R-:W-:Y:S01]  /*12750*/  UIADD3 UR6, UR31, -0x4498517b, URZ ;  /* 0xbb67ae851f067890 */ /* 0x000fe2000fffe03f */
[----:B------:R-:W-:Y:S04]  /*12760*/  IMAD.WIDE.U32 R6, R18, UR26, RZ ;  /* 0x0000001a12067c25 */ /* 0x000fe8000f8e00ff */
[----:B---3--:R-:W-:Y:S01]  /*12770*/  IMAD R5, R14, UR26, R4 ;  /* 0x0000001a0e057c24 */ /* 0x008fe2000f8e0204 */
[----:B----4-:R-:W-:Y:S03]  /*12780*/  LEA R4, P2, R6, R12, 0x7 ;  /* 0x0000000c06047211 */ /* 0x010fe600078438ff */
[----:B------:R-:W-:Y:S01]  /*12790*/  IMAD.IADD R5, R7, 0x1, R5 ;  /* 0x0000000107057824 */ /* 0x000fe200078e0205 */
[----:B-----5:R-:W-:Y:S01]  /*127a0*/  @P1 STS [R214+0x4000], RZ ;  /* 0x004000ffd6001388 */ /* 0x020fe20000000800 */
[-C--:B------:R-:W-:Y:S03]  /*127b0*/  @!P1 LEA R7, P0, R18, R4.reuse, 0x5 ;  /* 0x0000000412079211 */ /* 0x080fe600078028ff */
[----:B------:R-:W-:Y:S01]  /*127c0*/  LEA.HI.X R5, R6, R11, R5, 0x7, P2 ;  /* 0x0000000b06057211 */ /* 0x000fe200010f3c05 */
[----:B------:R-:W-:Y:S01]  /*127d0*/  @P1 STS [R214+0x4004], RZ ;  /* 0x004004ffd6001388 */ /* 0x000fe20000000800 */
[----:B------:R-:W-:Y:S02]  /*127e0*/  @!P1 LEA R6, P2, R18, R4, 0x6 ;  /* 0x0000000412069211 */ /* 0x000fe400078430ff */
[C---:B------:R-:W-:Y:S02]  /*127f0*/  @!P1 LEA R12, P4, R4.reuse, R10, 0x1 ;  /* 0x0000000a040c9211 */ /* 0x040fe400078808ff */
[----:B------:R-:W-:Y:S02]  /*12800*/  @P1 STS.64 [R214+0x4008], RZ ;  /* 0x004008ffd6001388 */ /* 0x000fe40000000a00 */
        /* <DEDUP_REMOVED lines=30> */
[----:B------:R-:W-:Y:S01]  /*129f0*/  LDSM.16.M88.4 R128, [R203] ;  /* 0x00000000cb80783b */ /* 0x000fe20000000200 */
[----:B------:R-:W-:Y:S04]  /*12a00*/  IMAD R137, R137, -0x80, R138 ;  /* 0xffffff8089897824 */ /* 0x000fe800078e028a */
[----:B------:R-:W1:Y:S01]  /*12a10*/  LDSM.16.M88.4 R16, [R200+0x2000] ;  /* 0x00200000c810783b */ /* 0x000e620000000200 */
[C---:B------:R-:W-:Y:S02]  /*12a20*/  VIADD R138, R137.reuse, 0x37 ;  /* 0x00000037898a7836 */ /* 0x040fe40000000000 */
[----:B------:R-:W-:Y:S02]  /*12a30*/  VIADD R139, R137, 0x38 ;  /* 0x00000038898b7836 */ /* 0x000fe40000000000 */
[----:B------:R-:W2:Y:S01]  /*12a40*/  LDSM.16.M88.4 R124, [R203+0x1000] ;  /* 0x00100000cb7c783b */ /* 0x000ea20000000200 */
[----:B------:R-:W-:Y:S04]  /*12a50*/  LOP3.LUT R218, R225, UR6, R230, 0x96, !PT ;  /* 0x00000006e1da7c12 */ /* 0x000fe8000f8e96e6 */
        /* <DEDUP_REMOVED lines=54> */
[C---:B------:R-:W-:Y:S06]  /*12dc0*/  HMMA.16816.F32 R24, R180.reuse, R184, R24 ;  /* 0x000000b8b418723c */ /* 0x040fec0000001818 */
[-C--:B------:R-:W-:Y:S05]  /*12dd0*/  HMMA.16816.F32 R28, R180, R186.reuse, R28 ;  /* 0x000000bab41c723c */ /* 0x080fea000000181c */
[----:B------:R-:W-:Y:S01]  /*12de0*/  VIADD R185, R137, 0x48 ;  /* 0x0000004889b97836 */ /* 0x000fe20000000000 */
[C---:B------:R-:W-:Y:S04]  /*12df0*/  HMMA.16816.F32 R32, R172.reuse, R186, R32 ;  /* 0x000000baac20723c */ /* 0x040fe80000001820 */
[----:B------:R-:W-:Y:S01]  /*12e00*/  ISETP.GE.AND P2, PT, R185, RZ, PT ;  /* 0x000000ffb900720c */ /* 0x000fe20003f46270 */
[C---:B------:R-:W-:Y:S01]  /*12e10*/  VIADD R184, R137.reuse, 0x47 ;  /* 0x0000004789b87836 */ /* 0x040fe20000000000 */
[-C--:B------:R-:W-:Y:S04]  /*12e20*/  HMMA.16816.F32 R36, R172, R188.reuse, R36 ;  /* 0x000000bcac24723c */ /* 0x080fe80000001824 */
[----:B------:R-:W-:Y:S01]  /*12e30*/  ISETP.GE.AND P0, PT, R184, RZ, PT ;  /* 0x000000ffb800720c */ /* 0x000fe20003f06270 */
[----:B------:R-:W-:Y:S01]  /*12e40*/  VIADD R187, R137, 0x40 ;  /* 0x0000004089bb7836 */ /* 0x000fe20000000000 */
[C---:B------:R-:W-:Y:S04]  /*12e50*/  HMMA.16816.F32 R40, R180.reuse, R188, R40 ;  /* 0x000000bcb428723c */ /* 0x040fe80000001828 */
[----:B------:R-:W-:Y:S02]  /*12e60*/  ISETP.GE.AND P4, PT, R187, RZ, PT ;  /* 0x000000ffbb00720c */ /* 0x000fe40003f86270 */
[-C--:B------:R-:W-:Y:S05]  /*12e70*/  HMMA.16816.F32 R44, R180, R190.reuse, R44 ;  /* 0x000000beb42c723c */ /* 0x080fea000000182c */
[C---:B------:R-:W-:Y:S01]  /*12e80*/  IADD3 R186, R137.reuse, 0x3f, RZ ;  /* 0x0000003f89ba7810 */ /* 0x040fe20007ffe0ff */
[C---:B------:R-:W-:Y:S04]  /*12e90*/  HMMA.16816.F32 R48, R172.reuse, R190, R48 ;  /* 0x000000beac30723c */ /* 0x040fe80000001830 */
[----:B------:R-:W-:Y:S02]  /*12ea0*/  ISETP.GE.AND P3, PT, R186, RZ, PT ;  /* 0x000000ffba00720c */ /* 0x000fe40003f66270 */
[-C--:B------:R-:W-:Y:S05]  /*12eb0*/  HMMA.16816.F32 R52, R172, R192.reuse, R52 ;  /* 0x000000c0ac34723c */ /* 0x080fea0000001834 */
[----:B------:R-:W-:Y:S01]  /*12ec0*/  @!P2 IADD3 R185, -R137, -0x48, RZ ;  /* 0xffffffb889b9a810 */ /* 0x000fe20007ffe1ff */
[C---:B------:R-:W-:Y:S04]  /*12ed0*/  HMMA.16816.F32 R56, R180.reuse, R192, R56 ;  /* 0x000000c0b438723c */ /* 0x040fe80000001838 */
[----:B------:R-:W-:Y:S01]  /*12ee0*/  ISETP.GE.AND P2, PT, R139, RZ, PT ;  /* 0x000000ff8b00720c */ /* 0x000fe20003f46270 */
[C---:B------:R-:W-:Y:S01]  /*12ef0*/  VIADD R191, R137.reuse, 0xffffffd8 ;  /* 0xffffffd889bf7836 */ /* 0x040fe20000000000 */
[-C--:B------:R-:W-:Y:S05]  /*12f00*/  HMMA.16816.F32 R60, R180, R194.reuse, R60 ;  /* 0x000000c2b43c723c */ /* 0x080fea000000183c */
[----:B------:R-:W-:Y:S01]  /*12f10*/  I2FP.F32.S32 R185, R185 ;  /* 0x000000b900b97245 */ /* 0x000fe20000201400 */
[C---:B------:R-:W-:Y:S05]  /*12f20*/  HMMA.16816.F32 R64, R172.reuse, R194, R64 ;  /* 0x000000c2ac40723c */ /* 0x040fea0000001840 */
[----:B------:R-:W-:Y:S01]  /*12f30*/  @!P3 IADD3 R186, -R137, -0x3f, RZ ;  /* 0xffffffc189bab810 */ /* 0x000fe20007ffe1ff */
[-C--:B------:R-:W-:Y:S05]  /*12f40*/  HMMA.16816.F32 R68, R172, R196.reuse, R68 ;  /* 0x000000c4ac44723c */ /* 0x080fea0000001844 */
[----:B------:R-:W-:Y:S01]  /*12f50*/  FFMA.FTZ R10, R185, -UR5, R10 ;  /* 0x80000005b90a7c23 */ /* 0x000fe2000801000a */
[C---:B------:R-:W-:Y:S05]  /*12f60*/  HMMA.16816.F32 R72, R180.reuse, R196, R72 ;  /* 0x000000c4b448723c */ /* 0x040fea0000001848 */
[----:B------:R-:W-:Y:S01]  /*12f70*/  I2FP.F32.S32 R188, R186 ;  /* 0x000000ba00bc7245 */ /* 0x000fe20000201400 */
[-C--:B------:R-:W-:Y:S05]  /*12f80*/  HMMA.16816.F32 R76, R180, R198.reuse, R76 ;  /* 0x000000c6b44c723c */ /* 0x080fea000000184c */
[C---:B------:R-:W-:Y:S01]  /*12f90*/  @!P0 IADD3 R184, -R137.reuse, -0x47, RZ ;  /* 0xffffffb989b88810 */ /* 0x040fe20007ffe1ff */
[C---:B------:R-:W-:Y:S04]  /*12fa0*/  HMMA.16816.F32 R80, R172.reuse, R198, R80 ;  /* 0x000000c6ac50723c */ /* 0x040fe80000001850 */
[----:B------:R-:W-:Y:S01]  /*12fb0*/  ISETP.GE.AND P0, PT, R138, RZ, PT ;  /* 0x000000ff8a00720c */ /* 0x000fe20003f06270 */
[C---:B------:R-:W-:Y:S01]  /*12fc0*/  FFMA.FTZ R9, R188.reuse, -UR5, R9 ;  /* 0x80000005bc097c23 */ /* 0x040fe20008010009 */
[C---:B------:R-:W-:Y:S01]  /*12fd0*/  @!P4 IADD3 R187, -R137.reuse, -0x40, RZ ;  /* 0xffffffc089bbc810 */ /* 0x040fe20007ffe1ff */
[-C--:B-1----:R-:W-:Y:S04]  /*12fe0*/  HMMA.16816.F32 R84, R172, R132.reuse, R84 ;  /* 0x00000084ac54723c */ /* 0x082fe80000001854 */
[----:B------:R-:W-:Y:S01]  /*12ff0*/  I2FP.F32.S32 R184, R184 ;  /* 0x000000b800b87245 */ /* 0x000fe20000201400 */
[----:B------:R-:W-:Y:S01]  /*13000*/  FFMA.FTZ R15, R188, -UR5, R15 ;  /* 0x80000005bc0f7c23 */ /* 0x000fe2000801000f */
[----:B------:R-:W-:Y:S01]  /*13010*/  I2FP.F32.S32 R187, R187 ;  /* 0x000000bb00bb7245 */ /* 0x000fe20000201400 */
[C---:B------:R-:W-:Y:S04]  /*13020*/  HMMA.16816.F32 R88, R180.reuse, R132, R88 ;  /* 0x00000084b458723c */ /* 0x040fe80000001858 */
[C---:B------:R-:W-:Y:S01]  /*13030*/  @!P0 IADD3 R138, -R137.reuse, -0x37, RZ ;  /* 0xffffffc9898a8810 */ /* 0x040fe20007ffe1ff */
[----:B------:R-:W-:Y:S01]  /*13040*/  FFMA.FTZ R11, R184, -UR5, R11 ;  /* 0x80000005b80b7c23 */ /* 0x000fe2000801000b */
[----:B------:R-:W-:Y:S01]  /*13050*/  @!P2 IADD3 R139, -R137, -0x38, RZ ;  /* 0xffffffc8898ba810 */ /* 0x000fe20007ffe1ff */
[----:B------:R-:W-:Y:S01]  /*13060*/  FFMA.FTZ R8, R187, -UR5, R8 ;  /* 0x80000005bb087c23 */ /* 0x000fe20008010008 */
[----:B------:R-:W-:Y:S01]  /*13070*/  I2FP.F32.S32 R190, R138 ;  /* 0x0000008a00be7245 */ /* 0x000fe20000201400 */
[-C--:B------:R-:W-:Y:S03]  /*13080*/  HMMA.16816.F32 R92, R180, R134.reuse, R92 ;  /* 0x00000086b45c723c */ /* 0x080fe6000000185c */
[----:B------:R-:W-:Y:S01]  /*13090*/  IADD3 R138, R137, 0x27, RZ ;  /* 0x00000027898a7810 */ /* 0x000fe20007ffe0ff */
[----:B------:R-:W-:Y:S01]  /*130a0*/  FFMA.FTZ R14, R187, -UR5, R14 ;  /* 0x80000005bb0e7c23 */ /* 0x000fe2000801000e */
[----:B------:R-:W-:Y:S01]  /*130b0*/  I2FP.F32.S32 R139, R139 ;  /* 0x0000008b008b7245 */ /* 0x000fe20000201400 */
[----:B------:R-:W1:Y:S01]  /*130c0*/  LDSM.16.M88.4 R184, [R206] ;  /* 0x00000000ceb8783b */ /* 0x000e620000000200 */
[C---:B------:R-:W-:Y:S01]  /*130d0*/  IADD3 R194, R137.reuse, -0x19, RZ ;  /* 0xffffffe789c27810 */ /* 0x040fe20007ffe0ff */
[C---:B------:R-:W-:Y:S01]  /*130e0*/  HMMA.16816.F32 R96, R172.reuse, R134, R96 ;  /* 0x00000086ac60723c */ /* 0x040fe20000001860 */
[----:B------:R-:W-:Y:S04]  /*130f0*/  DEPBAR.LE SB0, 0x0 ;  /* 0x000080000000791a */ /* 0x000fe80000000000 */
[C---:B------:R-:W-:Y:S01]  /*13100*/  VIADD R132, R137.reuse, 0x2f ;  /* 0x0000002f89847836 */ /* 0x040fe20000000000 */
[-C--:B--2---:R-:W-:Y:S01]  /*13110*/  HMMA.16816.F32 R100, R172, R176.reuse, R100 ;  /* 0x000000b0ac64723c */ /* 0x084fe20000001864 */
[----:B------:R-:W-:Y:S04]  /*13120*/  BAR.SYNC.DEFER_BLOCKING 0x0 ;  /* 0x0000000000007b1d */ /* 0x000fe80000010000 */
[----:B------:R-:W-:Y:S01]  /*13130*/  ISETP.GE.AND P3, PT, R132, RZ, PT ;  /* 0x000000ff8400720c */ /* 0x000fe20003f66270 */
[----:B------:R-:W-:Y:S01]  /*13140*/  VIADD R133, R137, 0x30 ;  /* 0x0000003089857836 */ /* 0x000fe20000000000 */
[C---:B------:R-:W-:Y:S04]  /*13150*/  HMMA.16816.F32 R104, R180.reuse, R176, R104 ;  /* 0x000000b0b468723c */ /* 0x040fe80000001868 */
[----:B------:R-:W-:Y:S01]  /*13160*/  ISETP.GE.AND P4, PT, R133, RZ, PT ;  /* 0x000000ff8500720c */ /* 0x000fe20003f86270 */
[----:B------:R-:W-:Y:S01]  /*13170*/  FFMA.FTZ R12, R139, -UR5, R12 ;  /* 0x800000058b0c7c23 */ /* 0x000fe2000801000c */
[-C--:B------:R-:W-:Y:S05]  /*13180*/  HMMA.16816.F32 R108, R180, R178.reuse, R108 ;  /* 0x000000b2b46c723c */ /* 0x080fea000000186c */
[C---:B------:R-:W-:Y:S01]  /*13190*/  @!P3 IADD3 R132, -R137.reuse, -0x2f, RZ ;  /* 0xffffffd18984b810 */ /* 0x040fe20007ffe1ff */
[C---:B------:R-:W-:Y:S05]  /*131a0*/  HMMA.16816.F32 R112, R172.reuse, R178, R112 ;  /* 0x000000b2ac70723c */ /* 0x040fea0000001870 */
[C---:B------:R-:W-:Y:S01]  /*131b0*/  @!P4 IADD3 R133, -R137.reuse, -0x30, RZ ;  /* 0xffffffd08985c810 */ /* 0x040fe20007ffe1ff */
[C---:B------:R-:W-:Y:S01]  /*131c0*/  VIADD R135, R137.reuse, 0x18 ;  /* 0x0000001889877836 */ /* 0x040fe20000000000 */
[----:B------:R-:W-:Y:S01]  /*131d0*/  I2FP.F32.S32 R188, R132 ;  /* 0x0000008400bc7245 */ /* 0x000fe20000201400 */
[----:B------:R-:W-:Y:S01]  /*131e0*/  VIADD R132, R137, 0x1f ;  /* 0x0000001f89847836 */ /* 0x000fe20000000000 */
[----:B------:R-:W-:Y:S02]  /*131f0*/  ISETP.GE.AND P4, PT, R138, RZ, PT ;  /* 0x000000ff8a00720c */ /* 0x000fe40003f86270 */
[----:B------:R-:W-:Y:S01]  /*13200*/  ISETP.GE.AND P0, PT, R135, RZ, PT ;  /* 0x000000ff8700720c */ /* 0x000fe20003f06270 */
[----:B------:R-:W-:Y:S01]  /*13210*/  FFMA.FTZ R26, R139, -UR5, R26 ;  /* 0x800000058b1a7c23 */ /* 0x000fe2000801001a */
[----:B------:R-:W-:Y:S01]  /*13220*/  ISETP.GE.AND P2, PT, R132, RZ, PT ;  /* 0x000000ff8400720c */ /* 0x000fe20003f46270 */
[-C--:B-1----:R-:W-:Y:S03]  /*13230*/  HMMA.16816.F32 R116, R172, R184.reuse, R116 ;  /* 0x000000b8ac74723c */ /* 0x082fe60000001874 */
[----:B------:R-:W-:Y:S01]  /*13240*/  I2FP.F32.S32 R189, R133 ;  /* 0x0000008500bd7245 */ /* 0x000fe20000201400 */
[----:B------:R-:W-:Y:S02]  /*13250*/  VIADD R139, R137, 0x28 ;  /* 0x00000028898b7836 */ /* 0x000fe40000000000 */
[C---:B------:R-:W-:Y:S01]  /*13260*/  FFMA.FTZ R25, R188.reuse, -UR5, R25 ;  /* 0x80000005bc197c23 */ /* 0x040fe20008010019 */
[C---:B------:R-:W-:Y:S04]  /*13270*/  HMMA.16816.F32 R120, R180.reuse, R184, R120 ;  /* 0x000000b8b478723c */ /* 0x040fe80000001878 */
[----:B------:R-:W-:Y:S01]  /*13280*/  ISETP.GE.AND P5, PT, R139, RZ, PT ;  /* 0x000000ff8b00720c */ /* 0x000fe20003fa6270 */
[C---:B------:R-:W-:Y:S01]  /*13290*/  VIADD R133, R137.reuse, 0x20 ;  /* 0x0000002089857836 */ /* 0x040fe20000000000 */
[C---:B------:R-:W-:Y:S01]  /*132a0*/  @!P4 IADD3 R138, -R137.reuse, -0x27, RZ ;  /* 0xffffffd9898ac810 */ /* 0x040fe20007ffe1ff */
[C---:B------:R-:W-:Y:S01]  /*132b0*/  VIADD R134, R137.reuse, 0x17 ;  /* 0x0000001789867836 */ /* 0x040fe20000000000 */
[----:B------:R-:W-:Y:S01]  /*132c0*/  @!P2 IADD3 R132, -R137, -0x1f, RZ ;  /* 0xffffffe18984a810 */ /* 0x000fe20007ffe1ff */
[-C--:B------:R-:W-:Y:S03]  /*132d0*/  HMMA.16816.F32 R124, R180, R186.reuse, R124 ;  /* 0x000000bab47c723c */ /* 0x080fe6000000187c */
[----:B------:R-:W-:Y:S01]  /*132e0*/  ISETP.GE.AND P3, PT, R133, RZ, PT ;  /* 0x000000ff8500720c */ /* 0x000fe20003f66270 */
[----:B------:R-:W-:Y:S01]  /*132f0*/  FFMA.FTZ R31, R188, -UR5, R31 ;  /* 0x80000005bc1f7c23 */ /* 0x000fe2000801001f */
[----:B------:R-:W-:Y:S01]  /*13300*/  ISETP.GE.AND P4, PT, R134, RZ, PT ;  /* 0x000000ff8600720c */ /* 0x000fe20003f86270 */
[----:B------:R-:W-:Y:S05]  /*13310*/  HMMA.16816.F32 R128, R172, R186, R128 ;  /* 0x000000baac80723c */ /* 0x000fea0000001880 */
[C---:B------:R-:W-:Y:S01]  /*13320*/  @!P0 IADD3 R135, -R137.reuse, -0x18, RZ ;  /* 0xffffffe889878810 */ /* 0x040fe20007ffe1ff */
[C---:B------:R-:W-:Y:S01]  /*13330*/  VIADD R182, R137.reuse, 0xffffffff ;  /* 0xffffffff89b67836 */ /* 0x040fe20000000000 */
[----:B------:R-:W-:Y:S01]  /*13340*/  PLOP3.LUT P0, PT, PT, PT, UP0, 0x80, 0x0 ;  /* 0x000000000000781c */ /* 0x000fe20003f0f008 */
[C---:B------:R-:W-:Y:S03]  /*13350*/  VIADD R174, R137.reuse, 0x8 ;  /* 0x0000000889ae7836 */ /* 0x040fe60000000000 */
[----:B------:R-:W-:Y:S01]  /*13360*/  I2FP.F32.S32 R132, R132 ;  /* 0x0000008400847245 */ /* 0x000fe20000201400 */
[C---:B------:R-:W-:Y:S01]  /*13370*/  VIADD R173, R137.reuse, 0x7 ;  /* 0x0000000789ad7836 */ /* 0x040fe20000000000 */
[C---:B------:R-:W-:Y:S01]  /*13380*/  @!P5 IADD3 R139, -R137.reuse, -0x28, RZ ;  /* 0xffffffd8898bd810 */ /* 0x040fe20007ffe1ff */
[C---:B------:R-:W-:Y:S01]  /*13390*/  VIADD R180, R137.reuse, 0xfffffff7 ;  /* 0xfffffff789b47836 */ /* 0x040fe20000000000 */
[C---:B------:R-:W-:Y:S01]  /*133a0*/  @!P3 IADD3 R133, -R137.reuse, -0x20, RZ ;  /* 0xffffffe08985b810 */ /* 0x040fe20007ffe1ff */
[C---:B------:R-:W-:Y:S01]  /*133b0*/  VIADD R178, R137.reuse, 0xffffffc0 ;  /* 0xffffffc089b27836 */ /* 0x040fe20000000000 */
[C---:B------:R-:W-:Y:S01]  /*133c0*/  @!P4 IADD3 R134, -R137.reuse, -0x17, RZ ;  /* 0xffffffe98986c810 */ /* 0x040fe20007ffe1ff */
[C---:B------:R-:W-:Y:S01]  /*133d0*/  VIADD R177, R137.reuse, 0xffffffbf ;  /* 0xffffffbf89b17836 */ /* 0x040fe20000000000 */
[----:B------:R-:W-:Y:S01]  /*133e0*/  I2FP.F32.S32 R139, R139 ;  /* 0x0000008b008b7245 */ /* 0x000fe20000201400 */
[C---:B------:R-:W-:Y:S02]  /*133f0*/  VIADD R176, R137.reuse, 0xffffffb8 ;  /* 0xffffffb889b07836 */ /* 0x040fe40000000000 */
[C---:B------:R-:W-:Y:S01]  /*13400*/  FFMA.FTZ R41, R132.reuse, -UR5, R41 ;  /* 0x8000000584297c23 */ /* 0x040fe20008010029 */
[----:B------:R-:W-:Y:S01]  /*13410*/  I2FP.F32.S32 R138, R138 ;  /* 0x0000008a008a7245 */ /* 0x000fe20000201400 */
[----:B------:R-:W-:Y:S02]  /*13420*/  VIADD R179, R137, 0xfffffff0 ;  /* 0xfffffff089b37836 */ /* 0x000fe40000000000 */
[----:B------:R-:W-:Y:S01]  /*13430*/  FFMA.FTZ R47, R132, -UR5, R47 ;  /* 0x80000005842f7c23 */ /* 0x000fe2000801002f */
[----:B------:R-:W-:Y:S01]  /*13440*/  IMAD.U32 R132, RZ, RZ, UR31 ;  /* 0x0000001fff847e24 */ /* 0x000fe2000f8e00ff */
[----:B------:R-:W-:Y:S01]  /*13450*/  I2FP.F32.S32 R133, R133 ;  /* 0x0000008500857245 */ /* 0x000fe20000201400 */
[C---:B------:R-:W-:Y:S01]  /*13460*/  FFMA.FTZ R28, R139.reuse, -UR5, R28 ;  /* 0x800000058b1c7c23 */ /* 0x040fe2000801001c */
[----:B------:R-:W-:Y:S01]  /*13470*/  I2FP.F32.S32 R135, R135 ;  /* 0x0000008700877245 */ /* 0x000fe20000201400 */
[----:B------:R-:W-:Y:S01]  /*13480*/  FFMA.FTZ R42, R139, -UR5, R42 ;  /* 0x800000058b2a7c23 */ /* 0x000fe2000801002a */
[----:B------:R-:W-:Y:S01]  /*13490*/  I2FP.F32.S32 R134, R134 ;  /* 0x0000008600867245 */ /* 0x000fe20000201400 */
[C---:B------:R-:W-:Y:S01]  /*134a0*/  FFMA.FTZ R13, R190.reuse, -UR5, R13 ;  /* 0x80000005be0d7c23 */ /* 0x040fe2000801000d */
[----:B------:R-:W-:Y:S01]  /*134b0*/  VIADD R139, R137, 0xf ;  /* 0x0000000f898b7836 */ /* 0x000fe20000000000 */
[----:B------:R-:W-:Y:S01]  /*134c0*/  LOP3.LUT R217, R231, UR21, R132, 0x96, !PT ;  /* 0x00000015e7d97c12 */ /* 0x000fe2000f8e9684 */
[----:B------:R-:W-:Y:S01]  /*134d0*/  FFMA.FTZ R27, R190, -UR5, R27 ;  /* 0x80000005be1b7c23 */ /* 0x000fe2000801001b */
[----:B------:R-:W-:Y:S01]  /*134e0*/  FFMA.FTZ R24, R189, -UR5, R24 ;  /* 0x80000005bd187c23 */ /* 0x000fe20008010018 */
[----:B------:R-:W-:Y:S02]  /*134f0*/  VIADD R188, R137, 0xffffffef ;  /* 0xffffffef89bc7836 */ /* 0x000fe40000000000 */
[----:B------:R-:W-:Y:S01]  /*13500*/  FFMA.FTZ R30, R189, -UR5, R30 ;  /* 0x80000005bd1e7c23 */ /* 0x000fe2000801001e */
[C---:B------:R-:W-:Y:S01]  /*13510*/  FFMA.FTZ R29, R138.reuse, -UR5, R29 ;  /* 0x800000058a1d7c23 */ /* 0x040fe2000801001d */
[----:B------:R-:W-:Y:S02]  /*13520*/  VIADD R187, R137, 0xffffffb0 ;  /* 0xffffffb089bb7836 */ /* 0x000fe40000000000 */
[----:B------:R-:W-:Y:S01]  /*13530*/  FFMA.FTZ R43, R138, -UR5, R43 ;  /* 0x800000058a2b7c23 */ /* 0x000fe2000801002b */
[----:B------:R-:W-:Y:S01]  /*13540*/  FFMA.FTZ R40, R133, -UR5, R40 ;  /* 0x8000000585287c23 */ /* 0x000fe20008010028 */
[C---:B------:R-:W-:Y:S01]  /*13550*/  IADD3 R172, R137.reuse, 0x10, RZ ;  /* 0x0000001089ac7810 */ /* 0x040fe20007ffe0ff */
[----:B------:R-:W-:Y:S02]  /*13560*/  VIADD R195, R137, 0xffffffe8 ;  /* 0xffffffe889c37836 */ /* 0x000fe40000000000 */
[----:B------:R-:W-:Y:S01]  /*13570*/  FFMA.FTZ R46, R133, -UR5, R46 ;  /* 0x80000005852e7c23 */ /* 0x000fe2000801002e */
[----:B------:R-:W-:Y:S01]  /*13580*/  FFMA.FTZ R44, R135, -UR5, R44 ;  /* 0x80000005872c7c23 */ /* 0x000fe2000801002c */
[C---:B------:R-:W-:Y:S01]  /*13590*/  IADD3 R181, R137.reuse, -0x8, RZ ;  /* 0xfffffff889b57810 */ /* 0x040fe20007ffe0ff */
[----:B------:R-:W-:Y:S02]  /*135a0*/  VIADD R193, R137, 0xffffffe0 ;  /* 0xffffffe089c17836 */ /* 0x000fe40000000000 */
[C---:B------:R-:W-:Y:S01]  /*135b0*/  FFMA.FTZ R45, R134.reuse, -UR5, R45 ;  /* 0x80000005862d7c23 */ /* 0x040fe2000801002d */
[----:B------:R-:W-:Y:S01]  /*135c0*/  FFMA.FTZ R58, R135, -UR5, R58 ;  /* 0x80000005873a7c23 */ /* 0x000fe2000801003a */
[C---:B------:R-:W-:Y:S01]  /*135d0*/  IADD3 R175, R137.reuse, -0x49, RZ ;  /* 0xffffffb789af7810 */ /* 0x040fe20007ffe0ff */
[----:B------:R-:W-:Y:S02]  /*135e0*/  VIADD R192, R137, 0xffffffdf ;  /* 0xffffffdf89c07836 */ /* 0x000fe40000000000 */
[----:B------:R-:W-:Y:S01]  /*135f0*/  FFMA.FTZ R59, R134, -UR5, R59 ;  /* 0x80000005863b7c23 */ /* 0x000fe2000801003b */
[----:B------:R-:W-:Y:S06]  /*13600*/  @P0 BRA `(.L_x_767) ;  /* 0xffffffec00140947 */ /* 0x000fec000383ffff */
.L_x_766:
[----:B------:R-:W-:Y:S01]  /*13610*/  ISETP.GE.AND P2, PT, R172, RZ, PT ;  /* 0x000000ffac00720c */ /* 0x000fe20003f46270 */
[----:B------:R-:W2:Y:S01]  /*13620*/  LDL.64 R240, [R1+0x78] ;  /* 0x0000780001f07983 */ /* 0x000ea20000100a00 */
[----:B------:R-:W-:Y:S01]  /*13630*/  ISETP.GE.AND P0, PT, R139, RZ, PT ;  /* 0x000000ff8b00720c */ /* 0x000fe20003f06270 */
[----:B------:R-:W-:Y:S01]  /*13640*/  UIADD3 UR7, UR30, -0x4ab325aa, URZ ;  /* 0xb54cda561e077890 */ /* 0x000fe2000fffe03f */
        /* <DEDUP_REMOVED lines=8> */
[----:B------:R-:W-:Y:S01]  /*136d0*/  LOP3.LUT R213, R213, 0xfbffffff, RZ, 0xc0, !PT ;  /* 0xfbffffffd5d57812 */ /* 0x000fe200078ec0ff */
[----:B------:R-:W-:Y:S01]  /*136e0*/  STL [R1+0x44c], R202 ;  /* 0x00044cca01007387 */ /* 0x000fe20000100800 */
[C---:B------:R-:W-:Y:S01]  /*136f0*/  @!P2 IADD3 R172, -R137.reuse, -0x10, RZ ;  /* 0xfffffff089aca810 */ /* 0x040fe20007ffe1ff */
[----:B------:R-:W-:Y:S01]  /*13700*/  IMAD.WIDE.U32 R218, R218, -0x326172a9, RZ ;  /* 0xcd9e8d57dada7825 */ /* 0x000fe200078e00ff */
[C---:B------:R-:W-:Y:S01]  /*13710*/  @!P0 IADD3 R139, -R137.reuse, -0xf, RZ ;  /* 0xfffffff1898b8810 */ /* 0x040fe20007ffe1ff */
[----:B------:R-:W-:Y:S01]  /*13720*/  STL [R1+0x328], R212 ;  /* 0x000328d401007387 */ /* 0x000fe20000100800 */
[C---:B------:R-:W-:Y:S01]  /*13730*/  @!P4 IADD3 R174, -R137.reuse, -0x8, RZ ;  /* 0xfffffff889aec810 */ /* 0x040fe20007ffe1ff */
[C---:B------:R-:W-:Y:S01]  /*13740*/  VIADD R197, R137.reuse, 0xffffff98 ;  /* 0xffffff9889c57836 */ /* 0x040fe20000000000 */
[C---:B------:R-:W-:Y:S01]  /*13750*/  @!P3 IADD3 R173, -R137.reuse, -0x7, RZ ;  /* 0xfffffff989adb810 */ /* 0x040fe20007ffe1ff */
[----:B------:R-:W-:Y:S01]  /*13760*/  STL [R1+0x450], R212 ;  /* 0x000450d401007387 */ /* 0x000fe20000100800 */
[C---:B------:R-:W-:Y:S01]  /*13770*/  @!P6 IADD3 R182, -R137.reuse, 0x1, RZ ;  /* 0x0000000189b6e810 */ /* 0x040fe20007ffe1ff */
[C---:B------:R-:W-:Y:S01]  /*13780*/  VIADD R215, R137.reuse, 0xffffff90 ;  /* 0xffffff9089d77836 */ /* 0x040fe20000000000 */
[----:B------:R-:W-:Y:S01]  /*13790*/  ISETP.GE.AND P2, PT, R180, RZ, PT ;  /* 0x000000ffb400720c */ /* 0x000fe20003f46270 */
[----:B------:R-:W-:Y:S01]  /*137a0*/  STL [R1+0x324], R211 ;  /* 0x000324d301007387 */ /* 0x000fe20000100800 */
[----:B------:R-:W-:Y:S01]  /*137b0*/  ISETP.GE.AND P0, PT, R178, RZ, PT ;  /* 0x000000ffb200720c */ /* 0x000fe20003f06270 */
[----:B----4-:R-:W-:Y:S01]  /*137c0*/  VIADD R214, R137, 0xffffff8f ;  /* 0xffffff8f89d67836 */ /* 0x010fe20000000000 */
[----:B------:R-:W-:Y:S01]  /*137d0*/  ISETP.GE.AND P4, PT, R177, RZ, PT ;  /* 0x000000ffb100720c */ /* 0x000fe20003f86270 */
[----:B------:R-:W-:Y:S01]  /*137e0*/  STL [R1+0x320], R210 ;  /* 0x000320d201007387 */ /* 0x000fe20000100800 */
[----:B------:R-:W-:Y:S01]  /*137f0*/  ISETP.GE.AND P3, PT, R176, RZ, PT ;  /* 0x000000ffb000720c */ /* 0x000fe20003f66270 */
[----:B------:R-:W-:Y:S01]  /*13800*/  VIADD R216, R137, 0xffffff87 ;  /* 0xffffff8789d87836 */ /* 0x000fe20000000000 */
[----:B------:R-:W-:Y:S01]  /*13810*/  ISETP.GE.AND P6, PT, R175, RZ, PT ;  /* 0x000000ffaf00720c */ /* 0x000fe20003fc6270 */
[----:B------:R-:W-:Y:S01]  /*13820*/  STL [R1+0x454], R210 ;  /* 0x000454d201007387 */ /* 0x000fe20000100800 */
[----:B------:R-:W-:Y:S01]  /*13830*/  @!P5 IADD3 R181, -R137, 0x8, RZ ;  /* 0x0000000889b5d810 */ /* 0x000fe20007ffe1ff */
[----:B------:R-:W-:Y:S01]  /*13840*/  UIADD3 UR23, UR21, 0x1, URZ ;  /* 0x0000000115177890 */ /* 0x000fe2000fffe03f */
[----:B------:R-:W-:Y:S01]  /*13850*/  ISETP.GE.AND P5, PT, R179, RZ, PT ;  /* 0x000000ffb300720c */ /* 0x000fe20003fa6270 */
[----:B------:R-:W-:Y:S01]  /*13860*/  STL [R1+0x31c], R209 ;  /* 0x00031cd101007387 */ /* 0x000fe20000100800 */
[C---:B------:R-:W-:Y:S01]  /*13870*/  @!P2 IADD3 R180, -R137.reuse, 0x9, RZ ;  /* 0x0000000989b4a810 */ /* 0x040fe20007ffe1ff */
[C---:B------:R-:W-:Y:S01]  /*13880*/  VIADD R138, R137.reuse, 0xffffffd7 ;  /* 0xffffffd7898a7836 */ /* 0x040fe20000000000 */
[C---:B------:R-:W-:Y:S01]  /*13890*/  @!P0 IADD3 R178, -R137.reuse, 0x40, RZ ;  /* 0x0000004089b28810 */ /* 0x040fe20007ffe1ff */
[----:B------:R-:W-:Y:S01]  /*138a0*/  STL [R1+0x318], R208 ;  /* 0x000318d001007387 */ /* 0x000fe20000100800 */
        /* <DEDUP_REMOVED lines=15> */
[----:B------:R1:W-:Y:S01]  /*139a0*/  STL [R1+0x308], R204 ;  /* 0x000308cc01007387 */ /* 0x0003e20000100800 */
[C---:B------:R-:W-:Y:S01]  /*139b0*/  @!P5 IADD3 R179, -R137.reuse, 0x10, RZ ;  /* 0x0000001089b3d810 */ /* 0x040fe20007ffe1ff */
[C---:B------:R-:W-:Y:S01]  /*139c0*/  VIADD R189, R137.reuse, 0xffffffa7 ;  /* 0xffffffa789bd7836 */ /* 0x040fe20000000000 */
        /* <DEDUP_REMOVED lines=9> */
[----:B------:R3:W-:Y:S01]  /*13a60*/  STL [R1+0x458], R200 ;  /* 0x000458c801007387 */ /* 0x0007e20000100800 */
[----:B------:R-:W-:Y:S01]  /*13a70*/  @!P6 IADD3 R193, -R137, 0x20, RZ ;  /* 0x0000002089c1e810 */ /* 0x000fe20007ffe1ff */
[----:B------:R-:W-:Y:S01]  /*13a80*/  IMAD.WIDE.U32 R134, R217, -0x326172a9, RZ ;  /* 0xcd9e8d57d9867825 */ /* 0x000fe200078e00ff */
[----:B------:R-:W-:Y:S02]  /*13a90*/  ISETP.GE.AND P2, PT, R191, RZ, PT ;  /* 0x000000ffbf00720c */ /* 0x000fe40003f46270 */
[----:B------:R-:W-:Y:S01]  /*13aa0*/  ISETP.GE.AND P0, PT, R138, RZ, PT ;  /* 0x000000ff8a00720c */ /* 0x000fe20003f06270 */
[C---:B------:R-:W-:Y:S01]  /*13ab0*/  VIADD R198, R137.reuse, 0xffffff97 ;  /* 0xffffff9789c67836 */ /* 0x040fe20000000000 */
[----:B------:R-:W-:Y:S01]  /*13ac0*/  ISETP.GE.AND P4, PT, R132, RZ, PT ;  /* 0x000000ff8400720c */ /* 0x000fe20003f86270 */
[----:B------:R-:W-:Y:S01]  /*13ad0*/  VIADD R199, R137, 0xffffff88 ;  /* 0xffffff8889c77836 */ /* 0x000fe20000000000 */
[----:B------:R-:W-:Y:S02]  /*13ae0*/  ISETP.GE.AND P3, PT, R133, RZ, PT ;  /* 0x000000ff8500720c */ /* 0x000fe40003f66270 */
[----:B------:R-:W-:Y:S02]  /*13af0*/  ISETP.GE.AND P6, PT, R185, RZ, PT ;  /* 0x000000ffb900720c */ /* 0x000fe40003fc6270 */
[C---:B------:R-:W-:Y:S01]  /*13b00*/  @!P5 IADD3 R192, -R137.reuse, 0x21, RZ ;  /* 0x0000002189c0d810 */ /* 0x040fe20007ffe1ff */
[----:B-1----:R-:W4:Y:S01]  /*13b10*/  LDL.64 R204, [R1+0x98] ;  /* 0x0000980001cc7983 */ /* 0x002f220000100a00 */
[----:B------:R-:W-:Y:S02]  /*13b20*/  ISETP.GE.AND P5, PT, R184, RZ, PT ;  /* 0x000000ffb800720c */ /* 0x000fe40003fa6270 */
[C---:B------:R-:W-:Y:S02]  /*13b30*/  @!P2 IADD3 R191, -R137.reuse, 0x28, RZ ;  /* 0x0000002889bfa810 */ /* 0x040fe40007ffe1ff */
[C---:B------:R-:W-:Y:S02]  /*13b40*/  @!P0 IADD3 R138, -R137.reuse, 0x29, RZ ;  /* 0x00000029898a8810 */ /* 0x040fe40007ffe1ff */
[C---:B------:R-:W-:Y:S02]  /*13b50*/  @!P4 IADD3 R132, -R137.reuse, 0x30, RZ ;  /* 0x000000308984c810 */ /* 0x040fe40007ffe1ff */
[C---:B------:R-:W-:Y:S02]  /*13b60*/  @!P3 IADD3 R133, -R137.reuse, 0x31, RZ ;  /* 0x000000318985b810 */ /* 0x040fe40007ffe1ff */
[----:B------:R-:W-:Y:S01]  /*13b70*/  @!P6 IADD3 R185, -R137, 0x38, RZ ;  /* 0x0000003889b9e810 */ /* 0x000fe20007ffe1ff */
[----:B---3--:R-:W3:Y:S01]  /*13b80*/  LDL.64 R200, [R1+0x70] ;  /* 0x0000700001c87983 */ /* 0x008ee20000100a00 */
[----:B------:R-:W-:Y:S02]  /*13b90*/  ISETP.GE.AND P2, PT, R183, RZ, PT ;  /* 0x000000ffb700720c */ /* 0x000fe40003f46270 */
[----:B------:R-:W-:Y:S02]  /*13ba0*/  ISETP.GE.AND P0, PT, R186, RZ, PT ;  /* 0x000000ffba00720c */ /* 0x000fe40003f06270 */
[----:B------:R-:W-:Y:S02]  /*13bb0*/  ISETP.GE.AND P4, PT, R189, RZ, PT ;  /* 0x000000ffbd00720c */ /* 0x000fe40003f86270 */
[----:B------:R-:W-:Y:S02]  /*13bc0*/  ISETP.GE.AND P3, PT, R190, RZ, PT ;  /* 0x000000ffbe00720c */ /* 0x000fe40003f66270 */
[----:B------:R-:W-:Y:S02]  /*13bd0*/  ISETP.GE.AND P6, PT, R196, RZ, PT ;  /* 0x000000ffc400720c */ /* 0x000fe40003fc6270 */
[----:B------:R-:W-:Y:S02]  /*13be0*/  LOP3.LUT R134, R219, UR22, R134, 0x96, !PT ;  /* 0x00000016db867c12 */ /* 0x000fe4000f8e9686 */
[C---:B------:R-:W-:Y:S02]  /*13bf0*/  @!P5 IADD3 R184, -R137.reuse, 0x39, RZ ;  /* 0x0000003989b8d810 */ /* 0x040fe40007ffe1ff */
[C---:B------:R-:W-:Y:S01]  /*13c00*/  @!P2 IADD3 R183, -R137.reuse, 0x51, RZ ;  /* 0x0000005189b7a810 */ /* 0x040fe20007ffe1ff */
[----:B------:R-:W-:Y:S01]  /*13c10*/  IMAD.WIDE.U32 R222, R134, -0x2daee0ad, RZ ;  /* 0xd2511f5386de7825 */ /* 0x000fe200078e00ff */
[C---:B------:R-:W-:Y:S02]  /*13c20*/  @!P0 IADD3 R186, -R137.reuse, 0x58, RZ ;  /* 0x0000005889ba8810 */ /* 0x040fe40007ffe1ff */
[C---:B------:R-:W-:Y:S02]  /*13c30*/  @!P4 IADD3 R189, -R137.reuse, 0x59, RZ ;  /* 0x0000005989bdc810 */ /* 0x040fe40007ffe1ff */
[C---:B------:R-:W-:Y:S02]  /*13c40*/  @!P3 IADD3 R190, -R137.reuse, 0x60, RZ ;  /* 0x0000006089beb810 */ /* 0x040fe40007ffe1ff */
[----:B------:R-:W-:Y:S02]  /*13c50*/  @!P6 IADD3 R196, -R137, 0x61, RZ ;  /* 0x0000006189c4e810 */ /* 0x000fe40007ffe1ff */
[----:B------:R-:W-:Y:S02]  /*13c60*/  ISETP.GE.AND P5, PT, R197, RZ, PT ;  /* 0x000000ffc500720c */ /* 0x000fe40003fa6270 */
[----:B------:R-:W-:Y:S02]  /*13c70*/  ISETP.GE.AND P2, PT, R198, RZ, PT ;  /* 0x000000ffc600720c */ /* 0x000fe40003f46270 */
[----:B------:R-:W-:Y:S02]  /*13c80*/  ISETP.GE.AND P0, PT, R215, RZ, PT ;  /* 0x000000ffd700720c */ /* 0x000fe40003f06270 */
[----:B------:R-:W-:Y:S02]  /*13c90*/  ISETP.GE.AND P4, PT, R214, RZ, PT ;  /* 0x000000ffd600720c */ /* 0x000fe40003f86270 */
[----:B------:R-:W-:Y:S02]  /*13ca0*/  ISETP.GE.AND P3, PT, R199, RZ, PT ;  /* 0x000000ffc700720c */ /* 0x000fe40003f66270 */
[----:B------:R-:W-:Y:S02]  /*13cb0*/  ISETP.GE.AND P6, PT, R216, RZ, PT ;  /* 0x000000ffd800720c */ /* 0x000fe40003fc6270 */
[----:B------:R-:W-:Y:S02]  /*13cc0*/  I2FP.F32.S32 R172, R172 ;  /* 0x000000ac00ac7245 */ /* 0x000fe40000201400 */
[C---:B------:R-:W-:Y:S02]  /*13cd0*/  @!P5 IADD3 R197, -R137.reuse, 0x68, RZ ;  /* 0x0000006889c5d810 */ /* 0x040fe40007ffe1ff */
[C---:B------:R-:W-:Y:S01]  /*13ce0*/  @!P2 IADD3 R198, -R137.reuse, 0x69, RZ ;  /* 0x0000006989c6a810 */ /* 0x040fe20007ffe1ff */
[C---:B------:R-:W-:Y:S01]  /*13cf0*/  FFMA.FTZ R56, R172.reuse, -UR5, R56 ;  /* 0x80000005ac387c23 */ /* 0x040fe20008010038 */
[C---:B------:R-:W-:Y:S01]  /*13d00*/  @!P0 IADD3 R215, -R137.reuse, 0x70, RZ ;  /* 0x0000007089d78810 */ /* 0x040fe20007ffe1ff */
[----:B------:R-:W-:Y:S01]  /*13d10*/  FFMA.FTZ R62, R172, -UR5, R62 ;  /* 0x80000005ac3e7c23 */ /* 0x000fe2000801003e */
[C---:B------:R-:W-:Y:S02]  /*13d20*/  @!P4 IADD3 R214, -R137.reuse, 0x71, RZ ;  /* 0x0000007189d6c810 */ /* 0x040fe40007ffe1ff */
[C---:B------:R-:W-:Y:S02]  /*13d30*/  @!P3 IADD3 R199, -R137.reuse, 0x78, RZ ;  /* 0x0000007889c7b810 */ /* 0x040fe40007ffe1ff */
[----:B------:R-:W-:Y:S02]  /*13d40*/  @!P6 IADD3 R216, -R137, 0x79, RZ ;  /* 0x0000007989d8e810 */ /* 0x000fe40007ffe1ff */
[----:B------:R-:W-:Y:S02]  /*13d50*/  I2FP.F32.S32 R173, R173 ;  /* 0x000000ad00ad7245 */ /* 0x000fe40000201400 */
[----:B------:R-:W-:Y:S02]  /*13d60*/  IABS R137, R137 ;  /* 0x0000008900897213 */ /* 0x000fe40000000000 */
[----:B------:R-:W-:Y:S01]  /*13d70*/  I2FP.F32.S32 R139, R139 ;  /* 0x0000008b008b7245 */ /* 0x000fe20000201400 */
[C---:B------:R-:W-:Y:S01]  /*13d80*/  FFMA.FTZ R61, R173.reuse, -UR5, R61 ;  /* 0x80000005ad3d7c23 */ /* 0x040fe2000801003d */
[----:B------:R-:W-:Y:S01]  /*13d90*/  I2FP.F32.S32 R137, R137 ;  /* 0x0000008900897245 */ /* 0x000fe20000201400 */
[----:B------:R-:W-:Y:S01]  /*13da0*/  FFMA.FTZ R7, R173, -UR5, R7 ;  /* 0x80000005ad077c23 */ /* 0x000fe20008010007 */
[----:B------:R-:W-:Y:S01]  /*13db0*/  I2FP.F32.S32 R182, R182 ;  /* 0x000000b600b67245 */ /* 0x000fe20000201400 */
[----:B------:R-:W-:Y:S01]  /*13dc0*/  FFMA.FTZ R63, R139, -UR5, R63 ;  /* 0x800000058b3f7c23 */ /* 0x000fe2000801003f */
[----:B------:R-:W-:Y:S01]  /*13dd0*/  I2FP.F32.S32 R181, R181 ;  /* 0x000000b500b57245 */ /* 0x000fe20000201400 */
[----:B------:R-:W-:Y:S01]  /*13de0*/  FFMA.FTZ R72, R137, -UR5, R72 ;  /* 0x8000000589487c23 */ /* 0x000fe20008010048 */
[----:B------:R-:W-:Y:S01]  /*13df0*/  I2FP.F32.S32 R180, R180 ;  /* 0x000000b400b47245 */ /* 0x000fe20000201400 */
[----:B------:R-:W-:Y:S01]  /*13e00*/  FFMA.FTZ R75, R173, -UR5, R75 ;  /* 0x80000005ad4b7c23 */ /* 0x000fe2000801004b */
[----:B------:R-:W-:Y:S01]  /*13e10*/  I2FP.F32.S32 R179, R179 ;  /* 0x000000b300b37245 */ /* 0x000fe20000201400 */
[C---:B------:R-:W-:Y:S01]  /*13e20*/  FFMA.FTZ R16, R181.reuse, -UR5, R16 ;  /* 0x80000005b5107c23 */ /* 0x040fe20008010010 */
[----:B------:R-:W-:Y:S01]  /*13e30*/  I2FP.F32.S32 R188, R188 ;  /* 0x000000bc00bc7245 */ /* 0x000fe20000201400 */
[C---:B------:R-:W-:Y:S01]  /*13e40*/  FFMA.FTZ R22, R181.reuse, -UR5, R22 ;  /* 0x80000005b5167c23 */ /* 0x040fe20008010016 */
        /* <DEDUP_REMOVED lines=32> */
[----:B------:R-:W-:Y:S01]  /*14050*/  @P1 LOP3.LUT R213, R213, 0x4000000, RZ, 0xfc, !PT ;  /* 0x04000000d5d51812 */ /* 0x000fe200078efcff */
[C---:B------:R-:W-:Y:S01]  /*14060*/  FFMA.FTZ R18, R137.reuse, -UR5, R18 ;  /* 0x8000000589127c23 */ /* 0x040fe20008010012 */
[----:B------:R-:W-:Y:S01]  /*14070*/  FFMA.FTZ R78, R137, -UR5, R78 ;  /* 0x80000005894e7c23 */ /* 0x000fe2000801004e */
[----:B------:R-:W-:Y:S01]  /*14080*/  FFMA.FTZ R32, R195, -UR5, R32 ;  /* 0x80000005c3207c23 */ /* 0x000fe20008010020 */
[----:B------:R-:W-:Y:S01]  /*14090*/  LOP3.LUT R213, R213, 0x7fffffff, RZ, 0xc0, !PT ;  /* 0x7fffffffd5d57812 */ /* 0x000fe200078ec0ff */
[----:B------:R-:W-:Y:S01]  /*140a0*/  FFMA.FTZ R33, R194, -UR5, R33 ;  /* 0x80000005c2217c23 */ /* 0x000fe20008010021 */
        /* <DEDUP_REMOVED lines=13> */
[C---:B------:R-:W-:Y:S01]  /*14180*/  FFMA.FTZ R120, R132.reuse, -UR5, R120 ;  /* 0x8000000584787c23 */ /* 0x040fe20008010078 */
        /* <DEDUP_REMOVED lines=37> */
[----:B--2---:R-:W-:Y:S05]  /*143e0*/  LOP3.LUT R135, R135, UR20, R240, 0x96, !PT ;  /* 0x0000001487877c12 */ /* 0x004fea000f8e96f0 */
[----:B------:R-:W-:Y:S05]  /*143f0*/  IMAD.WIDE.U32 R220, R135, -0x2daee0ad, RZ ;  /* 0xd2511f5387dc7825 */ /* 0x000fea00078e00ff */
[----:B------:R-:W-:Y:S02]  /*14400*/  LOP3.LUT R134, R221, UR19, R224, 0x96, !PT ;  /* 0x00000013dd867c12 */ /* 0x000fe4000f8e96e0 */
[----:B------:R-:W-:Y:S03]  /*14410*/  LOP3.LUT R135, R223, UR12, R220, 0x96, !PT ;  /* 0x0000000cdf877c12 */ /* 0x000fe6000f8e96dc */
[----:B------:R-:W-:Y:S04]  /*14420*/  IMAD.WIDE.U32 R220, R134, -0x326172a9, RZ ;  /* 0xcd9e8d5786dc7825 */ /* 0x000fe800078e00ff */
[----:B------:R-:W-:Y:S01]  /*14430*/  IMAD.WIDE.U32 R226, R135, -0x326172a9, RZ ;  /* 0xcd9e8d5787e27825 */ /* 0x000fe200078e00ff */
[----:B------:R-:W-:Y:S03]  /*14440*/  LOP3.LUT R134, R221, UR13, R218, 0x96, !PT ;  /* 0x0000000ddd867c12 */ /* 0x000fe6000f8e96da */
[----:B------:R-:W-:Y:S01]  /*14450*/  IMAD.U32 R135, RZ, RZ, UR31 ;  /* 0x0000001fff877e24 */ /* 0x000fe2000f8e00ff */
[----:B------:R-:W-:Y:S01]  /*14460*/  LOP3.LUT R217, R227, UR11, R220, 0x96, !PT ;  /* 0x0000000be3d97c12 */ /* 0x000fe2000f8e96dc */
[----:B------:R-:W-:Y:S03]  /*14470*/  IMAD.WIDE.U32 R224, R134, -0x2daee0ad, RZ ;  /* 0xd2511f5386e07825 */ /* 0x000fe600078e00ff */
[----:B------:R-:W-:Y:S02]  /*14480*/  LOP3.LUT R135, R231, UR21, R135, 0x96, !PT ;  /* 0x00000015e7877c12 */ /* 0x000fe4000f8e9687 */
[----:B------:R-:W-:Y:S03]  /*14490*/  LOP3.LUT R225, R225, UR10, R222, 0x96, !PT ;  /* 0x0000000ae1e17c12 */ /* 0x000fe6000f8e96de */
[----:B------:R-:W-:Y:S05]  /*144a0*/  IMAD.WIDE.U32 R202, R135, -0x326172a9, RZ ;  /* 0xcd9e8d5787ca7825 */ /* 0x000fea00078e00ff */
[----:B------:R-:W-:Y:S01]  /*144b0*/  STL.64 [R1+0x2b0], R202 ;  /* 0x0002b0ca01007387 */ /* 0x000fe20000100a00 */
[----:B---3--:R-:W-:Y:S01]  /*144c0*/  LOP3.LUT R134, R201, UR6, R230, 0x96, !PT ;  /* 0x00000006c9867c12 */ /* 0x008fe2000f8e96e6 */
[----:B------:R-:W-:Y:S01]  /*144d0*/  UIADD3 UR6, UR31, 0x646e171e, URZ ;  /* 0x646e171e1f067890 */ /* 0x000fe2000fffe03f */
[----:B------:R-:W1:Y:S03]  /*144e0*/  LDC R230, c[0x0][0x2d8] ;  /* 0x0000b600ffe67b82 */ /* 0x000e660000000800 */
[----:B------:R-:W-:Y:S01]  /*144f0*/  IMAD.WIDE.U32 R172, R134, -0x326172a9, RZ ;  /* 0xcd9e8d5786ac7825 */ /* 0x000fe200078e00ff */
[----:B----4-:R-:W-:Y:S04]  /*14500*/  LOP3.LUT R134, R203, UR20, R204, 0x96, !PT ;  /* 0x00000014cb867c12 */ /* 0x010fe8000f8e96cc */
[----:B------:R-:W-:Y:S01]  /*14510*/  LOP3.LUT R137, R173, UR22, R202, 0x96, !PT ;  /* 0x00000016ad897c12 */ /* 0x000fe2000f8e96ca */
[----:B------:R-:W-:Y:S01]  /*14520*/  IMAD.WIDE.U32 R134, R134, -0x2daee0ad, RZ ;  /* 0xd2511f5386867825 */ /* 0x000fe200078e00ff */
[----:B------:R2:W-:Y:S03]  /*14530*/  STL.64 [R1+0x38], R172 ;  /* 0x000038ac01007387 */ /* 0x0005e60000100a00 */
[----:B------:R-:W-:Y:S01]  /*14540*/  IMAD.WIDE.U32 R222, R137, -0x2daee0ad, RZ ;  /* 0xd2511f5389de7825 */ /* 0x000fe200078e00ff */
[----:B------:R-:W-:Y:S02]  /*14550*/  I2FP.F32.S32 R137, R187 ;  /* 0x000000bb00897245 */ /* 0x000fe40000201400 */
[----:B------:R-:W-:Y:S02]  /*14560*/  LOP3.LUT R135, R135, UR19, R200, 0x96, !PT ;  /* 0x0000001387877c12 */ /* 0x000fe4000f8e96c8 */
[----:B------:R-:W-:Y:S01]  /*14570*/  LOP3.LUT R139, R223, UR12, R134, 0x96, !PT ;  /* 0x0000000cdf8b7c12 */ /* 0x000fe2000f8e9686 */
[C---:B------:R-:W-:Y:S01]  /*14580*/  FFMA.FTZ R84, R137.reuse, -UR5, R84 ;  /* 0x8000000589547c23 */ /* 0x040fe20008010054 */
[----:B------:R-:W-:Y:S01]  /*14590*/  FFMA.FTZ R98, R137, -UR5, R98 ;  /* 0x8000000589627c23 */ /* 0x000fe20008010062 */
[----:B------:R-:W-:Y:S01]  /*145a0*/  I2FP.F32.S32 R137, R183 ;  /* 0x000000b700897245 */ /* 0x000fe20000201400 */
[----:B------:R-:W-:Y:S04]  /*145b0*/  IMAD.WIDE.U32 R134, R135, -0x326172a9, RZ ;  /* 0xcd9e8d5787867825 */ /* 0x000fe800078e00ff */
[----:B------:R-:W-:Y:S01]  /*145c0*/  IMAD.WIDE.U32 R220, R139, -0x326172a9, RZ ;  /* 0xcd9e8d578bdc7825 */ /* 0x000fe200078e00ff */
[----:B------:R-:W-:Y:S03]  /*145d0*/  FMNMX.FTZ R139, R4, R3, !PT ;  /* 0x00000003048b7209 */ /* 0x000fe60007810000 */
[----:B------:R-:W-:Y:S01]  /*145e0*/  FFMA.FTZ R99, R137, -UR5, R99 ;  /* 0x8000000589637c23 */ /* 0x000fe20008010063 */
[----:B------:R-:W-:Y:S01]  /*145f0*/  IMAD.WIDE.U32 R182, R217, -0x2daee0ad, RZ ;  /* 0xd2511f53d9b67825 */ /* 0x000fe200078e00ff */
[----:B------:R-:W-:Y:S02]  /*14600*/  FMNMX.FTZ R139, R5, R139, !PT ;  /* 0x0000008b058b7209 */ /* 0x000fe40007810000 */
[----:B------:R-:W-:Y:S01]  /*14610*/  LOP3.LUT R175, R221, UR11, R134, 0x96, !PT ;  /* 0x0000000bddaf7c12 */ /* 0x000fe2000f8e9686 */
[----:B------:R-:W-:Y:S01]  /*14620*/  FFMA.FTZ R85, R137, -UR5, R85 ;  /* 0x8000000589557c23 */ /* 0x000fe20008010055 */
[----:B------:R-:W-:Y:S02]  /*14630*/  FMNMX.FTZ R139, R16, R139, !PT ;  /* 0x0000008b108b7209 */ /* 0x000fe40007810000 */
[----:B------:R-:W-:Y:S01]  /*14640*/  I2FP.F32.S32 R137, R196 ;  /* 0x000000c400897245 */ /* 0x000fe20000201400 */
[----:B------:R-:W-:Y:S01]  /*14650*/  IMAD.WIDE.U32 R200, R175, -0x2daee0ad, RZ ;  /* 0xd2511f53afc87825 */ /* 0x000fe200078e00ff */
[----:B------:R-:W-:Y:S02]  /*14660*/  FMNMX.FTZ R139, R17, R139, !PT ;  /* 0x0000008b118b7209 */ /* 0x000fe40007810000 */
[----:B--2---:R-:W-:Y:S01]  /*14670*/  LOP3.LUT R173, R135, UR13, R172, 0x96, !PT ;  /* 0x0000000d87ad7c12 */ /* 0x004fe2000f8e96ac */
[C---:B------:R-:W-:Y:S01]  /*14680*/  FFMA.FTZ R101, R137.reuse, -UR5, R101 ;  /* 0x8000000589657c23 */ /* 0x040fe20008010065 */
[----:B------:R-:W-:Y:S01]  /*14690*/  FMNMX.FTZ R139, R20, R139, !PT ;  /* 0x0000008b148b7209 */ /* 0x000fe20007810000 */
[----:B------:R-:W-:Y:S01]  /*146a0*/  STL.64 [R1+0x40], R200 ;  /* 0x000040c801007387 */ /* 0x000fe20000100a00 */
[----:B------:R-:W-:Y:S01]  /*146b0*/  I2FP.F32.S32 R135, R186 ;  /* 0x000000ba00877245 */ /* 0x000fe20000201400 */
[----:B------:R-:W-:Y:S01]  /*146c0*/  FFMA.FTZ R115, R137, -UR5, R115 ;  /* 0x8000000589737c23 */ /* 0x000fe20008010073 */
[----:B------:R-:W-:Y:S01]  /*146d0*/  FMNMX.FTZ R139, R21, R139, !PT ;  /* 0x0000008b158b7209 */ /* 0x000fe20007810000 */
[----:B------:R-:W2:Y:S01]  /*146e0*/  LDL.LU R184, [R1+0xa0] ;  /* 0x0000a00001b87983 */ /* 0x000ea20000300800 */
[----:B------:R-:W-:Y:S01]  /*146f0*/  I2FP.F32.S32 R134, R189 ;  /* 0x000000bd00867245 */ /* 0x000fe20000201400 */
[----:B------:R-:W-:Y:S01]  /*14700*/  FFMA.FTZ R96, R135, -UR5, R96 ;  /* 0x8000000587607c23 */ /* 0x000fe20008010060 */
[----:B------:R-:W-:Y:S01]  /*14710*/  FMNMX.FTZ R137, R32, R139, !PT ;  /* 0x0000008b20897209 */ /* 0x000fe20007810000 */
[----:B------:R-:W3:Y:S01]  /*14720*/  LDL.LU R181, [R1+0xa4] ;  /* 0x0000a40001b57983 */ /* 0x000ee20000300800 */
[----:B------:R-:W-:Y:S01]  /*14730*/  I2FP.F32.S32 R172, R138 ;  /* 0x0000008a00ac7245 */ /* 0x000fe20000201400 */
[C---:B------:R-:W-:Y:S01]  /*14740*/  FFMA.FTZ R97, R134.reuse, -UR5, R97 ;  /* 0x8000000586617c23 */ /* 0x040fe20008010061 */
[----:B------:R-:W-:Y:S01]  /*14750*/  FMNMX.FTZ R137, R33, R137, !PT ;  /* 0x0000008921897209 */ /* 0x000fe20007810000 */
[----:B------:R-:W-:Y:S01]  /*14760*/  FFMA.FTZ R102, R135, -UR5, R102 ;  /* 0x8000000587667c23 */ /* 0x000fe20008010066 */
[----:B------:R-:W-:Y:S01]  /*14770*/  I2FP.F32.S32 R135, R197 ;  /* 0x000000c500877245 */ /* 0x000fe20000201400 */
[----:B------:R-:W-:Y:S01]  /*14780*/  FFMA.FTZ R103, R134, -UR5, R103 ;  /* 0x8000000586677c23 */ /* 0x000fe20008010067 */
[----:B------:R-:W-:Y:S01]  /*14790*/  I2FP.F32.S32 R134, R198 ;  /* 0x000000c600867245 */ /* 0x000fe20000201400 */
[----:B------:R-:W-:Y:S01]  /*147a0*/  FFMA.FTZ R55, R172, -UR5, R55 ;  /* 0x80000005ac377c23 */ /* 0x000fe20008010037 */
[----:B------:R-:W-:Y:S01]  /*147b0*/  FMNMX.FTZ R137, R36, R137, !PT ;  /* 0x0000008924897209 */ /* 0x000fe20007810000 */
[C---:B------:R-:W-:Y:S01]  /*147c0*/  FFMA.FTZ R112, R135.reuse, -UR5, R112 ;  /* 0x8000000587707c23 */ /* 0x040fe20008010070 */
[----:B------:R-:W-:Y:S01]  /*147d0*/  I2FP.F32.S32 R138, R190 ;  /* 0x000000be008a7245 */ /* 0x000fe20000201400 */
[----:B------:R-:W-:Y:S01]  /*147e0*/  FFMA.FTZ R118, R135, -UR5, R118 ;  /* 0x8000000587767c23 */ /* 0x000fe20008010076 */
[----:B------:R-:W-:Y:S01]  /*147f0*/  I2FP.F32.S32 R135, R199 ;  /* 0x000000c700877245 */ /* 0x000fe20000201400 */
[C---:B------:R-:W-:Y:S01]  /*14800*/  FFMA.FTZ R113, R134.reuse, -UR5, R113 ;  /* 0x8000000586717c23 */ /* 0x040fe20008010071 */
[----:B------:R-:W-:Y:S01]  /*14810*/  FMNMX.FTZ R137, R37, R137, !PT ;  /* 0x0000008925897209 */ /* 0x000fe20007810000 */
[----:B------:R-:W-:Y:S01]  /*14820*/  FFMA.FTZ R119, R134, -UR5, R119 ;  /* 0x8000000586777c23 */ /* 0x000fe20008010077 */
[----:B------:R-:W-:Y:S01]  /*14830*/  I2FP.F32.S32 R134, R216 ;  /* 0x000000d800867245 */ /* 0x000fe20000201400 */
[----:B------:R-:W-:Y:S01]  /*14840*/  FFMA.FTZ R49, R172, -UR5, R49 ;  /* 0x80000005ac317c23 */ /* 0x000fe20008010031 */
[----:B------:R-:W-:Y:S01]  /*14850*/  FMNMX.FTZ R137, R48, R137, !PT ;  /* 0x0000008930897209 */ /* 0x000fe20007810000 */
[----:B------:R-:W-:Y:S01]  /*14860*/  FFMA.FTZ R128, R135, -UR5, R128 ;  /* 0x8000000587807c23 */ /* 0x000fe20008010080 */
[----:B------:R-:W-:Y:S01]  /*14870*/  FMNMX.FTZ R135, R6, R136, !PT ;  /* 0x0000008806877209 */ /* 0x000fe20007810000 */
[----:B------:R-:W-:Y:S01]  /*14880*/  FFMA.FTZ R129, R134, -UR5, R129 ;  /* 0x8000000586817c23 */ /* 0x000fe20008010081 */
[----:B------:R-:W-:Y:S01]  /*14890*/  FMNMX.FTZ R134, R8, R0, !PT ;  /* 0x0000000008867209 */ /* 0x000fe20007810000 */
[C---:B------:R-:W-:Y:S01]  /*148a0*/  FFMA.FTZ R100, R138.reuse, -UR5, R100 ;  /* 0x800000058a647c23 */ /* 0x040fe20008010064 */
[----:B------:R-:W-:Y:S01]  /*148b0*/  FMNMX.FTZ R139, R49, R137, !PT ;  /* 0x00000089318b7209 */ /* 0x000fe20007810000 */
[----:B------:R-:W-:Y:S01]  /*148c0*/  FFMA.FTZ R114, R138, -UR5, R114 ;  /* 0x800000058a727c23 */ /* 0x000fe20008010072 */
[----:B------:R-:W-:Y:S01]  /*148d0*/  FMNMX.FTZ R138, R10, R2, !PT ;  /* 0x000000020a8a7209 */ /* 0x000fe20007810000 */
[C---:B------:R-:W-:Y:S01]  /*148e0*/  FFMA.FTZ R109, R172.reuse, -UR5, R109 ;  /* 0x80000005ac6d7c23 */ /* 0x040fe2000801006d */
[----:B------:R-:W-:Y:S01]  /*148f0*/  FMNMX.FTZ R137, R7, R135, !PT ;  /* 0x0000008707897209 */ /* 0x000fe20007810000 */
[----:B------:R-:W-:Y:S01]  /*14900*/  FFMA.FTZ R123, R172, -UR5, R123 ;  /* 0x80000005ac7b7c23 */ /* 0x000fe2000801007b */
        /* <DEDUP_REMOVED lines=81> */
[----:B------:R-:W4:Y:S01]  /*14e20*/  SHFL.BFLY PT, R174, R134, 0x2, 0x1f ;  /* 0x0c401f0086ae7f89 */ /* 0x000f2200000e0000 */
        /* <DEDUP_REMOVED lines=16> */
[----:B----4-:R-:W-:Y:S02]  /*14f30*/  FMNMX.FTZ R174, R134, R174, !PT ;  /* 0x000000ae86ae7209 */ /* 0x010fe40007810000 */
        /* <DEDUP_REMOVED lines=8> */
[----:B------:R-:W-:Y:S01]  /*14fc0*/  FMNMX.FTZ R137, R125, R134, !PT ;  /* 0x000000867d897209 */ /* 0x000fe20007810000 */
[----:B------:R-:W-:Y:S01]  /*14fd0*/  IMAD.WIDE.U32 R134, R173, -0x2daee0ad, RZ ;  /* 0xd2511f53ad867825 */ /* 0x000fe200078e00ff */
[----:B------:R-:W-:Y:S01]  /*14fe0*/  FMNMX.FTZ R132, R107, R132, !PT ;  /* 0x000000846b847209 */ /* 0x000fe20007810000 */
[----:B------:R-:W-:Y:S02]  /*14ff0*/  SHFL.BFLY PT, R176, R138, 0x2, 0x1f ;  /* 0x0c401f008ab07f89 */ /* 0x000fe400000e0000 */
[----:B------:R-:W-:Y:S01]  /*15000*/  IMAD.WIDE.U32 R172, R225, -0x326172a9, RZ ;  /* 0xcd9e8d57e1ac7825 */ /* 0x000fe200078e00ff */
[----:B------:R-:W-:Y:S01]  /*15010*/  LOP3.LUT R175, R135, UR10, R222, 0x96, !PT ;  /* 0x0000000a87af7c12 */ /* 0x000fe2000f8e96de */
[----:B------:R-:W2:Y:S01]  /*15020*/  SHFL.BFLY PT, R177, R137, 0x2, 0x1f ;  /* 0x0c401f0089b17f89 */ /* 0x000ea200000e0000 */
[----:B------:R-:W-:Y:S02]  /*15030*/  LOP3.LUT R188, R201, UR8, R134, 0x96, !PT ;  /* 0x00000008c9bc7c12 */ /* 0x000fe4000f8e9686 */
[----:B------:R-:W-:Y:S01]  /*15040*/  FMNMX.FTZ R132, R110, R132, !PT ;  /* 0x000000846e847209 */ /* 0x000fe20007810000 */
[----:B------:R-:W-:Y:S01]  /*15050*/  IMAD.WIDE.U32 R200, R175, -0x326172a9, RZ ;  /* 0xcd9e8d57afc87825 */ /* 0x000fe200078e00ff */
[----:B------:R-:W-:Y:S02]  /*15060*/  LOP3.LUT R178, R173, UR9, R226, 0x96, !PT ;  /* 0x00000009adb27c12 */ /* 0x000fe4000f8e96e2 */
[----:B------:R-:W-:Y:S01]  /*15070*/  FMNMX.FTZ R132, R111, R132, !PT ;  /* 0x000000846f847209 */ /* 0x000fe20007810000 */
[----:B-1----:R-:W-:Y:S01]  /*15080*/  IMAD.SHL.U32 R175, R230, 0x8, RZ ;  /* 0x00000008e6af7824 */ /* 0x002fe200078e00ff */
[----:B----4-:R-:W-:Y:S01]  /*15090*/  FMNMX.FTZ R135, R174, R180, !PT ;  /* 0x000000b4ae877209 */ /* 0x010fe20007810000 */
[----:B------:R-:W-:Y:S01]  /*150a0*/  STL.64 [R1+0x20], R200 ;  /* 0x000020c801007387 */ /* 0x000fe20000100a00 */
[----:B------:R-:W-:Y:S01]  /*150b0*/  FMNMX.FTZ R132, R122, R132, !PT ;  /* 0x000000847a847209 */ /* 0x000fe20007810000 */
[----:B------:R-:W-:Y:S01]  /*150c0*/  IMAD.WIDE.U32 R188, R188, -0x326172a9, RZ ;  /* 0xcd9e8d57bcbc7825 */ /* 0x000fe200078e00ff */
[----:B------:R-:W-:Y:S01]  /*150d0*/  FSETP.NEU.FTZ.AND P0, PT, R135, -INF , PT ;  /* 0xff8000008700780b */ /* 0x000fe20003f1d000 */
[----:B------:R4:W4:Y:S01]  /*150e0*/  LDL.S16 R193, [R1+0xc4] ;  /* 0x0000c40001c17983 */ /* 0x0009220000100600 */
[----:B------:R-:W-:Y:S01]  /*150f0*/  FMNMX.FTZ R132, R123, R132, !PT ;  /* 0x000000847b847209 */ /* 0x000fe20007810000 */
[----:B------:R-:W-:Y:S01]  /*15100*/  FMUL.FTZ R173, R135, UR4 ;  /* 0x0000000487ad7c20 */ /* 0x000fe20008410000 */
[----:B------:R-:W-:Y:S01]  /*15110*/  LOP3.LUT R226, R201, UR9, R220, 0x96, !PT ;  /* 0x00000009c9e27c12 */ /* 0x000fe2000f8e96dc */
[----:B------:R1:W4:Y:S01]  /*15120*/  LDL.S16 R192, [R1+0xc8] ;  /* 0x0000c80001c07983 */ /* 0x0003220000100600 */
[----:B------:R-:W-:Y:S02]  /*15130*/  FMNMX.FTZ R139, R126, R132, !PT ;  /* 0x000000847e8b7209 */ /* 0x000fe40007810000 */
[----:B------:R-:W-:Y:S02]  /*15140*/  FSEL R173, R173, RZ, P0 ;  /* 0x000000ffadad7208 */ /* 0x000fe40000000000 */
[----:B------:R-:W-:Y:S02]  /*15150*/  FMNMX.FTZ R139, R127, R139, !PT ;  /* 0x0000008b7f8b7209 */ /* 0x000fe40007810000 */
[----:B------:R-:W-:Y:S01]  /*15160*/  LOP3.LUT R132, R183, UR8, R224, 0x96, !PT ;  /* 0x00000008b7847c12 */ /* 0x000fe2000f8e96e0 */
[--C-:B------:R-:W-:Y:S01]  /*15170*/  FFMA.FTZ R4, R4, UR4, -R173.reuse ;  /* 0x0000000404047c23 */ /* 0x100fe200080108ad */
[--C-:B------:R-:W-:Y:S01]  /*15180*/  FFMA.FTZ R5, R5, UR4, -R173.reuse ;  /* 0x0000000405057c23 */ /* 0x100fe200080108ad */
[----:B------:R-:W1:Y:S01]  /*15190*/  SHFL.BFLY PT, R179, R139, 0x2, 0x1f ;  /* 0x0c401f008bb37f89 */ /* 0x000e6200000e0000 */
[--C-:B------:R-:W-:Y:S01]  /*151a0*/  FFMA.FTZ R16, R16, UR4, -R173.reuse ;  /* 0x0000000410107c23 */ /* 0x100fe200080108ad */
[----:B------:R3:W-:Y:S01]  /*151b0*/  MUFU.EX2 R194, R4 ;  /* 0x0000000400c27308 */ /* 0x0007e20000000800 */
[----:B------:R-:W-:Y:S04]  /*151c0*/  IMAD.WIDE.U32 R132, R132, -0x326172a9, RZ ;  /* 0xcd9e8d5784847825 */ /* 0x000fe800078e00ff */
[--C-:B------:R-:W-:Y:S01]  /*151d0*/  FFMA.FTZ R221, R36, UR4, -R173.reuse ;  /* 0x0000000424dd7c23 */ /* 0x100fe200080108ad */
[--C-:B------:R-:W-:Y:S01]  /*151e0*/  FFMA.FTZ R220, R37, UR4, -R173.reuse ;  /* 0x0000000425dc7c23 */ /* 0x100fe200080108ad */
[--C-:B------:R-:W-:Y:S01]  /*151f0*/  FFMA.FTZ R223, R49, UR4, -R173.reuse ;  /* 0x0000000431df7c23 */ /* 0x100fe200080108ad */
[----:B------:R-:W-:Y:S01]  /*15200*/  LOP3.LUT R172, R133, UR7, R172, 0x96, !PT ;  /* 0x0000000785ac7c12 */ /* 0x000fe2000f8e96ac */
[--C-:B------:R-:W-:Y:S01]  /*15210*/  FFMA.FTZ R222, R48, UR4, -R173.reuse ;  /* 0x0000000430de7c23 */ /* 0x100fe200080108ad */
[C---:B------:R-:W-:Y:S01]  /*15220*/  LOP3.LUT R198, R132.reuse, 0xffff, RZ, 0xc0, !PT ;  /* 0x0000ffff84c67812 */ /* 0x040fe200078ec0ff */
[----:B------:R3:W3:Y:S01]  /*15230*/  MUFU.EX2 R197, R5 ;  /* 0x0000000500c57308 */ /* 0x0006e20000000800 */
[----:B------:R-:W-:Y:S01]  /*15240*/  LOP3.LUT R134, R132, 0xff, RZ, 0xc0, !PT ;  /* 0x000000ff84867812 */ /* 0x000fe200078ec0ff */
[--C-:B------:R-:W-:Y:S01]  /*15250*/  FFMA.FTZ R17, R17, UR4, -R173.reuse ;  /* 0x0000000411117c23 */ /* 0x100fe200080108ad */
[----:B--2---:R-:W-:Y:S01]  /*15260*/  FMNMX.FTZ R133, R137, R177, !PT ;  /* 0x000000b189857209 */ /* 0x004fe20007810000 */
[--C-:B------:R-:W-:Y:S01]  /*15270*/  FFMA.FTZ R217, R32, UR4, -R173.reuse ;  /* 0x0000000420d97c23 */ /* 0x100fe200080108ad */
[--C-:B------:R-:W-:Y:S01]  /*15280*/  SHF.R.U32.HI R174, RZ, 0x18, R132.reuse ;  /* 0x00000018ffae7819 */ /* 0x100fe20000011684 */
[--C-:B------:R-:W-:Y:S01]  /*15290*/  FFMA.FTZ R216, R33, UR4, -R173.reuse ;  /* 0x0000000421d87c23 */ /* 0x100fe200080108ad */
[----:B------:R-:W-:Y:S01]  /*152a0*/  SHF.R.U32.HI R191, RZ, 0x10, R132 ;  /* 0x00000010ffbf7819 */ /* 0x000fe20000011684 */
[--C-:B------:R-:W-:Y:S01]  /*152b0*/  FFMA.FTZ R203, R128, UR4, -R173.reuse ;  /* 0x0000000480cb7c23 */ /* 0x100fe200080108ad */
[----:B------:R-:W-:Y:S01]  /*152c0*/  ISETP.LE.U32.AND P3, PT, R134, UR15, PT ;  /* 0x0000000f86007c0c */ /* 0x000fe2000bf63070 */
[--C-:B------:R-:W-:Y:S01]  /*152d0*/  FFMA.FTZ R204, R117, UR4, -R173.reuse ;  /* 0x0000000475cc7c23 */ /* 0x100fe200080108ad */
[----:B------:R-:W-:Y:S01]  /*152e0*/  LOP3.LUT R137, R172, 0xff, RZ, 0xc0, !PT ;  /* 0x000000ffac897812 */ /* 0x000fe200078ec0ff */
[----:B------:R-:W-:Y:S01]  /*152f0*/  FFMA.FTZ R20, R20, UR4, -R173 ;  /* 0x0000000414147c23 */ /* 0x000fe200080108ad */
[----:B-1----:R-:W-:Y:S01]  /*15300*/  FMNMX.FTZ R132, R139, R179, !PT ;  /* 0x000000b38b847209 */ /* 0x002fe20007810000 */
[----:B---3--:R-:W-:Y:S01]  /*15310*/  IMAD.MOV.U32 R180, RZ, RZ, R181 ;  /* 0x000000ffffb47224 */ /* 0x008fe200078e00b5 */
[----:B------:R-:W-:Y:S01]  /*15320*/  FMNMX.FTZ R134, R138, R176, !PT ;  /* 0x000000b08a867209 */ /* 0x000fe20007810000 */
[----:B------:R-:W1:Y:S01]  /*15330*/  SHFL.BFLY PT, R139, R133, 0x1, 0x1f ;  /* 0x0c201f00858b7f89 */ /* 0x000e6200000e0000 */
[----:B------:R-:W-:Y:S01]  /*15340*/  ISETP.LE.U32.AND P6, PT, R137, UR15, PT ;  /* 0x0000000f89007c0c */ /* 0x000fe2000bfc3070 */
[----:B------:R-:W-:Y:S01]  /*15350*/  IMAD.MOV.U32 R181, RZ, RZ, R184 ;  /* 0x000000ffffb57224 */ /* 0x000fe200078e00b8 */
[----:B------:R-:W-:Y:S01]  /*15360*/  SHF.R.U32.HI R137, RZ, 0x18, R172 ;  /* 0x00000018ff897819 */ /* 0x000fe200000116ac */
[----:B------:R-:W-:Y:S01]  /*15370*/  MUFU.EX2 R203, R203 ;  /* 0x000000cb00cb7308 */ /* 0x000fe20000000800 */
[----:B------:R-:W-:Y:S01]  /*15380*/  LOP3.LUT R4, R172, 0xffff, RZ, 0xc0, !PT ;  /* 0x0000ffffac047812 */ /* 0x000fe200078ec0ff */
[----:B------:R-:W-:Y:S01]  /*15390*/  IMAD.WIDE.U32 R176, R178, -0x2daee0ad, RZ ;  /* 0xd2511f53b2b07825 */ /* 0x000fe200078e00ff */
[----:B------:R-:W-:Y:S01]  /*153a0*/  ISETP.LE.U32.AND P4, PT, R137, UR15, PT ;  /* 0x0000000f89007c0c */ /* 0x000fe2000bf83070 */
[----:B------:R-:W2:Y:S01]  /*153b0*/  SHFL.BFLY PT, R138, R134, 0x1, 0x1f ;  /* 0x0c201f00868a7f89 */ /* 0x000ea200000e0000 */
[----:B------:R-:W-:Y:S01]  /*153c0*/  SHF.R.U32.HI R4, RZ, 0x8, R4 ;  /* 0x00000008ff047819 */ /* 0x000fe20000011604 */
[C---:B------:R-:W-:Y:S01]  /*153d0*/  IMAD R178, R230.reuse, 0x48, RZ ;  /* 0x00000048e6b27824 */ /* 0x040fe200078e02ff */
[----:B------:R-:W-:Y:S01]  /*153e0*/  LOP3.LUT R179, R177, UR6, R182, 0x96, !PT ;  /* 0x00000006b1b37c12 */ /* 0x000fe2000f8e96b6 */
[----:B------:R-:W-:Y:S01]  /*153f0*/  IMAD R137, R230, 0x38, R175 ;  /* 0x00000038e6897824 */ /* 0x000fe200078e02af */
[----:B------:R-:W-:Y:S01]  /*15400*/  LOP3.LUT R5, R4, 0xffff, RZ, 0xc0, !PT ;  /* 0x0000ffff04057812 */ /* 0x000fe200078ec0ff */
[--C-:B------:R-:W-:Y:S01]  /*15410*/  FFMA.FTZ R21, R21, UR4, -R173.reuse ;  /* 0x0000000415157c23 */ /* 0x100fe200080108ad */
[CC--:B------:R-:W-:Y:S01]  /*15420*/  LEA R184, P0, R178.reuse, R180.reuse, 0x1 ;  /* 0x000000b4b2b87211 */ /* 0x0c0fe200078008ff */
[----:B------:R-:W-:Y:S01]  /*15430*/  VIADD R4, R137, 0x1 ;  /* 0x0000000189047836 */ /* 0x000fe20000000000 */
[-C--:B------:R-:W-:Y:S01]  /*15440*/  LEA R182, P5, R175, R180.reuse, 0x1 ;  /* 0x000000b4afb67211 */ /* 0x080fe200078a08ff */
[--C-:B------:R-:W-:Y:S01]  /*15450*/  FFMA.FTZ R247, R85, UR4, -R173.reuse ;  /* 0x0000000455f77c23 */ /* 0x100fe200080108ad */
[-C--:B------:R-:W-:Y:S01]  /*15460*/  LEA.HI.X.SX32 R185, R178, R181.reuse, 0x1, P0 ;  /* 0x000000b5b2b97211 */ /* 0x080fe200000f0eff */
[----:B------:R3:W-:Y:S01]  /*15470*/  STL [R1+0x460], R184 ;  /* 0x000460b801007387 */ /* 0x0007e20000100800 */
[C---:B------:R-:W-:Y:S01]  /*15480*/  LEA R186, P0, R4.reuse, R180, 0x1 ;  /* 0x000000b404ba7211 */ /* 0x040fe200078008ff */
[--C-:B------:R-:W-:Y:S01]  /*15490*/  FFMA.FTZ R225, R53, UR4, -R173.reuse ;  /* 0x0000000435e17c23 */ /* 0x100fe200080108ad */
[-C--:B------:R-:W-:Y:S01]  /*154a0*/  LEA.HI.X.SX32 R183, R175, R181.reuse, 0x1, P5 ;  /* 0x000000b5afb77211 */ /* 0x080fe200028f0eff */
[----:B------:R3:W-:Y:S01]  /*154b0*/  STL [R1+0x45c], R185 ;  /* 0x00045cb901007387 */ /* 0x0007e20000100800 */
[----:B------:R-:W-:Y:S01]  /*154c0*/  LEA.HI.X.SX32 R187, R4, R181, 0x1, P0 ;  /* 0x000000b504bb7211 */ /* 0x000fe200000f0eff */
[----:B------:R-:W-:Y:S01]  /*154d0*/  MUFU.EX2 R53, R16 ;  /* 0x0000001000357308 */ /* 0x000fe20000000800 */
[----:B-1----:R-:W-:Y:S01]  /*154e0*/  FMNMX.FTZ R133, R133, R139, !PT ;  /* 0x0000008b85857209 */ /* 0x002fe20007810000 */
[----:B------:R1:W-:Y:S01]  /*154f0*/  STL [R1+0x468], R186 ;  /* 0x000468ba01007387 */ /* 0x0003e20000100800 */
[----:B------:R-:W-:Y:S01]  /*15500*/  ISETP.LE.U32.AND P5, PT, R5, UR15, PT ;  /* 0x0000000f05007c0c */ /* 0x000fe2000bfa3070 */
[--C-:B------:R-:W-:Y:S01]  /*15510*/  FFMA.FTZ R228, R65, UR4, -R173.reuse ;  /* 0x0000000441e47c23 */ /* 0x100fe200080108ad */
[----:B------:R-:W-:Y:S01]  /*15520*/  F2FP.F16.F32.PACK_AB R139, R197, R194 ;  /* 0x000000c2c58b723e */ /* 0x000fe200000000ff */
[----:B------:R1:W-:Y:S01]  /*15530*/  STL [R1+0x464], R187 ;  /* 0x000464bb01007387 */ /* 0x0003e20000100800 */
[----:B--2---:R-:W-:Y:S01]  /*15540*/  FMNMX.FTZ R134, R134, R138, !PT ;  /* 0x0000008a86867209 */ /* 0x004fe20007810000 */
[----:B------:R-:W-:Y:S01]  /*15550*/  FMUL.FTZ R175, R133, UR4 ;  /* 0x0000000485af7c20 */ /* 0x000fe20008410000 */
[----:B------:R-:W-:Y:S01]  /*15560*/  PRMT R138, R139, 0x7632, R138 ;  /* 0x000076328b8a7816 */ /* 0x000fe2000000008a */
[----:B------:R-:W-:Y:S01]  /*15570*/  STL [R1+0x32c], R133 ;  /* 0x00032c8501007387 */ /* 0x000fe20000100800 */
[----:B------:R-:W-:Y:S01]  /*15580*/  SHF.R.U32.HI R4, RZ, 0x10, R172 ;  /* 0x00000010ff047819 */ /* 0x000fe200000116ac */
[----:B------:R-:W-:Y:S01]  /*15590*/  FADD.FTZ R0, -R133, R0 ;  /* 0x0000000085007221 */ /* 0x000fe20000010100 */
[----:B------:R-:W-:Y:S01]  /*155a0*/  PRMT R172, R139, 0x5410, R138 ;  /* 0x000054108bac7816 */ /* 0x000fe2000000008a */
[--C-:B------:R-:W-:Y:S01]  /*155b0*/  FFMA.FTZ R252, R96, UR4, -R173.reuse ;  /* 0x0000000460fc7c23 */ /* 0x100fe200080108ad */
[----:B------:R-:W-:Y:S01]  /*155c0*/  ISETP.LE.U32.AND P2, PT, R174, UR15, PT ;  /* 0x0000000fae007c0c */ /* 0x000fe2000bf43070 */
[----:B------:R-:W-:Y:S01]  /*155d0*/  FMUL.FTZ R0, R0, UR4 ;  /* 0x0000000400007c20 */ /* 0x000fe20008410000 */
[----:B------:R-:W-:Y:S01]  /*155e0*/  FSETP.NEU.FTZ.AND P0, PT, R134, -INF , PT ;  /* 0xff8000008600780b */ /* 0x000fe20003f1d000 */
[----:B------:R-:W2:Y:S01]  /*155f0*/  SHFL.BFLY PT, R174, R132, 0x1, 0x1f ;  /* 0x0c201f0084ae7f89 */ /* 0x000ea200000e0000 */
[----:B------:R-:W-:Y:S01]  /*15600*/  LOP3.LUT R178, R189, UR7, R200, 0x96, !PT ;  /* 0x00000007bdb27c12 */ /* 0x000fe2000f8e96c8 */
[--C-:B---3--:R-:W-:Y:S01]  /*15610*/  FFMA.FTZ R184, R112, UR4, -R173.reuse ;  /* 0x0000000470b87c23 */ /* 0x108fe200080108ad */
[----:B------:R-:W-:Y:S01]  /*15620*/  @P3 LOP3.LUT R213, R213, 0x80000000, RZ, 0xfc, !PT ;  /* 0x80000000d5d53812 */ /* 0x000fe200078efcff */
[----:B------:R-:W3:Y:S01]  /*15630*/  MUFU.EX2 R0, R0 ;  /* 0x0000000000007308 */ /* 0x000ee20000000800 */
[----:B------:R-:W-:Y:S01]  /*15640*/  LOP3.LUT R191, R191, 0xff, RZ, 0xc0, !PT ;  /* 0x000000ffbfbf7812 */ /* 0x000fe200078ec0ff */
[--C-:B------:R-:W-:Y:S01]  /*15650*/  FFMA.FTZ R185, R113, UR4, -R173.reuse ;  /* 0x0000000471b97c23 */ /* 0x100fe200080108ad */
[----:B------:R-:W-:Y:S01]  /*15660*/  LOP3.LUT R213, R213, 0xdfffffff, RZ, 0xc0, !PT ;  /* 0xdfffffffd5d57812 */ /* 0x000fe200078ec0ff */
[--C-:B------:R-:W-:Y:S01]  /*15670*/  FFMA.FTZ R233, R69, UR4, -R173.reuse ;  /* 0x0000000445e97c23 */ /* 0x100fe200080108ad */
[----:B------:R-:W-:Y:S01]  /*15680*/  LOP3.LUT R199, R176, 0xffff, RZ, 0xc0, !PT ;  /* 0x0000ffffb0c77812 */ /* 0x000fe200078ec0ff */
[--C-:B-1----:R-:W-:Y:S01]  /*15690*/  FFMA.FTZ R186, R100, UR4, -R173.reuse ;  /* 0x0000000464ba7c23 */ /* 0x102fe200080108ad */
[----:B------:R-:W-:Y:S03]  /*156a0*/  @P2 LOP3.LUT R213, R213, 0x20000000, RZ, 0xfc, !PT ;  /* 0x20000000d5d52812 */ /* 0x000fe600078efcff */
[----:B------:R1:W1:Y:S01]  /*156b0*/  MUFU.EX2 R177, R17 ;  /* 0x0000001100b17308 */ /* 0x0002620000000800 */
[----:B------:R-:W-:Y:S01]  /*156c0*/  ISETP.LE.U32.AND P2, PT, R191, UR15, PT ;  /* 0x0000000fbf007c0c */ /* 0x000fe2000bf43070 */
[--C-:B------:R-:W-:Y:S01]  /*156d0*/  FFMA.FTZ R187, R101, UR4, -R173.reuse ;  /* 0x0000000465bb7c23 */ /* 0x100fe200080108ad */
[----:B------:R-:W-:Y:S01]  /*156e0*/  LOP3.LUT R213, R213, 0xbfffffff, RZ, 0xc0, !PT ;  /* 0xbfffffffd5d57812 */ /* 0x000fe200078ec0ff */
[--C-:B------:R-:W-:Y:S01]  /*156f0*/  FFMA.FTZ R208, R116, UR4, -R173.reuse ;  /* 0x0000000474d07c23 */ /* 0x100fe200080108ad */
[--C-:B------:R-:W-:Y:S01]  /*15700*/  SHF.R.U32.HI R195, RZ, 0x10, R176.reuse ;  /* 0x00000010ffc37819 */ /* 0x100fe200000116b0 */
[--C-:B------:R-:W-:Y:S01]  /*15710*/  FFMA.FTZ R231, R68, UR4, -R173.reuse ;  /* 0x0000000444e77c23 */ /* 0x100fe200080108ad */
[----:B------:R-:W-:Y:S01]  /*15720*/  SHF.R.U32.HI R214, RZ, 0x18, R176 ;  /* 0x00000018ffd67819 */ /* 0x000fe200000116b0 */
[----:B------:R-:W-:Y:S01]  /*15730*/  FFMA.FTZ R224, R52, UR4, -R173 ;  /* 0x0000000434e07c23 */ /* 0x000fe200080108ad */
[----:B------:R-:W-:Y:S01]  /*15740*/  LOP3.LUT R190, R178, 0xff, RZ, 0xc0, !PT ;  /* 0x000000ffb2be7812 */ /* 0x000fe200078ec0ff */
[C---:B---3--:R-:W-:Y:S01]  /*15750*/  FMUL.FTZ R16, R0.reuse, R148 ;  /* 0x0000009400107220 */ /* 0x048fe20000410000 */
[----:B------:R-:W-:Y:S01]  /*15760*/  LOP3.LUT R48, R179, 0xff, RZ, 0xc0, !PT ;  /* 0x000000ffb3307812 */ /* 0x000fe200078ec0ff */
[----:B------:R-:W-:Y:S01]  /*15770*/  FMUL.FTZ R36, R0, R140 ;  /* 0x0000008c00247220 */ /* 0x000fe20000410000 */
[----:B--2---:R-:W-:Y:S01]  /*15780*/  FMNMX.FTZ R132, R132, R174, !PT ;  /* 0x000000ae84847209 */ /* 0x004fe20007810000 */
[----:B------:R-:W-:Y:S01]  /*15790*/  FMUL.FTZ R174, R134, UR4 ;  /* 0x0000000486ae7c20 */ /* 0x000fe20008410000 */
[----:B------:R-:W-:Y:S01]  /*157a0*/  @P2 LOP3.LUT R213, R213, 0x40000000, RZ, 0xfc, !PT ;  /* 0x40000000d5d52812 */ /* 0x000fe200078efcff */
[----:B------:R-:W-:Y:S01]  /*157b0*/  FMUL.FTZ R32, R0, R144 ;  /* 0x0000009000207220 */ /* 0x000fe20000410000 */
[----:B------:R-:W-:Y:S01]  /*157c0*/  ISETP.LE.U32.AND P3, PT, R190, UR15, PT ;  /* 0x0000000fbe007c0c */ /* 0x000fe2000bf63070 */
[----:B-1----:R-:W-:Y:S01]  /*157d0*/  FMUL.FTZ R17, R0, R149 ;  /* 0x0000009500117220 */ /* 0x002fe20000410000 */
[----:B------:R-:W-:Y:S01]  /*157e0*/  FSEL R174, R174, RZ, P0 ;  /* 0x000000ffaeae7208 */ /* 0x000fe20000000000 */
[C---:B------:R-:W-:Y:S01]  /*157f0*/  FMUL.FTZ R33, R0.reuse, R145 ;  /* 0x0000009100217220 */ /* 0x040fe20000410000 */
[----:B------:R-:W-:Y:S01]  /*15800*/  FSETP.NEU.FTZ.AND P0, PT, R133, -INF , PT ;  /* 0xff8000008500780b */ /* 0x000fe20003f1d000 */
[----:B------:R-:W-:Y:S01]  /*15810*/  FMUL.FTZ R37, R0, R141 ;  /* 0x0000008d00257220 */ /* 0x000fe20000410000 */
[----:B------:R-:W-:Y:S01]  /*15820*/  LOP3.LUT R213, R213, 0xefffffff, RZ, 0xc0, !PT ;  /* 0xefffffffd5d57812 */ /* 0x000fe200078ec0ff */
[--C-:B------:R-:W-:Y:S01]  /*15830*/  FFMA.FTZ R6, R6, UR4, -R174.reuse ;  /* 0x0000000406067c23 */ /* 0x100fe200080108ae */
[----:B------:R-:W-:Y:S01]  /*15840*/  FSEL R175, R175, RZ, P0 ;  /* 0x000000ffafaf7208 */ /* 0x000fe20000000000 */
[C---:B------:R-:W-:Y:S01]  /*15850*/  FMUL.FTZ R137, R132.reuse, UR4 ;  /* 0x0000000484897c20 */ /* 0x040fe20008410000 */
[----:B------:R-:W-:Y:S01]  /*15860*/  FSETP.NEU.FTZ.AND P0, PT, R132, -INF , PT ;  /* 0xff8000008400780b */ /* 0x000fe20003f1d000 */
[----:B------:R-:W-:Y:S01]  /*15870*/  MUFU.EX2 R196, R6 ;  /* 0x0000000600c47308 */ /* 0x000fe20000000800 */
[----:B------:R-:W-:Y:S01]  /*15880*/  F2FP.F16.F32.PACK_AB R112, R177, R53 ;  /* 0x00000035b170723e */ /* 0x000fe200000000ff */
[--C-:B------:R-:W-:Y:S01]  /*15890*/  FFMA.FTZ R8, R8, UR4, -R175.reuse ;  /* 0x0000000408087c23 */ /* 0x100fe200080108af */
[----:B------:R-:W-:Y:S01]  /*158a0*/  FSEL R137, R137, RZ, P0 ;  /* 0x000000ff89897208 */ /* 0x000fe20000000000 */
[----:B------:R-:W-:Y:S01]  /*158b0*/  FFMA.FTZ R9, R9, UR4, -R175 ;  /* 0x0000000409097c23 */ /* 0x000fe200080108af */
[----:B------:R-:W-:Y:S01]  /*158c0*/  PRMT R101, R112, 0x7632, R101 ;  /* 0x0000763270657816 */ /* 0x000fe20000000065 */
[--C-:B------:R-:W-:Y:S01]  /*158d0*/  FFMA.FTZ R7, R7, UR4, -R174.reuse ;  /* 0x0000000407077c23 */ /* 0x100fe200080108ae */
[--C-:B------:R-:W-:Y:S03]  /*158e0*/  FFMA.FTZ R19, R19, UR4, -R174.reuse ;  /* 0x0000000413137c23 */ /* 0x100fe600080108ae */
[----:B------:R1:W-:Y:S01]  /*158f0*/  MUFU.EX2 R250, R9 ;  /* 0x0000000900fa7308 */ /* 0x0003e20000000800 */
[--C-:B------:R-:W-:Y:S01]  /*15900*/  FFMA.FTZ R10, R10, UR4, -R137.reuse ;  /* 0x000000040a0a7c23 */ /* 0x100fe20008010889 */
[--C-:B------:R-:W-:Y:S01]  /*15910*/  FFMA.FTZ R18, R18, UR4, -R174.reuse ;  /* 0x0000000412127c23 */ /* 0x100fe200080108ae */
[----:B------:R-:W-:Y:S01]  /*15920*/  FFMA.FTZ R11, R11, UR4, -R137 ;  /* 0x000000040b0b7c23 */ /* 0x000fe20008010889 */
[--C-:B------:R-:W-:Y:S01]  /*15930*/  FFMA.FTZ R227, R64, UR4, -R173.reuse ;  /* 0x0000000440e37c23 */ /* 0x100fe200080108ad */
[--C-:B------:R-:W-:Y:S01]  /*15940*/  FFMA.FTZ R238, R80, UR4, -R173.reuse ;  /* 0x0000000450ee7c23 */ /* 0x100fe200080108ad */
[--C-:B------:R-:W-:Y:S01]  /*15950*/  FFMA.FTZ R239, R81, UR4, -R173.reuse ;  /* 0x0000000451ef7c23 */ /* 0x100fe200080108ad */
[----:B------:R-:W-:Y:S03]  /*15960*/  FFMA.FTZ R245, R84, UR4, -R173 ;  /* 0x0000000454f57c23 */ /* 0x000fe600080108ad */
        /* <DEDUP_REMOVED lines=9> */
[----:B-1----:R-:W-:Y:S01]  /*15a00*/  FMUL.FTZ R9, R0, R153 ;  /* 0x0000009900097220 */ /* 0x002fe20000410000 */
[----:B------:R-:W-:Y:S01]  /*15a10*/  FFMA.FTZ R153, R50, UR4, -R174 ;  /* 0x0000000432997c23 */ /* 0x000fe200080108ae */
[--C-:B------:R-:W-:Y:S01]  /*15a20*/  FFMA.FTZ R12, R12, UR4, -R175.reuse ;  /* 0x000000040c0c7c23 */ /* 0x100fe200080108af */
[--C-:B------:R-:W-:Y:S01]  /*15a30*/  FFMA.FTZ R13, R13, UR4, -R175.reuse ;  /* 0x000000040d0d7c23 */ /* 0x100fe200080108af */
[----:B------:R-:W-:Y:S02]  /*15a40*/  IMAD.MOV.U32 R148, RZ, RZ, R240 ;  /* 0x000000ffff947224 */ /* 0x000fe400078e00f0 */
[----:B------:R-:W-:Y:S01]  /*15a50*/  FFMA.FTZ R234, R89, UR4, -R175 ;  /* 0x0000000459ea7c23 */ /* 0x000fe200080108af */
[----:B------:R-:W-:Y:S02]  /*15a60*/  IMAD.MOV.U32 R149, RZ, RZ, R241 ;  /* 0x000000ffff957224 */ /* 0x000fe400078e00f1 */
[----:B------:R1:W2:Y:S01]  /*15a70*/  MUFU.EX2 R65, R18 ;  /* 0x0000001200417308 */ /* 0x0002a20000000800 */
[----:B------:R-:W-:Y:S01]  /*15a80*/  FFMA.FTZ R212, R108, UR4, -R175 ;  /* 0x000000046cd47c23 */ /* 0x000fe200080108af */
[--C-:B------:R-:W-:Y:S01]  /*15a90*/  FFMA.FTZ R14, R14, UR4, -R137.reuse ;  /* 0x000000040e0e7c23 */ /* 0x100fe20008010889 */
[--C-:B------:R-:W-:Y:S01]  /*15aa0*/  FFMA.FTZ R108, R75, UR4, -R137.reuse ;  /* 0x000000044b6c7c23 */ /* 0x100fe20008010889 */
[--C-:B------:R-:W-:Y:S01]  /*15ab0*/  FFMA.FTZ R141, R126, UR4, -R137.reuse ;  /* 0x000000047e8d7c23 */ /* 0x100fe20008010889 */
[--C-:B------:R-:W-:Y:S01]  /*15ac0*/  FFMA.FTZ R99, R62, UR4, -R137.reuse ;  /* 0x000000043e637c23 */ /* 0x100fe20008010889 */
[----:B------:R-:W-:Y:S01]  /*15ad0*/  FFMA.FTZ R103, R63, UR4, -R137 ;  /* 0x000000043f677c23 */ /* 0x000fe20008010889 */
[--C-:B------:R-:W-:Y:S03]  /*15ae0*/  FFMA.FTZ R29, R29, UR4, -R175.reuse ;  /* 0x000000041d1d7c23 */ /* 0x100fe600080108af */
[----:B------:R-:W3:Y:S01]  /*15af0*/  MUFU.EX2 R242, R11 ;  /* 0x0000000b00f27308 */ /* 0x000ee20000000800 */
[--C-:B------:R-:W-:Y:S01]  /*15b00*/  FFMA.FTZ R102, R56, UR4, -R175.reuse ;  /* 0x0000000438667c23 */ /* 0x100fe200080108af */
[--C-:B------:R-:W-:Y:S01]  /*15b10*/  FFMA.FTZ R240, R92, UR4, -R175.reuse ;  /* 0x000000045cf07c23 */ /* 0x100fe200080108af */
[--C-:B------:R-:W-:Y:S01]  /*15b20*/  FFMA.FTZ R241, R93, UR4, -R175.reuse ;  /* 0x000000045df17c23 */ /* 0x100fe200080108af */
[--C-:B------:R-:W-:Y:S01]  /*15b30*/  FFMA.FTZ R246, R104, UR4, -R175.reuse ;  /* 0x0000000468f67c23 */ /* 0x100fe200080108af */
[----:B------:R-:W-:Y:S01]  /*15b40*/  FFMA.FTZ R248, R105, UR4, -R175 ;  /* 0x0000000469f87c23 */ /* 0x000fe200080108af */
[--C-:B------:R-:W-:Y:S01]  /*15b50*/  FFMA.FTZ R15, R15, UR4, -R137.reuse ;  /* 0x000000040f0f7c23 */ /* 0x100fe20008010889 */
[--C-:B------:R-:W-:Y:S03]  /*15b60*/  FFMA.FTZ R26, R26, UR4, -R137.reuse ;  /* 0x000000041a1a7c23 */ /* 0x100fe60008010889 */
[----:B------:R-:W-:Y:S01]  /*15b70*/  MUFU.EX2 R235, R13 ;  /* 0x0000000d00eb7308 */ /* 0x000fe20000000800 */
[----:B-1----:R-:W-:Y:S01]  /*15b80*/  SHF.R.U32.HI R18, RZ, 0x8, R198 ;  /* 0x00000008ff127819 */ /* 0x002fe200000116c6 */
[----:B------:R-:W-:Y:S01]  /*15b90*/  FFMA.FTZ R198, R71, UR4, -R174 ;  /* 0x0000000447c67c23 */ /* 0x000fe200080108ae */
[----:B--2---:R-:W-:Y:S01]  /*15ba0*/  F2FP.F16.F32.PACK_AB R113, R140, R65 ;  /* 0x000000418c71723e */ /* 0x004fe200000000ff */
[--C-:B------:R-:W-:Y:S01]  /*15bb0*/  FFMA.FTZ R31, R31, UR4, -R137.reuse ;  /* 0x000000041f1f7c23 */ /* 0x100fe20008010889 */
[--C-:B------:R-:W-:Y:S01]  /*15bc0*/  FFMA.FTZ R42, R42, UR4, -R137.reuse ;  /* 0x000000042a2a7c23 */ /* 0x100fe20008010889 */
[--C-:B------:R-:W-:Y:S01]  /*15bd0*/  FFMA.FTZ R43, R43, UR4, -R137.reuse ;  /* 0x000000042b2b7c23 */ /* 0x100fe20008010889 */
[----:B------:R-:W-:Y:S03]  /*15be0*/  PRMT R116, R113, 0x7632, R116 ;  /* 0x0000763271747816 */ /* 0x000fe60000000074 */
[----:B------:R-:W1:Y:S01]  /*15bf0*/  MUFU.EX2 R71, R12 ;  /* 0x0000000c00477308 */ /* 0x000e620000000800 */
[----:B---3--:R-:W-:Y:S01]  /*15c00*/  F2FP.F16.F32.PACK_AB R96, R242, R19 ;  /* 0x00000013f260723e */ /* 0x008fe200000000ff */
[--C-:B------:R-:W-:Y:S01]  /*15c10*/  FFMA.FTZ R86, R58, UR4, -R137.reuse ;  /* 0x000000043a567c23 */ /* 0x100fe20008010889 */
[--C-:B------:R-:W-:Y:S01]  /*15c20*/  FFMA.FTZ R87, R59, UR4, -R137.reuse ;  /* 0x000000043b577c23 */ /* 0x100fe20008010889 */
[----:B------:R-:W-:Y:S06]  /*15c30*/  FFMA.FTZ R104, R74, UR4, -R137 ;  /* 0x000000044a687c23 */ /* 0x000fec0008010889 */
[----:B------:R-:W-:Y:S10]  /*15c40*/  MUFU.EX2 R50, R21 ;  /* 0x0000001500327308 */ /* 0x000ff40000000800 */
[----:B------:R-:W-:Y:S01]  /*15c50*/  MUFU.EX2 R126, R87 ;  /* 0x00000057007e7308 */ /* 0x000fe20000000800 */
[----:B-1----:R-:W-:Y:S04]  /*15c60*/  F2FP.F16.F32.PACK_AB R85, R235, R71 ;  /* 0x00000047eb55723e */ /* 0x002fe800000000ff */
[C---:B------:R-:W-:Y:S05]  /*15c70*/  PRMT R84, R85.reuse, 0x7632, R84 ;  /* 0x0000763255547816 */ /* 0x040fea0000000054 */
[----:B------:R-:W-:Y:S01]  /*15c80*/  MUFU.EX2 R62, R144 ;  /* 0x00000090003e7308 */ /* 0x000fe20000000800 */
[----:B------:R-:W-:Y:S09]  /*15c90*/  PRMT R98, R85, 0x5410, R84 ;  /* 0x0000541055627816 */ /* 0x000ff20000000054 */
[----:B------:R-:W-:Y:S01]  /*15ca0*/  MUFU.EX2 R105, R224 ;  /* 0x000000e000697308 */ /* 0x000fe20000000800 */
[----:B----4-:R-:W-:Y:S02]  /*15cb0*/  @!P6 HADD2 R193, -R139.H0_H0, -RZ.H0_H0 ;  /* 0xa00000ff8bc1e230 */ /* 0x010fe40000000900 */
[----:B------:R-:W-:Y:S03]  /*15cc0*/  @!P5 HADD2 R192, -R138.H0_H0, -RZ.H0_H0 ;  /* 0xa00000ff8ac0d230 */ /* 0x000fe60000000900 */
[----:B------:R-:W-:Y:S01]  /*15cd0*/  PRMT R133, R193, 0x7610, R133 ;  /* 0x00007610c1857816 */ /* 0x000fe20000000085 */
[----:B------:R1:W-:Y:S03]  /*15ce0*/  @!P6 STL.S16 [R1+0xc4], R193 ;  /* 0x0000c4c10100e387 */ /* 0x0003e60000100600 */
[----:B------:R-:W-:Y:S01]  /*15cf0*/  @!P6 PRMT R139, R133, 0x5410, RZ ;  /* 0x00005410858be816 */ /* 0x000fe200000000ff */
[----:B------:R2:W-:Y:S01]  /*15d00*/  STL [R1+0x46c], R172 ;  /* 0x00046cac01007387 */ /* 0x0005e20000100800 */
[----:B------:R-:W-:Y:S03]  /*15d10*/  PRMT R6, R192, 0x7610, R6 ;  /* 0x00007610c0067816 */ /* 0x000fe60000000006 */
[----:B------:R3:W-:Y:S01]  /*15d20*/  @!P5 STL.S16 [R1+0xc8], R192 ;  /* 0x0000c8c00100d387 */ /* 0x0007e20000100600 */
[----:B------:R-:W-:Y:S02]  /*15d30*/  @!P5 PRMT R138, R6, 0x5410, RZ ;  /* 0x00005410068ad816 */ /* 0x000fe400000000ff */
[----:B------:R-:W-:Y:S01]  /*15d40*/  LOP3.LUT R6, R178, 0xffff, RZ, 0xc0, !PT ;  /* 0x0000ffffb2067812 */ /* 0x000fe200078ec0ff */
[----:B------:R4:W4:Y:S03]  /*15d50*/  LDL.S16 R211, [R1+0x138] ;  /* 0x0001380001d37983 */ /* 0x0009260000100600 */
[----:B------:R-:W-:Y:S01]  /*15d60*/  SHF.R.U32.HI R10, RZ, 0x8, R6 ;  /* 0x00000008ff0a7819 */ /* 0x000fe20000011606 */
[----:B------:R4:W4:Y:S01]  /*15d70*/  LDL.S16 R210, [R1+0x134] ;  /* 0x0001340001d27983 */ /* 0x0009220000100600 */
[----:B------:R-:W-:Y:S03]  /*15d80*/  LOP3.LUT R6, R18, 0xffff, RZ, 0xc0, !PT ;  /* 0x0000ffff12067812 */ /* 0x000fe600078ec0ff */
[----:B------:R4:W4:Y:S01]  /*15d90*/  LDL.S16 R209, [R1+0x120] ;  /* 0x0001200001d17983 */ /* 0x0009220000100600 */
[----:B------:R-:W-:Y:S03]  /*15da0*/  ISETP.LE.U32.AND P2, PT, R6, UR15, PT ;  /* 0x0000000f06007c0c */ /* 0x000fe6000bf43070 */
[----:B------:R4:W4:Y:S01]  /*15db0*/  LDL.S16 R207, [R1+0x11c] ;  /* 0x00011c0001cf7983 */ /* 0x0009220000100600 */
[----:B-1----:R-:W-:Y:S02]  /*15dc0*/  LOP3.LUT R193, R4, 0xff, RZ, 0xc0, !PT ;  /* 0x000000ff04c17812 */ /* 0x002fe400078ec0ff */
[----:B------:R1:W1:Y:S01]  /*15dd0*/  MUFU.EX2 R4, R8 ;  /* 0x0000000800047308 */ /* 0x0002620000000800 */
[----:B------:R4:W4:Y:S01]  /*15de0*/  LDL.S16 R206, [R1+0x118] ;  /* 0x0001180001ce7983 */ /* 0x0009220000100600 */
[----:B--2---:R-:W-:Y:S01]  /*15df0*/  FFMA.FTZ R172, R97, UR4, -R173 ;  /* 0x0000000461ac7c23 */ /* 0x004fe200080108ad */
[----:B------:R-:W-:Y:S01]  /*15e00*/  PRMT R97, R96, 0x7632, R97 ;  /* 0x0000763260617816 */ /* 0x000fe20000000061 */
[----:B------:R-:W-:Y:S01]  /*15e10*/  FFMA.FTZ R173, R129, UR4, -R173 ;  /* 0x0000000481ad7c23 */ /* 0x000fe200080108ad */
[----:B------:R-:W-:Y:S01]  /*15e20*/  PRMT R129, R112, 0x5410, R101 ;  /* 0x0000541070817816 */ /* 0x000fe20000000065 */
[----:B------:R2:W2:Y:S01]  /*15e30*/  LDL.S16 R205, [R1+0x130] ;  /* 0x0001300001cd7983 */ /* 0x0004a20000100600 */
[----:B---3--:R-:W-:Y:S03]  /*15e40*/  LOP3.LUT R192, R176, 0xff, RZ, 0xc0, !PT ;  /* 0x000000ffb0c07812 */ /* 0x008fe600078ec0ff */
[----:B------:R3:W3:Y:S01]  /*15e50*/  MUFU.EX2 R176, R7 ;  /* 0x0000000700b07308 */ /* 0x0006e20000000800 */
[----:B------:R2:W2:Y:S01]  /*15e60*/  LDL.S16 R202, [R1+0x12c] ;  /* 0x00012c0001ca7983 */ /* 0x0004a20000100600 */
[----:B------:R-:W-:Y:S01]  /*15e70*/  ISETP.LE.U32.AND P1, PT, R192, UR15, PT ;  /* 0x0000000fc0007c0c */ /* 0x000fe2000bf23070 */
[----:B------:R-:W-:Y:S02]  /*15e80*/  FFMA.FTZ R192, R66, UR4, -R174 ;  /* 0x0000000442c07c23 */ /* 0x000fe400080108ae */
[----:B------:R2:W2:Y:S01]  /*15e90*/  LDL.S16 R201, [R1+0x128] ;  /* 0x0001280001c97983 */ /* 0x0004a20000100600 */
[C---:B-1----:R-:W-:Y:S01]  /*15ea0*/  FMUL.FTZ R8, R0.reuse, R152 ;  /* 0x0000009800087220 */ /* 0x042fe20000410000 */
[----:B------:R-:W-:Y:S02]  /*15eb0*/  SHF.R.U32.HI R152, RZ, 0x18, R179 ;  /* 0x00000018ff987819 */ /* 0x000fe400000116b3 */
[----:B------:R1:W2:Y:S01]  /*15ec0*/  LDL.S16 R200, [R1+0x124] ;  /* 0x0001240001c87983 */ /* 0x0002a20000100600 */
[----:B------:R-:W-:Y:S01]  /*15ed0*/  FFMA.FTZ R215, R0, R229, R4 ;  /* 0x000000e500d77223 */ /* 0x000fe20000010004 */
[----:B------:R-:W-:Y:S01]  /*15ee0*/  F2FP.F16.F32.PACK_AB R0, R250, R4 ;  /* 0x00000004fa00723e */ /* 0x000fe200000000ff */
[----:B------:R-:W-:Y:S01]  /*15ef0*/  FFMA.FTZ R229, R82, UR4, -R174 ;  /* 0x0000000452e57c23 */ /* 0x000fe200080108ae */
[----:B------:R1:W2:Y:S02]  /*15f00*/  LDL.S16 R133, [R1+0x144] ;  /* 0x0001440001857983 */ /* 0x0002a40000100600 */
[----:B------:R-:W-:Y:S02]  /*15f10*/  @P1 LOP3.LUT R213, R213, 0x10000000, RZ, 0xfc, !PT ;  /* 0x10000000d5d51812 */ /* 0x000fe400078efcff */
[----:B------:R-:W-:Y:S01]  /*15f20*/  ISETP.LE.U32.AND P1, PT, R193, UR15, PT ;  /* 0x0000000fc1007c0c */ /* 0x000fe2000bf23070 */
[----:B------:R-:W-:Y:S01]  /*15f30*/  STL.64 [R1+0x438], R8 ;  /* 0x0004380801007387 */ /* 0x000fe20000100a00 */
[----:B---3--:R-:W-:Y:S01]  /*15f40*/  SHF.R.U32.HI R7, RZ, 0x10, R178 ;  /* 0x00000010ff077819 */ /* 0x008fe200000116b2 */
[----:B------:R-:W-:Y:S01]  /*15f50*/  FFMA.FTZ R193, R67, UR4, -R174 ;  /* 0x0000000443c17c23 */ /* 0x000fe200080108ae */
[----:B------:R-:W-:Y:S01]  /*15f60*/  F2FP.F16.F32.PACK_AB R5, R176, R196 ;  /* 0x000000c4b005723e */ /* 0x000fe200000000ff */
[----:B------:R-:W-:Y:S01]  /*15f70*/  STL [R1+0x38c], R16 ;  /* 0x00038c1001007387 */ /* 0x000fe20000100800 */
[----:B------:R-:W-:Y:S01]  /*15f80*/  LOP3.LUT R7, R7, 0xff, RZ, 0xc0, !PT ;  /* 0x000000ff07077812 */ /* 0x000fe200078ec0ff */
[----:B------:R-:W-:Y:S01]  /*15f90*/  FFMA.FTZ R67, R44, UR4, -R175 ;  /* 0x000000042c437c23 */ /* 0x000fe200080108af */
[----:B------:R-:W-:Y:S01]  /*15fa0*/  PRMT R4, R5, 0x7632, R4 ;  /* 0x0000763205047816 */ /* 0x000fe20000000004 */
[----:B------:R-:W-:Y:S01]  /*15fb0*/  STL [R1+0x390], R17 ;  /* 0x0003901101007387 */ /* 0x000fe20000100800 */
[----:B------:R-:W-:Y:S01]  /*15fc0*/  ISETP.LE.U32.AND P5, PT, R7, UR15, PT ;  /* 0x0000000f07007c0c */ /* 0x000fe2000bfa3070 */
[----:B------:R-:W-:Y:S01]  /*15fd0*/  MUFU.EX2 R44, R217 ;  /* 0x000000d9002c7308 */ /* 0x000fe20000000800 */
[----:B------:R-:W-:Y:S01]  /*15fe0*/  LOP3.LUT R7, R10, 0xffff, RZ, 0xc0, !PT ;  /* 0x0000ffff0a077812 */ /* 0x000fe200078ec0ff */
[----:B------:R-:W-:Y:S01]  /*15ff0*/  STL [R1+0x388], R32 ;  /* 0x0003882001007387 */ /* 0x000fe20000100800 */
[----:B------:R-:W-:Y:S02]  /*16000*/  PRMT R100, R0, 0x7632, R100 ;  /* 0x0000763200647816 */ /* 0x000fe40000000064 */
[----:B------:R-:W-:Y:S01]  /*16010*/  ISETP.LE.U32.AND P6, PT, R7, UR15, PT ;  /* 0x0000000f07007c0c */ /* 0x000fe2000bfc3070 */
[----:B------:R-:W-:Y:S01]  /*16020*/  STL [R1+0x394], R33 ;  /* 0x0003942101007387 */ /* 0x000fe20000100800 */
[----:B------:R-:W-:Y:S02]  /*16030*/  PRMT R117, R5, 0x5410, R4 ;  /* 0x0000541005757816 */ /* 0x000fe40000000004 */
[----:B------:R-:W-:Y:S01]  /*16040*/  SHF.R.U32.HI R178, RZ, 0x18, R178 ;  /* 0x00000018ffb27819 */ /* 0x000fe200000116b2 */
[----:B------:R-:W-:Y:S01]  /*16050*/  STL [R1+0x398], R36 ;  /* 0x0003982401007387 */ /* 0x000fe20000100800 */
[----:B------:R-:W-:Y:S02]  /*16060*/  SHF.R.U32.HI R10, RZ, 0x10, R179 ;  /* 0x00000010ff0a7819 */ /* 0x000fe400000116b3 */
[----:B------:R-:W-:Y:S01]  /*16070*/  ISETP.LE.U32.AND P0, PT, R178, UR15, PT ;  /* 0x0000000fb2007c0c */ /* 0x000fe2000bf03070 */
[----:B------:R-:W-:Y:S01]  /*16080*/  STL [R1+0x39c], R37 ;  /* 0x00039c2501007387 */ /* 0x000fe20000100800 */
[----:B------:R-:W-:Y:S01]  /*16090*/  LOP3.LUT R179, R179, 0xffff, RZ, 0xc0, !PT ;  /* 0x0000ffffb3b37812 */ /* 0x000fe200078ec0ff */
[----:B------:R-:W-:Y:S01]  /*160a0*/  FFMA.FTZ R178, R51, UR4, -R174 ;  /* 0x0000000433b27c23 */ /* 0x000fe200080108ae */
[----:B------:R-:W-:Y:S01]  /*160b0*/  LOP3.LUT R145, R10, 0xff, RZ, 0xc0, !PT ;  /* 0x000000ff0a917812 */ /* 0x000fe200078ec0ff */
[----:B------:R3:W-:Y:S04]  /*160c0*/  STG.E.U16 desc[UR24][R180.64], R139 ;  /* 0x0000008bb4007986 */ /* 0x0007e8000c101518 */
[----:B------:R1:W-:Y:S01]  /*160d0*/  STG.E.U16 desc[UR24][R180.64+0x2], R138 ;  /* 0x0000028ab4007986 */ /* 0x0003e2000c101518 */
[----:B---3--:R-:W-:Y:S02]  /*160e0*/  PRMT R139, R96, 0x5410, R97 ;  /* 0x00005410608b7816 */ /* 0x008fe40000000061 */
[----:B-1----:R-:W-:Y:S01]  /*160f0*/  PRMT R138, R0, 0x5410, R100 ;  /* 0x00005410008a7816 */ /* 0x002fe20000000064 */
[----:B----4-:R-:W-:Y:S02]  /*16100*/  @!P1 HADD2 R211, -R5.H0_H0, -RZ.H0_H0 ;  /* 0xa00000ff05d39230 */ /* 0x010fe40000000900 */
[----:B------:R-:W-:Y:S03]  /*16110*/  @!P4 HADD2 R210, -R4.H0_H0, -RZ.H0_H0 ;  /* 0xa00000ff04d2c230 */ /* 0x000fe60000000900 */
[----:B------:R-:W-:Y:S01]  /*16120*/  PRMT R128, R211, 0x7610, R128 ;  /* 0x00007610d3807816 */ /* 0x000fe20000000080 */
[----:B------:R-:W-:Y:S01]  /*16130*/  @!P1 STL.S16 [R1+0x138], R211 ;  /* 0x000138d301009387 */ /* 0x000fe20000100600 */
[----:B------:R-:W-:Y:S01]  /*16140*/  @!P3 HADD2 R209, -R0.H0_H0, -RZ.H0_H0 ;  /* 0xa00000ff00d1b230 */ /* 0x000fe20000000900 */
        /* <DEDUP_REMOVED lines=9> */
[----:B------:R-:W-:Y:S01]  /*161e0*/  @!P6 STL.S16 [R1+0x11c], R207 ;  /* 0x00011ccf0100e387 */ /* 0x000fe20000100600 */
[----:B------:R-:W-:Y:S01]  /*161f0*/  PRMT R68, R209, 0x7610, R68 ;  /* 0x00007610d1447816 */ /* 0x000fe20000000044 */
[----:B------:R-:W-:Y:S01]  /*16200*/  FFMA.FTZ R69, R38, UR4, -R174 ;  /* 0x0000000426457c23 */ /* 0x000fe200080108ae */
[----:B------:R-:W-:Y:S01]  /*16210*/  PRMT R64, R207, 0x7610, R64 ;  /* 0x00007610cf407816 */ /* 0x000fe20000000040 */
[----:B------:R-:W-:Y:S01]  /*16220*/  @!P5 STL.S16 [R1+0x118], R206 ;  /* 0x000118ce0100d387 */ /* 0x000fe20000100600 */
[----:B------:R-:W-:Y:S01]  /*16230*/  PRMT R52, R206, 0x7610, R52 ;  /* 0x00007610ce347816 */ /* 0x000fe20000000034 */
[----:B------:R-:W-:Y:S01]  /*16240*/  MUFU.EX2 R75, R69 ;  /* 0x00000045004b7308 */ /* 0x000fe20000000800 */
[----:B------:R-:W-:Y:S01]  /*16250*/  @!P6 PRMT R100, R64, 0x5410, RZ ;  /* 0x000054104064e816 */ /* 0x000fe200000000ff */
[----:B--2---:R-:W-:Y:S01]  /*16260*/  @!P2 HADD2 R202, -R101.H0_H0, -RZ.H0_H0 ;  /* 0xa00000ff65caa230 */ /* 0x004fe20000000900 */
[----:B------:R-:W-:Y:S01]  /*16270*/  @!P5 PRMT R96, R52, 0x5410, RZ ;  /* 0x000054103460d816 */ /* 0x000fe200000000ff */
[----:B------:R-:W-:Y:S01]  /*16280*/  @!P3 HADD2 R205, -R112.H0_H0, -RZ.H0_H0 ;  /* 0xa00000ff70cdb230 */ /* 0x000fe20000000900 */
[----:B------:R-:W-:Y:S01]  /*16290*/  PRMT R128, R113, 0x5410, R116 ;  /* 0x0000541071807816 */ /* 0x000fe20000000074 */
[----:B------:R-:W-:Y:S01]  /*162a0*/  STG.E.U16 desc[UR24][R182.64], R5 ;  /* 0x00000005b6007986 */ /* 0x000fe2000c101518 */
[----:B------:R-:W-:Y:S01]  /*162b0*/  @!P4 PRMT R0, R68, 0x5410, RZ ;  /* 0x000054104400c816 */ /* 0x000fe200000000ff */
[--C-:B------:R-:W-:Y:S01]  /*162c0*/  FFMA.FTZ R52, R23, UR4, -R174.reuse ;  /* 0x0000000417347c23 */ /* 0x100fe200080108ae */
[----:B------:R-:W-:Y:S01]  /*162d0*/  ISETP.LE.U32.AND P4, PT, R6, UR15, PT ;  /* 0x0000000f06007c0c */ /* 0x000fe2000bf83070 */
[----:B------:R-:W-:Y:S01]  /*162e0*/  @!P3 STL.S16 [R1+0x130], R205 ;  /* 0x000130cd0100b387 */ /* 0x000fe20000100600 */
[----:B------:R-:W-:Y:S01]  /*162f0*/  PRMT R11, R202, 0x7610, R11 ;  /* 0x00007610ca0b7816 */ /* 0x000fe2000000000b */
[----:B-1----:R-:W-:Y:S01]  /*16300*/  FFMA.FTZ R210, R115, UR4, -R174 ;  /* 0x0000000473d27c23 */ /* 0x002fe200080108ae */
[----:B------:R-:W-:Y:S01]  /*16310*/  PRMT R18, R205, 0x7610, R18 ;  /* 0x00007610cd127816 */ /* 0x000fe20000000012 */
[----:B------:R1:W-:Y:S01]  /*16320*/  @!P2 STL.S16 [R1+0x12c], R202 ;  /* 0x00012cca0100a387 */ /* 0x0003e20000100600 */
[----:B------:R-:W-:Y:S01]  /*16330*/  LOP3.LUT P2, RZ, R213, 0x40000000, RZ, 0xc0, !PT ;  /* 0x40000000d5ff7812 */ /* 0x000fe2000784c0ff */
[----:B------:R-:W-:Y:S01]  /*16340*/  @!P0 HADD2 R133, -R97.H0_H0, -RZ.H0_H0 ;  /* 0xa00000ff61858230 */ /* 0x000fe20000000900 */
[----:B------:R-:W-:Y:S01]  /*16350*/  @!P3 PRMT R112, R18, 0x5410, RZ ;  /* 0x000054101270b816 */ /* 0x000fe200000000ff */
[----:B------:R2:W-:Y:S01]  /*16360*/  STG.E.U16 desc[UR24][R182.64+0x2], R4 ;  /* 0x00000204b6007986 */ /* 0x0005e2000c101518 */
[----:B------:R-:W-:Y:S01]  /*16370*/  ISETP.LE.U32.AND P6, PT, R48, UR15, PT ;  /* 0x0000000f30007c0c */ /* 0x000fe2000bfc3070 */
[--C-:B------:R-:W-:Y:S01]  /*16380*/  FFMA.FTZ R64, R34, UR4, -R174.reuse ;  /* 0x0000000422407c23 */ /* 0x100fe200080108ae */
[----:B------:R-:W-:Y:S01]  /*16390*/  PRMT R49, R133, 0x7610, R49 ;  /* 0x0000761085317816 */ /* 0x000fe20000000031 */
[--C-:B------:R-:W-:Y:S01]  /*163a0*/  FFMA.FTZ R68, R35, UR4, -R174.reuse ;  /* 0x0000000423447c23 */ /* 0x100fe200080108ae */
[----:B------:R-:W-:Y:S01]  /*163b0*/  @!P4 PRMT R101, R11, 0x5410, RZ ;  /* 0x000054100b65c816 */ /* 0x000fe200000000ff */
[--C-:B------:R-:W-:Y:S01]  /*163c0*/  FFMA.FTZ R190, R54, UR4, -R174.reuse ;  /* 0x0000000436be7c23 */ /* 0x100fe200080108ae */
[----:B------:R-:W-:Y:S01]  /*163d0*/  @!P0 PRMT R97, R49, 0x5410, RZ ;  /* 0x0000541031618816 */ /* 0x000fe200000000ff */
[--C-:B------:R-:W-:Y:S01]  /*163e0*/  FFMA.FTZ R49, R22, UR4, -R174.reuse ;  /* 0x0000000416317c23 */ /* 0x100fe200080108ae */
[----:B------:R-:W-:Y:S01]  /*163f0*/  ISETP.LE.U32.AND P4, PT, R191, UR15, PT ;  /* 0x0000000fbf007c0c */ /* 0x000fe2000bf83070 */
[----:B------:R-:W-:Y:S01]  /*16400*/  @!P2 HADD2 R201, -R113.H0_H0, -RZ.H0_H0 ;  /* 0xa00000ff71c9a230 */ /* 0x000fe20000000900 */
[----:B------:R-:W-:Y:S01]  /*16410*/  LOP3.LUT P1, RZ, R213, 0x10000000, RZ, 0xc0, !PT ;  /* 0x10000000d5ff7812 */ /* 0x000fe2000782c0ff */
[--C-:B------:R-:W-:Y:S01]  /*16420*/  FFMA.FTZ R191, R55, UR4, -R174.reuse ;  /* 0x0000000437bf7c23 */ /* 0x100fe200080108ae */
[----:B---3--:R-:W-:Y:S01]  /*16430*/  FFMA.FTZ R209, R119, UR4, -R174 ;  /* 0x0000000477d17c23 */ /* 0x008fe200080108ae */
[--C-:B------:R-:W-:Y:S01]  /*16440*/  FFMA.FTZ R119, R72, UR4, -R175.reuse ;  /* 0x0000000448777c23 */ /* 0x100fe200080108af */
[----:B------:R-:W-:Y:S01]  /*16450*/  PRMT R10, R201, 0x7610, R10 ;  /* 0x00007610c90a7816 */ /* 0x000fe2000000000a */
[----:B------:R3:W-:Y:S01]  /*16460*/  @!P2 STL.S16 [R1+0x128], R201 ;  /* 0x000128c90100a387 */ /* 0x0007e20000100600 */
[C---:B------:R-:W-:Y:S01]  /*16470*/  LOP3.LUT P2, RZ, R213.reuse, 0x20000000, RZ, 0xc0, !PT ;  /* 0x20000000d5ff7812 */ /* 0x040fe2000784c0ff */
[--C-:B------:R-:W-:Y:S01]  /*16480*/  FFMA.FTZ R22, R28, UR4, -R175.reuse ;  /* 0x000000041c167c23 */ /* 0x100fe200080108af */
[----:B------:R-:W-:Y:S01]  /*16490*/  LOP3.LUT R213, R213, 0xf7ffffff, RZ, 0xc0, !PT ;  /* 0xf7ffffffd5d57812 */ /* 0x000fe200078ec0ff */
[----:B------:R-:W-:Y:S01]  /*164a0*/  MUFU.EX2 R209, R209 ;  /* 0x000000d100d17308 */ /* 0x000fe20000000800 */
[----:B-1----:R-:W-:Y:S01]  /*164b0*/  FFMA.FTZ R202, R118, UR4, -R174 ;  /* 0x0000000476ca7c23 */ /* 0x002fe200080108ae */
[----:B------:R-:W-:Y:S01]  /*164c0*/  @!P4 PRMT R113, R10, 0x5410, RZ ;  /* 0x000054100a71c816 */ /* 0x000fe200000000ff */
[--C-:B------:R-:W-:Y:S01]  /*164d0*/  FFMA.FTZ R23, R40, UR4, -R175.reuse ;  /* 0x0000000428177c23 */ /* 0x100fe200080108af */
[--C-:B------:R-:W-:Y:S01]  /*164e0*/  FFMA.FTZ R54, R41, UR4, -R175.reuse ;  /* 0x0000000429367c23 */ /* 0x100fe200080108af */
[--C-:B------:R-:W-:Y:S01]  /*164f0*/  FFMA.FTZ R115, R60, UR4, -R175.reuse ;  /* 0x000000043c737c23 */ /* 0x100fe200080108af */
[----:B------:R-:W-:Y:S01]  /*16500*/  FFMA.FTZ R118, R61, UR4, -R175 ;  /* 0x000000043d767c23 */ /* 0x000fe200080108af */
[----:B--2---:R-:W-:Y:S04]  /*16510*/  IMAD.WIDE R4, R230, 0x70, R182 ;  /* 0x00000070e6047825 */ /* 0x004fe800078e02b6 */
[----:B------:R-:W-:Y:S01]  /*16520*/  FFMA.FTZ R230, R83, UR4, -R174 ;  /* 0x0000000453e67c23 */ /* 0x000fe200080108ae */
[----:B------:R-:W-:Y:S01]  /*16530*/  MUFU.EX2 R61, R14 ;  /* 0x0000000e003d7308 */ /* 0x000fe20000000800 */
[----:B------:R-:W-:Y:S02]  /*16540*/  @!P2 HADD2 R200, -R116.H0_H0, -RZ.H0_H0 ;  /* 0xa00000ff74c8a230 */ /* 0x000fe40000000900 */
[----:B------:R-:W-:Y:S01]  /*16550*/  FFMA.FTZ R60, R47, UR4, -R137 ;  /* 0x000000042f3c7c23 */ /* 0x000fe20008010889 */
[----:B------:R1:W-:Y:S01]  /*16560*/  STG.E.U16 desc[UR24][R4.64], R0 ;  /* 0x0000000004007986 */ /* 0x0003e2000c101518 */
[--C-:B------:R-:W-:Y:S01]  /*16570*/  FFMA.FTZ R211, R109, UR4, -R175.reuse ;  /* 0x000000046dd37c23 */ /* 0x100fe200080108af */
[----:B------:R-:W-:Y:S01]  /*16580*/  FFMA.FTZ R207, R121, UR4, -R175 ;  /* 0x0000000479cf7c23 */ /* 0x000fe200080108af */
[----:B------:R-:W-:Y:S01]  /*16590*/  PRMT R7, R200, 0x7610, R7 ;  /* 0x00007610c8077816 */ /* 0x000fe20000000007 */
[----:B------:R2:W-:Y:S02]  /*165a0*/  @!P2 STL.S16 [R1+0x124], R200 ;  /* 0x000124c80100a387 */ /* 0x0005e40000100600 */
[----:B------:R-:W4:Y:S01]  /*165b0*/  MUFU.EX2 R41, R20 ;  /* 0x0000001400297308 */ /* 0x000f220000000800 */
[----:B------:R-:W-:Y:S01]  /*165c0*/  FFMA.FTZ R109, R78, UR4, -R137 ;  /* 0x000000044e6d7c23 */ /* 0x000fe20008010889 */
[----:B------:R-:W-:Y:S01]  /*165d0*/  @!P2 PRMT R116, R7, 0x5410, RZ ;  /* 0x000054100774a816 */ /* 0x000fe200000000ff */
[----:B------:R2:W-:Y:S01]  /*165e0*/  @!P0 STL.S16 [R1+0x144], R133 ;  /* 0x0001448501008387 */ /* 0x0005e20000100600 */
[--C-:B---3--:R-:W-:Y:S01]  /*165f0*/  FFMA.FTZ R201, R120, UR4, -R175.reuse ;  /* 0x0000000478c97c23 */ /* 0x108fe200080108af */
[----:B------:R-:W-:Y:S01]  /*16600*/  FFMA.FTZ R7, R24, UR4, -R175 ;  /* 0x0000000418077c23 */ /* 0x000fe200080108af */
[--C-:B------:R-:W-:Y:S01]  /*16610*/  FFMA.FTZ R206, R122, UR4, -R137.reuse ;  /* 0x000000047ace7c23 */ /* 0x100fe20008010889 */
[----:B------:R3:W3:Y:S03]  /*16620*/  LDL.S16 R6, [R1+0x114] ;  /* 0x0001140001067983 */ /* 0x0006e60000100600 */
[----:B------:R-:W-:Y:S01]  /*16630*/  MUFU.EX2 R207, R207 ;  /* 0x000000cf00cf7308 */ /* 0x000fe20000000800 */
[----:B------:R-:W-:Y:S01]  /*16640*/  FFMA.FTZ R205, R123, UR4, -R137 ;  /* 0x000000047bcd7c23 */ /* 0x000fe20008010889 */
[----:B------:R-:W-:Y:S02]  /*16650*/  IMAD.MOV.U32 R120, RZ, RZ, R148 ;  /* 0x000000ffff787224 */ /* 0x000fe400078e0094 */
[----:B------:R-:W-:Y:S02]  /*16660*/  IMAD.MOV.U32 R121, RZ, RZ, R149 ;  /* 0x000000ffff797224 */ /* 0x000fe400078e0095 */
[----:B------:R-:W-:Y:S04]  /*16670*/  IMAD.WIDE.U32 R148, R226, -0x2daee0ad, RZ ;  /* 0xd2511f53e2947825 */ /* 0x000fe800078e00ff */
[----:B------:R-:W-:Y:S01]  /*16680*/  MUFU.EX2 R205, R205 ;  /* 0x000000cd00cd7308 */ /* 0x000fe20000000800 */
[----:B----4-:R-:W-:Y:S01]  /*16690*/  F2FP.F16.F32.PACK_AB R82, R50, R41 ;  /* 0x000000293252723e */ /* 0x010fe200000000ff */
[----:B------:R-:W-:Y:S03]  /*166a0*/  IMAD.MOV.U32 R217, RZ, RZ, R121 ;  /* 0x000000ffffd97224 */ /* 0x000fe600078e0079 */
[----:B------:R-:W-:Y:S01]  /*166b0*/  PRMT R83, R82, 0x7632, R83 ;  /* 0x0000763252537816 */ /* 0x000fe20000000053 */
[----:B-1----:R4:W4:Y:S01]  /*166c0*/  LDL.S16 R4, [R1+0x110] ;  /* 0x0001100001047983 */ /* 0x0029220000100600 */
[----:B------:R-:W-:Y:S01]  /*166d0*/  LOP3.LUT R0, R195, 0xff, RZ, 0xc0, !PT ;  /* 0x000000ffc3007812 */ /* 0x000fe200078ec0ff */
[--C-:B--2---:R-:W-:Y:S01]  /*166e0*/  FFMA.FTZ R200, R114, UR4, -R174.reuse ;  /* 0x0000000472c87c23 */ /* 0x104fe200080108ae */
[----:B------:R-:W-:Y:S01]  /*166f0*/  PRMT R92, R82, 0x5410, R83 ;  /* 0x00005410525c7816 */ /* 0x000fe20000000053 */
[--C-:B------:R-:W-:Y:S01]  /*16700*/  FFMA.FTZ R195, R70, UR4, -R174.reuse ;  /* 0x0000000446c37c23 */ /* 0x100fe200080108ae */
[----:B------:R-:W-:Y:S01]  /*16710*/  ISETP.LE.U32.AND P0, PT, R0, UR15, PT ;  /* 0x0000000f00007c0c */ /* 0x000fe2000bf03070 */
[--C-:B------:R-:W-:Y:S01]  /*16720*/  FFMA.FTZ R0, R130, UR4, -R174.reuse ;  /* 0x0000000482007c23 */ /* 0x100fe200080108ae */
[----:B------:R-:W-:Y:S01]  /*16730*/  FFMA.FTZ R174, R131, UR4, -R174 ;  /* 0x0000000483ae7c23 */ /* 0x000fe200080108ae */
[--C-:B------:R-:W-:Y:S01]  /*16740*/  FFMA.FTZ R133, R124, UR4, -R175.reuse ;  /* 0x000000047c857c23 */ /* 0x100fe200080108af */
[--C-:B------:R-:W-:Y:S01]  /*16750*/  FFMA.FTZ R130, R73, UR4, -R175.reuse ;  /* 0x0000000449827c23 */ /* 0x100fe200080108af */
[--C-:B------:R-:W-:Y:S01]  /*16760*/  FFMA.FTZ R131, R76, UR4, -R175.reuse ;  /* 0x000000044c837c23 */ /* 0x100fe200080108af */
[--C-:B------:R-:W-:Y:S01]  /*16770*/  FFMA.FTZ R70, R45, UR4, -R175.reuse ;  /* 0x000000042d467c23 */ /* 0x100fe200080108af */
[----:B------:R-:W-:Y:S01]  /*16780*/  STL [R1+0x330], R174 ;  /* 0x000330ae01007387 */ /* 0x000fe20000100800 */
[----:B------:R-:W-:Y:S01]  /*16790*/  FFMA.FTZ R114, R57, UR4, -R175 ;  /* 0x0000000439727c23 */ /* 0x000fe200080108af */
[----:B------:R-:W-:Y:S02]  /*167a0*/  MUFU.EX2 R45, R64 ;  /* 0x00000040002d7308 */ /* 0x000fe40000000800 */
[----:B------:R1:W-:Y:S04]  /*167b0*/  STL [R1+0xa8], R0 ;  /* 0x0000a80001007387 */ /* 0x0003e80000100800 */
[----:B------:R-:W-:Y:S04]  /*167c0*/  STL [R1+0x334], R132 ;  /* 0x0003348401007387 */ /* 0x000fe80000100800 */
[----:B------:R-:W-:Y:S10]  /*167d0*/  MUFU.EX2 R64, R22 ;  /* 0x0000001600407308 */ /* 0x000ff40000000800 */
[----:B------:R-:W-:Y:S10]  /*167e0*/  MUFU.EX2 R28, R49 ;  /* 0x00000031001c7308 */ /* 0x000ff40000000800 */
[----:B------:R-:W-:Y:S01]  /*167f0*/  MUFU.EX2 R49, R7 ;  /* 0x0000000700317308 */ /* 0x000fe20000000800 */
[----:B-1----:R-:W-:Y:S01]  /*16800*/  FADD.FTZ R0, -R132, R2 ;  /* 0x0000000284007221 */ /* 0x002fe20000010100 */
[----:B------:R-:W-:Y:S03]  /*16810*/  LOP3.LUT R2, R188, 0xff, RZ, 0xc0, !PT ;  /* 0x000000ffbc027812 */ /* 0x000fe600078ec0ff */
[----:B------:R-:W-:Y:S01]  /*16820*/  FMUL.FTZ R0, R0, UR4 ;  /* 0x0000000400007c20 */ /* 0x000fe20008410000 */
[----:B------:R-:W-:Y:S04]  /*16830*/  ISETP.LE.U32.AND P2, PT, R2, UR15, PT ;  /* 0x0000000f02007c0c */ /* 0x000fe8000bf43070 */
[----:B------:R-:W-:Y:S01]  /*16840*/  MUFU.EX2 R124, R60 ;  /* 0x0000003c007c7308 */ /* 0x000fe20000000800 */
[----:B------:R-:W-:Y:S01]  /*16850*/  SHF.R.U32.HI R2, RZ, 0x8, R179 ;  /* 0x00000008ff027819 */ /* 0x000fe200000116b3 */
[----:B------:R-:W-:Y:S03]  /*16860*/  FFMA.FTZ R179, R77, UR4, -R175 ;  /* 0x000000044db37c23 */ /* 0x000fe600080108af */
[----:B------:R-:W-:Y:S05]  /*16870*/  LOP3.LUT R2, R2, 0xffff, RZ, 0xc0, !PT ;  /* 0x0000ffff02027812 */ /* 0x000fea00078ec0ff */
[----:B------:R-:W-:Y:S01]  /*16880*/  MUFU.EX2 R73, R221 ;  /* 0x000000dd00497308 */ /* 0x000fe20000000800 */
[----:B------:R-:W-:Y:S02]  /*16890*/  ISETP.LE.U32.AND P4, PT, R2, UR15, PT ;  /* 0x0000000f02007c0c */ /* 0x000fe4000bf83070 */
[----:B------:R-:W-:Y:S04]  /*168a0*/  LOP3.LUT R2, R188, 0xffff, RZ, 0xc0, !PT ;  /* 0x0000ffffbc027812 */ /* 0x000fe800078ec0ff */
[----:B------:R-:W-:Y:S03]  /*168b0*/  SHF.R.U32.HI R2, RZ, 0x8, R2 ;  /* 0x00000008ff027819 */ /* 0x000fe60000011602 */
[----:B------:R-:W-:Y:S01]  /*168c0*/  MUFU.EX2 R87, R130 ;  /* 0x0000008200577308 */ /* 0x000fe20000000800 */
[----:B------:R-:W-:Y:S09]  /*168d0*/  LOP3.LUT R2, R2, 0xffff, RZ, 0xc0, !PT ;  /* 0x0000ffff02027812 */ /* 0x000ff200078ec0ff */
[----:B------:R-:W1:Y:S10]  /*168e0*/  MUFU.EX2 R0, R0 ;  /* 0x0000000000007308 */ /* 0x000e740000000800 */
[----:B------:R-:W-:Y:S10]  /*168f0*/  MUFU.EX2 R48, R68 ;  /* 0x0000004400307308 */ /* 0x000ff40000000800 */
[----:B------:R-:W-:Y:S01]  /*16900*/  MUFU.EX2 R144, R54 ;  /* 0x0000003600907308 */ /* 0x000fe20000000800 */
[----:B-1----:R-:W-:Y:S01]  /*16910*/  FFMA.FTZ R66, R0, R232, R19 ;  /* 0x000000e800427223 */ /* 0x002fe20000010013 */
[----:B------:R-:W-:Y:S01]  /*16920*/  FFMA.FTZ R232, R88, UR4, -R175 ;  /* 0x0000000458e87c23 */ /* 0x000fe200080108af */
        /* <DEDUP_REMOVED lines=8> */
[----:B------:R-:W-:Y:S01]  /*169b0*/  SHF.R.U32.HI R0, RZ, 0x8, R199 ;  /* 0x00000008ff007819 */ /* 0x000fe200000116c7 */
[----:B------:R-:W1:Y:S01]  /*169c0*/  MUFU.EX2 R88, R15 ;  /* 0x0000000f00587308 */ /* 0x000e620000000800 */
[--C-:B------:R-:W-:Y:S01]  /*169d0*/  FFMA.FTZ R142, R90, UR4, -R137.reuse ;  /* 0x000000045a8e7c23 */ /* 0x100fe20008010889 */
[----:B------:R-:W-:Y:S01]  /*169e0*/  FFMA.FTZ R143, R91, UR4, -R137 ;  /* 0x000000045b8f7c23 */ /* 0x000fe20008010889 */
[----:B------:R-:W-:Y:S04]  /*169f0*/  LOP3.LUT R0, R0, 0xffff, RZ, 0xc0, !PT ;  /* 0x0000ffff00007812 */ /* 0x000fe800078ec0ff */
[----:B------:R-:W-:Y:S03]  /*16a00*/  ISETP.LE.U32.AND P3, PT, R0, UR15, PT ;  /* 0x0000000f00007c0c */ /* 0x000fe6000bf63070 */
[----:B------:R-:W-:Y:S01]  /*16a10*/  MUFU.EX2 R150, R43 ;  /* 0x0000002b00967308 */ /* 0x000fe20000000800 */
[----:B------:R-:W-:Y:S09]  /*16a20*/  SHF.R.U32.HI R0, RZ, 0x18, R188 ;  /* 0x00000018ff007819 */ /* 0x000ff200000116bc */
[----:B------:R-:W-:Y:S01]  /*16a30*/  MUFU.EX2 R154, R23 ;  /* 0x00000017009a7308 */ /* 0x000fe20000000800 */
[----:B-1----:R-:W-:Y:S04]  /*16a40*/  F2FP.F16.F32.PACK_AB R81, R88, R61 ;  /* 0x0000003d5851723e */ /* 0x002fe800000000ff */
[C---:B------:R-:W-:Y:S05]  /*16a50*/  PRMT R80, R81.reuse, 0x7632, R80 ;  /* 0x0000763251507816 */ /* 0x040fea0000000050 */
[----:B------:R1:W-:Y:S01]  /*16a60*/  MUFU.EX2 R151, R42 ;  /* 0x0000002a00977308 */ /* 0x0003e20000000800 */
[----:B------:R-:W-:Y:S09]  /*16a70*/  PRMT R93, R81, 0x5410, R80 ;  /* 0x00005410515d7816 */ /* 0x000ff20000000050 */
[----:B------:R-:W2:Y:S10]  /*16a80*/  MUFU.EX2 R47, R216 ;  /* 0x000000d8002f7308 */ /* 0x000eb40000000800 */
[----:B------:R-:W-:Y:S01]  /*16a90*/  MUFU.EX2 R122, R31 ;  /* 0x0000001f007a7308 */ /* 0x000fe20000000800 */
[----:B-1----:R-:W-:Y:S04]  /*16aa0*/  FADD.FTZ R42, R242, R66 ;  /* 0x00000042f22a7221 */ /* 0x002fe80000010000 */
[----:B------:R-:W-:Y:S05]  /*16ab0*/  FADD.FTZ R42, R61, R42 ;  /* 0x0000002a3d2a7221 */ /* 0x000fea0000010000 */
[----:B------:R-:W-:Y:S01]  /*16ac0*/  MUFU.EX2 R123, R192 ;  /* 0x000000c0007b7308 */ /* 0x000fe20000000800 */
[----:B--2---:R-:W-:Y:S01]  /*16ad0*/  F2FP.F16.F32.PACK_AB R77, R47, R44 ;  /* 0x0000002c2f4d723e */ /* 0x004fe200000000ff */
[----:B------:R-:W-:Y:S03]  /*16ae0*/  IMAD.MOV.U32 R216, RZ, RZ, R120 ;  /* 0x000000ffffd87224 */ /* 0x000fe600078e0078 */
[C---:B------:R-:W-:Y:S05]  /*16af0*/  PRMT R76, R77.reuse, 0x7632, R76 ;  /* 0x000076324d4c7816 */ /* 0x040fea000000004c */
[----:B------:R-:W-:Y:S01]  /*16b00*/  MUFU.EX2 R120, R227 ;  /* 0x000000e300787308 */ /* 0x000fe20000000800 */
[----:B------:R-:W-:Y:S09]  /*16b10*/  PRMT R91, R77, 0x5410, R76 ;  /* 0x000054104d5b7816 */ /* 0x000ff2000000004c */
[----:B------:R-:W-:Y:S01]  /*16b20*/  MUFU.EX2 R121, R193 ;  /* 0x000000c100797308 */ /* 0x000fe20000000800 */
[----:B---3--:R-:W-:Y:S05]  /*16b30*/  @!P2 HADD2 R6, -R85.H0_H0, -RZ.H0_H0 ;  /* 0xa00000ff5506a230 */ /* 0x008fea0000000900 */
[----:B------:R-:W-:Y:S01]  /*16b40*/  PRMT R5, R6, 0x7610, R5 ;  /* 0x0000761006057816 */ /* 0x000fe20000000005 */
[----:B------:R1:W-:Y:S03]  /*16b50*/  @!P2 STL.S16 [R1+0x114], R6 ;  /* 0x000114060100a387 */ /* 0x0003e60000100600 */
[----:B------:R-:W-:Y:S02]  /*16b60*/  @!P2 PRMT R85, R5, 0x5410, RZ ;  /* 0x000054100555a816 */ /* 0x000fe400000000ff */
[----:B------:R-:W-:Y:S11]  /*16b70*/  ISETP.LE.U32.AND P2, PT, R2, UR15, PT ;  /* 0x0000000f02007c0c */ /* 0x000ff6000bf43070 */
[----:B------:R-:W-:Y:S02]  /*16b80*/  @!UPT UIADD3 URZ, URZ, URZ, URZ ;  /* 0x0000003f3f3ff290 */ /* 0x000fe4000fffe03f */
[----:B----4-:R-:W-:Y:S05]  /*16b90*/  @!P2 HADD2 R4, -R84.H0_H0, -RZ.H0_H0 ;  /* 0xa00000ff5404a230 */ /* 0x010fea0000000900 */
[----:B------:R-:W-:Y:S01]  /*16ba0*/  PRMT R2, R4, 0x7610, R2 ;  /* 0x0000761004027816 */ /* 0x000fe20000000002 */
[----:B------:R2:W-:Y:S01]  /*16bb0*/  @!P2 STL.S16 [R1+0x110], R4 ;  /* 0x000110040100a387 */ /* 0x0005e20000100600 */
[--C-:B-1----:R-:W-:Y:S01]  /*16bc0*/  FFMA.FTZ R6, R25, UR4, -R175.reuse ;  /* 0x0000000419067c23 */ /* 0x102fe200080108af */
[----:B------:R-:W-:Y:S01]  /*16bd0*/  FFMA.FTZ R175, R125, UR4, -R175 ;  /* 0x000000047daf7c23 */ /* 0x000fe200080108af */
[----:B------:R-:W-:Y:S01]  /*16be0*/  @!P2 PRMT R84, R2, 0x5410, RZ ;  /* 0x000054100254a816 */ /* 0x000fe200000000ff */
[----:B------:R-:W-:Y:S01]  /*16bf0*/  FADD.FTZ R2, -R135, R3 ;  /* 0x0000000387027221 */ /* 0x000fe20000010100 */
[----:B------:R-:W-:Y:S01]  /*16c00*/  SHF.R.U32.HI R3, RZ, 0x10, R188 ;  /* 0x00000010ff037819 */ /* 0x000fe200000116bc */
[--C-:B------:R-:W-:Y:S01]  /*16c10*/  FFMA.FTZ R125, R79, UR4, -R137.reuse ;  /* 0x000000044f7d7c23 */ /* 0x100fe20008010889 */
[----:B------:R-:W1:Y:S01]  /*16c20*/  MUFU.EX2 R78, R6 ;  /* 0x00000006004e7308 */ /* 0x000e620000000800 */
[----:B------:R-:W-:Y:S01]  /*16c30*/  FMUL.FTZ R2, R2, UR4 ;  /* 0x0000000402027c20 */ /* 0x000fe20008410000 */
[----:B------:R-:W-:Y:S04]  /*16c40*/  LOP3.LUT R3, R3, 0xff, RZ, 0xc0, !PT ;  /* 0x000000ff03037812 */ /* 0x000fe800078ec0ff */
[----:B------:R-:W-:Y:S04]  /*16c50*/  ISETP.LE.U32.AND P2, PT, R3, UR15, PT ;  /* 0x0000000f03007c0c */ /* 0x000fe8000bf43070 */
[----:B------:R-:W3:Y:S01]  /*16c60*/  MUFU.EX2 R2, R2 ;  /* 0x0000000200027308 */ /* 0x000ee20000000800 */
[----:B-1----:R-:W-:Y:S01]  /*16c70*/  F2FP.F16.F32.PACK_AB R57, R78, R49 ;  /* 0x000000314e39723e */ /* 0x002fe200000000ff */
[----:B--2---:R-:W2:Y:S03]  /*16c80*/  LDL.LU R4, [R1+0x8] ;  /* 0x0000080001047983 */ /* 0x004ea60000300800 */
[----:B------:R-:W-:Y:S01]  /*16c90*/  PRMT R56, R57, 0x7632, R56 ;  /* 0x0000763239387816 */ /* 0x000fe20000000038 */
[----:B------:R4:W4:Y:S01]  /*16ca0*/  LDL.S16 R55, [R1+0x100] ;  /* 0x0001000001377983 */ /* 0x0009220000100600 */
[C---:B---3--:R-:W-:Y:S03]  /*16cb0*/  FMUL.FTZ R12, R2.reuse, R164 ;  /* 0x000000a4020c7220 */ /* 0x048fe60000410000 */
[----:B------:R3:W3:Y:S01]  /*16cc0*/  LDL.S16 R51, [R1+0x108] ;  /* 0x0001080001337983 */ /* 0x0006e20000100600 */
[C---:B------:R-:W-:Y:S01]  /*16cd0*/  FMUL.FTZ R13, R2.reuse, R165 ;  /* 0x000000a5020d7220 */ /* 0x040fe20000410000 */
[C---:B------:R-:W-:Y:S01]  /*16ce0*/  FMUL.FTZ R20, R2.reuse, R160 ;  /* 0x000000a002147220 */ /* 0x040fe20000410000 */
[C---:B------:R-:W-:Y:S01]  /*16cf0*/  FMUL.FTZ R21, R2.reuse, R161 ;  /* 0x000000a102157220 */ /* 0x040fe20000410000 */
[----:B------:R-:W-:Y:S01]  /*16d00*/  STL [R1+0x338], R133 ;  /* 0x0003388501007387 */ /* 0x000fe20000100800 */
[C---:B------:R-:W-:Y:S01]  /*16d10*/  FMUL.FTZ R24, R2.reuse, R156 ;  /* 0x0000009c02187220 */ /* 0x040fe20000410000 */
[C---:B------:R-:W-:Y:S01]  /*16d20*/  FMUL.FTZ R25, R2.reuse, R157 ;  /* 0x0000009d02197220 */ /* 0x040fe20000410000 */
[----:B------:R-:W-:Y:S01]  /*16d30*/  FMUL.FTZ R5, R2, R169 ;  /* 0x000000a902057220 */ /* 0x000fe20000410000 */
[----:B------:R-:W-:Y:S01]  /*16d40*/  STL [R1+0x33c], R175 ;  /* 0x00033caf01007387 */ /* 0x000fe20000100800 */
[--C-:B------:R-:W-:Y:S01]  /*16d50*/  FFMA.FTZ R157, R94, UR4, -R137.reuse ;  /* 0x000000045e9d7c23 */ /* 0x100fe20008010889 */
[--C-:B------:R-:W-:Y:S01]  /*16d60*/  FFMA.FTZ R160, R95, UR4, -R137.reuse ;  /* 0x000000045fa07c23 */ /* 0x100fe20008010889 */
[----:B------:R-:W-:Y:S01]  /*16d70*/  PRMT R95, R57, 0x5410, R56 ;  /* 0x00005410395f7816 */ /* 0x000fe20000000038 */
[----:B------:R1:W-:Y:S01]  /*16d80*/  STL.64 [R1+0x440], R10 ;  /* 0x0004400a01007387 */ /* 0x0003e20000100a00 */
[--C-:B------:R-:W-:Y:S01]  /*16d90*/  FFMA.FTZ R164, R106, UR4, -R137.reuse ;  /* 0x000000046aa47c23 */ /* 0x100fe20008010889 */
[--C-:B------:R-:W-:Y:S01]  /*16da0*/  FFMA.FTZ R165, R107, UR4, -R137.reuse ;  /* 0x000000046ba57c23 */ /* 0x100fe20008010889 */
[--C-:B------:R-:W-:Y:S01]  /*16db0*/  FFMA.FTZ R169, R111, UR4, -R137.reuse ;  /* 0x000000046fa97c23 */ /* 0x100fe20008010889 */
[----:B------:R-:W-:Y:S01]  /*16dc0*/  STL [R1+0x3a0], R18 ;  /* 0x0003a01201007387 */ /* 0x000fe20000100800 */
[----:B------:R-:W3:Y:S03]  /*16dd0*/  MUFU.EX2 R107, R29 ;  /* 0x0000001d006b7308 */ /* 0x000ee60000000800 */
[----:B------:R-:W-:Y:S04]  /*16de0*/  STL [R1+0x3a4], R19 ;  /* 0x0003a41301007387 */ /* 0x000fe80000100800 */
[----:B------:R-:W-:Y:S03]  /*16df0*/  STL [R1+0x3a8], R34 ;  /* 0x0003a82201007387 */ /* 0x000fe60000100800 */
[----:B------:R-:W-:Y:S01]  /*16e00*/  MUFU.EX2 R106, R228 ;  /* 0x000000e4006a7308 */ /* 0x000fe20000000800 */
[----:B------:R-:W-:Y:S04]  /*16e10*/  STL [R1+0x3ac], R35 ;  /* 0x0003ac2301007387 */ /* 0x000fe80000100800 */
[----:B------:R-:W-:Y:S04]  /*16e20*/  STL [R1+0x3b0], R38 ;  /* 0x0003b02601007387 */ /* 0x000fe80000100800 */
[----:B------:R-:W-:Y:S04]  /*16e30*/  STL [R1+0x3b4], R39 ;  /* 0x0003b42701007387 */ /* 0x000fe80000100800 */
[----:B------:R2:W3:Y:S04]  /*16e40*/  LDL.S16 R14, [R1+0x104] ;  /* 0x00010400010e7983 */ /* 0x0004e80000100600 */
[----:B-1----:R1:W3:Y:S04]  /*16e50*/  LDL.S16 R10, [R1+0xfc] ;  /* 0x0000fc00010a7983 */ /* 0x0022e80000100600 */
[----:B------:R-:W-:Y:S04]  /*16e60*/  STL [R1+0x3b8], R12 ;  /* 0x0003b80c01007387 */ /* 0x000fe80000100800 */
[----:B------:R-:W-:Y:S04]  /*16e70*/  STL [R1+0x3bc], R13 ;  /* 0x0003bc0d01007387 */ /* 0x000fe80000100800 */
[----:B------:R-:W-:Y:S04]  /*16e80*/  STL [R1+0x3c0], R20 ;  /* 0x0003c01401007387 */ /* 0x000fe80000100800 */
[----:B------:R-:W-:Y:S04]  /*16e90*/  STL [R1+0x3c4], R21 ;  /* 0x0003c41501007387 */ /* 0x000fe80000100800 */
[----:B------:R-:W-:Y:S04]  /*16ea0*/  STL [R1+0x3c8], R24 ;  /* 0x0003c81801007387 */ /* 0x000fe80000100800 */
[----:B------:R-:W-:Y:S01]  /*16eb0*/  STL [R1+0x3cc], R25 ;  /* 0x0003cc1901007387 */ /* 0x000fe20000100800 */
[C---:B--2---:R-:W-:Y:S01]  /*16ec0*/  FFMA.FTZ R194, R2.reuse, R4, R194 ;  /* 0x0000000402c27223 */ /* 0x044fe200000100c2 */
[----:B------:R-:W-:Y:S01]  /*16ed0*/  FMUL.FTZ R4, R2, R168 ;  /* 0x000000a802047220 */ /* 0x000fe20000410000 */
[----:B------:R-:W-:Y:S01]  /*16ee0*/  FFMA.FTZ R168, R110, UR4, -R137 ;  /* 0x000000046ea87c23 */ /* 0x000fe20008010889 */
[----:B----4-:R-:W-:Y:S02]  /*16ef0*/  @!P2 HADD2 R55, -R81.H0_H0, -RZ.H0_H0 ;  /* 0xa00000ff5137a230 */ /* 0x010fe40000000900 */
[----:B------:R-:W-:Y:S01]  /*16f00*/  FADD.FTZ R31, R197, R194 ;  /* 0x000000c2c51f7221 */ /* 0x000fe20000010000 */
[----:B---3--:R-:W-:Y:S02]  /*16f10*/  @!P6 HADD2 R51, -R82.H0_H0, -RZ.H0_H0 ;  /* 0xa00000ff5233e230 */ /* 0x008fe40000000900 */
[----:B------:R-:W-:Y:S01]  /*16f20*/  PRMT R11, R55, 0x7610, R11 ;  /* 0x00007610370b7816 */ /* 0x000fe2000000000b */
[----:B------:R2:W-:Y:S01]  /*16f30*/  @!P2 STL.S16 [R1+0x100], R55 ;  /* 0x000100370100a387 */ /* 0x0005e20000100600 */
[----:B------:R-:W-:Y:S01]  /*16f40*/  FADD.FTZ R31, R53, R31 ;  /* 0x0000001f351f7221 */ /* 0x000fe20000010000 */
[----:B------:R-:W-:Y:S02]  /*16f50*/  F2FP.F16.F32.PACK_AB R53, R107, R64 ;  /* 0x000000406b35723e */ /* 0x000fe400000000ff */
[----:B------:R-:W-:Y:S01]  /*16f60*/  @!P2 PRMT R81, R11, 0x5410, RZ ;  /* 0x000054100b51a816 */ /* 0x000fe200000000ff */
[----:B------:R3:W-:Y:S01]  /*16f70*/  @!P6 STL.S16 [R1+0x108], R51 ;  /* 0x000108330100e387 */ /* 0x0007e20000100600 */
[----:B------:R-:W-:Y:S02]  /*16f80*/  ISETP.LE.U32.AND P2, PT, R0, UR15, PT ;  /* 0x0000000f00007c0c */ /* 0x000fe4000bf43070 */
[----:B------:R-:W-:Y:S04]  /*16f90*/  PRMT R3, R51, 0x7610, R3 ;  /* 0x0000761033037816 */ /* 0x000fe80000000003 */
[----:B------:R-:W-:Y:S01]  /*16fa0*/  @!P6 PRMT R82, R3, 0x5410, RZ ;  /* 0x000054100352e816 */ /* 0x000fe200000000ff */
[--C-:B------:R-:W-:Y:S01]  /*16fb0*/  FFMA.FTZ R3, R30, UR4, -R137.reuse ;  /* 0x000000041e037c23 */ /* 0x100fe20008010889 */
[----:B------:R-:W-:Y:S01]  /*16fc0*/  ISETP.LE.U32.AND P6, PT, R145, UR15, PT ;  /* 0x0000000f91007c0c */ /* 0x000fe2000bfc3070 */
[----:B------:R-:W4:Y:S10]  /*16fd0*/  MUFU.EX2 R30, R52 ;  /* 0x00000034001e7308 */ /* 0x000f340000000800 */
[----:B------:R4:W-:Y:S01]  /*16fe0*/  MUFU.EX2 R110, R3 ;  /* 0x00000003006e7308 */ /* 0x0009e20000000800 */
[----:B--2---:R-:W-:Y:S01]  /*16ff0*/  FFMA.FTZ R55, R46, UR4, -R137 ;  /* 0x000000042e377c23 */ /* 0x004fe20008010889 */
[----:B------:R-:W-:Y:S04]  /*17000*/  FADD.FTZ R46, R250, R215 ;  /* 0x000000d7fa2e7221 */ /* 0x000fe80000010000 */
[----:B------:R-:W-:Y:S04]  /*17010*/  FADD.FTZ R46, R71, R46 ;  /* 0x0000002e472e7221 */ /* 0x000fe80000010000 */
[----:B------:R-:W-:Y:S01]  /*17020*/  MUFU.EX2 R52, R26 ;  /* 0x0000001a00347308 */ /* 0x000fe20000000800 */
[----:B------:R-:W-:Y:S01]  /*17030*/  FADD.FTZ R46, R235, R46 ;  /* 0x0000002eeb2e7221 */ /* 0x000fe20000010000 */
[----:B------:R-:W-:Y:S08]  /*17040*/  @!P4 HADD2 R14, -R83.H0_H0, -RZ.H0_H0 ;  /* 0xa00000ff530ec230 */ /* 0x000ff00000000900 */
[----:B---3--:R-:W-:Y:S01]  /*17050*/  MUFU.EX2 R51, R220 ;  /* 0x000000dc00337308 */ /* 0x008fe20000000800 */
[----:B----4-:R-:W-:Y:S01]  /*17060*/  F2FP.F16.F32.PACK_AB R3, R30, R28 ;  /* 0x0000001c1e03723e */ /* 0x010fe200000000ff */
[----:B------:R-:W-:Y:S01]  /*17070*/  FADD.FTZ R46, R49, R46 ;  /* 0x0000002e312e7221 */ /* 0x000fe20000010000 */
[----:B------:R-:W-:Y:S01]  /*17080*/  @!P2 HADD2 R10, -R80.H0_H0, -RZ.H0_H0 ;  /* 0xa00000ff500aa230 */ /* 0x000fe20000000900 */
[----:B------:R-:W-:Y:S01]  /*17090*/  PRMT R2, R14, 0x7610, R2 ;  /* 0x000076100e027816 */ /* 0x000fe20000000002 */
[----:B------:R2:W-:Y:S01]  /*170a0*/  @!P4 STL.S16 [R1+0x104], R14 ;  /* 0x0001040e0100c387 */ /* 0x0005e20000100600 */
[----:B------:R-:W-:Y:S02]  /*170b0*/  FADD.FTZ R46, R78, R46 ;  /* 0x0000002e4e2e7221 */ /* 0x000fe40000010000 */
[----:B------:R-:W-:Y:S01]  /*170c0*/  PRMT R0, R10, 0x7610, R0 ;  /* 0x000076100a007816 */ /* 0x000fe20000000000 */
[----:B------:R3:W-:Y:S01]  /*170d0*/  @!P2 STL.S16 [R1+0xfc], R10 ;  /* 0x0000fc0a0100a387 */ /* 0x0007e20000100600 */
[----:B------:R-:W-:Y:S01]  /*170e0*/  @!P4 PRMT R83, R2, 0x5410, RZ ;  /* 0x000054100253c816 */ /* 0x000fe200000000ff */
[--C-:B------:R-:W-:Y:S01]  /*170f0*/  FFMA.FTZ R2, R27, UR4, -R137.reuse ;  /* 0x000000041b027c23 */ /* 0x100fe20008010889 */
[----:B------:R-:W-:Y:S01]  /*17100*/  @!P2 PRMT R80, R0, 0x5410, RZ ;  /* 0x000054100050a816 */ /* 0x000fe200000000ff */
[----:B------:R-:W-:Y:S01]  /*17110*/  FFMA.FTZ R137, R127, UR4, -R137 ;  /* 0x000000047f897c23 */ /* 0x000fe20008010889 */
[----:B------:R-:W-:Y:S01]  /*17120*/  ISETP.LE.U32.AND P2, PT, R214, UR15, PT ;  /* 0x0000000fd6007c0c */ /* 0x000fe2000bf43070 */
[----:B------:R-:W-:Y:S01]  /*17130*/  FADD.FTZ R0, -R134, R136 ;  /* 0x0000008886007221 */ /* 0x000fe20000010100 */
[----:B------:R4:W1:Y:S03]  /*17140*/  MUFU.EX2 R79, R2 ;  /* 0x00000002004f7308 */ /* 0x0008660000000800 */
[----:B------:R-:W-:Y:S07]  /*17150*/  FMUL.FTZ R0, R0, UR4 ;  /* 0x0000000400007c20 */ /* 0x000fee0008410000 */
[----:B------:R-:W3:Y:S01]  /*17160*/  MUFU.EX2 R27, R0 ;  /* 0x00000000001b7308 */ /* 0x000ee20000000800 */
[----:B--2---:R-:W2:Y:S09]  /*17170*/  LDL.LU R14, [R1+0xc] ;  /* 0x00000c00010e7983 */ /* 0x004eb20000300800 */
[----:B------:R-:W-:Y:S01]  /*17180*/  MUFU.EX2 R127, R86 ;  /* 0x00000056007f7308 */ /* 0x000fe20000000800 */
[----:B----4-:R-:W-:Y:S01]  /*17190*/  PRMT R2, R3, 0x7632, R2 ;  /* 0x0000763203027816 */ /* 0x010fe20000000002 */
[----:B------:R4:W4:Y:S01]  /*171a0*/  LDL.S16 R89, [R1+0xf8] ;  /* 0x0000f80001597983 */ /* 0x0009220000100600 */
[----:B-1----:R-:W-:Y:S02]  /*171b0*/  F2FP.F16.F32.PACK_AB R59, R79, R52 ;  /* 0x000000344f3b723e */ /* 0x002fe400000000ff */
[----:B------:R-:W-:Y:S01]  /*171c0*/  PRMT R90, R3, 0x5410, R2 ;  /* 0x00005410035a7816 */ /* 0x000fe20000000002 */
[----:B---3--:R-:W3:Y:S01]  /*171d0*/  LDL.LU.64 R10, [R1+0x40] ;  /* 0x00004000010a7983 */ /* 0x008ee20000300a00 */
[----:B------:R-:W-:Y:S03]  /*171e0*/  PRMT R58, R59, 0x7632, R58 ;  /* 0x000076323b3a7816 */ /* 0x000fe6000000003a */
[----:B------:R-:W-:Y:S01]  /*171f0*/  MUFU.EX2 R86, R119 ;  /* 0x0000007700567308 */ /* 0x000fe20000000800 */
[----:B------:R-:W-:Y:S01]  /*17200*/  FMUL.FTZ R15, R27, R167 ;  /* 0x000000a71b0f7220 */ /* 0x000fe20000410000 */
[----:B------:R-:W-:Y:S01]  /*17210*/  STL [R1+0x350], R141 ;  /* 0x0003508d01007387 */ /* 0x000fe20000100800 */
[----:B------:R-:W-:Y:S01]  /*17220*/  PRMT R111, R59, 0x5410, R58 ;  /* 0x000054103b6f7816 */ /* 0x000fe2000000003a */
[C---:B------:R-:W-:Y:S01]  /*17230*/  FMUL.FTZ R22, R27.reuse, R162 ;  /* 0x000000a21b167220 */ /* 0x040fe20000410000 */
[C---:B------:R-:W-:Y:S01]  /*17240*/  FMUL.FTZ R23, R27.reuse, R163 ;  /* 0x000000a31b177220 */ /* 0x040fe20000410000 */
[----:B------:R-:W-:Y:S01]  /*17250*/  STL [R1+0x354], R137 ;  /* 0x0003548901007387 */ /* 0x000fe20000100800 */
[C---:B------:R-:W-:Y:S01]  /*17260*/  FMUL.FTZ R26, R27.reuse, R158 ;  /* 0x0000009e1b1a7220 */ /* 0x040fe20000410000 */
[C---:B------:R-:W-:Y:S01]  /*17270*/  FMUL.FTZ R6, R27.reuse, R170 ;  /* 0x000000aa1b067220 */ /* 0x040fe20000410000 */
[C---:B------:R-:W-:Y:S01]  /*17280*/  FMUL.FTZ R7, R27.reuse, R171 ;  /* 0x000000ab1b077220 */ /* 0x040fe20000410000 */
[----:B------:R-:W-:Y:S01]  /*17290*/  STL.64 [R1+0x340], R134 ;  /* 0x0003408601007387 */ /* 0x000fe20000100a00 */
[----:B------:R-:W-:Y:S03]  /*172a0*/  MUFU.EX2 R71, R153 ;  /* 0x0000009900477308 */ /* 0x000fe60000000800 */
[----:B------:R1:W3:Y:S04]  /*172b0*/  LDL.S16 R69, [R1+0xec] ;  /* 0x0000ec0001457983 */ /* 0x0002e80000100600 */
[----:B------:R1:W3:Y:S03]  /*172c0*/  LDL.S16 R72, [R1+0xf0] ;  /* 0x0000f00001487983 */ /* 0x0002e60000100600 */
[----:B------:R-:W-:Y:S01]  /*172d0*/  MUFU.EX2 R145, R67 ;  /* 0x0000004300917308 */ /* 0x000fe20000000800 */
[----:B------:R1:W3:Y:S09]  /*172e0*/  LDL.S16 R63, [R1+0xdc] ;  /* 0x0000dc00013f7983 */ /* 0x0002f20000100600 */
[----:B------:R-:W-:Y:S10]  /*172f0*/  MUFU.EX2 R136, R70 ;  /* 0x0000004600887308 */ /* 0x000ff40000000800 */
[----:B------:R-:W-:Y:S10]  /*17300*/  MUFU.EX2 R67, R225 ;  /* 0x000000e100437308 */ /* 0x000ff40000000800 */
[----:B------:R-:W-:Y:S01]  /*17310*/  MUFU.EX2 R70, R102 ;  /* 0x0000006600467308 */ /* 0x000fe20000000800 */
[C---:B--2---:R-:W-:Y:S01]  /*17320*/  FFMA.FTZ R40, R27.reuse, R14, R196 ;  /* 0x0000000e1b287223 */ /* 0x044fe200000100c4 */
[C---:B------:R-:W-:Y:S01]  /*17330*/  FMUL.FTZ R14, R27.reuse, R166 ;  /* 0x000000a61b0e7220 */ /* 0x040fe20000410000 */
[----:B------:R-:W-:Y:S01]  /*17340*/  FMUL.FTZ R27, R27, R159 ;  /* 0x0000009f1b1b7220 */ /* 0x000fe20000410000 */
[----:B----4-:R-:W-:Y:S02]  /*17350*/  @!P6 HADD2 R89, -R3.H0_H0, -RZ.H0_H0 ;  /* 0xa00000ff0359e230 */ /* 0x010fe40000000900 */
[----:B------:R-:W-:Y:S01]  /*17360*/  FADD.FTZ R40, R176, R40 ;  /* 0x00000028b0287221 */ /* 0x000fe20000010000 */
[----:B------:R-:W-:Y:S01]  /*17370*/  STL [R1+0x3d0], R14 ;  /* 0x0003d00e01007387 */ /* 0x000fe20000100800 */
[----:B---3--:R-:W-:Y:S02]  /*17380*/  LOP3.LUT R0, R149, UR6, R10, 0x96, !PT ;  /* 0x0000000695007c12 */ /* 0x008fe4000f8e960a */
[----:B------:R-:W-:Y:S01]  /*17390*/  FADD.FTZ R40, R65, R40 ;  /* 0x0000002841287221 */ /* 0x000fe20000010000 */
[----:B------:R-:W-:Y:S01]  /*173a0*/  PRMT R68, R89, 0x7610, R68 ;  /* 0x0000761059447816 */ /* 0x000fe20000000044 */
[----:B------:R-:W-:Y:S01]  /*173b0*/  STL [R1+0x3d4], R15 ;  /* 0x0003d40f01007387 */ /* 0x000fe20000100800 */
[----:B------:R-:W-:Y:S01]  /*173c0*/  LOP3.LUT R29, R0, 0xff, RZ, 0xc0, !PT ;  /* 0x000000ff001d7812 */ /* 0x000fe200078ec0ff */
[----:B------:R-:W-:Y:S01]  /*173d0*/  MUFU.EX2 R65, R178 ;  /* 0x000000b200417308 */ /* 0x000fe20000000800 */
[----:B------:R-:W-:Y:S01]  /*173e0*/  @!P6 PRMT R3, R68, 0x5410, RZ ;  /* 0x000054104403e816 */ /* 0x000fe200000000ff */
[----:B------:R-:W-:Y:S01]  /*173f0*/  STL [R1+0x3d8], R22 ;  /* 0x0003d81601007387 */ /* 0x000fe20000100800 */
[----:B------:R-:W-:Y:S02]  /*17400*/  ISETP.LE.U32.AND P5, PT, R29, UR15, PT ;  /* 0x0000000f1d007c0c */ /* 0x000fe4000bfa3070 */
[----:B------:R-:W-:Y:S01]  /*17410*/  LOP3.LUT R29, R0, 0xffff, RZ, 0xc0, !PT ;  /* 0x0000ffff001d7812 */ /* 0x000fe200078ec0ff */
[----:B------:R-:W-:Y:S03]  /*17420*/  STL [R1+0x3dc], R23 ;  /* 0x0003dc1701007387 */ /* 0x000fe60000100800 */
[----:B------:R-:W-:Y:S01]  /*17430*/  SHF.R.U32.HI R29, RZ, 0x8, R29 ;  /* 0x00000008ff1d7819 */ /* 0x000fe2000001161d */
[----:B------:R-:W-:Y:S03]  /*17440*/  STL [R1+0x3e0], R26 ;  /* 0x0003e01a01007387 */ /* 0x000fe60000100800 */
[----:B------:R-:W-:Y:S01]  /*17450*/  LOP3.LUT R29, R29, 0xffff, RZ, 0xc0, !PT ;  /* 0x0000ffff1d1d7812 */ /* 0x000fe200078ec0ff */
[----:B------:R-:W-:Y:S02]  /*17460*/  STL [R1+0x3e4], R27 ;  /* 0x0003e41b01007387 */ /* 0x000fe40000100800 */
[----:B------:R-:W-:Y:S01]  /*17470*/  @!P5 HADD2 R72, -R57.H0_H0, -RZ.H0_H0 ;  /* 0xa00000ff3948d230 */ /* 0x000fe20000000900 */
[----:B------:R-:W-:Y:S01]  /*17480*/  ISETP.LE.U32.AND P4, PT, R29, UR15, PT ;  /* 0x0000000f1d007c0c */ /* 0x000fe2000bf83070 */
[----:B------:R-:W-:Y:S01]  /*17490*/  @!P6 STL.S16 [R1+0xf8], R89 ;  /* 0x0000f8590100e387 */ /* 0x000fe20000100600 */
[----:B------:R-:W-:Y:S02]  /*174a0*/  ISETP.LE.U32.AND P6, PT, R152, UR15, PT ;  /* 0x0000000f98007c0c */ /* 0x000fe4000bfc3070 */
[----:B------:R-:W-:Y:S01]  /*174b0*/  SHF.R.U32.HI R29, RZ, 0x10, R0 ;  /* 0x00000010ff1d7819 */ /* 0x000fe20000011600 */
[----:B------:R-:W-:Y:S01]  /*174c0*/  STL [R1+0x3e8], R90 ;  /* 0x0003e85a01007387 */ /* 0x000fe20000100800 */
[----:B------:R-:W-:Y:S02]  /*174d0*/  PRMT R74, R72, 0x7610, R74 ;  /* 0x00007610484a7816 */ /* 0x000fe4000000004a */
[----:B------:R-:W-:Y:S01]  /*174e0*/  LOP3.LUT R29, R29, 0xff, RZ, 0xc0, !PT ;  /* 0x000000ff1d1d7812 */ /* 0x000fe200078ec0ff */
[----:B------:R1:W2:Y:S01]  /*174f0*/  LDL.S16 R68, [R1+0xd8] ;  /* 0x0000d80001447983 */ /* 0x0002a20000100600 */
[----:B------:R-:W-:Y:S02]  /*17500*/  @!P5 PRMT R57, R74, 0x5410, RZ ;  /* 0x000054104a39d816 */ /* 0x000fe400000000ff */
[----:B------:R-:W-:Y:S01]  /*17510*/  SHF.R.U32.HI R0, RZ, 0x18, R0 ;  /* 0x00000018ff007819 */ /* 0x000fe20000011600 */
[----:B------:R-:W-:Y:S01]  /*17520*/  @!P4 HADD2 R63, -R56.H0_H0, -RZ.H0_H0 ;  /* 0xa00000ff383fc230 */ /* 0x000fe20000000900 */
[----:B------:R-:W-:Y:S01]  /*17530*/  MUFU.EX2 R74, R190 ;  /* 0x000000be004a7308 */ /* 0x000fe20000000800 */
[----:B------:R-:W-:Y:S03]  /*17540*/  @!P6 HADD2 R69, -R2.H0_H0, -RZ.H0_H0 ;  /* 0xa00000ff0245e230 */ /* 0x000fe60000000900 */
[----:B------:R-:W-:Y:S02]  /*17550*/  PRMT R54, R63, 0x7610, R54 ;  /* 0x000076103f367816 */ /* 0x000fe40000000036 */
[----:B------:R-:W-:Y:S01]  /*17560*/  PRMT R66, R69, 0x7610, R66 ;  /* 0x0000761045427816 */ /* 0x000fe20000000042 */
[----:B------:R3:W-:Y:S01]  /*17570*/  @!P6 STL.S16 [R1+0xec], R69 ;  /* 0x0000ec450100e387 */ /* 0x0007e20000100600 */
[----:B------:R-:W-:Y:S02]  /*17580*/  @!P4 PRMT R56, R54, 0x5410, RZ ;  /* 0x000054103638c816 */ /* 0x000fe400000000ff */
[----:B------:R-:W-:Y:S02]  /*17590*/  @!P6 PRMT R2, R66, 0x5410, RZ ;  /* 0x000054104202e816 */ /* 0x000fe400000000ff */
[----:B------:R1:W4:Y:S04]  /*175a0*/  LDL.S16 R66, [R1+0xd4] ;  /* 0x0000d40001427983 */ /* 0x0003280000100600 */
[----:B------:R1:W-:Y:S01]  /*175b0*/  @!P5 STL.S16 [R1+0xf0], R72 ;  /* 0x0000f0480100d387 */ /* 0x0003e20000100600 */
[----:B------:R-:W-:Y:S03]  /*175c0*/  ISETP.LE.U32.AND P5, PT, R29, UR15, PT ;  /* 0x0000000f1d007c0c */ /* 0x000fe6000bfa3070 */
[----:B------:R-:W-:Y:S04]  /*175d0*/  STL [R1+0x3ec], R95 ;  /* 0x0003ec5f01007387 */ /* 0x000fe80000100800 */
[----:B------:R1:W-:Y:S01]  /*175e0*/  @!P4 STL.S16 [R1+0xdc], R63 ;  /* 0x0000dc3f0100c387 */ /* 0x0003e20000100600 */
[----:B------:R-:W-:Y:S02]  /*175f0*/  ISETP.LE.U32.AND P4, PT, R0, UR15, PT ;  /* 0x0000000f00007c0c */ /* 0x000fe4000bf83070 */
[----:B------:R-:W-:Y:S01]  /*17600*/  LOP3.LUT R0, R148, 0xff, RZ, 0xc0, !PT ;  /* 0x000000ff94007812 */ /* 0x000fe200078ec0ff */
[----:B------:R2:W4:Y:S01]  /*17610*/  LDL.S16 R54, [R1+0xe4] ;  /* 0x0000e40001367983 */ /* 0x0005220000100600 */
[----:B---3--:R-:W-:Y:S10]  /*17620*/  MUFU.EX2 R69, R222 ;  /* 0x000000de00457308 */ /* 0x008ff40000000800 */
[----:B-1----:R1:W-:Y:S01]  /*17630*/  MUFU.EX2 R72, R223 ;  /* 0x000000df00487308 */ /* 0x0023e20000000800 */
[----:B------:R3:W3:Y:S01]  /*17640*/  LDL.S16 R63, [R1+0xe8] ;  /* 0x0000e800013f7983 */ /* 0x0006e20000100600 */
[----:B--2---:R-:W-:Y:S05]  /*17650*/  @!P5 HADD2 R68, -R59.H0_H0, -RZ.H0_H0 ;  /* 0xa00000ff3b44d230 */ /* 0x004fea0000000900 */
[----:B------:R-:W-:Y:S01]  /*17660*/  PRMT R29, R68, 0x7610, R29 ;  /* 0x00007610441d7816 */ /* 0x000fe2000000001d */
[----:B------:R2:W-:Y:S03]  /*17670*/  @!P5 STL.S16 [R1+0xd8], R68 ;  /* 0x0000d8440100d387 */ /* 0x0005e60000100600 */
[----:B------:R-:W-:Y:S01]  /*17680*/  @!P5 PRMT R59, R29, 0x5410, RZ ;  /* 0x000054101d3bd816 */ /* 0x000fe200000000ff */
[----:B------:R-:W-:Y:S01]  /*17690*/  STL [R1+0x3f0], R111 ;  /* 0x0003f06f01007387 */ /* 0x000fe20000100800 */
[----:B------:R-:W-:Y:S01]  /*176a0*/  ISETP.LE.U32.AND P5, PT, R0, UR15, PT ;  /* 0x0000000f00007c0c */ /* 0x000fe2000bfa3070 */
[----:B------:R-:W-:Y:S01]  /*176b0*/  FADD.FTZ R29, R177, R31 ;  /* 0x0000001fb11d7221 */ /* 0x000fe20000010000 */
[----:B------:R-:W-:Y:S01]  /*176c0*/  LOP3.LUT R0, R148, 0xffff, RZ, 0xc0, !PT ;  /* 0x0000ffff94007812 */ /* 0x000fe200078ec0ff */
[----:B-1----:R-:W3:Y:S01]  /*176d0*/  LDL.64 R222, [R1+0x50] ;  /* 0x0000500001de7983 */ /* 0x002ee20000100a00 */
[----:B------:R-:W-:Y:S02]  /*176e0*/  FADD.FTZ R31, R140, R40 ;  /* 0x000000288c1f7221 */ /* 0x000fe40000010000 */
[----:B------:R-:W-:Y:S01]  /*176f0*/  SHF.R.U32.HI R0, RZ, 0x8, R0 ;  /* 0x00000008ff007819 */ /* 0x000fe20000011600 */
[----:B----4-:R-:W-:Y:S01]  /*17700*/  @!P4 HADD2 R66, -R58.H0_H0, -RZ.H0_H0 ;  /* 0xa00000ff3a42c230 */ /* 0x010fe20000000900 */
[----:B------:R1:W-:Y:S01]  /*17710*/  MUFU.EX2 R140, R55 ;  /* 0x00000037008c7308 */ /* 0x0003e20000000800 */
[----:B------:R-:W-:Y:S01]  /*17720*/  FADD.FTZ R31, R28, R31 ;  /* 0x0000001f1c1f7221 */ /* 0x000fe20000010000 */
[----:B------:R-:W-:Y:S02]  /*17730*/  LOP3.LUT R0, R0, 0xffff, RZ, 0xc0, !PT ;  /* 0x0000ffff00007812 */ /* 0x000fe400078ec0ff */
[----:B------:R-:W-:Y:S01]  /*17740*/  PRMT R61, R66, 0x7610, R61 ;  /* 0x00007610423d7816 */ /* 0x000fe2000000003d */
[----:B------:R4:W-:Y:S03]  /*17750*/  @!P4 STL.S16 [R1+0xd4], R66 ;  /* 0x0000d4420100c387 */ /* 0x0009e60000100600 */
[----:B------:R-:W-:Y:S01]  /*17760*/  @!P4 PRMT R58, R61, 0x5410, RZ ;  /* 0x000054103d3ac816 */ /* 0x000fe200000000ff */
[----:B------:R-:W4:Y:S01]  /*17770*/  LDL.64 R174, [R1+0x68] ;  /* 0x0000680001ae7983 */ /* 0x000f220000100a00 */
[----:B------:R-:W-:Y:S01]  /*17780*/  ISETP.LE.U32.AND P4, PT, R0, UR15, PT ;  /* 0x0000000f00007c0c */ /* 0x000fe2000bf83070 */
[----:B------:R-:W-:Y:S01]  /*17790*/  MUFU.EX2 R61, R191 ;  /* 0x000000bf003d7308 */ /* 0x000fe20000000800 */
[----:B------:R-:W-:Y:S01]  /*177a0*/  SHF.R.U32.HI R0, RZ, 0x10, R148 ;  /* 0x00000010ff007819 */ /* 0x000fe20000011694 */
[----:B------:R-:W-:Y:S03]  /*177b0*/  @!P3 HADD2 R54, -R76.H0_H0, -RZ.H0_H0 ;  /* 0xa00000ff4c36b230 */ /* 0x000fe60000000900 */
[----:B------:R-:W-:Y:S02]  /*177c0*/  LOP3.LUT R0, R0, 0xff, RZ, 0xc0, !PT ;  /* 0x000000ff00007812 */ /* 0x000fe400078ec0ff */
[----:B-1----:R-:W-:Y:S03]  /*177d0*/  F2FP.F16.F32.PACK_AB R55, R122, R110 ;  /* 0x0000006e7a37723e */ /* 0x002fe600000000ff */
[----:B--2---:R-:W-:Y:S01]  /*177e0*/  MUFU.EX2 R68, R115 ;  /* 0x0000007300447308 */ /* 0x004fe20000000800 */
[----:B------:R-:W-:Y:S02]  /*177f0*/  PRMT R40, R54, 0x7610, R40 ;  /* 0x0000761036287816 */ /* 0x000fe40000000028 */
[----:B------:R-:W-:Y:S02]  /*17800*/  ISETP.LE.U32.AND P6, PT, R0, UR15, PT ;  /* 0x0000000f00007c0c */ /* 0x000fe4000bfc3070 */
[----:B------:R-:W-:Y:S02]  /*17810*/  SHF.R.U32.HI R0, RZ, 0x18, R148 ;  /* 0x00000018ff007819 */ /* 0x000fe40000011694 */
[----:B------:R-:W-:Y:S01]  /*17820*/  @!P3 PRMT R76, R40, 0x5410, RZ ;  /* 0x00005410284cb816 */ /* 0x000fe200000000ff */
[----:B------:R-:W-:Y:S04]  /*17830*/  FADD.FTZ R40, R88, R42 ;  /* 0x0000002a58287221 */ /* 0x000fe80000010000 */
[----:B------:R-:W-:Y:S01]  /*17840*/  FADD.FTZ R49, R52, R40 ;  /* 0x0000002834317221 */ /* 0x000fe20000010000 */
[----:B------:R-:W-:Y:S01]  /*17850*/  PRMT R52, R53, 0x7632, R52 ;  /* 0x0000763235347816 */ /* 0x000fe20000000034 */
[----:B---3--:R-:W-:Y:S02]  /*17860*/  @!P1 HADD2 R63, -R77.H0_H0, -RZ.H0_H0 ;  /* 0xa00000ff4d3f9230 */ /* 0x008fe40000000900 */
[----:B------:R-:W-:Y:S01]  /*17870*/  FADD.FTZ R49, R79, R49 ;  /* 0x000000314f317221 */ /* 0x000fe20000010000 */
[----:B------:R-:W-:Y:S02]  /*17880*/  F2FP.F16.F32.PACK_AB R79, R48, R45 ;  /* 0x0000002d304f723e */ /* 0x000fe400000000ff */
[----:B------:R-:W-:Y:S01]  /*17890*/  PRMT R43, R63, 0x7610, R43 ;  /* 0x000076103f2b7816 */ /* 0x000fe2000000002b */
[----:B------:R1:W-:Y:S01]  /*178a0*/  @!P1 STL.S16 [R1+0xe8], R63 ;  /* 0x0000e83f01009387 */ /* 0x0003e20000100600 */
[----:B------:R-:W-:Y:S02]  /*178b0*/  PRMT R78, R79, 0x7632, R78 ;  /* 0x000076324f4e7816 */ /* 0x000fe4000000004e */
[----:B------:R-:W-:Y:S01]  /*178c0*/  @!P1 PRMT R77, R43, 0x5410, RZ ;  /* 0x000054102b4d9816 */ /* 0x000fe200000000ff */
[----:B------:R2:W-:Y:S01]  /*178d0*/  @!P3 STL.S16 [R1+0xe4], R54 ;  /* 0x0000e4360100b387 */ /* 0x0005e20000100600 */
[----:B------:R-:W-:Y:S01]  /*178e0*/  ISETP.LE.U32.AND P3, PT, R0, UR15, PT ;  /* 0x0000000f00007c0c */ /* 0x000fe2000bf63070 */
[----:B------:R-:W-:Y:S02]  /*178f0*/  IMAD.U32 R0, RZ, RZ, UR31 ;  /* 0x0000001fff007e24 */ /* 0x000fe4000f8e00ff */
[----:B------:R-:W-:Y:S04]  /*17900*/  STL [R1+0x3f4], R91 ;  /* 0x0003f45b01007387 */ /* 0x000fe80000100800 */
[----:B------:R3:W3:Y:S04]  /*17910*/  LDL.S16 R94, [R1+0xf4] ;  /* 0x0000f400015e7983 */ /* 0x0006e80000100600 */
[----:B----4-:R4:W4:Y:S04]  /*17920*/  LDL.S16 R66, [R1+0xe0] ;  /* 0x0000e00001427983 */ /* 0x0109280000100600 */
[----:B------:R3:W4:Y:S04]  /*17930*/  LDL.S16 R60, [R1+0xd0] ;  /* 0x0000d000013c7983 */ /* 0x0007280000100600 */
[----:B------:R-:W4:Y:S01]  /*17940*/  LDL.64 R214, [R1+0x98] ;  /* 0x0000980001d67983 */ /* 0x000f220000100a00 */
[----:B-1----:R1:W-:Y:S03]  /*17950*/  MUFU.EX2 R63, R114 ;  /* 0x00000072003f7308 */ /* 0x0023e60000000800 */
[----:B--2---:R2:W2:Y:S04]  /*17960*/  LDL.S16 R54, [R1+0xcc] ;  /* 0x0000cc0001367983 */ /* 0x0044a80000100600 */
[----:B------:R-:W2:Y:S01]  /*17970*/  LDL.LU.64 R134, [R1+0x38] ;  /* 0x0000380001867983 */ /* 0x000ea20000300a00 */
[----:B-1----:R-:W-:Y:S02]  /*17980*/  PRMT R114, R53, 0x5410, R52 ;  /* 0x0000541035727816 */ /* 0x002fe40000000034 */
[----:B------:R-:W-:Y:S01]  /*17990*/  LOP3.LUT R0, R223, UR23, R0, 0x96, !PT ;  /* 0x00000017df007c12 */ /* 0x000fe2000f8e9600 */
[----:B------:R-:W-:Y:S02]  /*179a0*/  UIADD3 UR23, UR21, 0x2, URZ ;  /* 0x0000000215177890 */ /* 0x000fe4000fffe03f */
[----:B------:R-:W-:Y:S02]  /*179b0*/  UIADD3 UR21, UR21, 0x3, URZ ;  /* 0x0000000315157890 */ /* 0x000fe4000fffe03f */
[----:B------:R-:W-:Y:S04]  /*179c0*/  IMAD.WIDE.U32 R88, R0, -0x326172a9, RZ ;  /* 0xcd9e8d5700587825 */ /* 0x000fe800078e00ff */
[----:B------:R-:W-:Y:S01]  /*179d0*/  FADD.FTZ R0, R41, R29 ;  /* 0x0000001d29007221 */ /* 0x000fe20000010000 */
[----:B------:R-:W-:Y:S03]  /*179e0*/  LOP3.LUT R29, R89, UR20, R216, 0x96, !PT ;  /* 0x00000014591d7c12 */ /* 0x000fe6000f8e96d8 */
[----:B------:R-:W-:Y:S01]  /*179f0*/  FADD.FTZ R50, R50, R0 ;  /* 0x0000000032327221 */ /* 0x000fe20000010000 */
[----:B------:R-:W-:Y:S01]  /*17a00*/  LOP3.LUT R42, R219, UR22, R88, 0x96, !PT ;  /* 0x00000016db2a7c12 */ /* 0x000fe2000f8e9658 */
[----:B------:R-:W-:Y:S01]  /*17a10*/  FADD.FTZ R0, R30, R31 ;  /* 0x0000001f1e007221 */ /* 0x000fe20000010000 */
[----:B------:R-:W-:Y:S04]  /*17a20*/  IMAD.WIDE.U32 R28, R29, -0x2daee0ad, RZ ;  /* 0xd2511f531d1c7825 */ /* 0x000fe800078e00ff */
[----:B------:R-:W-:Y:S01]  /*17a30*/  FADD.FTZ R44, R44, R50 ;  /* 0x000000322c2c7221 */ /* 0x000fe20000010000 */
[----:B------:R-:W-:Y:S01]  /*17a40*/  IMAD.WIDE.U32 R42, R42, -0x2daee0ad, RZ ;  /* 0xd2511f532a2a7825 */ /* 0x000fe200078e00ff */
[----:B------:R-:W-:Y:S03]  /*17a50*/  LOP3.LUT R40, R29, UR19, R174, 0x96, !PT ;  /* 0x000000131d287c12 */ /* 0x000fe6000f8e96ae */
[----:B------:R-:W-:Y:S01]  /*17a60*/  FADD.FTZ R47, R47, R44 ;  /* 0x0000002c2f2f7221 */ /* 0x000fe20000010000 */
[----:B------:R-:W-:Y:S01]  /*17a70*/  LOP3.LUT R28, R43, UR12, R28, 0x96, !PT ;  /* 0x0000000c2b1c7c12 */ /* 0x000fe2000f8e961c */
[----:B------:R-:W-:Y:S01]  /*17a80*/  IMAD.WIDE.U32 R40, R40, -0x326172a9, RZ ;  /* 0xcd9e8d5728287825 */ /* 0x000fe200078e00ff */
[----:B------:R-:W-:Y:S03]  /*17a90*/  MUFU.EX2 R44, R231 ;  /* 0x000000e7002c7308 */ /* 0x000fe60000000800 */
[----:B------:R-:W-:Y:S01]  /*17aa0*/  IMAD.WIDE.U32 R28, R28, -0x326172a9, RZ ;  /* 0xcd9e8d571c1c7825 */ /* 0x000fe200078e00ff */
[----:B------:R-:W-:Y:S04]  /*17ab0*/  LOP3.LUT R30, R41, UR13, R218, 0x96, !PT ;  /* 0x0000000d291e7c12 */ /* 0x000fe8000f8e96da */
[----:B------:R-:W-:Y:S01]  /*17ac0*/  LOP3.LUT R40, R29, UR11, R40, 0x96, !PT ;  /* 0x0000000b1d287c12 */ /* 0x000fe2000f8e9628 */
[----:B------:R-:W-:Y:S04]  /*17ad0*/  IMAD.WIDE.U32 R30, R30, -0x2daee0ad, RZ ;  /* 0xd2511f531e1e7825 */ /* 0x000fe800078e00ff */
[----:B------:R-:W-:Y:S01]  /*17ae0*/  FADD.FTZ R29, R45, R0 ;  /* 0x000000002d1d7221 */ /* 0x000fe20000010000 */
[----:B------:R-:W-:Y:S01]  /*17af0*/  IMAD.WIDE.U32 R170, R40, -0x2daee0ad, RZ ;  /* 0xd2511f5328aa7825 */ /* 0x000fe200078e00ff */
[----:B------:R-:W-:Y:S01]  /*17b00*/  LOP3.LUT R42, R31, UR10, R42, 0x96, !PT ;  /* 0x0000000a1f2a7c12 */ /* 0x000fe2000f8e962a */
[----:B------:R-:W-:Y:S02]  /*17b10*/  MUFU.EX2 R40, R103 ;  /* 0x0000006700287308 */ /* 0x000fe40000000800 */
[----:B------:R-:W-:Y:S01]  /*17b20*/  FADD.FTZ R45, R48, R29 ;  /* 0x0000001d302d7221 */ /* 0x000fe20000010000 */
[----:B------:R-:W-:Y:S01]  /*17b30*/  FADD.FTZ R29, R64, R46 ;  /* 0x0000002e401d7221 */ /* 0x000fe20000010000 */
[----:B------:R-:W-:Y:S01]  /*17b40*/  LOP3.LUT R146, R171, UR8, R30, 0x96, !PT ;  /* 0x00000008ab927c12 */ /* 0x000fe2000f8e961e */
[----:B------:R-:W-:Y:S01]  /*17b50*/  STL.64 [R1+0x28], R170 ;  /* 0x000028aa01007387 */ /* 0x000fe20000100a00 */
[----:B------:R-:W-:Y:S04]  /*17b60*/  IMAD.WIDE.U32 R132, R42, -0x326172a9, RZ ;  /* 0xcd9e8d572a847825 */ /* 0x000fe800078e00ff */
[----:B------:R-:W-:Y:S01]  /*17b70*/  FADD.FTZ R43, R107, R29 ;  /* 0x0000001d6b2b7221 */ /* 0x000fe20000010000 */
[----:B------:R-:W-:Y:S01]  /*17b80*/  MUFU.EX2 R64, R108 ;  /* 0x0000006c00407308 */ /* 0x000fe20000000800 */
[----:B------:R-:W-:Y:S01]  /*17b90*/  IMAD.WIDE.U32 R146, R146, -0x326172a9, RZ ;  /* 0xcd9e8d5792927825 */ /* 0x000fe200078e00ff */
[----:B------:R-:W-:Y:S04]  /*17ba0*/  LOP3.LUT R152, R133, UR9, R28, 0x96, !PT ;  /* 0x0000000985987c12 */ /* 0x000fe8000f8e961c */
[----:B------:R-:W-:Y:S01]  /*17bb0*/  LOP3.LUT R0, R147, UR7, R132, 0x96, !PT ;  /* 0x0000000793007c12 */ /* 0x000fe2000f8e9684 */
[----:B------:R-:W-:Y:S03]  /*17bc0*/  IMAD.WIDE.U32 R152, R152, -0x2daee0ad, RZ ;  /* 0xd2511f5398987825 */ /* 0x000fe600078e00ff */
[----:B------:R-:W-:Y:S01]  /*17bd0*/  MUFU.EX2 R103, R131 ;  /* 0x0000008300677308 */ /* 0x000fe20000000800 */
[----:B------:R-:W-:Y:S01]  /*17be0*/  LOP3.LUT R28, R0, 0xff, RZ, 0xc0, !PT ;  /* 0x000000ff001c7812 */ /* 0x000fe200078ec0ff */
[----:B---3--:R-:W-:Y:S02]  /*17bf0*/  @!P0 HADD2 R94, -R79.H0_H0, -RZ.H0_H0 ;  /* 0xa00000ff4f5e8230 */ /* 0x008fe40000000900 */
[----:B----4-:R-:W-:Y:S03]  /*17c00*/  @!P2 HADD2 R66, -R78.H0_H0, -RZ.H0_H0 ;  /* 0xa00000ff4e42a230 */ /* 0x010fe60000000900 */
[----:B------:R-:W-:Y:S01]  /*17c10*/  PRMT R31, R94, 0x7610, R31 ;  /* 0x000076105e1f7816 */ /* 0x000fe2000000001f */
[----:B------:R1:W-:Y:S01]  /*17c20*/  @!P0 STL.S16 [R1+0xf4], R94 ;  /* 0x0000f45e01008387 */ /* 0x0003e20000100600 */
[----:B------:R-:W-:Y:S01]  /*17c30*/  PRMT R41, R66, 0x7610, R41 ;  /* 0x0000761042297816 */ /* 0x000fe20000000029 */
[----:B------:R-:W-:Y:S01]  /*17c40*/  @!P5 HADD2 R60, -R53.H0_H0, -RZ.H0_H0 ;  /* 0xa00000ff353cd230 */ /* 0x000fe20000000900 */
[----:B------:R-:W-:Y:S04]  /*17c50*/  MUFU.EX2 R30, R118 ;  /* 0x00000076001e7308 */ /* 0x000fe80000000800 */
[----:B------:R-:W-:Y:S01]  /*17c60*/  PRMT R9, R60, 0x7610, R9 ;  /* 0x000076103c097816 */ /* 0x000fe20000000009 */
[----:B--2---:R-:W-:Y:S03]  /*17c70*/  @!P4 HADD2 R54, -R52.H0_H0, -RZ.H0_H0 ;  /* 0xa00000ff3436c230 */ /* 0x004fe60000000900 */
[----:B------:R-:W-:Y:S02]  /*17c80*/  @!P5 PRMT R53, R9, 0x5410, RZ ;  /* 0x000054100935d816 */ /* 0x000fe400000000ff */
[----:B------:R-:W-:Y:S01]  /*17c90*/  MUFU.EX2 R42, R233 ;  /* 0x000000e9002a7308 */ /* 0x000fe20000000800 */
[----:B------:R-:W-:Y:S02]  /*17ca0*/  LOP3.LUT R29, R135, UR22, R88, 0x96, !PT ;  /* 0x00000016871d7c12 */ /* 0x000fe4000f8e9658 */
[----:B------:R-:W-:Y:S04]  /*17cb0*/  PRMT R8, R54, 0x7610, R8 ;  /* 0x0000761036087816 */ /* 0x000fe80000000008 */
[----:B------:R-:W-:Y:S03]  /*17cc0*/  @!P4 PRMT R52, R8, 0x5410, RZ ;  /* 0x000054100834c816 */ /* 0x000fe600000000ff */
[----:B------:R-:W-:Y:S01]  /*17cd0*/  MUFU.EX2 R88, R195 ;  /* 0x000000c300587308 */ /* 0x000fe20000000800 */
[----:B-1----:R-:W-:Y:S02]  /*17ce0*/  PRMT R94, R79, 0x5410, R78 ;  /* 0x000054104f5e7816 */ /* 0x002fe4000000004e */
[----:B------:R-:W-:Y:S02]  /*17cf0*/  @!P0 PRMT R79, R31, 0x5410, RZ ;  /* 0x000054101f4f8816 */ /* 0x000fe400000000ff */
[----:B------:R-:W-:Y:S01]  /*17d00*/  ISETP.LE.U32.AND P0, PT, R28, UR15, PT ;  /* 0x0000000f1c007c0c */ /* 0x000fe2000bf03070 */
[----:B------:R-:W-:Y:S01]  /*17d10*/  STL [R1+0x3f8], R94 ;  /* 0x0003f85e01007387 */ /* 0x000fe20000100800 */
[----:B------:R-:W-:Y:S03]  /*17d20*/  LOP3.LUT R28, R0, 0xffff, RZ, 0xc0, !PT ;  /* 0x0000ffff001c7812 */ /* 0x000fe600078ec0ff */
[----:B------:R1:W-:Y:S01]  /*17d30*/  MUFU.EX2 R31, R99 ;  /* 0x00000063001f7308 */ /* 0x0003e20000000800 */
[----:B------:R-:W-:Y:S01]  /*17d40*/  @!P2 PRMT R78, R41, 0x5410, RZ ;  /* 0x00005410294ea816 */ /* 0x000fe200000000ff */
[----:B------:R-:W2:Y:S01]  /*17d50*/  LDL.64 R220, [R1+0x70] ;  /* 0x0000700001dc7983 */ /* 0x000ea20000100a00 */
[----:B------:R-:W-:Y:S02]  /*17d60*/  SHF.R.U32.HI R28, RZ, 0x8, R28 ;  /* 0x00000008ff1c7819 */ /* 0x000fe4000001161c */
[----:B------:R-:W-:Y:S01]  /*17d70*/  LOP3.LUT R41, R89, UR20, R214, 0x96, !PT ;  /* 0x0000001459297c12 */ /* 0x000fe2000f8e96d6 */
[----:B------:R3:W-:Y:S01]  /*17d80*/  @!P2 STL.S16 [R1+0xe0], R66 ;  /* 0x0000e0420100a387 */ /* 0x0007e20000100600 */
[----:B------:R-:W-:Y:S03]  /*17d90*/  LOP3.LUT R28, R28, 0xffff, RZ, 0xc0, !PT ;  /* 0x0000ffff1c1c7812 */ /* 0x000fe600078ec0ff */
[----:B------:R-:W-:Y:S01]  /*17da0*/  @!P5 STL.S16 [R1+0xd0], R60 ;  /* 0x0000d03c0100d387 */ /* 0x000fe20000100600 */
[----:B------:R-:W-:Y:S01]  /*17db0*/  ISETP.LE.U32.AND P2, PT, R28, UR15, PT ;  /* 0x0000000f1c007c0c */ /* 0x000fe2000bf43070 */
[----:B------:R-:W-:Y:S02]  /*17dc0*/  FADD.FTZ R28, R110, R49 ;  /* 0x000000316e1c7221 */ /* 0x000fe40000010000 */
[----:B------:R4:W-:Y:S04]  /*17dd0*/  @!P4 STL.S16 [R1+0xcc], R54 ;  /* 0x0000cc360100c387 */ /* 0x0009e80000100600 */
[----:B------:R-:W-:Y:S04]  /*17de0*/  STL [R1+0x3fc], R114 ;  /* 0x0003fc7201007387 */ /* 0x000fe80000100800 */
[----:B-1----:R1:W2:Y:S01]  /*17df0*/  LDL.S16 R99, [R1+0x10c] ;  /* 0x00010c0001637983 */ /* 0x0022a20000100600 */
[----:B---3--:R-:W3:Y:S01]  /*17e00*/  MUFU.EX2 R66, R104 ;  /* 0x0000006800427308 */ /* 0x008ee20000000800 */
[----:B----4-:R-:W-:Y:S01]  /*17e10*/  FADD.FTZ R54, R122, R28 ;  /* 0x0000001c7a367221 */ /* 0x010fe20000010000 */
[--C-:B------:R-:W-:Y:S02]  /*17e20*/  SHF.R.U32.HI R28, RZ, 0x18, R0.reuse ;  /* 0x00000018ff1c7819 */ /* 0x100fe40000011600 */
[----:B------:R-:W-:Y:S02]  /*17e30*/  SHF.R.U32.HI R0, RZ, 0x10, R0 ;  /* 0x00000010ff007819 */ /* 0x000fe40000011600 */
[----:B------:R-:W-:Y:S01]  /*17e40*/  ISETP.LE.U32.AND P5, PT, R28, UR15, PT ;  /* 0x0000000f1c007c0c */ /* 0x000fe2000bfa3070 */
[----:B------:R-:W-:Y:S01]  /*17e50*/  FADD.FTZ R28, R73, R47 ;  /* 0x0000002f491c7221 */ /* 0x000fe20000010000 */
[----:B------:R-:W-:Y:S01]  /*17e60*/  LOP3.LUT R0, R0, 0xff, RZ, 0xc0, !PT ;  /* 0x000000ff00007812 */ /* 0x000fe200078ec0ff */
[----:B------:R-:W-:Y:S01]  /*17e70*/  IMAD.WIDE.U32 R46, R41, -0x2daee0ad, RZ ;  /* 0xd2511f53292e7825 */ /* 0x000fe200078e00ff */
[C---:B------:R-:W-:Y:S02]  /*17e80*/  F2FP.F16.F32.PACK_AB R73, R51.reuse, R73 ;  /* 0x000000493349723e */ /* 0x040fe400000000ff */
[----:B------:R-:W-:Y:S01]  /*17e90*/  ISETP.LE.U32.AND P4, PT, R0, UR15, PT ;  /* 0x0000000f00007c0c */ /* 0x000fe2000bf83070 */
[----:B------:R-:W-:Y:S01]  /*17ea0*/  FADD.FTZ R60, R51, R28 ;  /* 0x0000001c333c7221 */ /* 0x000fe20000010000 */
[----:B---3--:R-:W-:Y:S01]  /*17eb0*/  F2FP.F16.F32.PACK_AB R199, R64, R66 ;  /* 0x0000004240c7723e */ /* 0x008fe200000000ff */
[----:B------:R-:W-:Y:S05]  /*17ec0*/  IMAD.WIDE.U32 R50, R29, -0x2daee0ad, RZ ;  /* 0xd2511f531d327825 */ /* 0x000fea00078e00ff */
[----:B------:R-:W-:Y:S02]  /*17ed0*/  LOP3.LUT R41, R51, UR12, R46, 0x96, !PT ;  /* 0x0000000c33297c12 */ /* 0x000fe4000f8e962e */
[----:B------:R-:W-:Y:S01]  /*17ee0*/  MUFU.EX2 R46, R198 ;  /* 0x000000c6002e7308 */ /* 0x000fe20000000800 */
[----:B--2---:R-:W-:Y:S05]  /*17ef0*/  LOP3.LUT R0, R47, UR19, R220, 0x96, !PT ;  /* 0x000000132f007c12 */ /* 0x004fea000f8e96dc */
[----:B------:R-:W-:Y:S04]  /*17f00*/  IMAD.WIDE.U32 R48, R0, -0x326172a9, RZ ;  /* 0xcd9e8d5700307825 */ /* 0x000fe800078e00ff */
[----:B------:R-:W-:Y:S01]  /*17f10*/  FADD.FTZ R0, R75, R45 ;  /* 0x0000002d4b007221 */ /* 0x000fe20000010000 */
[C---:B------:R-:W-:Y:S02]  /*17f20*/  F2FP.F16.F32.PACK_AB R75, R62.reuse, R75 ;  /* 0x0000004b3e4b723e */ /* 0x040fe400000000ff */
[----:B------:R-:W-:Y:S01]  /*17f30*/  LOP3.LUT R28, R49, UR13, R134, 0x96, !PT ;  /* 0x0000000d311c7c12 */ /* 0x000fe2000f8e9686 */
[----:B------:R-:W-:Y:S01]  /*17f40*/  FADD.FTZ R45, R62, R0 ;  /* 0x000000003e2d7221 */ /* 0x000fe20000010000 */
[----:B------:R-:W-:Y:S01]  /*17f50*/  F2FP.F16.F32.PACK_AB R49, R144, R154 ;  /* 0x0000009a9031723e */ /* 0x000fe200000000ff */
[----:B------:R-:W-:Y:S01]  /*17f60*/  FADD.FTZ R0, R154, R43 ;  /* 0x0000002b9a007221 */ /* 0x000fe20000010000 */
[----:B------:R-:W-:Y:S01]  /*17f70*/  MUFU.EX2 R62, R238 ;  /* 0x000000ee003e7308 */ /* 0x000fe20000000800 */
[----:B------:R-:W-:Y:S04]  /*17f80*/  IMAD.WIDE.U32 R28, R28, -0x2daee0ad, RZ ;  /* 0xd2511f531c1c7825 */ /* 0x000fe800078e00ff */
[----:B------:R-:W-:Y:S01]  /*17f90*/  FADD.FTZ R47, R144, R0 ;  /* 0x00000000902f7221 */ /* 0x000fe20000010000 */
[----:B------:R-:W-:Y:S01]  /*17fa0*/  LOP3.LUT R29, R29, UR10, R50, 0x96, !PT ;  /* 0x0000000a1d1d7c12 */ /* 0x000fe2000f8e9632 */
[----:B------:R-:W-:Y:S04]  /*17fb0*/  IMAD.WIDE.U32 R50, R41, -0x326172a9, RZ ;  /* 0xcd9e8d5729327825 */ /* 0x000fe800078e00ff */
[----:B------:R-:W-:Y:S01]  /*17fc0*/  @!P6 HADD2 R99, -R55.H0_H0, -RZ.H0_H0 ;  /* 0xa00000ff3763e230 */ /* 0x000fe20000000900 */
[----:B------:R-:W-:Y:S02]  /*17fd0*/  LOP3.LUT R0, R51, UR11, R48, 0x96, !PT ;  /* 0x0000000b33007c12 */ /* 0x000fe4000f8e9630 */
[----:B------:R-:W-:Y:S03]  /*17fe0*/  F2FP.F16.F32.PACK_AB R51, R150, R151 ;  /* 0x000000979633723e */ /* 0x000fe600000000ff */
[----:B------:R-:W-:Y:S04]  /*17ff0*/  IMAD.WIDE.U32 R8, R0, -0x2daee0ad, RZ ;  /* 0xd2511f5300087825 */ /* 0x000fe800078e00ff */
[--C-:B------:R-:W-:Y:S01]  /*18000*/  FADD.FTZ R0, R151, R54.reuse ;  /* 0x0000003697007221 */ /* 0x100fe20000010000 */
[----:B------:R-:W-:Y:S02]  /*18010*/  PRMT R54, R55, 0x7632, R54 ;  /* 0x0000763237367816 */ /* 0x000fe40000000036 */
[----:B------:R-:W-:Y:S01]  /*18020*/  LOP3.LUT R154, R9, UR8, R28, 0x96, !PT ;  /* 0x00000008099a7c12 */ /* 0x000fe2000f8e961c */
[----:B------:R2:W-:Y:S01]  /*18030*/  STL.64 [R1+0x58], R8 ;  /* 0x0000580801007387 */ /* 0x0005e20000100a00 */
[----:B------:R-:W-:Y:S01]  /*18040*/  PRMT R115, R55, 0x5410, R54 ;  /* 0x0000541037737816 */ /* 0x000fe20000000036 */
[----:B------:R-:W-:Y:S01]  /*18050*/  FADD.FTZ R41, R150, R0 ;  /* 0x0000000096297221 */ /* 0x000fe20000010000 */
[----:B------:R-:W-:Y:S01]  /*18060*/  FADD.FTZ R0, R69, R60 ;  /* 0x0000003c45007221 */ /* 0x000fe20000010000 */
[----:B------:R-:W-:Y:S01]  /*18070*/  F2FP.F16.F32.PACK_AB R69, R72, R69 ;  /* 0x000000454845723e */ /* 0x000fe200000000ff */
[----:B------:R1:W3:Y:S01]  /*18080*/  LDL.S16 R89, [R1+0x13c] ;  /* 0x00013c0001597983 */ /* 0x0002e20000100600 */
[----:B------:R-:W-:Y:S04]  /*18090*/  IMAD.WIDE.U32 R154, R154, -0x326172a9, RZ ;  /* 0xcd9e8d579a9a7825 */ /* 0x000fe800078e00ff */
[----:B------:R-:W-:Y:S01]  /*180a0*/  FADD.FTZ R48, R72, R0 ;  /* 0x0000000048307221 */ /* 0x000fe20000010000 */
[----:B------:R-:W4:Y:S01]  /*180b0*/  MUFU.EX2 R60, R239 ;  /* 0x000000ef003c7308 */ /* 0x000f220000000800 */
[----:B------:R-:W-:Y:S01]  /*180c0*/  PRMT R72, R73, 0x7632, R72 ;  /* 0x0000763249487816 */ /* 0x000fe20000000048 */
[----:B------:R1:W3:Y:S01]  /*180d0*/  LDL.S16 R107, [R1+0x140] ;  /* 0x00014000016b7983 */ /* 0x0002e20000100600 */
[----:B------:R-:W-:Y:S01]  /*180e0*/  FADD.FTZ R28, R71, R45 ;  /* 0x0000002d471c7221 */ /* 0x000fe20000010000 */
[----:B------:R-:W-:Y:S02]  /*180f0*/  F2FP.F16.F32.PACK_AB R71, R65, R71 ;  /* 0x000000474147723e */ /* 0x000fe400000000ff */
[----:B------:R-:W-:Y:S01]  /*18100*/  PRMT R118, R73, 0x5410, R72 ;  /* 0x0000541049767816 */ /* 0x000fe20000000048 */
[----:B------:R1:W-:Y:S01]  /*18110*/  @!P6 STL.S16 [R1+0x10c], R99 ;  /* 0x00010c630100e387 */ /* 0x0003e20000100600 */
[----:B------:R-:W-:Y:S01]  /*18120*/  F2FP.F16.F32.PACK_AB R45, R136, R145 ;  /* 0x00000091882d723e */ /* 0x000fe200000000ff */
[----:B------:R-:W-:Y:S01]  /*18130*/  FADD.FTZ R43, R65, R28 ;  /* 0x0000001c412b7221 */ /* 0x000fe20000010000 */
[----:B------:R-:W-:Y:S01]  /*18140*/  F2FP.F16.F32.PACK_AB R65, R67, R105 ;  /* 0x000000694341723e */ /* 0x000fe200000000ff */
[----:B------:R-:W-:Y:S01]  /*18150*/  STL [R1+0x400], R115 ;  /* 0x0004007301007387 */ /* 0x000fe20000100800 */
[----:B------:R-:W-:Y:S01]  /*18160*/  FADD.FTZ R28, R145, R47 ;  /* 0x0000002f911c7221 */ /* 0x000fe20000010000 */
[----:B------:R-:W-:Y:S02]  /*18170*/  F2FP.F16.F32.PACK_AB R47, R124, R140 ;  /* 0x0000008c7c2f723e */ /* 0x000fe400000000ff */
[----:B------:R3:W3:Y:S01]  /*18180*/  LDL.S16 R130, [R1+0x150] ;  /* 0x0001500001827983 */ /* 0x0006e20000100600 */
[----:B------:R-:W-:Y:S01]  /*18190*/  FADD.FTZ R104, R136, R28 ;  /* 0x0000001c88687221 */ /* 0x000fe20000010000 */
[----:B----4-:R-:W-:Y:S01]  /*181a0*/  F2FP.F16.F32.PACK_AB R196, R60, R62 ;  /* 0x0000003e3cc4723e */ /* 0x010fe200000000ff */
[----:B------:R-:W-:Y:S01]  /*181b0*/  MUFU.EX2 R136, R232 ;  /* 0x000000e800887308 */ /* 0x000fe20000000800 */
[----:B------:R4:W4:Y:S01]  /*181c0*/  LDL.S16 R119, [R1+0x14c] ;  /* 0x00014c0001777983 */ /* 0x0009220000100600 */
[----:B--2---:R-:W-:Y:S03]  /*181d0*/  IMAD.WIDE.U32 R8, R29, -0x326172a9, RZ ;  /* 0xcd9e8d571d087825 */ /* 0x004fe600078e00ff */
[----:B------:R-:W-:Y:S02]  /*181e0*/  LOP3.LUT R0, R155, UR7, R8, 0x96, !PT ;  /* 0x000000079b007c12 */ /* 0x000fe4000f8e9608 */
[--C-:B------:R-:W-:Y:S02]  /*181f0*/  LOP3.LUT R156, R9, UR9, R50.reuse, 0x96, !PT ;  /* 0x00000009099c7c12 */ /* 0x100fe4000f8e9632 */
[----:B------:R-:W-:Y:S02]  /*18200*/  PRMT R50, R99, 0x7610, R50 ;  /* 0x0000761063327816 */ /* 0x000fe40000000032 */
[C---:B------:R-:W-:Y:S01]  /*18210*/  LOP3.LUT R29, R0.reuse, 0xff, RZ, 0xc0, !PT ;  /* 0x000000ff001d7812 */ /* 0x040fe200078ec0ff */
[----:B-1----:R-:W-:Y:S01]  /*18220*/  MUFU.EX2 R99, R229 ;  /* 0x000000e500637308 */ /* 0x002fe20000000800 */
[----:B------:R-:W-:Y:S02]  /*18230*/  LOP3.LUT R28, R0, 0xffff, RZ, 0xc0, !PT ;  /* 0x0000ffff001c7812 */ /* 0x000fe400078ec0ff */
[----:B------:R-:W-:Y:S02]  /*18240*/  @!P6 PRMT R55, R50, 0x5410, RZ ;  /* 0x000054103237e816 */ /* 0x000fe400000000ff */
[----:B------:R-:W-:Y:S01]  /*18250*/  ISETP.LE.U32.AND P6, PT, R29, UR15, PT ;  /* 0x0000000f1d007c0c */ /* 0x000fe2000bfc3070 */
[----:B------:R-:W-:Y:S01]  /*18260*/  FADD.FTZ R29, R140, R41 ;  /* 0x000000298c1d7221 */ /* 0x000fe20000010000 */
[----:B------:R-:W-:Y:S02]  /*18270*/  SHF.R.U32.HI R28, RZ, 0x8, R28 ;  /* 0x00000008ff1c7819 */ /* 0x000fe4000001161c */
[----:B------:R-:W-:Y:S01]  /*18280*/  F2FP.F16.F32.PACK_AB R41, R63, R70 ;  /* 0x000000463f29723e */ /* 0x000fe200000000ff */
[----:B------:R-:W-:Y:S01]  /*18290*/  FADD.FTZ R50, R124, R29 ;  /* 0x0000001d7c327221 */ /* 0x000fe20000010000 */
[----:B------:R-:W-:Y:S01]  /*182a0*/  LOP3.LUT R28, R28, 0xffff, RZ, 0xc0, !PT ;  /* 0x0000ffff1c1c7812 */ /* 0x000fe200078ec0ff */
[--C-:B------:R-:W-:Y:S01]  /*182b0*/  FADD.FTZ R29, R105, R48.reuse ;  /* 0x00000030691d7221 */ /* 0x100fe20000010000 */
[----:B------:R-:W-:Y:S01]  /*182c0*/  PRMT R48, R49, 0x7632, R48 ;  /* 0x0000763231307816 */ /* 0x000fe20000000030 */
[----:B------:R-:W-:Y:S01]  /*182d0*/  MUFU.EX2 R105, R125 ;  /* 0x0000007d00697308 */ /* 0x000fe20000000800 */
[----:B------:R-:W-:Y:S01]  /*182e0*/  ISETP.LE.U32.AND P1, PT, R28, UR15, PT ;  /* 0x0000000f1c007c0c */ /* 0x000fe2000bf23070 */
[----:B------:R-:W-:Y:S01]  /*182f0*/  FADD.FTZ R110, R67, R29 ;  /* 0x0000001d436e7221 */ /* 0x000fe20000010000 */
[----:B------:R-:W-:Y:S01]  /*18300*/  F2FP.F16.F32.PACK_AB R67, R61, R74 ;  /* 0x0000004a3d43723e */ /* 0x000fe200000000ff */
[----:B------:R-:W-:Y:S01]  /*18310*/  FADD.FTZ R28, R74, R43 ;  /* 0x0000002b4a1c7221 */ /* 0x000fe20000010000 */
[----:B------:R-:W-:Y:S02]  /*18320*/  PRMT R74, R75, 0x7632, R74 ;  /* 0x000076324b4a7816 */ /* 0x000fe4000000004a */
[----:B------:R-:W-:Y:S01]  /*18330*/  F2FP.F16.F32.PACK_AB R43, R126, R127 ;  /* 0x0000007f7e2b723e */ /* 0x000fe200000000ff */
[----:B------:R-:W-:Y:S01]  /*18340*/  FADD.FTZ R124, R61, R28 ;  /* 0x0000001c3d7c7221 */ /* 0x000fe20000010000 */
[--C-:B------:R-:W-:Y:S02]  /*18350*/  SHF.R.U32.HI R28, RZ, 0x18, R0.reuse ;  /* 0x00000018ff1c7819 */ /* 0x100fe40000011600 */
[----:B------:R-:W-:Y:S02]  /*18360*/  SHF.R.U32.HI R0, RZ, 0x10, R0 ;  /* 0x00000010ff007819 */ /* 0x000fe40000011600 */
[----:B------:R-:W-:Y:S02]  /*18370*/  F2FP.F16.F32.PACK_AB R61, R106, R120 ;  /* 0x000000786a3d723e */ /* 0x000fe400000000ff */
[----:B------:R-:W-:Y:S01]  /*18380*/  LOP3.LUT R0, R0, 0xff, RZ, 0xc0, !PT ;  /* 0x000000ff00007812 */ /* 0x000fe200078ec0ff */
[----:B---3--:R-:W-:Y:S05]  /*18390*/  @!P3 HADD2 R89, -R54.H0_H0, -RZ.H0_H0 ;  /* 0xa00000ff3659b230 */ /* 0x008fea0000000900 */
[----:B------:R-:W-:Y:S01]  /*183a0*/  PRMT R102, R89, 0x7610, R102 ;  /* 0x0000761059667816 */ /* 0x000fe20000000066 */
[----:B------:R-:W-:Y:S01]  /*183b0*/  @!P3 STL.S16 [R1+0x13c], R89 ;  /* 0x00013c590100b387 */ /* 0x000fe20000100600 */
[----:B------:R-:W-:Y:S02]  /*183c0*/  @!P0 HADD2 R107, -R73.H0_H0, -RZ.H0_H0 ;  /* 0xa00000ff496b8230 */ /* 0x000fe40000000900 */
[----:B------:R-:W-:Y:S01]  /*183d0*/  @!P3 PRMT R54, R102, 0x5410, RZ ;  /* 0x000054106636b816 */ /* 0x000fe200000000ff */
[----:B------:R2:W3:Y:S01]  /*183e0*/  LDL.S16 R108, [R1+0x148] ;  /* 0x00014800016c7983 */ /* 0x0004e20000100600 */
[----:B------:R-:W-:Y:S01]  /*183f0*/  ISETP.LE.U32.AND P3, PT, R28, UR15, PT ;  /* 0x0000000f1c007c0c */ /* 0x000fe2000bf63070 */
[----:B------:R-:W1:Y:S01]  /*18400*/  MUFU.EX2 R102, R179 ;  /* 0x000000b300667308 */ /* 0x000e620000000800 */
[----:B------:R-:W-:Y:S01]  /*18410*/  PRMT R122, R107, 0x7610, R122 ;  /* 0x000076106b7a7816 */ /* 0x000fe2000000007a */
[----:B------:R2:W-:Y:S01]  /*18420*/  @!P0 STL.S16 [R1+0x140], R107 ;  /* 0x0001406b01008387 */ /* 0x0005e20000100600 */
[----:B------:R-:W-:Y:S02]  /*18430*/  LOP3.LUT R28, R146, 0xff, RZ, 0xc0, !PT ;  /* 0x000000ff921c7812 */ /* 0x000fe400078ec0ff */
[----:B------:R-:W-:Y:S01]  /*18440*/  @!P0 PRMT R73, R122, 0x5410, RZ ;  /* 0x000054107a498816 */ /* 0x000fe200000000ff */
[----:B------:R-:W-:Y:S01]  /*18450*/  STL [R1+0x358], R118 ;  /* 0x0003587601007387 */ /* 0x000fe20000100800 */
[----:B------:R-:W-:Y:S01]  /*18460*/  ISETP.LE.U32.AND P0, PT, R0, UR15, PT ;  /* 0x0000000f00007c0c */ /* 0x000fe2000bf03070 */
[----:B------:R-:W-:Y:S02]  /*18470*/  @!P2 HADD2 R130, -R72.H0_H0, -RZ.H0_H0 ;  /* 0xa00000ff4882a230 */ /* 0x000fe40000000900 */
[--C-:B------:R-:W-:Y:S01]  /*18480*/  FADD.FTZ R0, R127, R50.reuse ;  /* 0x000000327f007221 */ /* 0x100fe20000010000 */
[----:B------:R-:W-:Y:S01]  /*18490*/  PRMT R50, R51, 0x7632, R50 ;  /* 0x0000763233327816 */ /* 0x000fe20000000032 */
[----:B------:R3:W3:Y:S01]  /*184a0*/  LDL.S16 R131, [R1+0x15c] ;  /* 0x00015c0001837983 */ /* 0x0006e20000100600 */
[----:B----4-:R-:W-:Y:S01]  /*184b0*/  @!P4 HADD2 R119, -R75.H0_H0, -RZ.H0_H0 ;  /* 0xa00000ff4b77c230 */ /* 0x010fe20000000900 */
[----:B------:R-:W-:Y:S01]  /*184c0*/  PRMT R29, R130, 0x7610, R29 ;  /* 0x00007610821d7816 */ /* 0x000fe2000000001d */
[----:B------:R-:W-:Y:S01]  /*184d0*/  MUFU.EX2 R127, R236 ;  /* 0x000000ec007f7308 */ /* 0x000fe20000000800 */
[----:B------:R4:W4:Y:S02]  /*184e0*/  LDL.S16 R122, [R1+0x158] ;  /* 0x00015800017a7983 */ /* 0x0009240000100600 */
[----:B------:R-:W-:Y:S01]  /*184f0*/  @!P2 PRMT R72, R29, 0x5410, RZ ;  /* 0x000054101d48a816 */ /* 0x000fe200000000ff */
[----:B------:R-:W-:Y:S01]  /*18500*/  FADD.FTZ R29, R70, R104 ;  /* 0x00000068461d7221 */ /* 0x000fe20000010000 */
[----:B-1----:R-:W-:Y:S01]  /*18510*/  F2FP.F16.F32.PACK_AB R179, R102, R103 ;  /* 0x0000006766b3723e */ /* 0x002fe200000000ff */
[----:B------:R-:W-:Y:S01]  /*18520*/  @!P2 STL.S16 [R1+0x150], R130 ;  /* 0x000150820100a387 */ /* 0x000fe20000100600 */
[----:B------:R-:W-:Y:S01]  /*18530*/  ISETP.LE.U32.AND P2, PT, R28, UR15, PT ;  /* 0x0000000f1c007c0c */ /* 0x000fe2000bf43070 */
[----:B------:R-:W-:Y:S01]  /*18540*/  FADD.FTZ R104, R126, R0 ;  /* 0x000000007e687221 */ /* 0x000fe20000010000 */
[----:B------:R-:W-:Y:S01]  /*18550*/  LOP3.LUT R0, R146, 0xffff, RZ, 0xc0, !PT ;  /* 0x0000ffff92007812 */ /* 0x000fe200078ec0ff */
[----:B------:R1:W-:Y:S01]  /*18560*/  @!P4 STL.S16 [R1+0x14c], R119 ;  /* 0x00014c770100c387 */ /* 0x0003e20000100600 */
[----:B------:R-:W-:Y:S01]  /*18570*/  SHF.R.U32.HI R28, RZ, 0x10, R146 ;  /* 0x00000010ff1c7819 */ /* 0x000fe20000011692 */
[----:B------:R-:W-:Y:S01]  /*18580*/  FADD.FTZ R29, R63, R29 ;  /* 0x0000001d3f1d7221 */ /* 0x000fe20000010000 */
[----:B------:R-:W-:Y:S01]  /*18590*/  SHF.R.U32.HI R0, RZ, 0x8, R0 ;  /* 0x00000008ff007819 */ /* 0x000fe20000011600 */
[----:B--2---:R2:W2:Y:S01]  /*185a0*/  MUFU.EX2 R107, R109 ;  /* 0x0000006d006b7308 */ /* 0x0044a20000000800 */
[----:B------:R-:W-:Y:S02]  /*185b0*/  LOP3.LUT R28, R28, 0xff, RZ, 0xc0, !PT ;  /* 0x000000ff1c1c7812 */ /* 0x000fe400078ec0ff */
[----:B------:R-:W-:Y:S02]  /*185c0*/  LOP3.LUT R0, R0, 0xffff, RZ, 0xc0, !PT ;  /* 0x0000ffff00007812 */ /* 0x000fe400078ec0ff */
[----:B------:R-:W-:Y:S05]  /*185d0*/  F2FP.F16.F32.PACK_AB R63, R121, R123 ;  /* 0x0000007b793f723e */ /* 0x000fea00000000ff */
[----:B------:R-:W1:Y:S01]  /*185e0*/  MUFU.EX2 R89, R230 ;  /* 0x000000e600597308 */ /* 0x000e620000000800 */
[----:B--2---:R-:W-:Y:S02]  /*185f0*/  PRMT R109, R119, 0x7610, R109 ;  /* 0x00007610776d7816 */ /* 0x004fe4000000006d */
[----:B------:R-:W-:Y:S02]  /*18600*/  F2FP.F16.F32.PACK_AB R167, R105, R107 ;  /* 0x0000006b69a7723e */ /* 0x000fe400000000ff */
[----:B-1----:R-:W-:Y:S02]  /*18610*/  PRMT R119, R75, 0x5410, R74 ;  /* 0x000054104b777816 */ /* 0x002fe4000000004a */
[----:B------:R-:W-:Y:S02]  /*18620*/  @!P4 PRMT R75, R109, 0x5410, RZ ;  /* 0x000054106d4bc816 */ /* 0x000fe400000000ff */
[----:B------:R-:W-:Y:S01]  /*18630*/  ISETP.LE.U32.AND P4, PT, R28, UR15, PT ;  /* 0x0000000f1c007c0c */ /* 0x000fe2000bf83070 */
[----:B------:R-:W-:Y:S01]  /*18640*/  STL [R1+0x35c], R119 ;  /* 0x00035c7701007387 */ /* 0x000fe20000100800 */
[----:B------:R-:W-:Y:S01]  /*18650*/  F2FP.F16.F32.PACK_AB R193, R89, R99 ;  /* 0x0000006359c1723e */ /* 0x000fe200000000ff */
[----:B------:R-:W-:Y:S01]  /*18660*/  FADD.FTZ R28, R120, R110 ;  /* 0x0000006e781c7221 */ /* 0x000fe20000010000 */
[----:B------:R-:W-:Y:S01]  /*18670*/  MUFU.EX2 R109, R245 ;  /* 0x000000f5006d7308 */ /* 0x000fe20000000800 */
[----:B------:R2:W2:Y:S02]  /*18680*/  LDL.S16 R130, [R1+0x154] ;  /* 0x0001540001827983 */ /* 0x0004a40000100600 */
[----:B------:R-:W-:Y:S04]  /*18690*/  FADD.FTZ R28, R106, R28 ;  /* 0x0000001c6a1c7221 */ /* 0x000fe80000010000 */
[----:B------:R-:W-:Y:S01]  /*186a0*/  FADD.FTZ R28, R44, R28 ;  /* 0x0000001c2c1c7221 */ /* 0x000fe20000010000 */
[----:B---3--:R-:W-:Y:S05]  /*186b0*/  @!P5 HADD2 R108, -R74.H0_H0, -RZ.H0_H0 ;  /* 0xa00000ff4a6cd230 */ /* 0x008fea0000000900 */
[----:B------:R-:W-:Y:S01]  /*186c0*/  PRMT R70, R108, 0x7610, R70 ;  /* 0x000076106c467816 */ /* 0x000fe20000000046 */
[----:B------:R1:W-:Y:S03]  /*186d0*/  @!P5 STL.S16 [R1+0x148], R108 ;  /* 0x0001486c0100d387 */ /* 0x0003e60000100600 */
[----:B------:R-:W-:Y:S02]  /*186e0*/  @!P5 PRMT R74, R70, 0x5410, RZ ;  /* 0x00005410464ad816 */ /* 0x000fe400000000ff */
[----:B------:R3:W3:Y:S01]  /*186f0*/  LDL.S16 R70, [R1+0x160] ;  /* 0x0001600001467983 */ /* 0x0006e20000100600 */
[----:B------:R-:W-:Y:S02]  /*18700*/  @!P6 HADD2 R131, -R49.H0_H0, -RZ.H0_H0 ;  /* 0xa00000ff3183e230 */ /* 0x000fe40000000900 */
[----:B----4-:R-:W-:Y:S03]  /*18710*/  @!P1 HADD2 R122, -R48.H0_H0, -RZ.H0_H0 ;  /* 0xa00000ff307a9230 */ /* 0x010fe60000000900 */
[----:B------:R-:W-:Y:S01]  /*18720*/  PRMT R126, R131, 0x7610, R126 ;  /* 0x00007610837e7816 */ /* 0x000fe2000000007e */
[----:B------:R4:W-:Y:S01]  /*18730*/  @!P6 STL.S16 [R1+0x15c], R131 ;  /* 0x00015c830100e387 */ /* 0x0009e20000100600 */
[----:B------:R-:W-:Y:S03]  /*18740*/  PRMT R125, R122, 0x7610, R125 ;  /* 0x000076107a7d7816 */ /* 0x000fe6000000007d */
[----:B------:R4:W-:Y:S01]  /*18750*/  @!P1 STL.S16 [R1+0x158], R122 ;  /* 0x0001587a01009387 */ /* 0x0009e20000100600 */
[----:B-1----:R-:W1:Y:S10]  /*18760*/  MUFU.EX2 R108, R247 ;  /* 0x000000f7006c7308 */ /* 0x002e740000000800 */
[----:B----4-:R-:W-:Y:S01]  /*18770*/  MUFU.EX2 R131, R142 ;  /* 0x0000008e00837308 */ /* 0x010fe20000000800 */
[----:B------:R-:W-:Y:S02]  /*18780*/  PRMT R122, R49, 0x5410, R48 ;  /* 0x00005410317a7816 */ /* 0x000fe40000000030 */
[----:B------:R-:W-:Y:S02]  /*18790*/  @!P6 PRMT R49, R126, 0x5410, RZ ;  /* 0x000054107e31e816 */ /* 0x000fe400000000ff */
[----:B------:R-:W-:Y:S01]  /*187a0*/  ISETP.LE.U32.AND P6, PT, R0, UR15, PT ;  /* 0x0000000f00007c0c */ /* 0x000fe2000bfc3070 */
[----:B------:R-:W-:Y:S01]  /*187b0*/  STL [R1+0x360], R122 ;  /* 0x0003607a01007387 */ /* 0x000fe20000100800 */
[----:B------:R-:W-:Y:S03]  /*187c0*/  SHF.R.U32.HI R0, RZ, 0x18, R146 ;  /* 0x00000018ff007819 */ /* 0x000fe60000011692 */
[----:B------:R-:W-:Y:S01]  /*187d0*/  MUFU.EX2 R142, R172 ;  /* 0x000000ac008e7308 */ /* 0x000fe20000000800 */
[----:B------:R-:W-:Y:S01]  /*187e0*/  @!P1 PRMT R48, R125, 0x5410, RZ ;  /* 0x000054107d309816 */ /* 0x000fe200000000ff */
[----:B------:R4:W4:Y:S01]  /*187f0*/  LDL.S16 R110, [R1+0x168] ;  /* 0x00016800016e7983 */ /* 0x0009220000100600 */
[----:B------:R-:W-:Y:S01]  /*18800*/  ISETP.LE.U32.AND P1, PT, R0, UR15, PT ;  /* 0x0000000f00007c0c */ /* 0x000fe2000bf23070 */
[----:B------:R-:W-:Y:S01]  /*18810*/  FADD.FTZ R0, R123, R124 ;  /* 0x0000007c7b007221 */ /* 0x000fe20000010000 */
[----:B------:R-:W-:Y:S01]  /*18820*/  PRMT R123, R51, 0x5410, R50 ;  /* 0x00005410337b7816 */ /* 0x000fe20000000032 */
[----:B--2---:R-:W-:Y:S01]  /*18830*/  @!P0 HADD2 R130, -R51.H0_H0, -RZ.H0_H0 ;  /* 0xa00000ff33828230 */ /* 0x004fe20000000900 */
[----:B-1----:R-:W-:Y:S01]  /*18840*/  F2FP.F16.F32.PACK_AB R161, R108, R109 ;  /* 0x0000006d6ca1723e */ /* 0x002fe200000000ff */
[----:B------:R2:W2:Y:S01]  /*18850*/  LDL.S16 R125, [R1+0x170] ;  /* 0x00017000017d7983 */ /* 0x0004a20000100600 */
[----:B------:R-:W-:Y:S01]  /*18860*/  FADD.FTZ R121, R121, R0 ;  /* 0x0000000079797221 */ /* 0x000fe20000010000 */
[----:B------:R-:W-:Y:S01]  /*18870*/  LOP3.LUT R0, R154, 0xff, RZ, 0xc0, !PT ;  /* 0x000000ff9a007812 */ /* 0x000fe200078ec0ff */
[----:B------:R-:W1:Y:S01]  /*18880*/  MUFU.EX2 R126, R237 ;  /* 0x000000ed007e7308 */ /* 0x000e620000000800 */
[----:B------:R-:W-:Y:S01]  /*18890*/  PRMT R106, R130, 0x7610, R106 ;  /* 0x00007610826a7816 */ /* 0x000fe2000000006a */
[----:B------:R1:W-:Y:S03]  /*188a0*/  @!P0 STL.S16 [R1+0x154], R130 ;  /* 0x0001548201008387 */ /* 0x0003e60000100600 */
[----:B------:R-:W-:Y:S01]  /*188b0*/  @!P0 PRMT R51, R106, 0x5410, RZ ;  /* 0x000054106a338816 */ /* 0x000fe200000000ff */
[----:B------:R-:W-:Y:S01]  /*188c0*/  STL [R1+0x370], R123 ;  /* 0x0003707b01007387 */ /* 0x000fe20000100800 */
[----:B------:R-:W-:Y:S01]  /*188d0*/  ISETP.LE.U32.AND P0, PT, R0, UR15, PT ;  /* 0x0000000f00007c0c */ /* 0x000fe2000bf03070 */
[----:B------:R-:W-:Y:S01]  /*188e0*/  FADD.FTZ R0, R68, R29 ;  /* 0x0000001d44007221 */ /* 0x000fe20000010000 */
[C---:B------:R-:W-:Y:S01]  /*188f0*/  F2FP.F16.F32.PACK_AB R29, R30.reuse, R68 ;  /* 0x000000441e1d723e */ /* 0x040fe200000000ff */
[----:B------:R2:W2:Y:S01]  /*18900*/  LDL.S16 R106, [R1+0x16c] ;  /* 0x00016c00016a7983 */ /* 0x0004a20000100600 */
[----:B------:R-:W-:Y:S01]  /*18910*/  PRMT R68, R69, 0x7632, R68 ;  /* 0x0000763245447816 */ /* 0x000fe20000000044 */
[----:B------:R-:W-:Y:S04]  /*18920*/  FADD.FTZ R30, R30, R0 ;  /* 0x000000001e1e7221 */ /* 0x000fe80000010000 */
[----:B------:R-:W-:Y:S01]  /*18930*/  FADD.FTZ R30, R86, R30 ;  /* 0x0000001e561e7221 */ /* 0x000fe20000010000 */
[----:B------:R-:W-:Y:S02]  /*18940*/  F2FP.F16.F32.PACK_AB R86, R87, R86 ;  /* 0x000000565756723e */ /* 0x000fe400000000ff */
[----:B-1----:R-:W-:Y:S01]  /*18950*/  F2FP.F16.F32.PACK_AB R159, R126, R127 ;  /* 0x0000007f7e9f723e */ /* 0x002fe200000000ff */
[----:B------:R-:W1:Y:S02]  /*18960*/  MUFU.EX2 R130, R234 ;  /* 0x000000ea00827308 */ /* 0x000e640000000800 */
[----:B-1----:R-:W-:Y:S01]  /*18970*/  F2FP.F16.F32.PACK_AB R197, R130, R136 ;  /* 0x0000008882c5723e */ /* 0x002fe200000000ff */
[----:B---3--:R-:W-:Y:S05]  /*18980*/  @!P3 HADD2 R70, -R50.H0_H0, -RZ.H0_H0 ;  /* 0xa00000ff3246b230 */ /* 0x008fea0000000900 */
[----:B------:R-:W-:Y:S01]  /*18990*/  PRMT R120, R70, 0x7610, R120 ;  /* 0x0000761046787816 */ /* 0x000fe20000000078 */
[----:B------:R1:W-:Y:S03]  /*189a0*/  @!P3 STL.S16 [R1+0x160], R70 ;  /* 0x000160460100b387 */ /* 0x0003e60000100600 */
[----:B------:R-:W-:Y:S02]  /*189b0*/  @!P3 PRMT R50, R120, 0x5410, RZ ;  /* 0x000054107832b816 */ /* 0x000fe400000000ff */
[----:B------:R-:W-:Y:S02]  /*189c0*/  PRMT R120, R69, 0x5410, R68 ;  /* 0x0000541045787816 */ /* 0x000fe40000000044 */
[----:B-1----:R-:W-:Y:S04]  /*189d0*/  LOP3.LUT R70, R154, 0xffff, RZ, 0xc0, !PT ;  /* 0x0000ffff9a467812 */ /* 0x002fe800078ec0ff */
[----:B------:R-:W-:Y:S04]  /*189e0*/  SHF.R.U32.HI R70, RZ, 0x8, R70 ;  /* 0x00000008ff467819 */ /* 0x000fe80000011646 */
[----:B------:R-:W-:Y:S02]  /*189f0*/  LOP3.LUT R0, R70, 0xffff, RZ, 0xc0, !PT ;  /* 0x0000ffff46007812 */ /* 0x000fe400078ec0ff */
[----:B------:R-:W-:Y:S02]  /*18a00*/  SHF.R.U32.HI R70, RZ, 0x10, R154 ;  /* 0x00000010ff467819 */ /* 0x000fe4000001169a */
[----:B------:R-:W-:Y:S01]  /*18a10*/  ISETP.LE.U32.AND P5, PT, R0, UR15, PT ;  /* 0x0000000f00007c0c */ /* 0x000fe2000bfa3070 */
[----:B------:R-:W-:Y:S01]  /*18a20*/  FADD.FTZ R0, R31, R104 ;  /* 0x000000681f007221 */ /* 0x000fe20000010000 */
[C---:B------:R-:W-:Y:S01]  /*18a30*/  F2FP.F16.F32.PACK_AB R31, R40.reuse, R31 ;  /* 0x0000001f281f723e */ /* 0x040fe200000000ff */
[----:B----4-:R-:W-:Y:S02]  /*18a40*/  @!P2 HADD2 R110, -R69.H0_H0, -RZ.H0_H0 ;  /* 0xa00000ff456ea230 */ /* 0x010fe40000000900 */
[----:B------:R-:W-:Y:S01]  /*18a50*/  FADD.FTZ R40, R40, R0 ;  /* 0x0000000028287221 */ /* 0x000fe20000010000 */
[----:B------:R-:W-:Y:S02]  /*18a60*/  LOP3.LUT R0, R70, 0xff, RZ, 0xc0, !PT ;  /* 0x000000ff46007812 */ /* 0x000fe400078ec0ff */
[----:B------:R-:W-:Y:S01]  /*18a70*/  PRMT R140, R110, 0x7610, R140 ;  /* 0x000076106e8c7816 */ /* 0x000fe2000000008c */
[----:B------:R1:W-:Y:S01]  /*18a80*/  @!P2 STL.S16 [R1+0x168], R110 ;  /* 0x0001686e0100a387 */ /* 0x0003e20000100600 */
[----:B------:R-:W-:Y:S01]  /*18a90*/  PRMT R70, R71, 0x7632, R70 ;  /* 0x0000763247467816 */ /* 0x000fe20000000046 */
[----:B--2---:R-:W-:Y:S01]  /*18aa0*/  @!P6 HADD2 R125, -R68.H0_H0, -RZ.H0_H0 ;  /* 0xa00000ff447de230 */ /* 0x004fe20000000900 */
[----:B------:R-:W-:Y:S01]  /*18ab0*/  @!P2 PRMT R69, R140, 0x5410, RZ ;  /* 0x000054108c45a816 */ /* 0x000fe200000000ff */
[----:B------:R2:W3:Y:S01]  /*18ac0*/  LDL.S16 R104, [R1+0x17c] ;  /* 0x00017c0001687983 */ /* 0x0004e20000100600 */
[----:B------:R-:W-:Y:S02]  /*18ad0*/  ISETP.LE.U32.AND P2, PT, R0, UR15, PT ;  /* 0x0000000f00007c0c */ /* 0x000fe4000bf43070 */
[----:B------:R-:W-:Y:S01]  /*18ae0*/  PRMT R124, R125, 0x7610, R124 ;  /* 0x000076107d7c7816 */ /* 0x000fe2000000007c */
[----:B------:R4:W-:Y:S01]  /*18af0*/  @!P6 STL.S16 [R1+0x170], R125 ;  /* 0x0001707d0100e387 */ /* 0x0009e20000100600 */
[C---:B------:R-:W-:Y:S01]  /*18b00*/  F2FP.F16.F32.PACK_AB R0, R42.reuse, R44 ;  /* 0x0000002c2a00723e */ /* 0x040fe200000000ff */
[----:B------:R-:W-:Y:S01]  /*18b10*/  FADD.FTZ R42, R42, R28 ;  /* 0x0000001c2a2a7221 */ /* 0x000fe20000010000 */
[----:B------:R-:W-:Y:S02]  /*18b20*/  @!P6 PRMT R68, R124, 0x5410, RZ ;  /* 0x000054107c44e816 */ /* 0x000fe400000000ff */
[----:B------:R-:W-:Y:S01]  /*18b30*/  SHF.R.U32.HI R28, RZ, 0x18, R154 ;  /* 0x00000018ff1c7819 */ /* 0x000fe2000001169a */
[----:B------:R-:W-:Y:S01]  /*18b40*/  @!P4 HADD2 R106, -R71.H0_H0, -RZ.H0_H0 ;  /* 0xa00000ff476ac230 */ /* 0x000fe20000000900 */
[----:B------:R-:W-:Y:S01]  /*18b50*/  PRMT R44, R45, 0x7632, R44 ;  /* 0x000076322d2c7816 */ /* 0x000fe2000000002c */
[----:B------:R-:W-:Y:S01]  /*18b60*/  FADD.FTZ R42, R62, R42 ;  /* 0x0000002a3e2a7221 */ /* 0x000fe20000010000 */
[----:B------:R-:W-:Y:S01]  /*18b70*/  ISETP.LE.U32.AND P6, PT, R28, UR15, PT ;  /* 0x0000000f1c007c0c */ /* 0x000fe2000bfc3070 */
[----:B------:R-:W-:Y:S01]  /*18b80*/  FADD.FTZ R28, R88, R121 ;  /* 0x00000079581c7221 */ /* 0x000fe20000010000 */
[----:B------:R-:W-:Y:S01]  /*18b90*/  PRMT R121, R71, 0x5410, R70 ;  /* 0x0000541047797816 */ /* 0x000fe20000000046 */
[----:B------:R2:W-:Y:S01]  /*18ba0*/  @!P4 STL.S16 [R1+0x16c], R106 ;  /* 0x00016c6a0100c387 */ /* 0x0005e20000100600 */
[----:B------:R-:W-:Y:S01]  /*18bb0*/  PRMT R145, R106, 0x7610, R145 ;  /* 0x000076106a917816 */ /* 0x000fe20000000091 */
[----:B------:R-:W-:Y:S01]  /*18bc0*/  FADD.FTZ R62, R60, R42 ;  /* 0x0000002a3c3e7221 */ /* 0x000fe20000010000 */
[C---:B------:R-:W-:Y:S01]  /*18bd0*/  F2FP.F16.F32.PACK_AB R88, R46.reuse, R88 ;  /* 0x000000582e58723e */ /* 0x040fe200000000ff */
[----:B------:R-:W3:Y:S01]  /*18be0*/  LDL.LU R172, [R1+0x46c] ;  /* 0x00046c0001ac7983 */ /* 0x000ee20000300800 */
[----:B------:R-:W-:Y:S01]  /*18bf0*/  @!P4 PRMT R71, R145, 0x5410, RZ ;  /* 0x000054109147c816 */ /* 0x000fe200000000ff */
[----:B------:R-:W-:Y:S01]  /*18c00*/  FADD.FTZ R46, R46, R28 ;  /* 0x0000001c2e2e7221 */ /* 0x000fe20000010000 */
[----:B------:R-:W-:Y:S01]  /*18c10*/  LOP3.LUT R28, R153, UR6, R170, 0x96, !PT ;  /* 0x00000006991c7c12 */ /* 0x000fe2000f8e96aa */
[----:B------:R3:W3:Y:S01]  /*18c20*/  LDL.S16 R140, [R1+0x178] ;  /* 0x00017800018c7983 */ /* 0x0006e20000100600 */
[----:B-1----:R-:W1:Y:S03]  /*18c30*/  MUFU.EX2 R110, R143 ;  /* 0x0000008f006e7308 */ /* 0x002e660000000800 */
[----:B------:R3:W3:Y:S01]  /*18c40*/  LDL.S16 R124, [R1+0x174] ;  /* 0x00017400017c7983 */ /* 0x0006e20000100600 */
[----:B----4-:R-:W-:Y:S01]  /*18c50*/  FADD.FTZ R125, R87, R30 ;  /* 0x0000001e577d7221 */ /* 0x010fe20000010000 */
[----:B------:R-:W-:Y:S01]  /*18c60*/  FADD.FTZ R30, R66, R40 ;  /* 0x00000028421e7221 */ /* 0x000fe20000010000 */
[----:B------:R-:W-:Y:S01]  /*18c70*/  LOP3.LUT R40, R28, 0xff, RZ, 0xc0, !PT ;  /* 0x000000ff1c287812 */ /* 0x000fe200078ec0ff */
[----:B------:R4:W-:Y:S03]  /*18c80*/  STL.64 [R1+0x368], R120 ;  /* 0x0003687801007387 */ /* 0x0009e60000100a00 */
[----:B------:R-:W-:Y:S01]  /*18c90*/  MUFU.EX2 R42, R241 ;  /* 0x000000f1002a7308 */ /* 0x000fe20000000800 */
[----:B------:R-:W-:Y:S01]  /*18ca0*/  FADD.FTZ R64, R64, R30 ;  /* 0x0000001e40407221 */ /* 0x000fe20000010000 */
[----:B------:R-:W-:Y:S01]  /*18cb0*/  LOP3.LUT R30, R28, 0xffff, RZ, 0xc0, !PT ;  /* 0x0000ffff1c1e7812 */ /* 0x000fe200078ec0ff */
[----:B------:R3:W3:Y:S01]  /*18cc0*/  LDL.S16 R145, [R1+0x180] ;  /* 0x0001800001917983 */ /* 0x0006e20000100600 */
[----:B------:R-:W-:Y:S02]  /*18cd0*/  ISETP.LE.U32.AND P4, PT, R40, UR15, PT ;  /* 0x0000000f28007c0c */ /* 0x000fe4000bf83070 */
[----:B------:R-:W-:Y:S04]  /*18ce0*/  SHF.R.U32.HI R30, RZ, 0x8, R30 ;  /* 0x00000008ff1e7819 */ /* 0x000fe8000001161e */
[----:B--2---:R-:W-:Y:S01]  /*18cf0*/  MUFU.EX2 R106, R243 ;  /* 0x000000f3006a7308 */ /* 0x004fe20000000800 */
[----:B-1----:R-:W-:Y:S02]  /*18d00*/  F2FP.F16.F32.PACK_AB R198, R110, R131 ;  /* 0x000000836ec6723e */ /* 0x002fe400000000ff */
[----:B------:R-:W-:Y:S04]  /*18d10*/  LOP3.LUT R30, R30, 0xffff, RZ, 0xc0, !PT ;  /* 0x0000ffff1e1e7812 */ /* 0x000fe800078ec0ff */
[----:B------:R-:W-:Y:S01]  /*18d20*/  ISETP.LE.U32.AND P3, PT, R30, UR15, PT ;  /* 0x0000000f1e007c0c */ /* 0x000fe2000bf63070 */
[--C-:B------:R-:W-:Y:S01]  /*18d30*/  FADD.FTZ R30, R99, R46.reuse ;  /* 0x0000002e631e7221 */ /* 0x100fe20000010000 */
[----:B------:R-:W-:Y:S01]  /*18d40*/  PRMT R46, R47, 0x7632, R46 ;  /* 0x000076322f2e7816 */ /* 0x000fe2000000002e */
[----:B------:R-:W1:Y:S01]  /*18d50*/  MUFU.EX2 R40, R244 ;  /* 0x000000f400287308 */ /* 0x000e620000000800 */
[----:B----4-:R-:W2:Y:S09]  /*18d60*/  LDL.LU.64 R120, [R1+0x58] ;  /* 0x0000580001787983 */ /* 0x010eb20000300a00 */
[----:B------:R-:W4:Y:S01]  /*18d70*/  MUFU.EX2 R143, R252 ;  /* 0x000000fc008f7308 */ /* 0x000f220000000800 */
[----:B-1----:R-:W-:Y:S02]  /*18d80*/  F2FP.F16.F32.PACK_AB R192, R40, R106 ;  /* 0x0000006a28c0723e */ /* 0x002fe400000000ff */
[----:B----4-:R-:W-:Y:S01]  /*18d90*/  F2FP.F16.F32.PACK_AB R194, R142, R143 ;  /* 0x0000008f8ec2723e */ /* 0x010fe200000000ff */
[----:B---3--:R-:W-:Y:S05]  /*18da0*/  @!P1 HADD2 R104, -R70.H0_H0, -RZ.H0_H0 ;  /* 0xa00000ff46689230 */ /* 0x008fea0000000900 */
[----:B------:R-:W-:Y:S01]  /*18db0*/  PRMT R66, R104, 0x7610, R66 ;  /* 0x0000761068427816 */ /* 0x000fe20000000042 */
[----:B------:R1:W-:Y:S03]  /*18dc0*/  @!P1 STL.S16 [R1+0x17c], R104 ;  /* 0x00017c6801009387 */ /* 0x0003e60000100600 */
[----:B------:R-:W-:Y:S01]  /*18dd0*/  @!P1 PRMT R70, R66, 0x5410, RZ ;  /* 0x0000541042469816 */ /* 0x000fe200000000ff */
[----:B------:R-:W-:Y:S01]  /*18de0*/  FADD.FTZ R66, R89, R30 ;  /* 0x0000001e59427221 */ /* 0x000fe20000010000 */
[--C-:B------:R-:W-:Y:S02]  /*18df0*/  SHF.R.U32.HI R30, RZ, 0x18, R28.reuse ;  /* 0x00000018ff1e7819 */ /* 0x100fe4000001161c */
[----:B------:R-:W-:Y:S01]  /*18e00*/  SHF.R.U32.HI R28, RZ, 0x10, R28 ;  /* 0x00000010ff1c7819 */ /* 0x000fe2000001161c */
[----:B------:R-:W-:Y:S03]  /*18e10*/  FADD.FTZ R66, R127, R66 ;  /* 0x000000427f427221 */ /* 0x000fe60000010000 */
[----:B------:R-:W-:Y:S01]  /*18e20*/  LOP3.LUT R28, R28, 0xff, RZ, 0xc0, !PT ;  /* 0x000000ff1c1c7812 */ /* 0x000fe200078ec0ff */
[----:B------:R-:W-:Y:S02]  /*18e30*/  @!P0 HADD2 R140, -R45.H0_H0, -RZ.H0_H0 ;  /* 0xa00000ff2d8c8230 */ /* 0x000fe40000000900 */
[----:B------:R-:W-:Y:S03]  /*18e40*/  @!P5 HADD2 R124, -R44.H0_H0, -RZ.H0_H0 ;  /* 0xa00000ff2c7cd230 */ /* 0x000fe60000000900 */
[----:B------:R-:W-:Y:S01]  /*18e50*/  PRMT R87, R140, 0x7610, R87 ;  /* 0x000076108c577816 */ /* 0x000fe20000000057 */
[----:B------:R-:W-:Y:S01]  /*18e60*/  @!P0 STL.S16 [R1+0x178], R140 ;  /* 0x0001788c01008387 */ /* 0x000fe20000100600 */
[----:B-1----:R-:W1:Y:S01]  /*18e70*/  MUFU.EX2 R104, R240 ;  /* 0x000000f000687308 */ /* 0x002e620000000800 */
[----:B------:R-:W-:Y:S02]  /*18e80*/  PRMT R60, R124, 0x7610, R60 ;  /* 0x000076107c3c7816 */ /* 0x000fe4000000003c */
[----:B------:R3:W-:Y:S01]  /*18e90*/  @!P5 STL.S16 [R1+0x174], R124 ;  /* 0x0001747c0100d387 */ /* 0x0007e20000100600 */
[----:B------:R-:W-:Y:S01]  /*18ea0*/  @!P2 HADD2 R145, -R47.H0_H0, -RZ.H0_H0 ;  /* 0xa00000ff2f91a230 */ /* 0x000fe20000000900 */
[----:B-1----:R-:W-:Y:S02]  /*18eb0*/  F2FP.F16.F32.PACK_AB R178, R42, R104 ;  /* 0x000000682ab2723e */ /* 0x002fe400000000ff */
[----:B---3--:R-:W-:Y:S02]  /*18ec0*/  PRMT R124, R45, 0x5410, R44 ;  /* 0x000054102d7c7816 */ /* 0x008fe4000000002c */
[----:B------:R-:W-:Y:S01]  /*18ed0*/  @!P5 PRMT R44, R60, 0x5410, RZ ;  /* 0x000054103c2cd816 */ /* 0x000fe200000000ff */
[----:B------:R-:W-:Y:S01]  /*18ee0*/  FADD.FTZ R60, R107, R64 ;  /* 0x000000406b3c7221 */ /* 0x000fe20000010000 */
[----:B------:R-:W-:Y:S01]  /*18ef0*/  @!P0 PRMT R45, R87, 0x5410, RZ ;  /* 0x00005410572d8816 */ /* 0x000fe200000000ff */
[----:B------:R-:W-:Y:S01]  /*18f00*/  STL [R1+0x374], R124 ;  /* 0x0003747c01007387 */ /* 0x000fe20000100800 */
[----:B------:R-:W-:Y:S01]  /*18f10*/  ISETP.LE.U32.AND P0, PT, R30, UR15, PT ;  /* 0x0000000f1e007c0c */ /* 0x000fe2000bf03070 */
[----:B------:R-:W-:Y:S01]  /*18f20*/  FADD.FTZ R105, R105, R60 ;  /* 0x0000003c69697221 */ /* 0x000fe20000010000 */
[----:B------:R-:W-:Y:S01]  /*18f30*/  ISETP.LE.U32.AND P5, PT, R28, UR15, PT ;  /* 0x0000000f1c007c0c */ /* 0x000fe2000bfa3070 */
[----:B------:R3:W4:Y:S01]  /*18f40*/  LDL.S16 R140, [R1+0x184] ;  /* 0x00018400018c7983 */ /* 0x0007220000100600 */
[----:B------:R-:W-:Y:S01]  /*18f50*/  FADD.FTZ R60, R109, R62 ;  /* 0x0000003e6d3c7221 */ /* 0x000fe20000010000 */
[----:B------:R-:W-:Y:S01]  /*18f60*/  FADD.FTZ R30, R103, R125 ;  /* 0x0000007d671e7221 */ /* 0x000fe20000010000 */
[----:B------:R-:W-:Y:S01]  /*18f70*/  PRMT R125, R47, 0x5410, R46 ;  /* 0x000054102f7d7816 */ /* 0x000fe2000000002e */
[----:B------:R3:W3:Y:S01]  /*18f80*/  LDL.S16 R158, [R1+0x188] ;  /* 0x00018800019e7983 */ /* 0x0006e20000100600 */
[----:B------:R-:W-:Y:S01]  /*18f90*/  PRMT R103, R145, 0x7610, R103 ;  /* 0x0000761091677816 */ /* 0x000fe20000000067 */
[----:B------:R1:W-:Y:S01]  /*18fa0*/  MUFU.EX2 R62, R186 ;  /* 0x000000ba003e7308 */ /* 0x0003e20000000800 */
[----:B------:R-:W-:Y:S01]  /*18fb0*/  FADD.FTZ R99, R108, R60 ;  /* 0x0000003c6c637221 */ /* 0x000fe20000010000 */
[----:B------:R3:W-:Y:S01]  /*18fc0*/  @!P2 STL.S16 [R1+0x180], R145 ;  /* 0x000180910100a387 */ /* 0x0007e20000100600 */
[----:B------:R-:W-:Y:S01]  /*18fd0*/  @!P2 PRMT R47, R103, 0x5410, RZ ;  /* 0x00005410672fa816 */ /* 0x000fe200000000ff */
[----:B------:R-:W-:Y:S01]  /*18fe0*/  FADD.FTZ R107, R126, R66 ;  /* 0x000000427e6b7221 */ /* 0x000fe20000010000 */
[----:B------:R-:W-:Y:S01]  /*18ff0*/  FADD.FTZ R66, R131, R105 ;  /* 0x0000006983427221 */ /* 0x000fe20000010000 */
[----:B--2---:R-:W-:Y:S01]  /*19000*/  STL [R1+0x37c], R120 ;  /* 0x00037c7801007387 */ /* 0x004fe20000100800 */
[----:B------:R-:W-:Y:S03]  /*19010*/  FADD.FTZ R89, R102, R30 ;  /* 0x0000001e66597221 */ /* 0x000fe60000010000 */
[----:B------:R-:W2:Y:S01]  /*19020*/  MUFU.EX2 R60, R187 ;  /* 0x000000bb003c7308 */ /* 0x000ea20000000800 */
[----:B------:R-:W-:Y:S01]  /*19030*/  FADD.FTZ R110, R110, R66 ;  /* 0x000000426e6e7221 */ /* 0x000fe20000010000 */
[----:B------:R-:W-:Y:S01]  /*19040*/  STL [R1+0x378], R121 ;  /* 0x0003787901007387 */ /* 0x000fe20000100800 */
[----:B------:R-:W-:Y:S01]  /*19050*/  FADD.FTZ R89, R136, R89 ;  /* 0x0000005988597221 */ /* 0x000fe20000010000 */
[----:B------:R-:W-:Y:S03]  /*19060*/  FADD.FTZ R99, R143, R99 ;  /* 0x000000638f637221 */ /* 0x000fe60000010000 */
[----:B------:R-:W-:Y:S01]  /*19070*/  FADD.FTZ R130, R130, R89 ;  /* 0x0000005982827221 */ /* 0x000fe20000010000 */
[----:B------:R-:W-:Y:S01]  /*19080*/  LOP3.LUT R89, R152, 0xff, RZ, 0xc0, !PT ;  /* 0x000000ff98597812 */ /* 0x000fe200078ec0ff */
[----:B-1----:R-:W3:Y:S01]  /*19090*/  LDL.LU R186, [R1+0x468] ;  /* 0x0004680001ba7983 */ /* 0x002ee20000300800 */
[----:B------:R1:W-:Y:S01]  /*190a0*/  MUFU.EX2 R87, R157 ;  /* 0x0000009d00577308 */ /* 0x0003e20000000800 */
[----:B------:R-:W-:Y:S02]  /*190b0*/  FADD.FTZ R142, R142, R99 ;  /* 0x000000638e8e7221 */ /* 0x000fe40000010000 */
[----:B------:R-:W-:Y:S01]  /*190c0*/  STL [R1+0x380], R125 ;  /* 0x0003807d01007387 */ /* 0x000fe20000100800 */
[----:B--2---:R-:W-:Y:S06]  /*190d0*/  F2FP.F16.F32.PACK_AB R163, R60, R62 ;  /* 0x0000003e3ca3723e */ /* 0x004fec00000000ff */
[----:B------:R-:W2:Y:S10]  /*190e0*/  MUFU.EX2 R30, R160 ;  /* 0x000000a0001e7308 */ /* 0x000eb40000000800 */
[----:B------:R2:W-:Y:S01]  /*190f0*/  MUFU.EX2 R99, R165 ;  /* 0x000000a500637308 */ /* 0x0005e20000000800 */
[----:B-1----:R-:W-:Y:S05]  /*19100*/  IMAD.WIDE.U32 R156, R156, -0x2daee0ad, RZ ;  /* 0xd2511f539c9c7825 */ /* 0x002fea00078e00ff */
[----:B------:R-:W-:Y:S04]  /*19110*/  LOP3.LUT R28, R157, UR6, R120, 0x96, !PT ;  /* 0x000000069d1c7c12 */ /* 0x000fe8000f8e9678 */
[----:B------:R-:W-:Y:S01]  /*19120*/  MUFU.EX2 R109, R246 ;  /* 0x000000f6006d7308 */ /* 0x000fe20000000800 */
[----:B------:R-:W-:Y:S02]  /*19130*/  LOP3.LUT R64, R28, 0xff, RZ, 0xc0, !PT ;  /* 0x000000ff1c407812 */ /* 0x000fe400078ec0ff */
[--C-:B------:R-:W-:Y:S02]  /*19140*/  SHF.R.U32.HI R66, RZ, 0x18, R28.reuse ;  /* 0x00000018ff427819 */ /* 0x100fe4000001161c */
[----:B------:R-:W-:Y:S02]  /*19150*/  ISETP.LE.U32.AND P2, PT, R64, UR15, PT ;  /* 0x0000000f40007c0c */ /* 0x000fe4000bf43070 */
[----:B------:R-:W-:Y:S02]  /*19160*/  LOP3.LUT R64, R28, 0xffff, RZ, 0xc0, !PT ;  /* 0x0000ffff1c407812 */ /* 0x000fe400078ec0ff */
[----:B------:R-:W-:Y:S02]  /*19170*/  SHF.R.U32.HI R28, RZ, 0x10, R28 ;  /* 0x00000010ff1c7819 */ /* 0x000fe4000001161c */
[----:B------:R-:W-:Y:S02]  /*19180*/  SHF.R.U32.HI R64, RZ, 0x8, R64 ;  /* 0x00000008ff407819 */ /* 0x000fe40000011640 */
[----:B------:R-:W-:Y:S02]  /*19190*/  LOP3.LUT R28, R28, 0xff, RZ, 0xc0, !PT ;  /* 0x000000ff1c1c7812 */ /* 0x000fe400078ec0ff */
[----:B------:R-:W-:Y:S02]  /*191a0*/  LOP3.LUT R64, R64, 0xffff, RZ, 0xc0, !PT ;  /* 0x0000ffff40407812 */ /* 0x000fe400078ec0ff */
[----:B--2---:R-:W-:Y:S01]  /*191b0*/  F2FP.F16.F32.PACK_AB R165, R30, R87 ;  /* 0x000000571ea5723e */ /* 0x004fe200000000ff */
[----:B----4-:R-:W-:Y:S02]  /*191c0*/  @!P6 HADD2 R140, -R46.H0_H0, -RZ.H0_H0 ;  /* 0xa00000ff2e8ce230 */ /* 0x010fe40000000900 */
[----:B---3--:R-:W-:Y:S03]  /*191d0*/  @!P4 HADD2 R158, -R65.H0_H0, -RZ.H0_H0 ;  /* 0xa00000ff419ec230 */ /* 0x008fe60000000900 */
[----:B------:R-:W-:Y:S01]  /*191e0*/  PRMT R102, R140, 0x7610, R102 ;  /* 0x000076108c667816 */ /* 0x000fe20000000066 */
[----:B------:R1:W-:Y:S03]  /*191f0*/  @!P6 STL.S16 [R1+0x184], R140 ;  /* 0x0001848c0100e387 */ /* 0x0003e60000100600 */
[----:B------:R-:W-:Y:S01]  /*19200*/  @!P6 PRMT R46, R102, 0x5410, RZ ;  /* 0x00005410662ee816 */ /* 0x000fe200000000ff */
[----:B------:R-:W2:Y:S01]  /*19210*/  LDL.LU R187, [R1+0x464] ;  /* 0x0004640001bb7983 */ /* 0x000ea20000300800 */
[----:B------:R-:W-:Y:S01]  /*19220*/  ISETP.LE.U32.AND P6, PT, R64, UR15, PT ;  /* 0x0000000f40007c0c */ /* 0x000fe2000bfc3070 */
[----:B------:R-:W-:Y:S01]  /*19230*/  MUFU.EX2 R102, R251 ;  /* 0x000000fb00667308 */ /* 0x000fe20000000800 */
[C---:B------:R-:W-:Y:S01]  /*19240*/  PRMT R64, R65.reuse, 0x7632, R64 ;  /* 0x0000763241407816 */ /* 0x040fe20000000040 */
[----:B------:R3:W4:Y:S01]  /*19250*/  LDL.S16 R150, [R1+0x194] ;  /* 0x0001940001967983 */ /* 0x0007220000100600 */
[----:B------:R-:W-:Y:S02]  /*19260*/  PRMT R151, R158, 0x7610, R151 ;  /* 0x000076109e977816 */ /* 0x000fe40000000097 */
[----:B------:R-:W-:Y:S01]  /*19270*/  PRMT R126, R65, 0x5410, R64 ;  /* 0x00005410417e7816 */ /* 0x000fe20000000040 */
[----:B------:R3:W3:Y:S01]  /*19280*/  LDL.S16 R103, [R1+0x190] ;  /* 0x0001900001677983 */ /* 0x0006e20000100600 */
[----:B------:R-:W-:Y:S03]  /*19290*/  @!P4 PRMT R65, R151, 0x5410, RZ ;  /* 0x000054109741c816 */ /* 0x000fe600000000ff */
[----:B------:R2:W3:Y:S04]  /*192a0*/  LDL.S16 R145, [R1+0x18c] ;  /* 0x00018c0001917983 */ /* 0x0004e80000100600 */
[----:B------:R-:W-:Y:S01]  /*192b0*/  @!P4 STL.S16 [R1+0x188], R158 ;  /* 0x0001889e0100c387 */ /* 0x000fe20000100600 */
[----:B------:R-:W-:Y:S02]  /*192c0*/  ISETP.LE.U32.AND P4, PT, R66, UR15, PT ;  /* 0x0000000f42007c0c */ /* 0x000fe4000bf83070 */
[----:B------:R-:W-:Y:S01]  /*192d0*/  PRMT R66, R67, 0x7632, R66 ;  /* 0x0000763243427816 */ /* 0x000fe20000000042 */
[----:B------:R2:W3:Y:S01]  /*192e0*/  LDL.S16 R131, [R1+0x1a0] ;  /* 0x0001a00001837983 */ /* 0x0004e20000100600 */
[----:B-1----:R-:W1:Y:S03]  /*192f0*/  MUFU.EX2 R140, R249 ;  /* 0x000000f9008c7308 */ /* 0x002e660000000800 */
[----:B------:R2:W3:Y:S01]  /*19300*/  LDL.S16 R105, [R1+0x19c] ;  /* 0x00019c0001697983 */ /* 0x0004e20000100600 */
[----:B-1----:R-:W-:Y:S03]  /*19310*/  F2FP.F16.F32.PACK_AB R195, R102, R140 ;  /* 0x0000008c66c3723e */ /* 0x002fe600000000ff */
[----:B--2---:R-:W-:Y:S01]  /*19320*/  STG.E.U16 desc[UR24][R186.64], R100 ;  /* 0x00000064ba007986 */ /* 0x004fe2000c101518 */
[----:B----4-:R-:W-:Y:S02]  /*19330*/  @!P3 HADD2 R150, -R64.H0_H0, -RZ.H0_H0 ;  /* 0xa00000ff4096b230 */ /* 0x010fe40000000900 */
[----:B---3--:R-:W-:Y:S03]  /*19340*/  @!P5 HADD2 R103, -R67.H0_H0, -RZ.H0_H0 ;  /* 0xa00000ff4367d230 */ /* 0x008fe60000000900 */
[----:B------:R-:W-:Y:S01]  /*19350*/  PRMT R127, R150, 0x7610, R127 ;  /* 0x00007610967f7816 */ /* 0x000fe2000000007f */
[----:B------:R-:W-:Y:S01]  /*19360*/  @!P3 STL.S16 [R1+0x194], R150 ;  /* 0x000194960100b387 */ /* 0x000fe20000100600 */
[----:B------:R-:W-:Y:S02]  /*19370*/  @!P0 HADD2 R145, -R66.H0_H0, -RZ.H0_H0 ;  /* 0xa00000ff42918230 */ /* 0x000fe40000000900 */
[----:B------:R-:W-:Y:S01]  /*19380*/  @!P3 PRMT R64, R127, 0x5410, RZ ;  /* 0x000054107f40b816 */ /* 0x000fe200000000ff */
[----:B------:R-:W-:Y:S01]  /*19390*/  @!P5 STL.S16 [R1+0x190], R103 ;  /* 0x000190670100d387 */ /* 0x000fe20000100600 */
[----:B------:R-:W-:Y:S02]  /*193a0*/  PRMT R127, R67, 0x5410, R66 ;  /* 0x00005410437f7816 */ /* 0x000fe40000000042 */
[----:B------:R-:W-:Y:S02]  /*193b0*/  PRMT R137, R145, 0x7610, R137 ;  /* 0x0000761091897816 */ /* 0x000fe40000000089 */
[----:B------:R-:W-:Y:S01]  /*193c0*/  PRMT R108, R103, 0x7610, R108 ;  /* 0x00007610676c7816 */ /* 0x000fe2000000006c */
[----:B------:R1:W-:Y:S01]  /*193d0*/  STL.64 [R1+0x348], R126 ;  /* 0x0003487e01007387 */ /* 0x0003e20000100a00 */
[----:B------:R-:W-:Y:S01]  /*193e0*/  @!P0 PRMT R66, R137, 0x5410, RZ ;  /* 0x0000541089428816 */ /* 0x000fe200000000ff */
[----:B------:R-:W-:Y:S01]  /*193f0*/  @!P2 HADD2 R131, -R41.H0_H0, -RZ.H0_H0 ;  /* 0xa00000ff2983a230 */ /* 0x000fe20000000900 */
[----:B------:R-:W-:Y:S01]  /*19400*/  @!P5 PRMT R67, R108, 0x5410, RZ ;  /* 0x000054106c43d816 */ /* 0x000fe200000000ff */
[----:B------:R2:W3:Y:S01]  /*19410*/  LDL.S16 R136, [R1+0x198] ;  /* 0x0001980001887983 */ /* 0x0004e20000100600 */
[----:B------:R-:W-:Y:S01]  /*19420*/  ISETP.LE.U32.AND P5, PT, R28, UR15, PT ;  /* 0x0000000f1c007c0c */ /* 0x000fe2000bfa3070 */
[----:B------:R-:W-:Y:S01]  /*19430*/  FADD.FTZ R28, R106, R107 ;  /* 0x0000006b6a1c7221 */ /* 0x000fe20000010000 */
[----:B------:R-:W-:Y:S01]  /*19440*/  ISETP.LE.U32.AND P3, PT, R89, UR15, PT ;  /* 0x0000000f59007c0c */ /* 0x000fe2000bf63070 */
[----:B------:R-:W-:Y:S01]  /*19450*/  @!P0 STL.S16 [R1+0x18c], R145 ;  /* 0x00018c9101008387 */ /* 0x000fe20000100600 */
[----:B------:R-:W-:Y:S01]  /*19460*/  SHF.R.U32.HI R89, RZ, 0x10, R152 ;  /* 0x00000010ff597819 */ /* 0x000fe20000011698 */
[----:B------:R-:W-:Y:S01]  /*19470*/  FADD.FTZ R106, R40, R28 ;  /* 0x0000001c286a7221 */ /* 0x000fe20000010000 */
[----:B------:R-:W-:Y:S01]  /*19480*/  PRMT R40, R41, 0x7632, R40 ;  /* 0x0000763229287816 */ /* 0x000fe20000000028 */
[----:B------:R2:W4:Y:S01]  /*19490*/  LDL.S16 R137, [R1+0x1a4] ;  /* 0x0001a40001897983 */ /* 0x0005220000100600 */
[----:B------:R-:W-:Y:S01]  /*194a0*/  LOP3.LUT R89, R89, 0xff, RZ, 0xc0, !PT ;  /* 0x000000ff59597812 */ /* 0x000fe200078ec0ff */
[----:B------:R-:W1:Y:S01]  /*194b0*/  MUFU.EX2 R108, R248 ;  /* 0x000000f8006c7308 */ /* 0x000e620000000800 */
[----:B------:R-:W-:Y:S01]  /*194c0*/  LOP3.LUT R28, R152, 0xffff, RZ, 0xc0, !PT ;  /* 0x0000ffff981c7812 */ /* 0x000fe200078ec0ff */
[----:B------:R-:W-:Y:S01]  /*194d0*/  @!P6 HADD2 R105, -R40.H0_H0, -RZ.H0_H0 ;  /* 0xa00000ff2869e230 */ /* 0x000fe20000000900 */
[----:B------:R-:W-:Y:S01]  /*194e0*/  ISETP.LE.U32.AND P0, PT, R89, UR15, PT ;  /* 0x0000000f59007c0c */ /* 0x000fe2000bf03070 */
[----:B------:R2:W-:Y:S01]  /*194f0*/  @!P2 STL.S16 [R1+0x1a0], R131 ;  /* 0x0001a0830100a387 */ /* 0x0005e20000100600 */
[----:B------:R-:W-:Y:S01]  /*19500*/  SHF.R.U32.HI R28, RZ, 0x8, R28 ;  /* 0x00000008ff1c7819 */ /* 0x000fe2000001161c */
[----:B------:R-:W-:Y:S01]  /*19510*/  FADD.FTZ R89, R104, R130 ;  /* 0x0000008268597221 */ /* 0x000fe20000010000 */
[----:B------:R-:W-:Y:S01]  /*19520*/  PRMT R144, R105, 0x7610, R144 ;  /* 0x0000761069907816 */ /* 0x000fe20000000090 */
[----:B------:R2:W-:Y:S01]  /*19530*/  @!P6 STL.S16 [R1+0x19c], R105 ;  /* 0x00019c690100e387 */ /* 0x0005e20000100600 */
[----:B------:R-:W-:Y:S01]  /*19540*/  LOP3.LUT R28, R28, 0xffff, RZ, 0xc0, !PT ;  /* 0x0000ffff1c1c7812 */ /* 0x000fe200078ec0ff */
[----:B------:R-:W-:Y:S01]  /*19550*/  FADD.FTZ R143, R42, R89 ;  /* 0x000000592a8f7221 */ /* 0x000fe20000010000 */
[----:B------:R-:W-:Y:S01]  /*19560*/  PRMT R42, R43, 0x7632, R42 ;  /* 0x000076322b2a7816 */ /* 0x000fe2000000002a */
[----:B------:R-:W-:Y:S01]  /*19570*/  MUFU.EX2 R89, R185 ;  /* 0x000000b900597308 */ /* 0x000fe20000000800 */
[----:B-1----:R-:W-:Y:S02]  /*19580*/  PRMT R127, R131, 0x7610, R127 ;  /* 0x00007610837f7816 */ /* 0x002fe4000000007f */
[----:B------:R-:W-:Y:S07]  /*19590*/  F2FP.F16.F32.PACK_AB R191, R108, R109 ;  /* 0x0000006d6cbf723e */ /* 0x000fee00000000ff */
[----:B------:R-:W1:Y:S01]  /*195a0*/  MUFU.EX2 R103, R164 ;  /* 0x000000a400677308 */ /* 0x000e620000000800 */
[----:B--2---:R-:W-:Y:S02]  /*195b0*/  PRMT R131, R41, 0x5410, R40 ;  /* 0x0000541029837816 */ /* 0x004fe40000000028 */
[----:B------:R-:W-:Y:S02]  /*195c0*/  @!P2 PRMT R41, R127, 0x5410, RZ ;  /* 0x000054107f29a816 */ /* 0x000fe400000000ff */
[----:B------:R-:W-:Y:S05]  /*195d0*/  ISETP.LE.U32.AND P2, PT, R28, UR15, PT ;  /* 0x0000000f1c007c0c */ /* 0x000fea000bf43070 */
[----:B------:R2:W2:Y:S01]  /*195e0*/  MUFU.EX2 R105, R184 ;  /* 0x000000b800697308 */ /* 0x0004a20000000800 */
[----:B------:R-:W-:Y:S02]  /*195f0*/  SHF.R.U32.HI R28, RZ, 0x18, R152 ;  /* 0x00000018ff1c7819 */ /* 0x000fe40000011698 */
[----:B------:R-:W-:Y:S02]  /*19600*/  @!P6 PRMT R40, R144, 0x5410, RZ ;  /* 0x000054109028e816 */ /* 0x000fe400000000ff */
[----:B------:R-:W-:Y:S01]  /*19610*/  ISETP.LE.U32.AND P6, PT, R28, UR15, PT ;  /* 0x0000000f1c007c0c */ /* 0x000fe2000bfc3070 */
[----:B------:R-:W-:Y:S01]  /*19620*/  FADD.FTZ R28, R87, R110 ;  /* 0x0000006e571c7221 */ /* 0x000fe20000010000 */
[----:B-1----:R-:W-:Y:S03]  /*19630*/  F2FP.F16.F32.PACK_AB R190, R99, R103 ;  /* 0x0000006763be723e */ /* 0x002fe600000000ff */
[----:B------:R-:W-:Y:S01]  /*19640*/  MUFU.EX2 R110, R200 ;  /* 0x000000c8006e7308 */ /* 0x000fe20000000800 */
[----:B------:R-:W-:Y:S01]  /*19650*/  FADD.FTZ R104, R30, R28 ;  /* 0x0000001c1e687221 */ /* 0x000fe20000010000 */
[----:B------:R-:W-:Y:S01]  /*19660*/  LOP3.LUT R28, R156, 0xff, RZ, 0xc0, !PT ;  /* 0x000000ff9c1c7812 */ /* 0x000fe200078ec0ff */
[----:B------:R-:W-:Y:S01]  /*19670*/  FADD.FTZ R30, R62, R142 ;  /* 0x0000008e3e1e7221 */ /* 0x000fe20000010000 */
[----:B------:R-:W-:Y:S01]  /*19680*/  FADD.FTZ R62, R140, R106 ;  /* 0x0000006a8c3e7221 */ /* 0x000fe20000010000 */
[----:B------:R-:W-:Y:S01]  /*19690*/  FADD.FTZ R106, R109, R143 ;  /* 0x0000008f6d6a7221 */ /* 0x000fe20000010000 */
[----:B------:R-:W-:Y:S04]  /*196a0*/  FADD.FTZ R104, R103, R104 ;  /* 0x0000006867687221 */ /* 0x000fe80000010000 */
[----:B------:R-:W-:Y:S01]  /*196b0*/  MUFU.EX2 R87, R210 ;  /* 0x000000d200577308 */ /* 0x000fe20000000800 */
[----:B--2---:R-:W2:Y:S01]  /*196c0*/  LDL.LU R184, [R1+0x460] ;  /* 0x0004600001b87983 */ /* 0x004ea20000300800 */
[----:B------:R-:W-:Y:S01]  /*196d0*/  FADD.FTZ R142, R60, R30 ;  /* 0x0000001e3c8e7221 */ /* 0x000fe20000010000 */
[----:B------:R-:W-:Y:S01]  /*196e0*/  PRMT R60, R61, 0x7632, R60 ;  /* 0x000076323d3c7816 */ /* 0x000fe2000000003c */
[----:B------:R-:W-:Y:S01]  /*196f0*/  FADD.FTZ R140, R102, R62 ;  /* 0x0000003e668c7221 */ /* 0x000fe20000010000 */
[----:B------:R-:W-:Y:S01]  /*19700*/  STL [R1+0x404], R131 ;  /* 0x0004048301007387 */ /* 0x000fe20000100800 */
[----:B------:R-:W-:Y:S01]  /*19710*/  FADD.FTZ R108, R108, R106 ;  /* 0x0000006a6c6c7221 */ /* 0x000fe20000010000 */
[----:B------:R-:W-:Y:S03]  /*19720*/  FADD.FTZ R106, R99, R104 ;  /* 0x00000068636a7221 */ /* 0x000fe60000010000 */
[----:B------:R-:W1:Y:S01]  /*19730*/  MUFU.EX2 R30, R168 ;  /* 0x000000a8001e7308 */ /* 0x000e620000000800 */
[----:B------:R2:W2:Y:S01]  /*19740*/  LDL.S16 R130, [R1+0x1ac] ;  /* 0x0001ac0001827983 */ /* 0x0004a20000100600 */
[----:B------:R-:W-:Y:S01]  /*19750*/  FADD.FTZ R103, R105, R142 ;  /* 0x0000008e69677221 */ /* 0x000fe20000010000 */
[C---:B------:R-:W-:Y:S02]  /*19760*/  F2FP.F16.F32.PACK_AB R105, R89.reuse, R105 ;  /* 0x000000695969723e */ /* 0x040fe400000000ff */
[----:B------:R-:W-:Y:S01]  /*19770*/  STL [R1+0x40c], R152 ;  /* 0x00040c9801007387 */ /* 0x000fe20000100800 */
[----:B------:R-:W-:Y:S04]  /*19780*/  FADD.FTZ R109, R89, R103 ;  /* 0x00000067596d7221 */ /* 0x000fe80000010000 */
[----:B------:R-:W-:Y:S01]  /*19790*/  MUFU.EX2 R62, R211 ;  /* 0x000000d3003e7308 */ /* 0x000fe20000000800 */
[----:B------:R-:W-:Y:S04]  /*197a0*/  STL [R1+0x408], R153 ;  /* 0x0004089901007387 */ /* 0x000fe80000100800 */
[----:B------:R-:W2:Y:S05]  /*197b0*/  LDL.LU R185, [R1+0x45c] ;  /* 0x00045c0001b97983 */ /* 0x000eaa0000300800 */
[----:B------:R-:W-:Y:S01]  /*197c0*/  MUFU.EX2 R99, R208 ;  /* 0x000000d000637308 */ /* 0x000fe20000000800 */
[----:B------:R2:W2:Y:S01]  /*197d0*/  LDL.S16 R127, [R1+0x1a8] ;  /* 0x0001a800017f7983 */ /* 0x0004a20000100600 */
[----:B-1----:R-:W-:Y:S01]  /*197e0*/  FADD.FTZ R89, R30, R106 ;  /* 0x0000006a1e597221 */ /* 0x002fe20000010000 */
[----:B---3--:R-:W-:Y:S05]  /*197f0*/  @!P5 HADD2 R136, -R43.H0_H0, -RZ.H0_H0 ;  /* 0xa00000ff2b88d230 */ /* 0x008fea0000000900 */
[----:B------:R-:W-:Y:S01]  /*19800*/  PRMT R141, R136, 0x7610, R141 ;  /* 0x00007610888d7816 */ /* 0x000fe2000000008d */
[----:B------:R1:W-:Y:S01]  /*19810*/  @!P5 STL.S16 [R1+0x198], R136 ;  /* 0x000198880100d387 */ /* 0x0003e20000100600 */
[----:B----4-:R-:W-:Y:S03]  /*19820*/  @!P4 HADD2 R137, -R42.H0_H0, -RZ.H0_H0 ;  /* 0xa00000ff2a89c230 */ /* 0x010fe60000000900 */
[----:B------:R-:W3:Y:S02]  /*19830*/  LDL.LU R200, [R1+0x458] ;  /* 0x0004580001c87983 */ /* 0x000ee40000300800 */
[----:B------:R-:W-:Y:S02]  /*19840*/  PRMT R107, R137, 0x7610, R107 ;  /* 0x00007610896b7816 */ /* 0x000fe4000000006b */
[----:B-1----:R-:W-:Y:S02]  /*19850*/  PRMT R136, R43, 0x5410, R42 ;  /* 0x000054102b887816 */ /* 0x002fe4000000002a */
[----:B------:R-:W-:Y:S02]  /*19860*/  @!P4 PRMT R42, R107, 0x5410, RZ ;  /* 0x000054106b2ac816 */ /* 0x000fe400000000ff */
[----:B------:R-:W-:Y:S01]  /*19870*/  @!P5 PRMT R43, R141, 0x5410, RZ ;  /* 0x000054108d2bd816 */ /* 0x000fe200000000ff */
[----:B------:R-:W-:Y:S01]  /*19880*/  STL [R1+0x410], R136 ;  /* 0x0004108801007387 */ /* 0x000fe20000100800 */
[----:B------:R-:W-:Y:S01]  /*19890*/  ISETP.LE.U32.AND P5, PT, R28, UR15, PT ;  /* 0x0000000f1c007c0c */ /* 0x000fe2000bfa3070 */
[----:B------:R1:W4:Y:S01]  /*198a0*/  MUFU.EX2 R107, R212 ;  /* 0x000000d4006b7308 */ /* 0x0003220000000800 */
[----:B------:R-:W-:Y:S01]  /*198b0*/  LOP3.LUT R28, R156, 0xffff, RZ, 0xc0, !PT ;  /* 0x0000ffff9c1c7812 */ /* 0x000fe200078ec0ff */
[----:B------:R4:W-:Y:S03]  /*198c0*/  @!P4 STL.S16 [R1+0x1a4], R137 ;  /* 0x0001a4890100c387 */ /* 0x0009e60000100600 */
[----:B------:R-:W-:Y:S01]  /*198d0*/  SHF.R.U32.HI R28, RZ, 0x8, R28 ;  /* 0x00000008ff1c7819 */ /* 0x000fe2000001161c */
[----:B------:R-:W3:Y:S03]  /*198e0*/  LDL.LU R210, [R1+0x454] ;  /* 0x0004540001d27983 */ /* 0x000ee60000300800 */
[----:B------:R-:W-:Y:S04]  /*198f0*/  LOP3.LUT R28, R28, 0xffff, RZ, 0xc0, !PT ;  /* 0x0000ffff1c1c7812 */ /* 0x000fe800078ec0ff */
[----:B------:R-:W-:Y:S02]  /*19900*/  ISETP.LE.U32.AND P4, PT, R28, UR15, PT ;  /* 0x0000000f1c007c0c */ /* 0x000fe4000bf83070 */
[----:B------:R-:W-:Y:S01]  /*19910*/  SHF.R.U32.HI R28, RZ, 0x10, R156 ;  /* 0x00000010ff1c7819 */ /* 0x000fe2000001169c */
[----:B-1----:R-:W3:Y:S01]  /*19920*/  LDL.LU R212, [R1+0x450] ;  /* 0x0004500001d47983 */ /* 0x002ee20000300800 */
[----:B----4-:R-:W-:Y:S02]  /*19930*/  FADD.FTZ R104, R107, R108 ;  /* 0x0000006c6b687221 */ /* 0x010fe40000010000 */
[----:B------:R-:W-:Y:S02]  /*19940*/  LOP3.LUT R28, R28, 0xff, RZ, 0xc0, !PT ;  /* 0x000000ff1c1c7812 */ /* 0x000fe400078ec0ff */
[C---:B------:R-:W-:Y:S04]  /*19950*/  F2FP.F16.F32.PACK_AB R107, R62.reuse, R107 ;  /* 0x0000006b3e6b723e */ /* 0x040fe800000000ff */
[----:B------:R-:W-:Y:S01]  /*19960*/  PRMT R106, R107, 0x7632, R106 ;  /* 0x000076326b6a7816 */ /* 0x000fe2000000006a */
[----:B------:R-:W-:Y:S01]  /*19970*/  FADD.FTZ R137, R62, R104 ;  /* 0x000000683e897221 */ /* 0x000fe20000010000 */
[----:B------:R-:W-:Y:S01]  /*19980*/  PRMT R62, R63, 0x7632, R62 ;  /* 0x000076323f3e7816 */ /* 0x000fe2000000003e */
[----:B--2---:R-:W-:Y:S05]  /*19990*/  @!P3 HADD2 R130, -R61.H0_H0, -RZ.H0_H0 ;  /* 0xa00000ff3d82b230 */ /* 0x004fea0000000900 */
[----:B------:R-:W-:Y:S01]  /*199a0*/  PRMT R126, R130, 0x7610, R126 ;  /* 0x00007610827e7816 */ /* 0x000fe2000000007e */
[----:B------:R1:W-:Y:S04]  /*199b0*/  @!P3 STL.S16 [R1+0x1ac], R130 ;  /* 0x0001ac820100b387 */ /* 0x0003e80000100600 */
[----:B------:R-:W-:Y:S01]  /*199c0*/  STG.E.U16 desc[UR24][R184.64], R96 ;  /* 0x00000060b8007986 */ /* 0x000fe2000c101518 */
[----:B------:R-:W-:Y:S03]  /*199d0*/  @!P2 HADD2 R127, -R60.H0_H0, -RZ.H0_H0 ;  /* 0xa00000ff3c7fa230 */ /* 0x000fe60000000900 */
[----:B------:R-:W-:Y:S02]  /*199e0*/  STG.E.U16 desc[UR24][R184.64+0x2], R97 ;  /* 0x00000261b8007986 */ /* 0x000fe4000c101518 */
[----:B------:R-:W-:Y:S02]  /*199f0*/  PRMT R125, R127, 0x7610, R125 ;  /* 0x000076107f7d7816 */ /* 0x000fe4000000007d */
[----:B------:R2:W-:Y:S04]  /*19a00*/  @!P2 STL.S16 [R1+0x1a8], R127 ;  /* 0x0001a87f0100a387 */ /* 0x0005e80000100600 */
[----:B------:R4:W-:Y:S04]  /*19a10*/  STG.E.U16 desc[UR24][R180.64+0x10], R112 ;  /* 0x00001070b4007986 */ /* 0x0009e8000c101518 */
[----:B------:R-:W-:Y:S01]  /*19a20*/  STG.E.U16 desc[UR24][R180.64+0x12], R101 ;  /* 0x00001265b4007986 */ /* 0x000fe2000c101518 */
[----:B-1----:R-:W-:Y:S02]  /*19a30*/  PRMT R130, R61, 0x5410, R60 ;  /* 0x000054103d827816 */ /* 0x002fe4000000003c */
[----:B------:R-:W-:Y:S01]  /*19a40*/  @!P3 PRMT R61, R126, 0x5410, RZ ;  /* 0x000054107e3db816 */ /* 0x000fe200000000ff */
[----:B------:R-:W-:Y:S01]  /*19a50*/  STG.E.U16 desc[UR24][R182.64+0x10], R113 ;  /* 0x00001071b6007986 */ /* 0x000fe2000c101518 */
[----:B------:R-:W-:Y:S02]  /*19a60*/  ISETP.LE.U32.AND P3, PT, R28, UR15, PT ;  /* 0x0000000f1c007c0c */ /* 0x000fe4000bf63070 */
[----:B------:R-:W-:Y:S01]  /*19a70*/  SHF.R.U32.HI R28, RZ, 0x18, R156 ;  /* 0x00000018ff1c7819 */ /* 0x000fe2000001169c */
[----:B------:R-:W-:Y:S01]  /*19a80*/  STL [R1+0x414], R130 ;  /* 0x0004148201007387 */ /* 0x000fe20000100800 */
[----:B------:R-:W-:Y:S02]  /*19a90*/  @!P2 PRMT R60, R125, 0x5410, RZ ;  /* 0x000054107d3ca816 */ /* 0x000fe400000000ff */
[----:B------:R-:W-:Y:S01]  /*19aa0*/  ISETP.LE.U32.AND P2, PT, R28, UR15, PT ;  /* 0x0000000f1c007c0c */ /* 0x000fe2000bf43070 */
[----:B------:R-:W-:Y:S01]  /*19ab0*/  IMAD.U32 R28, RZ, RZ, UR31 ;  /* 0x0000001fff1c7e24 */ /* 0x000fe2000f8e00ff */
[----:B------:R-:W-:Y:S04]  /*19ac0*/  STL [R1+0x41c], R156 ;  /* 0x00041c9c01007387 */ /* 0x000fe80000100800 */
[----:B------:R-:W-:Y:S01]  /*19ad0*/  LOP3.LUT R102, R223, UR23, R28, 0x96, !PT ;  /* 0x00000017df667c12 */ /* 0x000fe2000f8e961c */
[----:B------:R-:W-:Y:S01]  /*19ae0*/  STL [R1+0x418], R157 ;  /* 0x0004189d01007387 */ /* 0x000fe20000100800 */
[----:B------:R-:W1:Y:S03]  /*19af0*/  MUFU.EX2 R28, R169 ;  /* 0x000000a9001c7308 */ /* 0x000e660000000800 */
[----:B--2---:R2:W2:Y:S01]  /*19b00*/  LDL.S16 R127, [R1+0x1f0] ;  /* 0x0001f000017f7983 */ /* 0x0044a20000100600 */
[----:B----4-:R-:W-:Y:S01]  /*19b10*/  PRMT R112, R63, 0x5410, R62 ;  /* 0x000054103f707816 */ /* 0x010fe2000000003e */
[----:B------:R-:W-:Y:S04]  /*19b20*/  IMAD.WIDE.U32 R150, R102, -0x326172a9, RZ ;  /* 0xcd9e8d5766967825 */ /* 0x000fe800078e00ff */
[----:B------:R-:W-:Y:S01]  /*19b30*/  FADD.FTZ R102, R110, R140 ;  /* 0x0000008c6e667221 */ /* 0x000fe20000010000 */
[----:B------:R4:W4:Y:S01]  /*19b40*/  LDL.S16 R126, [R1+0x1d8] ;  /* 0x0001d800017e7983 */ /* 0x0009220000100600 */
[----:B------:R-:W-:Y:S02]  /*19b50*/  F2FP.F16.F32.PACK_AB R110, R87, R110 ;  /* 0x0000006e576e723e */ /* 0x000fe400000000ff */
[----:B------:R-:W-:Y:S01]  /*19b60*/  LOP3.LUT R103, R151, UR20, R216, 0x96, !PT ;  /* 0x0000001497677c12 */ /* 0x000fe2000f8e96d8 */
[----:B------:R2:W4:Y:S01]  /*19b70*/  LDL.S16 R104, [R1+0x1ec] ;  /* 0x0001ec0001687983 */ /* 0x0005220000100600 */
[----:B------:R-:W-:Y:S01]  /*19b80*/  LOP3.LUT R142, R219, UR22, R150, 0x96, !PT ;  /* 0x00000016db8e7c12 */ /* 0x000fe2000f8e9696 */
[----:B------:R-:W-:Y:S02]  /*19b90*/  FADD.FTZ R208, R87, R102 ;  /* 0x0000006657d07221 */ /* 0x000fe40000010000 */
[----:B------:R-:W-:Y:S01]  /*19ba0*/  STG.E.U16 desc[UR24][R182.64+0x12], R116 ;  /* 0x00001274b6007986 */ /* 0x000fe2000c101518 */
[----:B------:R-:W1:Y:S02]  /*19bb0*/  MUFU.EX2 R87, R204 ;  /* 0x000000cc00577308 */ /* 0x000e640000000800 */
[C---:B-1----:R-:W-:Y:S01]  /*19bc0*/  F2FP.F16.F32.PACK_AB R119, R28.reuse, R30 ;  /* 0x0000001e1c77723e */ /* 0x042fe200000000ff */
[--C-:B------:R-:W-:Y:S01]  /*19bd0*/  FADD.FTZ R125, R28, R89.reuse ;  /* 0x000000591c7d7221 */ /* 0x100fe20000010000 */
[----:B------:R-:W-:Y:S01]  /*19be0*/  PRMT R89, R0, 0x7632, R89 ;  /* 0x0000763200597816 */ /* 0x000fe20000000059 */
[----:B------:R-:W-:Y:S01]  /*19bf0*/  STG.E.U16 desc[UR24][R186.64+0x10], R84 ;  /* 0x00001054ba007986 */ /* 0x000fe2000c101518 */
[----:B------:R-:W-:Y:S01]  /*19c00*/  FADD.FTZ R28, R99, R109 ;  /* 0x0000006d631c7221 */ /* 0x000fe20000010000 */
[----:B------:R-:W-:Y:S02]  /*19c10*/  IMAD.WIDE.U32 R102, R103, -0x2daee0ad, RZ ;  /* 0xd2511f5367667825 */ /* 0x000fe400078e00ff */
[----:B------:R-:W-:Y:S02]  /*19c20*/  STG.E.U16 desc[UR24][R186.64+0xe], R85 ;  /* 0x00000e55ba007986 */ /* 0x000fe4000c101518 */
[----:B------:R-:W-:Y:S01]  /*19c30*/  IMAD.WIDE.U32 R142, R142, -0x2daee0ad, RZ ;  /* 0xd2511f538e8e7825 */ /* 0x000fe200078e00ff */
[----:B------:R-:W-:Y:S01]  /*19c40*/  LOP3.LUT R144, R103, UR19, R174, 0x96, !PT ;  /* 0x0000001367907c12 */ /* 0x000fe2000f8e96ae */
[----:B------:R-:W-:Y:S03]  /*19c50*/  STG.E.U16 desc[UR24][R184.64+0x10], R81 ;  /* 0x00001051b8007986 */ /* 0x000fe6000c101518 */
[----:B------:R-:W-:Y:S01]  /*19c60*/  LOP3.LUT R143, R143, UR12, R102, 0x96, !PT ;  /* 0x0000000c8f8f7c12 */ /* 0x000fe2000f8e9666 */
[----:B------:R1:W-:Y:S01]  /*19c70*/  STG.E.U16 desc[UR24][R184.64+0x12], R80 ;  /* 0x00001250b8007986 */ /* 0x0003e2000c101518 */
[C---:B------:R-:W-:Y:S01]  /*19c80*/  F2FP.F16.F32.PACK_AB R102, R87.reuse, R99 ;  /* 0x000000635766723e */ /* 0x040fe200000000ff */
[----:B------:R-:W-:Y:S01]  /*19c90*/  FADD.FTZ R204, R87, R28 ;  /* 0x0000001c57cc7221 */ /* 0x000fe20000010000 */
[----:B------:R-:W-:Y:S01]  /*19ca0*/  IMAD.WIDE.U32 R144, R144, -0x326172a9, RZ ;  /* 0xcd9e8d5790907825 */ /* 0x000fe200078e00ff */
[----:B------:R-:W-:Y:S04]  /*19cb0*/  STG.E.U16 desc[UR24][R180.64+0x20], R82 ;  /* 0x00002052b4007986 */ /* 0x000fe8000c101518 */
[----:B------:R-:W-:Y:S01]  /*19cc0*/  LOP3.LUT R108, R145, UR13, R218, 0x96, !PT ;  /* 0x0000000d916c7c12 */ /* 0x000fe2000f8e96da */
[----:B------:R-:W-:Y:S04]  /*19cd0*/  STG.E.U16 desc[UR24][R180.64+0x22], R83 ;  /* 0x00002253b4007986 */ /* 0x000fe8000c101518 */
[----:B------:R-:W-:Y:S01]  /*19ce0*/  STG.E.U16 desc[UR24][R182.64+0x22], R2 ;  /* 0x00002202b6007986 */ /* 0x000fe2000c101518 */
[----:B------:R-:W-:Y:S03]  /*19cf0*/  IMAD.WIDE.U32 R108, R108, -0x2daee0ad, RZ ;  /* 0xd2511f536c6c7825 */ /* 0x000fe600078e00ff */
[----:B------:R-:W-:Y:S02]  /*19d00*/  STG.E.U16 desc[UR24][R182.64+0x20], R3 ;  /* 0x00002003b6007986 */ /* 0x000fe4000c101518 */
[----:B------:R-:W-:Y:S01]  /*19d10*/  LOP3.LUT R170, R109, UR10, R142, 0x96, !PT ;  /* 0x0000000a6daa7c12 */ /* 0x000fe2000f8e968e */
[----:B------:R-:W-:Y:S01]  /*19d20*/  IMAD.WIDE.U32 R142, R143, -0x326172a9, RZ ;  /* 0xcd9e8d578f8e7825 */ /* 0x000fe200078e00ff */
[----:B------:R-:W-:Y:S03]  /*19d30*/  STG.E.U16 desc[UR24][R186.64+0x20], R56 ;  /* 0x00002038ba007986 */ /* 0x000fe6000c101518 */
[----:B------:R-:W-:Y:S01]  /*19d40*/  IMAD.WIDE.U32 R170, R170, -0x326172a9, RZ ;  /* 0xcd9e8d57aaaa7825 */ /* 0x000fe200078e00ff */
[----:B------:R-:W-:Y:S01]  /*19d50*/  LOP3.LUT R144, R143, UR11, R144, 0x96, !PT ;  /* 0x0000000b8f907c12 */ /* 0x000fe2000f8e9690 */
[----:B------:R-:W-:Y:S01]  /*19d60*/  STG.E.U16 desc[UR24][R186.64+0x1e], R57 ;  /* 0x00001e39ba007986 */ /* 0x000fe2000c101518 */
[----:B-1----:R-:W-:Y:S02]  /*19d70*/  PRMT R80, R196, 0x7610, R80 ;  /* 0x00007610c4507816 */ /* 0x002fe40000000050 */
[----:B------:R-:W-:Y:S01]  /*19d80*/  LOP3.LUT R158, R171, UR9, R142, 0x96, !PT ;  /* 0x00000009ab9e7c12 */ /* 0x000fe2000f8e968e */
[----:B------:R-:W-:Y:S01]  /*19d90*/  STG.E.U16 desc[UR24][R184.64+0x22], R58 ;  /* 0x0000223ab8007986 */ /* 0x000fe2000c101518 */
[----:B------:R-:W-:Y:S03]  /*19da0*/  IMAD.WIDE.U32 R246, R144, -0x2daee0ad, RZ ;  /* 0xd2511f5390f67825 */ /* 0x000fe600078e00ff */
[----:B------:R-:W-:Y:S02]  /*19db0*/  STG.E.U16 desc[UR24][R184.64+0x20], R59 ;  /* 0x0000203bb8007986 */ /* 0x000fe4000c101518 */
[----:B------:R-:W-:Y:S02]  /*19dc0*/  LOP3.LUT R143, R247, UR8, R108, 0x96, !PT ;  /* 0x00000008f78f7c12 */ /* 0x000fe4000f8e966c */
[----:B------:R1:W-:Y:S03]  /*19dd0*/  STG.E.U16 desc[UR24][R180.64+0x30], R77 ;  /* 0x0000304db4007986 */ /* 0x0003e6000c101518 */
[----:B------:R-:W-:Y:S01]  /*19de0*/  IMAD.WIDE.U32 R142, R143, -0x326172a9, RZ ;  /* 0xcd9e8d578f8e7825 */ /* 0x000fe200078e00ff */
[----:B------:R1:W-:Y:S04]  /*19df0*/  STG.E.U16 desc[UR24][R180.64+0x32], R76 ;  /* 0x0000324cb4007986 */ /* 0x0003e8000c101518 */
[----:B------:R-:W-:Y:S01]  /*19e00*/  LOP3.LUT R30, R143, UR7, R170, 0x96, !PT ;  /* 0x000000078f1e7c12 */ /* 0x000fe2000f8e96aa */
[----:B------:R1:W-:Y:S01]  /*19e10*/  STG.E.U16 desc[UR24][R182.64+0x30], R79 ;  /* 0x0000304fb6007986 */ /* 0x0003e2000c101518 */
[----:B------:R-:W-:Y:S02]  /*19e20*/  LOP3.LUT R241, R142, 0xff, RZ, 0xc0, !PT ;  /* 0x000000ff8ef17812 */ /* 0x000fe400078ec0ff */
[----:B------:R-:W-:Y:S01]  /*19e30*/  LOP3.LUT R28, R30, 0xff, RZ, 0xc0, !PT ;  /* 0x000000ff1e1c7812 */ /* 0x000fe200078ec0ff */
[----:B------:R1:W-:Y:S01]  /*19e40*/  STG.E.U16 desc[UR24][R182.64+0x32], R78 ;  /* 0x0000324eb6007986 */ /* 0x0003e2000c101518 */
[----:B------:R-:W-:Y:S02]  /*19e50*/  SHF.R.U32.HI R211, RZ, 0x18, R30 ;  /* 0x00000018ffd37819 */ /* 0x000fe4000001161e */
[----:B------:R-:W-:Y:S01]  /*19e60*/  SHF.R.U32.HI R238, RZ, 0x18, R142 ;  /* 0x00000018ffee7819 */ /* 0x000fe2000001168e */
[----:B------:R-:W-:Y:S04]  /*19e70*/  STG.E.U16 desc[UR24][R186.64+0x30], R52 ;  /* 0x00003034ba007986 */ /* 0x000fe8000c101518 */
[----:B------:R-:W-:Y:S04]  /*19e80*/  STG.E.U16 desc[UR24][R186.64+0x2e], R53 ;  /* 0x00002e35ba007986 */ /* 0x000fe8000c101518 */
[----:B------:R1:W-:Y:S02]  /*19e90*/  STG.E.U16 desc[UR24][R184.64+0x30], R55 ;  /* 0x00003037b8007986 */ /* 0x0003e4000c101518 */
[----:B-1----:R-:W-:Y:S02]  /*19ea0*/  PRMT R77, R179, 0x7632, R77 ;  /* 0x00007632b34d7816 */ /* 0x002fe4000000004d */
[----:B------:R1:W-:Y:S01]  /*19eb0*/  STG.E.U16 desc[UR24][R184.64+0x32], R54 ;  /* 0x00003236b8007986 */ /* 0x0003e2000c101518 */
[----:B------:R-:W-:Y:S03]  /*19ec0*/  PRMT R76, R161, 0x7610, R76 ;  /* 0x00007610a14c7816 */ /* 0x000fe6000000004c */
[----:B------:R1:W-:Y:S01]  /*19ed0*/  STG.E.U16 desc[UR24][R180.64+0x40], R73 ;  /* 0x00004049b4007986 */ /* 0x0003e2000c101518 */
[----:B------:R-:W-:Y:S03]  /*19ee0*/  PRMT R79, R196, 0x7632, R79 ;  /* 0x00007632c44f7816 */ /* 0x000fe6000000004f */
[----:B------:R1:W-:Y:S01]  /*19ef0*/  STG.E.U16 desc[UR24][R180.64+0x42], R72 ;  /* 0x00004248b4007986 */ /* 0x0003e2000c101518 */
[----:B------:R-:W-:Y:S03]  /*19f00*/  PRMT R78, R179, 0x7610, R78 ;  /* 0x00007610b34e7816 */ /* 0x000fe6000000004e */
[----:B------:R1:W-:Y:S04]  /*19f10*/  STG.E.U16 desc[UR24][R182.64+0x40], R75 ;  /* 0x0000404bb6007986 */ /* 0x0003e8000c101518 */
[----:B------:R1:W-:Y:S04]  /*19f20*/  STG.E.U16 desc[UR24][R182.64+0x42], R74 ;  /* 0x0000424ab6007986 */ /* 0x0003e8000c101518 */
[----:B------:R-:W-:Y:S01]  /*19f30*/  STG.E.U16 desc[UR24][R186.64+0x40], R48 ;  /* 0x00004030ba007986 */ /* 0x000fe2000c101518 */
[----:B------:R-:W-:Y:S03]  /*19f40*/  PRMT R55, R198, 0x7632, R55 ;  /* 0x00007632c6377816 */ /* 0x000fe60000000037 */
        /* <DEDUP_REMOVED lines=8> */
[----:B------:R1:W-:Y:S01]  /*19fd0*/  STG.E.U16 desc[UR24][R180.64+0x52], R68 ;  /* 0x00005244b4007986 */ /* 0x0003e2000c101518 */
[----:B------:R-:W-:Y:S03]  /*19fe0*/  PRMT R74, R167, 0x7610, R74 ;  /* 0x00007610a74a7816 */ /* 0x000fe6000000004a */
[----:B------:R1:W-:Y:S04]  /*19ff0*/  STG.E.U16 desc[UR24][R182.64+0x50], R71 ;  /* 0x00005047b6007986 */ /* 0x0003e8000c101518 */
[----:B------:R3:W-:Y:S01]  /*1a000*/  STG.E.U16 desc[UR24][R182.64+0x52], R70 ;  /* 0x00005246b6007986 */ /* 0x0007e2000c101518 */
[C---:B------:R-:W-:Y:S03]  /*1a010*/  PRMT R49, R165.reuse, 0x7632, R49 ;  /* 0x00007632a5317816 */ /* 0x040fe60000000031 */
[----:B------:R-:W-:Y:S01]  /*1a020*/  STG.E.U16 desc[UR24][R186.64+0x50], R44 ;  /* 0x0000502cba007986 */ /* 0x000fe2000c101518 */
[----:B-1----:R-:W-:Y:S03]  /*1a030*/  PRMT R51, R192, 0x7632, R51 ;  /* 0x00007632c0337816 */ /* 0x002fe60000000033 */
[----:B------:R-:W-:Y:S01]  /*1a040*/  STG.E.U16 desc[UR24][R186.64+0x4e], R45 ;  /* 0x00004e2dba007986 */ /* 0x000fe2000c101518 */
[----:B------:R-:W-:Y:S03]  /*1a050*/  PRMT R50, R165, 0x7610, R50 ;  /* 0x00007610a5327816 */ /* 0x000fe60000000032 */
[----:B------:R-:W-:Y:S01]  /*1a060*/  STG.E.U16 desc[UR24][R184.64+0x50], R47 ;  /* 0x0000502fb8007986 */ /* 0x000fe2000c101518 */
[----:B------:R-:W-:Y:S03]  /*1a070*/  PRMT R69, R191, 0x7632, R69 ;  /* 0x00007632bf457816 */ /* 0x000fe60000000045 */
[----:B------:R-:W-:Y:S01]  /*1a080*/  STG.E.U16 desc[UR24][R184.64+0x52], R46 ;  /* 0x0000522eb8007986 */ /* 0x000fe2000c101518 */
[----:B------:R-:W-:Y:S03]  /*1a090*/  PRMT R68, R163, 0x7632, R68 ;  /* 0x00007632a3447816 */ /* 0x000fe60000000044 */
[----:B------:R1:W-:Y:S01]  /*1a0a0*/  STG.E.U16 desc[UR24][R180.64+0x60], R65 ;  /* 0x00006041b4007986 */ /* 0x0003e2000c101518 */
[C---:B------:R-:W-:Y:S03]  /*1a0b0*/  PRMT R71, R190.reuse, 0x7632, R71 ;  /* 0x00007632be477816 */ /* 0x040fe60000000047 */
[----:B------:R1:W-:Y:S01]  /*1a0c0*/  STG.E.U16 desc[UR24][R180.64+0x62], R64 ;  /* 0x00006240b4007986 */ /* 0x0003e2000c101518 */
[----:B---3--:R-:W-:Y:S03]  /*1a0d0*/  PRMT R70, R190, 0x7610, R70 ;  /* 0x00007610be467816 */ /* 0x008fe60000000046 */
[----:B------:R3:W-:Y:S04]  /*1a0e0*/  STG.E.U16 desc[UR24][R182.64+0x60], R67 ;  /* 0x00006043b6007986 */ /* 0x0007e8000c101518 */
[----:B------:R3:W-:Y:S04]  /*1a0f0*/  STG.E.U16 desc[UR24][R182.64+0x62], R66 ;  /* 0x00006242b6007986 */ /* 0x0007e8000c101518 */
[----:B------:R-:W-:Y:S04]  /*1a100*/  STG.E.U16 desc[UR24][R186.64+0x5e], R41 ;  /* 0x00005e29ba007986 */ /* 0x000fe8000c101518 */
[----:B------:R-:W-:Y:S04]  /*1a110*/  STG.E.U16 desc[UR24][R186.64+0x60], R40 ;  /* 0x00006028ba007986 */ /* 0x000fe8000c101518 */
[----:B------:R-:W-:Y:S01]  /*1a120*/  STG.E.U16 desc[UR24][R184.64+0x60], R43 ;  /* 0x0000602bb8007986 */ /* 0x000fe2000c101518 */
[----:B------:R-:W-:Y:S02]  /*1a130*/  PRMT R200, R119, 0x7632, R200 ;  /* 0x0000763277c87816 */ /* 0x000fe400000000c8 */
[----:B-1----:R-:W-:Y:S01]  /*1a140*/  PRMT R65, R163, 0x7610, R65 ;  /* 0x00007610a3417816 */ /* 0x002fe20000000041 */
[----:B------:R-:W-:Y:S01]  /*1a150*/  STG.E.U16 desc[UR24][R184.64+0x62], R42 ;  /* 0x0000622ab8007986 */ /* 0x000fe2000c101518 */
[----:B------:R-:W-:Y:S02]  /*1a160*/  PRMT R99, R200, 0x7610, R99 ;  /* 0x00007610c8637816 */ /* 0x000fe40000000063 */
[C---:B------:R-:W-:Y:S01]  /*1a170*/  PRMT R64, R195.reuse, 0x7610, R64 ;  /* 0x00007610c3407816 */ /* 0x040fe20000000040 */
[----:B------:R1:W-:Y:S01]  /*1a180*/  STG.E.U16 desc[UR24][R180.64+0x70], R61 ;  /* 0x0000703db4007986 */ /* 0x0003e2000c101518 */
[----:B------:R-:W4:Y:S01]  /*1a190*/  MUFU.EX2 R200, R173 ;  /* 0x000000ad00c87308 */ /* 0x000f220000000800 */
[----:B---3--:R-:W-:Y:S02]  /*1a1a0*/  PRMT R67, R195, 0x7632, R67 ;  /* 0x00007632c3437816 */ /* 0x008fe40000000043 */
[----:B------:R-:W-:Y:S01]  /*1a1b0*/  STG.E.U16 desc[UR24][R180.64+0x72], R60 ;  /* 0x0000723cb4007986 */ /* 0x000fe2000c101518 */
[----:B------:R-:W-:Y:S02]  /*1a1c0*/  PRMT R66, R191, 0x7610, R66 ;  /* 0x00007610bf427816 */ /* 0x000fe40000000042 */
[----:B------:R-:W-:Y:S04]  /*1a1d0*/  PRMT R210, R119, 0x7610, R210 ;  /* 0x0000761077d27816 */ /* 0x000fe800000000d2 */
[----:B-1----:R-:W-:Y:S01]  /*1a1e0*/  MUFU.EX2 R61, R201 ;  /* 0x000000c9003d7308 */ /* 0x002fe20000000800 */
[----:B------:R3:W3:Y:S04]  /*1a1f0*/  LDL.S16 R119, [R1+0x1e4] ;  /* 0x0001e40001777983 */ /* 0x0006e80000100600 */
[----:B------:R-:W-:Y:S01]  /*1a200*/  STL [R1+0x420], R204 ;  /* 0x000420cc01007387 */ /* 0x000fe20000100800 */
[----:B--2---:R-:W-:Y:S02]  /*1a210*/  @!P0 HADD2 R127, -R63.H0_H0, -RZ.H0_H0 ;  /* 0xa00000ff3f7f8230 */ /* 0x004fe40000000900 */
[----:B----4-:R-:W-:Y:S03]  /*1a220*/  @!P5 HADD2 R126, -R29.H0_H0, -RZ.H0_H0 ;  /* 0xa00000ff1d7ed230 */ /* 0x010fe60000000900 */
[----:B------:R-:W-:Y:S01]  /*1a230*/  PRMT R108, R127, 0x7610, R108 ;  /* 0x000076107f6c7816 */ /* 0x000fe2000000006c */
[----:B------:R-:W-:Y:S03]  /*1a240*/  @!P0 STL.S16 [R1+0x1f0], R127 ;  /* 0x0001f07f01008387 */ /* 0x000fe60000100600 */
[----:B------:R-:W-:Y:S01]  /*1a250*/  @!P0 PRMT R63, R108, 0x5410, RZ ;  /* 0x000054106c3f8816 */ /* 0x000fe200000000ff */
[----:B------:R-:W-:Y:S01]  /*1a260*/  STL [R1+0x424], R112 ;  /* 0x0004247001007387 */ /* 0x000fe20000100800 */
[----:B------:R-:W-:Y:S02]  /*1a270*/  ISETP.LE.U32.AND P0, PT, R28, UR15, PT ;  /* 0x0000000f1c007c0c */ /* 0x000fe4000bf03070 */
[----:B------:R-:W-:Y:S01]  /*1a280*/  LOP3.LUT R28, R30, 0xffff, RZ, 0xc0, !PT ;  /* 0x0000ffff1e1c7812 */ /* 0x000fe200078ec0ff */
[----:B------:R-:W-:Y:S01]  /*1a290*/  STG.E.U16 desc[UR24][R182.64+0x70], R63 ;  /* 0x0000703fb6007986 */ /* 0x000fe2000c101518 */
[----:B------:R-:W-:Y:S02]  /*1a2a0*/  PRMT R87, R126, 0x7610, R87 ;  /* 0x000076107e577816 */ /* 0x000fe40000000057 */
[----:B------:R-:W-:Y:S02]  /*1a2b0*/  SHF.R.U32.HI R28, RZ, 0x8, R28 ;  /* 0x00000008ff1c7819 */ /* 0x000fe4000001161c */
[----:B------:R-:W-:Y:S04]  /*1a2c0*/  SHF.R.U32.HI R30, RZ, 0x10, R30 ;  /* 0x00000010ff1e7819 */ /* 0x000fe8000001161e */
[----:B------:R-:W-:Y:S02]  /*1a2d0*/  LOP3.LUT R141, R30, 0xff, RZ, 0xc0, !PT ;  /* 0x000000ff1e8d7812 */ /* 0x000fe400078ec0ff */
[----:B------:R-:W-:Y:S05]  /*1a2e0*/  LOP3.LUT R30, R135, UR22, R150, 0x96, !PT ;  /* 0x00000016871e7c12 */ /* 0x000fea000f8e9696 */
[----:B------:R-:W-:Y:S04]  /*1a2f0*/  IMAD.WIDE.U32 R108, R30, -0x2daee0ad, RZ ;  /* 0xd2511f531e6c7825 */ /* 0x000fe800078e00ff */
[----:B---3--:R-:W-:Y:S05]  /*1a300*/  @!P6 HADD2 R119, -R62.H0_H0, -RZ.H0_H0 ;  /* 0xa00000ff3e77e230 */ /* 0x008fea0000000900 */
[----:B------:R-:W-:Y:S01]  /*1a310*/  PRMT R96, R119, 0x7610, R96 ;  /* 0x0000761077607816 */ /* 0x000fe20000000060 */
[----:B------:R1:W-:Y:S03]  /*1a320*/  @!P6 STL.S16 [R1+0x1e4], R119 ;  /* 0x0001e4770100e387 */ /* 0x0003e60000100600 */
[----:B------:R-:W-:Y:S01]  /*1a330*/  @!P6 PRMT R62, R96, 0x5410, RZ ;  /* 0x00005410603ee816 */ /* 0x000fe200000000ff */
[----:B------:R-:W-:Y:S04]  /*1a340*/  @!P5 STL.S16 [R1+0x1d8], R126 ;  /* 0x0001d87e0100d387 */ /* 0x000fe80000100600 */
[----:B------:R2:W3:Y:S04]  /*1a350*/  LDL.S16 R113, [R1+0x1fc] ;  /* 0x0001fc0001717983 */ /* 0x0004e80000100600 */
[----:B------:R-:W-:Y:S01]  /*1a360*/  STG.E.U16 desc[UR24][R182.64+0x72], R62 ;  /* 0x0000723eb6007986 */ /* 0x000fe2000c101518 */
[----:B-1----:R-:W-:Y:S02]  /*1a370*/  LOP3.LUT R119, R28, 0xffff, RZ, 0xc0, !PT ;  /* 0x0000ffff1c777812 */ /* 0x002fe400078ec0ff */
[C---:B------:R-:W-:Y:S04]  /*1a380*/  PRMT R28, R29.reuse, 0x7632, R28 ;  /* 0x000076321d1c7816 */ /* 0x040fe8000000001c */
[----:B------:R-:W-:Y:S01]  /*1a390*/  PRMT R116, R29, 0x5410, R28 ;  /* 0x000054101d747816 */ /* 0x000fe2000000001c */
[----:B------:R-:W-:Y:S01]  /*1a3a0*/  @!P4 HADD2 R104, -R28.H0_H0, -RZ.H0_H0 ;  /* 0xa00000ff1c68c230 */ /* 0x000fe20000000900 */
[----:B------:R-:W-:Y:S02]  /*1a3b0*/  @!P5 PRMT R29, R87, 0x5410, RZ ;  /* 0x00005410571dd816 */ /* 0x000fe400000000ff */
[----:B------:R-:W-:Y:S01]  /*1a3c0*/  LOP3.LUT R87, R151, UR20, R214, 0x96, !PT ;  /* 0x0000001497577c12 */ /* 0x000fe2000f8e96d6 */
[----:B------:R-:W-:Y:S01]  /*1a3d0*/  STL [R1+0x428], R116 ;  /* 0x0004287401007387 */ /* 0x000fe20000100800 */
[----:B------:R-:W-:Y:S03]  /*1a3e0*/  PRMT R100, R104, 0x7610, R100 ;  /* 0x0000761068647816 */ /* 0x000fe60000000064 */
[----:B------:R1:W-:Y:S01]  /*1a3f0*/  @!P4 STL.S16 [R1+0x1ec], R104 ;  /* 0x0001ec680100c387 */ /* 0x0003e20000100600 */
[----:B------:R-:W-:Y:S01]  /*1a400*/  @!P4 PRMT R28, R100, 0x5410, RZ ;  /* 0x00005410641cc816 */ /* 0x000fe200000000ff */
[----:B------:R-:W-:Y:S01]  /*1a410*/  IMAD.WIDE.U32 R96, R87, -0x2daee0ad, RZ ;  /* 0xd2511f5357607825 */ /* 0x000fe200078e00ff */
[----:B------:R-:W-:Y:S01]  /*1a420*/  ISETP.LE.U32.AND P4, PT, R211, UR15, PT ;  /* 0x0000000fd3007c0c */ /* 0x000fe2000bf83070 */
[----:B------:R2:W4:Y:S03]  /*1a430*/  LDL.S16 R140, [R1+0x1f8] ;  /* 0x0001f800018c7983 */ /* 0x0005260000100600 */
[----:B------:R-:W-:Y:S01]  /*1a440*/  LOP3.LUT R30, R97, UR19, R220, 0x96, !PT ;  /* 0x00000013611e7c12 */ /* 0x000fe2000f8e96dc */
[----:B------:R-:W-:Y:S01]  /*1a450*/  STG.E.U16 desc[UR24][R186.64+0x6e], R29 ;  /* 0x00006e1dba007986 */ /* 0x000fe2000c101518 */
[----:B------:R-:W-:Y:S02]  /*1a460*/  LOP3.LUT R87, R109, UR12, R96, 0x96, !PT ;  /* 0x0000000c6d577c12 */ /* 0x000fe4000f8e9660 */
[----:B------:R-:W-:Y:S01]  /*1a470*/  PRMT R109, R110, 0x7632, R109 ;  /* 0x000076326e6d7816 */ /* 0x000fe2000000006d */
[----:B------:R-:W-:Y:S01]  /*1a480*/  IMAD.WIDE.U32 R100, R30, -0x326172a9, RZ ;  /* 0xcd9e8d571e647825 */ /* 0x000fe200078e00ff */
[----:B------:R-:W-:Y:S03]  /*1a490*/  STG.E.U16 desc[UR24][R186.64+0x70], R28 ;  /* 0x0000701cba007986 */ /* 0x000fe6000c101518 */
[----:B------:R-:W-:Y:S01]  /*1a4a0*/  IMAD.WIDE.U32 R96, R87, -0x326172a9, RZ ;  /* 0xcd9e8d5757607825 */ /* 0x000fe200078e00ff */
[----:B------:R-:W-:Y:S02]  /*1a4b0*/  LOP3.LUT R84, R101, UR13, R134, 0x96, !PT ;  /* 0x0000000d65547c12 */ /* 0x000fe4000f8e9686 */
[----:B------:R-:W-:Y:S02]  /*1a4c0*/  PRMT R87, R88, 0x7632, R87 ;  /* 0x0000763258577816 */ /* 0x000fe40000000057 */
[--C-:B------:R-:W-:Y:S01]  /*1a4d0*/  LOP3.LUT R30, R97, UR11, R100.reuse, 0x96, !PT ;  /* 0x0000000b611e7c12 */ /* 0x100fe2000f8e9664 */
[----:B------:R-:W-:Y:S01]  /*1a4e0*/  IMAD.WIDE.U32 R84, R84, -0x2daee0ad, RZ ;  /* 0xd2511f5354547825 */ /* 0x000fe200078e00ff */
[----:B------:R-:W-:Y:S02]  /*1a4f0*/  PRMT R100, R210, 0x7610, R100 ;  /* 0x00007610d2647816 */ /* 0x000fe40000000064 */
[----:B------:R-:W-:Y:S01]  /*1a500*/  PRMT R101, R102, 0x7632, R101 ;  /* 0x0000763266657816 */ /* 0x000fe20000000065 */
[----:B-1----:R2:W2:Y:S01]  /*1a510*/  LDL.S16 R104, [R1+0x200] ;  /* 0x0002000001687983 */ /* 0x0024a20000100600 */
[----:B------:R-:W-:Y:S01]  /*1a520*/  LOP3.LUT R81, R85, UR10, R108, 0x96, !PT ;  /* 0x0000000a55517c12 */ /* 0x000fe2000f8e966c */
[----:B------:R-:W-:Y:S01]  /*1a530*/  IMAD.WIDE.U32 R126, R30, -0x2daee0ad, RZ ;  /* 0xd2511f531e7e7825 */ /* 0x000fe200078e00ff */
[----:B------:R-:W-:Y:S02]  /*1a540*/  PRMT R30, R31, 0x7632, R30 ;  /* 0x000076321f1e7816 */ /* 0x000fe4000000001e */
[----:B------:R-:W-:Y:S01]  /*1a550*/  PRMT R85, R86, 0x7632, R85 ;  /* 0x0000763256557816 */ /* 0x000fe20000000055 */
[----:B------:R-:W-:Y:S01]  /*1a560*/  IMAD.WIDE.U32 R176, R81, -0x326172a9, RZ ;  /* 0xcd9e8d5751b07825 */ /* 0x000fe200078e00ff */
[--C-:B------:R-:W-:Y:S02]  /*1a570*/  LOP3.LUT R150, R127, UR8, R84.reuse, 0x96, !PT ;  /* 0x000000087f967c12 */ /* 0x100fe4000f8e9654 */
[----:B------:R-:W-:Y:S02]  /*1a580*/  PRMT R84, R199, 0x7610, R84 ;  /* 0x00007610c7547816 */ /* 0x000fe40000000054 */
[----:B------:R-:W-:Y:S01]  /*1a590*/  LOP3.LUT R160, R177, UR9, R96, 0x96, !PT ;  /* 0x00000009b1a07c12 */ /* 0x000fe2000f8e9660 */
[----:B------:R-:W-:Y:S01]  /*1a5a0*/  IMAD.WIDE.U32 R150, R150, -0x326172a9, RZ ;  /* 0xcd9e8d5796967825 */ /* 0x000fe200078e00ff */
[----:B------:R-:W-:Y:S02]  /*1a5b0*/  PRMT R108, R105, 0x7632, R108 ;  /* 0x00007632696c7816 */ /* 0x000fe4000000006c */
[----:B------:R-:W-:Y:S02]  /*1a5c0*/  F2FP.F16.F32.PACK_AB R97, R200, R203 ;  /* 0x000000cbc861723e */ /* 0x000fe400000000ff */
[----:B------:R-:W-:Y:S04]  /*1a5d0*/  LOP3.LUT R81, R151, UR7, R176, 0x96, !PT ;  /* 0x0000000797517c12 */ /* 0x000fe8000f8e96b0 */
        /* <DEDUP_REMOVED lines=12> */
[----:B------:R-:W-:Y:S01]  /*1a6a0*/  PRMT R81, R193, 0x7632, R81 ;  /* 0x00007632c1517816 */ /* 0x000fe20000000051 */
[----:B---3--:R-:W-:Y:S05]  /*1a6b0*/  @!P3 HADD2 R113, -R31.H0_H0, -RZ.H0_H0 ;  /* 0xa00000ff1f71b230 */ /* 0x008fea0000000900 */
[----:B------:R-:W-:Y:S01]  /*1a6c0*/  PRMT R96, R113, 0x7610, R96 ;  /* 0x0000761071607816 */ /* 0x000fe20000000060 */
[----:B------:R1:W-:Y:S02]  /*1a6d0*/  @!P3 STL.S16 [R1+0x1fc], R113 ;  /* 0x0001fc710100b387 */ /* 0x0003e40000100600 */
[----:B-1----:R-:W-:Y:S02]  /*1a6e0*/  PRMT R113, R31, 0x5410, R30 ;  /* 0x000054101f717816 */ /* 0x002fe4000000001e */
[----:B------:R-:W-:Y:S02]  /*1a6f0*/  @!P3 PRMT R31, R96, 0x5410, RZ ;  /* 0x00005410601fb816 */ /* 0x000fe400000000ff */
[----:B------:R-:W-:Y:S01]  /*1a700*/  ISETP.LE.U32.AND P3, PT, R141, UR15, PT ;  /* 0x0000000f8d007c0c */ /* 0x000fe2000bf63070 */
[----:B----4-:R-:W-:Y:S01]  /*1a710*/  @!P2 HADD2 R140, -R30.H0_H0, -RZ.H0_H0 ;  /* 0xa00000ff1e8ca230 */ /* 0x010fe20000000900 */
[----:B------:R-:W-:Y:S04]  /*1a720*/  STL [R1+0x42c], R113 ;  /* 0x00042c7101007387 */ /* 0x000fe80000100800 */
[----:B------:R-:W-:Y:S01]  /*1a730*/  PRMT R82, R140, 0x7610, R82 ;  /* 0x000076108c527816 */ /* 0x000fe20000000052 */
[----:B------:R1:W-:Y:S03]  /*1a740*/  @!P2 STL.S16 [R1+0x1f8], R140 ;  /* 0x0001f88c0100a387 */ /* 0x0003e60000100600 */
[----:B------:R-:W-:Y:S01]  /*1a750*/  @!P2 PRMT R30, R82, 0x5410, RZ ;  /* 0x00005410521ea816 */ /* 0x000fe200000000ff */
[----:B------:R-:W-:Y:S01]  /*1a760*/  IMAD.WIDE.U32 R82, R2, -0x326172a9, RZ ;  /* 0xcd9e8d5702527825 */ /* 0x000fe200078e00ff */
[----:B------:R-:W-:Y:S01]  /*1a770*/  ISETP.LE.U32.AND P2, PT, R119, UR15, PT ;  /* 0x0000000f77007c0c */ /* 0x000fe2000bf43070 */
[----:B------:R-:W-:Y:S03]  /*1a780*/  STG.E.U16 desc[UR24][R184.64+0x70], R31 ;  /* 0x0000701fb8007986 */ /* 0x000fe6000c101518 */
[----:B------:R-:W-:Y:S01]  /*1a790*/  LOP3.LUT R56, R83, UR20, R216, 0x96, !PT ;  /* 0x0000001453387c12 */ /* 0x000fe2000f8e96d8 */
[----:B------:R-:W-:Y:S01]  /*1a7a0*/  STG.E.U16 desc[UR24][R184.64+0x72], R30 ;  /* 0x0000721eb8007986 */ /* 0x000fe2000c101518 */
[----:B------:R-:W-:Y:S03]  /*1a7b0*/  LOP3.LUT R2, R219, UR22, R82, 0x96, !PT ;  /* 0x00000016db027c12 */ /* 0x000fe6000f8e9652 */
[----:B------:R-:W-:Y:S04]  /*1a7c0*/  IMAD.WIDE.U32 R56, R56, -0x2daee0ad, RZ ;  /* 0xd2511f5338387825 */ /* 0x000fe800078e00ff */
[----:B--2---:R-:W-:Y:S01]  /*1a7d0*/  @!P0 HADD2 R104, -R0.H0_H0, -RZ.H0_H0 ;  /* 0xa00000ff00688230 */ /* 0x004fe20000000900 */
[----:B------:R-:W-:Y:S04]  /*1a7e0*/  LOP3.LUT R58, R57, UR19, R174, 0x96, !PT ;  /* 0x00000013393a7c12 */ /* 0x000fe8000f8e96ae */
[----:B------:R-:W-:Y:S01]  /*1a7f0*/  PRMT R3, R104, 0x7610, R3 ;  /* 0x0000761068037816 */ /* 0x000fe20000000003 */
[----:B------:R2:W-:Y:S01]  /*1a800*/  @!P0 STL.S16 [R1+0x200], R104 ;  /* 0x0002006801008387 */ /* 0x0005e20000100600 */
[----:B------:R-:W-:Y:S01]  /*1a810*/  IMAD.WIDE.U32 R58, R58, -0x326172a9, RZ ;  /* 0xcd9e8d573a3a7825 */ /* 0x000fe200078e00ff */
[----:B-1----:R-:W-:Y:S02]  /*1a820*/  PRMT R140, R0, 0x5410, R89 ;  /* 0x00005410008c7816 */ /* 0x002fe40000000059 */
[----:B------:R-:W-:Y:S01]  /*1a830*/  @!P0 PRMT R0, R3, 0x5410, RZ ;  /* 0x0000541003008816 */ /* 0x000fe200000000ff */
[----:B------:R-:W-:Y:S01]  /*1a840*/  IMAD.WIDE.U32 R2, R2, -0x2daee0ad, RZ ;  /* 0xd2511f5302027825 */ /* 0x000fe200078e00ff */
[----:B------:R-:W-:Y:S01]  /*1a850*/  ISETP.LE.U32.AND P0, PT, R242, UR15, PT ;  /* 0x0000000ff2007c0c */ /* 0x000fe2000bf03070 */
[----:B------:R-:W-:Y:S03]  /*1a860*/  STL [R1+0x430], R140 ;  /* 0x0004308c01007387 */ /* 0x000fe60000100800 */
[----:B------:R-:W-:Y:S01]  /*1a870*/  LOP3.LUT R3, R3, UR12, R56, 0x96, !PT ;  /* 0x0000000c03037c12 */ /* 0x000fe2000f8e9638 */
[----:B------:R3:W4:Y:S01]  /*1a880*/  LDL.S16 R222, [R1+0x1d0] ;  /* 0x0001d00001de7983 */ /* 0x0007220000100600 */
[----:B------:R-:W-:Y:S02]  /*1a890*/  LOP3.LUT R56, R59, UR13, R218, 0x96, !PT ;  /* 0x0000000d3b387c12 */ /* 0x000fe4000f8e96da */
[----:B------:R-:W-:Y:S01]  /*1a8a0*/  PRMT R59, R159, 0x7632, R59 ;  /* 0x000076329f3b7816 */ /* 0x000fe2000000003b */
[----:B------:R3:W3:Y:S01]  /*1a8b0*/  LDL.S16 R221, [R1+0x1cc] ;  /* 0x0001cc0001dd7983 */ /* 0x0006e20000100600 */
[----:B------:R-:W-:Y:S03]  /*1a8c0*/  IMAD.WIDE.U32 R158, R158, -0x2daee0ad, RZ ;  /* 0xd2511f539e9e7825 */ /* 0x000fe600078e00ff */
[----:B------:R1:W3:Y:S01]  /*1a8d0*/  LDL.S16 R215, [R1+0x1bc] ;  /* 0x0001bc0001d77983 */ /* 0x0002e20000100600 */
[----:B------:R-:W-:Y:S01]  /*1a8e0*/  IMAD.WIDE.U32 R56, R56, -0x2daee0ad, RZ ;  /* 0xd2511f5338387825 */ /* 0x000fe200078e00ff */
[----:B------:R-:W-:Y:S02]  /*1a8f0*/  LOP3.LUT R228, R158, 0xff, RZ, 0xc0, !PT ;  /* 0x000000ff9ee47812 */ /* 0x000fe400078ec0ff */
[----:B------:R-:W-:Y:S01]  /*1a900*/  SHF.R.U32.HI R44, RZ, 0x10, R158 ;  /* 0x00000010ff2c7819 */ /* 0x000fe2000001169e */
[----:B------:R1:W3:Y:S01]  /*1a910*/  LDL.S16 R171, [R1+0x1b8] ;  /* 0x0001b80001ab7983 */ /* 0x0002e20000100600 */
[----:B------:R-:W-:Y:S01]  /*1a920*/  LOP3.LUT R144, R57, UR10, R2, 0x96, !PT ;  /* 0x0000000a39907c12 */ /* 0x000fe2000f8e9602 */
[----:B------:R-:W-:Y:S01]  /*1a930*/  IMAD.WIDE.U32 R2, R3, -0x326172a9, RZ ;  /* 0xcd9e8d5703027825 */ /* 0x000fe200078e00ff */
[----:B------:R-:W-:Y:S01]  /*1a940*/  LOP3.LUT R227, R44, 0xff, RZ, 0xc0, !PT ;  /* 0x000000ff2ce37812 */ /* 0x000fe200078ec0ff */
[----:B--2---:R1:W2:Y:S01]  /*1a950*/  LDL.S16 R104, [R1+0x1b0] ;  /* 0x0001b00001687983 */ /* 0x0042a20000100600 */
[----:B------:R-:W-:Y:S01]  /*1a960*/  SHF.R.U32.HI R226, RZ, 0x18, R158 ;  /* 0x00000018ffe27819 */ /* 0x000fe2000001169e */
[----:B------:R-:W-:Y:S01]  /*1a970*/  IMAD.WIDE.U32 R144, R144, -0x326172a9, RZ ;  /* 0xcd9e8d5790907825 */ /* 0x000fe200078e00ff */
[----:B------:R-:W-:Y:S01]  /*1a980*/  LOP3.LUT R58, R3, UR11, R58, 0x96, !PT ;  /* 0x0000000b033a7c12 */ /* 0x000fe2000f8e963a */
[----:B------:R1:W2:Y:S01]  /*1a990*/  LDL.S16 R177, [R1+0x1c4] ;  /* 0x0001c40001b17983 */ /* 0x0002a20000100600 */
[----:B------:R-:W-:Y:S02]  /*1a9a0*/  LOP3.LUT R3, R135, UR22, R82, 0x96, !PT ;  /* 0x0000001687037c12 */ /* 0x000fe4000f8e9652 */
[----:B------:R-:W-:Y:S01]  /*1a9b0*/  LOP3.LUT R162, R145, UR9, R2, 0x96, !PT ;  /* 0x0000000991a27c12 */ /* 0x000fe2000f8e9602 */
[----:B------:R-:W-:Y:S01]  /*1a9c0*/  IMAD.WIDE.U32 R244, R58, -0x2daee0ad, RZ ;  /* 0xd2511f533af47825 */ /* 0x000fe200078e00ff */
[----:B------:R-:W-:Y:S01]  /*1a9d0*/  LOP3.LUT R2, R83, UR20, R214, 0x96, !PT ;  /* 0x0000001453027c12 */ /* 0x000fe2000f8e96d6 */
[----:B------:R-:W-:Y:S01]  /*1a9e0*/  STG.E.U16 desc[UR24][R180.64+0x80], R0 ;  /* 0x00008000b4007986 */ /* 0x000fe2000c101518 */
[----:B------:R-:W-:Y:S01]  /*1a9f0*/  PRMT R83, R199, 0x7632, R83 ;  /* 0x00007632c7537816 */ /* 0x000fe20000000053 */
[----:B------:R-:W-:Y:S01]  /*1aa00*/  IMAD.WIDE.U32 R168, R3, -0x2daee0ad, RZ ;  /* 0xd2511f5303a87825 */ /* 0x000fe200078e00ff */
[----:B------:R-:W-:Y:S01]  /*1aa10*/  LOP3.LUT R96, R245, UR8, R56, 0x96, !PT ;  /* 0x00000008f5607c12 */ /* 0x000fe2000f8e9638 */
[----:B------:R1:W2:Y:S01]  /*1aa20*/  LDL.S16 R214, [R1+0x1b4] ;  /* 0x0001b40001d67983 */ /* 0x0002a20000100600 */
[----:B------:R-:W-:Y:S01]  /*1aa30*/  PRMT R82, R193, 0x7610, R82 ;  /* 0x00007610c1527816 */ /* 0x000fe20000000052 */
[----:B------:R-:W-:Y:S01]  /*1aa40*/  IMAD.WIDE.U32 R56, R2, -0x2daee0ad, RZ ;  /* 0xd2511f5302387825 */ /* 0x000fe200078e00ff */
[----:B------:R-:W-:Y:S03]  /*1aa50*/  PRMT R58, R194, 0x7610, R58 ;  /* 0x00007610c23a7816 */ /* 0x000fe6000000003a */
[----:B------:R-:W-:Y:S01]  /*1aa60*/  IMAD.MOV.U32 R193, RZ, RZ, R217 ;  /* 0x000000ffffc17224 */ /* 0x000fe200078e00d9 */
[----:B------:R-:W-:Y:S02]  /*1aa70*/  LOP3.LUT R52, R57, UR19, R220, 0x96, !PT ;  /* 0x0000001339347c12 */ /* 0x000fe4000f8e96dc */
[----:B------:R1:W2:Y:S03]  /*1aa80*/  LDL.S16 R220, [R1+0x1c8] ;  /* 0x0001c80001dc7983 */ /* 0x0002a60000100600 */
[----:B------:R-:W-:Y:S05]  /*1aa90*/  IMAD.WIDE.U32 R52, R52, -0x326172a9, RZ ;  /* 0xcd9e8d5734347825 */ /* 0x000fea00078e00ff */
[----:B------:R-:W-:Y:S02]  /*1aaa0*/  LOP3.LUT R2, R53, UR13, R134, 0x96, !PT ;  /* 0x0000000d35027c12 */ /* 0x000fe4000f8e9686 */
[----:B------:R-:W-:Y:S03]  /*1aab0*/  LOP3.LUT R53, R169, UR12, R56, 0x96, !PT ;  /* 0x0000000ca9357c12 */ /* 0x000fe6000f8e9638 */
[----:B------:R-:W-:Y:S04]  /*1aac0*/  IMAD.WIDE.U32 R2, R2, -0x2daee0ad, RZ ;  /* 0xd2511f5302027825 */ /* 0x000fe800078e00ff */
[----:B------:R-:W-:Y:S01]  /*1aad0*/  IMAD.WIDE.U32 R56, R53, -0x326172a9, RZ ;  /* 0xcd9e8d5735387825 */ /* 0x000fe200078e00ff */
[----:B------:R-:W-:Y:S02]  /*1aae0*/  LOP3.LUT R168, R3, UR10, R168, 0x96, !PT ;  /* 0x0000000a03a87c12 */ /* 0x000fe4000f8e96a8 */
[----:B------:R-:W-:Y:S02]  /*1aaf0*/  SHF.R.U32.HI R3, RZ, 0x10, R142 ;  /* 0x00000010ff037819 */ /* 0x000fe4000001168e */
[----:B------:R-:W-:Y:S01]  /*1ab00*/  LOP3.LUT R52, R57, UR11, R52, 0x96, !PT ;  /* 0x0000000b39347c12 */ /* 0x000fe2000f8e9634 */
[----:B------:R-:W-:Y:S01]  /*1ab10*/  IMAD.WIDE.U32 R168, R168, -0x326172a9, RZ ;  /* 0xcd9e8d57a8a87825 */ /* 0x000fe200078e00ff */
[----:B------:R-:W-:Y:S02]  /*1ab20*/  LOP3.LUT R239, R3, 0xff, RZ, 0xc0, !PT ;  /* 0x000000ff03ef7812 */ /* 0x000fe400078ec0ff */
[----:B------:R-:W-:Y:S01]  /*1ab30*/  LOP3.LUT R3, R150, 0xff, RZ, 0xc0, !PT ;  /* 0x000000ff96037812 */ /* 0x000fe200078ec0ff */
[----:B------:R-:W-:Y:S01]  /*1ab40*/  IMAD.WIDE.U32 R134, R52, -0x2daee0ad, RZ ;  /* 0xd2511f5334867825 */ /* 0x000fe200078e00ff */
[----:B------:R-:W-:Y:S02]  /*1ab50*/  PRMT R53, R197, 0x7632, R53 ;  /* 0x00007632c5357816 */ /* 0x000fe40000000035 */
[----:B------:R-:W-:Y:S02]  /*1ab60*/  LOP3.LUT R164, R169, UR9, R56, 0x96, !PT ;  /* 0x00000009a9a47c12 */ /* 0x000fe4000f8e9638 */
[----:B------:R-:W-:Y:S02]  /*1ab70*/  LOP3.LUT R166, R135, UR8, R2, 0x96, !PT ;  /* 0x0000000887a67c12 */ /* 0x000fe4000f8e9602 */
[----:B------:R-:W-:Y:S02]  /*1ab80*/  LOP3.LUT R2, R142, 0xffff, RZ, 0xc0, !PT ;  /* 0x0000ffff8e027812 */ /* 0x000fe400078ec0ff */
[----:B------:R-:W-:Y:S02]  /*1ab90*/  PRMT R56, R198, 0x7610, R56 ;  /* 0x00007610c6387816 */ /* 0x000fe40000000038 */
[----:B------:R-:W-:Y:S02]  /*1aba0*/  SHF.R.U32.HI R2, RZ, 0x8, R2 ;  /* 0x00000008ff027819 */ /* 0x000fe40000011602 */
[----:B------:R-:W-:Y:S02]  /*1abb0*/  PRMT R57, R194, 0x7632, R57 ;  /* 0x00007632c2397816 */ /* 0x000fe40000000039 */
[----:B------:R-:W-:Y:S02]  /*1abc0*/  LOP3.LUT R237, R2, 0xffff, RZ, 0xc0, !PT ;  /* 0x0000ffff02ed7812 */ /* 0x000fe400078ec0ff */
[----:B------:R-:W-:Y:S02]  /*1abd0*/  LOP3.LUT R2, R150, 0xffff, RZ, 0xc0, !PT ;  /* 0x0000ffff96027812 */ /* 0x000fe400078ec0ff */
[----:B------:R-:W-:Y:S01]  /*1abe0*/  PRMT R52, R192, 0x7610, R52 ;  /* 0x00007610c0347816 */ /* 0x000fe20000000034 */
[----:B------:R-:W-:Y:S01]  /*1abf0*/  IMAD.MOV.U32 R192, RZ, RZ, R216 ;  /* 0x000000ffffc07224 */ /* 0x000fe200078e00d8 */
[----:B------:R-:W-:Y:S04]  /*1ac00*/  SHF.R.U32.HI R2, RZ, 0x8, R2 ;  /* 0x00000008ff027819 */ /* 0x000fe80000011602 */
[----:B------:R-:W-:Y:S02]  /*1ac10*/  LOP3.LUT R245, R2, 0xffff, RZ, 0xc0, !PT ;  /* 0x0000ffff02f57812 */ /* 0x000fe400078ec0ff */
[----:B------:R-:W-:Y:S04]  /*1ac20*/  LOP3.LUT R2, R159, UR6, R246, 0x96, !PT ;  /* 0x000000069f027c12 */ /* 0x000fe8000f8e96f6 */
[----:B------:R-:W-:Y:S02]  /*1ac30*/  LOP3.LUT R236, R2, 0xff, RZ, 0xc0, !PT ;  /* 0x000000ff02ec7812 */ /* 0x000fe400078ec0ff */
[----:B------:R-:W-:Y:S01]  /*1ac40*/  SHF.R.U32.HI R233, RZ, 0x18, R2 ;  /* 0x00000018ffe97819 */ /* 0x000fe20000011602 */
[----:B----4-:R-:W-:Y:S02]  /*1ac50*/  @!P2 HADD2 R222, -R89.H0_H0, -RZ.H0_H0 ;  /* 0xa00000ff59dea230 */ /* 0x010fe40000000900 */
[----:B---3--:R-:W-:Y:S03]  /*1ac60*/  @!P3 HADD2 R221, -R88.H0_H0, -RZ.H0_H0 ;  /* 0xa00000ff58ddb230 */ /* 0x008fe60000000900 */
[----:B------:R-:W-:Y:S01]  /*1ac70*/  PRMT R123, R222, 0x7610, R123 ;  /* 0x00007610de7b7816 */ /* 0x000fe2000000007b */
[----:B------:R-:W-:Y:S01]  /*1ac80*/  @!P2 STL.S16 [R1+0x1d0], R222 ;  /* 0x0001d0de0100a387 */ /* 0x000fe20000100600 */
[----:B------:R-:W-:Y:S01]  /*1ac90*/  @!P5 HADD2 R215, -R86.H0_H0, -RZ.H0_H0 ;  /* 0xa00000ff56d7d230 */ /* 0x000fe20000000900 */
[----:B------:R-:W-:Y:S02]  /*1aca0*/  PRMT R212, R221, 0x7610, R212 ;  /* 0x00007610ddd47816 */ /* 0x000fe400000000d4 */
[----:B------:R-:W-:Y:S02]  /*1acb0*/  @!P3 STL.S16 [R1+0x1cc], R221 ;  /* 0x0001ccdd0100b387 */ /* 0x000fe40000100600 */
[----:B------:R-:W-:Y:S01]  /*1acc0*/  PRMT R118, R215, 0x7610, R118 ;  /* 0x00007610d7767816 */ /* 0x000fe20000000076 */
[----:B------:R-:W-:Y:S02]  /*1acd0*/  @!P6 HADD2 R171, -R85.H0_H0, -RZ.H0_H0 ;  /* 0xa00000ff55abe230 */ /* 0x000fe40000000900 */
[----:B--2---:R-:W-:Y:S03]  /*1ace0*/  @!P0 HADD2 R104, -R83.H0_H0, -RZ.H0_H0 ;  /* 0xa00000ff53688230 */ /* 0x004fe60000000900 */
[----:B------:R-:W-:Y:S02]  /*1acf0*/  PRMT R121, R171, 0x7610, R121 ;  /* 0x00007610ab797816 */ /* 0x000fe40000000079 */
[----:B------:R-:W-:Y:S01]  /*1ad00*/  PRMT R122, R104, 0x7610, R122 ;  /* 0x00007610687a7816 */ /* 0x000fe2000000007a */
[----:B------:R-:W-:Y:S05]  /*1ad10*/  @!P1 HADD2 R214, -R84.H0_H0, -RZ.H0_H0 ;  /* 0xa00000ff54d69230 */ /* 0x000fea0000000900 */
[----:B------:R-:W-:Y:S01]  /*1ad20*/  PRMT R124, R214, 0x7610, R124 ;  /* 0x00007610d67c7816 */ /* 0x000fe2000000007c */
[----:B------:R-:W-:Y:S05]  /*1ad30*/  @!P4 HADD2 R220, -R87.H0_H0, -RZ.H0_H0 ;  /* 0xa00000ff57dcc230 */ /* 0x000fea0000000900 */
[----:B------:R-:W-:Y:S01]  /*1ad40*/  PRMT R120, R220, 0x7610, R120 ;  /* 0x00007610dc787816 */ /* 0x000fe20000000078 */
[----:B------:R-:W-:Y:S04]  /*1ad50*/  @!P4 STL.S16 [R1+0x1c8], R220 ;  /* 0x0001c8dc0100c387 */ /* 0x000fe80000100600 */
[----:B------:R-:W-:Y:S04]  /*1ad60*/  @!P5 STL.S16 [R1+0x1bc], R215 ;  /* 0x0001bcd70100d387 */ /* 0x000fe80000100600 */
[----:B------:R1:W2:Y:S04]  /*1ad70*/  LDL.S16 R199, [R1+0x1c0] ;  /* 0x0001c00001c77983 */ /* 0x0002a80000100600 */
[----:B------:R3:W-:Y:S04]  /*1ad80*/  @!P6 STL.S16 [R1+0x1b8], R171 ;  /* 0x0001b8ab0100e387 */ /* 0x0007e80000100600 */
[----:B---3--:R1:W3:Y:S04]  /*1ad90*/  LDL.S16 R171, [R1+0x1e0] ;  /* 0x0001e00001ab7983 */ /* 0x0082e80000100600 */
[----:B------:R-:W-:Y:S04]  /*1ada0*/  @!P1 STL.S16 [R1+0x1b4], R214 ;  /* 0x0001b4d601009387 */ /* 0x000fe80000100600 */
[----:B------:R1:W4:Y:S04]  /*1adb0*/  LDL.S16 R196, [R1+0x1dc] ;  /* 0x0001dc0001c47983 */ /* 0x0003280000100600 */
[----:B------:R1:W-:Y:S01]  /*1adc0*/  @!P0 STL.S16 [R1+0x1b0], R104 ;  /* 0x0001b06801008387 */ /* 0x0003e20000100600 */
[----:B------:R-:W-:Y:S11]  /*1add0*/  ISETP.LE.U32.AND P0, PT, R241, UR15, PT ;  /* 0x0000000ff1007c0c */ /* 0x000ff6000bf03070 */
[----:B------:R-:W-:Y:S02]  /*1ade0*/  @!UPT UIADD3 URZ, URZ, URZ, URZ ;  /* 0x0000003f3f3ff290 */ /* 0x000fe4000fffe03f */
[----:B------:R-:W-:Y:S01]  /*1adf0*/  @!P0 HADD2 R177, -R80.H0_H0, -RZ.H0_H0 ;  /* 0xa00000ff50b18230 */ /* 0x000fe20000000900 */
[----:B-1----:R1:W4:Y:S04]  /*1ae00*/  LDL.S16 R104, [R1+0x1d4] ;  /* 0x0001d40001687983 */ /* 0x0023280000100600 */
[----:B------:R1:W-:Y:S01]  /*1ae10*/  @!P0 STL.S16 [R1+0x1c4], R177 ;  /* 0x0001c4b101008387 */ /* 0x0003e20000100600 */
[----:B------:R-:W-:Y:S03]  /*1ae20*/  ISETP.LE.U32.AND P0, PT, R237, UR15, PT ;  /* 0x0000000fed007c0c */ /* 0x000fe6000bf03070 */
[----:B-1----:R1:W4:Y:S10]  /*1ae30*/  LDL.S16 R177, [R1+0x1e8] ;  /* 0x0001e80001b17983 */ /* 0x0023340000100600 */
[----:B--2---:R-:W-:Y:S05]  /*1ae40*/  @!P0 HADD2 R199, -R79.H0_H0, -RZ.H0_H0 ;  /* 0xa00000ff4fc78230 */ /* 0x004fea0000000900 */
[----:B------:R-:W-:Y:S01]  /*1ae50*/  @!P0 STL.S16 [R1+0x1c0], R199 ;  /* 0x0001c0c701008387 */ /* 0x000fe20000100600 */
[----:B------:R-:W-:Y:S11]  /*1ae60*/  ISETP.LE.U32.AND P0, PT, R239, UR15, PT ;  /* 0x0000000fef007c0c */ /* 0x000ff6000bf03070 */
[----:B------:R-:W-:Y:S02]  /*1ae70*/  @!UPT UIADD3 URZ, URZ, URZ, URZ ;  /* 0x0000003f3f3ff290 */ /* 0x000fe4000fffe03f */
[----:B---3--:R-:W-:Y:S05]  /*1ae80*/  @!P0 HADD2 R171, -R82.H0_H0, -RZ.H0_H0 ;  /* 0xa00000ff52ab8230 */ /* 0x008fea0000000900 */
[----:B------:R2:W-:Y:S01]  /*1ae90*/  @!P0 STL.S16 [R1+0x1e0], R171 ;  /* 0x0001e0ab01008387 */ /* 0x0005e20000100600 */
[----:B------:R-:W-:Y:S03]  /*1aea0*/  ISETP.LE.U32.AND P0, PT, R238, UR15, PT ;  /* 0x0000000fee007c0c */ /* 0x000fe6000bf03070 */
[----:B------:R1:W3:Y:S10]  /*1aeb0*/  LDL.S16 R48, [R1+0x204] ;  /* 0x0002040001307983 */ /* 0x0002f40000100600 */
[----:B----4-:R-:W-:Y:S01]  /*1aec0*/  @!P0 HADD2 R196, -R81.H0_H0, -RZ.H0_H0 ;  /* 0xa00000ff51c48230 */ /* 0x010fe20000000900 */
[----:B--2---:R1:W2:Y:S04]  /*1aed0*/  LDL.S16 R171, [R1+0x1f4] ;  /* 0x0001f40001ab7983 */ /* 0x0042a80000100600 */
[----:B------:R-:W-:Y:S01]  /*1aee0*/  @!P0 STL.S16 [R1+0x1dc], R196 ;  /* 0x0001dcc401008387 */ /* 0x000fe20000100600 */
[----:B------:R-:W-:Y:S03]  /*1aef0*/  ISETP.LE.U32.AND P0, PT, R3, UR15, PT ;  /* 0x0000000f03007c0c */ /* 0x000fe6000bf03070 */
[----:B------:R4:W-:Y:S04]  /*1af00*/  STL [R1+0x10], R3 ;  /* 0x0000100301007387 */ /* 0x0009e80000100800 */
[----:B------:R1:W3:Y:S06]  /*1af10*/  LDL.S16 R161, [R1+0x208] ;  /* 0x0002080001a17983 */ /* 0x0002ec0000100600 */
[----:B------:R-:W-:Y:S05]  /*1af20*/  @!P0 HADD2 R104, -R78.H0_H0, -RZ.H0_H0 ;  /* 0xa00000ff4e688230 */ /* 0x000fea0000000900 */
[----:B------:R1:W-:Y:S01]  /*1af30*/  @!P0 STL.S16 [R1+0x1d4], R104 ;  /* 0x0001d46801008387 */ /* 0x0003e20000100600 */
[----:B------:R-:W-:Y:S03]  /*1af40*/  ISETP.LE.U32.AND P0, PT, R245, UR15, PT ;  /* 0x0000000ff5007c0c */ /* 0x000fe6000bf03070 */
[----:B------:R2:W3:Y:S04]  /*1af50*/  LDL.S16 R179, [R1+0x210] ;  /* 0x0002100001b37983 */ /* 0x0004e80000100600 */
[----:B------:R2:W3:Y:S01]  /*1af60*/  LDL.S16 R167, [R1+0x218] ;  /* 0x0002180001a77983 */ /* 0x0004e20000100600 */
[--C-:B----4-:R-:W-:Y:S05]  /*1af70*/  SHF.R.U32.HI R3, RZ, 0x10, R150.reuse ;  /* 0x00000010ff037819 */ /* 0x110fea0000011696 */
[----:B------:R-:W-:Y:S01]  /*1af80*/  @!P0 HADD2 R177, -R77.H0_H0, -RZ.H0_H0 ;  /* 0xa00000ff4db18230 */ /* 0x000fe20000000900 */
[----:B-1----:R4:W4:Y:S04]  /*1af90*/  LDL.S16 R104, [R1+0x20c] ;  /* 0x00020c0001687983 */ /* 0x0029280000100600 */
[----:B------:R1:W-:Y:S04]  /*1afa0*/  @!P0 STL.S16 [R1+0x1e8], R177 ;  /* 0x0001e8b101008387 */ /* 0x0003e80000100600 */
[----:B------:R1:W-:Y:S02]  /*1afb0*/  STL [R1+0x434], R246 ;  /* 0x000434f601007387 */ /* 0x0003e40000100800 */
[----:B-1----:R-:W-:Y:S02]  /*1afc0*/  LOP3.LUT R177, R3, 0xff, RZ, 0xc0, !PT ;  /* 0x000000ff03b17812 */ /* 0x002fe400078ec0ff */
[----:B------:R-:W-:Y:S02]  /*1afd0*/  LOP3.LUT R3, R2, 0xffff, RZ, 0xc0, !PT ;  /* 0x0000ffff02037812 */ /* 0x000fe400078ec0ff */
[----:B------:R-:W-:Y:S01]  /*1afe0*/  ISETP.LE.U32.AND P0, PT, R177, UR15, PT ;  /* 0x0000000fb1007c0c */ /* 0x000fe2000bf03070 */
[----:B------:R1:W-:Y:S01]  /*1aff0*/  STL [R1+0x4], R177 ;  /* 0x000004b101007387 */ /* 0x0003e20000100800 */
[----:B------:R-:W-:Y:S02]  /*1b000*/  SHF.R.U32.HI R246, RZ, 0x18, R150 ;  /* 0x00000018fff67819 */ /* 0x000fe40000011696 */
[----:B------:R-:W-:Y:S04]  /*1b010*/  SHF.R.U32.HI R3, RZ, 0x8, R3 ;  /* 0x00000008ff037819 */ /* 0x000fe80000011603 */
[----:B------:R-:W-:Y:S05]  /*1b020*/  LOP3.LUT R235, R3, 0xffff, RZ, 0xc0, !PT ;  /* 0x0000ffff03eb7812 */ /* 0x000fea00078ec0ff */
[----:B--2---:R-:W-:Y:S05]  /*1b030*/  @!P0 HADD2 R171, -R74.H0_H0, -RZ.H0_H0 ;  /* 0xa00000ff4aab8230 */ /* 0x004fea0000000900 */
[----:B------:R-:W-:Y:S01]  /*1b040*/  PRMT R140, R171, 0x7610, R140 ;  /* 0x00007610ab8c7816 */ /* 0x000fe2000000008c */
[----:B------:R2:W-:Y:S01]  /*1b050*/  @!P0 STL.S16 [R1+0x1f4], R171 ;  /* 0x0001f4ab01008387 */ /* 0x0005e20000100600 */
[----:B------:R-:W-:Y:S11]  /*1b060*/  ISETP.LE.U32.AND P0, PT, R246, UR15, PT ;  /* 0x0000000ff6007c0c */ /* 0x000ff6000bf03070 */
[----:B------:R-:W-:Y:S02]  /*1b070*/  @!UPT UIADD3 URZ, URZ, URZ, URZ ;  /* 0x0000003f3f3ff290 */ /* 0x000fe4000fffe03f */
[----:B---3--:R-:W-:Y:S05]  /*1b080*/  @!P0 HADD2 R48, -R73.H0_H0, -RZ.H0_H0 ;  /* 0xa00000ff49308230 */ /* 0x008fea0000000900 */
[----:B------:R-:W-:Y:S01]  /*1b090*/  PRMT R113, R48, 0x7610, R113 ;  /* 0x0000761030717816 */ /* 0x000fe20000000071 */
[----:B------:R3:W-:Y:S01]  /*1b0a0*/  @!P0 STL.S16 [R1+0x204], R48 ;  /* 0x0002043001008387 */ /* 0x0007e20000100600 */
[----:B------:R-:W-:Y:S03]  /*1b0b0*/  ISETP.LE.U32.AND P0, PT, R236, UR15, PT ;  /* 0x0000000fec007c0c */ /* 0x000fe6000bf03070 */
[----:B-1----:R1:W4:Y:S04]  /*1b0c0*/  LDL.S16 R177, [R1+0x214] ;  /* 0x0002140001b17983 */ /* 0x0023280000100600 */
[----:B--2---:R1:W2:Y:S06]  /*1b0d0*/  LDL.S16 R171, [R1+0x224] ;  /* 0x0002240001ab7983 */ /* 0x0042ac0000100600 */
[----:B------:R-:W-:Y:S05]  /*1b0e0*/  @!P0 HADD2 R161, -R76.H0_H0, -RZ.H0_H0 ;  /* 0xa00000ff4ca18230 */ /* 0x000fea0000000900 */
[----:B------:R-:W-:Y:S01]  /*1b0f0*/  PRMT R116, R161, 0x7610, R116 ;  /* 0x00007610a1747816 */ /* 0x000fe20000000074 */
[----:B------:R1:W-:Y:S01]  /*1b100*/  @!P0 STL.S16 [R1+0x208], R161 ;  /* 0x000208a101008387 */ /* 0x0003e20000100600 */
[----:B------:R-:W-:Y:S02]  /*1b110*/  ISETP.LE.U32.AND P0, PT, R235, UR15, PT ;  /* 0x0000000feb007c0c */ /* 0x000fe4000bf03070 */
[----:B---3--:R-:W-:Y:S04]  /*1b120*/  SHF.R.U32.HI R48, RZ, 0x10, R2 ;  /* 0x00000010ff307819 */ /* 0x008fe80000011602 */
[----:B------:R-:W-:Y:S07]  /*1b130*/  LOP3.LUT R234, R48, 0xff, RZ, 0xc0, !PT ;  /* 0x000000ff30ea7812 */ /* 0x000fee00078ec0ff */
[----:B----4-:R-:W-:Y:S05]  /*1b140*/  @!P0 HADD2 R104, -R75.H0_H0, -RZ.H0_H0 ;  /* 0xa00000ff4b688230 */ /* 0x010fea0000000900 */
[----:B------:R-:W-:Y:S01]  /*1b150*/  PRMT R112, R104, 0x7610, R112 ;  /* 0x0000761068707816 */ /* 0x000fe20000000070 */
[----:B------:R3:W-:Y:S01]  /*1b160*/  @!P0 STL.S16 [R1+0x20c], R104 ;  /* 0x00020c6801008387 */ /* 0x0007e20000100600 */
[----:B------:R-:W-:Y:S01]  /*1b170*/  ISETP.LE.U32.AND P0, PT, R234, UR15, PT ;  /* 0x0000000fea007c0c */ /* 0x000fe2000bf03070 */
[----:B-1----:R-:W-:Y:S05]  /*1b180*/  IMAD.WIDE.U32 R160, R160, -0x2daee0ad, RZ ;  /* 0xd2511f53a0a07825 */ /* 0x002fea00078e00ff */
[----:B------:R-:W-:Y:S02]  /*1b190*/  LOP3.LUT R3, R161, UR6, R126, 0x96, !PT ;  /* 0x00000006a1037c12 */ /* 0x000fe4000f8e967e */
[C---:B------:R-:W-:Y:S02]  /*1b1a0*/  LOP3.LUT R224, R160.reuse, 0xff, RZ, 0xc0, !PT ;  /* 0x000000ffa0e07812 */ /* 0x040fe400078ec0ff */
[C---:B------:R-:W-:Y:S03]  /*1b1b0*/  LOP3.LUT R232, R3.reuse, 0xff, RZ, 0xc0, !PT ;  /* 0x000000ff03e87812 */ /* 0x040fe600078ec0ff */
[----:B------:R-:W-:Y:S01]  /*1b1c0*/  @!P0 HADD2 R179, -R72.H0_H0, -RZ.H0_H0 ;  /* 0xa00000ff48b38230 */ /* 0x000fe20000000900 */
[----:B------:R-:W-:Y:S02]  /*1b1d0*/  LOP3.LUT R2, R3, 0xffff, RZ, 0xc0, !PT ;  /* 0x0000ffff03027812 */ /* 0x000fe400078ec0ff */
[--C-:B------:R-:W-:Y:S02]  /*1b1e0*/  SHF.R.U32.HI R229, RZ, 0x18, R3.reuse ;  /* 0x00000018ffe57819 */ /* 0x100fe40000011603 */
[----:B------:R-:W-:Y:S02]  /*1b1f0*/  SHF.R.U32.HI R2, RZ, 0x8, R2 ;  /* 0x00000008ff027819 */ /* 0x000fe40000011602 */
[----:B------:R-:W-:Y:S02]  /*1b200*/  LOP3.LUT R44, R160, 0xffff, RZ, 0xc0, !PT ;  /* 0x0000ffffa02c7812 */ /* 0x000fe400078ec0ff */
[----:B------:R-:W-:Y:S01]  /*1b210*/  LOP3.LUT R230, R2, 0xffff, RZ, 0xc0, !PT ;  /* 0x0000ffff02e67812 */ /* 0x000fe200078ec0ff */
[----:B---3--:R3:W4:Y:S01]  /*1b220*/  LDL.S16 R104, [R1+0x220] ;  /* 0x0002200001687983 */ /* 0x0087220000100600 */
[--C-:B------:R-:W-:Y:S02]  /*1b230*/  SHF.R.U32.HI R2, RZ, 0x10, R3.reuse ;  /* 0x00000010ff027819 */ /* 0x100fe40000011603 */
[----:B------:R-:W-:Y:S01]  /*1b240*/  PRMT R3, R178, 0x7610, R3 ;  /* 0x00007610b2037816 */ /* 0x000fe20000000003 */
[----:B------:R1:W-:Y:S01]  /*1b250*/  @!P0 STL.S16 [R1+0x210], R179 ;  /* 0x000210b301008387 */ /* 0x0003e20000100600 */
[----:B------:R-:W-:Y:S02]  /*1b260*/  ISETP.LE.U32.AND P0, PT, R233, UR15, PT ;  /* 0x0000000fe9007c0c */ /* 0x000fe4000bf03070 */
[----:B------:R-:W-:Y:S01]  /*1b270*/  LOP3.LUT R231, R2, 0xff, RZ, 0xc0, !PT ;  /* 0x000000ff02e77812 */ /* 0x000fe200078ec0ff */
[----:B------:R3:W3:Y:S01]  /*1b280*/  LDL.S16 R48, [R1+0x21c] ;  /* 0x00021c0001307983 */ /* 0x0006e20000100600 */
[----:B------:R-:W-:Y:S02]  /*1b290*/  LOP3.LUT R2, R158, 0xffff, RZ, 0xc0, !PT ;  /* 0x0000ffff9e027812 */ /* 0x000fe400078ec0ff */
[----:B------:R-:W-:Y:S02]  /*1b2a0*/  SHF.R.U32.HI R44, RZ, 0x8, R44 ;  /* 0x00000008ff2c7819 */ /* 0x000fe4000001162c */
[----:B------:R-:W-:Y:S02]  /*1b2b0*/  SHF.R.U32.HI R2, RZ, 0x8, R2 ;  /* 0x00000008ff027819 */ /* 0x000fe40000011602 */
[----:B------:R-:W-:Y:S02]  /*1b2c0*/  LOP3.LUT R223, R44, 0xffff, RZ, 0xc0, !PT ;  /* 0x0000ffff2cdf7812 */ /* 0x000fe400078ec0ff */
[----:B------:R-:W-:Y:S01]  /*1b2d0*/  LOP3.LUT R225, R2, 0xffff, RZ, 0xc0, !PT ;  /* 0x0000ffff02e17812 */ /* 0x000fe200078ec0ff */
[----:B------:R-:W-:Y:S01]  /*1b2e0*/  @!P0 HADD2 R167, -R59.H0_H0, -RZ.H0_H0 ;  /* 0xa00000ff3ba78230 */ /* 0x000fe20000000900 */
[----:B------:R-:W-:Y:S02]  /*1b2f0*/  PRMT R2, R178, 0x7632, R2 ;  /* 0x00007632b2027816 */ /* 0x000fe40000000002 */
[----:B------:R-:W-:Y:S02]  /*1b300*/  SHF.R.U32.HI R46, RZ, 0x10, R160 ;  /* 0x00000010ff2e7819 */ /* 0x000fe400000116a0 */
[----:B------:R-:W-:Y:S01]  /*1b310*/  PRMT R156, R167, 0x7610, R156 ;  /* 0x00007610a79c7816 */ /* 0x000fe2000000009c */
[----:B------:R1:W-:Y:S01]  /*1b320*/  @!P0 STL.S16 [R1+0x218], R167 ;  /* 0x000218a701008387 */ /* 0x0003e20000100600 */
[----:B------:R-:W-:Y:S02]  /*1b330*/  ISETP.LE.U32.AND P0, PT, R232, UR15, PT ;  /* 0x0000000fe8007c0c */ /* 0x000fe4000bf03070 */
[----:B------:R-:W-:Y:S02]  /*1b340*/  LOP3.LUT R221, R46, 0xff, RZ, 0xc0, !PT ;  /* 0x000000ff2edd7812 */ /* 0x000fe400078ec0ff */
[----:B------:R-:W-:Y:S02]  /*1b350*/  SHF.R.U32.HI R220, RZ, 0x18, R160 ;  /* 0x00000018ffdc7819 */ /* 0x000fe400000116a0 */
[----:B------:R-:W-:Y:S01]  /*1b360*/  PRMT R204, R179, 0x7610, R204 ;  /* 0x00007610b3cc7816 */ /* 0x000fe200000000cc */
[----:B-1----:R-:W-:Y:S01]  /*1b370*/  IMAD.MOV.U32 R179, RZ, RZ, R193 ;  /* 0x000000ffffb37224 */ /* 0x002fe200078e00c1 */
[----:B------:R1:W3:Y:S05]  /*1b380*/  LDL.S16 R167, [R1+0x22c] ;  /* 0x00022c0001a77983 */ /* 0x0002ea0000100600 */
[----:B------:R-:W-:Y:S05]  /*1b390*/  @!P0 HADD2 R177, -R54.H0_H0, -RZ.H0_H0 ;  /* 0xa00000ff36b18230 */ /* 0x000fea0000000900 */
[----:B------:R-:W-:Y:S01]  /*1b3a0*/  PRMT R157, R177, 0x7610, R157 ;  /* 0x00007610b19d7816 */ /* 0x000fe2000000009d */
[----:B------:R-:W-:Y:S01]  /*1b3b0*/  @!P0 STL.S16 [R1+0x214], R177 ;  /* 0x000214b101008387 */ /* 0x000fe20000100600 */
[----:B------:R-:W-:Y:S11]  /*1b3c0*/  ISETP.LE.U32.AND P0, PT, R230, UR15, PT ;  /* 0x0000000fe6007c0c */ /* 0x000ff6000bf03070 */
[----:B------:R-:W-:Y:S02]  /*1b3d0*/  @!UPT UIADD3 URZ, URZ, URZ, URZ ;  /* 0x0000003f3f3ff290 */ /* 0x000fe4000fffe03f */
[----:B--2---:R-:W-:Y:S05]  /*1b3e0*/  @!P0 HADD2 R171, -R53.H0_H0, -RZ.H0_H0 ;  /* 0xa00000ff35ab8230 */ /* 0x004fea0000000900 */
[----:B------:R-:W-:Y:S01]  /*1b3f0*/  PRMT R130, R171, 0x7610, R130 ;  /* 0x00007610ab827816 */ /* 0x000fe20000000082 */
[----:B------:R2:W-:Y:S01]  /*1b400*/  @!P0 STL.S16 [R1+0x224], R171 ;  /* 0x000224ab01008387 */ /* 0x0005e20000100600 */
[----:B------:R-:W-:Y:S03]  /*1b410*/  ISETP.LE.U32.AND P0, PT, R231, UR15, PT ;  /* 0x0000000fe7007c0c */ /* 0x000fe6000bf03070 */
[----:B--2---:R1:W2:Y:S10]  /*1b420*/  LDL.S16 R171, [R1+0x228] ;  /* 0x0002280001ab7983 */ /* 0x0042b40000100600 */
[----:B----4-:R-:W-:Y:S05]  /*1b430*/  @!P0 HADD2 R104, -R56.H0_H0, -RZ.H0_H0 ;  /* 0xa00000ff38688230 */ /* 0x010fea0000000900 */
[----:B------:R-:W-:Y:S01]  /*1b440*/  PRMT R136, R104, 0x7610, R136 ;  /* 0x0000761068887816 */ /* 0x000fe20000000088 */
[----:B------:R4:W-:Y:S01]  /*1b450*/  @!P0 STL.S16 [R1+0x220], R104 ;  /* 0x0002206801008387 */ /* 0x0009e20000100600 */
[----:B------:R-:W-:Y:S11]  /*1b460*/  ISETP.LE.U32.AND P0, PT, R229, UR15, PT ;  /* 0x0000000fe5007c0c */ /* 0x000ff6000bf03070 */
[----:B------:R-:W-:Y:S02]  /*1b470*/  @!UPT UIADD3 URZ, URZ, URZ, URZ ;  /* 0x0000003f3f3ff290 */ /* 0x000fe4000fffe03f */
[----:B---3--:R-:W-:Y:S05]  /*1b480*/  @!P0 HADD2 R48, -R55.H0_H0, -RZ.H0_H0 ;  /* 0xa00000ff37308230 */ /* 0x008fea0000000900 */
[----:B------:R-:W-:Y:S01]  /*1b490*/  PRMT R152, R48, 0x7610, R152 ;  /* 0x0000761030987816 */ /* 0x000fe20000000098 */
[----:B----4-:R1:W3:Y:S04]  /*1b4a0*/  LDL.S16 R104, [R1+0x238] ;  /* 0x0002380001687983 */ /* 0x0102e80000100600 */
[----:B------:R4:W-:Y:S01]  /*1b4b0*/  @!P0 STL.S16 [R1+0x21c], R48 ;  /* 0x00021c3001008387 */ /* 0x0009e20000100600 */
[----:B------:R-:W-:Y:S11]  /*1b4c0*/  ISETP.LE.U32.AND P0, PT, R228, UR15, PT ;  /* 0x0000000fe4007c0c */ /* 0x000ff6000bf03070 */
[----:B------:R-:W-:Y:S02]  /*1b4d0*/  @!UPT UIADD3 URZ, URZ, URZ, URZ ;  /* 0x0000003f3f3ff290 */ /* 0x000fe4000fffe03f */
[----:B------:R-:W-:Y:S05]  /*1b4e0*/  @!P0 HADD2 R167, -R58.H0_H0, -RZ.H0_H0 ;  /* 0xa00000ff3aa78230 */ /* 0x000fea0000000900 */
[----:B------:R-:W-:Y:S01]  /*1b4f0*/  PRMT R153, R167, 0x7610, R153 ;  /* 0x00007610a7997816 */ /* 0x000fe20000000099 */
[----:B----4-:R1:W4:Y:S04]  /*1b500*/  LDL.S16 R48, [R1+0x234] ;  /* 0x0002340001307983 */ /* 0x0103280000100600 */
[----:B------:R1:W-:Y:S01]  /*1b510*/  @!P0 STL.S16 [R1+0x22c], R167 ;  /* 0x00022ca701008387 */ /* 0x0003e20000100600 */
[----:B------:R-:W-:Y:S03]  /*1b520*/  ISETP.LE.U32.AND P0, PT, R225, UR15, PT ;  /* 0x0000000fe1007c0c */ /* 0x000fe6000bf03070 */
[----:B------:R2:W4:Y:S04]  /*1b530*/  LDL.S16 R45, [R1+0x230] ;  /* 0x00023000012d7983 */ /* 0x0005280000100600 */
[----:B-1----:R1:W4:Y:S06]  /*1b540*/  LDL.S16 R167, [R1+0x23c] ;  /* 0x00023c0001a77983 */ /* 0x00232c0000100600 */
[----:B--2---:R-:W-:Y:S05]  /*1b550*/  @!P0 HADD2 R171, -R57.H0_H0, -RZ.H0_H0 ;  /* 0xa00000ff39ab8230 */ /* 0x004fea0000000900 */
[----:B------:R-:W-:Y:S01]  /*1b560*/  PRMT R131, R171, 0x7610, R131 ;  /* 0x00007610ab837816 */ /* 0x000fe20000000083 */
[----:B------:R-:W-:Y:S01]  /*1b570*/  @!P0 STL.S16 [R1+0x228], R171 ;  /* 0x000228ab01008387 */ /* 0x000fe20000100600 */
[----:B------:R-:W-:Y:S11]  /*1b580*/  ISETP.LE.U32.AND P0, PT, R227, UR15, PT ;  /* 0x0000000fe3007c0c */ /* 0x000ff6000bf03070 */
[----:B------:R-:W-:Y:S02]  /*1b590*/  @!UPT UIADD3 URZ, URZ, URZ, URZ ;  /* 0x0000003f3f3ff290 */ /* 0x000fe4000fffe03f */
[----:B---3--:R-:W-:Y:S05]  /*1b5a0*/  @!P0 HADD2 R104, -R52.H0_H0, -RZ.H0_H0 ;  /* 0xa00000ff34688230 */ /* 0x008fea0000000900 */
[----:B------:R-:W-:Y:S01]  /*1b5b0*/  PRMT R115, R104, 0x7610, R115 ;  /* 0x0000761068737816 */ /* 0x000fe20000000073 */
[----:B------:R2:W-:Y:S01]  /*1b5c0*/  @!P0 STL.S16 [R1+0x238], R104 ;  /* 0x0002386801008387 */ /* 0x0005e20000100600 */
[----:B------:R-:W-:Y:S03]  /*1b5d0*/  ISETP.LE.U32.AND P0, PT, R226, UR15, PT ;  /* 0x0000000fe2007c0c */ /* 0x000fe6000bf03070 */
[----:B------:R1:W3:Y:S10]  /*1b5e0*/  LDL.S16 R47, [R1+0x244] ;  /* 0x00024400012f7983 */ /* 0x0002f40000100600 */
[----:B----4-:R-:W-:Y:S01]  /*1b5f0*/  @!P0 HADD2 R48, -R51.H0_H0, -RZ.H0_H0 ;  /* 0xa00000ff33308230 */ /* 0x010fe20000000900 */
[----:B--2---:R1:W2:Y:S04]  /*1b600*/  LDL.S16 R104, [R1+0x240] ;  /* 0x0002400001687983 */ /* 0x0042a80000100600 */
[----:B------:R-:W-:Y:S01]  /*1b610*/  PRMT R114, R48, 0x7610, R114 ;  /* 0x0000761030727816 */ /* 0x000fe20000000072 */
[----:B------:R4:W-:Y:S01]  /*1b620*/  @!P0 STL.S16 [R1+0x234], R48 ;  /* 0x0002343001008387 */ /* 0x0009e20000100600 */
[----:B------:R-:W-:Y:S11]  /*1b630*/  ISETP.LE.U32.AND P0, PT, R224, UR15, PT ;  /* 0x0000000fe0007c0c */ /* 0x000ff6000bf03070 */
[----:B------:R-:W-:Y:S02]  /*1b640*/  @!UPT UIADD3 URZ, URZ, URZ, URZ ;  /* 0x0000003f3f3ff290 */ /* 0x000fe4000fffe03f */
[----:B------:R-:W-:Y:S05]  /*1b650*/  @!P0 HADD2 R45, -R3.H0_H0, -RZ.H0_H0 ;  /* 0xa00000ff032d8230 */ /* 0x000fea0000000900 */
[----:B------:R-:W-:Y:S01]  /*1b660*/  PRMT R94, R45, 0x7610, R94 ;  /* 0x000076102d5e7816 */ /* 0x000fe2000000005e */
[----:B----4-:R1:W4:Y:S04]  /*1b670*/  LDL.S16 R48, [R1+0x248] ;  /* 0x0002480001307983 */ /* 0x0103280000100600 */
[----:B------:R1:W-:Y:S01]  /*1b680*/  @!P0 STL.S16 [R1+0x230], R45 ;  /* 0x0002302d01008387 */ /* 0x0003e20000100600 */
[----:B------:R-:W-:Y:S11]  /*1b690*/  ISETP.LE.U32.AND P0, PT, R223, UR15, PT ;  /* 0x0000000fdf007c0c */ /* 0x000ff6000bf03070 */
[----:B------:R-:W-:Y:S02]  /*1b6a0*/  @!UPT UIADD3 URZ, URZ, URZ, URZ ;  /* 0x0000003f3f3ff290 */ /* 0x000fe4000fffe03f */
[----:B------:R-:W-:Y:S05]  /*1b6b0*/  @!P0 HADD2 R167, -R2.H0_H0, -RZ.H0_H0 ;  /* 0xa00000ff02a78230 */ /* 0x000fea0000000900 */
[----:B------:R-:W-:Y:S01]  /*1b6c0*/  PRMT R91, R167, 0x7610, R91 ;  /* 0x00007610a75b7816 */ /* 0x000fe2000000005b */
[----:B------:R1:W-:Y:S01]  /*1b6d0*/  @!P0 STL.S16 [R1+0x23c], R167 ;  /* 0x00023ca701008387 */ /* 0x0003e20000100600 */
[----:B------:R-:W-:Y:S01]  /*1b6e0*/  ISETP.LE.U32.AND P0, PT, R221, UR15, PT ;  /* 0x0000000fdd007c0c */ /* 0x000fe2000bf03070 */
[----:B-1----:R-:W-:Y:S01]  /*1b6f0*/  IMAD.WIDE.U32 R44, R96, -0x326172a9, RZ ;  /* 0xcd9e8d57602c7825 */ /* 0x002fe200078e00ff */
[----:B------:R-:W-:Y:S04]  /*1b700*/  PRMT R96, R97, 0x7632, R96 ;  /* 0x0000763261607816 */ /* 0x000fe80000000060 */
[----:B------:R-:W-:Y:S02]  /*1b710*/  LOP3.LUT R46, R45, UR7, R144, 0x96, !PT ;  /* 0x000000072d2e7c12 */ /* 0x000fe4000f8e9690 */
[----:B------:R-:W-:Y:S02]  /*1b720*/  LOP3.LUT R40, R44, 0xffff, RZ, 0xc0, !PT ;  /* 0x0000ffff2c287812 */ /* 0x000fe400078ec0ff */
[----:B------:R-:W-:Y:S02]  /*1b730*/  LOP3.LUT R222, R46, 0xff, RZ, 0xc0, !PT ;  /* 0x000000ff2ede7812 */ /* 0x000fe400078ec0ff */
[----:B------:R-:W-:Y:S02]  /*1b740*/  SHF.R.U32.HI R217, RZ, 0x18, R46 ;  /* 0x00000018ffd97819 */ /* 0x000fe4000001162e */
[----:B------:R-:W-:Y:S02]  /*1b750*/  LOP3.LUT R196, R44, 0xff, RZ, 0xc0, !PT ;  /* 0x000000ff2cc47812 */ /* 0x000fe400078ec0ff */
[----:B------:R-:W-:Y:S02]  /*1b760*/  ISETP.LE.U32.AND P3, PT, R217, UR15, PT ;  /* 0x0000000fd9007c0c */ /* 0x000fe4000bf63070 */
[----:B------:R-:W-:Y:S02]  /*1b770*/  SHF.R.U32.HI R40, RZ, 0x8, R40 ;  /* 0x00000008ff287819 */ /* 0x000fe40000011628 */
[----:B------:R-:W-:Y:S01]  /*1b780*/  ISETP.LE.U32.AND P4, PT, R196, UR15, PT ;  /* 0x0000000fc4007c0c */ /* 0x000fe2000bf83070 */
[----:B------:R-:W-:Y:S01]  /*1b790*/  IMAD.WIDE.U32 R166, R166, -0x326172a9, RZ ;  /* 0xcd9e8d57a6a67825 */ /* 0x000fe200078e00ff */
[----:B------:R-:W-:Y:S02]  /*1b7a0*/  LOP3.LUT R193, R40, 0xffff, RZ, 0xc0, !PT ;  /* 0x0000ffff28c17812 */ /* 0x000fe400078ec0ff */
[----:B------:R-:W-:Y:S02]  /*1b7b0*/  SHF.R.U32.HI R194, RZ, 0x18, R44 ;  /* 0x00000018ffc27819 */ /* 0x000fe4000001162c */
[----:B------:R-:W-:Y:S01]  /*1b7c0*/  LOP3.LUT R41, R167, UR7, R168, 0x96, !PT ;  /* 0x00000007a7297c12 */ /* 0x000fe2000f8e96a8 */
[----:B------:R-:W-:Y:S01]  /*1b7d0*/  UIADD3 UR7, UR31, 0x646e171e, URZ ;  /* 0x646e171e1f077890 */ /* 0x000fe2000fffe03f */
[----:B------:R-:W-:Y:S02]  /*1b7e0*/  LOP3.LUT R252, R166, 0xff, RZ, 0xc0, !PT ;  /* 0x000000ffa6fc7812 */ /* 0x000fe400078ec0ff */
[----:B------:R-:W-:Y:S02]  /*1b7f0*/  LOP3.LUT R216, R41, 0xff, RZ, 0xc0, !PT ;  /* 0x000000ff29d87812 */ /* 0x000fe400078ec0ff */
[----:B------:R-:W-:Y:S02]  /*1b800*/  SHF.R.U32.HI R197, RZ, 0x18, R41 ;  /* 0x00000018ffc57819 */ /* 0x000fe40000011629 */
[----:B------:R-:W-:Y:S02]  /*1b810*/  ISETP.LE.U32.AND P2, PT, R216, UR15, PT ;  /* 0x0000000fd8007c0c */ /* 0x000fe4000bf43070 */
[--C-:B------:R-:W-:Y:S02]  /*1b820*/  SHF.R.U32.HI R42, RZ, 0x10, R166.reuse ;  /* 0x00000010ff2a7819 */ /* 0x100fe400000116a6 */
[----:B------:R-:W-:Y:S02]  /*1b830*/  SHF.R.U32.HI R248, RZ, 0x18, R166 ;  /* 0x00000018fff87819 */ /* 0x000fe400000116a6 */
[----:B------:R-:W-:Y:S02]  /*1b840*/  LOP3.LUT R243, R42, 0xff, RZ, 0xc0, !PT ;  /* 0x000000ff2af37812 */ /* 0x000fe400078ec0ff */
[C---:B------:R-:W-:Y:S02]  /*1b850*/  LOP3.LUT R175, R44.reuse, 0xffff, RZ, 0xc0, !PT ;  /* 0x0000ffff2caf7812 */ /* 0x040fe400078ec0ff */
[----:B------:R-:W-:Y:S01]  /*1b860*/  LOP3.LUT R133, R44, 0xff, RZ, 0xc0, !PT ;  /* 0x000000ff2c857812 */ /* 0x000fe200078ec0ff */
[----:B--2---:R-:W-:Y:S05]  /*1b870*/  @!P0 HADD2 R104, -R50.H0_H0, -RZ.H0_H0 ;  /* 0xa00000ff32688230 */ /* 0x004fea0000000900 */
[----:B------:R-:W-:Y:S01]  /*1b880*/  PRMT R111, R104, 0x7610, R111 ;  /* 0x00007610686f7816 */ /* 0x000fe2000000006f */
[----:B------:R-:W-:Y:S01]  /*1b890*/  @!P0 STL.S16 [R1+0x240], R104 ;  /* 0x0002406801008387 */ /* 0x000fe20000100600 */
[----:B------:R-:W-:Y:S03]  /*1b8a0*/  ISETP.LE.U32.AND P0, PT, R220, UR15, PT ;  /* 0x0000000fdc007c0c */ /* 0x000fe6000bf03070 */
[----:B------:R2:W2:Y:S10]  /*1b8b0*/  LDL.S16 R178, [R1+0x24c] ;  /* 0x00024c0001b27983 */ /* 0x0004b40000100600 */
[----:B---3--:R-:W-:Y:S05]  /*1b8c0*/  @!P0 HADD2 R47, -R49.H0_H0, -RZ.H0_H0 ;  /* 0xa00000ff312f8230 */ /* 0x008fea0000000900 */
[----:B------:R-:W-:Y:S01]  /*1b8d0*/  PRMT R95, R47, 0x7610, R95 ;  /* 0x000076102f5f7816 */ /* 0x000fe2000000005f */
[----:B------:R1:W-:Y:S01]  /*1b8e0*/  @!P0 STL.S16 [R1+0x244], R47 ;  /* 0x0002442f01008387 */ /* 0x0003e20000100600 */
[----:B------:R-:W-:Y:S03]  /*1b8f0*/  ISETP.LE.U32.AND P0, PT, R222, UR15, PT ;  /* 0x0000000fde007c0c */ /* 0x000fe6000bf03070 */
[----:B------:R3:W3:Y:S10]  /*1b900*/  LDL.S16 R177, [R1+0x264] ;  /* 0x0002640001b17983 */ /* 0x0006f40000100600 */
[----:B----4-:R-:W-:Y:S05]  /*1b910*/  @!P0 HADD2 R48, -R65.H0_H0, -RZ.H0_H0 ;  /* 0xa00000ff41308230 */ /* 0x010fea0000000900 */
[----:B------:R-:W-:Y:S01]  /*1b920*/  PRMT R90, R48, 0x7610, R90 ;  /* 0x00007610305a7816 */ /* 0x000fe2000000005a */
[----:B------:R4:W-:Y:S04]  /*1b930*/  @!P0 STL.S16 [R1+0x248], R48 ;  /* 0x0002483001008387 */ /* 0x0009e80000100600 */
[----:B------:R2:W3:Y:S01]  /*1b940*/  LDL.S16 R171, [R1+0x260] ;  /* 0x0002600001ab7983 */ /* 0x0004e20000100600 */
[----:B-1----:R-:W-:Y:S03]  /*1b950*/  LOP3.LUT R47, R46, 0xffff, RZ, 0xc0, !PT ;  /* 0x0000ffff2e2f7812 */ /* 0x002fe600078ec0ff */
[----:B------:R1:W3:Y:S04]  /*1b960*/  LDL.S16 R165, [R1+0x25c] ;  /* 0x00025c0001a57983 */ /* 0x0002e80000100600 */
[----:B------:R1:W3:Y:S04]  /*1b970*/  LDL.S16 R163, [R1+0x258] ;  /* 0x0002580001a37983 */ /* 0x0002e80000100600 */
[----:B------:R1:W3:Y:S04]  /*1b980*/  LDL.S16 R145, [R1+0x254] ;  /* 0x0002540001917983 */ /* 0x0002e80000100600 */
[----:B------:R1:W3:Y:S01]  /*1b990*/  LDL.S16 R104, [R1+0x250] ;  /* 0x0002500001687983 */ /* 0x0002e20000100600 */
[----:B----4-:R-:W-:Y:S02]  /*1b9a0*/  SHF.R.U32.HI R48, RZ, 0x8, R47 ;  /* 0x00000008ff307819 */ /* 0x010fe4000001162f */
[----:B------:R-:W-:Y:S02]  /*1b9b0*/  SHF.R.U32.HI R47, RZ, 0x10, R46 ;  /* 0x00000010ff2f7819 */ /* 0x000fe4000001162e */
[----:B------:R-:W-:Y:S02]  /*1b9c0*/  LOP3.LUT R215, R48, 0xffff, RZ, 0xc0, !PT ;  /* 0x0000ffff30d77812 */ /* 0x000fe400078ec0ff */
[----:B------:R-:W-:Y:S02]  /*1b9d0*/  LOP3.LUT R214, R47, 0xff, RZ, 0xc0, !PT ;  /* 0x000000ff2fd67812 */ /* 0x000fe400078ec0ff */
[----:B------:R-:W-:Y:S02]  /*1b9e0*/  ISETP.LE.U32.AND P1, PT, R215, UR15, PT ;  /* 0x0000000fd7007c0c */ /* 0x000fe4000bf23070 */
[----:B------:R-:W-:Y:S02]  /*1b9f0*/  ISETP.LE.U32.AND P0, PT, R214, UR15, PT ;  /* 0x0000000fd6007c0c */ /* 0x000fe4000bf03070 */
[----:B------:R-:W-:Y:S02]  /*1ba00*/  LOP3.LUT R46, R41, 0xffff, RZ, 0xc0, !PT ;  /* 0x0000ffff292e7812 */ /* 0x000fe400078ec0ff */
[----:B------:R-:W-:Y:S02]  /*1ba10*/  SHF.R.U32.HI R47, RZ, 0x10, R41 ;  /* 0x00000010ff2f7819 */ /* 0x000fe40000011629 */
[----:B------:R-:W-:Y:S02]  /*1ba20*/  SHF.R.U32.HI R46, RZ, 0x8, R46 ;  /* 0x00000008ff2e7819 */ /* 0x000fe4000001162e */
[----:B------:R-:W-:Y:S02]  /*1ba30*/  LOP3.LUT R199, R47, 0xff, RZ, 0xc0, !PT ;  /* 0x000000ff2fc77812 */ /* 0x000fe400078ec0ff */
[----:B------:R-:W-:Y:S02]  /*1ba40*/  LOP3.LUT R198, R46, 0xffff, RZ, 0xc0, !PT ;  /* 0x0000ffff2ec67812 */ /* 0x000fe400078ec0ff */
[----:B------:R-:W-:Y:S04]  /*1ba50*/  SHF.R.U32.HI R41, RZ, 0x10, R44 ;  /* 0x00000010ff297819 */ /* 0x000fe8000001162c */
[----:B------:R-:W-:Y:S02]  /*1ba60*/  LOP3.LUT R195, R41, 0xff, RZ, 0xc0, !PT ;  /* 0x000000ff29c37812 */ /* 0x000fe400078ec0ff */
[----:B------:R-:W-:Y:S04]  /*1ba70*/  LOP3.LUT R41, R166, 0xffff, RZ, 0xc0, !PT ;  /* 0x0000ffffa6297812 */ /* 0x000fe800078ec0ff */
[----:B------:R-:W-:Y:S04]  /*1ba80*/  SHF.R.U32.HI R41, RZ, 0x8, R41 ;  /* 0x00000008ff297819 */ /* 0x000fe80000011629 */
[----:B------:R-:W-:Y:S01]  /*1ba90*/  LOP3.LUT R240, R41, 0xffff, RZ, 0xc0, !PT ;  /* 0x0000ffff29f07812 */ /* 0x000fe200078ec0ff */
[----:B--2---:R-:W-:Y:S05]  /*1baa0*/  @!P1 HADD2 R178, -R68.H0_H0, -RZ.H0_H0 ;  /* 0xa00000ff44b29230 */ /* 0x004fea0000000900 */
[----:B------:R-:W-:Y:S01]  /*1bab0*/  PRMT R27, R178, 0x7610, R27 ;  /* 0x00007610b21b7816 */ /* 0x000fe2000000001b */
[----:B------:R2:W-:Y:S01]  /*1bac0*/  @!P1 STL.S16 [R1+0x24c], R178 ;  /* 0x00024cb201009387 */ /* 0x0005e20000100600 */
[----:B------:R-:W-:Y:S01]  /*1bad0*/  ISETP.LE.U32.AND P1, PT, R198, UR15, PT ;  /* 0x0000000fc6007c0c */ /* 0x000fe2000bf23070 */
[----:B---3--:R-:W-:Y:S05]  /*1bae0*/  @!P0 HADD2 R177, -R64.H0_H0, -RZ.H0_H0 ;  /* 0xa00000ff40b18230 */ /* 0x008fea0000000900 */
[----:B------:R-:W-:Y:S01]  /*1baf0*/  PRMT R26, R177, 0x7610, R26 ;  /* 0x00007610b11a7816 */ /* 0x000fe2000000001a */
[----:B------:R-:W-:Y:S01]  /*1bb00*/  @!P0 STL.S16 [R1+0x264], R177 ;  /* 0x000264b101008387 */ /* 0x000fe20000100600 */
[----:B------:R-:W-:Y:S01]  /*1bb10*/  ISETP.LE.U32.AND P0, PT, R199, UR15, PT ;  /* 0x0000000fc7007c0c */ /* 0x000fe2000bf03070 */
[----:B--2---:R-:W-:Y:S02]  /*1bb20*/  IMAD.MOV.U32 R178, RZ, RZ, R192 ;  /* 0x000000ffffb27224 */ /* 0x004fe400078e00c0 */
[----:B------:R-:W-:Y:S02]  /*1bb30*/  @!P3 HADD2 R171, -R67.H0_H0, -RZ.H0_H0 ;  /* 0xa00000ff43abb230 */ /* 0x000fe40000000900 */
[----:B------:R-:W-:Y:S03]  /*1bb40*/  @!P2 HADD2 R165, -R66.H0_H0, -RZ.H0_H0 ;  /* 0xa00000ff42a5a230 */ /* 0x000fe60000000900 */
[----:B------:R-:W-:Y:S01]  /*1bb50*/  PRMT R23, R171, 0x7610, R23 ;  /* 0x00007610ab177816 */ /* 0x000fe20000000017 */
[----:B------:R-:W-:Y:S01]  /*1bb60*/  @!P3 STL.S16 [R1+0x260], R171 ;  /* 0x000260ab0100b387 */ /* 0x000fe20000100600 */
[----:B------:R-:W-:Y:S01]  /*1bb70*/  ISETP.LE.U32.AND P3, PT, R193, UR15, PT ;  /* 0x0000000fc1007c0c */ /* 0x000fe2000bf63070 */
[----:B------:R-:W-:Y:S01]  /*1bb80*/  @!P1 HADD2 R163, -R69.H0_H0, -RZ.H0_H0 ;  /* 0xa00000ff45a39230 */ /* 0x000fe20000000900 */
[----:B------:R-:W-:Y:S01]  /*1bb90*/  PRMT R22, R165, 0x7610, R22 ;  /* 0x00007610a5167816 */ /* 0x000fe20000000016 */
[----:B------:R2:W-:Y:S01]  /*1bba0*/  @!P2 STL.S16 [R1+0x25c], R165 ;  /* 0x00025ca50100a387 */ /* 0x0005e20000100600 */
[----:B------:R-:W-:Y:S01]  /*1bbb0*/  ISETP.LE.U32.AND P2, PT, R195, UR15, PT ;  /* 0x0000000fc3007c0c */ /* 0x000fe2000bf43070 */
[----:B------:R-:W-:Y:S01]  /*1bbc0*/  @!P0 HADD2 R145, -R70.H0_H0, -RZ.H0_H0 ;  /* 0xa00000ff46918230 */ /* 0x000fe20000000900 */
[----:B------:R-:W-:Y:S01]  /*1bbd0*/  PRMT R15, R163, 0x7610, R15 ;  /* 0x00007610a30f7816 */ /* 0x000fe2000000000f */
[----:B------:R3:W-:Y:S01]  /*1bbe0*/  @!P1 STL.S16 [R1+0x258], R163 ;  /* 0x000258a301009387 */ /* 0x0007e20000100600 */
[----:B------:R-:W-:Y:S02]  /*1bbf0*/  ISETP.LE.U32.AND P1, PT, R194, UR15, PT ;  /* 0x0000000fc2007c0c */ /* 0x000fe4000bf23070 */
[----:B------:R-:W-:Y:S01]  /*1bc00*/  PRMT R14, R145, 0x7610, R14 ;  /* 0x00007610910e7816 */ /* 0x000fe2000000000e */
[----:B------:R4:W-:Y:S01]  /*1bc10*/  @!P0 STL.S16 [R1+0x254], R145 ;  /* 0x0002549101008387 */ /* 0x0009e20000100600 */
[----:B------:R-:W-:Y:S03]  /*1bc20*/  ISETP.LE.U32.AND P0, PT, R197, UR15, PT ;  /* 0x0000000fc5007c0c */ /* 0x000fe6000bf03070 */
[----:B------:R1:W4:Y:S10]  /*1bc30*/  LDL.S16 R46, [R1+0x270] ;  /* 0x00027000012e7983 */ /* 0x0003340000100600 */
[----:B------:R-:W-:Y:S02]  /*1bc40*/  @!P0 HADD2 R104, -R71.H0_H0, -RZ.H0_H0 ;  /* 0xa00000ff47688230 */ /* 0x000fe40000000900 */
[----:B--2---:R-:W-:Y:S03]  /*1bc50*/  IMAD.WIDE.U32 R164, R164, -0x2daee0ad, RZ ;  /* 0xd2511f53a4a47825 */ /* 0x004fe600078e00ff */
[----:B------:R-:W-:Y:S01]  /*1bc60*/  PRMT R25, R104, 0x7610, R25 ;  /* 0x0000761068197816 */ /* 0x000fe20000000019 */
[----:B---3--:R1:W2:Y:S01]  /*1bc70*/  LDL.S16 R163, [R1+0x278] ;  /* 0x0002780001a37983 */ /* 0x0082a20000100600 */
[----:B------:R-:W-:Y:S03]  /*1bc80*/  LOP3.LUT R28, R165, UR6, R134, 0x96, !PT ;  /* 0x00000006a51c7c12 */ /* 0x000fe6000f8e9686 */
[----:B----4-:R1:W3:Y:S01]  /*1bc90*/  LDL.S16 R145, [R1+0x274] ;  /* 0x0002740001917983 */ /* 0x0102e20000100600 */
[----:B------:R-:W-:Y:S02]  /*1bca0*/  SHF.R.U32.HI R0, RZ, 0x10, R28 ;  /* 0x00000010ff007819 */ /* 0x000fe4000001161c */
[----:B------:R-:W-:Y:S01]  /*1bcb0*/  LOP3.LUT R177, R28, 0xff, RZ, 0xc0, !PT ;  /* 0x000000ff1cb17812 */ /* 0x000fe200078ec0ff */
[----:B------:R4:W-:Y:S01]  /*1bcc0*/  @!P0 STL.S16 [R1+0x250], R104 ;  /* 0x0002506801008387 */ /* 0x0009e20000100600 */
[----:B------:R-:W-:Y:S02]  /*1bcd0*/  ISETP.LE.U32.AND P0, PT, R252, UR15, PT ;  /* 0x0000000ffc007c0c */ /* 0x000fe4000bf03070 */
[----:B------:R-:W-:Y:S01]  /*1bce0*/  LOP3.LUT R173, R0, 0xff, RZ, 0xc0, !PT ;  /* 0x000000ff00ad7812 */ /* 0x000fe200078ec0ff */
[----:B------:R1:W3:Y:S04]  /*1bcf0*/  LDL.S16 R48, [R1+0x26c] ;  /* 0x00026c0001307983 */ /* 0x0002e80000100600 */
[----:B------:R1:W3:Y:S01]  /*1bd00*/  LDL.S16 R47, [R1+0x268] ;  /* 0x00026800012f7983 */ /* 0x0002e20000100600 */
[----:B----4-:R4:W1:Y:S03]  /*1bd10*/  MUFU.EX2 R104, R202 ;  /* 0x000000ca00687308 */ /* 0x0108660000000800 */
[----:B----4-:R-:W4:Y:S01]  /*1bd20*/  LDL.LU R202, [R1+0x44c] ;  /* 0x00044c0001ca7983 */ /* 0x010f220000300800 */
[----:B-1----:R-:W-:Y:S01]  /*1bd30*/  FADD.FTZ R210, R104, R208 ;  /* 0x000000d068d27221 */ /* 0x002fe20000010000 */
[----:B------:R-:W-:Y:S01]  /*1bd40*/  F2FP.F16.F32.PACK_AB R104, R209, R104 ;  /* 0x00000068d168723e */ /* 0x000fe200000000ff */
[----:B------:R-:W-:Y:S01]  /*1bd50*/  FADD.FTZ R208, R61, R137 ;  /* 0x000000893dd07221 */ /* 0x000fe20000010000 */
[----:B------:R-:W-:Y:S02]  /*1bd60*/  F2FP.F16.F32.PACK_AB R61, R207, R61 ;  /* 0x0000003dcf3d723e */ /* 0x000fe400000000ff */
[----:B------:R-:W-:Y:S02]  /*1bd70*/  PRMT R103, R104, 0x7632, R103 ;  /* 0x0000763268677816 */ /* 0x000fe40000000067 */
[----:B------:R-:W-:Y:S02]  /*1bd80*/  PRMT R60, R61, 0x7632, R60 ;  /* 0x000076323d3c7816 */ /* 0x000fe4000000003c */
[----:B------:R-:W-:Y:S01]  /*1bd90*/  SHF.R.U32.HI R137, RZ, 0x18, R142 ;  /* 0x00000018ff897819 */ /* 0x000fe2000001168e */
[----:B------:R-:W-:Y:S05]  /*1bda0*/  @!P2 HADD2 R46, -R110.H0_H0, -RZ.H0_H0 ;  /* 0xa00000ff6e2ea230 */ /* 0x000fea0000000900 */
[----:B------:R-:W-:Y:S01]  /*1bdb0*/  PRMT R20, R46, 0x7610, R20 ;  /* 0x000076102e147816 */ /* 0x000fe20000000014 */
[----:B--2---:R-:W-:Y:S02]  /*1bdc0*/  @!P4 HADD2 R163, -R105.H0_H0, -RZ.H0_H0 ;  /* 0xa00000ff69a3c230 */ /* 0x004fe40000000900 */
[----:B---3--:R-:W-:Y:S03]  /*1bdd0*/  @!P3 HADD2 R145, -R108.H0_H0, -RZ.H0_H0 ;  /* 0xa00000ff6c91b230 */ /* 0x008fe60000000900 */
[----:B------:R-:W-:Y:S01]  /*1bde0*/  PRMT R24, R163, 0x7610, R24 ;  /* 0x00007610a3187816 */ /* 0x000fe20000000018 */
[----:B------:R1:W-:Y:S01]  /*1bdf0*/  @!P4 STL.S16 [R1+0x278], R163 ;  /* 0x000278a30100c387 */ /* 0x0003e20000100600 */
[----:B------:R-:W-:Y:S03]  /*1be00*/  PRMT R21, R145, 0x7610, R21 ;  /* 0x0000761091157816 */ /* 0x000fe60000000015 */
[----:B------:R-:W-:Y:S01]  /*1be10*/  @!P3 STL.S16 [R1+0x274], R145 ;  /* 0x000274910100b387 */ /* 0x000fe20000100600 */
[----:B------:R-:W-:Y:S01]  /*1be20*/  ISETP.LE.U32.AND P3, PT, R248, UR15, PT ;  /* 0x0000000ff8007c0c */ /* 0x000fe2000bf63070 */
[----:B------:R-:W-:Y:S02]  /*1be30*/  @!P1 HADD2 R48, -R109.H0_H0, -RZ.H0_H0 ;  /* 0xa00000ff6d309230 */ /* 0x000fe40000000900 */
[----:B------:R2:W-:Y:S01]  /*1be40*/  @!P2 STL.S16 [R1+0x270], R46 ;  /* 0x0002702e0100a387 */ /* 0x0005e20000100600 */
[----:B------:R-:W-:Y:S02]  /*1be50*/  @!P0 HADD2 R47, -R107.H0_H0, -RZ.H0_H0 ;  /* 0xa00000ff6b2f8230 */ /* 0x000fe40000000900 */
[----:B------:R-:W-:Y:S03]  /*1be60*/  PRMT R13, R48, 0x7610, R13 ;  /* 0x00007610300d7816 */ /* 0x000fe6000000000d */
[----:B------:R-:W-:Y:S01]  /*1be70*/  PRMT R12, R47, 0x7610, R12 ;  /* 0x000076102f0c7816 */ /* 0x000fe2000000000c */
[----:B-1----:R-:W-:Y:S05]  /*1be80*/  IMAD.WIDE.U32 R162, R162, -0x2daee0ad, RZ ;  /* 0xd2511f53a2a27825 */ /* 0x002fea00078e00ff */
[----:B------:R-:W-:Y:S01]  /*1be90*/  LOP3.LUT R40, R163, UR6, R244, 0x96, !PT ;  /* 0x00000006a3287c12 */ /* 0x000fe2000f8e96f4 */
[----:B------:R-:W-:Y:S01]  /*1bea0*/  UIADD3 UR6, UR30, -0x61c88647, URZ ;  /* 0x9e3779b91e067890 */ /* 0x000fe2000fffe03f */
[----:B------:R-:W-:Y:S01]  /*1beb0*/  LOP3.LUT R29, R162, 0xffff, RZ, 0xc0, !PT ;  /* 0x0000ffffa21d7812 */ /* 0x000fe200078ec0ff */
[----:B--2---:R2:W3:Y:S01]  /*1bec0*/  LDL.S16 R46, [R1+0x280] ;  /* 0x00028000012e7983 */ /* 0x0044e20000100600 */
[C---:B------:R-:W-:Y:S02]  /*1bed0*/  LOP3.LUT R41, R40.reuse, 0xffff, RZ, 0xc0, !PT ;  /* 0x0000ffff28297812 */ /* 0x040fe400078ec0ff */
[----:B------:R-:W-:Y:S01]  /*1bee0*/  LOP3.LUT R192, R40, 0xff, RZ, 0xc0, !PT ;  /* 0x000000ff28c07812 */ /* 0x000fe200078ec0ff */
[----:B------:R1:W-:Y:S01]  /*1bef0*/  @!P1 STL.S16 [R1+0x26c], R48 ;  /* 0x00026c3001009387 */ /* 0x0003e20000100600 */
[----:B------:R-:W-:Y:S02]  /*1bf00*/  ISETP.LE.U32.AND P1, PT, R240, UR15, PT ;  /* 0x0000000ff0007c0c */ /* 0x000fe4000bf23070 */
[----:B------:R-:W-:Y:S01]  /*1bf10*/  SHF.R.U32.HI R41, RZ, 0x8, R41 ;  /* 0x00000008ff297819 */ /* 0x000fe20000011629 */
[----:B------:R2:W4:Y:S01]  /*1bf20*/  LDL.S16 R43, [R1+0x27c] ;  /* 0x00027c00012b7983 */ /* 0x0005220000100600 */
[----:B------:R-:W-:Y:S02]  /*1bf30*/  ISETP.LE.U32.AND P2, PT, R192, UR15, PT ;  /* 0x0000000fc0007c0c */ /* 0x000fe4000bf43070 */
[----:B------:R-:W-:Y:S01]  /*1bf40*/  LOP3.LUT R190, R41, 0xffff, RZ, 0xc0, !PT ;  /* 0x0000ffff29be7812 */ /* 0x000fe200078ec0ff */
[----:B------:R2:W-:Y:S01]  /*1bf50*/  @!P0 STL.S16 [R1+0x268], R47 ;  /* 0x0002682f01008387 */ /* 0x0005e20000100600 */
[----:B------:R-:W-:Y:S02]  /*1bf60*/  ISETP.LE.U32.AND P0, PT, R243, UR15, PT ;  /* 0x0000000ff3007c0c */ /* 0x000fe4000bf03070 */
[--C-:B------:R-:W-:Y:S01]  /*1bf70*/  SHF.R.U32.HI R41, RZ, 0x10, R40.reuse ;  /* 0x00000010ff297819 */ /* 0x100fe20000011628 */
[----:B------:R-:W4:Y:S01]  /*1bf80*/  LDL.LU R201, [R1+0x448] ;  /* 0x0004480001c97983 */ /* 0x000f220000300800 */
[----:B------:R-:W-:Y:S02]  /*1bf90*/  SHF.R.U32.HI R29, RZ, 0x8, R29 ;  /* 0x00000008ff1d7819 */ /* 0x000fe4000001161d */
[----:B------:R-:W-:Y:S01]  /*1bfa0*/  LOP3.LUT R191, R41, 0xff, RZ, 0xc0, !PT ;  /* 0x000000ff29bf7812 */ /* 0x000fe200078ec0ff */
[----:B------:R3:W4:Y:S01]  /*1bfb0*/  LDL.S16 R145, [R1+0x284] ;  /* 0x0002840001917983 */ /* 0x0007220000100600 */
[----:B------:R-:W-:Y:S03]  /*1bfc0*/  LOP3.LUT R171, R29, 0xffff, RZ, 0xc0, !PT ;  /* 0x0000ffff1dab7812 */ /* 0x000fe600078ec0ff */
[----:B------:R3:W4:Y:S04]  /*1bfd0*/  LDL.S16 R63, [R1+0x294] ;  /* 0x00029400013f7983 */ /* 0x0007280000100600 */
[----:B-1----:R1:W4:Y:S01]  /*1bfe0*/  LDL.S16 R48, [R1+0x290] ;  /* 0x0002900001307983 */ /* 0x0023220000100600 */
[----:B--2---:R-:W-:Y:S01]  /*1bff0*/  IMAD.MOV.U32 R47, RZ, RZ, R179 ;  /* 0x000000ffff2f7224 */ /* 0x004fe200078e00b3 */
[----:B------:R-:W-:Y:S01]  /*1c000*/  SHF.R.U32.HI R179, RZ, 0x18, R40 ;  /* 0x00000018ffb37819 */ /* 0x000fe20000011628 */
[----:B---3--:R-:W-:Y:S05]  /*1c010*/  @!P1 HADD2 R46, -R106.H0_H0, -RZ.H0_H0 ;  /* 0xa00000ff6a2e9230 */ /* 0x008fea0000000900 */
[----:B------:R-:W-:Y:S01]  /*1c020*/  PRMT R39, R46, 0x7610, R39 ;  /* 0x000076102e277816 */ /* 0x000fe20000000027 */
[----:B------:R2:W-:Y:S01]  /*1c030*/  @!P1 STL.S16 [R1+0x280], R46 ;  /* 0x0002802e01009387 */ /* 0x0005e20000100600 */
[----:B------:R-:W-:Y:S01]  /*1c040*/  ISETP.LE.U32.AND P1, PT, R190, UR15, PT ;  /* 0x0000000fbe007c0c */ /* 0x000fe2000bf23070 */
[----:B----4-:R-:W-:Y:S05]  /*1c050*/  @!P0 HADD2 R43, -R100.H0_H0, -RZ.H0_H0 ;  /* 0xa00000ff642b8230 */ /* 0x010fea0000000900 */
[----:B------:R-:W-:Y:S01]  /*1c060*/  PRMT R38, R43, 0x7610, R38 ;  /* 0x000076102b267816 */ /* 0x000fe20000000026 */
[----:B------:R3:W-:Y:S01]  /*1c070*/  @!P0 STL.S16 [R1+0x27c], R43 ;  /* 0x00027c2b01008387 */ /* 0x0007e20000100600 */
[----:B------:R-:W-:Y:S03]  /*1c080*/  ISETP.LE.U32.AND P0, PT, R191, UR15, PT ;  /* 0x0000000fbf007c0c */ /* 0x000fe6000bf03070 */
[----:B------:R1:W4:Y:S01]  /*1c090*/  LDL.S16 R42, [R1+0x288] ;  /* 0x00028800012a7983 */ /* 0x0003220000100600 */
[----:B------:R-:W-:Y:S02]  /*1c0a0*/  @!P3 HADD2 R145, -R99.H0_H0, -RZ.H0_H0 ;  /* 0xa00000ff6391b230 */ /* 0x000fe40000000900 */
[----:B------:R-:W-:Y:S03]  /*1c0b0*/  @!P2 HADD2 R63, -R102.H0_H0, -RZ.H0_H0 ;  /* 0xa00000ff663fa230 */ /* 0x000fe60000000900 */
[----:B------:R-:W-:Y:S02]  /*1c0c0*/  PRMT R35, R145, 0x7610, R35 ;  /* 0x0000761091237816 */ /* 0x000fe40000000023 */
[----:B------:R-:W-:Y:S01]  /*1c0d0*/  PRMT R34, R63, 0x7610, R34 ;  /* 0x000076103f227816 */ /* 0x000fe20000000022 */
[----:B------:R-:W-:Y:S02]  /*1c0e0*/  @!P1 HADD2 R48, -R101.H0_H0, -RZ.H0_H0 ;  /* 0xa00000ff65309230 */ /* 0x000fe40000000900 */
[----:B--2---:R-:W-:Y:S01]  /*1c0f0*/  IMAD.MOV.U32 R46, RZ, RZ, R178 ;  /* 0x000000ffff2e7224 */ /* 0x004fe200078e00b2 */
[----:B------:R-:W-:Y:S02]  /*1c100*/  LOP3.LUT R178, R162, 0xff, RZ, 0xc0, !PT ;  /* 0x000000ffa2b27812 */ /* 0x000fe400078ec0ff */
[----:B------:R-:W-:Y:S01]  /*1c110*/  PRMT R19, R48, 0x7610, R19 ;  /* 0x0000761030137816 */ /* 0x000fe20000000013 */
[----:B---3--:R1:W2:Y:S04]  /*1c120*/  LDL.S16 R43, [R1+0x28c] ;  /* 0x00028c00012b7983 */ /* 0x0082a80000100600 */
[----:B------:R3:W-:Y:S04]  /*1c130*/  @!P3 STL.S16 [R1+0x284], R145 ;  /* 0x000284910100b387 */ /* 0x0007e80000100600 */
[----:B------:R1:W-:Y:S01]  /*1c140*/  @!P2 STL.S16 [R1+0x294], R63 ;  /* 0x0002943f0100a387 */ /* 0x0003e20000100600 */
[----:B------:R-:W-:Y:S03]  /*1c150*/  ISETP.LE.U32.AND P2, PT, R177, UR15, PT ;  /* 0x0000000fb1007c0c */ /* 0x000fe6000bf43070 */
[----:B------:R4:W-:Y:S01]  /*1c160*/  @!P1 STL.S16 [R1+0x290], R48 ;  /* 0x0002903001009387 */ /* 0x0009e20000100600 */
[----:B------:R-:W-:Y:S01]  /*1c170*/  ISETP.LE.U32.AND P1, PT, R178, UR15, PT ;  /* 0x0000000fb2007c0c */ /* 0x000fe2000bf23070 */
[----:B---3--:R-:W-:Y:S01]  /*1c180*/  IMAD.U32 R145, RZ, RZ, UR15 ;  /* 0x0000000fff917e24 */ /* 0x008fe2000f8e00ff */
[----:B-1----:R-:W1:Y:S02]  /*1c190*/  MUFU.EX2 R63, R206 ;  /* 0x000000ce003f7308 */ /* 0x002e640000000800 */
[----:B-1----:R-:W-:Y:S01]  /*1c1a0*/  FADD.FTZ R206, R63, R125 ;  /* 0x0000007d3fce7221 */ /* 0x002fe20000010000 */
[----:B------:R-:W-:Y:S02]  /*1c1b0*/  F2FP.F16.F32.PACK_AB R63, R205, R63 ;  /* 0x0000003fcd3f723e */ /* 0x000fe400000000ff */
[----:B------:R-:W-:Y:S02]  /*1c1c0*/  LOP3.LUT R125, R146, 0xffff, RZ, 0xc0, !PT ;  /* 0x0000ffff927d7812 */ /* 0x000fe400078ec0ff */
[----:B------:R-:W-:Y:S01]  /*1c1d0*/  PRMT R62, R63, 0x7632, R62 ;  /* 0x000076323f3e7816 */ /* 0x000fe2000000003e */
[----:B--2---:R-:W-:Y:S05]  /*1c1e0*/  @!P0 HADD2 R43, -R104.H0_H0, -RZ.H0_H0 ;  /* 0xa00000ff682b8230 */ /* 0x004fea0000000900 */
        /* <DEDUP_REMOVED lines=8> */
[----:B------:R3:W4:Y:S01]  /*1c270*/  LDL.S16 R48, [R1+0x2a0] ;  /* 0x0002a00001307983 */ /* 0x0007220000100600 */
[----:B-1----:R-:W-:Y:S03]  /*1c280*/  IMAD.MOV.U32 R43, RZ, RZ, R47 ;  /* 0x000000ffff2b7224 */ /* 0x002fe600078e002f */
[----:B------:R3:W3:Y:S04]  /*1c290*/  LDL.S16 R41, [R1+0x2a8] ;  /* 0x0002a80001297983 */ /* 0x0006e80000100600 */
[----:B------:R1:W3:Y:S04]  /*1c2a0*/  LDL.S16 R0, [R1+0x298] ;  /* 0x0002980001007983 */ /* 0x0002e80000100600 */
[----:B------:R1:W3:Y:S04]  /*1c2b0*/  LDL.S16 R40, [R1+0x2a4] ;  /* 0x0002a40001287983 */ /* 0x0002e80000100600 */
[----:B------:R1:W3:Y:S01]  /*1c2c0*/  LDL.S16 R31, [R1+0x29c] ;  /* 0x00029c00011f7983 */ /* 0x0002e20000100600 */
[----:B--2---:R-:W-:Y:S03]  /*1c2d0*/  IMAD.MOV.U32 R42, RZ, RZ, R46 ;  /* 0x000000ffff2a7224 */ /* 0x004fe600078e002e */
[----:B------:R-:W2:Y:S04]  /*1c2e0*/  LDL.LU.64 R46, [R1+0x2b0] ;  /* 0x0002b000012e7983 */ /* 0x000ea80000300a00 */
[----:B------:R1:W2:Y:S01]  /*1c2f0*/  LDL.S16 R30, [R1+0x2ac] ;  /* 0x0002ac00011e7983 */ /* 0x0002a20000100600 */
[----:B----4-:R-:W-:Y:S02]  /*1c300*/  @!P2 HADD2 R48, -R61.H0_H0, -RZ.H0_H0 ;  /* 0xa00000ff3d30a230 */ /* 0x010fe40000000900 */
[----:B---3--:R-:W-:Y:S03]  /*1c310*/  @!P1 HADD2 R41, -R97.H0_H0, -RZ.H0_H0 ;  /* 0xa00000ff61299230 */ /* 0x008fe60000000900 */
[----:B------:R-:W-:Y:S01]  /*1c320*/  PRMT R36, R48, 0x7610, R36 ;  /* 0x0000761030247816 */ /* 0x000fe20000000024 */
[----:B------:R3:W-:Y:S01]  /*1c330*/  @!P2 STL.S16 [R1+0x2a0], R48 ;  /* 0x0002a0300100a387 */ /* 0x0007e20000100600 */
[----:B------:R-:W-:Y:S01]  /*1c340*/  @!P0 HADD2 R0, -R63.H0_H0, -RZ.H0_H0 ;  /* 0xa00000ff3f008230 */ /* 0x000fe20000000900 */
[----:B------:R-:W-:Y:S02]  /*1c350*/  PRMT R32, R41, 0x7610, R32 ;  /* 0x0000761029207816 */ /* 0x000fe40000000020 */
[----:B------:R-:W-:Y:S02]  /*1c360*/  @!P1 STL.S16 [R1+0x2a8], R41 ;  /* 0x0002a82901009387 */ /* 0x000fe40000100600 */
[----:B------:R-:W-:Y:S02]  /*1c370*/  PRMT R17, R0, 0x7610, R17 ;  /* 0x0000761000117816 */ /* 0x000fe40000000011 */
[----:B------:R4:W-:Y:S01]  /*1c380*/  @!P0 STL.S16 [R1+0x298], R0 ;  /* 0x0002980001008387 */ /* 0x0009e20000100600 */
[----:B------:R-:W-:Y:S11]  /*1c390*/  ISETP.LE.U32.AND P0, PT, R171, UR15, PT ;  /* 0x0000000fab007c0c */ /* 0x000ff6000bf03070 */
[----:B------:R-:W-:Y:S02]  /*1c3a0*/  @!UPT UIADD3 URZ, URZ, URZ, URZ ;  /* 0x0000003f3f3ff290 */ /* 0x000fe4000fffe03f */
[----:B------:R-:W-:Y:S02]  /*1c3b0*/  @!P0 HADD2 R40, -R96.H0_H0, -RZ.H0_H0 ;  /* 0xa00000ff60288230 */ /* 0x000fe40000000900 */
[----:B---3--:R-:W-:Y:S03]  /*1c3c0*/  IMAD.MOV.U32 R48, RZ, RZ, 0x7054 ;  /* 0x00007054ff307424 */ /* 0x008fe600078e00ff */
[----:B------:R-:W-:Y:S01]  /*1c3d0*/  PRMT R202, R40, 0x7610, R202 ;  /* 0x0000761028ca7816 */ /* 0x000fe200000000ca */
[----:B------:R3:W-:Y:S01]  /*1c3e0*/  @!P0 STL.S16 [R1+0x2a4], R40 ;  /* 0x0002a42801008387 */ /* 0x0007e20000100600 */
[----:B------:R-:W-:Y:S02]  /*1c3f0*/  PRMT R145, R145, R48, UR15 ;  /* 0x0000000f91917e16 */ /* 0x000fe40008000030 */
[----:B----4-:R-:W-:Y:S04]  /*1c400*/  LOP3.LUT R0, R28, 0xffff, RZ, 0xc0, !PT ;  /* 0x0000ffff1c007812 */ /* 0x010fe800078ec0ff */
[----:B------:R-:W-:Y:S04]  /*1c410*/  SHF.R.U32.HI R0, RZ, 0x8, R0 ;  /* 0x00000008ff007819 */ /* 0x000fe80000011600 */
[----:B------:R-:W-:Y:S04]  /*1c420*/  LOP3.LUT R0, R0, 0xffff, RZ, 0xc0, !PT ;  /* 0x0000ffff00007812 */ /* 0x000fe800078ec0ff */
[----:B------:R-:W-:Y:S02]  /*1c430*/  ISETP.LE.U32.AND P1, PT, R0, UR15, PT ;  /* 0x0000000f00007c0c */ /* 0x000fe4000bf23070 */
[----:B------:R-:W-:Y:S02]  /*1c440*/  SHF.R.U32.HI R0, RZ, 0x18, R28 ;  /* 0x00000018ff007819 */ /* 0x000fe4000001161c */
[----:B--2---:R-:W-:Y:S01]  /*1c450*/  LOP3.LUT R28, R47, UR6, R42, 0x96, !PT ;  /* 0x000000062f1c7c12 */ /* 0x004fe2000f8e962a */
[----:B------:R-:W-:Y:S01]  /*1c460*/  UIADD3 UR6, UR30, -0x4ab325aa, URZ ;  /* 0xb54cda561e067890 */ /* 0x000fe2000fffe03f */
[----:B------:R-:W-:Y:S02]  /*1c470*/  ISETP.LE.U32.AND P6, PT, R0, UR15, PT ;  /* 0x0000000f00007c0c */ /* 0x000fe4000bfc3070 */
[----:B---3--:R-:W-:Y:S01]  /*1c480*/  LOP3.LUT R40, R219, UR22, R46, 0x96, !PT ;  /* 0x00000016db287c12 */ /* 0x008fe2000f8e962e */
[----:B------:R-:W-:Y:S03]  /*1c490*/  IMAD.WIDE.U32 R28, R28, -0x2daee0ad, RZ ;  /* 0xd2511f531c1c7825 */ /* 0x000fe600078e00ff */
[----:B------:R-:W-:Y:S01]  /*1c4a0*/  LOP3.LUT R169, R147, UR6, R132, 0x96, !PT ;  /* 0x0000000693a97c12 */ /* 0x000fe2000f8e9684 */
[----:B------:R-:W-:Y:S01]  /*1c4b0*/  @!P1 HADD2 R31, -R60.H0_H0, -RZ.H0_H0 ;  /* 0xa00000ff3c1f9230 */ /* 0x000fe20000000900 */
[----:B------:R-:W-:Y:S01]  /*1c4c0*/  LOP3.LUT R147, R45, UR6, R144, 0x96, !PT ;  /* 0x000000062d937c12 */ /* 0x000fe2000f8e9690 */
[----:B------:R-:W-:Y:S01]  /*1c4d0*/  IMAD.WIDE.U32 R40, R40, -0x2daee0ad, RZ ;  /* 0xd2511f5328287825 */ /* 0x000fe200078e00ff */
[----:B------:R-:W-:Y:S02]  /*1c4e0*/  SHF.R.U32.HI R132, RZ, 0x10, R44 ;  /* 0x00000010ff847819 */ /* 0x000fe4000001162c */
[----:B------:R-:W-:Y:S01]  /*1c4f0*/  PRMT R33, R31, 0x7610, R33 ;  /* 0x000076101f217816 */ /* 0x000fe20000000021 */
[----:B------:R-:W-:Y:S01]  /*1c500*/  @!P6 HADD2 R30, -R62.H0_H0, -RZ.H0_H0 ;  /* 0xa00000ff3e1ee230 */ /* 0x000fe20000000900 */
[----:B------:R-:W-:Y:S01]  /*1c510*/  LOP3.LUT R0, R41, UR12, R28, 0x96, !PT ;  /* 0x0000000c29007c12 */ /* 0x000fe2000f8e961c */
[----:B------:R-:W-:Y:S01]  /*1c520*/  @!P1 STL.S16 [R1+0x29c], R31 ;  /* 0x00029c1f01009387 */ /* 0x000fe20000100600 */
[----:B------:R-:W-:Y:S02]  /*1c530*/  LOP3.LUT R170, R143, UR6, R170, 0x96, !PT ;  /* 0x000000068faa7c12 */ /* 0x000fe4000f8e96aa */
[----:B------:R-:W-:Y:S01]  /*1c540*/  PRMT R16, R30, 0x7610, R16 ;  /* 0x000076101e107816 */ /* 0x000fe20000000010 */
[----:B------:R2:W-:Y:S01]  /*1c550*/  @!P6 STL.S16 [R1+0x2ac], R30 ;  /* 0x0002ac1e0100e387 */ /* 0x0005e20000100600 */
[----:B------:R-:W-:Y:S01]  /*1c560*/  @P1 LOP3.LUT R213, R213, 0x8000000, RZ, 0xfc, !PT ;  /* 0x08000000d5d51812 */ /* 0x000fe200078efcff */
[----:B------:R-:W-:Y:S01]  /*1c570*/  IMAD.WIDE.U32 R46, R0, -0x326172a9, RZ ;  /* 0xcd9e8d57002e7825 */ /* 0x000fe200078e00ff */
[----:B------:R-:W-:Y:S02]  /*1c580*/  LOP3.LUT R168, R167, UR6, R168, 0x96, !PT ;  /* 0x00000006a7a87c12 */ /* 0x000fe4000f8e96a8 */
[----:B------:R-:W-:Y:S02]  /*1c590*/  LOP3.LUT R167, R166, 0xffff, RZ, 0xc0, !PT ;  /* 0x0000ffffa6a77812 */ /* 0x000fe400078ec0ff */
[----:B--2---:R-:W-:Y:S02]  /*1c5a0*/  LOP3.LUT R30, R29, UR19, R174, 0x96, !PT ;  /* 0x000000131d1e7c12 */ /* 0x004fe4000f8e96ae */
[----:B------:R-:W-:Y:S02]  /*1c5b0*/  SHF.R.U32.HI R174, RZ, 0x18, R44 ;  /* 0x00000018ffae7819 */ /* 0x000fe4000001162c */
[----:B------:R-:W2:Y:S01]  /*1c5c0*/  LDL.LU.64 R44, [R1+0x20] ;  /* 0x00002000012c7983 */ /* 0x000ea20000300a00 */
[----:B------:R-:W-:Y:S05]  /*1c5d0*/  IMAD.WIDE.U32 R30, R30, -0x326172a9, RZ ;  /* 0xcd9e8d571e1e7825 */ /* 0x000fea00078e00ff */
[----:B------:R-:W-:Y:S02]  /*1c5e0*/  LOP3.LUT R29, R31, UR13, R218, 0x96, !PT ;  /* 0x0000000d1f1d7c12 */ /* 0x000fe4000f8e96da */
[----:B------:R-:W-:Y:S02]  /*1c5f0*/  LOP3.LUT R30, R47, UR11, R30, 0x96, !PT ;  /* 0x0000000b2f1e7c12 */ /* 0x000fe4000f8e961e */
[----:B------:R-:W-:Y:S01]  /*1c600*/  PRMT R47, R122, 0x7610, R47 ;  /* 0x000076107a2f7816 */ /* 0x000fe2000000002f */
[----:B------:R-:W-:Y:S01]  /*1c610*/  IMAD.WIDE.U32 R28, R29, -0x2daee0ad, RZ ;  /* 0xd2511f531d1c7825 */ /* 0x000fe200078e00ff */
[----:B------:R-:W-:Y:S02]  /*1c620*/  LOP3.LUT R122, R142, 0xffff, RZ, 0xc0, !PT ;  /* 0x0000ffff8e7a7812 */ /* 0x000fe400078ec0ff */
[----:B------:R-:W-:Y:S01]  /*1c630*/  LOP3.LUT R143, R155, UR6, R8, 0x96, !PT ;  /* 0x000000069b8f7c12 */ /* 0x000fe2000f8e9608 */
[----:B------:R-:W-:Y:S01]  /*1c640*/  IMAD.WIDE.U32 R42, R30, -0x2daee0ad, RZ ;  /* 0xd2511f531e2a7825 */ /* 0x000fe200078e00ff */
[----:B------:R-:W-:Y:S02]  /*1c650*/  LOP3.LUT R29, R29, UR10, R40, 0x96, !PT ;  /* 0x0000000a1d1d7c12 */ /* 0x000fe4000f8e9628 */
[----:B------:R-:W-:Y:S02]  /*1c660*/  LOP3.LUT R155, R154, 0xffff, RZ, 0xc0, !PT ;  /* 0x0000ffff9a9b7812 */ /* 0x000fe400078ec0ff */
        /* <DEDUP_REMOVED lines=24> */
[--C-:B------:R-:W-:Y:S02]  /*1c7f0*/  HSET2.LE.AND R31, R31, R145.reuse, PT ;  /* 0x000000911f1f7233 */ /* 0x100fe40003803000 */
[C---:B------:R-:W-:Y:S02]  /*1c800*/  LOP3.LUT R42, R0.reuse, 0xffff, RZ, 0xc0, !PT ;  /* 0x0000ffff002a7812 */ /* 0x040fe400078ec0ff */
[----:B------:R-:W-:Y:S02]  /*1c810*/  LOP3.LUT R48, R0, 0xff, RZ, 0xc0, !PT ;  /* 0x000000ff00307812 */ /* 0x000fe400078ec0ff */
        /* <DEDUP_REMOVED lines=13> */
[----:B------:R-:W-:Y:S01]  /*1c8f0*/  PRMT R218, R42, 0x5410, R41 ;  /* 0x000054102ada7816 */ /* 0x000fe20000000029 */
[----:B------:R-:W-:Y:S01]  /*1c900*/  IMAD.MOV.U32 R41, RZ, RZ, R119 ;  /* 0x000000ffff297224 */ /* 0x000fe200078e0077 */
[----:B------:R-:W-:Y:S02]  /*1c910*/  PRMT R247, R0, 0x5410, R40 ;  /* 0x0000541000f77816 */ /* 0x000fe40000000028 */
[----:B------:R-:W-:Y:S02]  /*1c920*/  LOP3.LUT R40, R149, UR7, R10, 0x96, !PT ;  /* 0x0000000795287c12 */ /* 0x000fe4000f8e960a */
[----:B------:R-:W-:Y:S01]  /*1c930*/  PRMT R46, R124, 0x7610, R46 ;  /* 0x000076107c2e7816 */ /* 0x000fe2000000002e */
[----:B------:R-:W3:Y:S01]  /*1c940*/  LDL.LU.64 R10, [R1+0x440] ;  /* 0x00044000010a7983 */ /* 0x000ee20000300a00 */
[----:B------:R-:W-:Y:S02]  /*1c950*/  PRMT R172, R121, 0x7610, R172 ;  /* 0x0000761079ac7816 */ /* 0x000fe400000000ac */
[----:B------:R-:W-:Y:S01]  /*1c960*/  PRMT R42, R120, 0x7610, R42 ;  /* 0x00007610782a7816 */ /* 0x000fe2000000002a */
[----:B------:R-:W3:Y:S01]  /*1c970*/  LDL.LU.64 R8, [R1+0x438] ;  /* 0x0004380001087983 */ /* 0x000ee20000300a00 */
[--C-:B------:R-:W-:Y:S02]  /*1c980*/  SHF.R.U32.HI R120, RZ, 0x10, R146.reuse ;  /* 0x00000010ff787819 */ /* 0x100fe40000011692 */
[----:B------:R-:W-:Y:S02]  /*1c990*/  LOP3.LUT R121, R146, 0xff, RZ, 0xc0, !PT ;  /* 0x000000ff92797812 */ /* 0x000fe400078ec0ff */
[--C-:B------:R-:W-:Y:S02]  /*1c9a0*/  SHF.R.U32.HI R124, RZ, 0x18, R146.reuse ;  /* 0x00000018ff7c7819 */ /* 0x100fe40000011692 */
[----:B------:R-:W-:Y:S02]  /*1c9b0*/  PRMT R146, R118, 0x7610, R146 ;  /* 0x0000761076927816 */ /* 0x000fe40000000092 */
[----:B------:R-:W-:Y:S02]  /*1c9c0*/  LOP3.LUT R31, R31, R128, RZ, 0xc0, !PT ;  /* 0x000000801f1f7212 */ /* 0x000fe400078ec0ff */
[----:B------:R-:W-:Y:S01]  /*1c9d0*/  PRMT R128, R146, 0x7610, R128 ;  /* 0x0000761092807816 */ /* 0x000fe20000000080 */
[----:B------:R-:W-:Y:S01]  /*1c9e0*/  IMAD.MOV.U32 R146, RZ, RZ, R41 ;  /* 0x000000ffff927224 */ /* 0x000fe200078e0029 */
[--C-:B------:R-:W-:Y:S02]  /*1c9f0*/  HSET2.LE.AND R48, R48, R145.reuse, PT ;  /* 0x0000009130307233 */ /* 0x100fe40003803000 */
[--C-:B------:R-:W-:Y:S02]  /*1ca00*/  HSET2.LE.AND R30, R30, R145.reuse, PT ;  /* 0x000000911e1e7233 */ /* 0x100fe40003803000 */
[--C-:B------:R-:W-:Y:S02]  /*1ca10*/  HSET2.LE.AND R29, R29, R145.reuse, PT ;  /* 0x000000911d1d7233 */ /* 0x100fe40003803000 */
[----:B------:R-:W-:Y:S02]  /*1ca20*/  LOP3.LUT R48, R48, R92, RZ, 0xc0, !PT ;  /* 0x0000005c30307212 */ /* 0x000fe400078ec0ff */
[----:B------:R-:W-:Y:S02]  /*1ca30*/  PRMT R92, R42, 0x7610, R92 ;  /* 0x000076102a5c7816 */ /* 0x000fe4000000005c */
[----:B------:R-:W-:Y:S02]  /*1ca40*/  LOP3.LUT R30, R30, R129, RZ, 0xc0, !PT ;  /* 0x000000811e1e7212 */ /* 0x000fe400078ec0ff */
[----:B------:R-:W-:Y:S02]  /*1ca50*/  PRMT R129, R212, 0x7610, R129 ;  /* 0x00007610d4817816 */ /* 0x000fe40000000081 */
[----:B------:R-:W-:Y:S02]  /*1ca60*/  LOP3.LUT R29, R29, R117, RZ, 0xc0, !PT ;  /* 0x000000751d1d7212 */ /* 0x000fe400078ec0ff */
[--C-:B------:R-:W-:Y:S02]  /*1ca70*/  SHF.R.U32.HI R119, RZ, 0x10, R142.reuse ;  /* 0x00000010ff777819 */ /* 0x100fe4000001168e */
[----:B------:R-:W-:Y:S02]  /*1ca80*/  LOP3.LUT R118, R142, 0xff, RZ, 0xc0, !PT ;  /* 0x000000ff8e767812 */ /* 0x000fe400078ec0ff */
[----:B------:R-:W-:Y:S02]  /*1ca90*/  PRMT R142, R123, 0x7610, R142 ;  /* 0x000076107b8e7816 */ /* 0x000fe4000000008e */
[----:B------:R-:W-:Y:S01]  /*1caa0*/  PRMT R117, R92, 0x7610, R117 ;  /* 0x000076105c757816 */ /* 0x000fe20000000075 */
[----:B------:R-:W-:Y:S01]  /*1cab0*/  IMAD.MOV.U32 R92, RZ, RZ, R141 ;  /* 0x000000ffff5c7224 */ /* 0x000fe200078e008d */
[----:B------:R-:W-:Y:S01]  /*1cac0*/  PRMT R144, R128, 0x7610, R144 ;  /* 0x0000761080907816 */ /* 0x000fe20000000090 */
[----:B------:R-:W-:Y:S01]  /*1cad0*/  IMAD.MOV.U32 R128, RZ, RZ, R211 ;  /* 0x000000ffff807224 */ /* 0x000fe200078e00d3 */
[----:B------:R-:W-:Y:S02]  /*1cae0*/  LOP3.LUT R123, R154, 0xff, RZ, 0xc0, !PT ;  /* 0x000000ff9a7b7812 */ /* 0x000fe400078ec0ff */
[----:B------:R-:W-:Y:S02]  /*1caf0*/  SHF.R.U32.HI R141, RZ, 0x10, R150 ;  /* 0x00000010ff8d7819 */ /* 0x000fe40000011696 */
[----:B------:R-:W-:Y:S02]  /*1cb00*/  SHF.R.U32.HI R211, RZ, 0x18, R162 ;  /* 0x00000018ffd37819 */ /* 0x000fe400000116a2 */
[----:B--2---:R-:W-:Y:S04]  /*1cb10*/  LOP3.LUT R0, R189, UR6, R44, 0x96, !PT ;  /* 0x00000006bd007c12 */ /* 0x004fe8000f8e962c */
[C---:B------:R-:W-:Y:S02]  /*1cb20*/  LOP3.LUT R41, R0.reuse, 0xffff, RZ, 0xc0, !PT ;  /* 0x0000ffff00297812 */ /* 0x040fe400078ec0ff */
[----:B------:R-:W-:Y:S02]  /*1cb30*/  LOP3.LUT R44, R0, 0xff, RZ, 0xc0, !PT ;  /* 0x000000ff002c7812 */ /* 0x000fe400078ec0ff */
[----:B------:R-:W-:Y:S02]  /*1cb40*/  SHF.R.U32.HI R41, RZ, 0x8, R41 ;  /* 0x00000008ff297819 */ /* 0x000fe40000011629 */
[--C-:B------:R-:W-:Y:S02]  /*1cb50*/  SHF.R.U32.HI R42, RZ, 0x10, R0.reuse ;  /* 0x00000010ff2a7819 */ /* 0x100fe40000011600 */
[----:B------:R-:W-:Y:S02]  /*1cb60*/  PRMT R44, R44, 0x5410, R41 ;  /* 0x000054102c2c7816 */ /* 0x000fe40000000029 */
[----:B------:R-:W-:Y:S02]  /*1cb70*/  SHF.R.U32.HI R41, RZ, 0x18, R0 ;  /* 0x00000018ff297819 */ /* 0x000fe40000011600 */
[----:B------:R-:W-:Y:S02]  /*1cb80*/  LOP3.LUT R0, R42, 0xff, RZ, 0xc0, !PT ;  /* 0x000000ff2a007812 */ /* 0x000fe400078ec0ff */
[--C-:B------:R-:W-:Y:S02]  /*1cb90*/  HSET2.LE.AND R44, R44, R145.reuse, PT ;  /* 0x000000912c2c7233 */ /* 0x100fe40003803000 */
[----:B------:R-:W-:Y:S02]  /*1cba0*/  PRMT R45, R0, 0x5410, R41 ;  /* 0x00005410002d7816 */ /* 0x000fe40000000029 */
[C---:B------:R-:W-:Y:S02]  /*1cbb0*/  LOP3.LUT R0, R188.reuse, 0xffff, RZ, 0xc0, !PT ;  /* 0x0000ffffbc007812 */ /* 0x040fe400078ec0ff */
[----:B------:R-:W-:Y:S02]  /*1cbc0*/  LOP3.LUT R41, R188, 0xff, RZ, 0xc0, !PT ;  /* 0x000000ffbc297812 */ /* 0x000fe400078ec0ff */
[----:B------:R-:W-:Y:S02]  /*1cbd0*/  SHF.R.U32.HI R0, RZ, 0x8, R0 ;  /* 0x00000008ff007819 */ /* 0x000fe40000011600 */
[----:B------:R-:W-:Y:S02]  /*1cbe0*/  LOP3.LUT R44, R44, R138, RZ, 0xc0, !PT ;  /* 0x0000008a2c2c7212 */ /* 0x000fe400078ec0ff */
[----:B------:R-:W-:Y:S02]  /*1cbf0*/  PRMT R138, R46, 0x7610, R138 ;  /* 0x000076102e8a7816 */ /* 0x000fe4000000008a */
[----:B------:R-:W-:Y:S02]  /*1cc00*/  PRMT R46, R41, 0x5410, R0 ;  /* 0x00005410292e7816 */ /* 0x000fe40000000000 */
[--C-:B------:R-:W-:Y:S02]  /*1cc10*/  SHF.R.U32.HI R0, RZ, 0x10, R188.reuse ;  /* 0x00000010ff007819 */ /* 0x100fe400000116bc */
[----:B------:R-:W-:Y:S02]  /*1cc20*/  SHF.R.U32.HI R188, RZ, 0x18, R188 ;  /* 0x00000018ffbc7819 */ /* 0x000fe400000116bc */
[----:B------:R-:W-:Y:S02]  /*1cc30*/  LOP3.LUT R0, R0, 0xff, RZ, 0xc0, !PT ;  /* 0x000000ff00007812 */ /* 0x000fe400078ec0ff */
[----:B------:R-:W-:Y:S02]  /*1cc40*/  PRMT R189, R47, 0x7610, R189 ;  /* 0x000076102fbd7816 */ /* 0x000fe400000000bd */
[----:B------:R-:W-:Y:S02]  /*1cc50*/  PRMT R47, R0, 0x5410, R188 ;  /* 0x00005410002f7816 */ /* 0x000fe400000000bc */
[C---:B------:R-:W-:Y:S02]  /*1cc60*/  LOP3.LUT R0, R40.reuse, 0xffff, RZ, 0xc0, !PT ;  /* 0x0000ffff28007812 */ /* 0x040fe400078ec0ff */
[----:B------:R-:W-:Y:S02]  /*1cc70*/  LOP3.LUT R41, R40, 0xff, RZ, 0xc0, !PT ;  /* 0x000000ff28297812 */ /* 0x000fe400078ec0ff */
[----:B------:R-:W-:Y:S02]  /*1cc80*/  SHF.R.U32.HI R0, RZ, 0x8, R0 ;  /* 0x00000008ff007819 */ /* 0x000fe40000011600 */
        /* <DEDUP_REMOVED lines=10> */
[----:B------:R-:W-:Y:S02]  /*1cd30*/  SHF.R.U32.HI R41, RZ, 0x10, R162 ;  /* 0x00000010ff297819 */ /* 0x000fe400000116a2 */
[----:B------:R-:W-:Y:S02]  /*1cd40*/  PRMT R149, R40, 0x5410, R0 ;  /* 0x0000541028957816 */ /* 0x000fe40000000000 */
[--C-:B------:R-:W-:Y:S02]  /*1cd50*/  SHF.R.U32.HI R0, RZ, 0x10, R148.reuse ;  /* 0x00000010ff007819 */ /* 0x100fe40000011694 */
[----:B------:R-:W-:Y:S02]  /*1cd60*/  SHF.R.U32.HI R148, RZ, 0x18, R148 ;  /* 0x00000018ff947819 */ /* 0x000fe40000011694 */
[----:B------:R-:W-:Y:S02]  /*1cd70*/  LOP3.LUT R0, R0, 0xff, RZ, 0xc0, !PT ;  /* 0x000000ff00007812 */ /* 0x000fe400078ec0ff */
[----:B------:R-:W-:Y:S02]  /*1cd80*/  SHF.R.U32.HI R40, RZ, 0x10, R164 ;  /* 0x00000010ff287819 */ /* 0x000fe400000116a4 */
[----:B------:R-:W-:Y:S02]  /*1cd90*/  PRMT R148, R0, 0x5410, R148 ;  /* 0x0000541000947816 */ /* 0x000fe40000000094 */
[----:B------:R-:W-:Y:S02]  /*1cda0*/  SHF.R.U32.HI R0, RZ, 0x18, R164 ;  /* 0x00000018ff007819 */ /* 0x000fe400000116a4 */
[----:B------:R-:W-:Y:S02]  /*1cdb0*/  LOP3.LUT R40, R40, 0xff, RZ, 0xc0, !PT ;  /* 0x000000ff28287812 */ /* 0x000fe400078ec0ff */
[----:B------:R-:W-:Y:S02]  /*1cdc0*/  ISETP.LE.U32.AND P2, PT, R0, UR15, PT ;  /* 0x0000000f00007c0c */ /* 0x000fe4000bf43070 */
[----:B------:R-:W-:Y:S02]  /*1cdd0*/  LOP3.LUT R0, R164, 0xffff, RZ, 0xc0, !PT ;  /* 0x0000ffffa4007812 */ /* 0x000fe400078ec0ff */
[----:B------:R-:W-:Y:S02]  /*1cde0*/  ISETP.LE.U32.AND P3, PT, R40, UR15, PT ;  /* 0x0000000f28007c0c */ /* 0x000fe4000bf63070 */
[----:B------:R-:W-:Y:S02]  /*1cdf0*/  SHF.R.U32.HI R0, RZ, 0x8, R0 ;  /* 0x00000008ff007819 */ /* 0x000fe40000011600 */
[----:B------:R-:W-:Y:S02]  /*1ce00*/  LOP3.LUT R40, R164, 0xff, RZ, 0xc0, !PT ;  /* 0x000000ffa4287812 */ /* 0x000fe400078ec0ff */
[----:B------:R-:W-:Y:S02]  /*1ce10*/  LOP3.LUT R0, R0, 0xffff, RZ, 0xc0, !PT ;  /* 0x0000ffff00007812 */ /* 0x000fe400078ec0ff */
[----:B------:R-:W-:Y:S02]  /*1ce20*/  LOP3.LUT R212, R41, 0xff, RZ, 0xc0, !PT ;  /* 0x000000ff29d47812 */ /* 0x000fe400078ec0ff */
[----:B------:R-:W-:Y:S02]  /*1ce30*/  ISETP.LE.U32.AND P4, PT, R0, UR15, PT ;  /* 0x0000000f00007c0c */ /* 0x000fe4000bf83070 */
[----:B------:R-:W-:Y:S02]  /*1ce40*/  ISETP.LE.U32.AND P5, PT, R40, UR15, PT ;  /* 0x0000000f28007c0c */ /* 0x000fe4000bfa3070 */
[----:B------:R-:W-:Y:S02]  /*1ce50*/  PRMT R0, R43, 0x7610, R0 ;  /* 0x000076102b007816 */ /* 0x000fe40000000000 */
[--C-:B------:R-:W-:Y:S01]  /*1ce60*/  HSET2.LE.AND R47, R47, R145.reuse, PT ;  /* 0x000000912f2f7233 */ /* 0x100fe20003803000 */
[----:B------:R-:W2:Y:S01]  /*1ce70*/  LDSM.16.MT88.4 R40, [R201+0x4000] ;  /* 0x00400000c928783b */ /* 0x000ea20000004200 */
[--C-:B------:R-:W-:Y:S02]  /*1ce80*/  HSET2.LE.AND R45, R45, R145.reuse, PT ;  /* 0x000000912d2d7233 */ /* 0x100fe40003803000 */
[--C-:B------:R-:W-:Y:S02]  /*1ce90*/  HSET2.LE.AND R46, R46, R145.reuse, PT ;  /* 0x000000912e2e7233 */ /* 0x100fe40003803000 */
[----:B------:R-:W-:Y:S02]  /*1cea0*/  LOP3.LUT R47, R47, R93, RZ, 0xc0, !PT ;  /* 0x0000005d2f2f7212 */ /* 0x000fe400078ec0ff */
[----:B------:R-:W-:Y:S01]  /*1ceb0*/  PRMT R93, R138, 0x7610, R93 ;  /* 0x000076108a5d7816 */ /* 0x000fe2000000005d */
[----:B------:R-:W-:Y:S01]  /*1cec0*/  IMAD.MOV.U32 R138, RZ, RZ, R146 ;  /* 0x000000ffff8a7224 */ /* 0x000fe200078e0092 */
[----:B------:R-:W-:Y:S02]  /*1ced0*/  LOP3.LUT R45, R45, R139, RZ, 0xc0, !PT ;  /* 0x0000008b2d2d7212 */ /* 0x000fe400078ec0ff */
[----:B------:R-:W-:Y:S01]  /*1cee0*/  LOP3.LUT R46, R46, R98, RZ, 0xc0, !PT ;  /* 0x000000622e2e7212 */ /* 0x000fe200078ec0ff */
[----:B------:R-:W4:Y:S01]  /*1cef0*/  LDL.S16 R139, [R1+0x1c4] ;  /* 0x0001c400018b7983 */ /* 0x000f220000100600 */
[----:B------:R-:W-:Y:S02]  /*1cf00*/  ISETP.LE.U32.AND P1, PT, R138, UR15, PT ;  /* 0x0000000f8a007c0c */ /* 0x000fe4000bf23070 */
[----:B------:R-:W-:Y:S02]  /*1cf10*/  IADD3 R138, P0, R180, -0x100, RZ ;  /* 0xffffff00b48a7810 */ /* 0x000fe40007f1e0ff */
[----:B------:R-:W-:Y:S02]  /*1cf20*/  PRMT R98, R189, 0x7610, R98 ;  /* 0x00007610bd627816 */ /* 0x000fe40000000062 */
[--C-:B------:R-:W-:Y:S01]  /*1cf30*/  SHF.R.U32.HI R189, RZ, 0x10, R154.reuse ;  /* 0x00000010ffbd7819 */ /* 0x100fe2000001169a */
[----:B------:R1:W-:Y:S01]  /*1cf40*/  STL [R1+0xa4], R138 ;  /* 0x0000a48a01007387 */ /* 0x0003e20000100800 */
[----:B------:R-:W-:Y:S02]  /*1cf50*/  SHF.R.U32.HI R154, RZ, 0x18, R154 ;  /* 0x00000018ff9a7819 */ /* 0x000fe4000001169a */
[----:B------:R-:W-:Y:S02]  /*1cf60*/  LOP3.LUT R146, R151, UR6, R176, 0x96, !PT ;  /* 0x0000000697927c12 */ /* 0x000fe4000f8e96b0 */
[----:B------:R-:W-:Y:S02]  /*1cf70*/  LOP3.LUT R151, R150, 0xffff, RZ, 0xc0, !PT ;  /* 0x0000ffff96977812 */ /* 0x000fe400078ec0ff */
[----:B------:R-:W-:Y:S02]  /*1cf80*/  @!P1 PRMT R89, R142, 0x5410, RZ ;  /* 0x000054108e599816 */ /* 0x000fe400000000ff */
[----:B------:R-:W-:Y:S02]  /*1cf90*/  ISETP.LE.U32.AND P1, PT, R128, UR15, PT ;  /* 0x0000000f80007c0c */ /* 0x000fe4000bf23070 */
[----:B------:R-:W-:Y:S01]  /*1cfa0*/  LOP3.LUT R176, R150, 0xff, RZ, 0xc0, !PT ;  /* 0x000000ff96b07812 */ /* 0x000fe200078ec0ff */
[----:B------:R3:W-:Y:S01]  /*1cfb0*/  STG.E.U16 desc[UR24][R180.64+0x82], R89 ;  /* 0x00008259b4007986 */ /* 0x0007e2000c101518 */
[----:B------:R-:W-:Y:S01]  /*1cfc0*/  SHF.R.U32.HI R150, RZ, 0x18, R150 ;  /* 0x00000018ff967819 */ /* 0x000fe20000011696 */
[-C--:B--2---:R-:W-:Y:S02]  /*1cfd0*/  HMMA.16816.F32 R4, R28, R40.reuse, R4 ;  /* 0x000000281c04723c */ /* 0x084fe40000001804 */
[----:B-1----:R-:W2:Y:S04]  /*1cfe0*/  LDL.S16 R138, [R1+0x1c0] ;  /* 0x0001c000018a7983 */ /* 0x002ea80000100600 */
[C---:B---3--:R-:W-:Y:S07]  /*1cff0*/  HMMA.16816.F32 R8, R44.reuse, R40, R8 ;  /* 0x000000282c08723c */ /* 0x048fee0000001808 */
[----:B------:R-:W-:Y:S02]  /*1d000*/  IADD3.X R40, R181, -0x1, RZ, P0, !PT ;  /* 0xffffffffb5287810 */ /* 0x000fe400007fe4ff */
[----:B------:R-:W-:Y:S02]  /*1d010*/  ISETP.LE.U32.AND P0, PT, R92, UR15, PT ;  /* 0x0000000f5c007c0c */ /* 0x000fe4000bf03070 */
[----:B------:R-:W-:Y:S01]  /*1d020*/  PRMT R41, R144, 0x7610, R41 ;  /* 0x0000761090297816 */ /* 0x000fe20000000029 */
[----:B------:R-:W-:Y:S01]  /*1d030*/  STL [R1+0xa0], R40 ;  /* 0x0000a02801007387 */ /* 0x000fe20000100800 */
[----:B------:R-:W-:Y:S02]  /*1d040*/  PRMT R89, R88, 0x5410, R87 ;  /* 0x0000541058597816 */ /* 0x000fe40000000057 */
[----:B------:R-:W-:Y:S01]  /*1d050*/  @!P1 PRMT R87, R117, 0x5410, RZ ;  /* 0x0000541075579816 */ /* 0x000fe200000000ff */
[----:B------:R-:W3:Y:S01]  /*1d060*/  LDL.S16 R144, [R1+0x1e0] ;  /* 0x0001e00001907983 */ /* 0x000ee20000100600 */
[----:B------:R-:W-:Y:S03]  /*1d070*/  ISETP.LE.U32.AND P1, PT, R250, UR15, PT ;  /* 0x0000000ffa007c0c */ /* 0x000fe6000bf23070 */
[----:B------:R-:W3:Y:S02]  /*1d080*/  LDL.S16 R142, [R1+0x1dc] ;  /* 0x0001dc00018e7983 */ /* 0x000ee40000100600 */
[----:B------:R-:W-:Y:S02]  /*1d090*/  @!P0 PRMT R88, R129, 0x5410, RZ ;  /* 0x0000541081588816 */ /* 0x000fe400000000ff */
[----:B------:R-:W-:Y:S01]  /*1d0a0*/  ISETP.LE.U32.AND P0, PT, R251, UR15, PT ;  /* 0x0000000ffb007c0c */ /* 0x000fe2000bf03070 */
[----:B------:R-:W3:Y:S04]  /*1d0b0*/  LDL.LU R92, [R1+0x10] ;  /* 0x00001000015c7983 */ /* 0x000ee80000300800 */
[----:B------:R-:W3:Y:S04]  /*1d0c0*/  LDL.S16 R128, [R1+0x1d4] ;  /* 0x0001d40001807983 */ /* 0x000ee80000100600 */
[----:B------:R-:W3:Y:S04]  /*1d0d0*/  LDL.S16 R129, [R1+0x1e8] ;  /* 0x0001e80001817983 */ /* 0x000ee80000100600 */
[----:B------:R-:W3:Y:S04]  /*1d0e0*/  LDL.LU R117, [R1+0x4] ;  /* 0x0000040001757983 */ /* 0x000ee80000300800 */
[----:B------:R1:W-:Y:S04]  /*1d0f0*/  STG.E.U16 desc[UR24][R182.64+0x80], R88 ;  /* 0x00008058b6007986 */ /* 0x0003e8000c101518 */
[----:B------:R1:W-:Y:S02]  /*1d100*/  STG.E.U16 desc[UR24][R182.64+0x82], R87 ;  /* 0x00008257b6007986 */ /* 0x0003e4000c101518 */
[----:B-1----:R-:W-:Y:S02]  /*1d110*/  PRMT R88, R86, 0x5410, R85 ;  /* 0x0000541056587816 */ /* 0x002fe40000000055 */
[----:B------:R-:W-:Y:S02]  /*1d120*/  @!P0 PRMT R86, R41, 0x5410, RZ ;  /* 0x0000541029568816 */ /* 0x000fe400000000ff */
[----:B------:R-:W-:Y:S02]  /*1d130*/  ISETP.LE.U32.AND P0, PT, R249, UR15, PT ;  /* 0x0000000ff9007c0c */ /* 0x000fe4000bf03070 */
[----:B------:R-:W-:Y:S01]  /*1d140*/  @!P1 PRMT R85, R0, 0x5410, RZ ;  /* 0x0000541000559816 */ /* 0x000fe200000000ff */
[----:B------:R1:W-:Y:S01]  /*1d150*/  STG.E.U16 desc[UR24][R186.64+0x7e], R86 ;  /* 0x00007e56ba007986 */ /* 0x0003e2000c101518 */
[----:B------:R-:W-:Y:S02]  /*1d160*/  ISETP.LE.U32.AND P1, PT, R242, UR15, PT ;  /* 0x0000000ff2007c0c */ /* 0x000fe4000bf23070 */
[----:B------:R-:W-:Y:S01]  /*1d170*/  PRMT R87, R84, 0x5410, R83 ;  /* 0x0000541054577816 */ /* 0x000fe20000000053 */
[----:B------:R1:W-:Y:S01]  /*1d180*/  STG.E.U16 desc[UR24][R186.64+0x80], R85 ;  /* 0x00008055ba007986 */ /* 0x0003e2000c101518 */
[----:B------:R-:W-:Y:S05]  /*1d190*/  LOP3.LUT R0, R120, 0xff, RZ, 0xc0, !PT ;  /* 0x000000ff78007812 */ /* 0x000fea00078ec0ff */
        /* <DEDUP_REMOVED lines=8> */
[----:B-1----:R-:W-:Y:S02]  /*1d220*/  PRMT R86, R80, 0x5410, R79 ;  /* 0x0000541050567816 */ /* 0x002fe4000000004f */
[----:B------:R-:W-:Y:S02]  /*1d230*/  PRMT R85, R82, 0x5410, R81 ;  /* 0x0000541052557816 */ /* 0x000fe40000000051 */
[----:B------:R-:W-:Y:S02]  /*1d240*/  PRMT R84, R78, 0x5410, R77 ;  /* 0x000054104e547816 */ /* 0x000fe4000000004d */
[----:B------:R-:W-:Y:S02]  /*1d250*/  PRMT R83, R74, 0x5410, R73 ;  /* 0x000054104a537816 */ /* 0x000fe40000000049 */
[----:B----4-:R-:W-:Y:S02]  /*1d260*/  @!P0 PRMT R80, R139, 0x5410, RZ ;  /* 0x000054108b508816 */ /* 0x010fe400000000ff */
[----:B------:R-:W-:Y:S02]  /*1d270*/  ISETP.LE.U32.AND P0, PT, R239, UR15, PT ;  /* 0x0000000fef007c0c */ /* 0x000fe4000bf03070 */
[----:B------:R-:W-:Y:S01]  /*1d280*/  PRMT R139, R97, 0x5410, R96 ;  /* 0x00005410618b7816 */ /* 0x000fe20000000060 */
[----:B------:R1:W-:Y:S02]  /*1d290*/  STG.E.U16 desc[UR24][R180.64+0x90], R80 ;  /* 0x00009050b4007986 */ /* 0x0003e4000c101518 */
[----:B-1----:R-:W-:Y:S02]  /*1d2a0*/  PRMT R80, R76, 0x5410, R75 ;  /* 0x000054104c507816 */ /* 0x002fe4000000004b */
[----:B--2---:R-:W-:Y:S02]  /*1d2b0*/  @!P1 PRMT R79, R138, 0x5410, RZ ;  /* 0x000054108a4f9816 */ /* 0x004fe400000000ff */
[----:B------:R-:W-:Y:S02]  /*1d2c0*/  ISETP.LE.U32.AND P1, PT, R238, UR15, PT ;  /* 0x0000000fee007c0c */ /* 0x000fe4000bf23070 */
[----:B------:R-:W-:Y:S01]  /*1d2d0*/  PRMT R138, R102, 0x5410, R101 ;  /* 0x00005410668a7816 */ /* 0x000fe20000000065 */
[----:B------:R1:W-:Y:S01]  /*1d2e0*/  STG.E.U16 desc[UR24][R180.64+0x92], R79 ;  /* 0x0000924fb4007986 */ /* 0x0003e2000c101518 */
[----:B---3--:R-:W-:Y:S02]  /*1d2f0*/  @!P0 PRMT R82, R144, 0x5410, RZ ;  /* 0x0000541090528816 */ /* 0x008fe400000000ff */
[----:B------:R-:W-:Y:S07]  /*1d300*/  PRMT R144, R61, 0x5410, R60 ;  /* 0x000054103d907816 */ /* 0x000fee000000003c */
[----:B------:R-:W-:Y:S01]  /*1d310*/  @!P1 PRMT R81, R142, 0x5410, RZ ;  /* 0x000054108e519816 */ /* 0x000fe200000000ff */
[----:B------:R2:W-:Y:S01]  /*1d320*/  STG.E.U16 desc[UR24][R182.64+0x90], R82 ;  /* 0x00009052b6007986 */ /* 0x0005e2000c101518 */
[----:B------:R-:W-:Y:S02]  /*1d330*/  ISETP.LE.U32.AND P1, PT, R245, UR15, PT ;  /* 0x0000000ff5007c0c */ /* 0x000fe4000bf23070 */
[----:B------:R-:W-:Y:S01]  /*1d340*/  PRMT R142, R63, 0x5410, R62 ;  /* 0x000054103f8e7816 */ /* 0x000fe2000000003e */
[----:B------:R3:W-:Y:S01]  /*1d350*/  STG.E.U16 desc[UR24][R182.64+0x92], R81 ;  /* 0x00009251b6007986 */ /* 0x0007e2000c101518 */
[----:B------:R-:W-:Y:S02]  /*1d360*/  ISETP.LE.U32.AND P0, PT, R92, UR15, PT ;  /* 0x0000000f5c007c0c */ /* 0x000fe4000bf03070 */
[----:B------:R-:W-:Y:S02]  /*1d370*/  PRMT R92, R105, 0x5410, R108 ;  /* 0x00005410695c7816 */ /* 0x000fe4000000006c */
[----:B------:R-:W-:Y:S02]  /*1d380*/  @!P6 PRMT R62, R16, 0x5410, RZ ;  /* 0x00005410103ee816 */ /* 0x000fe400000000ff */
[----:B-1----:R-:W-:Y:S02]  /*1d390*/  PRMT R79, R72, 0x5410, R59 ;  /* 0x00005410484f7816 */ /* 0x002fe4000000003b */
[----:B------:R-:W-:Y:S02]  /*1d3a0*/  ISETP.LE.U32.AND P6, PT, R178, UR15, PT ;  /* 0x0000000fb2007c0c */ /* 0x000fe4000bfc3070 */
[----:B------:R-:W-:Y:S02]  /*1d3b0*/  @!P1 PRMT R77, R129, 0x5410, RZ ;  /* 0x00005410814d9816 */ /* 0x000fe400000000ff */
[----:B------:R-:W-:Y:S02]  /*1d3c0*/  ISETP.LE.U32.AND P1, PT, R246, UR15, PT ;  /* 0x0000000ff6007c0c */ /* 0x000fe4000bf23070 */
[----:B------:R-:W-:Y:S01]  /*1d3d0*/  @!P0 PRMT R78, R128, 0x5410, RZ ;  /* 0x00005410804e8816 */ /* 0x000fe200000000ff */
[----:B------:R-:W4:Y:S01]  /*1d3e0*/  LDL.LU R246, [R1+0x434] ;  /* 0x0004340001f67983 */ /* 0x000f220000300800 */
[----:B------:R-:W-:Y:S02]  /*1d3f0*/  ISETP.LE.U32.AND P0, PT, R117, UR15, PT ;  /* 0x0000000f75007c0c */ /* 0x000fe4000bf03070 */
[----:B------:R-:W-:Y:S01]  /*1d400*/  PRMT R128, R66, 0x5410, R69 ;  /* 0x0000541042807816 */ /* 0x000fe20000000045 */
[----:B------:R1:W-:Y:S01]  /*1d410*/  STG.E.U16 desc[UR24][R186.64+0x8e], R78 ;  /* 0x00008e4eba007986 */ /* 0x0003e2000c101518 */
[----:B------:R-:W-:Y:S02]  /*1d420*/  PRMT R117, R70, 0x5410, R71 ;  /* 0x0000541046757816 */ /* 0x000fe40000000047 */
[----:B--2---:R-:W-:Y:S01]  /*1d430*/  PRMT R82, R54, 0x5410, R53 ;  /* 0x0000541036527816 */ /* 0x004fe20000000035 */
[----:B------:R2:W-:Y:S01]  /*1d440*/  STG.E.U16 desc[UR24][R186.64+0x90], R77 ;  /* 0x0000904dba007986 */ /* 0x0005e2000c101518 */
[----:B------:R-:W-:Y:S02]  /*1d450*/  PRMT R129, R104, 0x5410, R103 ;  /* 0x0000541068817816 */ /* 0x000fe40000000067 */
[----:B------:R-:W-:Y:S02]  /*1d460*/  @!P1 PRMT R73, R113, 0x5410, RZ ;  /* 0x0000541071499816 */ /* 0x000fe400000000ff */
[----:B------:R-:W-:Y:S02]  /*1d470*/  ISETP.LE.U32.AND P1, PT, R235, UR15, PT ;  /* 0x0000000feb007c0c */ /* 0x000fe4000bf23070 */
[----:B------:R-:W-:Y:S01]  /*1d480*/  @!P0 PRMT R74, R140, 0x5410, RZ ;  /* 0x000054108c4a8816 */ /* 0x000fe200000000ff */
[----:B------:R2:W-:Y:S01]  /*1d490*/  STG.E.U16 desc[UR24][R184.64+0x92], R73 ;  /* 0x00009249b8007986 */ /* 0x0005e2000c101518 */
[----:B------:R-:W-:Y:S02]  /*1d4a0*/  ISETP.LE.U32.AND P0, PT, R236, UR15, PT ;  /* 0x0000000fec007c0c */ /* 0x000fe4000bf03070 */
[----:B---3--:R-:W-:Y:S01]  /*1d4b0*/  PRMT R81, R56, 0x5410, R55 ;  /* 0x0000541038517816 */ /* 0x008fe20000000037 */
[----:B------:R-:W3:Y:S01]  /*1d4c0*/  LDL.LU R140, [R1+0x430] ;  /* 0x00043000018c7983 */ /* 0x000ee20000300800 */
[----:B------:R-:W-:Y:S02]  /*1d4d0*/  @!P6 PRMT R97, R32, 0x5410, RZ ;  /* 0x000054102061e816 */ /* 0x000fe400000000ff */
[----:B------:R-:W-:Y:S01]  /*1d4e0*/  ISETP.LE.U32.AND P6, PT, R212, UR15, PT ;  /* 0x0000000fd4007c0c */ /* 0x000fe2000bfc3070 */
[----:B------:R-:W3:Y:S02]  /*1d4f0*/  LDL.LU R113, [R1+0x42c] ;  /* 0x00042c0001717983 */ /* 0x000ee40000300800 */
[----:B------:R-:W-:Y:S02]  /*1d500*/  @!P1 PRMT R75, R112, 0x5410, RZ ;  /* 0x00005410704b9816 */ /* 0x000fe400000000ff */
[----:B------:R-:W-:Y:S01]  /*1d510*/  ISETP.LE.U32.AND P1, PT, R233, UR15, PT ;  /* 0x0000000fe9007c0c */ /* 0x000fe2000bf23070 */
[----:B------:R2:W-:Y:S01]  /*1d520*/  STG.E.U16 desc[UR24][R184.64+0x90], R74 ;  /* 0x0000904ab8007986 */ /* 0x0005e2000c101518 */
[----:B------:R-:W-:Y:S02]  /*1d530*/  @!P0 PRMT R76, R116, 0x5410, RZ ;  /* 0x00005410744c8816 */ /* 0x000fe400000000ff */
[----:B------:R-:W-:Y:S01]  /*1d540*/  ISETP.LE.U32.AND P0, PT, R234, UR15, PT ;  /* 0x0000000fea007c0c */ /* 0x000fe2000bf03070 */
[----:B------:R-:W3:Y:S01]  /*1d550*/  LDL.LU R116, [R1+0x428] ;  /* 0x0004280001747983 */ /* 0x000ee20000300800 */
[----:B-1----:R-:W-:Y:S02]  /*1d560*/  PRMT R78, R58, 0x5410, R57 ;  /* 0x000054103a4e7816 */ /* 0x002fe40000000039 */
[----:B--2---:R-:W-:Y:S01]  /*1d570*/  PRMT R77, R52, 0x5410, R51 ;  /* 0x00005410344d7816 */ /* 0x004fe20000000033 */
[----:B------:R-:W2:Y:S04]  /*1d580*/  LDL.LU R112, [R1+0x424] ;  /* 0x0004240001707983 */ /* 0x000ea80000300800 */
[----:B------:R-:W-:Y:S01]  /*1d590*/  @!P1 PRMT R59, R156, 0x5410, RZ ;  /* 0x000054109c3b9816 */ /* 0x000fe200000000ff */
[----:B------:R1:W-:Y:S01]  /*1d5a0*/  STG.E.U16 desc[UR24][R180.64+0xa0], R76 ;  /* 0x0000a04cb4007986 */ /* 0x0003e2000c101518 */
[----:B------:R-:W-:Y:S02]  /*1d5b0*/  ISETP.LE.U32.AND P1, PT, R230, UR15, PT ;  /* 0x0000000fe6007c0c */ /* 0x000fe4000bf23070 */
[----:B------:R-:W-:Y:S01]  /*1d5c0*/  @!P0 PRMT R72, R204, 0x5410, RZ ;  /* 0x00005410cc488816 */ /* 0x000fe200000000ff */
[----:B------:R1:W-:Y:S01]  /*1d5d0*/  STG.E.U16 desc[UR24][R180.64+0xa2], R75 ;  /* 0x0000a24bb4007986 */ /* 0x0003e2000c101518 */
[----:B------:R-:W-:Y:S02]  /*1d5e0*/  ISETP.LE.U32.AND P0, PT, R232, UR15, PT ;  /* 0x0000000fe8007c0c */ /* 0x000fe4000bf03070 */
[----:B------:R-:W-:Y:S01]  /*1d5f0*/  PRMT R73, R50, 0x5410, R49 ;  /* 0x0000541032497816 */ /* 0x000fe20000000031 */
[----:B------:R-:W3:Y:S04]  /*1d600*/  LDL.LU R204, [R1+0x420] ;  /* 0x0004200001cc7983 */ /* 0x000ee80000300800 */
[----:B------:R-:W4:Y:S02]  /*1d610*/  LDL.LU R156, [R1+0x41c] ;  /* 0x00041c00019c7983 */ /* 0x000f240000300800 */
[----:B------:R-:W-:Y:S02]  /*1d620*/  @!P1 PRMT R53, R130, 0x5410, RZ ;  /* 0x0000541082359816 */ /* 0x000fe400000000ff */
[----:B------:R-:W-:Y:S01]  /*1d630*/  ISETP.LE.U32.AND P1, PT, R229, UR15, PT ;  /* 0x0000000fe5007c0c */ /* 0x000fe2000bf23070 */
[----:B------:R1:W-:Y:S01]  /*1d640*/  STG.E.U16 desc[UR24][R182.64+0xa0], R72 ;  /* 0x0000a048b6007986 */ /* 0x0003e2000c101518 */
[----:B------:R-:W-:Y:S02]  /*1d650*/  @!P0 PRMT R54, R157, 0x5410, RZ ;  /* 0x000054109d368816 */ /* 0x000fe400000000ff */
[----:B------:R-:W-:Y:S01]  /*1d660*/  ISETP.LE.U32.AND P0, PT, R231, UR15, PT ;  /* 0x0000000fe7007c0c */ /* 0x000fe2000bf03070 */
[----:B------:R-:W2:Y:S01]  /*1d670*/  LDL.LU R157, [R1+0x418] ;  /* 0x00041800019d7983 */ /* 0x000ea20000300800 */
[----:B------:R-:W-:Y:S03]  /*1d680*/  PRMT R74, R3, 0x5410, R2 ;  /* 0x00005410034a7816 */ /* 0x000fe60000000002 */
[----:B------:R-:W3:Y:S01]  /*1d690*/  LDL.LU R130, [R1+0x414] ;  /* 0x0004140001827983 */ /* 0x000ee20000300800 */
[----:B-1----:R-:W-:Y:S03]  /*1d6a0*/  PRMT R76, R65, 0x5410, R68 ;  /* 0x00005410414c7816 */ /* 0x002fe60000000044 */
[----:B------:R-:W-:Y:S01]  /*1d6b0*/  @!P1 PRMT R55, R152, 0x5410, RZ ;  /* 0x0000541098379816 */ /* 0x000fe200000000ff */
[----:B------:R1:W-:Y:S01]  /*1d6c0*/  STG.E.U16 desc[UR24][R182.64+0xa2], R59 ;  /* 0x0000a23bb6007986 */ /* 0x0003e2000c101518 */
[----:B------:R-:W-:Y:S02]  /*1d6d0*/  ISETP.LE.U32.AND P1, PT, R225, UR15, PT ;  /* 0x0000000fe1007c0c */ /* 0x000fe4000bf23070 */
[----:B------:R-:W-:Y:S01]  /*1d6e0*/  @!P0 PRMT R56, R136, 0x5410, RZ ;  /* 0x0000541088388816 */ /* 0x000fe200000000ff */
[----:B------:R-:W-:Y:S01]  /*1d6f0*/  STG.E.U16 desc[UR24][R186.64+0x9e], R54 ;  /* 0x00009e36ba007986 */ /* 0x000fe2000c101518 */
[----:B------:R-:W-:Y:S02]  /*1d700*/  ISETP.LE.U32.AND P0, PT, R228, UR15, PT ;  /* 0x0000000fe4007c0c */ /* 0x000fe4000bf03070 */
[----:B------:R-:W-:Y:S01]  /*1d710*/  PRMT R75, R64, 0x5410, R67 ;  /* 0x00005410404b7816 */ /* 0x000fe20000000043 */
[----:B------:R-:W3:Y:S04]  /*1d720*/  LDL.LU R136, [R1+0x410] ;  /* 0x0004100001887983 */ /* 0x000ee80000300800 */
[----:B------:R-:W4:Y:S02]  /*1d730*/  LDL.LU R152, [R1+0x40c] ;  /* 0x00040c0001987983 */ /* 0x000f240000300800 */
[----:B------:R-:W-:Y:S02]  /*1d740*/  @!P1 PRMT R57, R131, 0x5410, RZ ;  /* 0x0000541083399816 */ /* 0x000fe400000000ff */
[----:B------:R-:W-:Y:S01]  /*1d750*/  ISETP.LE.U32.AND P1, PT, R226, UR15, PT ;  /* 0x0000000fe2007c0c */ /* 0x000fe2000bf23070 */
[----:B------:R-:W-:Y:S01]  /*1d760*/  STG.E.U16 desc[UR24][R186.64+0xa0], R53 ;  /* 0x0000a035ba007986 */ /* 0x000fe2000c101518 */
[----:B------:R-:W-:Y:S02]  /*1d770*/  @!P0 PRMT R58, R153, 0x5410, RZ ;  /* 0x00005410993a8816 */ /* 0x000fe400000000ff */
[----:B------:R-:W-:Y:S01]  /*1d780*/  ISETP.LE.U32.AND P0, PT, R227, UR15, PT ;  /* 0x0000000fe3007c0c */ /* 0x000fe2000bf03070 */
[----:B------:R-:W3:Y:S01]  /*1d790*/  LDL.LU R153, [R1+0x408] ;  /* 0x0004080001997983 */ /* 0x000ee20000300800 */
[----:B------:R-:W-:Y:S03]  /*1d7a0*/  PRMT R72, R110, 0x5410, R109 ;  /* 0x000054106e487816 */ /* 0x000fe6000000006d */
[----:B------:R-:W3:Y:S01]  /*1d7b0*/  LDL.LU R131, [R1+0x404] ;  /* 0x0004040001837983 */ /* 0x000ee20000300800 */
[--C-:B-1----:R-:W-:Y:S03]  /*1d7c0*/  HSET2.LE.AND R59, R148, R145.reuse, PT ;  /* 0x00000091943b7233 */ /* 0x102fe60003803000 */
[----:B------:R-:W-:Y:S01]  /*1d7d0*/  @!P1 PRMT R51, R114, 0x5410, RZ ;  /* 0x0000541072339816 */ /* 0x000fe200000000ff */
[----:B------:R1:W-:Y:S01]  /*1d7e0*/  STG.E.U16 desc[UR24][R184.64+0xa0], R56 ;  /* 0x0000a038b8007986 */ /* 0x0003e2000c101518 */
[----:B------:R-:W-:Y:S02]  /*1d7f0*/  ISETP.LE.U32.AND P1, PT, R223, UR15, PT ;  /* 0x0000000fdf007c0c */ /* 0x000fe4000bf23070 */
[----:B------:R-:W-:Y:S01]  /*1d800*/  @!P0 PRMT R52, R115, 0x5410, RZ ;  /* 0x0000541073348816 */ /* 0x000fe200000000ff */
[----:B------:R-:W-:Y:S01]  /*1d810*/  STG.E.U16 desc[UR24][R184.64+0xa2], R55 ;  /* 0x0000a237b8007986 */ /* 0x000fe2000c101518 */
[----:B------:R-:W-:Y:S03]  /*1d820*/  ISETP.LE.U32.AND P0, PT, R224, UR15, PT ;  /* 0x0000000fe0007c0c */ /* 0x000fe6000bf03070 */
[----:B------:R-:W2:Y:S04]  /*1d830*/  LDL.LU R115, [R1+0x400] ;  /* 0x0004000001737983 */ /* 0x000ea80000300800 */
[----:B------:R-:W3:Y:S02]  /*1d840*/  LDL.LU R114, [R1+0x3fc] ;  /* 0x0003fc0001727983 */ /* 0x000ee40000300800 */
[----:B------:R-:W-:Y:S02]  /*1d850*/  @!P1 PRMT R2, R91, 0x5410, RZ ;  /* 0x000054105b029816 */ /* 0x000fe400000000ff */
[----:B------:R-:W-:Y:S01]  /*1d860*/  ISETP.LE.U32.AND P1, PT, R220, UR15, PT ;  /* 0x0000000fdc007c0c */ /* 0x000fe2000bf23070 */
[----:B------:R1:W-:Y:S01]  /*1d870*/  STG.E.U16 desc[UR24][R180.64+0xb0], R58 ;  /* 0x0000b03ab4007986 */ /* 0x0003e2000c101518 */
[----:B------:R-:W-:Y:S02]  /*1d880*/  @!P0 PRMT R3, R94, 0x5410, RZ ;  /* 0x000054105e038816 */ /* 0x000fe400000000ff */
[----:B------:R-:W-:Y:S01]  /*1d890*/  ISETP.LE.U32.AND P0, PT, R221, UR15, PT ;  /* 0x0000000fdd007c0c */ /* 0x000fe2000bf03070 */
[----:B------:R-:W3:Y:S04]  /*1d8a0*/  LDL.LU R94, [R1+0x3f8] ;  /* 0x0003f800015e7983 */ /* 0x000ee80000300800 */
[----:B------:R-:W3:Y:S01]  /*1d8b0*/  LDL.LU R91, [R1+0x3f4] ;  /* 0x0003f400015b7983 */ /* 0x000ee20000300800 */
[--C-:B-1----:R-:W-:Y:S03]  /*1d8c0*/  HSET2.LE.AND R56, R172, R145.reuse, PT ;  /* 0x00000091ac387233 */ /* 0x102fe60003803000 */
[----:B------:R-:W-:Y:S01]  /*1d8d0*/  @!P1 PRMT R49, R95, 0x5410, RZ ;  /* 0x000054105f319816 */ /* 0x000fe200000000ff */
[----:B------:R1:W-:Y:S01]  /*1d8e0*/  STG.E.U16 desc[UR24][R180.64+0xb2], R57 ;  /* 0x0000b239b4007986 */ /* 0x0003e2000c101518 */
[----:B------:R-:W-:Y:S02]  /*1d8f0*/  ISETP.LE.U32.AND P1, PT, R215, UR15, PT ;  /* 0x0000000fd7007c0c */ /* 0x000fe4000bf23070 */
[----:B------:R-:W-:Y:S01]  /*1d900*/  @!P0 PRMT R50, R111, 0x5410, RZ ;  /* 0x000054106f328816 */ /* 0x000fe200000000ff */
[----:B------:R-:W-:Y:S01]  /*1d910*/  STG.E.U16 desc[UR24][R182.64+0xb0], R52 ;  /* 0x0000b034b6007986 */ /* 0x000fe2000c101518 */
[----:B------:R-:W-:Y:S02]  /*1d920*/  ISETP.LE.U32.AND P0, PT, R222, UR15, PT ;  /* 0x0000000fde007c0c */ /* 0x000fe4000bf03070 */
[----:B------:R-:W-:Y:S01]  /*1d930*/  LOP3.LUT R172, R166, 0xff, RZ, 0xc0, !PT ;  /* 0x000000ffa6ac7812 */ /* 0x000fe200078ec0ff */
[----:B------:R-:W3:Y:S04]  /*1d940*/  LDL.LU R111, [R1+0x3f0] ;  /* 0x0003f000016f7983 */ /* 0x000ee80000300800 */
[----:B------:R-:W3:Y:S02]  /*1d950*/  LDL.LU R95, [R1+0x3ec] ;  /* 0x0003ec00015f7983 */ /* 0x000ee40000300800 */
[----:B------:R-:W-:Y:S02]  /*1d960*/  @!P1 PRMT R68, R27, 0x5410, RZ ;  /* 0x000054101b449816 */ /* 0x000fe400000000ff */
[----:B------:R-:W-:Y:S01]  /*1d970*/  ISETP.LE.U32.AND P1, PT, R217, UR15, PT ;  /* 0x0000000fd9007c0c */ /* 0x000fe2000bf23070 */
[----:B------:R-:W-:Y:S01]  /*1d980*/  LDSM.16.MT88.4 R52, [R201+0x4400] ;  /* 0x00440000c934783b */ /* 0x000fe20000004200 */
[----:B------:R-:W-:Y:S02]  /*1d990*/  @!P0 PRMT R65, R90, 0x5410, RZ ;  /* 0x000054105a418816 */ /* 0x000fe400000000ff */
[----:B------:R-:W-:Y:S01]  /*1d9a0*/  ISETP.LE.U32.AND P0, PT, R214, UR15, PT ;  /* 0x0000000fd6007c0c */ /* 0x000fe2000bf03070 */
[----:B------:R-:W3:Y:S01]  /*1d9b0*/  LDL.LU R90, [R1+0x3e8] ;  /* 0x0003e800015a7983 */ /* 0x000ee20000300800 */
[--C-:B------:R-:W-:Y:S03]  /*1d9c0*/  HSET2.LE.AND R58, R149, R145.reuse, PT ;  /* 0x00000091953a7233 */ /* 0x100fe60003803000 */
[----:B------:R-:W3:Y:S01]  /*1d9d0*/  LDL.LU R27, [R1+0x3e4] ;  /* 0x0003e400011b7983 */ /* 0x000ee20000300800 */
[--C-:B-1----:R-:W-:Y:S03]  /*1d9e0*/  HSET2.LE.AND R57, R188, R145.reuse, PT ;  /* 0x00000091bc397233 */ /* 0x102fe60003803000 */
[----:B------:R-:W-:Y:S01]  /*1d9f0*/  @!P1 PRMT R67, R23, 0x5410, RZ ;  /* 0x0000541017439816 */ /* 0x000fe200000000ff */
[----:B------:R1:W-:Y:S01]  /*1da00*/  STG.E.U16 desc[UR24][R182.64+0xb2], R51 ;  /* 0x0000b233b6007986 */ /* 0x0003e2000c101518 */
[----:B------:R-:W-:Y:S02]  /*1da10*/  ISETP.LE.U32.AND P1, PT, R198, UR15, PT ;  /* 0x0000000fc6007c0c */ /* 0x000fe4000bf23070 */
[----:B------:R-:W-:Y:S01]  /*1da20*/  @!P0 PRMT R64, R26, 0x5410, RZ ;  /* 0x000054101a408816 */ /* 0x000fe200000000ff */
[----:B------:R1:W-:Y:S01]  /*1da30*/  STG.E.U16 desc[UR24][R186.64+0xae], R3 ;  /* 0x0000ae03ba007986 */ /* 0x0003e2000c101518 */
[----:B------:R-:W-:Y:S03]  /*1da40*/  ISETP.LE.U32.AND P0, PT, R216, UR15, PT ;  /* 0x0000000fd8007c0c */ /* 0x000fe6000bf03070 */
[----:B------:R-:W3:Y:S04]  /*1da50*/  LDL.LU R26, [R1+0x3e0] ;  /* 0x0003e000011a7983 */ /* 0x000ee80000300800 */
        /* <DEDUP_REMOVED lines=13> */
[----:B------:R1:W-:Y:S01]  /*1db30*/  STG.E.U16 desc[UR24][R184.64+0xb2], R49 ;  /* 0x0000b231b8007986 */ /* 0x0003e2000c101518 */
[----:B------:R-:W-:Y:S02]  /*1db40*/  ISETP.LE.U32.AND P0, PT, R196, UR15, PT ;  /* 0x0000000fc4007c0c */ /* 0x000fe4000bf03070 */
[----:B------:R-:W-:Y:S01]  /*1db50*/  LOP3.LUT R3, R189, 0xff, RZ, 0xc0, !PT ;  /* 0x000000ffbd037812 */ /* 0x000fe200078ec0ff */
[----:B------:R-:W3:Y:S04]  /*1db60*/  LDL.LU R14, [R1+0x3d0] ;  /* 0x0003d000010e7983 */ /* 0x000ee80000300800 */
[----:B------:R-:W3:Y:S02]  /*1db70*/  LDL.LU R25, [R1+0x3cc] ;  /* 0x0003cc0001197983 */ /* 0x000ee40000300800 */
[----:B------:R-:W-:Y:S02]  /*1db80*/  @!P1 PRMT R108, R21, 0x5410, RZ ;  /* 0x00005410156c9816 */ /* 0x000fe400000000ff */
[----:B------:R-:W-:Y:S01]  /*1db90*/  ISETP.LE.U32.AND P1, PT, R194, UR15, PT ;  /* 0x0000000fc2007c0c */ /* 0x000fe2000bf23070 */
[----:B------:R-:W-:Y:S01]  /*1dba0*/  STG.E.U16 desc[UR24][R180.64+0xc0], R65 ;  /* 0x0000c041b4007986 */ /* 0x000fe2000c101518 */
[----:B------:R-:W-:Y:S02]  /*1dbb0*/  @!P0 PRMT R105, R24, 0x5410, RZ ;  /* 0x0000541018698816 */ /* 0x000fe400000000ff */
[----:B------:R-:W-:Y:S01]  /*1dbc0*/  ISETP.LE.U32.AND P0, PT, R195, UR15, PT ;  /* 0x0000000fc3007c0c */ /* 0x000fe2000bf03070 */
[----:B------:R-:W3:Y:S01]  /*1dbd0*/  LDL.LU R24, [R1+0x3c8] ;  /* 0x0003c80001187983 */ /* 0x000ee20000300800 */
[----:B------:R-:W-:Y:S03]  /*1dbe0*/  SHF.R.U32.HI R2, RZ, 0x8, R125 ;  /* 0x00000008ff027819 */ /* 0x000fe6000001167d */
[----:B------:R-:W3:Y:S01]  /*1dbf0*/  LDL.LU R21, [R1+0x3c4] ;  /* 0x0003c40001157983 */ /* 0x000ee20000300800 */
[--C-:B-1----:R-:W-:Y:S03]  /*1dc00*/  HSET2.LE.AND R50, R218, R145.reuse, PT ;  /* 0x00000091da327233 */ /* 0x102fe60003803000 */
[----:B------:R-:W-:Y:S01]  /*1dc10*/  @!P1 PRMT R109, R13, 0x5410, RZ ;  /* 0x000054100d6d9816 */ /* 0x000fe200000000ff */
[----:B------:R-:W-:Y:S01]  /*1dc20*/  STG.E.U16 desc[UR24][R180.64+0xc2], R68 ;  /* 0x0000c244b4007986 */ /* 0x000fe2000c101518 */
[----:B------:R-:W-:Y:S02]  /*1dc30*/  ISETP.LE.U32.AND P1, PT, R240, UR15, PT ;  /* 0x0000000ff0007c0c */ /* 0x000fe4000bf23070 */
[----:B------:R-:W-:Y:S01]  /*1dc40*/  @!P0 PRMT R110, R20, 0x5410, RZ ;  /* 0x00005410146e8816 */ /* 0x000fe200000000ff */
[----:B------:R-:W-:Y:S01]  /*1dc50*/  STG.E.U16 desc[UR24][R182.64+0xc0], R64 ;  /* 0x0000c040b6007986 */ /* 0x000fe2000c101518 */
[----:B------:R-:W-:Y:S02]  /*1dc60*/  ISETP.LE.U32.AND P0, PT, R252, UR15, PT ;  /* 0x0000000ffc007c0c */ /* 0x000fe4000bf03070 */
[--C-:B------:R-:W-:Y:S01]  /*1dc70*/  HSET2.LE.AND R49, R219, R145.reuse, PT ;  /* 0x00000091db317233 */ /* 0x100fe20003803000 */
[----:B------:R-:W3:Y:S04]  /*1dc80*/  LDL.LU R20, [R1+0x3c0] ;  /* 0x0003c00001147983 */ /* 0x000ee80000300800 */
[----:B------:R-:W3:Y:S02]  /*1dc90*/  LDL.LU R13, [R1+0x3bc] ;  /* 0x0003bc00010d7983 */ /* 0x000ee40000300800 */
[----:B------:R-:W-:Y:S02]  /*1dca0*/  @!P1 PRMT R106, R39, 0x5410, RZ ;  /* 0x00005410276a9816 */ /* 0x000fe400000000ff */
[----:B------:R-:W-:Y:S01]  /*1dcb0*/  ISETP.LE.U32.AND P1, PT, R248, UR15, PT ;  /* 0x0000000ff8007c0c */ /* 0x000fe2000bf23070 */
[----:B------:R-:W-:Y:S01]  /*1dcc0*/  STG.E.U16 desc[UR24][R182.64+0xc2], R67 ;  /* 0x0000c243b6007986 */ /* 0x000fe2000c101518 */
[----:B------:R-:W-:Y:S02]  /*1dcd0*/  @!P0 PRMT R107, R12, 0x5410, RZ ;  /* 0x000054100c6b8816 */ /* 0x000fe400000000ff */
[----:B------:R-:W-:Y:S01]  /*1dce0*/  ISETP.LE.U32.AND P0, PT, R243, UR15, PT ;  /* 0x0000000ff3007c0c */ /* 0x000fe2000bf03070 */
[----:B------:R-:W3:Y:S04]  /*1dcf0*/  LDL.LU R12, [R1+0x3b8] ;  /* 0x0003b800010c7983 */ /* 0x000ee80000300800 */
[----:B------:R-:W3:Y:S04]  /*1dd00*/  LDL.LU R39, [R1+0x3b4] ;  /* 0x0003b40001277983 */ /* 0x000ee80000300800 */
[----:B------:R-:W-:Y:S01]  /*1dd10*/  @!P1 PRMT R99, R35, 0x5410, RZ ;  /* 0x0000541023639816 */ /* 0x000fe200000000ff */
[----:B------:R-:W-:Y:S01]  /*1dd20*/  STG.E.U16 desc[UR24][R186.64+0xbe], R66 ;  /* 0x0000be42ba007986 */ /* 0x000fe2000c101518 */
[----:B------:R-:W-:Y:S02]  /*1dd30*/  ISETP.LE.U32.AND P1, PT, R190, UR15, PT ;  /* 0x0000000fbe007c0c */ /* 0x000fe4000bf23070 */
[----:B------:R-:W-:Y:S01]  /*1dd40*/  @!P0 PRMT R100, R38, 0x5410, RZ ;  /* 0x0000541026648816 */ /* 0x000fe200000000ff */
[----:B------:R-:W-:Y:S01]  /*1dd50*/  STG.E.U16 desc[UR24][R186.64+0xc0], R69 ;  /* 0x0000c045ba007986 */ /* 0x000fe2000c101518 */
[----:B------:R-:W-:Y:S03]  /*1dd60*/  ISETP.LE.U32.AND P0, PT, R192, UR15, PT ;  /* 0x0000000fc0007c0c */ /* 0x000fe6000bf03070 */
        /* <DEDUP_REMOVED lines=11> */
[----:B------:R-:W-:Y:S02]  /*1de20*/  LOP3.LUT P1, RZ, R213, 0x8000000, RZ, 0xc0, !PT ;  /* 0x08000000d5ff7812 */ /* 0x000fe4000782c0ff */
[----:B------:R-:W-:Y:S01]  /*1de30*/  @!P0 PRMT R104, R18, 0x5410, RZ ;  /* 0x0000541012688816 */ /* 0x000fe200000000ff */
[----:B------:R-:W-:Y:S01]  /*1de40*/  STG.E.U16 desc[UR24][R180.64+0xd0], R105 ;  /* 0x0000d069b4007986 */ /* 0x000fe2000c101518 */
[----:B------:R-:W-:Y:S03]  /*1de50*/  ISETP.LE.U32.AND P0, PT, R177, UR15, PT ;  /* 0x0000000fb1007c0c */ /* 0x000fe6000bf03070 */
[----:B------:R-:W3:Y:S04]  /*1de60*/  LDL.LU R18, [R1+0x3a0] ;  /* 0x0003a00001127983 */ /* 0x000ee80000300800 */
[----:B------:R-:W3:Y:S02]  /*1de70*/  LDL.LU R37, [R1+0x39c] ;  /* 0x00039c0001257983 */ /* 0x000ee40000300800 */
[----:B------:R-:W-:Y:S02]  /*1de80*/  @!P1 PRMT R60, R33, 0x5410, RZ ;  /* 0x00005410213c9816 */ /* 0x000fe400000000ff */
[----:B------:R-:W-:Y:S01]  /*1de90*/  LOP3.LUT P1, RZ, R213, 0x4000000, RZ, 0xc0, !PT ;  /* 0x04000000d5ff7812 */ /* 0x000fe2000782c0ff */
[----:B------:R-:W-:Y:S01]  /*1dea0*/  STG.E.U16 desc[UR24][R180.64+0xd2], R108 ;  /* 0x0000d26cb4007986 */ /* 0x000fe2000c101518 */
[----:B------:R-:W-:Y:S02]  /*1deb0*/  @!P0 PRMT R61, R36, 0x5410, RZ ;  /* 0x00005410243d8816 */ /* 0x000fe400000000ff */
[----:B------:R-:W-:Y:S01]  /*1dec0*/  ISETP.LE.U32.AND P0, PT, R173, UR15, PT ;  /* 0x0000000fad007c0c */ /* 0x000fe2000bf03070 */
[----:B------:R-:W3:Y:S04]  /*1ded0*/  LDL.LU R36, [R1+0x398] ;  /* 0x0003980001247983 */ /* 0x000ee80000300800 */
[----:B------:R-:W3:Y:S04]  /*1dee0*/  LDL.LU R33, [R1+0x394] ;  /* 0x0003940001217983 */ /* 0x000ee80000300800 */
[----:B------:R-:W-:Y:S04]  /*1def0*/  STG.E.U16 desc[UR24][R182.64+0xd0], R110 ;  /* 0x0000d06eb6007986 */ /* 0x000fe8000c101518 */
[----:B------:R-:W-:Y:S01]  /*1df00*/  @!P0 PRMT R63, R17, 0x5410, RZ ;  /* 0x00005410113f8816 */ /* 0x000fe200000000ff */
[----:B------:R-:W-:Y:S01]  /*1df10*/  STG.E.U16 desc[UR24][R182.64+0xd2], R109 ;  /* 0x0000d26db6007986 */ /* 0x000fe2000c101518 */
[----:B------:R-:W-:Y:S02]  /*1df20*/  ISETP.LE.U32.AND P0, PT, R171, UR15, PT ;  /* 0x0000000fab007c0c */ /* 0x000fe4000bf03070 */
[--C-:B------:R-:W-:Y:S01]  /*1df30*/  SHF.R.U32.HI R171, RZ, 0x10, R166.reuse ;  /* 0x00000010ffab7819 */ /* 0x100fe200000116a6 */
[----:B------:R-:W3:Y:S01]  /*1df40*/  LDL.LU R17, [R1+0x390] ;  /* 0x0003900001117983 */ /* 0x000ee20000300800 */
[----:B------:R-:W-:Y:S03]  /*1df50*/  SHF.R.U32.HI R166, RZ, 0x18, R166 ;  /* 0x00000018ffa67819 */ /* 0x000fe600000116a6 */
[----:B------:R-:W3:Y:S04]  /*1df60*/  LDL.LU R16, [R1+0x38c] ;  /* 0x00038c0001107983 */ /* 0x000ee80000300800 */
[----:B------:R-:W3:Y:S02]  /*1df70*/  LDL.LU R32, [R1+0x388] ;  /* 0x0003880001207983 */ /* 0x000ee40000300800 */
[----:B------:R-:W-:Y:S02]  /*1df80*/  @!P0 PRMT R96, R202, 0x5410, RZ ;  /* 0x00005410ca608816 */ /* 0x000fe400000000ff */
[----:B------:R-:W-:Y:S01]  /*1df90*/  ISETP.LE.U32.AND P0, PT, R211, UR15, PT ;  /* 0x0000000fd3007c0c */ /* 0x000fe2000bf03070 */
[----:B------:R-:W3:Y:S04]  /*1dfa0*/  LDL.LU R202, [R1+0x384] ;  /* 0x0003840001ca7983 */ /* 0x000ee80000300800 */
[----:B------:R-:W3:Y:S04]  /*1dfb0*/  LDL.LU.64 R250, [R1+0x28] ;  /* 0x0000280001fa7983 */ /* 0x000ee80000300a00 */
[----:B------:R-:W3:Y:S04]  /*1dfc0*/  LDL.LU R125, [R1+0x380] ;  /* 0x00038000017d7983 */ /* 0x000ee80000300800 */
[----:B------:R-:W3:Y:S04]  /*1dfd0*/  LDL.LU R120, [R1+0x37c] ;  /* 0x00037c0001787983 */ /* 0x000ee80000300800 */
        /* <DEDUP_REMOVED lines=14> */
[----:B--2---:R-:W-:Y:S02]  /*1e0c0*/  LOP3.LUT R59, R59, R115, RZ, 0xc0, !PT ;  /* 0x000000733b3b7212 */ /* 0x004fe400078ec0ff */
[----:B----4-:R-:W-:Y:S02]  /*1e0d0*/  LOP3.LUT R115, R152, 0xff, RZ, 0xc0, !PT ;  /* 0x000000ff98737812 */ /* 0x010fe400078ec0ff */
[----:B---3--:R-:W-:Y:S02]  /*1e0e0*/  LOP3.LUT R58, R58, R114, RZ, 0xc0, !PT ;  /* 0x000000723a3a7212 */ /* 0x008fe400078ec0ff */
        /* <DEDUP_REMOVED lines=16> */
[----:B------:R-:W1:Y:S05]  /*1e1f0*/  LDSM.16.MT88.4 R40, [R202+0x4000] ;  /* 0x00400000ca28783b */ /* 0x000e6a0000004200 */
[-C--:B-1----:R-:W-:Y:S06]  /*1e200*/  HMMA.16816.F32 R20, R28, R40.reuse, R20 ;  /* 0x000000281c14723c */ /* 0x082fec0000001814 */
[C---:B------:R-:W-:Y:S06]  /*1e210*/  HMMA.16816.F32 R32, R44.reuse, R40, R32 ;  /* 0x000000282c20723c */ /* 0x040fec0000001820 */
[-C--:B------:R-:W-:Y:S01]  /*1e220*/  HMMA.16816.F32 R36, R44, R42.reuse, R36 ;  /* 0x0000002a2c24723c */ /* 0x080fe20000001824 */
[----:B------:R-:W1:Y:S05]  /*1e230*/  LDSM.16.MT88.4 R44, [R202+0x4400] ;  /* 0x00440000ca2c783b */ /* 0x000e6a0000004200 */
[----:B------:R-:W-:Y:S01]  /*1e240*/  HMMA.16816.F32 R24, R28, R42, R24 ;  /* 0x0000002a1c18723c */ /* 0x000fe20000001818 */
[----:B------:R-:W2:Y:S05]  /*1e250*/  LDSM.16.MT88.4 R40, [R201+0x4800] ;  /* 0x00480000c928783b */ /* 0x000eaa0000004200 */
[-C--:B------:R-:W-:Y:S05]  /*1e260*/  HMMA.16816.F32 R4, R48, R52.reuse, R4 ;  /* 0x000000343004723c */ /* 0x080fea0000001804 */
[----:B------:R-:W-:Y:S01]  /*1e270*/  SHF.R.U32.HI R28, RZ, 0x8, R155 ;  /* 0x00000008ff1c7819 */ /* 0x000fe2000001169b */
[C---:B------:R-:W-:Y:S05]  /*1e280*/  HMMA.16816.F32 R8, R56.reuse, R52, R8 ;  /* 0x000000343808723c */ /* 0x040fea0000001808 */
[----:B------:R-:W-:Y:S01]  /*1e290*/  PRMT R91, R123, 0x5410, R28 ;  /* 0x000054107b5b7816 */ /* 0x000fe2000000001c */
[-C--:B------:R-:W-:Y:S05]  /*1e2a0*/  HMMA.16816.F32 R16, R56, R54.reuse, R16 ;  /* 0x000000363810723c */ /* 0x080fea0000001810 */
[----:B------:R-:W-:Y:S01]  /*1e2b0*/  PRMT R53, R121, 0x5410, R2 ;  /* 0x0000541079357816 */ /* 0x000fe20000000002 */
[C---:B------:R-:W-:Y:S01]  /*1e2c0*/  HMMA.16816.F32 R12, R48.reuse, R54, R12 ;  /* 0x00000036300c723c */ /* 0x040fe2000000180c */
[----:B------:R3:W4:Y:S04]  /*1e2d0*/  LDL.LU R121, [R1+0x378] ;  /* 0x0003780001797983 */ /* 0x0007280000300800 */
[----:B------:R-:W-:Y:S02]  /*1e2e0*/  PRMT R52, R0, 0x5410, R124 ;  /* 0x0000541000347816 */ /* 0x000fe4000000007c */
[----:B------:R-:W-:Y:S01]  /*1e2f0*/  LOP3.LUT R2, R157, UR7, R120, 0x96, !PT ;  /* 0x000000079d027c12 */ /* 0x000fe2000f8e9678 */
[----:B------:R-:W2:Y:S03]  /*1e300*/  LDL.LU R124, [R1+0x374] ;  /* 0x00037400017c7983 */ /* 0x000ea60000300800 */
[----:B------:R-:W-:Y:S01]  /*1e310*/  SHF.R.U32.HI R28, RZ, 0x8, R122 ;  /* 0x00000008ff1c7819 */ /* 0x000fe2000001167a */
[----:B------:R-:W3:Y:S01]  /*1e320*/  LDL.LU R123, [R1+0x370] ;  /* 0x00037000017b7983 */ /* 0x000ee20000300800 */
[----:B------:R-:W-:Y:S01]  /*1e330*/  SHF.R.U32.HI R29, RZ, 0x8, R151 ;  /* 0x00000008ff1d7819 */ /* 0x000fe20000011697 */
[-C--:B-1----:R-:W-:Y:S03]  /*1e340*/  HMMA.16816.F32 R20, R48, R44.reuse, R20 ;  /* 0x0000002c3014723c */ /* 0x082fe60000001814 */
[----:B------:R-:W-:Y:S02]  /*1e350*/  PRMT R148, R118, 0x5410, R28 ;  /* 0x0000541076947816 */ /* 0x000fe4000000001c */
[----:B------:R-:W-:Y:S01]  /*1e360*/  PRMT R151, R176, 0x5410, R29 ;  /* 0x00005410b0977816 */ /* 0x000fe2000000001d */
[C---:B------:R-:W-:Y:S05]  /*1e370*/  HMMA.16816.F32 R32, R56.reuse, R44, R32 ;  /* 0x0000002c3820723c */ /* 0x040fea0000001820 */
[--C-:B------:R-:W-:Y:S01]  /*1e380*/  SHF.R.U32.HI R29, RZ, 0x10, R169.reuse ;  /* 0x00000010ff1d7819 */ /* 0x100fe200000116a9 */
[-C--:B------:R-:W-:Y:S05]  /*1e390*/  HMMA.16816.F32 R36, R56, R46.reuse, R36 ;  /* 0x0000002e3824723c */ /* 0x080fea0000001824 */
[----:B------:R-:W-:Y:S01]  /*1e3a0*/  LOP3.LUT R44, R141, 0xff, RZ, 0xc0, !PT ;  /* 0x000000ff8d2c7812 */ /* 0x000fe200078ec0ff */
[----:B------:R-:W-:Y:S01]  /*1e3b0*/  HMMA.16816.F32 R24, R48, R46, R24 ;  /* 0x0000002e3018723c */ /* 0x000fe20000001818 */
[----:B------:R-:W1:Y:S04]  /*1e3c0*/  LDSM.16.MT88.4 R48, [R202+0x4800] ;  /* 0x00480000ca30783b */ /* 0x000e680000004200 */
[----:B------:R-:W-:Y:S02]  /*1e3d0*/  LOP3.LUT R31, R169, 0xff, RZ, 0xc0, !PT ;  /* 0x000000ffa91f7812 */ /* 0x000fe400078ec0ff */
[--C-:B------:R-:W-:Y:S04]  /*1e3e0*/  HSET2.LE.AND R47, R90, R145.reuse, PT ;  /* 0x000000915a2f7233 */ /* 0x100fe80003803000 */
[----:B------:R-:W-:Y:S02]  /*1e3f0*/  LOP3.LUT R90, R161, UR7, R126, 0x96, !PT ;  /* 0x00000007a15a7c12 */ /* 0x000fe4000f8e967e */
[----:B------:R-:W-:Y:S02]  /*1e400*/  SHF.R.U32.HI R169, RZ, 0x18, R169 ;  /* 0x00000018ffa97819 */ /* 0x000fe400000116a9 */
[----:B------:R-:W-:Y:S02]  /*1e410*/  LOP3.LUT R28, R143, 0xffff, RZ, 0xc0, !PT ;  /* 0x0000ffff8f1c7812 */ /* 0x000fe400078ec0ff */
[----:B------:R-:W-:Y:S02]  /*1e420*/  LOP3.LUT R29, R29, 0xff, RZ, 0xc0, !PT ;  /* 0x000000ff1d1d7812 */ /* 0x000fe400078ec0ff */
[----:B------:R-:W-:Y:S02]  /*1e430*/  SHF.R.U32.HI R30, RZ, 0x8, R3 ;  /* 0x00000008ff1e7819 */ /* 0x000fe40000011603 */
[----:B------:R-:W-:Y:S02]  /*1e440*/  LOP3.LUT R3, R143, 0xff, RZ, 0xc0, !PT ;  /* 0x000000ff8f037812 */ /* 0x000fe400078ec0ff */
[----:B------:R-:W-:Y:S02]  /*1e450*/  SHF.R.U32.HI R28, RZ, 0x8, R28 ;  /* 0x00000008ff1c7819 */ /* 0x000fe4000001161c */
[----:B------:R-:W-:Y:S02]  /*1e460*/  PRMT R169, R29, 0x5410, R169 ;  /* 0x000054101da97816 */ /* 0x000fe400000000a9 */
[--C-:B------:R-:W-:Y:S02]  /*1e470*/  SHF.R.U32.HI R29, RZ, 0x10, R143.reuse ;  /* 0x00000010ff1d7819 */ /* 0x100fe4000001168f */
        /* <DEDUP_REMOVED lines=14> */
[C---:B------:R-:W-:Y:S02]  /*1e560*/  LOP3.LUT R54, R156.reuse, 0xffff, RZ, 0xc0, !PT ;  /* 0x0000ffff9c367812 */ /* 0x040fe400078ec0ff */
[----:B------:R-:W-:Y:S02]  /*1e570*/  LOP3.LUT R55, R156, 0xff, RZ, 0xc0, !PT ;  /* 0x000000ff9c377812 */ /* 0x000fe400078ec0ff */
[----:B------:R-:W-:Y:S02]  /*1e580*/  SHF.R.U32.HI R3, RZ, 0x8, R54 ;  /* 0x00000008ff037819 */ /* 0x000fe40000011636 */
[----:B------:R-:W-:Y:S02]  /*1e590*/  LOP3.LUT R0, R153, UR7, R250, 0x96, !PT ;  /* 0x0000000799007c12 */ /* 0x000fe4000f8e96fa */
[----:B------:R-:W-:Y:S02]  /*1e5a0*/  LOP3.LUT R56, R2, 0xff, RZ, 0xc0, !PT ;  /* 0x000000ff02387812 */ /* 0x000fe400078ec0ff */
[----:B------:R-:W-:Y:S02]  /*1e5b0*/  SHF.R.U32.HI R156, RZ, 0x18, R156 ;  /* 0x00000018ff9c7819 */ /* 0x000fe4000001169c */
[----:B------:R-:W-:Y:S02]  /*1e5c0*/  LOP3.LUT R91, R159, UR7, R246, 0x96, !PT ;  /* 0x000000079f5b7c12 */ /* 0x000fe4000f8e96f6 */
[----:B------:R-:W-:Y:S01]  /*1e5d0*/  SHF.R.U32.HI R143, RZ, 0x18, R164 ;  /* 0x00000018ff8f7819 */ /* 0x000fe200000116a4 */
[----:B----4-:R-:W4:Y:S04]  /*1e5e0*/  LDL.LU.64 R120, [R1+0x368] ;  /* 0x0003680001787983 */ /* 0x010f280000300a00 */
[----:B------:R-:W4:Y:S01]  /*1e5f0*/  LDL.LU R122, [R1+0x360] ;  /* 0x00036000017a7983 */ /* 0x000f220000300800 */
[----:B--2---:R-:W-:Y:S03]  /*1e600*/  LOP3.LUT R46, R46, R124, RZ, 0xc0, !PT ;  /* 0x0000007c2e2e7212 */ /* 0x004fe600078ec0ff */
[----:B------:R-:W2:Y:S01]  /*1e610*/  LDL.LU R119, [R1+0x35c] ;  /* 0x00035c0001777983 */ /* 0x000ea20000300800 */
[----:B------:R-:W-:Y:S02]  /*1e620*/  LOP3.LUT R124, R162, 0xff, RZ, 0xc0, !PT ;  /* 0x000000ffa27c7812 */ /* 0x000fe400078ec0ff */
[----:B---3--:R-:W-:Y:S01]  /*1e630*/  LOP3.LUT R45, R45, R123, RZ, 0xc0, !PT ;  /* 0x0000007b2d2d7212 */ /* 0x008fe200078ec0ff */
[----:B------:R-:W3:Y:S01]  /*1e640*/  LDL.LU R118, [R1+0x358] ;  /* 0x0003580001767983 */ /* 0x000ee20000300800 */
[----:B------:R-:W-:Y:S03]  /*1e650*/  LOP3.LUT R123, R160, 0xff, RZ, 0xc0, !PT ;  /* 0x000000ffa07b7812 */ /* 0x000fe600078ec0ff */
[----:B------:R-:W3:Y:S04]  /*1e660*/  LDL.LU R137, [R1+0x354] ;  /* 0x0003540001897983 */ /* 0x000ee80000300800 */
[----:B------:R-:W3:Y:S04]  /*1e670*/  LDL.LU R141, [R1+0x350] ;  /* 0x00035000018d7983 */ /* 0x000ee80000300800 */
[----:B------:R-:W3:Y:S01]  /*1e680*/  LDL.LU.64 R126, [R1+0x348] ;  /* 0x00034800017e7983 */ /* 0x000ee20000300a00 */
[----:B----4-:R-:W-:Y:S02]  /*1e690*/  LOP3.LUT R30, R30, R120, RZ, 0xc0, !PT ;  /* 0x000000781e1e7212 */ /* 0x010fe400078ec0ff */
[----:B------:R-:W-:Y:S02]  /*1e6a0*/  LOP3.LUT R31, R31, R121, RZ, 0xc0, !PT ;  /* 0x000000791f1f7212 */ /* 0x000fe400078ec0ff */
[----:B------:R-:W-:Y:S02]  /*1e6b0*/  LOP3.LUT R44, R44, R122, RZ, 0xc0, !PT ;  /* 0x0000007a2c2c7212 */ /* 0x000fe400078ec0ff */
[----:B------:R-:W-:Y:S02]  /*1e6c0*/  LOP3.LUT R120, R160, 0xffff, RZ, 0xc0, !PT ;  /* 0x0000ffffa0787812 */ /* 0x000fe400078ec0ff */
[----:B--2---:R-:W-:Y:S02]  /*1e6d0*/  LOP3.LUT R29, R29, R119, RZ, 0xc0, !PT ;  /* 0x000000771d1d7212 */ /* 0x004fe400078ec0ff */
[----:B------:R-:W-:Y:S02]  /*1e6e0*/  LOP3.LUT R119, R158, 0xff, RZ, 0xc0, !PT ;  /* 0x000000ff9e777812 */ /* 0x000fe400078ec0ff */
[----:B---3--:R-:W-:Y:S02]  /*1e6f0*/  LOP3.LUT R28, R28, R118, RZ, 0xc0, !PT ;  /* 0x000000761c1c7212 */ /* 0x008fe400078ec0ff */
[----:B------:R-:W-:Y:S02]  /*1e700*/  LOP3.LUT R118, R158, 0xffff, RZ, 0xc0, !PT ;  /* 0x0000ffff9e767812 */ /* 0x000fe400078ec0ff */
[----:B------:R-:W-:Y:S01]  /*1e710*/  SHF.R.U32.HI R121, RZ, 0x10, R160 ;  /* 0x00000010ff797819 */ /* 0x000fe200000116a0 */
[----:B------:R-:W-:Y:S01]  /*1e720*/  MUFU.EX2 R137, R137 ;  /* 0x0000008900897308 */ /* 0x000fe20000000800 */
[----:B------:R-:W-:Y:S01]  /*1e730*/  SHF.R.U32.HI R122, RZ, 0x10, R158 ;  /* 0x00000010ff7a7819 */ /* 0x000fe2000001169e */
[-C--:B------:R-:W-:Y:S05]  /*1e740*/  HMMA.16816.F32 R4, R28, R40.reuse, R4 ;  /* 0x000000281c04723c */ /* 0x080fea0000001804 */
[----:B------:R-:W-:Y:S01]  /*1e750*/  SHF.R.U32.HI R160, RZ, 0x18, R160 ;  /* 0x00000018ffa07819 */ /* 0x000fe200000116a0 */
[C---:B------:R-:W-:Y:S05]  /*1e760*/  HMMA.16816.F32 R8, R44.reuse, R40, R8 ;  /* 0x000000282c08723c */ /* 0x040fea0000001808 */
[----:B------:R-:W-:Y:S01]  /*1e770*/  SHF.R.U32.HI R158, RZ, 0x18, R158 ;  /* 0x00000018ff9e7819 */ /* 0x000fe2000001169e */
[-C--:B------:R-:W-:Y:S05]  /*1e780*/  HMMA.16816.F32 R16, R44, R42.reuse, R16 ;  /* 0x0000002a2c10723c */ /* 0x080fea0000001810 */
[----:B------:R-:W-:Y:S01]  /*1e790*/  SHF.R.U32.HI R41, RZ, 0x8, R94 ;  /* 0x00000008ff297819 */ /* 0x000fe2000001165e */
[C---:B------:R-:W-:Y:S05]  /*1e7a0*/  HMMA.16816.F32 R12, R28.reuse, R42, R12 ;  /* 0x0000002a1c0c723c */ /* 0x040fea000000180c */
[----:B------:R-:W-:Y:S01]  /*1e7b0*/  LOP3.LUT R40, R95, 0xff, RZ, 0xc0, !PT ;  /* 0x000000ff5f287812 */ /* 0x000fe200078ec0ff */
[-C--:B-1----:R-:W-:Y:S05]  /*1e7c0*/  HMMA.16816.F32 R20, R28, R48.reuse, R20 ;  /* 0x000000301c14723c */ /* 0x082fea0000001814 */
[----:B------:R-:W-:Y:S01]  /*1e7d0*/  PRMT R94, R55, 0x5410, R3 ;  /* 0x00005410375e7816 */ /* 0x000fe20000000003 */
[C---:B------:R-:W-:Y:S01]  /*1e7e0*/  HMMA.16816.F32 R32, R44.reuse, R48, R32 ;  /* 0x000000302c20723c */ /* 0x040fe20000001820 */
[----:B------:R-:W1:Y:S04]  /*1e7f0*/  LDSM.16.MT88.4 R52, [R201+0x4c00] ;  /* 0x004c0000c934783b */ /* 0x000e680000004200 */
        /* <DEDUP_REMOVED lines=10> */
[----:B------:R-:W-:Y:S02]  /*1e8a0*/  SHF.R.U32.HI R0, RZ, 0x8, R0 ;  /* 0x00000008ff007819 */ /* 0x000fe40000011600 */
[----:B------:R-:W-:Y:S02]  /*1e8b0*/  PRMT R42, R42, 0x5410, R3 ;  /* 0x000054102a2a7816 */ /* 0x000fe40000000003 */
[----:B------:R-:W-:Y:S02]  /*1e8c0*/  SHF.R.U32.HI R3, RZ, 0x10, R2 ;  /* 0x00000010ff037819 */ /* 0x000fe40000011602 */
[----:B------:R-:W-:Y:S02]  /*1e8d0*/  PRMT R56, R56, 0x5410, R0 ;  /* 0x0000541038387816 */ /* 0x000fe40000000000 */
[----:B------:R-:W-:Y:S02]  /*1e8e0*/  SHF.R.U32.HI R2, RZ, 0x18, R2 ;  /* 0x00000018ff027819 */ /* 0x000fe40000011602 */
[----:B------:R-:W-:Y:S02]  /*1e8f0*/  LOP3.LUT R0, R3, 0xff, RZ, 0xc0, !PT ;  /* 0x000000ff03007812 */ /* 0x000fe400078ec0ff */
[--C-:B------:R-:W-:Y:S02]  /*1e900*/  HSET2.LE.AND R3, R94, R145.reuse, PT ;  /* 0x000000915e037233 */ /* 0x100fe40003803000 */
[----:B------:R-:W-:Y:S02]  /*1e910*/  PRMT R2, R0, 0x5410, R2 ;  /* 0x0000541000027816 */ /* 0x000fe40000000002 */
[--C-:B------:R-:W-:Y:S02]  /*1e920*/  HSET2.LE.AND R0, R56, R145.reuse, PT ;  /* 0x0000009138007233 */ /* 0x100fe40003803000 */
[----:B------:R-:W-:Y:S02]  /*1e930*/  LOP3.LUT R94, R165, UR7, R134, 0x96, !PT ;  /* 0x00000007a55e7c12 */ /* 0x000fe4000f8e9686 */
[----:B------:R-:W-:Y:S01]  /*1e940*/  PRMT R58, R115, 0x5410, R41 ;  /* 0x00005410733a7816 */ /* 0x000fe20000000029 */
[----:B------:R-:W3:Y:S01]  /*1e950*/  LDL.LU.64 R134, [R1+0x340] ;  /* 0x0003400001867983 */ /* 0x000ee20000300a00 */
[----:B------:R-:W-:Y:S02]  /*1e960*/  LOP3.LUT R28, R0, R131, RZ, 0xc0, !PT ;  /* 0x00000083001c7212 */ /* 0x000fe400078ec0ff */
[----:B------:R-:W-:Y:S02]  /*1e970*/  SHF.R.U32.HI R0, RZ, 0x8, R175 ;  /* 0x00000008ff007819 */ /* 0x000fe400000116af */
[----:B------:R-:W-:Y:S01]  /*1e980*/  LOP3.LUT R41, R114, 0xff, RZ, 0xc0, !PT ;  /* 0x000000ff72297812 */ /* 0x000fe200078ec0ff */
[----:B------:R-:W4:Y:S01]  /*1e990*/  LDL.LU R175, [R1+0x33c] ;  /* 0x00033c0001af7983 */ /* 0x000f220000300800 */
[----:B------:R-:W-:Y:S02]  /*1e9a0*/  PRMT R125, R133, 0x5410, R0 ;  /* 0x00005410857d7816 */ /* 0x000fe40000000000 */
[----:B------:R-:W-:Y:S01]  /*1e9b0*/  LOP3.LUT R40, R40, 0xff, RZ, 0xc0, !PT ;  /* 0x000000ff28287812 */ /* 0x000fe200078ec0ff */
[----:B------:R-:W4:Y:S01]  /*1e9c0*/  LDL.LU R133, [R1+0x338] ;  /* 0x0003380001857983 */ /* 0x000f220000300800 */
[----:B------:R-:W-:Y:S02]  /*1e9d0*/  PRMT R59, R41, 0x5410, R156 ;  /* 0x00005410293b7816 */ /* 0x000fe4000000009c */
[----:B------:R-:W-:Y:S02]  /*1e9e0*/  PRMT R41, R40, 0x5410, R43 ;  /* 0x0000541028297816 */ /* 0x000fe4000000002b */
[--C-:B------:R-:W-:Y:S02]  /*1e9f0*/  HSET2.LE.AND R40, R42, R145.reuse, PT ;  /* 0x000000912a287233 */ /* 0x100fe40003803000 */
        /* <DEDUP_REMOVED lines=10> */
[----:B------:R-:W2:Y:S01]  /*1eaa0*/  LDSM.16.MT88.4 R56, [R201+0x5000] ;  /* 0x00500000c938783b */ /* 0x000ea20000004200 */
[----:B------:R-:W-:Y:S01]  /*1eab0*/  LOP3.LUT R29, R2, R136, RZ, 0xc0, !PT ;  /* 0x00000088021d7212 */ /* 0x000fe200078ec0ff */
[-C--:B-1----:R-:W-:Y:S05]  /*1eac0*/  HMMA.16816.F32 R4, R40, R52.reuse, R4 ;  /* 0x000000342804723c */ /* 0x082fea0000001804 */
[----:B------:R-:W-:Y:S02]  /*1ead0*/  LOP3.LUT R31, R48, R113, RZ, 0xc0, !PT ;  /* 0x00000071301f7212 */ /* 0x000fe400078ec0ff */
[C---:B------:R-:W-:Y:S04]  /*1eae0*/  LOP3.LUT R3, R170.reuse, 0xffff, RZ, 0xc0, !PT ;  /* 0x0000ffffaa037812 */ /* 0x040fe800078ec0ff */
[----:B------:R-:W-:Y:S01]  /*1eaf0*/  LOP3.LUT R2, R170, 0xff, RZ, 0xc0, !PT ;  /* 0x000000ffaa027812 */ /* 0x000fe200078ec0ff */
[C---:B------:R-:W-:Y:S04]  /*1eb00*/  HMMA.16816.F32 R8, R28.reuse, R52, R8 ;  /* 0x000000341c08723c */ /* 0x040fe80000001808 */
[----:B------:R-:W-:Y:S02]  /*1eb10*/  SHF.R.U32.HI R3, RZ, 0x8, R3 ;  /* 0x00000008ff037819 */ /* 0x000fe40000011603 */
[--C-:B------:R-:W-:Y:S01]  /*1eb20*/  SHF.R.U32.HI R0, RZ, 0x10, R170.reuse ;  /* 0x00000010ff007819 */ /* 0x100fe200000116aa */
[-C--:B------:R-:W-:Y:S04]  /*1eb30*/  HMMA.16816.F32 R16, R28, R54.reuse, R16 ;  /* 0x000000361c10723c */ /* 0x080fe80000001810 */
[----:B------:R-:W-:Y:S02]  /*1eb40*/  PRMT R52, R2, 0x5410, R3 ;  /* 0x0000541002347816 */ /* 0x000fe40000000003 */
[----:B------:R-:W-:Y:S01]  /*1eb50*/  SHF.R.U32.HI R48, RZ, 0x18, R170 ;  /* 0x00000018ff307819 */ /* 0x000fe200000116aa */
[C---:B------:R-:W-:Y:S04]  /*1eb60*/  HMMA.16816.F32 R12, R40.reuse, R54, R12 ;  /* 0x00000036280c723c */ /* 0x040fe8000000180c */
[----:B------:R-:W-:Y:S02]  /*1eb70*/  LOP3.LUT R0, R0, 0xff, RZ, 0xc0, !PT ;  /* 0x000000ff00007812 */ /* 0x000fe400078ec0ff */
[----:B------:R-:W-:Y:S01]  /*1eb80*/  LOP3.LUT R2, R146, 0xffff, RZ, 0xc0, !PT ;  /* 0x0000ffff92027812 */ /* 0x000fe200078ec0ff */
[-C--:B--2---:R-:W-:Y:S04]  /*1eb90*/  HMMA.16816.F32 R20, R40, R44.reuse, R20 ;  /* 0x0000002c2814723c */ /* 0x084fe80000001814 */
[----:B------:R-:W-:Y:S02]  /*1eba0*/  SHF.R.U32.HI R3, RZ, 0x10, R146 ;  /* 0x00000010ff037819 */ /* 0x000fe40000011692 */
[----:B------:R-:W-:Y:S01]  /*1ebb0*/  PRMT R0, R0, 0x5410, R48 ;  /* 0x0000541000007816 */ /* 0x000fe20000000030 */
[C---:B------:R-:W-:Y:S04]  /*1ebc0*/  HMMA.16816.F32 R32, R28.reuse, R44, R32 ;  /* 0x0000002c1c20723c */ /* 0x040fe80000001820 */
[--C-:B------:R-:W-:Y:S02]  /*1ebd0*/  HSET2.LE.AND R48, R52, R145.reuse, PT ;  /* 0x0000009134307233 */ /* 0x100fe40003803000 */
[----:B------:R-:W-:Y:S01]  /*1ebe0*/  LOP3.LUT R51, R146, 0xff, RZ, 0xc0, !PT ;  /* 0x000000ff92337812 */ /* 0x000fe200078ec0ff */
[----:B------:R-:W1:Y:S01]  /*1ebf0*/  LDSM.16.MT88.4 R52, [R202+0x5000] ;  /* 0x00500000ca34783b */ /* 0x000e620000004200 */
[----:B------:R-:W-:Y:S01]  /*1ec00*/  SHF.R.U32.HI R50, RZ, 0x18, R146 ;  /* 0x00000018ff327819 */ /* 0x000fe20000011692 */
[-C--:B------:R-:W-:Y:S03]  /*1ec10*/  HMMA.16816.F32 R36, R28, R46.reuse, R36 ;  /* 0x0000002e1c24723c */ /* 0x080fe60000001824 */
[----:B------:R-:W-:Y:S02]  /*1ec20*/  SHF.R.U32.HI R49, RZ, 0x8, R2 ;  /* 0x00000008ff317819 */ /* 0x000fe40000011602 */
[----:B------:R-:W-:Y:S01]  /*1ec30*/  LOP3.LUT R3, R3, 0xff, RZ, 0xc0, !PT ;  /* 0x000000ff03037812 */ /* 0x000fe200078ec0ff */
[----:B------:R-:W-:Y:S01]  /*1ec40*/  HMMA.16816.F32 R24, R40, R46, R24 ;  /* 0x0000002e2818723c */ /* 0x000fe20000001818 */
[----:B------:R-:W2:Y:S04]  /*1ec50*/  LDSM.16.MT88.4 R44, [R201+0x5400] ;  /* 0x00540000c92c783b */ /* 0x000ea80000004200 */
[----:B------:R-:W-:Y:S02]  /*1ec60*/  PRMT R95, R51, 0x5410, R49 ;  /* 0x00005410335f7816 */ /* 0x000fe40000000031 */
[----:B------:R-:W-:Y:S04]  /*1ec70*/  PRMT R3, R3, 0x5410, R50 ;  /* 0x0000541003037816 */ /* 0x000fe80000000032 */
        /* <DEDUP_REMOVED lines=10> */
[-C--:B------:R-:W-:Y:S05]  /*1ed20*/  HMMA.16816.F32 R4, R48, R56.reuse, R4 ;  /* 0x000000383004723c */ /* 0x080fea0000001804 */
[--C-:B------:R-:W-:Y:S02]  /*1ed30*/  HSET2.LE.AND R31, R150, R145.reuse, PT ;  /* 0x00000091961f7233 */ /* 0x100fe40003803000 */
[----:B------:R-:W-:Y:S04]  /*1ed40*/  LOP3.LUT R28, R28, R88, RZ, 0xc0, !PT ;  /* 0x000000581c1c7212 */ /* 0x000fe800078ec0ff */
[----:B------:R-:W-:Y:S02]  /*1ed50*/  LOP3.LUT R29, R29, R87, RZ, 0xc0, !PT ;  /* 0x000000571d1d7212 */ /* 0x000fe400078ec0ff */
[----:B------:R-:W-:Y:S02]  /*1ed60*/  LOP3.LUT R30, R30, R84, RZ, 0xc0, !PT ;  /* 0x000000541e1e7212 */ /* 0x000fe400078ec0ff */
[----:B------:R-:W-:Y:S02]  /*1ed70*/  LOP3.LUT R31, R31, R83, RZ, 0xc0, !PT ;  /* 0x000000531f1f7212 */ /* 0x000fe400078ec0ff */
[----:B------:R-:W-:Y:S02]  /*1ed80*/  SHF.R.U32.HI R2, RZ, 0x8, R118 ;  /* 0x00000008ff027819 */ /* 0x000fe40000011676 */
[----:B------:R-:W-:Y:S02]  /*1ed90*/  LOP3.LUT R0, R91, 0xffff, RZ, 0xc0, !PT ;  /* 0x0000ffff5b007812 */ /* 0x000fe400078ec0ff */
[----:B------:R-:W-:Y:S01]  /*1eda0*/  SHF.R.U32.HI R3, RZ, 0x8, R120 ;  /* 0x00000008ff037819 */ /* 0x000fe20000011678 */
[C---:B------:R-:W-:Y:S04]  /*1edb0*/  HMMA.16816.F32 R8, R28.reuse, R56, R8 ;  /* 0x000000381c08723c */ /* 0x040fe80000001808 */
[----:B------:R-:W-:Y:S02]  /*1edc0*/  PRMT R112, R119, 0x5410, R2 ;  /* 0x0000541077707816 */ /* 0x000fe40000000002 */
[----:B------:R-:W-:Y:S01]  /*1edd0*/  LOP3.LUT R2, R121, 0xff, RZ, 0xc0, !PT ;  /* 0x000000ff79027812 */ /* 0x000fe200078ec0ff */
[-C--:B------:R-:W-:Y:S04]  /*1ede0*/  HMMA.16816.F32 R16, R28, R58.reuse, R16 ;  /* 0x0000003a1c10723c */ /* 0x080fe80000001810 */
[----:B------:R-:W-:Y:S02]  /*1edf0*/  LOP3.LUT R41, R91, 0xff, RZ, 0xc0, !PT ;  /* 0x000000ff5b297812 */ /* 0x000fe400078ec0ff */
[----:B------:R-:W-:Y:S01]  /*1ee00*/  SHF.R.U32.HI R0, RZ, 0x8, R0 ;  /* 0x00000008ff007819 */ /* 0x000fe20000011600 */
[C---:B------:R-:W-:Y:S04]  /*1ee10*/  HMMA.16816.F32 R12, R48.reuse, R58, R12 ;  /* 0x0000003a300c723c */ /* 0x040fe8000000180c */
[----:B------:R-:W-:Y:S02]  /*1ee20*/  PRMT R83, R123, 0x5410, R3 ;  /* 0x000054107b537816 */ /* 0x000fe40000000003 */
[--C-:B------:R-:W-:Y:S01]  /*1ee30*/  SHF.R.U32.HI R3, RZ, 0x10, R91.reuse ;  /* 0x00000010ff037819 */ /* 0x100fe2000001165b */
[-C--:B-1----:R-:W-:Y:S04]  /*1ee40*/  HMMA.16816.F32 R20, R48, R52.reuse, R20 ;  /* 0x000000343014723c */ /* 0x082fe80000001814 */
[----:B------:R-:W-:Y:S02]  /*1ee50*/  LOP3.LUT R40, R122, 0xff, RZ, 0xc0, !PT ;  /* 0x000000ff7a287812 */ /* 0x000fe400078ec0ff */
[----:B------:R-:W-:Y:S01]  /*1ee60*/  PRMT R56, R2, 0x5410, R160 ;  /* 0x0000541002387816 */ /* 0x000fe200000000a0 */
[C---:B------:R-:W-:Y:S04]  /*1ee70*/  HMMA.16816.F32 R32, R28.reuse, R52, R32 ;  /* 0x000000341c20723c */ /* 0x040fe80000001820 */
[----:B------:R-:W-:Y:S02]  /*1ee80*/  PRMT R42, R41, 0x5410, R0 ;  /* 0x00005410292a7816 */ /* 0x000fe40000000000 */
[----:B------:R-:W-:Y:S01]  /*1ee90*/  LOP3.LUT R0, R90, 0xffff, RZ, 0xc0, !PT ;  /* 0x0000ffff5a007812 */ /* 0x000fe200078ec0ff */
[-C--:B------:R-:W-:Y:S04]  /*1eea0*/  HMMA.16816.F32 R36, R28, R54.reuse, R36 ;  /* 0x000000361c24723c */ /* 0x080fe80000001824 */
[----:B------:R-:W-:Y:S02]  /*1eeb0*/  SHF.R.U32.HI R91, RZ, 0x18, R91 ;  /* 0x00000018ff5b7819 */ /* 0x000fe4000001165b */
[----:B------:R-:W-:Y:S01]  /*1eec0*/  LOP3.LUT R41, R3, 0xff, RZ, 0xc0, !PT ;  /* 0x000000ff03297812 */ /* 0x000fe200078ec0ff */
[----:B------:R-:W-:Y:S04]  /*1eed0*/  HMMA.16816.F32 R24, R48, R54, R24 ;  /* 0x000000363018723c */ /* 0x000fe80000001818 */
[----:B------:R-:W-:Y:S02]  /*1eee0*/  PRMT R43, R40, 0x5410, R158 ;  /* 0x00005410282b7816 */ /* 0x000fe4000000009e */
[----:B------:R-:W-:Y:S02]  /*1eef0*/  SHF.R.U32.HI R2, RZ, 0x10, R90 ;  /* 0x00000010ff027819 */ /* 0x000fe4000001165a */
[----:B------:R-:W-:Y:S03]  /*1ef00*/  LOP3.LUT R40, R90, 0xff, RZ, 0xc0, !PT ;  /* 0x000000ff5a287812 */ /* 0x000fe600078ec0ff */
[----:B------:R-:W-:Y:S02]  /*1ef10*/  SHF.R.U32.HI R3, RZ, 0x8, R0 ;  /* 0x00000008ff037819 */ /* 0x000fe40000011600 */
[--C-:B------:R-:W-:Y:S02]  /*1ef20*/  HSET2.LE.AND R31, R56, R145.reuse, PT ;  /* 0x00000091381f7233 */ /* 0x100fe40003803000 */
[----:B------:R-:W-:Y:S01]  /*1ef30*/  PRMT R41, R41, 0x5410, R91 ;  /* 0x0000541029297816 */ /* 0x000fe2000000005b */
[----:B------:R-:W1:Y:S01]  /*1ef40*/  LDSM.16.MT88.4 R56, [R202+0x5400] ;  /* 0x00540000ca38783b */ /* 0x000e620000004200 */
[----:B------:R-:W-:Y:S02]  /*1ef50*/  SHF.R.U32.HI R90, RZ, 0x18, R90 ;  /* 0x00000018ff5a7819 */ /* 0x000fe4000001165a */
[----:B------:R-:W-:Y:S02]  /*1ef60*/  LOP3.LUT R0, R2, 0xff, RZ, 0xc0, !PT ;  /* 0x000000ff02007812 */ /* 0x000fe400078ec0ff */
[----:B------:R-:W-:Y:S02]  /*1ef70*/  PRMT R3, R40, 0x5410, R3 ;  /* 0x0000541028037816 */ /* 0x000fe40000000003 */
        /* <DEDUP_REMOVED lines=12> */
[-C--:B--2---:R-:W-:Y:S05]  /*1f040*/  HMMA.16816.F32 R4, R40, R44.reuse, R4 ;  /* 0x0000002c2804723c */ /* 0x084fea0000001804 */
[----:B------:R-:W-:Y:S02]  /*1f050*/  LOP3.LUT R28, R0, R82, RZ, 0xc0, !PT ;  /* 0x00000052001c7212 */ /* 0x000fe400078ec0ff */
[----:B------:R-:W-:Y:S04]  /*1f060*/  LOP3.LUT R29, R2, R81, RZ, 0xc0, !PT ;  /* 0x00000051021d7212 */ /* 0x000fe800078ec0ff */
[----:B------:R-:W-:Y:S02]  /*1f070*/  LOP3.LUT R30, R30, R74, RZ, 0xc0, !PT ;  /* 0x0000004a1e1e7212 */ /* 0x000fe400078ec0ff */
[----:B------:R-:W-:Y:S02]  /*1f080*/  LOP3.LUT R31, R31, R73, RZ, 0xc0, !PT ;  /* 0x000000491f1f7212 */ /* 0x000fe400078ec0ff */
[----:B------:R-:W-:Y:S02]  /*1f090*/  LOP3.LUT R3, R132, 0xff, RZ, 0xc0, !PT ;  /* 0x000000ff84037812 */ /* 0x000fe400078ec0ff */
        /* <DEDUP_REMOVED lines=9> */
[----:B------:R-:W-:Y:S02]  /*1f130*/  SHF.R.U32.HI R48, RZ, 0x18, R147 ;  /* 0x00000018ff307819 */ /* 0x000fe40000011693 */
[----:B------:R-:W-:Y:S01]  /*1f140*/  SHF.R.U32.HI R0, RZ, 0x8, R0 ;  /* 0x00000008ff007819 */ /* 0x000fe20000011600 */
[C---:B------:R-:W-:Y:S04]  /*1f150*/  HMMA.16816.F32 R12, R40.reuse, R46, R12 ;  /* 0x0000002e280c723c */ /* 0x040fe8000000180c */
[----:B------:R-:W-:Y:S02]  /*1f160*/  LOP3.LUT R2, R2, 0xff, RZ, 0xc0, !PT ;  /* 0x000000ff02027812 */ /* 0x000fe400078ec0ff */
[----:B------:R-:W-:Y:S01]  /*1f170*/  PRMT R55, R49, 0x5410, R0 ;  /* 0x0000541031377816 */ /* 0x000fe20000000000 */
[-C--:B-1----:R-:W-:Y:S04]  /*1f180*/  HMMA.16816.F32 R20, R40, R56.reuse, R20 ;  /* 0x000000382814723c */ /* 0x082fe80000001814 */
[--C-:B------:R-:W-:Y:S02]  /*1f190*/  HSET2.LE.AND R47, R73, R145.reuse, PT ;  /* 0x00000091492f7233 */ /* 0x100fe40003803000 */
[----:B------:R-:W-:Y:S01]  /*1f1a0*/  PRMT R53, R2, 0x5410, R48 ;  /* 0x0000541002357816 */ /* 0x000fe20000000030 */
[C---:B------:R-:W-:Y:S04]  /*1f1b0*/  HMMA.16816.F32 R32, R28.reuse, R56, R32 ;  /* 0x000000381c20723c */ /* 0x040fe80000001820 */
[C---:B------:R-:W-:Y:S02]  /*1f1c0*/  LOP3.LUT R0, R168.reuse, 0xffff, RZ, 0xc0, !PT ;  /* 0x0000ffffa8007812 */ /* 0x040fe400078ec0ff */
[--C-:B------:R-:W-:Y:S01]  /*1f1d0*/  SHF.R.U32.HI R2, RZ, 0x10, R168.reuse ;  /* 0x00000010ff027819 */ /* 0x100fe200000116a8 */
[-C--:B------:R-:W-:Y:S04]  /*1f1e0*/  HMMA.16816.F32 R36, R28, R58.reuse, R36 ;  /* 0x0000003a1c24723c */ /* 0x080fe80000001824 */
[----:B------:R-:W-:Y:S02]  /*1f1f0*/  LOP3.LUT R48, R168, 0xff, RZ, 0xc0, !PT ;  /* 0x000000ffa8307812 */ /* 0x000fe400078ec0ff */
[----:B------:R-:W-:Y:S01]  /*1f200*/  SHF.R.U32.HI R45, RZ, 0x18, R168 ;  /* 0x00000018ff2d7819 */ /* 0x000fe200000116a8 */
[----:B------:R-:W-:Y:S01]  /*1f210*/  HMMA.16816.F32 R24, R40, R58, R24 ;  /* 0x0000003a2818723c */ /* 0x000fe20000001818 */
[----:B------:R-:W-:Y:S01]  /*1f220*/  LDSM.16.MT88.4 R40, [R202+0x5800] ;  /* 0x00580000ca28783b */ /* 0x000fe20000004200 */
[----:B------:R-:W-:Y:S02]  /*1f230*/  MUFU.EX2 R58, R141 ;  /* 0x0000008d003a7308 */ /* 0x000fe40000000800 */
[----:B------:R-:W-:Y:S01]  /*1f240*/  SHF.R.U32.HI R44, RZ, 0x8, R0 ;  /* 0x00000008ff2c7819 */ /* 0x000fe20000011600 */
[----:B---3--:R-:W-:Y:S01]  /*1f250*/  IMAD.MOV.U32 R136, RZ, RZ, R134 ;  /* 0x000000ffff887224 */ /* 0x008fe200078e0086 */
[----:B------:R-:W-:Y:S02]  /*1f260*/  LOP3.LUT R2, R2, 0xff, RZ, 0xc0, !PT ;  /* 0x000000ff02027812 */ /* 0x000fe400078ec0ff */
[----:B------:R-:W-:Y:S03]  /*1f270*/  PRMT R54, R48, 0x5410, R44 ;  /* 0x0000541030367816 */ /* 0x000fe6000000002c */
[----:B------:R-:W-:Y:S01]  /*1f280*/  PRMT R52, R2, 0x5410, R45 ;  /* 0x0000541002347816 */ /* 0x000fe2000000002d */
[----:B----4-:R-:W-:Y:S01]  /*1f290*/  MUFU.EX2 R175, R175 ;  /* 0x000000af00af7308 */ /* 0x010fe20000000800 */
[----:B------:R-:W-:Y:S02]  /*1f2a0*/  LOP3.LUT R50, R171, 0xff, RZ, 0xc0, !PT ;  /* 0x000000ffab327812 */ /* 0x000fe400078ec0ff */
[--C-:B------:R-:W-:Y:S02]  /*1f2b0*/  HSET2.LE.AND R44, R55, R145.reuse, PT ;  /* 0x00000091372c7233 */ /* 0x100fe40003803000 */
[--C-:B------:R-:W-:Y:S02]  /*1f2c0*/  HSET2.LE.AND R45, R53, R145.reuse, PT ;  /* 0x00000091352d7233 */ /* 0x100fe40003803000 */
[----:B------:R-:W-:Y:S03]  /*1f2d0*/  PRMT R74, R50, 0x5410, R166 ;  /* 0x00005410324a7816 */ /* 0x000fe600000000a6 */
[----:B------:R1:W3:Y:S01]  /*1f2e0*/  MUFU.EX2 R59, R133 ;  /* 0x00000085003b7308 */ /* 0x0002e20000000800 */
[----:B------:R-:W-:Y:S02]  /*1f2f0*/  LOP3.LUT R44, R44, R76, RZ, 0xc0, !PT ;  /* 0x0000004c2c2c7212 */ /* 0x000fe400078ec0ff */
[----:B------:R-:W-:Y:S02]  /*1f300*/  SHF.R.U32.HI R51, RZ, 0x8, R167 ;  /* 0x00000008ff337819 */ /* 0x000fe400000116a7 */
[----:B------:R-:W-:Y:S02]  /*1f310*/  LOP3.LUT R45, R45, R75, RZ, 0xc0, !PT ;  /* 0x0000004b2d2d7212 */ /* 0x000fe400078ec0ff */
[----:B------:R-:W-:Y:S02]  /*1f320*/  PRMT R77, R172, 0x5410, R51 ;  /* 0x00005410ac4d7816 */ /* 0x000fe40000000033 */
[--C-:B------:R-:W-:Y:S01]  /*1f330*/  HSET2.LE.AND R31, R74, R145.reuse, PT ;  /* 0x000000914a1f7233 */ /* 0x100fe20003803000 */
[----:B------:R-:W4:Y:S01]  /*1f340*/  LDSM.16.MT88.4 R48, [R201+0x5800] ;  /* 0x00580000c930783b */ /* 0x000f220000004200 */
[----:B------:R-:W-:Y:S02]  /*1f350*/  SHF.R.U32.HI R113, RZ, 0x10, R164 ;  /* 0x00000010ff717819 */ /* 0x000fe400000116a4 */
[--C-:B------:R-:W-:Y:S02]  /*1f360*/  HSET2.LE.AND R30, R77, R145.reuse, PT ;  /* 0x000000914d1e7233 */ /* 0x100fe40003803000 */
[----:B------:R-:W-:Y:S02]  /*1f370*/  LOP3.LUT R0, R113, 0xff, RZ, 0xc0, !PT ;  /* 0x000000ff71007812 */ /* 0x000fe400078ec0ff */
[--C-:B------:R-:W-:Y:S01]  /*1f380*/  SHF.R.U32.HI R116, RZ, 0x10, R162.reuse ;  /* 0x00000010ff747819 */ /* 0x100fe200000116a2 */
[----:B-1----:R-:W2:Y:S01]  /*1f390*/  LDL.LU R133, [R1+0x32c] ;  /* 0x00032c0001857983 */ /* 0x002ea20000300800 */
[----:B------:R-:W-:Y:S02]  /*1f3a0*/  LOP3.LUT R114, R164, 0xffff, RZ, 0xc0, !PT ;  /* 0x0000ffffa4727812 */ /* 0x000fe400078ec0ff */
[----:B------:R-:W-:Y:S01]  /*1f3b0*/  LOP3.LUT R115, R162, 0xffff, RZ, 0xc0, !PT ;  /* 0x0000ffffa2737812 */ /* 0x000fe200078ec0ff */
[----:B------:R1:W2:Y:S01]  /*1f3c0*/  LDL.S16 R76, [R1+0xb8] ;  /* 0x0000b800014c7983 */ /* 0x0002a20000100600 */
[----:B------:R-:W-:Y:S02]  /*1f3d0*/  PRMT R143, R0, 0x5410, R143 ;  /* 0x00005410008f7816 */ /* 0x000fe4000000008f */
[----:B------:R-:W-:Y:S01]  /*1f3e0*/  SHF.R.U32.HI R162, RZ, 0x18, R162 ;  /* 0x00000018ffa27819 */ /* 0x000fe200000116a2 */
[----:B------:R1:W2:Y:S01]  /*1f3f0*/  LDL.S16 R75, [R1+0xb4] ;  /* 0x0000b400014b7983 */ /* 0x0002a20000100600 */
[----:B------:R-:W-:Y:S02]  /*1f400*/  LOP3.LUT R164, R164, 0xff, RZ, 0xc0, !PT ;  /* 0x000000ffa4a47812 */ /* 0x000fe400078ec0ff */
[----:B------:R-:W-:Y:S01]  /*1f410*/  LOP3.LUT R2, R116, 0xff, RZ, 0xc0, !PT ;  /* 0x000000ff74027812 */ /* 0x000fe200078ec0ff */
[----:B------:R1:W2:Y:S01]  /*1f420*/  LDL.S16 R74, [R1+0xb0] ;  /* 0x0000b000014a7983 */ /* 0x0002a20000100600 */
[----:B------:R-:W-:Y:S02]  /*1f430*/  SHF.R.U32.HI R0, RZ, 0x8, R114 ;  /* 0x00000008ff007819 */ /* 0x000fe40000011672 */
[----:B------:R-:W-:Y:S01]  /*1f440*/  PRMT R79, R2, 0x5410, R162 ;  /* 0x00005410024f7816 */ /* 0x000fe200000000a2 */
[----:B------:R1:W2:Y:S01]  /*1f450*/  LDL.S16 R80, [R1+0xc0] ;  /* 0x0000c00001507983 */ /* 0x0002a20000100600 */
[----:B------:R-:W-:Y:S02]  /*1f460*/  PRMT R78, R164, 0x5410, R0 ;  /* 0x00005410a44e7816 */ /* 0x000fe40000000000 */
[--C-:B------:R-:W-:Y:S01]  /*1f470*/  HSET2.LE.AND R0, R54, R145.reuse, PT ;  /* 0x0000009136007233 */ /* 0x100fe20003803000 */
[----:B------:R1:W2:Y:S01]  /*1f480*/  LDL.S16 R73, [R1+0xac] ;  /* 0x0000ac0001497983 */ /* 0x0002a20000100600 */
[--C-:B------:R-:W-:Y:S02]  /*1f490*/  HSET2.LE.AND R2, R52, R145.reuse, PT ;  /* 0x0000009134027233 */ /* 0x100fe40003803000 */
[----:B------:R-:W-:Y:S01]  /*1f4a0*/  SHF.R.U32.HI R3, RZ, 0x8, R115 ;  /* 0x00000008ff037819 */ /* 0x000fe20000011673 */
[----:B------:R1:W2:Y:S01]  /*1f4b0*/  LDL.S16 R77, [R1+0xbc] ;  /* 0x0000bc00014d7983 */ /* 0x0002a20000100600 */
[----:B------:R-:W-:Y:S02]  /*1f4c0*/  LOP3.LUT R28, R0, R128, RZ, 0xc0, !PT ;  /* 0x00000080001c7212 */ /* 0x000fe400078ec0ff */
[----:B------:R-:W-:Y:S01]  /*1f4d0*/  LOP3.LUT R29, R2, R117, RZ, 0xc0, !PT ;  /* 0x00000075021d7212 */ /* 0x000fe200078ec0ff */
[----:B------:R-:W1:Y:S01]  /*1f4e0*/  LDSM.16.MT88.4 R164, [R201+0x5c00] ;  /* 0x005c0000c9a4783b */ /* 0x000e620000004200 */
[----:B------:R-:W-:Y:S02]  /*1f4f0*/  PRMT R158, R124, 0x5410, R3 ;  /* 0x000054107c9e7816 */ /* 0x000fe40000000003 */
[--C-:B------:R-:W-:Y:S02]  /*1f500*/  SHF.R.U32.HI R3, RZ, 0x10, R94.reuse ;  /* 0x00000010ff037819 */ /* 0x100fe4000001165e */
[----:B------:R-:W-:Y:S02]  /*1f510*/  LOP3.LUT R2, R111, 0xffff, RZ, 0xc0, !PT ;  /* 0x0000ffff6f027812 */ /* 0x000fe400078ec0ff */
[--C-:B------:R-:W-:Y:S02]  /*1f520*/  SHF.R.U32.HI R52, RZ, 0x10, R111.reuse ;  /* 0x00000010ff347819 */ /* 0x100fe4000001166f */
[----:B------:R-:W-:Y:S02]  /*1f530*/  SHF.R.U32.HI R54, RZ, 0x18, R94 ;  /* 0x00000018ff367819 */ /* 0x000fe4000001165e */
[----:B------:R-:W-:Y:S02]  /*1f540*/  LOP3.LUT R3, R3, 0xff, RZ, 0xc0, !PT ;  /* 0x000000ff03037812 */ /* 0x000fe400078ec0ff */
[----:B------:R-:W-:Y:S02]  /*1f550*/  LOP3.LUT R53, R111, 0xff, RZ, 0xc0, !PT ;  /* 0x000000ff6f357812 */ /* 0x000fe400078ec0ff */
[--C-:B------:R-:W-:Y:S02]  /*1f560*/  HSET2.LE.AND R46, R125, R145.reuse, PT ;  /* 0x000000917d2e7233 */ /* 0x100fe40003803000 */
[----:B------:R-:W-:Y:S02]  /*1f570*/  LOP3.LUT R47, R47, R72, RZ, 0xc0, !PT ;  /* 0x000000482f2f7212 */ /* 0x000fe400078ec0ff */
[----:B------:R-:W-:Y:S02]  /*1f580*/  LOP3.LUT R30, R30, R98, RZ, 0xc0, !PT ;  /* 0x000000621e1e7212 */ /* 0x000fe400078ec0ff */
[----:B------:R-:W-:Y:S02]  /*1f590*/  LOP3.LUT R46, R46, R92, RZ, 0xc0, !PT ;  /* 0x0000005c2e2e7212 */ /* 0x000fe400078ec0ff */
[----:B------:R-:W-:Y:S02]  /*1f5a0*/  LOP3.LUT R31, R31, R93, RZ, 0xc0, !PT ;  /* 0x0000005d1f1f7212 */ /* 0x000fe400078ec0ff */
[----:B------:R-:W-:Y:S02]  /*1f5b0*/  SHF.R.U32.HI R2, RZ, 0x8, R2 ;  /* 0x00000008ff027819 */ /* 0x000fe40000011602 */
[----:B------:R-:W-:Y:S01]  /*1f5c0*/  LOP3.LUT R0, R94, 0xffff, RZ, 0xc0, !PT ;  /* 0x0000ffff5e007812 */ /* 0x000fe200078ec0ff */
[-C--:B----4-:R-:W-:Y:S05]  /*1f5d0*/  HMMA.16816.F32 R4, R44, R48.reuse, R4 ;  /* 0x000000302c04723c */ /* 0x090fea0000001804 */
[----:B------:R-:W-:Y:S01]  /*1f5e0*/  PRMT R3, R3, 0x5410, R54 ;  /* 0x0000541003037816 */ /* 0x000fe20000000036 */
[C---:B------:R-:W-:Y:S05]  /*1f5f0*/  HMMA.16816.F32 R8, R28.reuse, R48, R8 ;  /* 0x000000301c08723c */ /* 0x040fea0000001808 */
[----:B------:R-:W-:Y:S01]  /*1f600*/  SHF.R.U32.HI R56, RZ, 0x18, R111 ;  /* 0x00000018ff387819 */ /* 0x000fe2000001166f */
[-C--:B------:R-:W-:Y:S05]  /*1f610*/  HMMA.16816.F32 R16, R28, R50.reuse, R16 ;  /* 0x000000321c10723c */ /* 0x080fea0000001810 */
[----:B------:R-:W-:Y:S01]  /*1f620*/  LOP3.LUT R52, R52, 0xff, RZ, 0xc0, !PT ;  /* 0x000000ff34347812 */ /* 0x000fe200078ec0ff */
[C---:B------:R-:W-:Y:S05]  /*1f630*/  HMMA.16816.F32 R12, R44.reuse, R50, R12 ;  /* 0x000000322c0c723c */ /* 0x040fea000000180c */
[----:B------:R-:W-:Y:S01]  /*1f640*/  LOP3.LUT R55, R94, 0xff, RZ, 0xc0, !PT ;  /* 0x000000ff5e377812 */ /* 0x000fe200078ec0ff */
[-C--:B------:R-:W-:Y:S05]  /*1f650*/  HMMA.16816.F32 R20, R44, R40.reuse, R20 ;  /* 0x000000282c14723c */ /* 0x080fea0000001814 */
[----:B------:R-:W-:Y:S01]  /*1f660*/  PRMT R2, R53, 0x5410, R2 ;  /* 0x0000541035027816 */ /* 0x000fe20000000002 */
[C---:B------:R-:W-:Y:S05]  /*1f670*/  HMMA.16816.F32 R32, R28.reuse, R40, R32 ;  /* 0x000000281c20723c */ /* 0x040fea0000001820 */
[----:B------:R-:W-:Y:S01]  /*1f680*/  SHF.R.U32.HI R0, RZ, 0x8, R0 ;  /* 0x00000008ff007819 */ /* 0x000fe20000011600 */
[-C--:B------:R-:W-:Y:S05]  /*1f690*/  HMMA.16816.F32 R36, R28, R42.reuse, R36 ;  /* 0x0000002a1c24723c */ /* 0x080fea0000001824 */
[----:B------:R-:W-:Y:S01]  /*1f6a0*/  PRMT R52, R52, 0x5410, R56 ;  /* 0x0000541034347816 */ /* 0x000fe20000000038 */
[----:B------:R-:W-:Y:S05]  /*1f6b0*/  HMMA.16816.F32 R24, R44, R42, R24 ;  /* 0x0000002a2c18723c */ /* 0x000fea0000001818 */
[--C-:B------:R-:W-:Y:S02]  /*1f6c0*/  HSET2.LE.AND R141, R3, R145.reuse, PT ;  /* 0x00000091038d7233 */ /* 0x100fe40003803000 */
[----:B------:R-:W-:Y:S04]  /*1f6d0*/  PRMT R0, R55, 0x5410, R0 ;  /* 0x0000541037007816 */ /* 0x000fe80000000000 */
[--C-:B------:R-:W-:Y:S02]  /*1f6e0*/  HSET2.LE.AND R156, R2, R145.reuse, PT ;  /* 0x00000091029c7233 */ /* 0x100fe40003803000 */
[----:B---3--:R-:W-:Y:S02]  /*1f6f0*/  F2FP.F16.F32.PACK_AB R2, R175, R59 ;  /* 0x0000003baf02723e */ /* 0x008fe400000000ff */
[--C-:B------:R-:W-:Y:S02]  /*1f700*/  HSET2.LE.AND R157, R52, R145.reuse, PT ;  /* 0x00000091349d7233 */ /* 0x100fe40003803000 */
[----:B------:R-:W3:Y:S01]  /*1f710*/  LDSM.16.MT88.4 R52, [R202+0x5c00] ;  /* 0x005c0000ca34783b */ /* 0x000ee20000004200 */
[--C-:B------:R-:W-:Y:S02]  /*1f720*/  HSET2.LE.AND R158, R158, R145.reuse, PT ;  /* 0x000000919e9e7233 */ /* 0x100fe40003803000 */
[--C-:B------:R-:W-:Y:S02]  /*1f730*/  HSET2.LE.AND R56, R79, R145.reuse, PT ;  /* 0x000000914f387233 */ /* 0x100fe40003803000 */
[--C-:B------:R-:W-:Y:S02]  /*1f740*/  HSET2.LE.AND R140, R0, R145.reuse, PT ;  /* 0x00000091008c7233 */ /* 0x100fe40003803000 */
[----:B------:R-:W-:Y:S02]  /*1f750*/  PRMT R0, R2, 0x7632, R0 ;  /* 0x0000763202007816 */ /* 0x000fe40000000000 */
[----:B------:R-:W-:Y:S02]  /*1f760*/  LOP3.LUT R156, R156, R138, RZ, 0xc0, !PT ;  /* 0x0000008a9c9c7212 */ /* 0x000fe400078ec0ff */
[----:B------:R-:W-:Y:S02]  /*1f770*/  LOP3.LUT R157, R157, R129, RZ, 0xc0, !PT ;  /* 0x000000819d9d7212 */ /* 0x000fe400078ec0ff */
[----:B------:R-:W-:Y:S02]  /*1f780*/  LOP3.LUT R158, R158, R139, RZ, 0xc0, !PT ;  /* 0x0000008b9e9e7212 */ /* 0x000fe400078ec0ff */
[--C-:B------:R-:W-:Y:S02]  /*1f790*/  HSET2.LE.AND R143, R143, R145.reuse, PT ;  /* 0x000000918f8f7233 */ /* 0x100fe40003803000 */
[----:B------:R-:W-:Y:S02]  /*1f7a0*/  LOP3.LUT R141, R141, R142, RZ, 0xc0, !PT ;  /* 0x0000008e8d8d7212 */ /* 0x000fe400078ec0ff */
[----:B------:R-:W-:Y:S02]  /*1f7b0*/  HSET2.LE.AND R57, R78, R145, PT ;  /* 0x000000914e397233 */ /* 0x000fe40003803000 */
[----:B------:R-:W-:Y:S02]  /*1f7c0*/  F2FP.F16.F32.PACK_AB R49, R137, R58 ;  /* 0x0000003a8931723e */ /* 0x000fe400000000ff */
[----:B------:R-:W-:Y:S02]  /*1f7d0*/  PRMT R142, R2, 0x5410, R0 ;  /* 0x00005410028e7816 */ /* 0x000fe40000000000 */
[----:B------:R-:W-:Y:S02]  /*1f7e0*/  LOP3.LUT R143, R143, R49, RZ, 0xc0, !PT ;  /* 0x000000318f8f7212 */ /* 0x000fe400078ec0ff */
[----:B------:R-:W-:Y:S02]  /*1f7f0*/  LOP3.LUT R140, R140, R144, RZ, 0xc0, !PT ;  /* 0x000000908c8c7212 */ /* 0x000fe400078ec0ff */
[----:B------:R-:W-:Y:S01]  /*1f800*/  LOP3.LUT R142, R57, R142, RZ, 0xc0, !PT ;  /* 0x0000008e398e7212 */ /* 0x000fe200078ec0ff */
[----:B--2---:R-:W-:Y:S10]  /*1f810*/  MUFU.EX2 R174, R174 ;  /* 0x000000ae00ae7308 */ /* 0x004ff40000000800 */
[----:B------:R-:W2:Y:S02]  /*1f820*/  MUFU.EX2 R72, R251 ;  /* 0x000000fb00487308 */ /* 0x000ea40000000800 */
[----:B--2---:R-:W-:Y:S04]  /*1f830*/  F2FP.F16.F32.PACK_AB R48, R174, R72 ;  /* 0x00000048ae30723e */ /* 0x004fe800000000ff */
[C---:B------:R-:W-:Y:S04]  /*1f840*/  PRMT R3, R48.reuse, 0x7632, R3 ;  /* 0x0000763230037816 */ /* 0x040fe80000000003 */
[----:B------:R-:W-:Y:S04]  /*1f850*/  PRMT R159, R48, 0x5410, R3 ;  /* 0x00005410309f7816 */ /* 0x000fe80000000003 */
[----:B------:R-:W-:Y:S07]  /*1f860*/  LOP3.LUT R159, R56, R159, RZ, 0xc0, !PT ;  /* 0x0000009f389f7212 */ /* 0x000fee00078ec0ff */
[-C--:B-1----:R-:W-:Y:S06]  /*1f870*/  HMMA.16816.F32 R168, R156, R164.reuse, R4 ;  /* 0x000000a49ca8723c */ /* 0x082fec0000001804 */
[C---:B------:R-:W-:Y:S05]  /*1f880*/  HMMA.16816.F32 R152, R140.reuse, R164, R8 ;  /* 0x000000a48c98723c */ /* 0x040fea0000001808 */
[----:B------:R-:W-:Y:S01]  /*1f890*/  @P2 PRMT R4, R49, 0x7632, R4 ;  /* 0x0000763231042816 */ /* 0x000fe20000000004 */
[-C--:B------:R-:W-:Y:S06]  /*1f8a0*/  HMMA.16816.F32 R148, R140, R166.reuse, R16 ;  /* 0x000000a68c94723c */ /* 0x080fec0000001810 */
[C---:B------:R-:W-:Y:S06]  /*1f8b0*/  HMMA.16816.F32 R164, R156.reuse, R166, R12 ;  /* 0x000000a69ca4723c */ /* 0x040fec000000180c */
[-C--:B---3--:R-:W-:Y:S06]  /*1f8c0*/  HMMA.16816.F32 R160, R156, R52.reuse, R20 ;  /* 0x000000349ca0723c */ /* 0x088fec0000001814 */
[C---:B------:R-:W-:Y:S06]  /*1f8d0*/  HMMA.16816.F32 R144, R140.reuse, R52, R32 ;  /* 0x000000348c90723c */ /* 0x040fec0000001820 */
[-C--:B------:R-:W-:Y:S05]  /*1f8e0*/  HMMA.16816.F32 R140, R140, R54.reuse, R36 ;  /* 0x000000368c8c723c */ /* 0x080fea0000001824 */
[----:B------:R-:W-:Y:S01]  /*1f8f0*/  @!P6 HADD2 R76, -R48.H0_H0, -RZ.H0_H0 ;  /* 0xa00000ff304ce230 */ /* 0x000fe20000000900 */
[----:B------:R-:W-:Y:S05]  /*1f900*/  HMMA.16816.F32 R156, R156, R54, R24 ;  /* 0x000000369c9c723c */ /* 0x000fea0000001818 */
[----:B------:R-:W-:Y:S01]  /*1f910*/  @!P0 HADD2 R75, -R3.H0_H0, -RZ.H0_H0 ;  /* 0xa00000ff034b8230 */ /* 0x000fe20000000900 */
[----:B------:R-:W-:Y:S01]  /*1f920*/  PRMT R10, R76, 0x7610, R10 ;  /* 0x000076104c0a7816 */ /* 0x000fe2000000000a */
[----:B------:R-:W-:Y:S04]  /*1f930*/  @!P5 HADD2 R74, -R2.H0_H0, -RZ.H0_H0 ;  /* 0xa00000ff024ad230 */ /* 0x000fe80000000900 */
[----:B------:R-:W-:Y:S01]  /*1f940*/  PRMT R9, R75, 0x7610, R9 ;  /* 0x000076104b097816 */ /* 0x000fe20000000009 */
[C---:B------:R-:W-:Y:S01]  /*1f950*/  @!P3 HADD2 R80, -R49.reuse.H0_H0, -RZ.H0_H0 ;  /* 0xa00000ff3150b230 */ /* 0x040fe20000000900 */
[----:B------:R-:W-:Y:S01]  /*1f960*/  @!P6 PRMT R48, R10, 0x5410, RZ ;  /* 0x000054100a30e816 */ /* 0x000fe200000000ff */
[----:B------:R-:W-:Y:S01]  /*1f970*/  @!P4 HADD2 R73, -R0.H0_H0, -RZ.H0_H0 ;  /* 0xa00000ff0049c230 */ /* 0x000fe20000000900 */
[----:B------:R-:W-:Y:S01]  /*1f980*/  @!P0 PRMT R3, R9, 0x5410, RZ ;  /* 0x0000541009038816 */ /* 0x000fe200000000ff */
[----:B------:R-:W-:Y:S01]  /*1f990*/  @!P2 HADD2 R77, -R49.H1_H1, -RZ.H0_H0 ;  /* 0xa00000ff314da230 */ /* 0x000fe20000000d00 */
[----:B------:R-:W-:Y:S01]  /*1f9a0*/  @!P3 STL.S16 [R1+0xc0], R80 ;  /* 0x0000c0500100b387 */ /* 0x000fe20000100600 */
[----:B------:R-:W-:Y:S02]  /*1f9b0*/  PRMT R8, R74, 0x7610, R8 ;  /* 0x000076104a087816 */ /* 0x000fe40000000008 */
[----:B------:R-:W-:Y:S01]  /*1f9c0*/  PRMT R7, R73, 0x7610, R7 ;  /* 0x0000761049077816 */ /* 0x000fe20000000007 */
[----:B------:R-:W-:Y:S01]  /*1f9d0*/  STG.E.U16 desc[UR24][R182.64+0xf0], R48 ;  /* 0x0000f030b6007986 */ /* 0x000fe2000c101518 */
[----:B------:R-:W-:Y:S02]  /*1f9e0*/  @!P5 PRMT R2, R8, 0x5410, RZ ;  /* 0x000054100802d816 */ /* 0x000fe400000000ff */
[----:B------:R-:W-:Y:S01]  /*1f9f0*/  @!P4 PRMT R0, R7, 0x5410, RZ ;  /* 0x000054100700c816 */ /* 0x000fe200000000ff */
[----:B------:R1:W-:Y:S01]  /*1fa00*/  STG.E.U16 desc[UR24][R182.64+0xf2], R3 ;  /* 0x0000f203b6007986 */ /* 0x0003e2000c101518 */
        /* <DEDUP_REMOVED lines=8> */
[----:B------:R3:W5:Y:S04]  /*1fa90*/  LDL.LU R211, [R1+0x324] ;  /* 0x0003240001d37983 */ /* 0x0007680000300800 */
[----:B------:R-:W-:Y:S01]  /*1faa0*/  @!P6 STL.S16 [R1+0xb8], R76 ;  /* 0x0000b84c0100e387 */ /* 0x000fe20000100600 */
[----:B-1----:R-:W-:Y:S03]  /*1fab0*/  FADD.FTZ R3, R205, R206 ;  /* 0x000000cecd037221 */ /* 0x002fe60000010000 */
[----:B------:R-:W-:Y:S01]  /*1fac0*/  @!P0 STL.S16 [R1+0xb4], R75 ;  /* 0x0000b44b01008387 */ /* 0x000fe20000100600 */
[----:B------:R-:W-:Y:S01]  /*1fad0*/  ISETP.LT.AND P0, PT, RZ, UR26, PT ;  /* 0x0000001aff007c0c */ /* 0x000fe2000bf01270 */
[----:B------:R-:W-:Y:S01]  /*1fae0*/  UIADD3 UR26, UR26, -0x1, URZ ;  /* 0xffffffff1a1a7890 */ /* 0x000fe2000fffe03f */
[----:B--2---:R-:W-:Y:S01]  /*1faf0*/  FADD.FTZ R2, R209, R210 ;  /* 0x000000d2d1027221 */ /* 0x004fe20000010000 */
[----:B------:R-:W-:Y:S01]  /*1fb00*/  @!P5 STL.S16 [R1+0xb0], R74 ;  /* 0x0000b04a0100d387 */ /* 0x000fe20000100600 */
[----:B------:R-:W-:Y:S02]  /*1fb10*/  FADD.FTZ R58, R58, R3 ;  /* 0x000000033a3a7221 */ /* 0x000fe40000010000 */
[----:B------:R-:W-:Y:S01]  /*1fb20*/  FADD.FTZ R2, R72, R2 ;  /* 0x0000000248027221 */ /* 0x000fe20000010000 */
[----:B------:R1:W-:Y:S01]  /*1fb30*/  STG.E.U16 desc[UR24][R184.64+0xf2], R4 ;  /* 0x0000f204b8007986 */ /* 0x0003e2000c101518 */
[----:B------:R-:W-:Y:S02]  /*1fb40*/  FADD.FTZ R232, R137, R58 ;  /* 0x0000003a89e87221 */ /* 0x000fe40000010000 */
[----:B------:R-:W-:Y:S01]  /*1fb50*/  FADD.FTZ R2, R174, R2 ;  /* 0x00000002ae027221 */ /* 0x000fe20000010000 */
[----:B------:R-:W-:Y:S01]  /*1fb60*/  @!P4 STL.S16 [R1+0xac], R73 ;  /* 0x0000ac490100c387 */ /* 0x000fe20000100600 */
[----:B----4-:R-:W-:Y:S03]  /*1fb70*/  FADD.FTZ R0, R207, R208 ;  /* 0x000000d0cf007221 */ /* 0x010fe60000010000 */
        /* <DEDUP_REMOVED lines=20> */
.L_x_764:
[----:B------:R-:W2:Y:S04]  /*1fcc0*/  LDL.LU R6, [R1+0x8] ;  /* 0x0000080001067983 */ /* 0x000ea80000300800 */
[----:B------:R-:W4:Y:S01]  /*1fcd0*/  LDL.LU R4, [R1+0xc] ;  /* 0x00000c0001047983 */ /* 0x000f220000300800 */
[----:B------:R-:W1:Y:S01]  /*1fce0*/  S2UR UR6, SR_CgaCtaId ;  /* 0x00000000000679c3 */ /* 0x000e620000008800 */
[----:B------:R-:W-:Y:S01]  /*1fcf0*/  UISETP.NE.AND UP0, UPT, UR16, -0x1, UPT ;  /* 0xffffffff1000788c */ /* 0x000fe2000bf05270 */
[----:B------:R-:W3:Y:S01]  /*1fd00*/  S2R R36, SR_TID.X ;  /* 0x0000000000247919 */ /* 0x000ee20000002100 */
[----:B------:R-:W1:Y:S04]  /*1fd10*/  SHFL.BFLY PT, R0, R229, 0x2, 0x1f ;  /* 0x0c401f00e5007f89 */ /* 0x000e6800000e0000 */
[----:B------:R-:W-:Y:S01]  /*1fd20*/  PLOP3.LUT P2, PT, PT, PT, UP0, 0x80, 0x0 ;  /* 0x000000000000781c */ /* 0x000fe20003f4f008 */
[----:B------:R-:W3:Y:S04]  /*1fd30*/  SHFL.BFLY PT, R5, R232, 0x2, 0x1f ;  /* 0x0c401f00e8057f89 */ /* 0x000ee800000e0000 */
[----:B------:R-:W-:-:S02]  /*1fd40*/  @UP0 ULDC.64 UR4, c[0x0][0x298] ;  /* 0x0000a60000040ab9 */ /* 0x000fc40000000a00 */
[----:B------:R-:W-:-:S03]  /*1fd50*/  @UP0 UIMAD.WIDE.U32 UR8, UR16, UR4, URZ ;  /* 0x00000004100802a5 */ /* 0x000fc6000f8e003f */
[----:B------:R-:W-:Y:S01]  /*1fd60*/  UMOV UR4, 0x400 ;  /* 0x0000040000047882 */ /* 0x000fe20000000000 */
[----:B------:R-:W-:-:S03]  /*1fd70*/  @UP0 UIMAD UR7, UR16, UR5, UR9 ;  /* 0x00000005100702a4 */ /* 0x000fc6000f8e0209 */
[----:B------:R-:W-:Y:S01]  /*1fd80*/  ULDC UR5, c[0x0][0x38c] ;  /* 0x0000e30000057ab9 */ /* 0x000fe20000000800 */
[----:B-1----:R-:W-:Y:S01]  /*1fd90*/  ULEA UR4, UR6, UR4, 0x18 ;  /* 0x0000000406047291 */ /* 0x002fe2000f8ec03f */
[----:B------:R-:W-:Y:S01]  /*1fda0*/  FADD.FTZ R0, R0, R229 ;  /* 0x000000e500007221 */ /* 0x000fe20000010000 */
[----:B---3--:R-:W-:Y:S01]  /*1fdb0*/  FADD.FTZ R5, R5, R232 ;  /* 0x000000e805057221 */ /* 0x008fe20000010000 */
[----:B------:R-:W-:-:S04]  /*1fdc0*/  SHF.R.S32.HI R31, RZ, 0x1f, R36 ;  /* 0x0000001fff1f7819 */ /* 0x000fc80000011424 */
[CC--:B------:R-:W-:Y:S02]  /*1fdd0*/  LEA.HI R28, R31.reuse, R36.reuse, RZ, 0x2 ;  /* 0x000000241f1c7211 */ /* 0x0c0fe400078f10ff */
[----:B------:R-:W-:Y:S02]  /*1fde0*/  LEA.HI R31, R31, R36, RZ, 0x5 ;  /* 0x000000241f1f7211 */ /* 0x000fe400078f28ff */
[----:B------:R-:W-:Y:S01]  /*1fdf0*/  SHF.R.S32.HI R30, RZ, 0x2, R28 ;  /* 0x00000002ff1e7819 */ /* 0x000fe2000001141c */
[----:B--2---:R-:W1:Y:S04]  /*1fe00*/  SHFL.BFLY PT, R3, R6, 0x2, 0x1f ;  /* 0x0c401f0006037f89 */ /* 0x004e6800000e0000 */
[----:B----4-:R-:W2:Y:S01]  /*1fe10*/  SHFL.BFLY PT, R2, R4, 0x2, 0x1f ;  /* 0x0c401f0004027f89 */ /* 0x010ea200000e0000 */
[----:B-1----:R-:W-:-:S03]  /*1fe20*/  FADD.FTZ R3, R3, R6 ;  /* 0x0000000603037221 */ /* 0x002fc60000010000 */
[----:B------:R-:W1:Y:S01]  /*1fe30*/  SHFL.BFLY PT, R6, R5, 0x1, 0x1f ;  /* 0x0c201f0005067f89 */ /* 0x000e6200000e0000 */
[----:B--2---:R-:W-:-:S03]  /*1fe40*/  FADD.FTZ R2, R2, R4 ;  /* 0x0000000402027221 */ /* 0x004fc60000010000 */
[----:B------:R-:W2:Y:S04]  /*1fe50*/  SHFL.BFLY PT, R8, R3, 0x1, 0x1f ;  /* 0x0c201f0003087f89 */ /* 0x000ea800000e0000 */
[----:B------:R-:W3:Y:S04]  /*1fe60*/  SHFL.BFLY PT, R7, R2, 0x1, 0x1f ;  /* 0x0c201f0002077f89 */ /* 0x000ee800000e0000 */
[----:B------:R-:W4:Y:S01]  /*1fe70*/  SHFL.BFLY PT, R4, R0, 0x1, 0x1f ;  /* 0x0c201f0000047f89 */ /* 0x000f2200000e0000 */
[----:B-1----:R-:W-:Y:S01]  /*1fe80*/  FADD.FTZ R27, R5, R6 ;  /* 0x00000006051b7221 */ /* 0x002fe20000010000 */
[----:B------:R-:W-:Y:S01]  /*1fe90*/  SHF.R.S32.HI R6, RZ, 0x5, R31 ;  /* 0x00000005ff067819 */ /* 0x000fe2000001141f */
[----:B------:R-:W-:-:S02]  /*1fea0*/  IMAD.MOV.U32 R5, RZ, RZ, 0x3f800000 ;  /* 0x3f800000ff057424 */ /* 0x000fc400078e00ff */
[----:B--2---:R-:W-:Y:S01]  /*1feb0*/  FADD.FTZ R24, R3, R8 ;  /* 0x0000000803187221 */ /* 0x004fe20000010000 */
[----:B------:R-:W-:Y:S01]  /*1fec0*/  FSETP.NE.FTZ.AND P3, PT, R27, RZ, PT ;  /* 0x000000ff1b00720b */ /* 0x000fe20003f75000 */
[----:B------:R-:W-:Y:S02]  /*1fed0*/  IMAD.MOV.U32 R3, RZ, RZ, 0x3f800000 ;  /* 0x3f800000ff037424 */ /* 0x000fe400078e00ff */
[----:B---3--:R-:W-:Y:S01]  /*1fee0*/  FADD.FTZ R25, R2, R7 ;  /* 0x0000000702197221 */ /* 0x008fe20000010000 */
[----:B------:R-:W-:Y:S02]  /*1fef0*/  SHF.R.S32.HI R2, RZ, 0x1f, R30 ;  /* 0x0000001fff027819 */ /* 0x000fe4000001141e */
[----:B------:R-:W-:Y:S01]  /*1ff00*/  LOP3.LUT R7, R28, 0xfffffffc, RZ, 0xc0, !PT ;  /* 0xfffffffc1c077812 */ /* 0x000fe200078ec0ff */
[----:B----4-:R-:W-:Y:S01]  /*1ff10*/  FADD.FTZ R26, R0, R4 ;  /* 0x00000004001a7221 */ /* 0x010fe20000010000 */
[----:B------:R-:W-:Y:S01]  /*1ff20*/  LEA.HI R2, R2, R30, RZ, 0x3 ;  /* 0x0000001e02027211 */ /* 0x000fe200078f18ff */
[----:B------:R-:W-:Y:S01]  /*1ff30*/  IMAD.MOV.U32 R4, RZ, RZ, 0x3f800000 ;  /* 0x3f800000ff047424 */ /* 0x000fe200078e00ff */
[----:B------:R-:W-:Y:S01]  /*1ff40*/  FSETP.NE.FTZ.AND P6, PT, R24, RZ, PT ;  /* 0x000000ff1800720b */ /* 0x000fe20003fd5000 */
[----:B------:R-:W-:Y:S01]  /*1ff50*/  IMAD.IADD R7, R36, 0x1, -R7 ;  /* 0x0000000124077824 */ /* 0x000fe200078e0a07 */
[----:B------:R-:W-:-:S02]  /*1ff60*/  LOP3.LUT R2, R2, 0xfffffff8, RZ, 0xc0, !PT ;  /* 0xfffffff802027812 */ /* 0x000fc400078ec0ff */
[----:B------:R-:W-:Y:S01]  /*1ff70*/  FSETP.NE.FTZ.AND P5, PT, R25, RZ, PT ;  /* 0x000000ff1900720b */ /* 0x000fe20003fb5000 */
[----:B------:R-:W-:Y:S01]  /*1ff80*/  IMAD R9, R6, 0x100, R7 ;  /* 0x0000010006097824 */ /* 0x000fe200078e0207 */
[----:B------:R-:W-:Y:S01]  /*1ff90*/  FSETP.NE.FTZ.AND P4, PT, R26, RZ, PT ;  /* 0x000000ff1a00720b */ /* 0x000fe20003f95000 */
[----:B------:R-:W-:Y:S02]  /*1ffa0*/  IMAD.IADD R2, R30, 0x1, -R2 ;  /* 0x000000011e027824 */ /* 0x000fe400078e0a02 */
[----:B------:R-:W-:-:S03]  /*1ffb0*/  IMAD.MOV.U32 R6, RZ, RZ, 0x3f800000 ;  /* 0x3f800000ff067424 */ /* 0x000fc600078e00ff */
[----:B------:R-:W-:Y:S01]  /*1ffc0*/  LEA.HI R0, R2, R2, RZ, 0x1 ;  /* 0x0000000202007211 */ /* 0x000fe200078f08ff */
[----:B------:R-:W1:Y:S03]  /*1ffd0*/  @P6 MUFU.RCP R4, R24 ;  /* 0x0000001800046308 */ /* 0x000e660000001000 */
[----:B------:R-:W-:Y:S02]  /*1ffe0*/  LOP3.LUT R8, R0, 0x3fffffe, RZ, 0xc0, !PT ;  /* 0x03fffffe00087812 */ /* 0x000fe400078ec0ff */
[----:B------:R-:W-:-:S03]  /*1fff0*/  SHF.R.S32.HI R0, RZ, 0x1, R0 ;  /* 0x00000001ff007819 */ /* 0x000fc60000011400 */
[----:B------:R-:W-:Y:S01]  /*20000*/  IMAD.IADD R8, R2, 0x1, -R8 ;  /* 0x0000000102087824 */ /* 0x000fe200078e0a08 */
[----:B------:R-:W2:Y:S01]  /*20010*/  @P5 MUFU.RCP R3, R25 ;  /* 0x0000001900035308 */ /* 0x000ea20000001000 */
[C---:B------:R-:W-:Y:S01]  /*20020*/  IMAD.SHL.U32 R2, R0.reuse, 0x40, RZ ;  /* 0x0000004000027824 */ /* 0x040fe200078e00ff */
[C---:B------:R-:W-:Y:S02]  /*20030*/  LOP3.LUT P1, RZ, R0.reuse, 0x2, RZ, 0xc0, !PT ;  /* 0x0000000200ff7812 */ /* 0x040fe4000782c0ff */
[----:B------:R-:W-:Y:S02]  /*20040*/  LOP3.LUT R7, R0, 0x1, RZ, 0xc0, !PT ;  /* 0x0000000100077812 */ /* 0x000fe400078ec0ff */
[----:B------:R-:W-:Y:S01]  /*20050*/  LOP3.LUT R0, R2, 0xc0, RZ, 0xc0, !PT ;  /* 0x000000c002007812 */ /* 0x000fe200078ec0ff */
[----:B------:R-:W-:Y:S01]  /*20060*/  IMAD R2, R8, 0x10, R9 ;  /* 0x0000001008027824 */ /* 0x000fe200078e0209 */
[----:B------:R-:W3:Y:S01]  /*20070*/  @P4 MUFU.RCP R5, R26 ;  /* 0x0000001a00054308 */ /* 0x000ee20000001000 */
[----:B-1----:R-:W-:Y:S01]  /*20080*/  FMUL.FTZ R4, R4, UR5 ;  /* 0x0000000504047c20 */ /* 0x002fe20008410000 */
[----:B------:R-:W-:-:S02]  /*20090*/  LEA.HI R0, R0, R0, RZ, 0x1d ;  /* 0x0000000000007211 */ /* 0x000fc400078fe8ff */
[----:B------:R-:W-:-:S03]  /*200a0*/  ISETP.NE.U32.AND P0, PT, R7, 0x1, PT ;  /* 0x000000010700780c */ /* 0x000fc60003f05070 */
[----:B------:R-:W-:Y:S01]  /*200b0*/  IMAD.U32 R15, R2, 0x2, R0 ;  /* 0x00000002020f7824 */ /* 0x000fe200078e0000 */
[----:B------:R-:W1:Y:S01]  /*200c0*/  @P3 MUFU.RCP R6, R27 ;  /* 0x0000001b00063308 */ /* 0x000e620000001000 */
[----:B--2---:R-:W-:-:S03]  /*200d0*/  FMUL.FTZ R3, R3, UR5 ;  /* 0x0000000503037c20 */ /* 0x004fc60008410000 */
[----:B------:R-:W-:Y:S01]  /*200e0*/  LEA R15, R15, UR4, 0x1 ;  /* 0x000000040f0f7c11 */ /* 0x000fe2000f8e08ff */
[----:B---3--:R-:W-:Y:S01]  /*200f0*/  FMUL.FTZ R2, R5, UR5 ;  /* 0x0000000505027c20 */ /* 0x008fe20008410000 */
        /* <DEDUP_REMOVED lines=9> */
.L_x_768:
[----:B------:R-:W-:Y:S01]  /*20190*/  ULDC.U8 UR4, c[0x0][0x3d8] ;  /* 0x0000f60000047ab9 */ /* 0x000fe20000000000 */
[----:B------:R-:W-:Y:S01]  /*201a0*/  IMAD.MOV.U32 R21, RZ, RZ, 0x10 ;  /* 0x00000010ff157424 */ /* 0x000fe200078e00ff */
[----:B------:R-:W-:Y:S01]  /*201b0*/  ISETP.NE.AND P2, PT, RZ, UR4, PT ;  /* 0x00000004ff007c0c */ /* 0x000fe2000bf45270 */
[----:B------:R-:W-:Y:S01]  /*201c0*/  ULDC.U8 UR6, c[0x0][0x3d9] ;  /* 0x0000f64000067ab9 */ /* 0x000fe20000000000 */
[----:B------:R-:W-:Y:S01]  /*201d0*/  VIADD R20, R15, 0x20 ;  /* 0x000000200f147836 */ /* 0x000fe20000000000 */
        /* <DEDUP_REMOVED lines=16> */
.L_x_769:
[----:B------:R-:W2:Y:S01]  /*202e0*/  LDL R39, [R1] ;  /* 0x0000000001277983 */ /* 0x000ea20000100800 */
        /* <DEDUP_REMOVED lines=37> */
[C---:B------:R-:W-:Y:S01]  /*20540*/  FMUL.FTZ R13, R0.reuse, R147 ;  /* 0x00000093000d7220 */ /* 0x040fe20000410000 */
        /* <DEDUP_REMOVED lines=12> */
[----:B------:R-:W4:Y:S01]  /*20610*/  S2UR UR4, SR_CTAID.X ;  /* 0x00000000000479c3 */ /* 0x000f220000002500 */
        /* <DEDUP_REMOVED lines=12> */
[----:B------:R4:W-:Y:S04]  /*206e0*/  STS [R15+0x1200], R5 ;  /* 0x001200050f007388 */ /* 0x0009e80000000800 */
[----:B------:R1:W-:Y:S01]  /*206f0*/  STS [R2+0x1000], R0 ;  /* 0x0010000002007388 */ /* 0x0003e20000000800 */
[----:B---3--:R-:W3:Y:S03]  /*20700*/  @!P1 LDC R7, c[0x0][0x270] ;  /* 0x00009c00ff079b82 */ /* 0x008ee60000000800 */
[----:B------:R3:W-:Y:S04]  /*20710*/  STS [R2+0x1200], R18 ;  /* 0x0012001202007388 */ /* 0x0007e80000000800 */
[----:B------:R-:W-:Y:S01]  /*20720*/  STS [R20], R17 ;  /* 0x0000001114007388 */ /* 0x000fe20000000800 */
[----:B----4-:R-:W-:Y:S01]  /*20730*/  LOP3.LUT R4, R31, 0xffffffe0, RZ, 0xc0, !PT ;  /* 0xffffffe01f047812 */ /* 0x010fe200078ec0ff */
[----:B------:R-:W4:Y:S02]  /*20740*/  @P5 LDC R8, c[0x0][0x2e8] ;  /* 0x0000ba00ff085b82 */ /* 0x000f240000000800 */
[----:B------:R-:W-:Y:S01]  /*20750*/  STS [R20+0x200], R16 ;  /* 0x0002001014007388 */ /* 0x000fe20000000800 */
[----:B------:R-:W-:-:S02]  /*20760*/  SHF.R.S32.HI R29, RZ, 0x1f, R37 ;  /* 0x0000001fff1d7819 */ /* 0x000fc40000011425 */
[----:B------:R-:W-:Y:S01]  /*20770*/  @P1 MOV R3, 0x1 ;  /* 0x0000000100031802 */ /* 0x000fe20000000f00 */
[----:B------:R-:W4:Y:S01]  /*20780*/  S2R R38, SR_CTAID.Z ;  /* 0x0000000000267919 */ /* 0x000f220000002700 */
[----:B------:R-:W-:Y:S01]  /*20790*/  LEA.HI R29, R29, R37, RZ, 0x2 ;  /* 0x000000251d1d7211 */ /* 0x000fe200078f10ff */
[----:B------:R-:W3:Y:S01]  /*207a0*/  @P6 MUFU.LG2 R6, R24 ;  /* 0x0000001800066308 */ /* 0x000ee20000000c00 */
[----:B------:R-:W-:Y:S01]  /*207b0*/  IADD3 R4, R36, -R4, RZ ;  /* 0x8000000424047210 */ /* 0x000fe20007ffe0ff */
[----:B------:R-:W4:Y:S03]  /*207c0*/  S2R R15, SR_CTAID.Y ;  /* 0x00000000000f7919 */ /* 0x000f260000002600 */
[----:B------:R-:W-:Y:S02]  /*207d0*/  LOP3.LUT P0, RZ, R4, 0x3, RZ, 0xc0, !PT ;  /* 0x0000000304ff7812 */ /* 0x000fe4000780c0ff */
[----:B-1----:R-:W-:Y:S01]  /*207e0*/  IADD3 R0, R21, R20, RZ ;  /* 0x0000001415007210 */ /* 0x002fe20007ffe0ff */
[----:B------:R-:W1:Y:S01]  /*207f0*/  @P5 MUFU.LG2 R5, R25 ;  /* 0x0000001900055308 */ /* 0x000e620000000c00 */
[----:B---3--:R-:W-:Y:S01]  /*20800*/  @!P1 IMAD R3, R12, R7, RZ ;  /* 0x000000070c039224 */ /* 0x008fe200078e02ff */
[----:B------:R-:W3:Y:S02]  /*20810*/  @P1 LDC R2, c[0x0][0x2c0] ;  /* 0x0000b000ff021b82 */ /* 0x000ee40000000800 */
        /* <DEDUP_REMOVED lines=8> */
[----:B-1----:R-:W-:Y:S01]  /*208a0*/  @P5 FMUL.FTZ R5, R5, 0.69314718246459960938 ;  /* 0x3f31721805055820 */ /* 0x002fe20000410000 */
[----:B------:R-:W-:-:S02]  /*208b0*/  MOV R25, 0x7f800000 ;  /* 0x7f80000000197802 */ /* 0x000fc40000000f00 */
[----:B------:R1:W-:Y:S01]  /*208c0*/  STS [R0+0x1000], R9 ;  /* 0x0010000900007388 */ /* 0x0003e20000000800 */
[----:B----45:R-:W-:-:S03]  /*208d0*/  @P5 FFMA.FTZ R25, R134, R8, R5 ;  /* 0x0000000886195223 */ /* 0x030fc60000010005 */
[----:B------:R4:W-:Y:S01]  /*208e0*/  STS [R0+0x1200], R19 ;  /* 0x0012001300007388 */ /* 0x0009e20000000800 */
[----:B------:R-:W-:Y:S01]  /*208f0*/  IMAD R3, R15, R3, RZ ;  /* 0x000000030f037224 */ /* 0x000fe200078e02ff */
[----:B------:R-:W-:Y:S01]  /*20900*/  BAR.SYNC.DEFER_BLOCKING 0x0 ;  /* 0x0000000000007b1d */ /* 0x000fe20000010000 */
[----:B------:R-:W-:-:S03]  /*20910*/  @!P1 MOV R2, 0x1 ;  /* 0x0000000100029802 */ /* 0x000fc60000000f00 */
[----:B------:R-:W-:-:S04]  /*20920*/  SEL R3, R3, RZ, !P2 ;  /* 0x000000ff03037207 */ /* 0x000fc80005000000 */
[----:B---3--:R-:W3:Y:S01]  /*20930*/  @P1 LDC.64 R10, c[0x0][0x2c0] ;  /* 0x0000b000ff0a1b82 */ /* 0x008ee20000000a00 */
[----:B------:R-:W-:Y:S01]  /*20940*/  IMAD R4, R2, UR4, RZ ;  /* 0x0000000402047c24 */ /* 0x000fe2000f8e02ff */
[----:B------:R-:W3:Y:S06]  /*20950*/  @P4 MUFU.LG2 R13, R26 ;  /* 0x0000001a000d4308 */ /* 0x000eec0000000c00 */
[----:B-1----:R-:W1:Y:S01]  /*20960*/  @P6 LDC R9, c[0x0][0x2e8] ;  /* 0x0000ba00ff096b82 */ /* 0x002e620000000800 */
[----:B----4-:R-:W-:Y:S02]  /*20970*/  LOP3.LUT R0, R29, 0xfffffffc, RZ, 0xc0, !PT ;  /* 0xfffffffc1d007812 */ /* 0x010fe400078ec0ff */
[----:B------:R-:W-:-:S02]  /*20980*/  MOV R19, 0x7f800000 ;  /* 0x7f80000000137802 */ /* 0x000fc40000000f00 */
[----:B------:R-:W-:Y:S01]  /*20990*/  IADD3 R14, -R0, R37, RZ ;  /* 0x00000025000e7210 */ /* 0x000fe20007ffe1ff */
[----:B---3--:R-:W-:Y:S01]  /*209a0*/  @P1 IMAD R0, R11, R10, RZ ;  /* 0x0000000a0b001224 */ /* 0x008fe200078e02ff */
[----:B------:R-:W-:Y:S01]  /*209b0*/  @!P1 MOV R0, R12 ;  /* 0x0000000c00009202 */ /* 0x000fe20000000f00 */
[----:B------:R-:W3:Y:S01]  /*209c0*/  @P3 LDC R10, c[0x0][0x2e8] ;  /* 0x0000ba00ff0a3b82 */ /* 0x000ee20000000800 */
[----:B------:R-:W-:-:S03]  /*209d0*/  @P4 FMUL.FTZ R5, R13, 0.69314718246459960938 ;  /* 0x3f3172180d054820 */ /* 0x000fc60000410000 */
[----:B------:R-:W-:Y:S01]  /*209e0*/  IMAD R0, R38, R0, R3 ;  /* 0x0000000026007224 */ /* 0x000fe200078e0203 */
[----:B------:R-:W-:Y:S01]  /*209f0*/  SHF.L.U32 R3, R4, 0x7, RZ ;  /* 0x0000000704037819 */ /* 0x000fe200000006ff */
[----:B------:R-:W-:Y:S02]  /*20a00*/  @P3 FMUL.FTZ R4, R7, 0.69314718246459960938 ;  /* 0x3f31721807043820 */ /* 0x000fe40000410000 */
[----:B------:R-:W4:Y:S01]  /*20a10*/  @P4 LDC R11, c[0x0][0x2e8] ;  /* 0x0000ba00ff0b4b82 */ /* 0x000f220000000800 */
[----:B-1----:R-:W-:Y:S01]  /*20a20*/  @P6 FFMA.FTZ R24, R135, R9, R6 ;  /* 0x0000000987186223 */ /* 0x002fe20000010006 */
[----:B------:R-:W-:Y:S02]  /*20a30*/  SHF.R.S32.HI R6, RZ, 0x1f, R3 ;  /* 0x0000001fff067819 */ /* 0x000fe40000011403 */
[--C-:B------:R-:W-:Y:S02]  /*20a40*/  IADD3 R3, P2, P1, R3, R22, R0.reuse ;  /* 0x0000001603037210 */ /* 0x100fe4000795e000 */
[----:B------:R-:W-:Y:S01]  /*20a50*/  SHF.R.S32.HI R0, RZ, 0x1f, R0 ;  /* 0x0000001fff007819 */ /* 0x000fe20000011400 */
[----:B---3--:R-:W-:Y:S01]  /*20a60*/  @P3 FFMA.FTZ R18, R132, R10, R4 ;  /* 0x0000000a84123223 */ /* 0x008fe20000010004 */
[----:B------:R-:W-:-:S02]  /*20a70*/  SHF.L.U32 R10, R14, 0x3, RZ ;  /* 0x000000030e0a7819 */ /* 0x000fc400000006ff */
[----:B------:R-:W-:Y:S01]  /*20a80*/  IADD3.X R4, R6, R23, R0, P2, P1 ;  /* 0x0000001706047210 */ /* 0x000fe200017e2400 */
[----:B----4-:R-:W-:Y:S01]  /*20a90*/  @P4 FFMA.FTZ R19, R133, R11, R5 ;  /* 0x0000000b85134223 */ /* 0x010fe20000010005 */
[----:B--2---:R1:W2:Y:S01]  /*20aa0*/  LDS.128 R32, [R39+0x1800] ;  /* 0x0018000027207984 */ /* 0x0042a20000000c00 */
[----:B------:R-:W-:Y:S05]  /*20ab0*/  @P0 BRA `(.L_x_771) ;  /* 0x0000000000900947 */ /* 0x000fea0003800000 */
[----:B------:R-:W3:Y:S02]  /*20ac0*/  LDL.LU R40, [R1+0x2fc] ;  /* 0x0002fc0001287983 */ /* 0x000ee40000300800 */
[C---:B---3--:R-:W-:Y:S01]  /*20ad0*/  VIADD R0, R40.reuse, 0x8 ;  /* 0x0000000828007836 */ /* 0x048fe20000000000 */
        /* <DEDUP_REMOVED lines=14> */
[----:B------:R-:W-:Y:S02]  /*20bc0*/  @!P4 IADD3 R11, P1, R6, R3, RZ ;  /* 0x00000003060bc210 */ /* 0x000fe40007f3e0ff */
[----:B------:R-:W-:-:S02]  /*20bd0*/  @!P5 LEA.HI.X.SX32 R0, R0, R4, 0x1, P2 ;  /* 0x000000040000d211 */ /* 0x000fc400010f0eff */
[----:B------:R-:W5:Y:S01]  /*20be0*/  @!P4 LDC.64 R20, c[0x0][0x2b0] ;  /* 0x0000ac00ff14cb82 */ /* 0x000f620000000a00 */
[-C--:B------:R-:W-:Y:S02]  /*20bf0*/  @!P6 LEA.HI.X.SX32 R7, R7, R4.reuse, 0x1, P0 ;  /* 0x000000040707e211 */ /* 0x080fe400000f0eff */
[----:B------:R-:W-:Y:S02]  /*20c00*/  @!P4 LEA.HI.X.SX32 R13, R6, R4, 0x1, P1 ;  /* 0x00000004060dc211 */ /* 0x000fe400008f0eff */
[----:B------:R-:W-:-:S03]  /*20c10*/  @!P3 IADD3 R3, P0, R5, R3, RZ ;  /* 0x000000030503b210 */ /* 0x000fc60007f1e0ff */
[----:B------:R-:W1:Y:S01]  /*20c20*/  @!P3 LDC.64 R22, c[0x0][0x2b0] ;  /* 0x0000ac00ff16bb82 */ /* 0x000e620000000a00 */
[----:B---3--:R-:W-:Y:S02]  /*20c30*/  @!P6 LEA R8, P2, R9, R14, 0x2 ;  /* 0x0000000e0908e211 */ /* 0x008fe400078410ff */
        /* <DEDUP_REMOVED lines=12> */
.L_x_771:
[----:B------:R-:W-:Y:S05]  /*20d00*/  BSYNC B0 ;  /* 0x0000000000007941 */ /* 0x000fea0003800000 */
.L_x_770:
[----:B------:R4:W1:Y:S01]  /*20d10*/  LDS.128 R12, [R39] ;  /* 0x00000000270c7984 */ /* 0x0008620000000c00 */
[----:B------:R-:W-:Y:S01]  /*20d20*/  UIMAD UR18, UR4, -0x80, UR18 ;  /* 0xffffff80041278a4 */ /* 0x000fe2000f8e0212 */
[C---:B------:R-:W-:Y:S01]  /*20d30*/  LEA.HI.SX32 R0, R28.reuse, 0x40, 0x1e ;  /* 0x000000401c007811 */ /* 0x040fe200078ff2ff */
[----:B------:R-:W-:Y:S01]  /*20d40*/  BSSY B0, `(.L_x_772) ;  /* 0x0000021000007945 */ /* 0x000fe20003800000 */
[----:B------:R-:W-:Y:S01]  /*20d50*/  ULDC UR4, c[0x0][0x2d0] ;  /* 0x0000b40000047ab9 */ /* 0x000fe20000000800 */
[----:B---3--:R-:W-:Y:S02]  /*20d60*/  LEA.HI.SX32 R2, R28, 0x20, 0x1e ;  /* 0x000000201c027811 */ /* 0x008fe400078ff2ff */
        /* <DEDUP_REMOVED lines=19> */
[----:B-1--4-:R-:W-:Y:S06]  /*20ea0*/  @P3 BRA `(.L_x_773) ;  /* 0x0000000000283947 */ /* 0x012fec0003800000 */
        /* <DEDUP_REMOVED lines=10> */
.L_x_773:
[----:B------:R-:W-:Y:S05]  /*20f50*/  BSYNC B0 ;  /* 0x0000000000007941 */ /* 0x000fea0003800000 */
.L_x_772:
[----:B-1----:R1:W3:Y:S01]  /*20f60*/  LDS.128 R12, [R39+0x800] ;  /* 0x00080000270c7984 */ /* 0x0022e20000000c00 */
        /* <DEDUP_REMOVED lines=15> */
.L_x_775:
[----:B------:R-:W-:Y:S05]  /*21060*/  BSYNC B0 ;  /* 0x0000000000007941 */ /* 0x000fea0003800000 */
.L_x_774:
        /* <DEDUP_REMOVED lines=16> */
.L_x_777:
[----:B------:R-:W-:Y:S05]  /*21170*/  BSYNC B0 ;  /* 0x0000000000007941 */ /* 0x000fea0003800000 */
.L_x_776:
        /* <DEDUP_REMOVED lines=15> */
.L_x_734:
[----:B------:R-:W-:Y:S01]  /*21270*/  UISETP.NE.AND UP2, UPT, UR16, -0x1, UPT ;  /* 0xffffffff1000788c */ /* 0x000fe2000bf45270 */
[----:B------:R-:W1:Y:S01]  /*21280*/  S2R R2, SR_TID.X ;  /* 0x0000000000027919 */ /* 0x000e620000002100 */
[----:B------:R-:W-:Y:S01]  /*21290*/  ULDC.U8 UR7, c[0x0][0x3d8] ;  /* 0x0000f60000077ab9 */ /* 0x000fe20000000000 */
[----:B------:R-:W-:Y:S02]  /*212a0*/  UIADD3 UR18, -UR27, UR18, URZ ;  /* 0x000000121b127290 */ /* 0x000fe4000fffe13f */
[----:B------:R-:W-:-:S06]  /*212b0*/  UISETP.NE.AND UP3, UPT, UR7, URZ, UPT ;  /* 0x0000003f0700728c */ /* 0x000fcc000bf65270 */
[----:B------:R-:W-:Y:S01]  /*212c0*/  @UP2 ULDC.64 UR4, c[0x0][0x298] ;  /* 0x0000a60000042ab9 */ /* 0x000fe20000000a00 */
[----:B------:R-:W-:Y:S02]  /*212d0*/  @!UP2 USHF.R.S32.HI UR10, URZ, 0x1f, UR33 ;  /* 0x0000001f3f0aa899 */ /* 0x000fe40008011421 */
[----:B------:R-:W-:-:S04]  /*212e0*/  @UP2 UIMAD.WIDE.U32 UR8, UR16, UR4, URZ ;  /* 0x00000004100822a5 */ /* 0x000fc8000f8e003f */
[----:B------:R-:W-:-:S03]  /*212f0*/  @UP2 UIMAD UR6, UR16, UR5, UR9 ;  /* 0x00000005100622a4 */ /* 0x000fc6000f8e0209 */
[----:B------:R-:W-:Y:S01]  /*21300*/  ULDC.U8 UR9, c[0x0][0x3d9] ;  /* 0x0000f64000097ab9 */ /* 0x000fe20000000000 */
[----:B------:R-:W-:Y:S01]  /*21310*/  @!UP2 ULDC.64 UR4, c[0x0][0x290] ;  /* 0x0000a4000004aab9 */ /* 0x000fe20000000a00 */
[----:B------:R-:W-:Y:S02]  /*21320*/  UISETP.NE.AND UP1, UPT, UR9, URZ, UPT ;  /* 0x0000003f0900728c */ /* 0x000fe4000bf25270 */
[----:B------:R-:W-:Y:S02]  /*21330*/  UISETP.EQ.AND UP3, UPT, UR9, URZ, UP3 ;  /* 0x0000003f0900728c */ /* 0x000fe40009f62270 */
[----:B------:R-:W-:Y:S02]  /*21340*/  @!UP2 UIMAD UR10, UR10, UR4, URZ ;  /* 0x000000040a0aa2a4 */ /* 0x000fe4000f8e023f */
[----:B------:R-:W-:Y:S01]  /*21350*/  UISETP.NE.OR UP0, UPT, UR16, -0x1, !UP3 ;  /* 0xffffffff1000788c */ /* 0x000fe2000df05670 */
[----:B------:R-:W-:Y:S01]  /*21360*/  PLOP3.LUT P0, PT, PT, PT, UP1, 0x80, 0x0 ;  /* 0x000000000000781c */ /* 0x000fe20003f0f018 */
[----:B------:R-:W-:-:S02]  /*21370*/  @!UP2 UIMAD.WIDE.U32 UR14, UR33, UR4, URZ ;  /* 0x00000004210ea2a5 */ /* 0x000fc4000f8e003f */
[----:B------:R-:W-:Y:S01]  /*21380*/  @!UP2 UIMAD UR9, UR33, UR5, UR10 ;  /* 0x000000052109a2a4 */ /* 0x000fe2000f8e020a */
[----:B-1----:R-:W-:Y:S01]  /*21390*/  LEA.HI R8, R19, R2, RZ, 0x2 ;  /* 0x0000000213087211 */ /* 0x002fe200078f10ff */
[----:B------:R-:W-:Y:S01]  /*213a0*/  @UP1 ULDC UR12, c[0x0][0x2c0] ;  /* 0x0000b000000c1ab9 */ /* 0x000fe20000000800 */
[----:B------:R-:W-:Y:S01]  /*213b0*/  @UP1 ULDC.64 UR4, c[0x0][0x2c0] ;  /* 0x0000b00000041ab9 */ /* 0x000fe20000000a00 */
[----:B------:R-:W-:Y:S01]  /*213c0*/  @!UP3 UMOV UR20, URZ ;  /* 0x0000003f0014bc82 */ /* 0x000fe20008000000 */
[----:B------:R-:W-:Y:S01]  /*213d0*/  @UP1 UIMAD UR11, UR5, UR4, URZ ;  /* 0x00000004050b12a4 */ /* 0x000fe2000f8e023f */
[----:B------:R-:W-:Y:S01]  /*213e0*/  LOP3.LUT R0, R8, 0xfffffffc, RZ, 0xc0, !PT ;  /* 0xfffffffc08007812 */ /* 0x000fe200078ec0ff */
[----:B------:R-:W-:Y:S01]  /*213f0*/  @!UP3 UMOV UR21, URZ ;  /* 0x0000003f0015bc82 */ /* 0x000fe20008000000 */
[----:B------:R-:W-:Y:S01]  /*21400*/  @UP3 ULDC UR4, c[0x0][0x2c4] ;  /* 0x0000b10000043ab9 */ /* 0x000fe20000000800 */
[----:B------:R-:W-:Y:S01]  /*21410*/  SHF.R.S32.HI R8, RZ, 0x2, R8 ;  /* 0x00000002ff087819 */ /* 0x000fe20000011408 */
[----:B------:R-:W-:Y:S01]  /*21420*/  @!UP0 UIMAD UR16, UR33, UR4, URZ ;  /* 0x00000004211082a4 */ /* 0x000fe2000f8e023f */
[----:B------:R-:W-:Y:S01]  /*21430*/  IMAD.IADD R0, R2, 0x1, -R0 ;  /* 0x0000000102007824 */ /* 0x000fe200078e0a00 */
[----:B------:R-:W-:Y:S01]  /*21440*/  @UP1 UMOV UR10, 0x1 ;  /* 0x00000001000a1882 */ /* 0x000fe20000000000 */
[C---:B------:R-:W-:Y:S01]  /*21450*/  ISETP.GE.AND P4, PT, R8.reuse, UR18, PT ;  /* 0x0000001208007c0c */ /* 0x040fe2000bf86270 */
[----:B------:R-:W-:Y:S01]  /*21460*/  @UP3 USHF.R.S32.HI UR4, URZ, 0x1f, UR16 ;  /* 0x0000001f3f043899 */ /* 0x000fe20008011410 */
[C---:B------:R-:W-:Y:S01]  /*21470*/  VIADD R14, R8.reuse, 0x20 ;  /* 0x00000020080e7836 */ /* 0x040fe20000000000 */
[----:B------:R-:W-:Y:S01]  /*21480*/  @!UP2 UIADD3 UR6, UR15, UR9, URZ ;  /* 0x000000090f06a290 */ /* 0x000fe2000fffe03f */
[C---:B------:R-:W-:Y:S01]  /*21490*/  VIADD R15, R8.reuse, 0x40 ;  /* 0x00000040080f7836 */ /* 0x040fe20000000000 */
[----:B------:R-:W-:Y:S01]  /*214a0*/  @!UP2 UMOV UR8, UR14 ;  /* 0x0000000e0008ac82 */ /* 0x000fe20008000000 */
[----:B------:R-:W-:Y:S01]  /*214b0*/  VIADD R16, R8, 0x60 ;  /* 0x0000006008107836 */ /* 0x000fe20000000000 */
[----:B------:R-:W-:Y:S01]  /*214c0*/  @UP3 UMOV UR20, UR16 ;  /* 0x0000001000143c82 */ /* 0x000fe20008000000 */
[----:B------:R-:W-:Y:S01]  /*214d0*/  @UP3 UMOV UR21, UR4 ;  /* 0x0000000400153c82 */ /* 0x000fe20008000000 */
[----:B------:R-:W-:-:S02]  /*214e0*/  ISETP.GE.AND P3, PT, R14, UR18, PT ;  /* 0x000000120e007c0c */ /* 0x000fc4000bf66270 */
[----:B------:R-:W-:Y:S02]  /*214f0*/  ISETP.GE.AND P2, PT, R15, UR18, PT ;  /* 0x000000120f007c0c */ /* 0x000fe4000bf46270 */
[----:B------:R-:W-:Y:S02]  /*21500*/  ISETP.GE.AND P1, PT, R16, UR18, PT ;  /* 0x0000001210007c0c */ /* 0x000fe4000bf26270 */
[----:B------:R-:W-:Y:S01]  /*21510*/  ISETP.NE.OR P4, PT, R0, RZ, P4 ;  /* 0x000000ff0000720c */ /* 0x000fe20002785670 */
[----:B------:R-:W-:-:S12]  /*21520*/  @P0 BRA `(.L_x_778) ;  /* 0x0000000000180947 */ /* 0x000fd80003800000 */
[----:B------:R-:W-:Y:S01]  /*21530*/  UISETP.NE.AND UP0, UPT, UR7, URZ, UPT ;  /* 0x0000003f0700728c */ /* 0x000fe2000bf05270 */
[----:B------:R-:W-:Y:S01]  /*21540*/  ULDC UR11, c[0x0][0x2c4] ;  /* 0x0000b100000b7ab9 */ /* 0x000fe20000000800 */
[----:B------:R-:W-:Y:S01]  /*21550*/  ULDC UR10, c[0x0][0x270] ;  /* 0x00009c00000a7ab9 */ /* 0x000fe20000000800 */
[----:B------:R-:W-:-:S08]  /*21560*/  UMOV UR12, 0x1 ;  /* 0x00000001000c7882 */ /* 0x000fd00000000000 */
[----:B------:R-:W-:Y:S02]  /*21570*/  @UP0 ULDC UR11, c[0x0][0x2e4] ;  /* 0x0000b900000b0ab9 */ /* 0x000fe40000000800 */
[----:B------:R-:W-:-:S12]  /*21580*/  UIMAD UR10, UR11, UR10, URZ ;  /* 0x0000000a0b0a72a4 */ /* 0x000fd8000f8e023f */
.L_x_778:
[----:B------:R-:W-:Y:S01]  /*21590*/  USHF.R.S32.HI UR7, URZ, 0x1f, UR32 ;  /* 0x0000001f3f077899 */ /* 0x000fe20008011420 */
[C---:B------:R-:W-:Y:S01]  /*215a0*/  ISETP.NE.OR P3, PT, R0.reuse, RZ, P3 ;  /* 0x000000ff0000720c */ /* 0x040fe20001f65670 */
[----:B------:R-:W-:Y:S01]  /*215b0*/  ULDC.64 UR4, c[0x0][0x2a0] ;  /* 0x0000a80000047ab9 */ /* 0x000fe20000000a00 */
[C---:B------:R-:W-:Y:S01]  /*215c0*/  ISETP.NE.OR P2, PT, R0.reuse, RZ, P2 ;  /* 0x000000ff0000720c */ /* 0x040fe20001745670 */
[----:B------:R-:W-:Y:S01]  /*215d0*/  UIMAD UR7, UR7, UR4, URZ ;  /* 0x00000004070772a4 */ /* 0x000fe2000f8e023f */
[C---:B------:R-:W-:Y:S01]  /*215e0*/  ISETP.NE.OR P1, PT, R0.reuse, RZ, P1 ;  /* 0x000000ff0000720c */ /* 0x040fe20000f25670 */
[----:B------:R-:W-:Y:S01]  /*215f0*/  IMAD.SHL.U32 R0, R0, 0x8, RZ ;  /* 0x0000000800007824 */ /* 0x000fe200078e00ff */
[----:B------:R-:W-:Y:S01]  /*21600*/  UIMAD UR10, UR33, UR10, URZ ;  /* 0x0000000a210a72a4 */ /* 0x000fe2000f8e023f */
[----:B------:R-:W-:Y:S01]  /*21610*/  IMAD.U32 R6, RZ, RZ, UR4 ;  /* 0x00000004ff067e24 */ /* 0x000fe2000f8e00ff */
[----:B------:R-:W-:Y:S01]  /*21620*/  ULDC UR4, c[0x0][0x2d0] ;  /* 0x0000b40000047ab9 */ /* 0x000fe20000000800 */
[----:B------:R-:W-:Y:S01]  /*21630*/  UIMAD UR27, UR27, UR12, URZ ;  /* 0x0000000c1b1b72a4 */ /* 0x000fe2000f8e023f */
[C---:B------:R-:W-:Y:S01]  /*21640*/  ISETP.GE.AND P5, PT, R0.reuse, UR4, PT ;  /* 0x0000000400007c0c */ /* 0x040fe2000bfa6270 */
[----:B------:R-:W-:Y:S01]  /*21650*/  USEL UR10, UR10, URZ, !UP3 ;  /* 0x0000003f0a0a7287 */ /* 0x000fe2000d800000 */
[----:B------:R-:W-:Y:S01]  /*21660*/  IADD3 R2, P0, R0, UR8, RZ ;  /* 0x0000000800027c10 */ /* 0x000fe2000ff1e0ff */
[----:B------:R-:W-:Y:S01]  /*21670*/  UIMAD UR5, UR32, UR5, UR7 ;  /* 0x00000005200572a4 */ /* 0x000fe2000f8e0207 */
[----:B------:R-:W-:Y:S01]  /*21680*/  ISETP.GE.OR P6, PT, R8, UR18, P5 ;  /* 0x0000001208007c0c */ /* 0x000fe2000afc6670 */
[----:B------:R-:W-:Y:S01]  /*21690*/  UIMAD UR10, UR32, UR11, UR10 ;  /* 0x0000000b200a72a4 */ /* 0x000fe2000f8e020a */
[----:B------:R-:W-:Y:S01]  /*216a0*/  LEA.HI.X.SX32 R3, R0, UR6, 0x1, P0 ;  /* 0x0000000600037c11 */ /* 0x000fe200080f0eff */
[----:B------:R-:W-:Y:S01]  /*216b0*/  USHF.R.S32.HI UR4, URZ, 0x1f, UR27 ;  /* 0x0000001f3f047899 */ /* 0x000fe2000801141b */
[----:B------:R-:W-:Y:S01]  /*216c0*/  SHF.R.S32.HI R9, RZ, 0x1f, R8 ;  /* 0x0000001fff097819 */ /* 0x000fe20000011408 */
[----:B------:R-:W-:Y:S01]  /*216d0*/  USHF.R.S32.HI UR7, URZ, 0x1f, UR10 ;  /* 0x0000001f3f077899 */ /* 0x000fe2000801140a */
[----:B------:R-:W-:Y:S01]  /*216e0*/  IMAD.U32 R4, RZ, RZ, UR17 ;  /* 0x00000011ff047e24 */ /* 0x000fe2000f8e00ff */
[----:B------:R-:W-:Y:S01]  /*216f0*/  UIADD3 UR6, UP1, UP0, UR27, UR20, UR10 ;  /* 0x000000141b067290 */ /* 0x000fe2000f83e00a */
[----:B------:R-:W-:Y:S01]  /*21700*/  IMAD.WIDE.U32 R6, R6, UR32, R2 ;  /* 0x0000002006067c25 */ /* 0x000fe2000f8e0002 */
[----:B------:R-:W-:Y:S01]  /*21710*/  BSSY B0, `(.L_x_779) ;  /* 0x0000010000007945 */ /* 0x000fe20003800000 */
[----:B------:R-:W-:Y:S01]  /*21720*/  ISETP.GE.OR P0, PT, R14, UR18, P5 ;  /* 0x000000120e007c0c */ /* 0x000fe2000af06670 */
[----:B------:R-:W-:Y:S01]  /*21730*/  UIADD3.X UR20, UR4, UR21, UR7, UP1, UP0 ;  /* 0x0000001504147290 */ /* 0x000fe20008fe0407 */
[----:B------:R-:W-:-:S02]  /*21740*/  VIADD R5, R7, UR5 ;  /* 0x0000000507057c36 */ /* 0x000fc40008000000 */
[----:B------:R-:W-:Y:S01]  /*21750*/  IMAD.WIDE R2, R4, 0x80, R8 ;  /* 0x0000008004027825 */ /* 0x000fe200078e0208 */
[----:B------:R-:W-:Y:S08]  /*21760*/  @P6 BRA `(.L_x_780) ;  /* 0x0000000000286947 */ /* 0x000ff00003800000 */
        /* <DEDUP_REMOVED lines=10> */
.L_x_780:
[----:B------:R-:W-:Y:S05]  /*21810*/  BSYNC B0 ;  /* 0x0000000000007941 */ /* 0x000fea0003800000 */
.L_x_779:
        /* <DEDUP_REMOVED lines=17> */
.L_x_782:
[----:B------:R-:W-:Y:S05]  /*21930*/  BSYNC B0 ;  /* 0x0000000000007941 */ /* 0x000fea0003800000 */
.L_x_781:
        /* <DEDUP_REMOVED lines=15> */
.L_x_784:
[----:B------:R-:W-:Y:S05]  /*21a30*/  BSYNC B0 ;  /* 0x0000000000007941 */ /* 0x000fea0003800000 */
.L_x_783:
        /* <DEDUP_REMOVED lines=14> */
.L_x_786:
[----:B------:R-:W-:Y:S05]  /*21b20*/  BSYNC B0 ;  /* 0x0000000000007941 */ /* 0x000fea0003800000 */
.L_x_785:
        /* <DEDUP_REMOVED lines=10> */
.L_x_788:
[----:B------:R-:W-:Y:S05]  /*21bd0*/  BSYNC B0 ;  /* 0x0000000000007941 */ /* 0x000fea0003800000 */
.L_x_787:
        /* <DEDUP_REMOVED lines=10> */
.L_x_790:
[----:B------:R-:W-:Y:S05]  /*21c80*/  BSYNC B0 ;  /* 0x0000000000007941 */ /* 0x000fea0003800000 */
.L_x_789:
        /* <DEDUP_REMOVED lines=10> */
.L_x_792:
[----:B------:R-:W-:Y:S05]  /*21d30*/  BSYNC B0 ;  /* 0x0000000000007941 */ /* 0x000fea0003800000 */
.L_x_791:
        /* <DEDUP_REMOVED lines=10> */
.L_x_793:
        /* <DEDUP_REMOVED lines=10> */
.L_x_1320:


//--------------------- .text._ZN5flash16flash_fwd_kernelI23Flash_fwd_kernel_traitsILi32ELi128ELi128ELi4ELb0ELb0EN7cutlass6half_tE19Flash_kernel_traitsILi32ELi128ELi128ELi4ES3_EELb0ELb0ELb0ELb1ELb0ELb0ELb1ELb0EEEvNS_16Flash_fwd_paramsE --------------------------
	.section	.text._ZN5flash16flash_fwd_kernelI23Flash_fwd_kernel_traitsILi32ELi128ELi128ELi4ELb0ELb0EN7cutlass6half_tE19Flash_kernel_traitsILi32ELi128ELi128ELi4ES3_EELb0ELb0ELb0ELb1ELb0ELb0ELb1ELb0EEEvNS_16Flash_fwd_paramsE,"ax",@progbits
	.align	128
        .global         _ZN5flash16flash_fwd_kernelI23Flash_fwd_kernel_traitsILi32ELi128ELi128ELi4ELb0ELb0EN7cutlass6half_tE19Flash_kernel_traitsILi32ELi128ELi128ELi4ES3_EELb0ELb0ELb0ELb1ELb0ELb0ELb1ELb0EEEvNS_16Flash_fwd_paramsE
        .type           _ZN5flash16flash_fwd_kernelI23Flash_fwd_kernel_traitsILi32ELi128ELi128ELi4ELb0ELb0EN7cutlass6half_tE19Flash_kernel_traitsILi32ELi128ELi128ELi4ES3_EELb0ELb0ELb0ELb1ELb0ELb0ELb1ELb0EEEvNS_16Flash_fwd_paramsE,@function
        .size           _ZN5flash16flash_fwd_kernelI23Flash_fwd_kernel_traitsILi32ELi128ELi128ELi4ELb0ELb0EN7cutlass6half_tE19Flash_kernel_traitsILi32ELi128ELi128ELi4ES3_EELb0ELb0ELb0ELb1ELb0ELb0ELb1ELb0EEEvNS_16Flash_fwd_paramsE,(.L_x_1321 - _ZN5flash16flash_fwd_kernelI23Flash_fwd_kernel_traitsILi32ELi128ELi128ELi4ELb0ELb0EN7cutlass6half_tE19Flash_kernel_traitsILi32ELi128ELi128ELi4ES3_EELb0ELb0ELb0ELb1ELb0ELb0ELb1ELb0EEEvNS_16Flash_fwd_paramsE)
        .other          _ZN5flash16flash_fwd_kernelI23Flash_fwd_kernel_traitsILi32ELi128ELi128ELi4ELb0ELb0EN7cutlass6half_tE19Flash_kernel_traitsILi32ELi128ELi128ELi4ES3_EELb0ELb0ELb0ELb1ELb0ELb0ELb1ELb0EEEvNS_16Flash_fwd_paramsE,@"STO_CUDA_ENTRY STV_DEFAULT"
_ZN5flash16flash_fwd_kernelI23Flash_fwd_kernel_traitsILi32ELi128ELi128ELi4ELb0ELb0EN7cutlass6half_tE19Flash_kernel_traitsILi32ELi128ELi128ELi4ES3_EELb0ELb0ELb0ELb1ELb0ELb0ELb1ELb0EEEvNS_16Flash_fwd_paramsE:
.text._ZN5flash16flash_fwd_kernelI23Flash_fwd_kernel_traitsILi32ELi128ELi128ELi4ELb0ELb0EN7cutlass6half_tE19Flash_kernel_traitsILi32ELi128ELi128ELi4ES3_EELb0ELb0ELb0ELb1ELb0ELb0ELb1ELb0EEEvNS_16Flash_fwd_paramsE:
        /* <DEDUP_REMOVED lines=41> */
.L_x_794:
[----:B-1----:R-:W1:Y:S02]  /*0290*/  LDC R4, c[0x0][0x2c8] ;  /* 0x0000b200ff047b82 */ /* 0x002e640000000800 */
.L_x_795:
        /* <DEDUP_REMOVED lines=19> */
[----:B------:R-:W-:Y:S01]  /*03d0*/  SHF.R.S32.HI R26, RZ, 0x1f, R233 ;  /* 0x0000001fff1a7819 */ /* 0x000fe200000114e9 */
[----:B------:R-:W-:Y:S01]  /*03e0*/  IMAD.MOV.U32 R239, RZ, RZ, R29 ;  /* 0x000000ffffef7224 */ /* 0x000fe200078e001d */
[----:B------:R-:W-:Y:S02]  /*03f0*/  ISETP.NE.AND P1, PT, R31, -0x1, PT ;  /* 0xffffffff1f00780c */ /* 0x000fe40003f25270 */
[CC--:B------:R-:W-:Y:S02]  /*0400*/  LEA.HI R6, R26.reuse, R233.reuse, RZ, 0x4 ;  /* 0x000000e91a067211 */ /* 0x0c0fe400078f20ff */
[----:B------:R-:W-:Y:S02]  /*0410*/  LEA.HI R25, R26, R233, RZ, 0x2 ;  /* 0x000000e91a197211 */ /* 0x000fe400078f10ff */
[----:B------:R-:W-:Y:S02]  /*0420*/  SHF.R.S32.HI R5, RZ, 0x4, R6 ;  /* 0x00000004ff057819 */ /* 0x000fe40000011406 */
[----:B------:R-:W-:-:S02]  /*0430*/  SHF.R.S32.HI R10, RZ, 0x2, R25 ;  /* 0x00000002ff0a7819 */ /* 0x000fc40000011419 */
[----:B------:R-:W-:Y:S02]  /*0440*/  LEA.HI R7, R6, R5, RZ, 0x1 ;  /* 0x0000000506077211 */ /* 0x000fe400078f08ff */
[----:B------:R-:W-:Y:S01]  /*0450*/  ISETP.NE.AND P0, PT, R14, -0x1, PT ;  /* 0xffffffff0e00780c */ /* 0x000fe20003f05270 */
[----:B------:R-:W2:Y:S01]  /*0460*/  @!P1 LDC.64 R16, c[0x0][0x228] ;  /* 0x00008a00ff109b82 */ /* 0x000ea20000000a00 */
[--C-:B------:R-:W-:Y:S02]  /*0470*/  SHF.R.S32.HI R11, RZ, 0x1f, R10.reuse ;  /* 0x0000001fff0b7819 */ /* 0x100fe4000001140a */
[----:B------:R-:W-:Y:S01]  /*0480*/  LEA.HI R196, R26, R233, RZ, 0x5 ;  /* 0x000000e91ac47211 */ /* 0x000fe200078f28ff */
[----:B------:R-:W-:-:S03]  /*0490*/  IMAD.WIDE R38, R15, 0x80, R10 ;  /* 0x000000800f267825 */ /* 0x000fc600078e020a */
[----:B------:R-:W-:Y:S01]  /*04a0*/  SHF.R.S32.HI R191, RZ, 0x5, R196 ;  /* 0x00000005ffbf7819 */ /* 0x000fe200000114c4 */
[----:B------:R-:W3:Y:S01]  /*04b0*/  @P1 LDC.64 R18, c[0x0][0x240] ;  /* 0x00009000ff121b82 */ /* 0x000ee20000000a00 */
[----:B-1----:R-:W-:Y:S01]  /*04c0*/  IABS R0, R35 ;  /* 0x0000002300007213 */ /* 0x002fe20000000000 */
[----:B------:R-:W-:Y:S04]  /*04d0*/  STL.64 [R1+0x70], R38 ;  /* 0x0000702601007387 */ /* 0x000fe80000100a00 */
[----:B------:R-:W-:Y:S02]  /*04e0*/  IMAD.MOV.U32 R33, RZ, RZ, R0 ;  /* 0x000000ffff217224 */ /* 0x000fe400078e0000 */
[----:B------:R-:W-:Y:S01]  /*04f0*/  VIADD R0, R77, 0x7f ;  /* 0x0000007f4d007836 */ /* 0x000fe20000000000 */
[----:B------:R-:W1:Y:S01]  /*0500*/  @P0 LDC.64 R208, c[0x0][0x250] ;  /* 0x00009400ffd00b82 */ /* 0x000e620000000a00 */
[----:B------:R-:W4:Y:S03]  /*0510*/  I2F.RP R2, R33 ;  /* 0x0000002100027306 */ /* 0x000f260000209400 */
[----:B------:R-:W-:-:S04]  /*0520*/  SHF.R.S32.HI R4, RZ, 0x1f, R0 ;  /* 0x0000001fff047819 */ /* 0x000fc80000011400 */
[----:B------:R-:W-:Y:S01]  /*0530*/  LEA.HI R226, R4, R0, RZ, 0x7 ;  /* 0x0000000004e27211 */ /* 0x000fe200078f38ff */
[----:B------:R-:W5:Y:S01]  /*0540*/  @P0 LDC.64 R78, c[0x0][0x248] ;  /* 0x00009200ff4e0b82 */ /* 0x000f620000000a00 */
[----:B------:R-:W-:-:S05]  /*0550*/  LOP3.LUT R0, R7, 0xfffffffe, RZ, 0xc0, !PT ;  /* 0xfffffffe07007812 */ /* 0x000fca00078ec0ff */
[----:B------:R-:W-:Y:S01]  /*0560*/  IMAD.IADD R27, R5, 0x1, -R0 ;  /* 0x00000001051b7824 */ /* 0x000fe200078e0a00 */
[----:B----4-:R-:W4:Y:S01]  /*0570*/  MUFU.RCP R2, R2 ;  /* 0x0000000200027308 */ /* 0x010f220000001000 */
[----:B------:R-:W-:-:S05]  /*0580*/  IABS R0, R20 ;  /* 0x0000001400007213 */ /* 0x000fca0000000000 */
[----:B------:R-:W-:Y:S01]  /*0590*/  IMAD.MOV.U32 R8, RZ, RZ, R0 ;  /* 0x000000ffff087224 */ /* 0x000fe200078e0000 */
[----:B------:R-:W-:-:S05]  /*05a0*/  LOP3.LUT R0, R6, 0xfffffff0, RZ, 0xc0, !PT ;  /* 0xfffffff006007812 */ /* 0x000fca00078ec0ff */
[----:B------:R-:W-:Y:S02]  /*05b0*/  IMAD.IADD R0, R233, 0x1, -R0 ;  /* 0x00000001e9007824 */ /* 0x000fe400078e0a00 */
[----:B----4-:R-:W-:-:S03]  /*05c0*/  VIADD R2, R2, 0xffffffe ;  /* 0x0ffffffe02027836 */ /* 0x010fc60000000000 */
[----:B------:R-:W-:Y:S01]  /*05d0*/  SHF.R.S32.HI R22, RZ, 0x1f, R0 ;  /* 0x0000001fff167819 */ /* 0x000fe20000011400 */
[----:B------:R-:W4:Y:S03]  /*05e0*/  F2I.FTZ.U32.TRUNC.NTZ R3, R2 ;  /* 0x0000000200037305 */ /* 0x000f26000021f000 */
[----:B------:R-:W-:Y:S01]  /*05f0*/  LEA.HI R32, R22, R0, RZ, 0x3 ;  /* 0x0000000016207211 */ /* 0x000fe200078f18ff */
[----:B----4-:R-:W-:-:S04]  /*0600*/  IMAD.MOV R2, RZ, RZ, -R3 ;  /* 0x000000ffff027224 */ /* 0x010fc800078e0a03 */
[----:B------:R-:W-:Y:S02]  /*0610*/  IMAD R4, R2, R33, RZ ;  /* 0x0000002102047224 */ /* 0x000fe400078e02ff */
[----:B------:R-:W-:-:S04]  /*0620*/  IMAD.MOV.U32 R2, RZ, RZ, RZ ;  /* 0x000000ffff027224 */ /* 0x000fc800078e00ff */
[----:B------:R-:W-:Y:S01]  /*0630*/  IMAD.HI.U32 R5, R3, R4, R2 ;  /* 0x0000000403057227 */ /* 0x000fe200078e0002 */
[----:B------:R-:W-:Y:S02]  /*0640*/  LOP3.LUT R2, R25, 0xfffffffc, RZ, 0xc0, !PT ;  /* 0xfffffffc19027812 */ /* 0x000fe400078ec0ff */
[----:B------:R-:W-:-:S03]  /*0650*/  LEA.HI R3, R26, R233, RZ, 0x3 ;  /* 0x000000e91a037211 */ /* 0x000fc600078f18ff */
[----:B------:R-:W-:Y:S01]  /*0660*/  IMAD.IADD R2, R233, 0x1, -R2 ;  /* 0x00000001e9027824 */ /* 0x000fe200078e0a02 */
[----:B------:R-:W-:Y:S01]  /*0670*/  SHF.R.S32.HI R24, RZ, 0x3, R3 ;  /* 0x00000003ff187819 */ /* 0x000fe20000011403 */
[----:B------:R-:W-:Y:S01]  /*0680*/  IMAD.HI.U32 R13, R5, R8, RZ ;  /* 0x00000008050d7227 */ /* 0x000fe200078e00ff */
[----:B------:R-:W-:Y:S02]  /*0690*/  LOP3.LUT R3, R3, 0xfffffff8, RZ, 0xc0, !PT ;  /* 0xfffffff803037812 */ /* 0x000fe400078ec0ff */
[----:B------:R-:W-:Y:S01]  /*06a0*/  SHF.L.U32 R28, R2, 0x3, RZ ;  /* 0x00000003021c7819 */ /* 0x000fe200000006ff */
[----:B------:R-:W-:Y:S01]  /*06b0*/  IMAD.SHL.U32 R4, R24, 0x40, RZ ;  /* 0x0000004018047824 */ /* 0x000fe200078e00ff */
[----:B------:R-:W-:Y:S01]  /*06c0*/  LEA.HI R2, R0, R0, RZ, 0x1 ;  /* 0x0000000000027211 */ /* 0x000fe200078f08ff */
[----:B------:R-:W-:Y:S02]  /*06d0*/  IMAD.IADD R3, R233, 0x1, -R3 ;  /* 0x00000001e9037824 */ /* 0x000fe400078e0a03 */
[--C-:B------:R-:W-:Y:S01]  /*06e0*/  IMAD.MOV.U32 R238, RZ, RZ, R28.reuse ;  /* 0x000000ffffee7224 */ /* 0x100fe200078e001c */
[----:B------:R-:W-:Y:S01]  /*06f0*/  LOP3.LUT R6, R2, 0x7fffffe, RZ, 0xc0, !PT ;  /* 0x07fffffe02067812 */ /* 0x000fe200078ec0ff */
[----:B------:R-:W-:Y:S01]  /*0700*/  IMAD.MOV.U32 R238, RZ, RZ, R28 ;  /* 0x000000ffffee7224 */ /* 0x000fe200078e001c */
[----:B------:R-:W-:Y:S01]  /*0710*/  LEA.HI R23, R3, R3, RZ, 0x1 ;  /* 0x0000000303177211 */ /* 0x000fe200078f08ff */
[----:B------:R4:W-:Y:S01]  /*0720*/  STL [R1+0x48], R28 ;  /* 0x0000481c01007387 */ /* 0x0009e20000100800 */
[----:B------:R-:W-:Y:S01]  /*0730*/  LOP3.LUT R4, R4, 0xc0, RZ, 0xc0, !PT ;  /* 0x000000c004047812 */ /* 0x000fe200078ec0ff */
[----:B------:R-:W-:Y:S01]  /*0740*/  IMAD.IADD R138, R0, 0x1, -R6 ;  /* 0x00000001008a7824 */ /* 0x000fe200078e0a06 */
[----:B------:R-:W-:-:S02]  /*0750*/  LOP3.LUT R5, R23, 0x3fffffe, RZ, 0xc0, !PT ;  /* 0x03fffffe17057812 */ /* 0x000fc400078ec0ff */
[----:B------:R-:W-:Y:S02]  /*0760*/  LOP3.LUT R9, R4, 0x18, R238, 0xf8, !PT ;  /* 0x0000001804097812 */ /* 0x000fe400078ef8ee */
[----:B------:R-:W-:Y:S01]  /*0770*/  SHF.R.U32.HI R7, RZ, 0x3, R4 ;  /* 0x00000003ff077819 */ /* 0x000fe20000011604 */
[----:B------:R-:W-:Y:S01]  /*0780*/  IMAD.MOV R4, RZ, RZ, -R13 ;  /* 0x000000ffff047224 */ /* 0x000fe200078e0a0d */
[----:B------:R-:W-:Y:S01]  /*0790*/  LEA.HI R0, R25, R10, RZ, 0x1 ;  /* 0x0000000a19007211 */ /* 0x000fe200078f08ff */
[----:B------:R-:W-:Y:S01]  /*07a0*/  IMAD.IADD R30, R3, 0x1, -R5 ;  /* 0x00000001031e7824 */ /* 0x000fe200078e0a05 */
[----:B------:R-:W-:Y:S01]  /*07b0*/  @!P1 SHF.R.S32.HI R3, RZ, 0x1f, R34 ;  /* 0x0000001fff039819 */ /* 0x000fe20000011422 */
[----:B------:R-:W-:Y:S01]  /*07c0*/  IMAD R5, R33, R4, R8 ;  /* 0x0000000421057224 */ /* 0x000fe200078e0208 */
[----:B------:R-:W-:Y:S01]  /*07d0*/  LOP3.LUT R6, R0, 0x7fffffe, RZ, 0xc0, !PT ;  /* 0x07fffffe00067812 */ /* 0x000fe200078ec0ff */
[----:B------:R-:W-:Y:S01]  /*07e0*/  IMAD.IADD R25, R210, 0x1, -R250 ;  /* 0x00000001d2197824 */ /* 0x000fe200078e0afa */
[----:B------:R-:W-:-:S02]  /*07f0*/  SHF.R.S32.HI R4, RZ, 0x1, R2 ;  /* 0x00000001ff047819 */ /* 0x000fc40000011402 */
[----:B------:R-:W-:Y:S01]  /*0800*/  SHF.R.S32.HI R0, RZ, 0x1f, R2 ;  /* 0x0000001fff007819 */ /* 0x000fe20000011402 */
[----:B------:R-:W-:Y:S01]  /*0810*/  IMAD.IADD R6, R10, 0x1, -R6 ;  /* 0x000000010a067824 */ /* 0x000fe200078e0a06 */
[----:B------:R-:W-:Y:S01]  /*0820*/  ISETP.GT.U32.AND P3, PT, R33, R5, PT ;  /* 0x000000052100720c */ /* 0x000fe20003f64070 */
[----:B--2---:R-:W-:Y:S01]  /*0830*/  @!P1 IMAD R2, R3, R16, RZ ;  /* 0x0000001003029224 */ /* 0x004fe200078e02ff */
[----:B------:R-:W-:Y:S01]  /*0840*/  LEA.HI R0, R0, R4, RZ, 0x2 ;  /* 0x0000000400007211 */ /* 0x000fe200078f10ff */
[----:B------:R2:W-:Y:S01]  /*0850*/  STL [R1+0x7c], R25 ;  /* 0x00007c1901007387 */ /* 0x0005e20000100800 */
[----:B------:R-:W-:Y:S01]  /*0860*/  LOP3.LUT R15, R9, R7, RZ, 0x3c, !PT ;  /* 0x00000007090f7212 */ /* 0x000fe200078e3cff */
[----:B------:R-:W-:Y:S01]  /*0870*/  @!P1 IMAD R7, R34, R17, R2 ;  /* 0x0000001122079224 */ /* 0x000fe200078e0202 */
[----:B----4-:R-:W4:Y:S01]  /*0880*/  LDC.64 R28, c[0x0][0x3c8] ;  /* 0x0000f200ff1c7b82 */ /* 0x010f220000000a00 */
[----:B------:R-:W-:Y:S01]  /*0890*/  LEA R6, R191, R6, 0x3 ;  /* 0x00000006bf067211 */ /* 0x000fe200078e18ff */
[----:B---3--:R-:W-:Y:S01]  /*08a0*/  @P1 IMAD.WIDE.U32 R2, R31, R18, RZ ;  /* 0x000000121f021225 */ /* 0x008fe200078e00ff */
[----:B------:R-:W-:-:S03]  /*08b0*/  LOP3.LUT R0, R0, 0xfffffffc, RZ, 0xc0, !PT ;  /* 0xfffffffc00007812 */ /* 0x000fc600078ec0ff */
[----:B------:R-:W-:-:S04]  /*08c0*/  @!P1 IMAD.WIDE.U32 R8, R34, R16, RZ ;  /* 0x0000001022089225 */ /* 0x000fc800078e00ff */
[----:B------:R-:W-:Y:S02]  /*08d0*/  IMAD.U32 R198, R6, 0x20, R15 ;  /* 0x0000002006c67824 */ /* 0x000fe400078e000f */
[----:B------:R-:W-:Y:S02]  /*08e0*/  @P1 IMAD R16, R31, R19, R3 ;  /* 0x000000131f101224 */ /* 0x000fe400078e0203 */
[----:B------:R-:W-:Y:S01]  /*08f0*/  @P1 IMAD.MOV.U32 R15, RZ, RZ, R2 ;  /* 0x000000ffff0f1224 */ /* 0x000fe200078e0002 */
[----:B------:R-:W-:Y:S01]  /*0900*/  LOP3.LUT R2, R20, R35, RZ, 0x3c, !PT ;  /* 0x0000002314027212 */ /* 0x000fe200078e3cff */
[----:B------:R-:W-:Y:S01]  /*0910*/  IMAD.IADD R31, R4, 0x1, -R0 ;  /* 0x00000001041f7824 */ /* 0x000fe200078e0a00 */
[----:B------:R-:W-:Y:S01]  /*0920*/  @!P1 MOV R15, R8 ;  /* 0x00000008000f9202 */ /* 0x000fe20000000f00 */
[----:B------:R-:W-:Y:S01]  /*0930*/  @!P3 IMAD.IADD R5, R5, 0x1, -R33 ;  /* 0x000000010505b824 */ /* 0x000fe200078e0a21 */
[----:B------:R-:W-:Y:S01]  /*0940*/  ISETP.GE.AND P6, PT, R2, RZ, PT ;  /* 0x000000ff0200720c */ /* 0x000fe20003fc6270 */
[----:B------:R-:W-:-:S02]  /*0950*/  @P0 IMAD.IADD R0, R12, 0x1, R14 ;  /* 0x000000010c000824 */ /* 0x000fc400078e020e */
[----:B------:R-:W-:Y:S01]  /*0960*/  @P0 IMAD.IADD R4, R12, 0x1, R14 ;  /* 0x000000010c040824 */ /* 0x000fe200078e020e */
[----:B------:R-:W-:Y:S01]  /*0970*/  ISETP.GE.U32.AND P5, PT, R5, R33, PT ;  /* 0x000000210500720c */ /* 0x000fe20003fa6070 */
[----:B-1----:R-:W-:Y:S01]  /*0980*/  @P0 IMAD R6, R0, R209, RZ ;  /* 0x000000d100060224 */ /* 0x002fe200078e02ff */
[----:B----4-:R-:W-:Y:S01]  /*0990*/  ISETP.NE.U32.AND P2, PT, R28, RZ, PT ;  /* 0x000000ff1c00720c */ /* 0x010fe20003f45070 */
[----:B------:R-:W-:-:S03]  /*09a0*/  @P0 IMAD.WIDE.U32 R2, R0, R208, RZ ;  /* 0x000000d000020225 */ /* 0x000fc600078e00ff */
[----:B------:R-:W-:Y:S01]  /*09b0*/  ISETP.NE.AND.EX P4, PT, R29, RZ, PT, P2 ;  /* 0x000000ff1d00720c */ /* 0x000fe20003f85320 */
[C---:B-----5:R-:W-:Y:S02]  /*09c0*/  @P0 IMAD R0, R4.reuse, R79, RZ ;  /* 0x0000004f04000224 */ /* 0x060fe400078e02ff */
[----:B------:R-:W-:-:S04]  /*09d0*/  @P0 IMAD.WIDE.U32 R4, R4, R78, RZ ;  /* 0x0000004e04040225 */ /* 0x000fc800078e00ff */
[----:B------:R-:W-:Y:S02]  /*09e0*/  @!P1 IMAD.IADD R16, R9, 0x1, R7 ;  /* 0x0000000109109824 */ /* 0x000fe400078e0207 */
[----:B------:R-:W-:Y:S02]  /*09f0*/  @P0 IMAD.IADD R19, R3, 0x1, R6 ;  /* 0x0000000103130824 */ /* 0x000fe400078e0206 */
[----:B------:R-:W-:Y:S02]  /*0a00*/  @P0 IMAD.MOV.U32 R17, RZ, RZ, R2 ;  /* 0x000000ffff110224 */ /* 0x000fe400078e0002 */
[----:B------:R-:W-:Y:S02]  /*0a10*/  @P0 IMAD.IADD R18, R5, 0x1, R0 ;  /* 0x0000000105120824 */ /* 0x000fe400078e0200 */
[----:B------:R-:W-:Y:S01]  /*0a20*/  @P0 IMAD.MOV.U32 R14, RZ, RZ, R4 ;  /* 0x000000ffff0e0224 */ /* 0x000fe200078e0004 */
[----:B--2---:R-:W-:Y:S06]  /*0a30*/  @P0 BRA `(.L_x_797) ;  /* 0x0000000000340947 */ /* 0x004fec0003800000 */
        /* <DEDUP_REMOVED lines=13> */
.L_x_797:
        /* <DEDUP_REMOVED lines=14> */
.L_x_798:
[----:B------:R-:W1:Y:S01]  /*0bf0*/  S2UR UR4, SR_CgaCtaId ;  /* 0x00000000000479c3 */ /* 0x000e620000008800 */
[C---:B------:R-:W-:Y:S01]  /*0c00*/  VIADD R37, R10.reuse, 0x20 ;  /* 0x000000200a257836 */ /* 0x040fe20000000000 */
[----:B------:R-:W-:Y:S01]  /*0c10*/  SHF.R.S32.HI R239, RZ, 0x1f, R238 ;  /* 0x0000001fffef7819 */ /* 0x000fe200000114ee */
[C---:B------:R-:W-:Y:S01]  /*0c20*/  VIADD R36, R10.reuse, 0x40 ;  /* 0x000000400a247836 */ /* 0x040fe20000000000 */
[----:B------:R-:W-:Y:S01]  /*0c30*/  SHF.R.S32.HI R26, RZ, 0x1, R23 ;  /* 0x00000001ff1a7819 */ /* 0x000fe20000011417 */
[----:B------:R-:W-:Y:S01]  /*0c40*/  VIADD R33, R10, 0x60 ;  /* 0x000000600a217836 */ /* 0x000fe20000000000 */
[----:B------:R2:W-:Y:S01]  /*0c50*/  STL [R1+0x80], R37 ;  /* 0x0000802501007387 */ /* 0x0005e20000100800 */
[----:B------:R-:W-:Y:S01]  /*0c60*/  IADD3 R2, P0, R238, R15, RZ ;  /* 0x0000000fee027210 */ /* 0x000fe20007f1e0ff */
[----:B------:R-:W3:Y:S01]  /*0c70*/  @P4 LDC.64 R22, c[0x0][0x3d0] ;  /* 0x0000f400ff164b82 */ /* 0x000ee20000000a00 */
[----:B------:R-:W-:Y:S01]  /*0c80*/  IMAD.SHL.U32 R0, R26, 0x40, RZ ;  /* 0x000000401a007824 */ /* 0x000fe200078e00ff */
[----:B------:R2:W-:Y:S01]  /*0c90*/  STL [R1+0x88], R36 ;  /* 0x0000882401007387 */ /* 0x0005e20000100800 */
[-C--:B------:R-:W-:Y:S01]  /*0ca0*/  ISETP.GE.AND P1, PT, R10, R25.reuse, PT ;  /* 0x000000190a00720c */ /* 0x080fe20003f26270 */
[----:B------:R-:W-:Y:S01]  /*0cb0*/  IMAD.SHL.U32 R5, R24, 0x8, RZ ;  /* 0x0000000818057824 */ /* 0x000fe200078e00ff */
[----:B------:R-:W-:Y:S01]  /*0cc0*/  SHF.R.S32.HI R21, RZ, 0x1f, R20 ;  /* 0x0000001fff157819 */ /* 0x000fe20000011414 */
[----:B------:R2:W-:Y:S01]  /*0cd0*/  STL [R1+0x84], R33 ;  /* 0x0000842101007387 */ /* 0x0005e20000100800 */
[----:B------:R-:W-:Y:S01]  /*0ce0*/  IMAD.X R3, R239, 0x1, R16, P0 ;  /* 0x00000001ef037824 */ /* 0x000fe200000e0610 */
[----:B------:R-:W-:Y:S01]  /*0cf0*/  LOP3.LUT R0, R0, 0xc0, RZ, 0xc0, !PT ;  /* 0x000000c000007812 */ /* 0x000fe200078ec0ff */
[----:B------:R-:W-:Y:S01]  /*0d00*/  @!P3 VIADD R13, R13, 0x1 ;  /* 0x000000010d0db836 */ /* 0x000fe20000000000 */
[----:B------:R2:W-:Y:S01]  /*0d10*/  STL [R1+0x4c], R239 ;  /* 0x00004cef01007387 */ /* 0x0005e20000100800 */
[----:B------:R-:W-:Y:S01]  /*0d20*/  ISETP.NE.AND P0, PT, R35, RZ, PT ;  /* 0x000000ff2300720c */ /* 0x000fe20003f05270 */
[----:B------:R-:W-:Y:S01]  /*0d30*/  ULDC.64 UR6, c[0x0][0x258] ;  /* 0x0000960000067ab9 */ /* 0x000fe20000000a00 */
[----:B------:R-:W-:Y:S01]  /*0d40*/  @P5 VIADD R13, R13, 0x1 ;  /* 0x000000010d0d5836 */ /* 0x000fe20000000000 */
[----:B------:R-:W-:Y:S01]  /*0d50*/  LOP3.LUT R5, R0, 0x8, R5, 0xf8, !PT ;  /* 0x0000000800057812 */ /* 0x000fe200078ef805 */
[----:B------:R-:W-:Y:S01]  /*0d60*/  UMOV UR5, 0x400 ;  /* 0x0000040000057882 */ /* 0x000fe20000000000 */
[----:B------:R-:W-:Y:S01]  /*0d70*/  SHF.R.U32.HI R4, RZ, 0x3, R0 ;  /* 0x00000003ff047819 */ /* 0x000fe20000011600 */
[----:B------:R-:W-:Y:S01]  /*0d80*/  IMAD R0, R21, UR6, RZ ;  /* 0x0000000615007c24 */ /* 0x000fe2000f8e02ff */
[----:B-1----:R-:W-:Y:S01]  /*0d90*/  ULEA UR4, UR4, UR5, 0x18 ;  /* 0x0000000504047291 */ /* 0x002fe2000f8ec03f */
[----:B------:R-:W-:Y:S01]  /*0da0*/  LEA.HI.SX32 R76, R226, 0xffffffff, 0x19 ;  /* 0xffffffffe24c7811 */ /* 0x000fe200078fcaff */
[----:B------:R-:W-:Y:S01]  /*0db0*/  IMAD.MOV.U32 R12, RZ, RZ, R13 ;  /* 0x000000ffff0c7224 */ /* 0x000fe200078e000d */
[----:B------:R-:W-:Y:S01]  /*0dc0*/  BSSY B0, `(.L_x_799) ;  /* 0x0000020000007945 */ /* 0x000fe20003800000 */
[----:B------:R-:W-:Y:S01]  /*0dd0*/  IMAD.WIDE.U32 R8, R20, UR6, R2 ;  /* 0x0000000614087c25 */ /* 0x000fe2000f8e0002 */
[----:B------:R-:W-:-:S02]  /*0de0*/  ISETP.GE.AND P2, PT, R37, R25, PT ;  /* 0x000000192500720c */ /* 0x000fc40003f46270 */
[-C--:B------:R-:W-:Y:S01]  /*0df0*/  ISETP.GE.AND P3, PT, R36, R25.reuse, PT ;  /* 0x000000192400720c */ /* 0x080fe20003f66270 */
[----:B------:R-:W-:Y:S01]  /*0e00*/  IMAD R0, R20, UR7, R0 ;  /* 0x0000000714007c24 */ /* 0x000fe2000f8e0200 */
[----:B------:R-:W-:Y:S01]  /*0e10*/  ISETP.GE.AND P5, PT, R33, R25, PT ;  /* 0x000000192100720c */ /* 0x000fe20003fa6270 */
[----:B------:R-:W-:Y:S01]  /*0e20*/  @!P6 IMAD.MOV R12, RZ, RZ, -R12 ;  /* 0x000000ffff0ce224 */ /* 0x000fe200078e0a0c */
[----:B------:R-:W-:Y:S01]  /*0e30*/  LOP3.LUT R25, R5, R4, RZ, 0x3c, !PT ;  /* 0x0000000405197212 */ /* 0x000fe200078e3cff */
[----:B------:R-:W-:Y:S01]  /*0e40*/  IMAD R13, R76, -0x80, R77 ;  /* 0xffffff804c0d7824 */ /* 0x000fe200078e024d */
[----:B------:R-:W-:Y:S01]  /*0e50*/  @!P0 LOP3.LUT R12, RZ, R35, RZ, 0x33, !PT ;  /* 0x00000023ff0c8212 */ /* 0x000fe200078e33ff */
[----:B------:R-:W-:Y:S01]  /*0e60*/  IMAD.IADD R7, R9, 0x1, R0 ;  /* 0x0000000109077824 */ /* 0x000fe200078e0200 */
[----:B------:R-:W-:Y:S01]  /*0e70*/  LEA R198, R198, UR4, 0x1 ;  /* 0x00000004c6c67c11 */ /* 0x000fe2000f8e08ff */
        /* <DEDUP_REMOVED lines=20> */
.L_x_800:
[----:B------:R-:W-:Y:S05]  /*0fc0*/  BSYNC B0 ;  /* 0x0000000000007941 */ /* 0x000fea0003800000 */
.L_x_799:
[----:B------:R-:W-:Y:S04]  /*0fd0*/  BSSY B0, `(.L_x_801) ;  /* 0x0000016000007945 */ /* 0x000fe80003800000 */
[----:B------:R-:W-:Y:S05]  /*0fe0*/  @P2 BRA `(.L_x_802) ;  /* 0x0000000000502947 */ /* 0x000fea0003800000 */
[----:B------:R-:W-:Y:S02]  /*0ff0*/  ULDC UR5, c[0x0][0x2d0] ;  /* 0x0000b40000057ab9 */ /* 0x000fe40000000800 */
[----:B------:R-:W-:-:S13]  /*1000*/  ISETP.GE.AND P0, PT, R238, UR5, PT ;  /* 0x00000005ee007c0c */ /* 0x000fda000bf06270 */
[----:B------:R1:W-:Y:S01]  /*1010*/  @P0 STS.128 [R198+0x800], RZ ;  /* 0x000800ffc6000388 */ /* 0x0003e20000000c00 */
[----:B------:R-:W-:Y:S05]  /*1020*/  @P0 BRA `(.L_x_802) ;  /* 0x0000000000400947 */ /* 0x000fea0003800000 */
[----:B----4-:R-:W-:Y:S01]  /*1030*/  IADD3 R4, P0, R38, 0x20, RZ ;  /* 0x0000002026047810 */ /* 0x010fe20007f1e0ff */
        /* <DEDUP_REMOVED lines=15> */
.L_x_802:
[----:B------:R-:W-:Y:S05]  /*1130*/  BSYNC B0 ;  /* 0x0000000000007941 */ /* 0x000fea0003800000 */
.L_x_801:
        /* <DEDUP_REMOVED lines=22> */
.L_x_804:
[----:B------:R-:W-:Y:S05]  /*12a0*/  BSYNC B0 ;  /* 0x0000000000007941 */ /* 0x000fea0003800000 */
.L_x_803:
        /* <DEDUP_REMOVED lines=22> */
.L_x_806:
[----:B------:R-:W-:Y:S05]  /*1410*/  BSYNC B0 ;  /* 0x0000000000007941 */ /* 0x000fea0003800000 */
.L_x_805:
[----:B------:R-:W-:Y:S01]  /*1420*/  IMAD.SHL.U32 R0, R31, 0x40, RZ ;  /* 0x000000401f007824 */ /* 0x000fe200078e00ff */
[----:B------:R-:W-:Y:S01]  /*1430*/  SHF.L.U32 R8, R27, 0x3, RZ ;  /* 0x000000031b087819 */ /* 0x000fe200000006ff */
[C---:B------:R-:W-:Y:S01]  /*1440*/  IMAD R7, R11.reuse, R78, RZ ;  /* 0x0000004e0b077224 */ /* 0x040fe200078e02ff */
[-C--:B------:R-:W-:Y:S01]  /*1450*/  ISETP.GE.AND P2, PT, R10, R13.reuse, PT ;  /* 0x0000000d0a00720c */ /* 0x080fe20003f46270 */
[----:B------:R-:W-:Y:S01]  /*1460*/  IMAD R6, R11, R208, RZ ;  /* 0x000000d00b067224 */ /* 0x000fe200078e02ff */
[----:B------:R-:W-:Y:S01]  /*1470*/  LOP3.LUT R0, R0, 0xc0, RZ, 0xc0, !PT ;  /* 0x000000c000007812 */ /* 0x000fe200078ec0ff */
[C---:B----4-:R-:W-:Y:S01]  /*1480*/  IMAD.WIDE.U32 R4, R10.reuse, R78, R238 ;  /* 0x0000004e0a047225 */ /* 0x050fe200078e00ee */
[C---:B------:R-:W-:Y:S01]  /*1490*/  ISETP.GE.AND P3, PT, R10.reuse, R13, PT ;  /* 0x0000000d0a00720c */ /* 0x040fe20003f66270 */
[----:B------:R-:W-:Y:S01]  /*14a0*/  ULDC.64 UR6, c[0x0][0x260] ;  /* 0x0000980000067ab9 */ /* 0x000fe20000000a00 */
[----:B------:R-:W-:Y:S01]  /*14b0*/  @P4 SHF.R.S32.HI R11, RZ, 0x1f, R34 ;  /* 0x0000001fff0b4819 */ /* 0x000fe20000011422 */
[----:B------:R-:W-:Y:S01]  /*14c0*/  IMAD R9, R10, R79, R7 ;  /* 0x0000004f0a097224 */ /* 0x000fe200078e0207 */
[----:B------:R-:W-:Y:S01]  /*14d0*/  LOP3.LUT R7, R0, 0x8, R8, 0xf8, !PT ;  /* 0x0000000800077812 */ /* 0x000fe200078ef808 */
[C---:B------:R-:W-:Y:S01]  /*14e0*/  IMAD.WIDE.U32 R2, R10.reuse, R208, R238 ;  /* 0x000000d00a027225 */ /* 0x040fe200078e00ee */
[----:B------:R-:W-:Y:S01]  /*14f0*/  SHF.R.U32.HI R0, RZ, 0x3, R0 ;  /* 0x00000003ff007819 */ /* 0x000fe20000011600 */
[----:B------:R-:W-:Y:S01]  /*1500*/  BSSY B0, `(.L_x_807) ;  /* 0x0000033000007945 */ /* 0x000fe20003800000 */
[----:B------:R-:W-:Y:S01]  /*1510*/  SHF.R.S32.HI R8, RZ, 0x1f, R12 ;  /* 0x0000001fff087819 */ /* 0x000fe2000001140c */
[----:B------:R-:W-:Y:S01]  /*1520*/  IMAD R10, R10, R209, R6 ;  /* 0x000000d10a0a7224 */ /* 0x000fe200078e0206 */
[----:B------:R-:W-:Y:S01]  /*1530*/  IADD3 R6, P1, R14, R4, RZ ;  /* 0x000000040e067210 */ /* 0x000fe20007f3e0ff */
[----:B------:R-:W-:Y:S01]  /*1540*/  IMAD.SHL.U32 R199, R78, 0x80, RZ ;  /* 0x000000804ec77824 */ /* 0x000fe200078e00ff */
[----:B------:R-:W-:Y:S01]  /*1550*/  LOP3.LUT R197, R7, R0, RZ, 0x3c, !PT ;  /* 0x0000000007c57212 */ /* 0x000fe200078e3cff */
[----:B---3--:R-:W-:Y:S01]  /*1560*/  @P4 IMAD R0, R11, R22, RZ ;  /* 0x000000160b004224 */ /* 0x008fe200078e02ff */
[----:B------:R-:W-:Y:S01]  /*1570*/  IADD3 R4, P0, R17, R2, RZ ;  /* 0x0000000211047210 */ /* 0x000fe20007f1e0ff */
[----:B------:R-:W-:Y:S01]  /*1580*/  IMAD R2, R8, UR6, RZ ;  /* 0x0000000608027c24 */ /* 0x000fe2000f8e02ff */
[----:B------:R-:W-:Y:S01]  /*1590*/  IADD3.X R7, R18, R5, R9, P1, !PT ;  /* 0x0000000512077210 */ /* 0x000fe20000ffe409 */
[----:B------:R-:W-:Y:S01]  /*15a0*/  @P4 IMAD R9, R34, R23, R0 ;  /* 0x0000001722094224 */ /* 0x000fe200078e0200 */
[----:B------:R-:W-:Y:S01]  /*15b0*/  IADD3.X R5, R19, R3, R10, P0, !PT ;  /* 0x0000000313057210 */ /* 0x000fe200007fe40a */
[----:B------:R-:W-:Y:S01]  /*15c0*/  IMAD R2, R12, UR7, R2 ;  /* 0x000000070c027c24 */ /* 0x000fe2000f8e0202 */
[----:B------:R-:W-:Y:S01]  /*15d0*/  SHF.L.U64.HI R211, R78, 0x7, R79 ;  /* 0x000000074ed37819 */ /* 0x000fe2000001024f */
[----:B------:R-:W-:Y:S01]  /*15e0*/  IMAD.WIDE.U32 R38, R12, UR6, R6 ;  /* 0x000000060c267c25 */ /* 0x000fe2000f8e0006 */
[----:B------:R-:W-:Y:S01]  /*15f0*/  ULDC.64 UR6, c[0x0][0x268] ;  /* 0x00009a0000067ab9 */ /* 0x000fe20000000a00 */
[----:B------:R-:W-:-:S02]  /*1600*/  SHF.R.S32.HI R16, RZ, 0x1f, R76 ;  /* 0x0000001fff107819 */ /* 0x000fc4000001144c */
[----:B------:R-:W-:Y:S01]  /*1610*/  IMAD.MOV.U32 R236, RZ, RZ, R38 ;  /* 0x000000ffffec7224 */ /* 0x000fe200078e0026 */
[----:B------:R-:W-:Y:S01]  /*1620*/  IADD3 R237, R39, R2, RZ ;  /* 0x0000000227ed7210 */ /* 0x000fe20007ffe0ff */
[----:B------:R-:W-:Y:S01]  /*1630*/  IMAD.WIDE.U32 R18, R12, UR6, R4 ;  /* 0x000000060c127c25 */ /* 0x000fe2000f8e0004 */
[----:B------:R3:W-:Y:S01]  /*1640*/  STL.64 [R1+0x60], R38 ;  /* 0x0000602601007387 */ /* 0x0007e20000100a00 */
[-C--:B------:R-:W-:Y:S02]  /*1650*/  ISETP.GE.AND P1, PT, R37, R13.reuse, PT ;  /* 0x0000000d2500720c */ /* 0x080fe40003f26270 */
[----:B------:R-:W-:Y:S01]  /*1660*/  @P4 IMAD.WIDE.U32 R10, R34, R22, R20 ;  /* 0x00000016220a4225 */ /* 0x000fe200078e0014 */
[----:B------:R3:W-:Y:S01]  /*1670*/  STL.64 [R1+0x50], R236 ;  /* 0x000050ec01007387 */ /* 0x0007e20000100a00 */
[----:B------:R-:W-:Y:S02]  /*1680*/  ISETP.GE.AND P5, PT, R36, R13, PT ;  /* 0x0000000d2400720c */ /* 0x000fe40003fa6270 */
[----:B------:R-:W-:Y:S01]  /*1690*/  IMAD R0, R211, R76, RZ ;  /* 0x0000004cd3007224 */ /* 0x000fe200078e02ff */
[----:B------:R3:W-:Y:S01]  /*16a0*/  STL.64 [R1+0x58], R18 ;  /* 0x0000581201007387 */ /* 0x0007e20000100a00 */
[----:B------:R-:W-:Y:S01]  /*16b0*/  IMAD R6, R8, UR6, RZ ;  /* 0x0000000608067c24 */ /* 0x000fe2000f8e02ff */
[----:B------:R-:W-:Y:S01]  /*16c0*/  @P4 LEA R14, P0, R10, R28, 0x2 ;  /* 0x0000001c0a0e4211 */ /* 0x000fe200078010ff */
[----:B------:R-:W-:Y:S01]  /*16d0*/  IMAD R0, R16, R199, R0 ;  /* 0x000000c710007224 */ /* 0x000fe200078e0200 */
[----:B------:R-:W-:Y:S01]  /*16e0*/  ISETP.GE.AND P6, PT, R33, R13, PT ;  /* 0x0000000d2100720c */ /* 0x000fe20003fc6270 */
[----:B------:R-:W-:Y:S01]  /*16f0*/  IMAD.WIDE.U32 R2, R76, R199, R236 ;  /* 0x000000c74c027225 */ /* 0x000fe200078e00ec */
[----:B------:R-:W-:-:S02]  /*1700*/  P2R R17, PR, RZ, 0x1 ;  /* 0x00000001ff117803 */ /* 0x000fc40000000000 */
[----:B------:R-:W-:Y:S01]  /*1710*/  @P4 IADD3 R9, R11, R9, RZ ;  /* 0x000000090b094210 */ /* 0x000fe20007ffe0ff */
[----:B------:R-:W-:Y:S01]  /*1720*/  IMAD R8, R12, UR7, R6 ;  /* 0x000000070c087c24 */ /* 0x000fe2000f8e0206 */
[----:B------:R-:W-:Y:S01]  /*1730*/  IADD3 R5, R3, R0, RZ ;  /* 0x0000000003057210 */ /* 0x000fe20007ffe0ff */
[----:B------:R-:W-:Y:S01]  /*1740*/  IMAD R24, R27, 0x8, R30 ;  /* 0x000000081b187824 */ /* 0x000fe200078e021e */
        /* <DEDUP_REMOVED lines=14> */
.L_x_808:
[----:B------:R-:W-:Y:S05]  /*1830*/  BSYNC B0 ;  /* 0x0000000000007941 */ /* 0x000fea0003800000 */
.L_x_807:
        /* <DEDUP_REMOVED lines=19> */
.L_x_810:
[----:B------:R-:W-:Y:S05]  /*1970*/  BSYNC B0 ;  /* 0x0000000000007941 */ /* 0x000fea0003800000 */
.L_x_809:
        /* <DEDUP_REMOVED lines=15> */
.L_x_812:
[----:B------:R-:W-:Y:S05]  /*1a70*/  BSYNC B0 ;  /* 0x0000000000007941 */ /* 0x000fea0003800000 */
.L_x_811:
        /* <DEDUP_REMOVED lines=17> */
.L_x_814:
[----:B------:R-:W-:Y:S05]  /*1b90*/  BSYNC B0 ;  /* 0x0000000000007941 */ /* 0x000fea0003800000 */
.L_x_813:
[----:B------:R-:W0:Y:S01]  /*1ba0*/  LDGDEPBAR ;  /* 0x00000000000079af */ /* 0x000e220000000000 */
[----:B------:R-:W-:Y:S01]  /*1bb0*/  ISETP.NE.AND P0, PT, R17, RZ, PT ;  /* 0x000000ff1100720c */ /* 0x000fe20003f05270 */
[----:B-1----:R-:W-:Y:S01]  /*1bc0*/  IMAD.IADD R7, R19, 0x1, R8 ;  /* 0x0000000113077824 */ /* 0x002fe200078e0208 */
[----:B------:R-:W-:Y:S01]  /*1bd0*/  ISETP.GE.AND P1, PT, R37, R13, PT ;  /* 0x0000000d2500720c */ /* 0x000fe20003f26270 */
[----:B------:R-:W-:Y:S01]  /*1be0*/  IMAD.SHL.U32 R0, R32, 0x20, RZ ;  /* 0x0000002020007824 */ /* 0x000fe200078e00ff */
[----:B------:R-:W-:Y:S01]  /*1bf0*/  @P4 LEA.HI.X R15, R10, R29, R9, 0x2, P0 ;  /* 0x0000001d0a0f4211 */ /* 0x000fe200000f1409 */
[-C--:B------:R-:W-:Y:S01]  /*1c00*/  IMAD R4, R16, R208.reuse, RZ ;  /* 0x000000d010047224 */ /* 0x080fe200078e02ff */
[----:B------:R1:W-:Y:S01]  /*1c10*/  STL [R1+0x6c], R7 ;  /* 0x00006c0701007387 */ /* 0x0003e20000100800 */
[----:B------:R-:W-:Y:S01]  /*1c20*/  IMAD.WIDE.U32 R2, R76, R208, RZ ;  /* 0x000000d04c027225 */ /* 0x000fe200078e00ff */
[----:B------:R-:W-:Y:S02]  /*1c30*/  LOP3.LUT R136, R0, 0xffffff00, RZ, 0xc0, !PT ;  /* 0xffffff0000887812 */ /* 0x000fe400078ec0ff */
[----:B------:R1:W5:Y:S01]  /*1c40*/  @P4 LDG.E R139, desc[UR8][R14.64] ;  /* 0x000000080e8b4981 */ /* 0x000362000c1e1900 */
[----:B------:R-:W-:Y:S01]  /*1c50*/  IMAD R0, R76, R209, R4 ;  /* 0x000000d14c007224 */ /* 0x000fe200078e0204 */
[----:B------:R-:W-:Y:S01]  /*1c60*/  LEA R4, P0, R2, R18, 0x7 ;  /* 0x0000001202047211 */ /* 0x000fe200078038ff */
[----:B------:R-:W-:Y:S01]  /*1c70*/  IMAD R5, R191, 0x200, R136 ;  /* 0x00000200bf057824 */ /* 0x000fe200078e0288 */
[-C--:B------:R-:W-:Y:S01]  /*1c80*/  ISETP.GE.AND P2, PT, R36, R13.reuse, PT ;  /* 0x0000000d2400720c */ /* 0x080fe20003f46270 */
[----:B------:R-:W-:Y:S01]  /*1c90*/  IMAD.IADD R6, R3, 0x1, R0 ;  /* 0x0000000103067824 */ /* 0x000fe200078e0200 */
[----:B------:R-:W-:Y:S01]  /*1ca0*/  ISETP.GE.AND P5, PT, R33, R13, PT ;  /* 0x0000000d2100720c */ /* 0x000fe20003fa6270 */
[----:B------:R-:W-:-:S02]  /*1cb0*/  IMAD R3, R138, 0x20, R5 ;  /* 0x000000208a037824 */ /* 0x000fc400078e0205 */
[----:B------:R-:W-:Y:S01]  /*1cc0*/  IMAD.U32 R0, R24, 0x20, R25 ;  /* 0x0000002018007824 */ /* 0x000fe200078e0019 */
[----:B------:R-:W-:Y:S01]  /*1cd0*/  LEA.HI.X R5, R2, R7, R6, 0x7, P0 ;  /* 0x0000000702057211 */ /* 0x000fe200000f3c06 */
[----:B------:R-:W-:Y:S01]  /*1ce0*/  IMAD.IADD R2, R197, 0x1, R3 ;  /* 0x00000001c5027824 */ /* 0x000fe200078e0203 */
[----:B------:R-:W-:-:S04]  /*1cf0*/  DEPBAR.LE SB0, 0x0 ;  /* 0x000080000000791a */ /* 0x000fc80000000000 */
[----:B------:R-:W-:Y:S01]  /*1d00*/  BAR.SYNC.DEFER_BLOCKING 0x0 ;  /* 0x0000000000007b1d */ /* 0x000fe20000010000 */
[----:B------:R-:W-:Y:S02]  /*1d10*/  LEA R137, R0, UR4, 0x1 ;  /* 0x0000000400897c11 */ /* 0x000fe4000f8e08ff */
[----:B------:R-:W-:-:S03]  /*1d20*/  LEA R188, R2, UR4, 0x1 ;  /* 0x0000000402bc7c11 */ /* 0x000fc6000f8e08ff */
        /* <DEDUP_REMOVED lines=18> */
.L_x_816:
[----:B------:R-:W-:Y:S05]  /*1e50*/  BSYNC B0 ;  /* 0x0000000000007941 */ /* 0x000fea0003800000 */
.L_x_815:
        /* <DEDUP_REMOVED lines=16> */
.L_x_818:
[----:B------:R-:W-:Y:S05]  /*1f60*/  BSYNC B0 ;  /* 0x0000000000007941 */ /* 0x000fea0003800000 */
.L_x_817:
        /* <DEDUP_REMOVED lines=16> */
.L_x_820:
[----:B------:R-:W-:Y:S05]  /*2070*/  BSYNC B0 ;  /* 0x0000000000007941 */ /* 0x000fea0003800000 */
.L_x_819:
        /* <DEDUP_REMOVED lines=17> */
.L_x_822:
[----:B------:R-:W-:Y:S05]  /*2190*/  BSYNC B0 ;  /* 0x0000000000007941 */ /* 0x000fea0003800000 */
.L_x_821:
[----:B---3--:R-:W-:Y:S01]  /*21a0*/  LDSM.16.M88.4 R16, [R188] ;  /* 0x00000000bc10783b */ /* 0x008fe20000000200 */
[----:B------:R-:W-:Y:S01]  /*21b0*/  LOP3.LUT P0, RZ, R26, 0x2, RZ, 0xc0, !PT ;  /* 0x000000021aff7812 */ /* 0x000fe2000780c0ff */
[----:B------:R-:W-:Y:S01]  /*21c0*/  IMAD.MOV.U32 R0, RZ, RZ, 0x10 ;  /* 0x00000010ff007424 */ /* 0x000fe200078e00ff */
[----:B------:R-:W-:Y:S01]  /*21d0*/  LOP3.LUT P1, RZ, R31, 0x2, RZ, 0xc0, !PT ;  /* 0x000000021fff7812 */ /* 0x000fe2000782c0ff */
[----:B-1----:R-:W1:Y:S01]  /*21e0*/  LDSM.16.M88.4 R4, [R137+0x2000] ;  /* 0x002000008904783b */ /* 0x002e620000000200 */
[C---:B------:R-:W-:Y:S01]  /*21f0*/  VIADD R2, R137.reuse, 0x2000 ;  /* 0x0000200089027836 */ /* 0x040fe20000000000 */
[----:B------:R-:W-:Y:S01]  /*2200*/  ULDC UR5, c[0x0][0x39c] ;  /* 0x0000e70000057ab9 */ /* 0x000fe20000000800 */
[----:B------:R-:W-:Y:S01]  /*2210*/  SEL R0, R0, 0xfffffff0, !P1 ;  /* 0xfffffff000007807 */ /* 0x000fe20004800000 */
[----:B------:R-:W3:Y:S01]  /*2220*/  LDSM.16.M88.4 R12, [R188+0x1000] ;  /* 0x00100000bc0c783b */ /* 0x000ee20000000200 */
[----:B------:R-:W-:-:S03]  /*2230*/  VIADD R190, R137, 0x2020 ;  /* 0x0000202089be7836 */ /* 0x000fc60000000000 */
[----:B------:R-:W4:Y:S01]  /*2240*/  LDSM.16.M88.4 R56, [R137+0x2400] ;  /* 0x002400008938783b */ /* 0x000f220000000200 */
[----:B------:R-:W-:Y:S02]  /*2250*/  IMAD R189, R0, 0x2, R188 ;  /* 0x0000000200bd7824 */ /* 0x000fe400078e02bc */
[----:B------:R-:W-:Y:S01]  /*2260*/  @P0 VIADD R190, R2, 0xffffffe0 ;  /* 0xffffffe002be0836 */ /* 0x000fe20000000000 */
[----:B------:R-:W4:Y:S01]  /*2270*/  LDSM.16.M88.4 R52, [R137+0x2800] ;  /* 0x002800008934783b */ /* 0x000f220000000200 */
[----:B------:R-:W-:-:S03]  /*2280*/  LOP3.LUT R2, R196, 0xffffffe0, RZ, 0xc0, !PT ;  /* 0xffffffe0c4027812 */ /* 0x000fc600078ec0ff */
[----:B------:R-:W4:Y:S01]  /*2290*/  LDSM.16.M88.4 R48, [R137+0x2c00] ;  /* 0x002c00008930783b */ /* 0x000f220000000200 */
[----:B------:R-:W-:-:S03]  /*22a0*/  IADD3 R2, -R2, R233, RZ ;  /* 0x000000e902027210 */ /* 0x000fc60007ffe1ff */
[----:B------:R-:W4:Y:S01]  /*22b0*/  LDSM.16.M88.4 R44, [R137+0x3000] ;  /* 0x00300000892c783b */ /* 0x000f220000000200 */
[----:B------:R-:W-:-:S03]  /*22c0*/  SHF.R.S32.HI R3, RZ, 0x1f, R2 ;  /* 0x0000001fff037819 */ /* 0x000fc60000011402 */
[----:B------:R-:W4:Y:S01]  /*22d0*/  LDSM.16.M88.4 R40, [R137+0x3400] ;  /* 0x003400008928783b */ /* 0x000f220000000200 */
[----:B------:R-:W-:Y:S02]  /*22e0*/  LEA.HI R3, R3, R2, RZ, 0x2 ;  /* 0x0000000203037211 */ /* 0x000fe400078f10ff */
[----:B------:R-:W-:Y:S01]  /*22f0*/  SHF.R.S32.HI R2, RZ, 0x1f, R191 ;  /* 0x0000001fff027819 */ /* 0x000fe200000114bf */
[----:B--2---:R-:W2:Y:S01]  /*2300*/  LDSM.16.M88.4 R36, [R137+0x3800] ;  /* 0x003800008924783b */ /* 0x004ea20000000200 */
[----:B------:R-:W-:Y:S02]  /*2310*/  SHF.R.S32.HI R220, RZ, 0x2, R3 ;  /* 0x00000002ffdc7819 */ /* 0x000fe40000011403 */
[----:B------:R-:W-:Y:S01]  /*2320*/  LEA.HI R2, R2, R191, RZ, 0x2 ;  /* 0x000000bf02027211 */ /* 0x000fe200078f10ff */
[----:B------:R-:W2:Y:S02]  /*2330*/  LDSM.16.M88.4 R32, [R137+0x3c00] ;  /* 0x003c00008920783b */ /* 0x000ea40000000200 */
[C---:B------:R-:W-:Y:S01]  /*2340*/  IMAD R3, R191.reuse, 0x10, R220 ;  /* 0x00000010bf037824 */ /* 0x040fe200078e02dc */
[----:B------:R-:W-:Y:S01]  /*2350*/  LOP3.LUT R2, R2, 0xfffffffc, RZ, 0xc0, !PT ;  /* 0xfffffffc02027812 */ /* 0x000fe200078ec0ff */
[----:B------:R-:W-:Y:S02]  /*2360*/  LDSM.16.M88.4 R24, [R190+0x400] ;  /* 0x00040000be18783b */ /* 0x000fe40000000200 */
[----:B------:R-:W-:Y:S01]  /*2370*/  IMAD.IADD R250, R250, 0x1, R3 ;  /* 0x00000001fafa7824 */ /* 0x000fe200078e0203 */
[----:B-1----:R-:W-:Y:S01]  /*2380*/  HMMA.16816.F32 R156, R16, R4, RZ ;  /* 0x00000004109c723c */ /* 0x002fe200000018ff */
[----:B------:R-:W-:Y:S01]  /*2390*/  LDSM.16.M88.4 R20, [R190+0x800] ;  /* 0x00080000be14783b */ /* 0x000fe20000000200 */
[----:B------:R-:W-:-:S03]  /*23a0*/  IMAD.IADD R2, R191, 0x1, -R2 ;  /* 0x00000001bf027824 */ /* 0x000fc600078e0a02 */
[----:B------:R-:W-:Y:S01]  /*23b0*/  LDSM.16.M88.4 R60, [R190+0xc00] ;  /* 0x000c0000be3c783b */ /* 0x000fe20000000200 */
[C---:B---3--:R-:W-:Y:S03]  /*23c0*/  HMMA.16816.F32 R140, R12.reuse, R4, RZ ;  /* 0x000000040c8c723c */ /* 0x048fe600000018ff */
[----:B------:R-:W-:Y:S03]  /*23d0*/  LDSM.16.M88.4 R64, [R190+0x1000] ;  /* 0x00100000be40783b */ /* 0x000fe60000000200 */
[-C--:B------:R-:W-:Y:S01]  /*23e0*/  HMMA.16816.F32 R132, R12, R6.reuse, RZ ;  /* 0x000000060c84723c */ /* 0x080fe200000018ff */
[----:B------:R-:W-:Y:S04]  /*23f0*/  LDSM.16.M88.4 R68, [R190+0x1400] ;  /* 0x00140000be44783b */ /* 0x000fe80000000200 */
[----:B------:R-:W-:Y:S01]  /*2400*/  LDSM.16.M88.4 R28, [R190] ;  /* 0x00000000be1c783b */ /* 0x000fe20000000200 */
[----:B------:R-:W-:Y:S03]  /*2410*/  HMMA.16816.F32 R192, R16, R6, RZ ;  /* 0x0000000610c0723c */ /* 0x000fe600000018ff */
[----:B------:R-:W1:Y:S03]  /*2420*/  LDSM.16.M88.4 R4, [R189+0x1000] ;  /* 0x00100000bd04783b */ /* 0x000e660000000200 */
[C---:B----4-:R-:W-:Y:S01]  /*2430*/  HMMA.16816.F32 R124, R12.reuse, R56, RZ ;  /* 0x000000380c7c723c */ /* 0x050fe200000018ff */
[----:B------:R-:W3:Y:S04]  /*2440*/  LDSM.16.M88.4 R72, [R190+0x1800] ;  /* 0x00180000be48783b */ /* 0x000ee80000000200 */
[----:B------:R-:W4:Y:S01]  /*2450*/  LDSM.16.M88.4 R80, [R190+0x1c00] ;  /* 0x001c0000be50783b */ /* 0x000f220000000200 */
[C---:B------:R-:W-:Y:S03]  /*2460*/  HMMA.16816.F32 R120, R12.reuse, R52, RZ ;  /* 0x000000340c78723c */ /* 0x040fe600000018ff */
[----:B------:R-:W4:Y:S03]  /*2470*/  LDSM.16.M88.4 R8, [R189] ;  /* 0x00000000bd08783b */ /* 0x000f260000000200 */
[C---:B------:R-:W-:Y:S01]  /*2480*/  HMMA.16816.F32 R108, R12.reuse, R48, RZ ;  /* 0x000000300c6c723c */ /* 0x040fe200000018ff */
[----:B------:R4:W-:Y:S04]  /*2490*/  STL [R1+0x8c], R220 ;  /* 0x00008cdc01007387 */ /* 0x0009e80000100800 */
[----:B------:R4:W-:Y:S01]  /*24a0*/  STL [R1+0x90], R2 ;  /* 0x0000900201007387 */ /* 0x0009e20000100800 */
[C---:B------:R-:W-:Y:S03]  /*24b0*/  HMMA.16816.F32 R100, R12.reuse, R44, RZ ;  /* 0x0000002c0c64723c */ /* 0x040fe600000018ff */
[----:B------:R-:W0:Y:S03]  /*24c0*/  LDGDEPBAR ;  /* 0x00000000000079af */ /* 0x000e260000000000 */
[C---:B------:R-:W-:Y:S06]  /*24d0*/  HMMA.16816.F32 R92, R12.reuse, R40, RZ ;  /* 0x000000280c5c723c */ /* 0x040fec00000018ff */
[C---:B--2---:R-:W-:Y:S06]  /*24e0*/  HMMA.16816.F32 R88, R12.reuse, R36, RZ ;  /* 0x000000240c58723c */ /* 0x044fec00000018ff */
        /* <DEDUP_REMOVED lines=28> */
[C---:B---3--:R-:W-:Y:S06]  /*26b0*/  HMMA.16816.F32 R108, R4.reuse, R72, R88 ;  /* 0x00000048046c723c */ /* 0x048fec0000001858 */
[C---:B----4-:R-:W-:Y:S06]  /*26c0*/  HMMA.16816.F32 R100, R4.reuse, R80, R84 ;  /* 0x000000500464723c */ /* 0x050fec0000001854 */
[----:B------:R-:W-:Y:S01]  /*26d0*/  HMMA.16816.F32 R132, R4, R30, R132 ;  /* 0x0000001e0484723c */ /* 0x000fe20000001884 */
[----:B------:R-:W-:-:S05]  /*26e0*/  FMUL.FTZ R191, R123, UR5 ;  /* 0x000000057bbf7c20 */ /* 0x000fca0008410000 */
[C---:B------:R-:W-:Y:S06]  /*26f0*/  HMMA.16816.F32 R116, R4.reuse, R26, R116 ;  /* 0x0000001a0474723c */ /* 0x040fec0000001874 */
[----:B------:R-:W-:Y:S01]  /*2700*/  HMMA.16816.F32 R112, R4, R22, R112 ;  /* 0x000000160470723c */ /* 0x000fe20000001870 */
[----:B------:R-:W-:Y:S01]  /*2710*/  FMUL.FTZ R222, R109, UR5 ;  /* 0x000000056dde7c20 */ /* 0x000fe20008410000 */
[----:B------:R-:W-:Y:S01]  /*2720*/  FMUL.FTZ R220, R110, UR5 ;  /* 0x000000056edc7c20 */ /* 0x000fe20008410000 */
[----:B------:R-:W-:-:S03]  /*2730*/  FMUL.FTZ R223, R111, UR5 ;  /* 0x000000056fdf7c20 */ /* 0x000fc60008410000 */
[C---:B------:R-:W-:Y:S01]  /*2740*/  HMMA.16816.F32 R104, R4.reuse, R62, R104 ;  /* 0x0000003e0468723c */ /* 0x040fe20000001868 */
[----:B------:R-:W-:Y:S01]  /*2750*/  FMUL.FTZ R229, R100, UR5 ;  /* 0x0000000564e57c20 */ /* 0x000fe20008410000 */
[----:B------:R-:W-:Y:S01]  /*2760*/  FMUL.FTZ R230, R101, UR5 ;  /* 0x0000000565e67c20 */ /* 0x000fe20008410000 */
[----:B------:R-:W-:Y:S01]  /*2770*/  FMUL.FTZ R232, R103, UR5 ;  /* 0x0000000567e87c20 */ /* 0x000fe20008410000 */
[----:B------:R-:W-:Y:S02]  /*2780*/  FMUL.FTZ R231, R102, UR5 ;  /* 0x0000000566e77c20 */ /* 0x000fe40008410000 */
[----:B------:R-:W-:Y:S01]  /*2790*/  HMMA.16816.F32 R96, R4, R66, R96 ;  /* 0x000000420460723c */ /* 0x000fe20000001860 */
[----:B------:R-:W-:-:S05]  /*27a0*/  FMUL.FTZ R100, R135, UR5 ;  /* 0x0000000587647c20 */ /* 0x000fca0008410000 */
        /* <DEDUP_REMOVED lines=8> */
[----:B------:R-:W-:Y:S01]  /*2830*/  FMUL.FTZ R129, R202, UR5 ;  /* 0x00000005ca817c20 */ /* 0x000fe20008410000 */
[----:B------:R-:W-:Y:S01]  /*2840*/  FMUL.FTZ R128, R201, UR5 ;  /* 0x00000005c9807c20 */ /* 0x000fe20008410000 */
[----:B------:R-:W-:Y:S01]  /*2850*/  HMMA.16816.F32 R212, R4, R82, R12 ;  /* 0x0000005204d4723c */ /* 0x000fe2000000180c */
[----:B------:R-:W-:Y:S01]  /*2860*/  FMUL.FTZ R119, R105, UR5 ;  /* 0x0000000569777c20 */ /* 0x000fe20008410000 */
[----:B------:R-:W-:Y:S01]  /*2870*/  FMUL.FTZ R116, R115, UR5 ;  /* 0x0000000573747c20 */ /* 0x000fe20008410000 */
[----:B------:R-:W-:Y:S01]  /*2880*/  FMUL.FTZ R109, R112, UR5 ;  /* 0x00000005706d7c20 */ /* 0x000fe20008410000 */
[----:B------:R-:W-:Y:S01]  /*2890*/  FMUL.FTZ R110, R113, UR5 ;  /* 0x00000005716e7c20 */ /* 0x000fe20008410000 */
[----:B------:R-:W-:Y:S01]  /*28a0*/  FMUL.FTZ R155, R125, UR5 ;  /* 0x000000057d9b7c20 */ /* 0x000fe20008410000 */
[C---:B------:R-:W-:Y:S01]  /*28b0*/  HMMA.16816.F32 R4, R8.reuse, R28, R156 ;  /* 0x0000001c0804723c */ /* 0x040fe2000000189c */
[----:B------:R-:W-:Y:S01]  /*28c0*/  FMUL.FTZ R135, R96, UR5 ;  /* 0x0000000560877c20 */ /* 0x000fe20008410000 */
[----:B------:R-:W-:Y:S01]  /*28d0*/  FMUL.FTZ R153, R97, UR5 ;  /* 0x0000000561997c20 */ /* 0x000fe20008410000 */
[----:B------:R-:W-:Y:S01]  /*28e0*/  FMUL.FTZ R111, R114, UR5 ;  /* 0x00000005726f7c20 */ /* 0x000fe20008410000 */
[----:B------:R-:W-:Y:S01]  /*28f0*/  FMUL.FTZ R104, R104, UR5 ;  /* 0x0000000568687c20 */ /* 0x000fe20008410000 */
[----:B------:R-:W-:Y:S01]  /*2900*/  FMUL.FTZ R106, R106, UR5 ;  /* 0x000000056a6a7c20 */ /* 0x000fe20008410000 */
[C---:B------:R-:W-:Y:S01]  /*2910*/  HMMA.16816.F32 R56, R8.reuse, R60, R56 ;  /* 0x0000003c0838723c */ /* 0x040fe20000001838 */
[----:B------:R-:W1:Y:S01]  /*2920*/  @P4 LDC R60, c[0x0][0x2e8] ;  /* 0x0000ba00ff3c4b82 */ /* 0x000e620000000800 */
[----:B------:R-:W-:Y:S01]  /*2930*/  FMUL.FTZ R157, R98, UR5 ;  /* 0x00000005629d7c20 */ /* 0x000fe20008410000 */
[----:B------:R-:W-:Y:S01]  /*2940*/  LEA R156, R138, R136, 0x5 ;  /* 0x000000888a9c7211 */ /* 0x000fe200078e28ff */
[----:B------:R-:W-:Y:S01]  /*2950*/  FMUL.FTZ R159, R99, UR5 ;  /* 0x00000005639f7c20 */ /* 0x000fe20008410000 */
[----:B------:R-:W-:Y:S01]  /*2960*/  FMUL.FTZ R138, R184, UR5 ;  /* 0x00000005b88a7c20 */ /* 0x000fe20008410000 */
[----:B------:R-:W-:Y:S01]  /*2970*/  HMMA.16816.F32 R12, R8, R80, R36 ;  /* 0x00000050080c723c */ /* 0x000fe20000001824 */
[----:B------:R-:W-:Y:S01]  /*2980*/  FMUL.FTZ R184, R94, UR5 ;  /* 0x000000055eb87c20 */ /* 0x000fe20008410000 */
[----:B------:R-:W-:Y:S01]  /*2990*/  FMUL.FTZ R201, R95, UR5 ;  /* 0x000000055fc97c20 */ /* 0x000fe20008410000 */
[----:B------:R-:W-:-:S03]  /*29a0*/  FMUL.FTZ R158, R126, UR5 ;  /* 0x000000057e9e7c20 */ /* 0x000fc60008410000 */
[----:B------:R-:W-:Y:S01]  /*29b0*/  HMMA.16816.F32 R88, R8, R24, R148 ;  /* 0x000000180858723c */ /* 0x000fe20000001894 */
[----:B------:R-:W-:-:S05]  /*29c0*/  FMUL.FTZ R80, R133, UR5 ;  /* 0x0000000585507c20 */ /* 0x000fca0008410000 */
[----:B------:R-:W-:Y:S01]  /*29d0*/  HMMA.16816.F32 R28, R8, R30, R192 ;  /* 0x0000001e081c723c */ /* 0x000fe200000018c0 */
[----:B------:R-:W-:Y:S01]  /*29e0*/  FMUL.FTZ R148, R179, UR5 ;  /* 0x00000005b3947c20 */ /* 0x000fe20008410000 */
[----:B------:R-:W-:-:S04]  /*29f0*/  FMUL.FTZ R151, R124, UR5 ;  /* 0x000000057c977c20 */ /* 0x000fc80008410000 */
[----:B------:R-:W-:Y:S01]  /*2a00*/  HMMA.16816.F32 R164, R16, R34, RZ ;  /* 0x0000002210a4723c */ /* 0x000fe200000018ff */
[----:B------:R-:W-:Y:S01]  /*2a10*/  FMUL.FTZ R57, R57, UR5 ;  /* 0x0000000539397c20 */ /* 0x000fe20008410000 */
[----:B------:R-:W-:-:S04]  /*2a20*/  FMUL.FTZ R56, R56, UR5 ;  /* 0x0000000538387c20 */ /* 0x000fc80008410000 */
[C---:B------:R-:W-:Y:S01]  /*2a30*/  HMMA.16816.F32 R44, R8.reuse, R68, R44 ;  /* 0x00000044082c723c */ /* 0x040fe2000000182c */
[----:B------:R-:W-:Y:S01]  /*2a40*/  FMUL.FTZ R228, R15, UR5 ;  /* 0x000000050fe47c20 */ /* 0x000fe20008410000 */
[----:B------:R-:W-:Y:S01]  /*2a50*/  IADD3 R15, R77, R250, -R210 ;  /* 0x000000fa4d0f7210 */ /* 0x000fe20007ffe8d2 */
[----:B------:R-:W-:Y:S01]  /*2a60*/  FMUL.FTZ R225, R13, UR5 ;  /* 0x000000050de17c20 */ /* 0x000fe20008410000 */
[----:B------:R-:W-:Y:S01]  /*2a70*/  FMUL.FTZ R227, R14, UR5 ;  /* 0x000000050ee37c20 */ /* 0x000fe20008410000 */
[----:B------:R-:W-:Y:S01]  /*2a80*/  FMUL.FTZ R224, R12, UR5 ;  /* 0x000000050ce07c20 */ /* 0x000fe20008410000 */
[C---:B------:R-:W-:Y:S01]  /*2a90*/  HMMA.16816.F32 R40, R8.reuse, R72, R40 ;  /* 0x000000480828723c */ /* 0x040fe20000001828 */
[----:B------:R-:W-:Y:S01]  /*2aa0*/  FMUL.FTZ R3, R89, UR5 ;  /* 0x0000000559037c20 */ /* 0x000fe20008410000 */
[----:B------:R-:W-:Y:S01]  /*2ab0*/  FMUL.FTZ R2, R90, UR5 ;  /* 0x000000055a027c20 */ /* 0x000fe20008410000 */
[----:B------:R-:W-:Y:S03]  /*2ac0*/  MUFU.TANH R12, R57 ;  /* 0x00000039000c7308 */ /* 0x000fe60000002400 */
[C---:B------:R-:W-:Y:S06]  /*2ad0*/  HMMA.16816.F32 R84, R8.reuse, R20, R144 ;  /* 0x000000140854723c */ /* 0x040fec0000001890 */
[----:B------:R-:W-:Y:S01]  /*2ae0*/  HMMA.16816.F32 R20, R8, R22, R52 ;  /* 0x000000160814723c */ /* 0x000fe20000001834 */
[----:B------:R-:W-:Y:S01]  /*2af0*/  FMUL.FTZ R144, R59, UR5 ;  /* 0x000000053b907c20 */ /* 0x000fe20008410000 */
[----:B------:R-:W-:Y:S01]  /*2b00*/  FMUL.FTZ R147, R178, UR5 ;  /* 0x00000005b2937c20 */ /* 0x000fe20008410000 */
[----:B------:R-:W-:Y:S01]  /*2b10*/  FMUL.FTZ R146, R177, UR5 ;  /* 0x00000005b1927c20 */ /* 0x000fe20008410000 */
[----:B------:R-:W-:-:S02]  /*2b20*/  FMUL.FTZ R145, R176, UR5 ;  /* 0x00000005b0917c20 */ /* 0x000fc40008410000 */
[C---:B------:R-:W-:Y:S01]  /*2b30*/  HMMA.16816.F32 R24, R8.reuse, R26, R160 ;  /* 0x0000001a0818723c */ /* 0x040fe200000018a0 */
[----:B------:R-:W-:Y:S02]  /*2b40*/  IMAD.SHL.U32 R52, R233, 0x2, RZ ;  /* 0x00000002e9347824 */ /* 0x000fe400078e00ff */
[----:B------:R-:W-:Y:S01]  /*2b50*/  FMUL.FTZ R53, R6, UR5 ;  /* 0x0000000506357c20 */ /* 0x000fe20008410000 */
[----:B------:R-:W-:Y:S01]  /*2b60*/  FMUL.FTZ R6, R143, UR5 ;  /* 0x000000058f067c20 */ /* 0x000fe20008410000 */
[----:B------:R-:W-:Y:S01]  /*2b70*/  FMUL.FTZ R55, R4, UR5 ;  /* 0x0000000504377c20 */ /* 0x000fe20008410000 */
[----:B------:R-:W-:Y:S01]  /*2b80*/  FMUL.FTZ R54, R5, UR5 ;  /* 0x0000000505367c20 */ /* 0x000fe20008410000 */
[C---:B------:R-:W-:Y:S01]  /*2b90*/  HMMA.16816.F32 R16, R8.reuse, R62, R168 ;  /* 0x0000003e0810723c */ /* 0x040fe200000018a8 */
[----:B------:R-:W-:Y:S01]  /*2ba0*/  LOP3.LUT R52, R52, 0x6, RZ, 0xc0, !PT ;  /* 0x0000000634347812 */ /* 0x000fe200078ec0ff */
[----:B-1----:R-:W1:Y:S01]  /*2bb0*/  @P4 MUFU.RCP R4, R60 ;  /* 0x0000003c00044308 */ /* 0x002e620000001000 */
[----:B------:R-:W-:Y:S01]  /*2bc0*/  FMUL.FTZ R69, R45, UR5 ;  /* 0x000000052d457c20 */ /* 0x000fe20008410000 */
[----:B------:R-:W-:Y:S01]  /*2bd0*/  FMUL.FTZ R45, R40, UR5 ;  /* 0x00000005282d7c20 */ /* 0x000fe20008410000 */
[----:B------:R-:W-:Y:S01]  /*2be0*/  FMUL.FTZ R5, R88, UR5 ;  /* 0x0000000558057c20 */ /* 0x000fe20008410000 */
[----:B------:R-:W-:Y:S01]  /*2bf0*/  HMMA.16816.F32 R48, R8, R64, R48 ;  /* 0x000000400830723c */ /* 0x000fe20000001830 */
[----:B------:R-:W-:-:S02]  /*2c00*/  IMAD R52, R76, 0x80, R52 ;  /* 0x000000804c347824 */ /* 0x000fc400078e0234 */
[----:B------:R-:W-:Y:S01]  /*2c10*/  FMUL.FTZ R163, R46, UR5 ;  /* 0x000000052ea37c20 */ /* 0x000fe20008410000 */
[----:B------:R-:W-:Y:S01]  /*2c20*/  FMUL.FTZ R46, R132, UR5 ;  /* 0x00000005842e7c20 */ /* 0x000fe20008410000 */
[----:B------:R2:W-:Y:S01]  /*2c30*/  MUFU.TANH R76, R6 ;  /* 0x00000006004c7308 */ /* 0x0005e20000002400 */
[----:B------:R-:W-:Y:S01]  /*2c40*/  FMUL.FTZ R62, R85, UR5 ;  /* 0x00000005553e7c20 */ /* 0x000fe20008410000 */
[C---:B------:R-:W-:Y:S01]  /*2c50*/  HMMA.16816.F32 R32, R8.reuse, R66, R172 ;  /* 0x000000420820723c */ /* 0x040fe200000018ac */
[----:B------:R-:W-:Y:S01]  /*2c60*/  FMUL.FTZ R14, R20, UR5 ;  /* 0x00000005140e7c20 */ /* 0x000fe20008410000 */
[----:B------:R-:W-:Y:S02]  /*2c70*/  IMAD.MOV.U32 R132, RZ, RZ, RZ ;  /* 0x000000ffff847224 */ /* 0x000fe400078e00ff */
[----:B------:R-:W-:Y:S01]  /*2c80*/  FMUL.FTZ R196, R41, UR5 ;  /* 0x0000000529c47c20 */ /* 0x000fe20008410000 */
[C---:B------:R-:W-:Y:S01]  /*2c90*/  IADD3 R20, R52.reuse, 0x9, RZ ;  /* 0x0000000934147810 */ /* 0x040fe20007ffe0ff */
[----:B------:R-:W-:Y:S01]  /*2ca0*/  FMUL.FTZ R98, R23, UR5 ;  /* 0x0000000517627c20 */ /* 0x000fe20008410000 */
[----:B------:R-:W-:Y:S01]  /*2cb0*/  HMMA.16816.F32 R36, R8, R70, R180 ;  /* 0x000000460824723c */ /* 0x000fe200000018b4 */
[----:B------:R-:W3:Y:S01]  /*2cc0*/  MUFU.TANH R55, R55 ;  /* 0x0000003700377308 */ /* 0x000ee20000002400 */
[----:B------:R-:W-:Y:S01]  /*2cd0*/  FMUL.FTZ R13, R25, UR5 ;  /* 0x00000005190d7c20 */ /* 0x000fe20008410000 */
[----:B-1---5:R-:W-:Y:S01]  /*2ce0*/  @P4 FMUL.FTZ R132, R139, R4 ;  /* 0x000000048b844220 */ /* 0x022fe20000410000 */
[----:B------:R-:W-:-:S02]  /*2cf0*/  VIADD R23, R52, 0x10 ;  /* 0x0000001034177836 */ /* 0x000fc40000000000 */
[----:B------:R-:W-:Y:S01]  /*2d00*/  FMUL.FTZ R66, R44, UR5 ;  /* 0x000000052c427c20 */ /* 0x000fe20008410000 */
[C---:B------:R-:W-:Y:S01]  /*2d10*/  HMMA.16816.F32 R204, R8.reuse, R74, R204 ;  /* 0x0000004a08cc723c */ /* 0x040fe200000018cc */
[----:B------:R-:W-:Y:S01]  /*2d20*/  FMUL.FTZ R25, R17, UR5 ;  /* 0x0000000511197c20 */ /* 0x000fe20008410000 */
[----:B------:R-:W-:Y:S02]  /*2d30*/  VIADD R17, R52, 0x8 ;  /* 0x0000000834117836 */ /* 0x000fe40000000000 */
[----:B--2---:R-:W-:Y:S01]  /*2d40*/  FMUL.FTZ R6, R28, UR5 ;  /* 0x000000051c067c20 */ /* 0x004fe20008410000 */
[----:B------:R-:W-:Y:S01]  /*2d50*/  VIADD R28, R52, 0x1 ;  /* 0x00000001341c7836 */ /* 0x000fe20000000000 */
[----:B------:R-:W1:Y:S01]  /*2d60*/  MUFU.TANH R54, R54 ;  /* 0x0000003600367308 */ /* 0x000e620000002400 */
[----:B------:R-:W-:Y:S01]  /*2d70*/  HMMA.16816.F32 R192, R8, R82, R164 ;  /* 0x0000005208c0723c */ /* 0x000fe200000018a4 */
[----:B------:R-:W-:Y:S01]  /*2d80*/  FMUL.FTZ R149, R50, UR5 ;  /* 0x0000000532957c20 */ /* 0x000fe20008410000 */
[----:B------:R-:W-:Y:S01]  /*2d90*/  FMUL.FTZ R105, R19, UR5 ;  /* 0x0000000513697c20 */ /* 0x000fe20008410000 */
[----:B------:R-:W-:-:S02]  /*2da0*/  VIADD R50, R52, 0x11 ;  /* 0x0000001134327836 */ /* 0x000fc40000000000 */
[----:B------:R-:W-:Y:S01]  /*2db0*/  FMUL.FTZ R136, R87, UR5 ;  /* 0x0000000557887c20 */ /* 0x000fe20008410000 */
[----:B------:R-:W-:Y:S01]  /*2dc0*/  FMUL.FTZ R131, R86, UR5 ;  /* 0x0000000556837c20 */ /* 0x000fe20008410000 */
[----:B------:R-:W-:Y:S01]  /*2dd0*/  FMUL.FTZ R60, R200, UR5 ;  /* 0x00000005c83c7c20 */ /* 0x000fe20008410000 */
[----:B------:R-:W-:Y:S01]  /*2de0*/  FMUL.FTZ R11, R7, UR5 ;  /* 0x00000005070b7c20 */ /* 0x000fe20008410000 */
[----:B------:R-:W-:Y:S01]  /*2df0*/  FMUL.FTZ R7, R91, UR5 ;  /* 0x000000055b077c20 */ /* 0x000fe20008410000 */
[----:B------:R2:W-:Y:S01]  /*2e00*/  MUFU.TANH R40, R3 ;  /* 0x0000000300287308 */ /* 0x0005e20000002400 */
[----:B------:R-:W-:Y:S01]  /*2e10*/  FMUL.FTZ R10, R140, UR5 ;  /* 0x000000058c0a7c20 */ /* 0x000fe20008410000 */
[----:B------:R-:W-:Y:S01]  /*2e20*/  FMUL.FTZ R9, R141, UR5 ;  /* 0x000000058d097c20 */ /* 0x000fe20008410000 */
        /* <DEDUP_REMOVED lines=9> */
[----:B------:R-:W-:-:S02]  /*2ec0*/  VIADD R26, R52, 0x19 ;  /* 0x00000019341a7836 */ /* 0x000fc40000000000 */
[----:B------:R-:W-:Y:S01]  /*2ed0*/  FMUL.FTZ R202, R42, UR5 ;  /* 0x000000052aca7c20 */ /* 0x000fe20008410000 */
[----:B------:R-:W-:Y:S02]  /*2ee0*/  VIADD R37, R52, 0x20 ;  /* 0x0000002034257836 */ /* 0x000fe40000000000 */
[----:B------:R-:W-:Y:S01]  /*2ef0*/  FMUL.FTZ R21, R21, UR5 ;  /* 0x0000000515157c20 */ /* 0x000fe20008410000 */
[----:B------:R1:W-:Y:S01]  /*2f00*/  MUFU.TANH R41, R5 ;  /* 0x0000000500297308 */ /* 0x0003e20000002400 */
[----:B--2---:R-:W-:Y:S02]  /*2f10*/  IMAD.IADD R3, R15, 0x1, -R52 ;  /* 0x000000010f037824 */ /* 0x004fe400078e0a34 */
[----:B------:R-:W-:Y:S01]  /*2f20*/  FMUL.FTZ R96, R22, UR5 ;  /* 0x0000000516607c20 */ /* 0x000fe20008410000 */
[----:B------:R-:W-:Y:S02]  /*2f30*/  VIADD R38, R52, 0x21 ;  /* 0x0000002134267836 */ /* 0x000fe40000000000 */
[----:B------:R-:W-:Y:S01]  /*2f40*/  FMUL.FTZ R143, R58, UR5 ;  /* 0x000000053a8f7c20 */ /* 0x000fe20008410000 */
[C---:B------:R-:W-:Y:S01]  /*2f50*/  VIADD R42, R52.reuse, 0x28 ;  /* 0x00000028342a7836 */ /* 0x040fe20000000000 */
[----:B------:R-:W-:Y:S01]  /*2f60*/  IABS R3, R3 ;  /* 0x0000000300037213 */ /* 0x000fe20000000000 */
[----:B------:R-:W-:Y:S01]  /*2f70*/  FMUL.FTZ R67, R49, UR5 ;  /* 0x0000000531437c20 */ /* 0x000fe20008410000 */
[----:B------:R2:W-:Y:S01]  /*2f80*/  MUFU.TANH R19, R62 ;  /* 0x0000003e00137308 */ /* 0x0005e20000002400 */
[----:B----4-:R-:W-:Y:S01]  /*2f90*/  IMAD.IADD R2, R15, 0x1, -R28 ;  /* 0x000000010f027824 */ /* 0x010fe200078e0a1c */
[----:B------:R-:W-:Y:S01]  /*2fa0*/  I2FP.F32.S32 R3, R3 ;  /* 0x0000000300037245 */ /* 0x000fe20000201400 */
[----:B------:R-:W-:Y:S01]  /*2fb0*/  FMUL.FTZ R150, R51, UR5 ;  /* 0x0000000533967c20 */ /* 0x000fe20008410000 */
[C---:B------:R-:W-:Y:S01]  /*2fc0*/  IADD3 R58, R52.reuse, 0x30, RZ ;  /* 0x00000030343a7810 */ /* 0x040fe20007ffe0ff */
[----:B------:R-:W-:Y:S01]  /*2fd0*/  VIADD R49, R52, 0x38 ;  /* 0x0000003834317836 */ /* 0x000fe20000000000 */
[----:B------:R-:W-:Y:S01]  /*2fe0*/  IABS R2, R2 ;  /* 0x0000000200027213 */ /* 0x000fe20000000000 */
[----:B---3--:R-:W-:Y:S01]  /*2ff0*/  FFMA.FTZ R44, R3, -R132, R55 ;  /* 0x80000084032c7223 */ /* 0x008fe20000010037 */
[----:B------:R3:W-:Y:S01]  /*3000*/  MUFU.TANH R89, R7 ;  /* 0x0000000700597308 */ /* 0x0007e20000002400 */
[----:B-1----:R-:W-:Y:S01]  /*3010*/  FMUL.FTZ R5, R29, UR5 ;  /* 0x000000051d057c20 */ /* 0x002fe20008410000 */
[----:B------:R-:W-:Y:S01]  /*3020*/  I2FP.F32.S32 R2, R2 ;  /* 0x0000000200027245 */ /* 0x000fe20000201400 */
[----:B------:R-:W-:-:S02]  /*3030*/  IMAD.IADD R3, R15, 0x1, -R17 ;  /* 0x000000010f037824 */ /* 0x000fc400078e0a11 */
[----:B------:R-:W-:Y:S01]  /*3040*/  FMUL.FTZ R99, R18, UR5 ;  /* 0x0000000512637c20 */ /* 0x000fe20008410000 */
[----:B------:R-:W-:Y:S02]  /*3050*/  VIADD R55, R52, 0x18 ;  /* 0x0000001834377836 */ /* 0x000fe40000000000 */
[----:B------:R-:W-:Y:S01]  /*3060*/  FMUL.FTZ R182, R92, UR5 ;  /* 0x000000055cb67c20 */ /* 0x000fe20008410000 */
[----:B------:R-:W-:Y:S01]  /*3070*/  VIADD R51, R52, 0x39 ;  /* 0x0000003934337836 */ /* 0x000fe20000000000 */
[----:B------:R-:W-:Y:S01]  /*3080*/  MUFU.TANH R90, R11 ;  /* 0x0000000b005a7308 */ /* 0x000fe20000002400 */
[----:B--2---:R-:W-:Y:S01]  /*3090*/  FFMA.FTZ R62, R2, -R132, R54 ;  /* 0x80000084023e7223 */ /* 0x004fe20000010036 */
[----:B------:R-:W-:Y:S01]  /*30a0*/  IMAD.IADD R2, R15, 0x1, -R20 ;  /* 0x000000010f027824 */ /* 0x000fe200078e0a14 */
[C---:B------:R-:W-:Y:S01]  /*30b0*/  IADD3 R57, R52.reuse, 0x49, RZ ;  /* 0x0000004934397810 */ /* 0x040fe20007ffe0ff */
[----:B------:R-:W-:Y:S02]  /*30c0*/  VIADD R54, R52, 0x41 ;  /* 0x0000004134367836 */ /* 0x000fe40000000000 */
[----:B------:R-:W-:Y:S01]  /*30d0*/  FMUL.FTZ R29, R33, UR5 ;  /* 0x00000005211d7c20 */ /* 0x000fe20008410000 */
[----:B------:R-:W-:Y:S01]  /*30e0*/  FMUL.FTZ R95, R27, UR5 ;  /* 0x000000051b5f7c20 */ /* 0x000fe20008410000 */
[----:B------:R-:W-:Y:S01]  /*30f0*/  IABS R4, R2 ;  /* 0x0000000200047213 */ /* 0x000fe20000000000 */
[----:B------:R-:W-:Y:S01]  /*3100*/  MUFU.TANH R87, R10 ;  /* 0x0000000a00577308 */ /* 0x000fe20000002400 */
[----:B---3--:R-:W-:Y:S01]  /*3110*/  FMUL.FTZ R7, R24, UR5 ;  /* 0x0000000518077c20 */ /* 0x008fe20008410000 */
[----:B------:R-:W-:Y:S01]  /*3120*/  FMUL.FTZ R24, R16, UR5 ;  /* 0x0000000510187c20 */ /* 0x000fe20008410000 */
[----:B------:R-:W-:Y:S01]  /*3130*/  FMUL.FTZ R27, R32, UR5 ;  /* 0x00000005201b7c20 */ /* 0x000fe20008410000 */
[----:B------:R-:W-:Y:S01]  /*3140*/  FMUL.FTZ R140, R185, UR5 ;  /* 0x00000005b98c7c20 */ /* 0x000fe20008410000 */
[----:B------:R-:W-:-:S02]  /*3150*/  VIADD R70, R52, 0x59 ;  /* 0x0000005934467836 */ /* 0x000fc40000000000 */
[----:B------:R-:W-:Y:S01]  /*3160*/  FMUL.FTZ R185, R120, UR5 ;  /* 0x0000000578b97c20 */ /* 0x000fe20008410000 */
[----:B------:R-:W-:Y:S01]  /*3170*/  VIADD R73, R52, 0x60 ;  /* 0x0000006034497836 */ /* 0x000fe20000000000 */
[----:B------:R1:W-:Y:S01]  /*3180*/  MUFU.TANH R11, R6 ;  /* 0x00000006000b7308 */ /* 0x0003e20000002400 */
[----:B------:R-:W-:Y:S01]  /*3190*/  FMUL.FTZ R221, R43, UR5 ;  /* 0x000000052bdd7c20 */ /* 0x000fe20008410000 */
[----:B------:R-:W-:Y:S01]  /*31a0*/  FMUL.FTZ R43, R30, UR5 ;  /* 0x000000051e2b7c20 */ /* 0x000fe20008410000 */
[----:B------:R-:W-:Y:S01]  /*31b0*/  FMUL.FTZ R30, R36, UR5 ;  /* 0x00000005241e7c20 */ /* 0x000fe20008410000 */
[----:B------:R-:W-:Y:S01]  /*31c0*/  FMUL.FTZ R142, R187, UR5 ;  /* 0x00000005bb8e7c20 */ /* 0x000fe20008410000 */
[----:B------:R-:W-:Y:S01]  /*31d0*/  FMUL.FTZ R187, R122, UR5 ;  /* 0x000000057abb7c20 */ /* 0x000fe20008410000 */
[----:B------:R-:W-:Y:S01]  /*31e0*/  FMUL.FTZ R83, R134, UR5 ;  /* 0x0000000586537c20 */ /* 0x000fe20008410000 */
[-C--:B------:R-:W-:Y:S01]  /*31f0*/  ISETP.GE.AND P3, PT, R17, R77.reuse, PT ;  /* 0x0000004d1100720c */ /* 0x080fe20003f66270 */
[----:B------:R2:W3:Y:S01]  /*3200*/  MUFU.TANH R10, R5 ;  /* 0x00000005000a7308 */ /* 0x0004e20000002400 */
[----:B------:R-:W-:Y:S01]  /*3210*/  FMUL.FTZ R134, R34, UR5 ;  /* 0x0000000522867c20 */ /* 0x000fe20008410000 */
[----:B------:R-:W-:Y:S01]  /*3220*/  FMUL.FTZ R152, R35, UR5 ;  /* 0x0000000523987c20 */ /* 0x000fe20008410000 */
[----:B------:R-:W-:Y:S01]  /*3230*/  FMUL.FTZ R181, R39, UR5 ;  /* 0x0000000527b57c20 */ /* 0x000fe20008410000 */
[-C--:B------:R-:W-:Y:S01]  /*3240*/  ISETP.GE.AND P4, PT, R20, R77.reuse, PT ;  /* 0x0000004d1400720c */ /* 0x080fe20003f86270 */
[----:B------:R-:W-:Y:S01]  /*3250*/  FMUL.FTZ R141, R186, UR5 ;  /* 0x00000005ba8d7c20 */ /* 0x000fe20008410000 */
[-C--:B------:R-:W-:Y:S01]  /*3260*/  ISETP.GE.AND P6, PT, R23, R77.reuse, PT ;  /* 0x0000004d1700720c */ /* 0x080fe20003fc6270 */
[----:B------:R-:W-:Y:S01]  /*3270*/  FMUL.FTZ R186, R121, UR5 ;  /* 0x0000000579ba7c20 */ /* 0x000fe20008410000 */
[----:B------:R-:W-:Y:S01]  /*3280*/  MUFU.TANH R86, R9 ;  /* 0x0000000900567308 */ /* 0x000fe20000002400 */
[----:B-1----:R-:W-:Y:S01]  /*3290*/  IMAD.IADD R6, R15, 0x1, -R50 ;  /* 0x000000010f067824 */ /* 0x002fe200078e0a32 */
[-C--:B------:R-:W-:Y:S01]  /*32a0*/  ISETP.GE.AND P1, PT, R52, R77.reuse, PT ;  /* 0x0000004d3400720c */ /* 0x080fe20003f26270 */
[----:B------:R-:W-:Y:S01]  /*32b0*/  FMUL.FTZ R160, R127, UR5 ;  /* 0x000000057fa07c20 */ /* 0x000fe20008410000 */
[----:B------:R-:W-:Y:S01]  /*32c0*/  ISETP.GE.AND P0, PT, R28, R77, PT ;  /* 0x0000004d1c00720c */ /* 0x000fe20003f06270 */
[----:B------:R-:W-:Y:S01]  /*32d0*/  FMUL.FTZ R121, R107, UR5 ;  /* 0x000000056b797c20 */ /* 0x000fe20008410000 */
[----:B------:R-:W-:Y:S01]  /*32e0*/  IABS R2, R6 ;  /* 0x0000000600027213 */ /* 0x000fe20000000000 */
[----:B------:R-:W-:Y:S01]  /*32f0*/  IMAD.MOV.U32 R6, RZ, RZ, R4 ;  /* 0x000000ffff067224 */ /* 0x000fe200078e0004 */
[----:B------:R1:W-:Y:S01]  /*3300*/  MUFU.TANH R82, R8 ;  /* 0x0000000800527308 */ /* 0x0003e20000002400 */
[----:B--2---:R-:W-:-:S02]  /*3310*/  IADD3 R5, R15, -R23, RZ ;  /* 0x800000170f057210 */ /* 0x004fc40007ffe0ff */
[-C--:B------:R-:W-:Y:S02]  /*3320*/  ISETP.GE.AND P5, PT, R26, R77.reuse, PT ;  /* 0x0000004d1a00720c */ /* 0x080fe40003fa6270 */
[----:B------:R-:W-:Y:S02]  /*3330*/  I2FP.F32.S32 R6, R6 ;  /* 0x0000000600067245 */ /* 0x000fe40000201400 */
[----:B------:R-:W-:Y:S01]  /*3340*/  ISETP.GE.AND P2, PT, R37, R77, PT ;  /* 0x0000004d2500720c */ /* 0x000fe20003f46270 */
[----:B------:R2:W4:Y:S01]  /*3350*/  MUFU.TANH R9, R7 ;  /* 0x0000000700097308 */ /* 0x0005220000002400 */
[----:B------:R-:W-:Y:S01]  /*3360*/  FSEL R123, R62, -INF , !P0 ;  /* 0xff8000003e7b7808 */ /* 0x000fe20004000000 */
[----:B---3--:R-:W-:Y:S01]  /*3370*/  FFMA.FTZ R63, R6, -R132, R10 ;  /* 0x80000084063f7223 */ /* 0x008fe2000001000a */
[----:B------:R-:W-:-:S04]  /*3380*/  IMAD.IADD R6, R15, 0x1, -R42 ;  /* 0x000000010f067824 */ /* 0x000fc800078e0a2a */
[----:B------:R-:W-:Y:S01]  /*3390*/  FSEL R114, R63, -INF , !P4 ;  /* 0xff8000003f727808 */ /* 0x000fe20006000000 */
[----:B------:R3:W-:Y:S01]  /*33a0*/  MUFU.TANH R84, R53 ;  /* 0x0000003500547308 */ /* 0x0007e20000002400 */
[----:B-1----:R-:W-:-:S07]  /*33b0*/  IMAD.IADD R8, R15, 0x1, -R55 ;  /* 0x000000010f087824 */ /* 0x002fce00078e0a37 */
[----:B------:R-:W-:Y:S01]  /*33c0*/  MUFU.TANH R10, R14 ;  /* 0x0000000e000a7308 */ /* 0x000fe20000002400 */
[----:B--2---:R-:W-:Y:S02]  /*33d0*/  IABS R7, R3 ;  /* 0x0000000300077213 */ /* 0x004fe40000000000 */
[----:B------:R-:W-:Y:S02]  /*33e0*/  IABS R3, R5 ;  /* 0x0000000500037213 */ /* 0x000fe40000000000 */
[----:B------:R-:W-:Y:S02]  /*33f0*/  IABS R5, R8 ;  /* 0x0000000800057213 */ /* 0x000fe40000000000 */
[----:B------:R-:W-:Y:S01]  /*3400*/  I2FP.F32.S32 R7, R7 ;  /* 0x0000000700077245 */ /* 0x000fe20000201400 */
[----:B------:R-:W-:Y:S02]  /*3410*/  IMAD.MOV.U32 R4, RZ, RZ, R3 ;  /* 0x000000ffff047224 */ /* 0x000fe400078e0003 */
[----:B---3--:R-:W-:Y:S01]  /*3420*/  FMUL.FTZ R53, R48, UR5 ;  /* 0x0000000530357c20 */ /* 0x008fe20008410000 */
[----:B------:R-:W-:Y:S01]  /*3430*/  IMAD.MOV.U32 R3, RZ, RZ, R2 ;  /* 0x000000ffff037224 */ /* 0x000fe200078e0002 */
[----:B------:R-:W-:Y:S01]  /*3440*/  MOV R2, R5 ;  /* 0x0000000500027202 */ /* 0x000fe20000000f00 */
[----:B------:R-:W-:Y:S01]  /*3450*/  IMAD.IADD R5, R15, 0x1, -R38 ;  /* 0x000000010f057824 */ /* 0x000fe200078e0a26 */
[----:B------:R-:W-:Y:S01]  /*3460*/  IADD3 R48, R52, 0x29, RZ ;  /* 0x0000002934307810 */ /* 0x000fe20007ffe0ff */
[----:B------:R-:W-:Y:S01]  /*3470*/  FFMA.FTZ R59, R7, -R132, R11 ;  /* 0x80000084073b7223 */ /* 0x000fe2000001000b */
[----:B------:R-:W-:Y:S01]  /*3480*/  I2FP.F32.S32 R3, R3 ;  /* 0x0000000300037245 */ /* 0x000fe20000201400 */
[----:B------:R1:W2:Y:S01]  /*3490*/  MUFU.TANH R22, R61 ;  /* 0x0000003d00167308 */ /* 0x0002a20000002400 */
[----:B------:R-:W-:-:S02]  /*34a0*/  I2FP.F32.S32 R2, R2 ;  /* 0x0000000200027245 */ /* 0x000fc40000201400 */
[----:B------:R-:W-:Y:S01]  /*34b0*/  I2FP.F32.S32 R4, R4 ;  /* 0x0000000400047245 */ /* 0x000fe20000201400 */
[-C--:B------:R-:W-:Y:S01]  /*34c0*/  FFMA.FTZ R64, R3, -R132.reuse, R40 ;  /* 0x8000008403407223 */ /* 0x080fe20000010028 */
[C---:B------:R-:W-:Y:S02]  /*34d0*/  IMAD.IADD R3, R15.reuse, 0x1, -R26 ;  /* 0x000000010f037824 */ /* 0x040fe400078e0a1a */
[----:B----4-:R-:W-:Y:S01]  /*34e0*/  FFMA.FTZ R71, R2, -R132, R9 ;  /* 0x8000008402477223 */ /* 0x010fe20000010009 */
[C---:B------:R-:W-:Y:S01]  /*34f0*/  IMAD.IADD R2, R15.reuse, 0x1, -R37 ;  /* 0x000000010f027824 */ /* 0x040fe200078e0a25 */
[----:B------:R-:W-:Y:S01]  /*3500*/  IADD3 R8, R15, -R48, RZ ;  /* 0x800000300f087210 */ /* 0x000fe20007ffe0ff */
[----:B------:R-:W-:Y:S01]  /*3510*/  FFMA.FTZ R65, R4, -R132, R41 ;  /* 0x8000008404417223 */ /* 0x000fe20000010029 */
[----:B------:R-:W-:Y:S01]  /*3520*/  IABS R7, R3 ;  /* 0x0000000300077213 */ /* 0x000fe20000000000 */
[----:B------:R-:W-:Y:S01]  /*3530*/  MUFU.TANH R9, R13 ;  /* 0x0000000d00097308 */ /* 0x000fe20000002400 */
[----:B------:R-:W-:-:S02]  /*3540*/  IABS R4, R2 ;  /* 0x0000000200047213 */ /* 0x000fc40000000000 */
[----:B------:R-:W-:Y:S02]  /*3550*/  IABS R3, R5 ;  /* 0x0000000500037213 */ /* 0x000fe40000000000 */
[----:B------:R-:W-:Y:S01]  /*3560*/  IABS R5, R8 ;  /* 0x0000000800057213 */ /* 0x000fe20000000000 */
[----:B-1----:R-:W-:Y:S01]  /*3570*/  VIADD R61, R52, 0x31 ;  /* 0x00000031343d7836 */ /* 0x002fe20000000000 */
[----:B------:R-:W-:Y:S01]  /*3580*/  IABS R2, R6 ;  /* 0x0000000600027213 */ /* 0x000fe20000000000 */
[----:B------:R-:W1:Y:S01]  /*3590*/  MUFU.TANH R8, R21 ;  /* 0x0000001500087308 */ /* 0x000e620000002400 */
[----:B------:R-:W-:Y:S01]  /*35a0*/  IMAD.MOV.U32 R6, RZ, RZ, R4 ;  /* 0x000000ffff067224 */ /* 0x000fe200078e0004 */
[----:B------:R-:W-:Y:S01]  /*35b0*/  FSEL R124, R59, -INF , !P3 ;  /* 0xff8000003b7c7808 */ /* 0x000fe20005800000 */
[----:B------:R-:W-:Y:S02]  /*35c0*/  IMAD.MOV.U32 R4, RZ, RZ, R3 ;  /* 0x000000ffff047224 */ /* 0x000fe400078e0003 */
[----:B------:R-:W-:Y:S01]  /*35d0*/  IMAD.MOV.U32 R3, RZ, RZ, R2 ;  /* 0x000000ffff037224 */ /* 0x000fe200078e0002 */
[----:B------:R-:W-:Y:S01]  /*35e0*/  I2FP.F32.S32 R6, R6 ;  /* 0x0000000600067245 */ /* 0x000fe20000201400 */
[----:B------:R-:W-:Y:S01]  /*35f0*/  IMAD.MOV.U32 R2, RZ, RZ, R5 ;  /* 0x000000ffff027224 */ /* 0x000fe200078e0005 */
[----:B------:R-:W-:Y:S01]  /*3600*/  I2FP.F32.S32 R4, R4 ;  /* 0x0000000400047245 */ /* 0x000fe20000201400 */
[----:B------:R3:W-:Y:S01]  /*3610*/  MUFU.TANH R18, R56 ;  /* 0x0000003800127308 */ /* 0x0007e20000002400 */
[----:B------:R-:W-:Y:S01]  /*3620*/  I2FP.F32.S32 R3, R3 ;  /* 0x0000000300037245 */ /* 0x000fe20000201400 */
[----:B--2---:R-:W-:Y:S01]  /*3630*/  FFMA.FTZ R72, R6, -R132, R22 ;  /* 0x8000008406487223 */ /* 0x004fe20000010016 */
[----:B------:R-:W-:Y:S01]  /*3640*/  I2FP.F32.S32 R2, R2 ;  /* 0x0000000200027245 */ /* 0x000fe20000201400 */
[-C--:B------:R-:W-:Y:S01]  /*3650*/  FFMA.FTZ R74, R4, -R132.reuse, R19 ;  /* 0x80000084044a7223 */ /* 0x080fe20000010013 */
[----:B------:R-:W-:Y:S01]  /*3660*/  I2FP.F32.S32 R5, R7 ;  /* 0x0000000700057245 */ /* 0x000fe20000201400 */
[----:B------:R-:W-:Y:S01]  /*3670*/  FFMA.FTZ R75, R3, -R132, R10 ;  /* 0x80000084034b7223 */ /* 0x000fe2000001000a */
[----:B------:R-:W-:-:S02]  /*3680*/  IMAD.IADD R3, R15, 0x1, -R58 ;  /* 0x000000010f037824 */ /* 0x000fc400078e0a3a */
[-C--:B-1----:R-:W-:Y:S01]  /*3690*/  FFMA.FTZ R81, R2, -R132.reuse, R8 ;  /* 0x8000008402517223 */ /* 0x082fe20000010008 */
[C---:B------:R-:W-:Y:S01]  /*36a0*/  IADD3 R2, R15.reuse, -R61, RZ ;  /* 0x8000003d0f027210 */ /* 0x040fe20007ffe0ff */
[----:B------:R-:W-:Y:S02]  /*36b0*/  IMAD.IADD R4, R15, 0x1, -R49 ;  /* 0x000000010f047824 */ /* 0x000fe400078e0a31 */
[----:B------:R-:W-:Y:S01]  /*36c0*/  FFMA.FTZ R68, R5, -R132, R9 ;  /* 0x8000008405447223 */ /* 0x000fe20000010009 */
[----:B------:R-:W-:Y:S01]  /*36d0*/  IMAD.IADD R6, R15, 0x1, -R51 ;  /* 0x000000010f067824 */ /* 0x000fe200078e0a33 */
[----:B------:R-:W-:Y:S01]  /*36e0*/  IABS R5, R3 ;  /* 0x0000000300057213 */ /* 0x000fe20000000000 */
[----:B------:R-:W1:Y:S01]  /*36f0*/  MUFU.TANH R9, R24 ;  /* 0x0000001800097308 */ /* 0x000e620000002400 */
[----:B------:R-:W-:Y:S02]  /*3700*/  IABS R3, R2 ;  /* 0x0000000200037213 */ /* 0x000fe40000000000 */
[----:B------:R-:W-:Y:S01]  /*3710*/  IABS R2, R4 ;  /* 0x0000000400027213 */ /* 0x000fe20000000000 */
[----:B---3--:R-:W-:Y:S01]  /*3720*/  VIADD R56, R52, 0x48 ;  /* 0x0000004834387836 */ /* 0x008fe20000000000 */
[----:B------:R-:W-:Y:S01]  /*3730*/  IABS R4, R6 ;  /* 0x0000000600047213 */ /* 0x000fe20000000000 */
[----:B------:R-:W-:-:S02]  /*3740*/  IMAD.MOV.U32 R6, RZ, RZ, R5 ;  /* 0x000000ffff067224 */ /* 0x000fc400078e0005 */
[----:B------:R-:W2:Y:S01]  /*3750*/  MUFU.TANH R7, R25 ;  /* 0x0000001900077308 */ /* 0x000ea20000002400 */
[----:B------:R-:W-:Y:S01]  /*3760*/  IMAD.MOV.U32 R5, RZ, RZ, R3 ;  /* 0x000000ffff057224 */ /* 0x000fe200078e0003 */
[----:B------:R-:W-:Y:S01]  /*3770*/  MOV R3, R2 ;  /* 0x0000000200037202 */ /* 0x000fe20000000f00 */
[----:B------:R-:W-:Y:S01]  /*3780*/  IMAD.MOV.U32 R2, RZ, RZ, R4 ;  /* 0x000000ffff027224 */ /* 0x000fe200078e0004 */
[----:B------:R-:W-:Y:S02]  /*3790*/  I2FP.F32.S32 R6, R6 ;  /* 0x0000000600067245 */ /* 0x000fe40000201400 */
[----:B------:R-:W-:Y:S02]  /*37a0*/  I2FP.F32.S32 R3, R3 ;  /* 0x0000000300037245 */ /* 0x000fe40000201400 */
[----:B------:R-:W-:Y:S01]  /*37b0*/  I2FP.F32.S32 R2, R2 ;  /* 0x0000000200027245 */ /* 0x000fe20000201400 */
[----:B------:R3:W4:Y:S01]  /*37c0*/  MUFU.TANH R16, R53 ;  /* 0x0000003500107308 */ /* 0x0007220000002400 */
[----:B------:R-:W-:Y:S01]  /*37d0*/  I2FP.F32.S32 R5, R5 ;  /* 0x0000000500057245 */ /* 0x000fe20000201400 */
[----:B-1----:R-:W-:-:S04]  /*37e0*/  FFMA.FTZ R92, R3, -R132, R9 ;  /* 0x80000084035c7223 */ /* 0x002fc80000010009 */
[-C--:B------:R-:W-:Y:S01]  /*37f0*/  FFMA.FTZ R85, R5, -R132.reuse, R12 ;  /* 0x8000008405557223 */ /* 0x080fe2000001000c */
[C---:B------:R-:W-:Y:S01]  /*3800*/  IMAD.IADD R5, R15.reuse, 0x1, -R56 ;  /* 0x000000010f057824 */ /* 0x040fe200078e0a38 */
[----:B------:R1:W-:Y:S01]  /*3810*/  MUFU.TANH R88, R60 ;  /* 0x0000003c00587308 */ /* 0x0003e20000002400 */
[----:B--2---:R-:W-:Y:S01]  /*3820*/  FFMA.FTZ R94, R2, -R132, R7 ;  /* 0x80000084025e7223 */ /* 0x004fe20000010007 */
[----:B------:R-:W-:-:S05]  /*3830*/  IMAD.IADD R2, R15, 0x1, -R54 ;  /* 0x000000010f027824 */ /* 0x000fca00078e0a36 */
[----:B------:R-:W-:Y:S01]  /*3840*/  IABS R4, R2 ;  /* 0x0000000200047213 */ /* 0x000fe20000000000 */
[----:B------:R2:W4:Y:S01]  /*3850*/  MUFU.TANH R13, R67 ;  /* 0x00000043000d7308 */ /* 0x0005220000002400 */
[----:B---3--:R-:W-:-:S04]  /*3860*/  VIADD R53, R52, 0x40 ;  /* 0x0000004034357836 */ /* 0x008fc80000000000 */
[----:B------:R-:W-:-:S03]  /*3870*/  IMAD.IADD R3, R15, 0x1, -R53 ;  /* 0x000000010f037824 */ /* 0x000fc600078e0a35 */
[----:B------:R3:W3:Y:S01]  /*3880*/  MUFU.TANH R11, R66 ;  /* 0x00000042000b7308 */ /* 0x0006e20000002400 */
[----:B-1----:R-:W-:Y:S01]  /*3890*/  VIADD R60, R52, 0x50 ;  /* 0x00000050343c7836 */ /* 0x002fe20000000000 */
[----:B------:R-:W-:Y:S02]  /*38a0*/  IABS R7, R3 ;  /* 0x0000000300077213 */ /* 0x000fe40000000000 */
[----:B------:R-:W-:Y:S01]  /*38b0*/  IABS R3, R5 ;  /* 0x0000000500037213 */ /* 0x000fe20000000000 */
[C---:B------:R-:W-:Y:S01]  /*38c0*/  IMAD.IADD R8, R15.reuse, 0x1, -R60 ;  /* 0x000000010f087824 */ /* 0x040fe200078e0a3c */
[----:B------:R-:W-:Y:S02]  /*38d0*/  I2FP.F32.S32 R7, R7 ;  /* 0x0000000700077245 */ /* 0x000fe40000201400 */
[----:B------:R-:W1:Y:S01]  /*38e0*/  MUFU.TANH R9, R29 ;  /* 0x0000001d00097308 */ /* 0x000e620000002400 */
[-C--:B--2---:R-:W-:Y:S01]  /*38f0*/  FFMA.FTZ R67, R6, -R132.reuse, R18 ;  /* 0x8000008406437223 */ /* 0x084fe20000010012 */
[----:B------:R-:W-:Y:S01]  /*3900*/  IADD3 R6, R15, -R57, RZ ;  /* 0x800000390f067210 */ /* 0x000fe20007ffe0ff */
[----:B----4-:R-:W-:Y:S01]  /*3910*/  FFMA.FTZ R97, R7, -R132, R16 ;  /* 0x8000008407617223 */ /* 0x010fe20000010010 */
[----:B------:R-:W-:Y:S01]  /*3920*/  IABS R5, R8 ;  /* 0x0000000800057213 */ /* 0x000fe20000000000 */
[----:B------:R-:W-:Y:S01]  /*3930*/  IMAD.IADD R7, R15, 0x1, -R73 ;  /* 0x000000010f077824 */ /* 0x000fe200078e0a49 */
[----:B------:R-:W-:Y:S01]  /*3940*/  IABS R2, R6 ;  /* 0x0000000600027213 */ /* 0x000fe20000000000 */
[----:B------:R-:W-:Y:S01]  /*3950*/  IMAD.MOV.U32 R6, RZ, RZ, R4 ;  /* 0x000000ffff067224 */ /* 0x000fe200078e0004 */
[----:B------:R-:W2:Y:S01]  /*3960*/  MUFU.TANH R10, R27 ;  /* 0x0000001b000a7308 */ /* 0x000ea20000002400 */
[----:B------:R-:W-:-:S02]  /*3970*/  IMAD.MOV.U32 R4, RZ, RZ, R3 ;  /* 0x000000ffff047224 */ /* 0x000fc400078e0003 */
[----:B------:R-:W-:Y:S01]  /*3980*/  IMAD.MOV.U32 R3, RZ, RZ, R2 ;  /* 0x000000ffff037224 */ /* 0x000fe200078e0002 */
[----:B------:R-:W-:Y:S01]  /*3990*/  MOV R2, R5 ;  /* 0x0000000500027202 */ /* 0x000fe20000000f00 */
[----:B---3--:R-:W-:Y:S01]  /*39a0*/  VIADD R66, R52, 0x51 ;  /* 0x0000005134427836 */ /* 0x008fe20000000000 */
[----:B------:R-:W-:Y:S01]  /*39b0*/  I2FP.F32.S32 R6, R6 ;  /* 0x0000000600067245 */ /* 0x000fe20000201400 */
[C---:B------:R-:W-:Y:S01]  /*39c0*/  IMAD.IADD R5, R15.reuse, 0x1, -R70 ;  /* 0x000000010f057824 */ /* 0x040fe200078e0a46 */
[----:B------:R-:W-:Y:S01]  /*39d0*/  I2FP.F32.S32 R2, R2 ;  /* 0x0000000200027245 */ /* 0x000fe20000201400 */
[----:B------:R3:W4:Y:S01]  /*39e0*/  MUFU.TANH R14, R69 ;  /* 0x00000045000e7308 */ /* 0x0007220000002400 */
[----:B------:R-:W-:Y:S01]  /*39f0*/  I2FP.F32.S32 R3, R3 ;  /* 0x0000000300037245 */ /* 0x000fe20000201400 */
[----:B------:R-:W-:Y:S01]  /*3a00*/  FFMA.FTZ R112, R6, -R132, R13 ;  /* 0x8000008406707223 */ /* 0x000fe2000001000d */
[----:B------:R-:W-:Y:S01]  /*3a10*/  I2FP.F32.S32 R4, R4 ;  /* 0x0000000400047245 */ /* 0x000fe20000201400 */
[----:B------:R-:W-:Y:S01]  /*3a20*/  FFMA.FTZ R120, R2, -R132, R11 ;  /* 0x8000008402787223 */ /* 0x000fe2000001000b */
[----:B------:R-:W-:-:S02]  /*3a30*/  VIADD R13, R15, 0x8 ;  /* 0x000000080f0d7836 */ /* 0x000fc40000000000 */
[----:B-1----:R-:W-:Y:S01]  /*3a40*/  FFMA.FTZ R115, R3, -R132, R9 ;  /* 0x8000008403737223 */ /* 0x002fe20000010009 */
[C---:B------:R-:W-:Y:S01]  /*3a50*/  IADD3 R3, R15.reuse, -R66, RZ ;  /* 0x800000420f037210 */ /* 0x040fe20007ffe0ff */
[----:B--2---:R-:W-:Y:S01]  /*3a60*/  FFMA.FTZ R113, R4, -R132, R10 ;  /* 0x8000008404717223 */ /* 0x004fe2000001000a */
[----:B------:R-:W-:Y:S01]  /*3a70*/  MUFU.TANH R12, R45 ;  /* 0x0000002d000c7308 */ /* 0x000fe20000002400 */
[C---:B------:R-:W-:Y:S02]  /*3a80*/  IADD3 R11, R15.reuse, 0x48, RZ ;  /* 0x000000480f0b7810 */ /* 0x040fe40007ffe0ff */
[----:B------:R-:W-:Y:S02]  /*3a90*/  IABS R6, R3 ;  /* 0x0000000300067213 */ /* 0x000fe40000000000 */
[----:B------:R-:W-:Y:S02]  /*3aa0*/  IABS R3, R5 ;  /* 0x0000000500037213 */ /* 0x000fe40000000000 */
[----:B------:R-:W-:Y:S01]  /*3ab0*/  I2FP.F32.S32 R6, R6 ;  /* 0x0000000600067245 */ /* 0x000fe20000201400 */
[----:B---3--:R-:W-:Y:S01]  /*3ac0*/  VIADD R69, R52, 0x58 ;  /* 0x0000005834457836 */ /* 0x008fe20000000000 */
[----:B------:R-:W1:Y:S03]  /*3ad0*/  MUFU.TANH R8, R31 ;  /* 0x0000001f00087308 */ /* 0x000e660000002400 */
[----:B------:R-:W-:-:S02]  /*3ae0*/  IMAD.IADD R2, R15, 0x1, -R69 ;  /* 0x000000010f027824 */ /* 0x000fc400078e0a45 */
[----:B----4-:R-:W-:-:S03]  /*3af0*/  FFMA.FTZ R122, R6, -R132, R14 ;  /* 0x80000084067a7223 */ /* 0x010fc6000001000e */
[----:B------:R-:W-:Y:S01]  /*3b00*/  IABS R4, R2 ;  /* 0x0000000200047213 */ /* 0x000fe20000000000 */
[----:B------:R-:W2:Y:S01]  /*3b10*/  MUFU.TANH R9, R30 ;  /* 0x0000001e00097308 */ /* 0x000ea20000002400 */
[----:B------:R-:W-:Y:S02]  /*3b20*/  IABS R2, R7 ;  /* 0x0000000700027213 */ /* 0x000fe40000000000 */
[----:B------:R-:W-:Y:S01]  /*3b30*/  IADD3 R7, -R52, R13, RZ ;  /* 0x0000000d34077210 */ /* 0x000fe20007ffe1ff */
[----:B------:R-:W-:Y:S02]  /*3b40*/  IMAD.MOV.U32 R5, RZ, RZ, R4 ;  /* 0x000000ffff057224 */ /* 0x000fe400078e0004 */
[----:B------:R-:W-:Y:S02]  /*3b50*/  IMAD.MOV.U32 R4, RZ, RZ, R3 ;  /* 0x000000ffff047224 */ /* 0x000fe400078e0003 */
[----:B------:R-:W-:Y:S01]  /*3b60*/  IMAD.MOV.U32 R3, RZ, RZ, R2 ;  /* 0x000000ffff037224 */ /* 0x000fe200078e0002 */
[----:B------:R-:W-:Y:S01]  /*3b70*/  IABS R2, R7 ;  /* 0x0000000700027213 */ /* 0x000fe20000000000 */
[----:B------:R3:W-:Y:S01]  /*3b80*/  MUFU.TANH R41, R128 ;  /* 0x0000008000297308 */ /* 0x0007e20000002400 */
[----:B------:R-:W-:-:S02]  /*3b90*/  I2FP.F32.S32 R4, R4 ;  /* 0x0000000400047245 */ /* 0x000fc40000201400 */
[----:B------:R-:W-:Y:S02]  /*3ba0*/  I2FP.F32.S32 R3, R3 ;  /* 0x0000000300037245 */ /* 0x000fe40000201400 */
[----:B------:R-:W-:Y:S01]  /*3bb0*/  I2FP.F32.S32 R2, R2 ;  /* 0x0000000200027245 */ /* 0x000fe20000201400 */
[-C--:B-1----:R-:W-:Y:S01]  /*3bc0*/  FFMA.FTZ R126, R4, -R132.reuse, R8 ;  /* 0x80000084047e7223 */ /* 0x082fe20000010008 */
[----:B------:R-:W-:Y:S01]  /*3bd0*/  I2FP.F32.S32 R5, R5 ;  /* 0x0000000500057245 */ /* 0x000fe20000201400 */
[----:B------:R-:W-:Y:S01]  /*3be0*/  IMAD.IADD R4, R13, 0x1, -R28 ;  /* 0x000000010d047824 */ /* 0x000fe200078e0a1c */
[----:B------:R-:W-:Y:S01]  /*3bf0*/  IADD3 R8, -R28, R11, RZ ;  /* 0x0000000b1c087210 */ /* 0x000fe20007ffe1ff */
[-C--:B------:R-:W-:Y:S01]  /*3c00*/  FFMA.FTZ R22, R2, -R132.reuse, R84 ;  /* 0x8000008402167223 */ /* 0x080fe20000010054 */
[----:B------:R-:W-:Y:S02]  /*3c10*/  IMAD.IADD R2, R11, 0x1, -R52 ;  /* 0x000000010b027824 */ /* 0x000fe400078e0a34 */
[-C--:B--2---:R-:W-:Y:S01]  /*3c20*/  FFMA.FTZ R125, R5, -R132.reuse, R9 ;  /* 0x80000084057d7223 */ /* 0x084fe20000010009 */
[----:B------:R-:W-:Y:S01]  /*3c30*/  MUFU.TANH R16, R80 ;  /* 0x0000005000107308 */ /* 0x000fe20000002400 */
[----:B------:R-:W-:Y:S01]  /*3c40*/  FSEL R154, R22, -INF , !P1 ;  /* 0xff800000169a7808 */ /* 0x000fe20004800000 */
[----:B---3--:R-:W-:Y:S01]  /*3c50*/  FFMA.FTZ R128, R3, -R132, R12 ;  /* 0x8000008403807223 */ /* 0x008fe2000001000c */
[----:B------:R-:W-:Y:S01]  /*3c60*/  VIADD R12, R15, 0x40 ;  /* 0x000000400f0c7836 */ /* 0x000fe20000000000 */
[----:B------:R-:W-:-:S04]  /*3c70*/  IABS R5, R2 ;  /* 0x0000000200057213 */ /* 0x000fc80000000000 */
[----:B------:R-:W-:Y:S01]  /*3c80*/  MUFU.TANH R18, R46 ;  /* 0x0000002e00127308 */ /* 0x000fe20000002400 */
[C---:B------:R-:W-:Y:S01]  /*3c90*/  IMAD.IADD R3, R12.reuse, 0x1, -R52 ;  /* 0x000000010c037824 */ /* 0x040fe200078e0a34 */
[----:B------:R-:W-:Y:S01]  /*3ca0*/  I2FP.F32.S32 R5, R5 ;  /* 0x0000000500057245 */ /* 0x000fe20000201400 */
[----:B------:R-:W-:-:S03]  /*3cb0*/  IMAD.IADD R6, R12, 0x1, -R28 ;  /* 0x000000010c067824 */ /* 0x000fc600078e0a1c */
[----:B------:R-:W-:Y:S01]  /*3cc0*/  IABS R7, R3 ;  /* 0x0000000300077213 */ /* 0x000fe20000000000 */
[----:B------:R-:W-:Y:S01]  /*3cd0*/  FFMA.FTZ R14, R5, -R132, R82 ;  /* 0x80000084050e7223 */ /* 0x000fe20000010052 */
[----:B------:R-:W-:Y:S01]  /*3ce0*/  IABS R3, R4 ;  /* 0x0000000400037213 */ /* 0x000fe20000000000 */
[----:B------:R-:W-:Y:S01]  /*3cf0*/  IMAD.IADD R5, R13, 0x1, -R20 ;  /* 0x000000010d057824 */ /* 0x000fe200078e0a14 */
[----:B------:R-:W-:Y:S01]  /*3d00*/  IABS R2, R6 ;  /* 0x0000000600027213 */ /* 0x000fe20000000000 */
[----:B------:R-:W-:Y:S01]  /*3d10*/  MUFU.TANH R9, R43 ;  /* 0x0000002b00097308 */ /* 0x000fe20000002400 */
[----:B------:R-:W-:Y:S01]  /*3d20*/  IABS R4, R8 ;  /* 0x0000000800047213 */ /* 0x000fe20000000000 */
[----:B------:R-:W-:Y:S01]  /*3d30*/  IMAD.MOV.U32 R6, RZ, RZ, R3 ;  /* 0x000000ffff067224 */ /* 0x000fe200078e0003 */
[----:B------:R-:W-:Y:S01]  /*3d40*/  FSEL R180, R14, -INF , !P1 ;  /* 0xff8000000eb47808 */ /* 0x000fe20004800000 */
[----:B------:R-:W-:Y:S02]  /*3d50*/  IMAD.MOV.U32 R3, RZ, RZ, R2 ;  /* 0x000000ffff037224 */ /* 0x000fe400078e0002 */
[----:B------:R-:W-:Y:S01]  /*3d60*/  IMAD.MOV.U32 R2, RZ, RZ, R4 ;  /* 0x000000ffff027224 */ /* 0x000fe200078e0004 */
[----:B------:R-:W-:Y:S01]  /*3d70*/  I2FP.F32.S32 R4, R7 ;  /* 0x0000000700047245 */ /* 0x000fe20000201400 */
[----:B------:R-:W-:Y:S01]  /*3d80*/  IMAD.IADD R7, R12, 0x1, -R20 ;  /* 0x000000010c077824 */ /* 0x000fe200078e0a14 */
[----:B------:R-:W-:Y:S01]  /*3d90*/  I2FP.F32.S32 R3, R3 ;  /* 0x0000000300037245 */ /* 0x000fe20000201400 */
[----:B------:R-:W-:Y:S01]  /*3da0*/  MUFU.TANH R8, R47 ;  /* 0x0000002f00087308 */ /* 0x000fe20000002400 */
[----:B------:R-:W-:Y:S01]  /*3db0*/  I2FP.F32.S32 R2, R2 ;  /* 0x0000000200027245 */ /* 0x000fe20000201400 */
[----:B------:R-:W-:Y:S01]  /*3dc0*/  FFMA.FTZ R19, R4, -R132, R87 ;  /* 0x8000008404137223 */ /* 0x000fe20000010057 */
[----:B------:R-:W-:Y:S01]  /*3dd0*/  I2FP.F32.S32 R6, R6 ;  /* 0x0000000600067245 */ /* 0x000fe20000201400 */
[----:B------:R-:W-:Y:S01]  /*3de0*/  FFMA.FTZ R27, R3, -R132, R86 ;  /* 0x80000084031b7223 */ /* 0x000fe20000010056 */
[----:B------:R-:W-:-:S02]  /*3df0*/  IMAD.IADD R3, R13, 0x1, -R17 ;  /* 0x000000010d037824 */ /* 0x000fc400078e0a11 */
[----:B------:R-:W-:Y:S01]  /*3e00*/  FFMA.FTZ R24, R2, -R132, R76 ;  /* 0x8000008402187223 */ /* 0x000fe2000001004c */
[----:B------:R-:W-:Y:S01]  /*3e10*/  IADD3 R2, -R17, R12, RZ ;  /* 0x0000000c11027210 */ /* 0x000fe20007ffe1ff */
[----:B------:R-:W-:Y:S02]  /*3e20*/  IMAD.IADD R4, R11, 0x1, -R17 ;  /* 0x000000010b047824 */ /* 0x000fe400078e0a11 */
[----:B------:R-:W-:Y:S01]  /*3e30*/  FFMA.FTZ R31, R6, -R132, R90 ;  /* 0x80000084061f7223 */ /* 0x000fe2000001005a */
[----:B------:R-:W-:Y:S01]  /*3e40*/  IABS R6, R3 ;  /* 0x0000000300067213 */ /* 0x000fe20000000000 */
[----:B------:R-:W1:Y:S01]  /*3e50*/  MUFU.TANH R10, R83 ;  /* 0x00000053000a7308 */ /* 0x000e620000002400 */
[----:B------:R-:W-:Y:S02]  /*3e60*/  IABS R3, R2 ;  /* 0x0000000200037213 */ /* 0x000fe40000000000 */
[----:B------:R-:W-:Y:S02]  /*3e70*/  IABS R2, R4 ;  /* 0x0000000400027213 */ /* 0x000fe40000000000 */
[----:B------:R-:W-:-:S02]  /*3e80*/  IABS R4, R5 ;  /* 0x0000000500047213 */ /* 0x000fc40000000000 */
[----:B------:R-:W-:Y:S01]  /*3e90*/  IABS R5, R7 ;  /* 0x0000000700057213 */ /* 0x000fe20000000000 */
[----:B------:R-:W-:Y:S01]  /*3ea0*/  IMAD.MOV.U32 R7, RZ, RZ, R6 ;  /* 0x000000ffff077224 */ /* 0x000fe200078e0006 */
[----:B------:R-:W-:Y:S01]  /*3eb0*/  MOV R6, R3 ;  /* 0x0000000300067202 */ /* 0x000fe20000000f00 */
[----:B------:R-:W-:Y:S01]  /*3ec0*/  IMAD.MOV.U32 R3, RZ, RZ, R4 ;  /* 0x000000ffff037224 */ /* 0x000fe200078e0004 */
[----:B------:R-:W2:Y:S01]  /*3ed0*/  MUFU.TANH R25, R129 ;  /* 0x0000008100197308 */ /* 0x000ea20000002400 */
[----:B------:R-:W-:Y:S01]  /*3ee0*/  IMAD.MOV.U32 R4, RZ, RZ, R5 ;  /* 0x000000ffff047224 */ /* 0x000fe200078e0005 */
[----:B------:R-:W-:Y:S02]  /*3ef0*/  I2FP.F32.S32 R5, R2 ;  /* 0x0000000200057245 */ /* 0x000fe40000201400 */
[----:B------:R-:W-:Y:S02]  /*3f00*/  I2FP.F32.S32 R3, R3 ;  /* 0x0000000300037245 */ /* 0x000fe40000201400 */
[----:B------:R-:W-:Y:S01]  /*3f10*/  I2FP.F32.S32 R2, R4 ;  /* 0x0000000400027245 */ /* 0x000fe20000201400 */
[----:B-1----:R-:W-:Y:S01]  /*3f20*/  FFMA.FTZ R17, R5, -R132, R10 ;  /* 0x8000008405117223 */ /* 0x002fe2000001000a */
        /* <DEDUP_REMOVED lines=8> */
[----:B------:R-:W-:Y:S01]  /*3fb0*/  IADD3 R4, -R23, R12, RZ ;  /* 0x0000000c17047210 */ /* 0x000fe20007ffe1ff */
[----:B------:R-:W-:Y:S01]  /*3fc0*/  IMAD.IADD R6, R11, 0x1, -R23 ;  /* 0x000000010b067824 */ /* 0x000fe200078e0a17 */
[----:B------:R-:W-:Y:S01]  /*3fd0*/  IABS R5, R2 ;  /* 0x0000000200057213 */ /* 0x000fe20000000000 */
[----:B------:R-:W-:Y:S01]  /*3fe0*/  IMAD.IADD R7, R13, 0x1, -R50 ;  /* 0x000000010d077824 */ /* 0x000fe200078e0a32 */
[----:B------:R-:W-:Y:S01]  /*3ff0*/  IABS R3, R3 ;  /* 0x0000000300037213 */ /* 0x000fe20000000000 */
[----:B------:R-:W1:Y:S01]  /*4000*/  MUFU.TANH R8, R100 ;  /* 0x0000006400087308 */ /* 0x000e620000002400 */
[----:B------:R-:W-:-:S02]  /*4010*/  IABS R2, R4 ;  /* 0x0000000400027213 */ /* 0x000fc40000000000 */
[----:B------:R-:W-:Y:S02]  /*4020*/  IABS R4, R6 ;  /* 0x0000000600047213 */ /* 0x000fe40000000000 */
[----:B------:R-:W-:Y:S01]  /*4030*/  IABS R6, R7 ;  /* 0x0000000700067213 */ /* 0x000fe20000000000 */
[----:B------:R-:W-:Y:S01]  /*4040*/  IMAD.MOV.U32 R7, RZ, RZ, R5 ;  /* 0x000000ffff077224 */ /* 0x000fe200078e0005 */
[----:B------:R-:W-:Y:S01]  /*4050*/  FSEL R178, R19, -INF , !P1 ;  /* 0xff80000013b27808 */ /* 0x000fe20004800000 */
[----:B------:R-:W-:Y:S01]  /*4060*/  IMAD.MOV.U32 R5, RZ, RZ, R3 ;  /* 0x000000ffff057224 */ /* 0x000fe200078e0003 */
[----:B------:R-:W-:Y:S01]  /*4070*/  MOV R3, R2 ;  /* 0x0000000200037202 */ /* 0x000fe20000000f00 */
[----:B------:R-:W-:Y:S01]  /*4080*/  IMAD.MOV.U32 R2, RZ, RZ, R4 ;  /* 0x000000ffff027224 */ /* 0x000fe200078e0004 */
[----:B------:R-:W-:Y:S01]  /*4090*/  I2FP.F32.S32 R7, R7 ;  /* 0x0000000700077245 */ /* 0x000fe20000201400 */
[----:B------:R-:W-:Y:S01]  /*40a0*/  IMAD.MOV.U32 R4, RZ, RZ, R6 ;  /* 0x000000ffff047224 */ /* 0x000fe200078e0006 */
[----:B------:R-:W-:Y:S01]  /*40b0*/  I2FP.F32.S32 R6, R5 ;  /* 0x0000000500067245 */ /* 0x000fe20000201400 */
[----:B------:R-:W3:Y:S01]  /*40c0*/  MUFU.TANH R39, R130 ;  /* 0x0000008200277308 */ /* 0x000ee20000002400 */
[----:B------:R-:W-:-:S02]  /*40d0*/  I2FP.F32.S32 R5, R3 ;  /* 0x0000000300057245 */ /* 0x000fc40000201400 */
[----:B------:R-:W-:Y:S01]  /*40e0*/  I2FP.F32.S32 R3, R4 ;  /* 0x0000000400037245 */ /* 0x000fe20000201400 */
[----:B------:R-:W-:Y:S01]  /*40f0*/  FFMA.FTZ R36, R6, -R132, R91 ;  /* 0x8000008406247223 */ /* 0x000fe2000001005b */
[----:B------:R-:W-:Y:S01]  /*4100*/  I2FP.F32.S32 R2, R2 ;  /* 0x0000000200027245 */ /* 0x000fe20000201400 */
[C---:B------:R-:W-:Y:S01]  /*4110*/  IMAD.IADD R6, R12.reuse, 0x1, -R55 ;  /* 0x000000010c067824 */ /* 0x040fe200078e0a37 */
[----:B------:R-:W-:Y:S01]  /*4120*/  IADD3 R4, -R55, R13, RZ ;  /* 0x0000000d37047210 */ /* 0x000fe20007ffe1ff */
[-C--:B------:R-:W-:Y:S01]  /*4130*/  FFMA.FTZ R34, R3, -R132.reuse, R89 ;  /* 0x8000008403227223 */ /* 0x080fe20000010059 */
[--C-:B------:R-:W-:Y:S02]  /*4140*/  IMAD.IADD R3, R12, 0x1, -R50.reuse ;  /* 0x000000010c037824 */ /* 0x100fe400078e0a32 */
[-C--:B--2---:R-:W-:Y:S01]  /*4150*/  FFMA.FTZ R33, R2, -R132.reuse, R25 ;  /* 0x8000008402217223 */ /* 0x084fe20000010019 */
[----:B------:R-:W-:Y:S02]  /*4160*/  IMAD.IADD R2, R11, 0x1, -R50 ;  /* 0x000000010b027824 */ /* 0x000fe400078e0a32 */
[-C--:B------:R-:W-:Y:S01]  /*4170*/  FFMA.FTZ R35, R5, -R132.reuse, R88 ;  /* 0x8000008405237223 */ /* 0x080fe20000010058 */
[----:B------:R-:W2:Y:S01]  /*4180*/  MUFU.TANH R9, R101 ;  /* 0x0000006500097308 */ /* 0x000ea20000002400 */
[----:B-1----:R-:W-:Y:S01]  /*4190*/  FFMA.FTZ R20, R7, -R132, R8 ;  /* 0x8000008407147223 */ /* 0x002fe20000010008 */
[----:B------:R-:W-:Y:S01]  /*41a0*/  IABS R5, R3 ;  /* 0x0000000300057213 */ /* 0x000fe20000000000 */
[----:B------:R-:W-:Y:S01]  /*41b0*/  IMAD.IADD R8, R13, 0x1, -R37 ;  /* 0x000000010d087824 */ /* 0x000fe200078e0a25 */
[----:B------:R-:W-:-:S02]  /*41c0*/  IABS R2, R2 ;  /* 0x0000000200027213 */ /* 0x000fc40000000000 */
[----:B------:R-:W-:Y:S02]  /*41d0*/  IABS R3, R4 ;  /* 0x0000000400037213 */ /* 0x000fe40000000000 */
[----:B------:R-:W1:Y:S01]  /*41e0*/  MUFU.TANH R7, R93 ;  /* 0x0000005d00077308 */ /* 0x000e620000002400 */
[----:B------:R-:W-:Y:S01]  /*41f0*/  IABS R4, R6 ;  /* 0x0000000600047213 */ /* 0x000fe20000000000 */
[----:B------:R-:W-:Y:S01]  /*4200*/  IMAD.MOV.U32 R6, RZ, RZ, R5 ;  /* 0x000000ffff067224 */ /* 0x000fe200078e0005 */
[----:B------:R-:W-:Y:S01]  /*4210*/  I2FP.F32.S32 R3, R3 ;  /* 0x0000000300037245 */ /* 0x000fe20000201400 */
[----:B------:R-:W-:Y:S01]  /*4220*/  IMAD.MOV.U32 R5, RZ, RZ, R2 ;  /* 0x000000ffff057224 */ /* 0x000fe200078e0002 */
[----:B------:R-:W-:Y:S01]  /*4230*/  FSEL R177, R24, -INF , !P0 ;  /* 0xff80000018b17808 */ /* 0x000fe20004000000 */
[----:B------:R-:W-:Y:S01]  /*4240*/  IMAD.MOV.U32 R2, RZ, RZ, R4 ;  /* 0x000000ffff027224 */ /* 0x000fe200078e0004 */
[----:B------:R-:W-:Y:S01]  /*4250*/  I2FP.F32.S32 R6, R6 ;  /* 0x0000000600067245 */ /* 0x000fe20000201400 */
[----:B------:R-:W4:Y:S01]  /*4260*/  MUFU.TANH R10, R103 ;  /* 0x00000067000a7308 */ /* 0x000f220000002400 */
[----:B------:R-:W-:Y:S01]  /*4270*/  I2FP.F32.S32 R5, R5 ;  /* 0x0000000500057245 */ /* 0x000fe20000201400 */
[--C-:B------:R-:W-:Y:S01]  /*4280*/  IMAD.IADD R4, R13, 0x1, -R26.reuse ;  /* 0x000000010d047824 */ /* 0x100fe200078e0a1a */
[----:B------:R-:W-:Y:S01]  /*4290*/  I2FP.F32.S32 R2, R2 ;  /* 0x0000000200027245 */ /* 0x000fe20000201400 */
[-C--:B------:R-:W-:Y:S01]  /*42a0*/  FFMA.FTZ R25, R6, -R132.reuse, R41 ;  /* 0x8000008406197223 */ /* 0x080fe20000010029 */
[----:B------:R-:W-:Y:S01]  /*42b0*/  FSEL R174, R27, -INF , !P0 ;  /* 0xff8000001bae7808 */ /* 0x000fe20004000000 */
[----:B---3--:R-:W-:Y:S01]  /*42c0*/  FFMA.FTZ R23, R5, -R132, R39 ;  /* 0x8000008405177223 */ /* 0x008fe20000010027 */
[----:B------:R-:W-:Y:S01]  /*42d0*/  IABS R6, R4 ;  /* 0x0000000400067213 */ /* 0x000fe20000000000 */
[-C--:B--2---:R-:W-:Y:S01]  /*42e0*/  FFMA.FTZ R39, R2, -R132.reuse, R9 ;  /* 0x8000008402277223 */ /* 0x084fe20000010009 */
[----:B-1----:R-:W-:Y:S01]  /*42f0*/  FFMA.FTZ R41, R3, -R132, R7 ;  /* 0x8000008403297223 */ /* 0x002fe20000010007 */
[----:B------:R-:W-:Y:S01]  /*4300*/  IADD3 R2, -R55, R11, RZ ;  /* 0x0000000b37027210 */ /* 0x000fe20007ffe1ff */
[--C-:B------:R-:W-:Y:S01]  /*4310*/  IMAD.IADD R3, R12, 0x1, -R26.reuse ;  /* 0x000000010c037824 */ /* 0x100fe200078e0a1a */
[----:B------:R-:W-:Y:S01]  /*4320*/  MUFU.TANH R40, R131 ;  /* 0x0000008300287308 */ /* 0x000fe20000002400 */
[----:B------:R-:W-:Y:S01]  /*4330*/  IMAD.IADD R7, R11, 0x1, -R26 ;  /* 0x000000010b077824 */ /* 0x000fe200078e0a1a */
[----:B------:R-:W-:-:S02]  /*4340*/  IABS R5, R2 ;  /* 0x0000000200057213 */ /* 0x000fc40000000000 */
[----:B------:R-:W-:Y:S02]  /*4350*/  IABS R3, R3 ;  /* 0x0000000300037213 */ /* 0x000fe40000000000 */
[----:B------:R-:W-:Y:S02]  /*4360*/  IABS R2, R7 ;  /* 0x0000000700027213 */ /* 0x000fe40000000000 */
[----:B------:R-:W1:Y:S01]  /*4370*/  MUFU.TANH R9, R108 ;  /* 0x0000006c00097308 */ /* 0x000e620000002400 */
[----:B------:R-:W-:Y:S02]  /*4380*/  IABS R7, R8 ;  /* 0x0000000800077213 */ /* 0x000fe40000000000 */
[----:B------:R-:W-:Y:S01]  /*4390*/  MOV R4, R5 ;  /* 0x0000000500047202 */ /* 0x000fe20000000f00 */
[----:B------:R-:W-:Y:S01]  /*43a0*/  IMAD.MOV.U32 R5, RZ, RZ, R3 ;  /* 0x000000ffff057224 */ /* 0x000fe200078e0003 */
[----:B------:R-:W-:Y:S02]  /*43b0*/  I2FP.F32.S32 R2, R2 ;  /* 0x0000000200027245 */ /* 0x000fe40000201400 */
[----:B------:R-:W-:Y:S01]  /*43c0*/  I2FP.F32.S32 R3, R4 ;  /* 0x0000000400037245 */ /* 0x000fe20000201400 */
[----:B------:R-:W2:Y:S01]  /*43d0*/  MUFU.TANH R16, R102 ;  /* 0x0000006600107308 */ /* 0x000ea20000002400 */
[----:B------:R-:W-:Y:S01]  /*43e0*/  IMAD.MOV.U32 R4, RZ, RZ, R7 ;  /* 0x000000ffff047224 */ /* 0x000fe200078e0007 */
[----:B------:R-:W-:Y:S01]  /*43f0*/  I2FP.F32.S32 R5, R5 ;  /* 0x0000000500057245 */ /* 0x000fe20000201400 */
[----:B------:R-:W-:-:S02]  /*4400*/  IMAD.IADD R7, R11, 0x1, -R38 ;  /* 0x000000010b077824 */ /* 0x000fc400078e0a26 */
[----:B----4-:R-:W-:Y:S01]  /*4410*/  FFMA.FTZ R28, R3, -R132, R10 ;  /* 0x80000084031c7223 */ /* 0x010fe2000001000a */
[----:B------:R-:W-:Y:S02]  /*4420*/  I2FP.F32.S32 R6, R6 ;  /* 0x0000000600067245 */ /* 0x000fe40000201400 */
[----:B------:R-:W-:Y:S01]  /*4430*/  I2FP.F32.S32 R3, R4 ;  /* 0x0000000400037245 */ /* 0x000fe20000201400 */
[----:B------:R-:W3:Y:S01]  /*4440*/  MUFU.TANH R14, R95 ;  /* 0x0000005f000e7308 */ /* 0x000ee20000002400 */
[-C--:B-1----:R-:W-:Y:S01]  /*4450*/  FFMA.FTZ R19, R2, -R132.reuse, R9 ;  /* 0x8000008402137223 */ /* 0x082fe20000010009 */
[--C-:B------:R-:W-:Y:S01]  /*4460*/  IMAD.IADD R2, R11, 0x1, -R37.reuse ;  /* 0x000000010b027824 */ /* 0x100fe200078e0a25 */
[----:B------:R-:W-:Y:S01]  /*4470*/  IADD3 R4, -R38, R13, RZ ;  /* 0x0000000d26047210 */ /* 0x000fe20007ffe1ff */
[----:B------:R-:W-:Y:S01]  /*4480*/  FFMA.FTZ R40, R3, -R132, R40 ;  /* 0x8000008403287223 */ /* 0x000fe20000010028 */
[----:B------:R-:W-:Y:S01]  /*4490*/  IMAD.IADD R3, R12, 0x1, -R37 ;  /* 0x000000010c037824 */ /* 0x000fe200078e0a25 */
[----:B------:R-:W-:-:S02]  /*44a0*/  FSEL R179, R17, -INF , !P3 ;  /* 0xff80000011b37808 */ /* 0x000fc40005800000 */
[----:B------:R-:W1:Y:S01]  /*44b0*/  MUFU.TANH R43, R140 ;  /* 0x0000008c002b7308 */ /* 0x000e620000002400 */
[----:B--2---:R-:W-:Y:S01]  /*44c0*/  FFMA.FTZ R22, R5, -R132, R16 ;  /* 0x8000008405167223 */ /* 0x004fe20000010010 */
[----:B------:R-:W-:Y:S01]  /*44d0*/  IMAD.IADD R5, R12, 0x1, -R38 ;  /* 0x000000010c057824 */ /* 0x000fe200078e0a26 */
[----:B------:R-:W-:Y:S02]  /*44e0*/  IABS R2, R2 ;  /* 0x0000000200027213 */ /* 0x000fe40000000000 */
[----:B------:R-:W-:Y:S02]  /*44f0*/  IABS R4, R4 ;  /* 0x0000000400047213 */ /* 0x000fe40000000000 */
[----:B------:R-:W-:Y:S01]  /*4500*/  FSEL R173, R29, -INF , !P4 ;  /* 0xff8000001dad7808 */ /* 0x000fe20006000000 */
[----:B------:R-:W2:Y:S01]  /*4510*/  MUFU.TANH R8, R142 ;  /* 0x0000008e00087308 */ /* 0x000ea20000002400 */
[----:B---3--:R-:W-:Y:S01]  /*4520*/  FFMA.FTZ R26, R6, -R132, R14 ;  /* 0x80000084061a7223 */ /* 0x008fe2000001000e */
[----:B------:R-:W-:-:S02]  /*4530*/  IABS R6, R3 ;  /* 0x0000000300067213 */ /* 0x000fc40000000000 */
[----:B------:R-:W-:Y:S02]  /*4540*/  IABS R3, R5 ;  /* 0x0000000500037213 */ /* 0x000fe40000000000 */
[----:B------:R-:W-:Y:S01]  /*4550*/  IABS R5, R7 ;  /* 0x0000000700057213 */ /* 0x000fe20000000000 */
[----:B------:R-:W-:Y:S01]  /*4560*/  IMAD.MOV.U32 R7, RZ, RZ, R6 ;  /* 0x000000ffff077224 */ /* 0x000fe200078e0006 */
[----:B------:R-:W3:Y:S01]  /*4570*/  MUFU.TANH R46, R136 ;  /* 0x00000088002e7308 */ /* 0x000ee20000002400 */
[----:B------:R-:W-:Y:S01]  /*4580*/  IMAD.MOV.U32 R6, RZ, RZ, R2 ;  /* 0x000000ffff067224 */ /* 0x000fe200078e0002 */
[----:B------:R-:W-:Y:S02]  /*4590*/  MOV R2, R5 ;  /* 0x0000000500027202 */ /* 0x000fe40000000f00 */
[----:B------:R-:W-:Y:S02]  /*45a0*/  I2FP.F32.S32 R3, R3 ;  /* 0x0000000300037245 */ /* 0x000fe40000201400 */
[----:B------:R-:W-:-:S02]  /*45b0*/  I2FP.F32.S32 R2, R2 ;  /* 0x0000000200027245 */ /* 0x000fc40000201400 */
[----:B------:R-:W4:Y:S01]  /*45c0*/  MUFU.TANH R32, R141 ;  /* 0x0000008d00207308 */ /* 0x000f220000002400 */
[----:B------:R-:W-:Y:S01]  /*45d0*/  I2FP.F32.S32 R4, R4 ;  /* 0x0000000400047245 */ /* 0x000fe20000201400 */
[----:B-1----:R-:W-:Y:S01]  /*45e0*/  FFMA.FTZ R43, R3, -R132, R43 ;  /* 0x80000084032b7223 */ /* 0x002fe2000001002b */
[----:B------:R-:W-:Y:S01]  /*45f0*/  I2FP.F32.S32 R6, R6 ;  /* 0x0000000600067245 */ /* 0x000fe20000201400 */
[----:B------:R-:W-:Y:S02]  /*4600*/  IMAD.IADD R3, R13, 0x1, -R42 ;  /* 0x000000010d037824 */ /* 0x000fe400078e0a2a */
[-C--:B--2---:R-:W-:Y:S01]  /*4610*/  FFMA.FTZ R37, R2, -R132.reuse, R8 ;  /* 0x8000008402257223 */ /* 0x084fe20000010008 */
[----:B------:R-:W-:Y:S01]  /*4620*/  IMAD.IADD R2, R12, 0x1, -R42 ;  /* 0x000000010c027824 */ /* 0x000fe200078e0a2a */
[----:B------:R-:W-:Y:S01]  /*4630*/  I2FP.F32.S32 R7, R7 ;  /* 0x0000000700077245 */ /* 0x000fe20000201400 */
[----:B------:R-:W1:Y:S01]  /*4640*/  MUFU.TANH R45, R138 ;  /* 0x0000008a002d7308 */ /* 0x000e620000002400 */
[----:B---3--:R-:W-:Y:S01]  /*4650*/  FFMA.FTZ R46, R4, -R132, R46 ;  /* 0x80000084042e7223 */ /* 0x008fe2000001002e */
[----:B------:R-:W-:Y:S01]  /*4660*/  IMAD.IADD R4, R11, 0x1, -R42 ;  /* 0x000000010b047824 */ /* 0x000fe200078e0a2a */
[----:B------:R-:W-:-:S02]  /*4670*/  IABS R5, R3 ;  /* 0x0000000300057213 */ /* 0x000fc40000000000 */
[----:B------:R-:W-:Y:S02]  /*4680*/  IABS R3, R2 ;  /* 0x0000000200037213 */ /* 0x000fe40000000000 */
[----:B------:R-:W-:Y:S01]  /*4690*/  IABS R2, R4 ;  /* 0x0000000400027213 */ /* 0x000fe20000000000 */
[----:B------:R-:W2:Y:S01]  /*46a0*/  MUFU.TANH R10, R96 ;  /* 0x00000060000a7308 */ /* 0x000ea20000002400 */
[----:B----4-:R-:W-:Y:S01]  /*46b0*/  FFMA.FTZ R24, R6, -R132, R32 ;  /* 0x8000008406187223 */ /* 0x010fe20000010020 */
[----:B------:R-:W-:Y:S01]  /*46c0*/  IMAD.IADD R6, R13, 0x1, -R48 ;  /* 0x000000010d067824 */ /* 0x000fe200078e0a30 */
[----:B------:R-:W-:Y:S02]  /*46d0*/  FSEL R176, R18, -INF , !P3 ;  /* 0xff80000012b07808 */ /* 0x000fe40005800000 */
[----:B------:R-:W-:Y:S02]  /*46e0*/  FSEL R141, R31, -INF , !P0 ;  /* 0xff8000001f8d7808 */ /* 0x000fe40004000000 */
[----:B------:R-:W-:Y:S01]  /*46f0*/  IABS R4, R6 ;  /* 0x0000000600047213 */ /* 0x000fe20000000000 */
[----:B------:R-:W3:Y:S01]  /*4700*/  MUFU.TANH R16, R110 ;  /* 0x0000006e00107308 */ /* 0x000ee20000002400 */
[----:B-1----:R-:W-:Y:S01]  /*4710*/  FFMA.FTZ R27, R7, -R132, R45 ;  /* 0x80000084071b7223 */ /* 0x002fe2000001002d */
[----:B------:R-:W-:Y:S01]  /*4720*/  IADD3 R7, -R48, R12, RZ ;  /* 0x0000000c30077210 */ /* 0x000fe20007ffe1ff */
[----:B------:R-:W-:Y:S01]  /*4730*/  IMAD.MOV.U32 R6, RZ, RZ, R5 ;  /* 0x000000ffff067224 */ /* 0x000fe200078e0005 */
[----:B------:R-:W-:Y:S01]  /*4740*/  FSEL R138, R44, -INF , !P1 ;  /* 0xff8000002c8a7808 */ /* 0x000fe20004800000 */
[----:B------:R-:W-:Y:S01]  /*4750*/  IMAD.MOV.U32 R5, RZ, RZ, R2 ;  /* 0x000000ffff057224 */ /* 0x000fe200078e0002 */
[----:B------:R-:W-:Y:S01]  /*4760*/  IABS R8, R7 ;  /* 0x0000000700087213 */ /* 0x000fe20000000000 */
[----:B------:R-:W-:Y:S01]  /*4770*/  IMAD.MOV.U32 R7, RZ, RZ, R3 ;  /* 0x000000ffff077224 */ /* 0x000fe200078e0003 */
[----:B------:R-:W1:Y:S01]  /*4780*/  MUFU.TANH R9, R98 ;  /* 0x0000006200097308 */ /* 0x000e620000002400 */
[----:B------:R-:W-:Y:S01]  /*4790*/  I2FP.F32.S32 R3, R6 ;  /* 0x0000000600037245 */ /* 0x000fe20000201400 */
[----:B------:R-:W-:Y:S01]  /*47a0*/  IMAD.MOV.U32 R2, RZ, RZ, R4 ;  /* 0x000000ffff027224 */ /* 0x000fe200078e0004 */
[----:B------:R-:W-:-:S02]  /*47b0*/  MOV R4, R8 ;  /* 0x0000000800047202 */ /* 0x000fc40000000f00 */
[----:B------:R-:W-:Y:S01]  /*47c0*/  ISETP.GE.AND P1, PT, R38, R77, PT ;  /* 0x0000004d2600720c */ /* 0x000fe20003f26270 */
[----:B--2---:R-:W-:Y:S01]  /*47d0*/  FFMA.FTZ R32, R3, -R132, R10 ;  /* 0x8000008403207223 */ /* 0x004fe2000001000a */
[----:B------:R-:W-:Y:S01]  /*47e0*/  I2FP.F32.S32 R3, R2 ;  /* 0x0000000200037245 */ /* 0x000fe20000201400 */
[----:B------:R-:W2:Y:S01]  /*47f0*/  MUFU.TANH R17, R109 ;  /* 0x0000006d00117308 */ /* 0x000ea20000002400 */
[----:B------:R-:W-:Y:S01]  /*4800*/  I2FP.F32.S32 R2, R4 ;  /* 0x0000000400027245 */ /* 0x000fe20000201400 */
[----:B------:R-:W-:Y:S01]  /*4810*/  IMAD.IADD R4, R13, 0x1, -R58 ;  /* 0x000000010d047824 */ /* 0x000fe200078e0a3a */
[----:B------:R-:W-:Y:S02]  /*4820*/  I2FP.F32.S32 R7, R7 ;  /* 0x0000000700077245 */ /* 0x000fe40000201400 */
[----:B------:R-:W-:Y:S01]  /*4830*/  I2FP.F32.S32 R5, R5 ;  /* 0x0000000500057245 */ /* 0x000fe20000201400 */
[-C--:B---3--:R-:W-:Y:S01]  /*4840*/  FFMA.FTZ R38, R2, -R132.reuse, R16 ;  /* 0x8000008402267223 */ /* 0x088fe20000010010 */
[----:B------:R-:W-:Y:S01]  /*4850*/  IMAD.IADD R2, R11, 0x1, -R48 ;  /* 0x000000010b027824 */ /* 0x000fe200078e0a30 */
[----:B------:R-:W3:Y:S01]  /*4860*/  MUFU.TANH R14, R111 ;  /* 0x0000006f000e7308 */ /* 0x000ee20000002400 */
[----:B-1----:R-:W-:Y:S01]  /*4870*/  FFMA.FTZ R45, R3, -R132, R9 ;  /* 0x80000084032d7223 */ /* 0x002fe20000010009 */
[----:B------:R-:W-:Y:S01]  /*4880*/  IMAD.IADD R3, R12, 0x1, -R58 ;  /* 0x000000010c037824 */ /* 0x000fe200078e0a3a */
[----:B------:R-:W-:-:S02]  /*4890*/  IADD3 R8, -R61, R13, RZ ;  /* 0x0000000d3d087210 */ /* 0x000fc40007ffe1ff */
[----:B------:R-:W-:Y:S02]  /*48a0*/  IABS R6, R4 ;  /* 0x0000000400067213 */ /* 0x000fe40000000000 */
[----:B------:R-:W-:Y:S01]  /*48b0*/  IABS R3, R3 ;  /* 0x0000000300037213 */ /* 0x000fe20000000000 */
[----:B------:R-:W1:Y:S01]  /*48c0*/  MUFU.TANH R9, R116 ;  /* 0x0000007400097308 */ /* 0x000e620000002400 */
[----:B--2---:R-:W-:Y:S01]  /*48d0*/  FFMA.FTZ R29, R7, -R132, R17 ;  /* 0x80000084071d7223 */ /* 0x004fe20000010011 */
[----:B------:R-:W-:Y:S01]  /*48e0*/  IMAD.IADD R7, R11, 0x1, -R58 ;  /* 0x000000010b077824 */ /* 0x000fe200078e0a3a */
[----:B------:R-:W-:Y:S02]  /*48f0*/  I2FP.F32.S32 R6, R6 ;  /* 0x0000000600067245 */ /* 0x000fe40000201400 */
[----:B------:R-:W-:Y:S02]  /*4900*/  FSEL R175, R20, -INF , !P4 ;  /* 0xff80000014af7808 */ /* 0x000fe40006000000 */
[----:B------:R-:W-:Y:S01]  /*4910*/  ISETP.GE.AND P0, PT, R42, R77, PT ;  /* 0x0000004d2a00720c */ /* 0x000fe20003f06270 */
        /* <DEDUP_REMOVED lines=8> */
[----:B------:R-:W-:Y:S02]  /*49a0*/  I2FP.F32.S32 R2, R2 ;  /* 0x0000000200027245 */ /* 0x000fe40000201400 */
[----:B------:R-:W-:Y:S01]  /*49b0*/  I2FP.F32.S32 R3, R4 ;  /* 0x0000000400037245 */ /* 0x000fe20000201400 */
[----:B------:R-:W-:Y:S01]  /*49c0*/  IMAD.MOV.U32 R4, RZ, RZ, R7 ;  /* 0x000000ffff047224 */ /* 0x000fe200078e0007 */
[----:B------:R-:W-:Y:S01]  /*49d0*/  I2FP.F32.S32 R5, R5 ;  /* 0x0000000500057245 */ /* 0x000fe20000201400 */
[----:B------:R-:W-:Y:S01]  /*49e0*/  IMAD.IADD R7, R11, 0x1, -R49 ;  /* 0x000000010b077824 */ /* 0x000fe200078e0a31 */
[----:B------:R-:W4:Y:S01]  /*49f0*/  MUFU.TANH R14, R147 ;  /* 0x00000093000e7308 */ /* 0x000f220000002400 */
[----:B-1----:R-:W-:Y:S01]  /*4a00*/  FFMA.FTZ R31, R3, -R132, R9 ;  /* 0x80000084031f7223 */ /* 0x002fe20000010009 */
[----:B------:R-:W-:Y:S01]  /*4a10*/  I2FP.F32.S32 R3, R4 ;  /* 0x0000000400037245 */ /* 0x000fe20000201400 */
[----:B------:R-:W-:Y:S01]  /*4a20*/  IMAD.IADD R4, R13, 0x1, -R49 ;  /* 0x000000010d047824 */ /* 0x000fe200078e0a31 */
[----:B------:R-:W-:-:S02]  /*4a30*/  FSEL R142, R21, -INF , !P3 ;  /* 0xff800000158e7808 */ /* 0x000fc40005800000 */
[----:B------:R-:W-:Y:S01]  /*4a40*/  FSEL R139, R30, -INF , !P4 ;  /* 0xff8000001e8b7808 */ /* 0x000fe20006000000 */
[-C--:B--2---:R-:W-:Y:S01]  /*4a50*/  FFMA.FTZ R44, R3, -R132.reuse, R44 ;  /* 0x80000084032c7223 */ /* 0x084fe2000001002c */
[----:B------:R-:W1:Y:S01]  /*4a60*/  MUFU.TANH R47, R143 ;  /* 0x0000008f002f7308 */ /* 0x000e620000002400 */
[C---:B------:R-:W-:Y:S02]  /*4a70*/  IMAD.IADD R3, R12.reuse, 0x1, -R61 ;  /* 0x000000010c037824 */ /* 0x040fe400078e0a3d */
[----:B---3--:R-:W-:Y:S01]  /*4a80*/  FFMA.FTZ R20, R5, -R132, R18 ;  /* 0x8000008405147223 */ /* 0x008fe20000010012 */
[----:B------:R-:W-:Y:S01]  /*4a90*/  IMAD.IADD R5, R12, 0x1, -R49 ;  /* 0x000000010c057824 */ /* 0x000fe200078e0a31 */
[----:B------:R-:W-:Y:S02]  /*4aa0*/  ISETP.GE.AND P3, PT, R50, R77, PT ;  /* 0x0000004d3200720c */ /* 0x000fe40003f66270 */
[----:B------:R-:W-:Y:S01]  /*4ab0*/  IABS R4, R4 ;  /* 0x0000000400047213 */ /* 0x000fe20000000000 */
[----:B------:R-:W2:Y:S01]  /*4ac0*/  MUFU.TANH R42, R146 ;  /* 0x00000092002a7308 */ /* 0x000ea20000002400 */
[----:B----4-:R-:W-:Y:S01]  /*4ad0*/  FFMA.FTZ R18, R2, -R132, R14 ;  /* 0x8000008402127223 */ /* 0x010fe2000001000e */
[----:B------:R-:W-:-:S02]  /*4ae0*/  IADD3 R2, -R61, R11, RZ ;  /* 0x0000000b3d027210 */ /* 0x000fc40007ffe1ff */
[----:B------:R-:W-:Y:S02]  /*4af0*/  FSEL R107, R64, -INF , !P3 ;  /* 0xff800000406b7808 */ /* 0x000fe40005800000 */
[----:B------:R-:W-:Y:S02]  /*4b00*/  IABS R2, R2 ;  /* 0x0000000200027213 */ /* 0x000fe40000000000 */
[----:B------:R-:W3:Y:S01]  /*4b10*/  MUFU.TANH R10, R104 ;  /* 0x00000068000a7308 */ /* 0x000ee20000002400 */
[----:B-1----:R-:W-:Y:S01]  /*4b20*/  FFMA.FTZ R21, R6, -R132, R47 ;  /* 0x8000008406157223 */ /* 0x002fe2000001002f */
[----:B------:R-:W-:Y:S02]  /*4b30*/  IABS R6, R3 ;  /* 0x0000000300067213 */ /* 0x000fe40000000000 */
[----:B------:R-:W-:Y:S02]  /*4b40*/  IABS R3, R5 ;  /* 0x0000000500037213 */ /* 0x000fe40000000000 */
[----:B------:R-:W-:Y:S01]  /*4b50*/  IABS R5, R7 ;  /* 0x0000000700057213 */ /* 0x000fe20000000000 */
[----:B------:R-:W-:Y:S01]  /*4b60*/  IMAD.MOV.U32 R7, RZ, RZ, R6 ;  /* 0x000000ffff077224 */ /* 0x000fe200078e0006 */
[----:B------:R-:W1:Y:S01]  /*4b70*/  MUFU.TANH R8, R106 ;  /* 0x0000006a00087308 */ /* 0x000e620000002400 */
[----:B------:R-:W-:-:S02]  /*4b80*/  MOV R6, R2 ;  /* 0x0000000200067202 */ /* 0x000fc40000000f00 */
[----:B------:R-:W-:Y:S01]  /*4b90*/  IMAD.MOV.U32 R2, RZ, RZ, R5 ;  /* 0x000000ffff027224 */ /* 0x000fe200078e0005 */
[----:B------:R-:W-:Y:S02]  /*4ba0*/  I2FP.F32.S32 R7, R7 ;  /* 0x0000000700077245 */ /* 0x000fe40000201400 */
[----:B------:R-:W-:Y:S02]  /*4bb0*/  I2FP.F32.S32 R3, R3 ;  /* 0x0000000300037245 */ /* 0x000fe40000201400 */
[----:B------:R-:W4:Y:S01]  /*4bc0*/  MUFU.TANH R9, R99 ;  /* 0x0000006300097308 */ /* 0x000f220000002400 */
[----:B------:R-:W-:Y:S02]  /*4bd0*/  FSEL R127, R34, -INF , !P3 ;  /* 0xff800000227f7808 */ /* 0x000fe40005800000 */
[----:B------:R-:W-:Y:S01]  /*4be0*/  FSEL R161, R25, -INF , !P3 ;  /* 0xff80000019a17808 */ /* 0x000fe20005800000 */
[-C--:B--2---:R-:W-:Y:S01]  /*4bf0*/  FFMA.FTZ R25, R7, -R132.reuse, R42 ;  /* 0x8000008407197223 */ /* 0x084fe2000001002a */
[----:B------:R-:W-:Y:S01]  /*4c00*/  FSEL R172, R23, -INF , !P3 ;  /* 0xff80000017ac7808 */ /* 0x000fe20005800000 */
[----:B---3--:R-:W-:Y:S01]  /*4c10*/  FFMA.FTZ R42, R3, -R132, R10 ;  /* 0x80000084032a7223 */ /* 0x008fe2000001000a */
[----:B------:R-:W-:Y:S01]  /*4c20*/  ISETP.GE.AND P3, PT, R55, R77, PT ;  /* 0x0000004d3700720c */ /* 0x000fe20003f66270 */
[----:B------:R-:W2:Y:S01]  /*4c30*/  MUFU.TANH R30, R148 ;  /* 0x00000094001e7308 */ /* 0x000ea20000002400 */
[----:B------:R-:W-:Y:S01]  /*4c40*/  I2FP.F32.S32 R2, R2 ;  /* 0x0000000200027245 */ /* 0x000fe20000201400 */
[----:B------:R-:W-:Y:S01]  /*4c50*/  IMAD.IADD R3, R13, 0x1, -R51 ;  /* 0x000000010d037824 */ /* 0x000fe200078e0a33 */
[----:B------:R-:W-:Y:S01]  /*4c60*/  I2FP.F32.S32 R4, R4 ;  /* 0x0000000400047245 */ /* 0x000fe20000201400 */
[----:B------:R-:W-:Y:S01]  /*4c70*/  IMAD.IADD R7, R12, 0x1, -R53 ;  /* 0x000000010c077824 */ /* 0x000fe200078e0a35 */
[----:B------:R-:W-:Y:S01]  /*4c80*/  I2FP.F32.S32 R6, R6 ;  /* 0x0000000600067245 */ /* 0x000fe20000201400 */
[----:B------:R-:W-:Y:S01]  /*4c90*/  FMUL.FTZ R55, R194, UR5 ;  /* 0x00000005c2377c20 */ /* 0x000fe20008410000 */
[----:B------:R-:W-:Y:S01]  /*4ca0*/  FSEL R118, R41, -INF , !P3 ;  /* 0xff80000029767808 */ /* 0x000fe20005800000 */
[-C--:B-1----:R-:W-:Y:S01]  /*4cb0*/  FFMA.FTZ R41, R2, -R132.reuse, R8 ;  /* 0x8000008402297223 */ /* 0x082fe20000010008 */
[----:B----4-:R-:W-:Y:S01]  /*4cc0*/  FFMA.FTZ R47, R4, -R132, R9 ;  /* 0x80000084042f7223 */ /* 0x010fe20000010009 */
[--C-:B------:R-:W-:Y:S01]  /*4cd0*/  IMAD.IADD R2, R12, 0x1, -R51.reuse ;  /* 0x000000010c027824 */ /* 0x100fe200078e0a33 */
[----:B------:R-:W-:Y:S01]  /*4ce0*/  FSEL R143, R22, -INF , !P5 ;  /* 0xff800000168f7808 */ /* 0x000fe20006800000 */
[----:B------:R-:W1:Y:S01]  /*4cf0*/  MUFU.TANH R9, R105 ;  /* 0x0000006900097308 */ /* 0x000e620000002400 */
[----:B------:R-:W-:Y:S01]  /*4d00*/  IMAD.IADD R4, R11, 0x1, -R51 ;  /* 0x000000010b047824 */ /* 0x000fe200078e0a33 */
[----:B------:R-:W-:-:S02]  /*4d10*/  IABS R5, R3 ;  /* 0x0000000300057213 */ /* 0x000fc40000000000 */
[----:B------:R-:W-:Y:S01]  /*4d20*/  IABS R3, R2 ;  /* 0x0000000200037213 */ /* 0x000fe20000000000 */
[----:B--2---:R-:W-:Y:S01]  /*4d30*/  FFMA.FTZ R22, R6, -R132, R30 ;  /* 0x8000008406167223 */ /* 0x004fe2000001001e */
[----:B------:R-:W-:Y:S02]  /*4d40*/  IADD3 R6, -R53, R13, RZ ;  /* 0x0000000d35067210 */ /* 0x000fe40007ffe1ff */
[----:B------:R-:W-:Y:S01]  /*4d50*/  IABS R2, R4 ;  /* 0x0000000400027213 */ /* 0x000fe20000000000 */
[----:B------:R-:W-:Y:S01]  /*4d60*/  MUFU.TANH R10, R121 ;  /* 0x00000079000a7308 */ /* 0x000fe20000002400 */
[----:B------:R-:W-:Y:S02]  /*4d70*/  FSEL R168, R19, -INF , !P5 ;  /* 0xff80000013a87808 */ /* 0x000fe40006800000 */
[----:B------:R-:W-:Y:S01]  /*4d80*/  IABS R4, R6 ;  /* 0x0000000600047213 */ /* 0x000fe20000000000 */
[----:B------:R-:W-:Y:S01]  /*4d90*/  IMAD.MOV.U32 R6, RZ, RZ, R5 ;  /* 0x000000ffff067224 */ /* 0x000fe200078e0005 */
[----:B------:R-:W-:Y:S01]  /*4da0*/  IABS R8, R7 ;  /* 0x0000000700087213 */ /* 0x000fe20000000000 */
[----:B------:R-:W-:Y:S01]  /*4db0*/  IMAD.MOV.U32 R7, RZ, RZ, R3 ;  /* 0x000000ffff077224 */ /* 0x000fe200078e0003 */
[----:B------:R-:W-:Y:S01]  /*4dc0*/  FSEL R171, R33, -INF , !P6 ;  /* 0xff80000021ab7808 */ /* 0x000fe20007000000 */
[----:B------:R-:W2:Y:S01]  /*4dd0*/  MUFU.TANH R19, R151 ;  /* 0x0000009700137308 */ /* 0x000ea20000002400 */
[----:B------:R-:W-:Y:S01]  /*4de0*/  IMAD.MOV.U32 R5, RZ, RZ, R2 ;  /* 0x000000ffff057224 */ /* 0x000fe200078e0002 */
[----:B------:R-:W-:-:S02]  /*4df0*/  I2FP.F32.S32 R3, R6 ;  /* 0x0000000600037245 */ /* 0x000fc40000201400 */
[----:B------:R-:W-:Y:S01]  /*4e00*/  MOV R2, R4 ;  /* 0x0000000400027202 */ /* 0x000fe20000000f00 */
[----:B------:R-:W-:Y:S01]  /*4e10*/  IMAD.MOV.U32 R4, RZ, RZ, R8 ;  /* 0x000000ffff047224 */ /* 0x000fe200078e0008 */
[----:B------:R-:W-:Y:S01]  /*4e20*/  FSEL R109, R40, -INF , !P2 ;  /* 0xff800000286d7808 */ /* 0x000fe20005000000 */
[----:B-1----:R-:W-:Y:S01]  /*4e30*/  FFMA.FTZ R34, R3, -R132, R9 ;  /* 0x8000008403227223 */ /* 0x002fe20000010009 */
[----:B------:R-:W1:Y:S01]  /*4e40*/  MUFU.TANH R33, R149 ;  /* 0x0000009500217308 */ /* 0x000e620000002400 */
[----:B------:R-:W-:Y:S01]  /*4e50*/  I2FP.F32.S32 R3, R2 ;  /* 0x0000000200037245 */ /* 0x000fe20000201400 */
[C---:B------:R-:W-:Y:S01]  /*4e60*/  IMAD.IADD R8, R13.reuse, 0x1, -R56 ;  /* 0x000000010d087824 */ /* 0x040fe200078e0a38 */
[----:B------:R-:W-:Y:S01]  /*4e70*/  I2FP.F32.S32 R2, R4 ;  /* 0x0000000400027245 */ /* 0x000fe20000201400 */
[----:B------:R-:W-:Y:S01]  /*4e80*/  IMAD.IADD R4, R13, 0x1, -R54 ;  /* 0x000000010d047824 */ /* 0x000fe200078e0a36 */
[----:B------:R-:W-:Y:S02]  /*4e90*/  I2FP.F32.S32 R5, R5 ;  /* 0x0000000500057245 */ /* 0x000fe40000201400 */
[----:B------:R-:W-:Y:S01]  /*4ea0*/  I2FP.F32.S32 R7, R7 ;  /* 0x0000000700077245 */ /* 0x000fe20000201400 */
[----:B------:R-:W3:Y:S01]  /*4eb0*/  MUFU.TANH R16, R119 ;  /* 0x0000007700107308 */ /* 0x000ee20000002400 */
[----:B--2---:R-:W-:Y:S01]  /*4ec0*/  FFMA.FTZ R40, R2, -R132, R19 ;  /* 0x8000008402287223 */ /* 0x004fe20000010013 */
[----:B------:R-:W-:Y:S01]  /*4ed0*/  IMAD.IADD R2, R11, 0x1, -R53 ;  /* 0x000000010b027824 */ /* 0x000fe200078e0a35 */
[----:B------:R-:W-:-:S02]  /*4ee0*/  ISETP.GE.AND P4, PT, R48, R77, PT ;  /* 0x0000004d3000720c */ /* 0x000fc40003f86270 */
[----:B------:R-:W-:Y:S01]  /*4ef0*/  FSEL R169, R24, -INF , !P2 ;  /* 0xff80000018a97808 */ /* 0x000fe20005000000 */
[----:B------:R-:W-:Y:S01]  /*4f00*/  FFMA.FTZ R24, R5, -R132, R10 ;  /* 0x8000008405187223 */ /* 0x000fe2000001000a */
[----:B------:R-:W-:Y:S01]  /*4f10*/  IABS R5, R2 ;  /* 0x0000000200057213 */ /* 0x000fe20000000000 */
[----:B------:R-:W2:Y:S01]  /*4f20*/  MUFU.TANH R14, R158 ;  /* 0x0000009e000e7308 */ /* 0x000ea20000002400 */
[----:B-1----:R-:W-:Y:S01]  /*4f30*/  FFMA.FTZ R48, R3, -R132, R33 ;  /* 0x8000008403307223 */ /* 0x002fe20000010021 */
[----:B------:R-:W-:Y:S01]  /*4f40*/  IMAD.IADD R3, R12, 0x1, -R54 ;  /* 0x000000010c037824 */ /* 0x000fe200078e0a36 */
[----:B------:R-:W-:Y:S01]  /*4f50*/  IABS R6, R4 ;  /* 0x0000000400067213 */ /* 0x000fe20000000000 */
[----:B------:R-:W-:Y:S01]  /*4f60*/  IMAD.MOV.U32 R4, RZ, RZ, R5 ;  /* 0x000000ffff047224 */ /* 0x000fe200078e0005 */
[----:B------:R-:W-:Y:S02]  /*4f70*/  FSEL R164, R35, -INF , !P6 ;  /* 0xff80000023a47808 */ /* 0x000fe40007000000 */
[----:B------:R-:W-:Y:S01]  /*4f80*/  IABS R3, R3 ;  /* 0x0000000300037213 */ /* 0x000fe20000000000 */
[----:B------:R-:W1:Y:S01]  /*4f90*/  MUFU.TANH R23, R155 ;  /* 0x0000009b00177308 */ /* 0x000e620000002400 */
[----:B---3--:R-:W-:Y:S01]  /*4fa0*/  FFMA.FTZ R30, R7, -R132, R16 ;  /* 0x80000084071e7223 */ /* 0x008fe20000010010 */
[----:B------:R-:W-:-:S02]  /*4fb0*/  IADD3 R7, -R54, R11, RZ ;  /* 0x0000000b36077210 */ /* 0x000fc40007ffe1ff */
[----:B------:R-:W-:Y:S01]  /*4fc0*/  IMAD.MOV.U32 R5, RZ, RZ, R3 ;  /* 0x000000ffff057224 */ /* 0x000fe200078e0003 */
[----:B------:R-:W-:Y:S02]  /*4fd0*/  I2FP.F32.S32 R3, R4 ;  /* 0x0000000400037245 */ /* 0x000fe40000201400 */
[----:B------:R-:W-:Y:S01]  /*4fe0*/  IABS R2, R7 ;  /* 0x0000000700027213 */ /* 0x000fe20000000000 */
[----:B------:R-:W3:Y:S01]  /*4ff0*/  MUFU.TANH R10, R160 ;  /* 0x000000a0000a7308 */ /* 0x000ee20000002400 */
[----:B------:R-:W-:Y:S02]  /*5000*/  IABS R7, R8 ;  /* 0x0000000800077213 */ /* 0x000fe40000000000 */
[----:B------:R-:W-:Y:S01]  /*5010*/  FSEL R130, R36, -INF , !P6 ;  /* 0xff80000024827808 */ /* 0x000fe20007000000 */
[----:B--2---:R-:W-:Y:S01]  /*5020*/  FFMA.FTZ R36, R3, -R132, R14 ;  /* 0x8000008403247223 */ /* 0x004fe2000001000e */
[----:B------:R-:W-:Y:S01]  /*5030*/  I2FP.F32.S32 R5, R5 ;  /* 0x0000000500057245 */ /* 0x000fe20000201400 */
[----:B------:R-:W-:Y:S01]  /*5040*/  IMAD.MOV.U32 R4, RZ, RZ, R7 ;  /* 0x000000ffff047224 */ /* 0x000fe200078e0007 */
[----:B------:R-:W-:Y:S01]  /*5050*/  I2FP.F32.S32 R2, R2 ;  /* 0x0000000200027245 */ /* 0x000fe20000201400 */
[----:B------:R-:W2:Y:S01]  /*5060*/  MUFU.TANH R9, R134 ;  /* 0x0000008600097308 */ /* 0x000ea20000002400 */
[----:B------:R-:W-:Y:S01]  /*5070*/  FSEL R104, R32, -INF , !P0 ;  /* 0xff80000020687808 */ /* 0x000fe20004000000 */
[----:B-1----:R-:W-:Y:S01]  /*5080*/  FFMA.FTZ R32, R5, -R132, R23 ;  /* 0x8000008405207223 */ /* 0x002fe20000010017 */
[----:B------:R-:W-:Y:S01]  /*5090*/  I2FP.F32.S32 R3, R4 ;  /* 0x0000000400037245 */ /* 0x000fe20000201400 */
[--C-:B------:R-:W-:Y:S01]  /*50a0*/  IMAD.IADD R5, R12, 0x1, -R57.reuse ;  /* 0x000000010c057824 */ /* 0x100fe200078e0a39 */
[----:B------:R-:W-:Y:S01]  /*50b0*/  FSEL R136, R43, -INF , !P1 ;  /* 0xff8000002b887808 */ /* 0x000fe20004800000 */
[C-C-:B------:R-:W-:Y:S01]  /*50c0*/  IMAD.IADD R7, R11.reuse, 0x1, -R57.reuse ;  /* 0x000000010b077824 */ /* 0x140fe200078e0a39 */
[----:B------:R-:W-:Y:S01]  /*50d0*/  I2FP.F32.S32 R6, R6 ;  /* 0x0000000600067245 */ /* 0x000fe20000201400 */
[----:B------:R-:W1:Y:S01]  /*50e0*/  MUFU.TANH R35, R150 ;  /* 0x0000009600237308 */ /* 0x000e620000002400 */
[----:B---3--:R-:W-:Y:S01]  /*50f0*/  FFMA.FTZ R23, R2, -R132, R10 ;  /* 0x8000008402177223 */ /* 0x008fe2000001000a */
[----:B------:R-:W-:Y:S01]  /*5100*/  IMAD.IADD R2, R11, 0x1, -R56 ;  /* 0x000000010b027824 */ /* 0x000fe200078e0a38 */
[----:B------:R-:W-:Y:S01]  /*5110*/  FSEL R165, R17, -INF , !P0 ;  /* 0xff80000011a57808 */ /* 0x000fe20004000000 */
[----:B------:R-:W-:Y:S01]  /*5120*/  IMAD.IADD R4, R13, 0x1, -R57 ;  /* 0x000000010d047824 */ /* 0x000fe200078e0a39 */
[----:B------:R-:W-:-:S02]  /*5130*/  FSEL R117, R26, -INF , !P5 ;  /* 0xff8000001a757808 */ /* 0x000fc40006800000 */
[----:B------:R-:W-:Y:S01]  /*5140*/  IABS R2, R2 ;  /* 0x0000000200027213 */ /* 0x000fe20000000000 */
[----:B------:R-:W3:Y:S01]  /*5150*/  MUFU.TANH R17, R153 ;  /* 0x0000009900117308 */ /* 0x000ee20000002400 */
[----:B--2---:R-:W-:Y:S01]  /*5160*/  FFMA.FTZ R43, R3, -R132, R9 ;  /* 0x80000084032b7223 */ /* 0x004fe20000010009 */
[----:B------:R-:W-:Y:S02]  /*5170*/  IADD3 R3, -R56, R12, RZ ;  /* 0x0000000c38037210 */ /* 0x000fe40007ffe1ff */
[----:B------:R-:W-:Y:S02]  /*5180*/  IABS R4, R4 ;  /* 0x0000000400047213 */ /* 0x000fe40000000000 */
[----:B------:R-:W-:Y:S02]  /*5190*/  FSEL R162, R37, -INF , !P1 ;  /* 0xff80000025a27808 */ /* 0x000fe40004800000 */
[----:B------:R-:W2:Y:S01]  /*51a0*/  MUFU.TANH R8, R159 ;  /* 0x0000009f00087308 */ /* 0x000ea20000002400 */
[----:B-1----:R-:W-:Y:S01]  /*51b0*/  FFMA.FTZ R33, R6, -R132, R35 ;  /* 0x8000008406217223 */ /* 0x002fe20000010023 */
[----:B------:R-:W-:-:S02]  /*51c0*/  IABS R6, R3 ;  /* 0x0000000300067213 */ /* 0x000fc40000000000 */
[----:B------:R-:W-:Y:S02]  /*51d0*/  IABS R3, R5 ;  /* 0x0000000500037213 */ /* 0x000fe40000000000 */
[----:B------:R-:W-:Y:S02]  /*51e0*/  IABS R5, R7 ;  /* 0x0000000700057213 */ /* 0x000fe40000000000 */
[----:B------:R1:W4:Y:S01]  /*51f0*/  MUFU.TANH R14, R157 ;  /* 0x0000009d000e7308 */ /* 0x0003220000002400 */
[----:B------:R-:W-:Y:S01]  /*5200*/  MOV R7, R6 ;  /* 0x0000000600077202 */ /* 0x000fe20000000f00 */
[----:B------:R-:W-:Y:S01]  /*5210*/  IMAD.MOV.U32 R6, RZ, RZ, R2 ;  /* 0x000000ffff067224 */ /* 0x000fe200078e0002 */
[----:B------:R-:W-:Y:S01]  /*5220*/  I2FP.F32.S32 R3, R3 ;  /* 0x0000000300037245 */ /* 0x000fe20000201400 */
[----:B------:R-:W-:Y:S01]  /*5230*/  IMAD.MOV.U32 R2, RZ, RZ, R5 ;  /* 0x000000ffff027224 */ /* 0x000fe200078e0005 */
[----:B------:R-:W-:Y:S02]  /*5240*/  I2FP.F32.S32 R4, R4 ;  /* 0x0000000400047245 */ /* 0x000fe40000201400 */
[----:B------:R-:W-:Y:S01]  /*5250*/  I2FP.F32.S32 R6, R6 ;  /* 0x0000000600067245 */ /* 0x000fe20000201400 */
[----:B------:R-:W4:Y:S01]  /*5260*/  MUFU.TANH R9, R152 ;  /* 0x0000009800097308 */ /* 0x000f220000002400 */
[----:B------:R-:W-:Y:S01]  /*5270*/  I2FP.F32.S32 R2, R2 ;  /* 0x0000000200027245 */ /* 0x000fe20000201400 */
[----:B---3--:R-:W-:Y:S01]  /*5280*/  FFMA.FTZ R35, R3, -R132, R17 ;  /* 0x8000008403237223 */ /* 0x008fe20000010011 */
[----:B------:R-:W-:Y:S01]  /*5290*/  IMAD.IADD R3, R13, 0x1, -R60 ;  /* 0x000000010d037824 */ /* 0x000fe200078e0a3c */
[----:B------:R-:W-:-:S02]  /*52a0*/  I2FP.F32.S32 R7, R7 ;  /* 0x0000000700077245 */ /* 0x000fc40000201400 */
[----:B------:R-:W-:Y:S02]  /*52b0*/  FSEL R121, R38, -INF , !P4 ;  /* 0xff80000026797808 */ /* 0x000fe40006000000 */
[----:B------:R-:W3:Y:S01]  /*52c0*/  MUFU.TANH R19, R135 ;  /* 0x0000008700137308 */ /* 0x000ee20000002400 */
[----:B-1----:R-:W-:Y:S01]  /*52d0*/  FSEL R157, R31, -INF , !P4 ;  /* 0xff8000001f9d7808 */ /* 0x002fe20006000000 */
[-C--:B--2---:R-:W-:Y:S01]  /*52e0*/  FFMA.FTZ R31, R2, -R132.reuse, R8 ;  /* 0x80000084021f7223 */ /* 0x084fe20000010008 */
[----:B------:R-:W-:Y:S02]  /*52f0*/  IMAD.IADD R2, R12, 0x1, -R60 ;  /* 0x000000010c027824 */ /* 0x000fe400078e0a3c */
[-C--:B----4-:R-:W-:Y:S01]  /*5300*/  FFMA.FTZ R38, R6, -R132.reuse, R14 ;  /* 0x8000008406267223 */ /* 0x090fe2000001000e */
[----:B------:R-:W-:Y:S01]  /*5310*/  IMAD.IADD R6, R13, 0x1, -R66 ;  /* 0x000000010d067824 */ /* 0x000fe200078e0a42 */
[----:B------:R-:W-:Y:S01]  /*5320*/  FSEL R150, R39, -INF , !P3 ;  /* 0xff80000027967808 */ /* 0x000fe20005800000 */
[----:B------:R-:W1:Y:S01]  /*5330*/  MUFU.TANH R26, R163 ;  /* 0x000000a3001a7308 */ /* 0x000e620000002400 */
[----:B------:R-:W-:Y:S01]  /*5340*/  FFMA.FTZ R37, R4, -R132, R9 ;  /* 0x8000008404257223 */ /* 0x000fe20000010009 */
[----:B------:R-:W-:-:S02]  /*5350*/  IADD3 R4, -R60, R11, RZ ;  /* 0x0000000b3c047210 */ /* 0x000fc40007ffe1ff */
[----:B------:R-:W-:Y:S02]  /*5360*/  IABS R5, R3 ;  /* 0x0000000300057213 */ /* 0x000fe40000000000 */
[----:B------:R-:W-:Y:S02]  /*5370*/  IABS R3, R2 ;  /* 0x0000000200037213 */ /* 0x000fe40000000000 */
[----:B------:R-:W-:Y:S01]  /*5380*/  IABS R2, R4 ;  /* 0x0000000400027213 */ /* 0x000fe20000000000 */
[----:B---3--:R-:W-:Y:S01]  /*5390*/  FFMA.FTZ R39, R7, -R132, R19 ;  /* 0x8000008407277223 */ /* 0x008fe20000010013 */
[----:B------:R-:W-:Y:S01]  /*53a0*/  IMAD.IADD R7, R12, 0x1, -R66 ;  /* 0x000000010c077824 */ /* 0x000fe200078e0a42 */
[----:B------:R-:W-:Y:S01]  /*53b0*/  FSEL R95, R75, -INF , !P0 ;  /* 0xff8000004b5f7808 */ /* 0x000fe20004000000 */
[----:B------:R-:W2:Y:S01]  /*53c0*/  MUFU.TANH R10, R186 ;  /* 0x000000ba000a7308 */ /* 0x000ea20000002400 */
[----:B------:R-:W-:Y:S02]  /*53d0*/  FSEL R133, R29, -INF , !P0 ;  /* 0xff8000001d857808 */ /* 0x000fe40004000000 */
[----:B------:R-:W-:Y:S01]  /*53e0*/  IABS R4, R6 ;  /* 0x0000000600047213 */ /* 0x000fe20000000000 */
[----:B------:R-:W-:Y:S01]  /*53f0*/  IMAD.MOV.U32 R6, RZ, RZ, R5 ;  /* 0x000000ffff067224 */ /* 0x000fe200078e0005 */
[----:B------:R-:W-:-:S02]  /*5400*/  ISETP.GE.AND P0, PT, R58, R77, PT ;  /* 0x0000004d3a00720c */ /* 0x000fc40003f06270 */
[----:B------:R-:W-:Y:S01]  /*5410*/  IABS R8, R7 ;  /* 0x0000000700087213 */ /* 0x000fe20000000000 */
[----:B------:R-:W-:Y:S01]  /*5420*/  IMAD.MOV.U32 R7, RZ, RZ, R3 ;  /* 0x000000ffff077224 */ /* 0x000fe200078e0003 */
[----:B------:R-:W-:Y:S01]  /*5430*/  FSEL R166, R18, -INF , !P0 ;  /* 0xff80000012a67808 */ /* 0x000fe20004000000 */
[----:B------:R-:W3:Y:S01]  /*5440*/  MUFU.TANH R9, R187 ;  /* 0x000000bb00097308 */ /* 0x000ee20000002400 */
[----:B------:R-:W-:Y:S01]  /*5450*/  MOV R5, R2 ;  /* 0x0000000200057202 */ /* 0x000fe20000000f00 */
[----:B------:R-:W-:Y:S01]  /*5460*/  IMAD.MOV.U32 R2, RZ, RZ, R4 ;  /* 0x000000ffff027224 */ /* 0x000fe200078e0004 */
[----:B------:R-:W-:Y:S01]  /*5470*/  I2FP.F32.S32 R3, R6 ;  /* 0x0000000600037245 */ /* 0x000fe20000201400 */
[----:B------:R-:W-:Y:S01]  /*5480*/  IMAD.MOV.U32 R4, RZ, RZ, R8 ;  /* 0x000000ffff047224 */ /* 0x000fe200078e0008 */
[----:B------:R-:W-:Y:S01]  /*5490*/  FSEL R91, R81, -INF , !P4 ;  /* 0xff800000515b7808 */ /* 0x000fe20006000000 */
[----:B------:R-:W-:Y:S01]  /*54a0*/  IMAD.IADD R8, R13, 0x1, -R70 ;  /* 0x000000010d087824 */ /* 0x000fe200078e0a46 */
[----:B------:R-:W-:Y:S01]  /*54b0*/  FSEL R101, R45, -INF , !P4 ;  /* 0xff8000002d657808 */ /* 0x000fe20006000000 */
[----:B------:R-:W4:Y:S01]  /*54c0*/  MUFU.TANH R18, R183 ;  /* 0x000000b700127308 */ /* 0x000f220000002400 */
[----:B-1----:R-:W-:Y:S01]  /*54d0*/  FFMA.FTZ R29, R3, -R132, R26 ;  /* 0x80000084031d7223 */ /* 0x002fe2000001001a */
[----:B------:R-:W-:-:S02]  /*54e0*/  I2FP.F32.S32 R3, R2 ;  /* 0x0000000200037245 */ /* 0x000fc40000201400 */
[----:B------:R-:W-:Y:S02]  /*54f0*/  ISETP.GE.AND P4, PT, R61, R77, PT ;  /* 0x0000004d3d00720c */ /* 0x000fe40003f86270 */
[----:B------:R-:W-:Y:S01]  /*5500*/  I2FP.F32.S32 R2, R4 ;  /* 0x0000000400027245 */ /* 0x000fe20000201400 */
[----:B------:R-:W-:Y:S01]  /*5510*/  IMAD.IADD R4, R13, 0x1, -R69 ;  /* 0x000000010d047824 */ /* 0x000fe200078e0a45 */
[----:B------:R-:W1:Y:S01]  /*5520*/  MUFU.TANH R16, R185 ;  /* 0x000000b900107308 */ /* 0x000e620000002400 */
[----:B------:R-:W-:Y:S02]  /*5530*/  FSEL R110, R25, -INF , !P4 ;  /* 0xff800000196e7808 */ /* 0x000fe40006000000 */
[----:B------:R-:W-:Y:S01]  /*5540*/  I2FP.F32.S32 R5, R5 ;  /* 0x0000000500057245 */ /* 0x000fe20000201400 */
[----:B--2---:R-:W-:Y:S01]  /*5550*/  FFMA.FTZ R25, R2, -R132, R10 ;  /* 0x8000008402197223 */ /* 0x004fe2000001000a */
[----:B------:R-:W-:Y:S01]  /*5560*/  IMAD.IADD R2, R11, 0x1, -R66 ;  /* 0x000000010b027824 */ /* 0x000fe200078e0a42 */
[----:B------:R-:W-:-:S02]  /*5570*/  I2FP.F32.S32 R7, R7 ;  /* 0x0000000700077245 */ /* 0x000fc40000201400 */
[----:B------:R-:W-:Y:S01]  /*5580*/  FSEL R140, R27, -INF , !P2 ;  /* 0xff8000001b8c7808 */ /* 0x000fe20005000000 */
[----:B------:R2:W2:Y:S01]  /*5590*/  MUFU.TANH R17, R191 ;  /* 0x000000bf00117308 */ /* 0x0004a20000002400 */
[-C--:B---3--:R-:W-:Y:S01]  /*55a0*/  FFMA.FTZ R27, R5, -R132.reuse, R9 ;  /* 0x80000084051b7223 */ /* 0x088fe20000010009 */
[----:B----4-:R-:W-:Y:S01]  /*55b0*/  FFMA.FTZ R26, R3, -R132, R18 ;  /* 0x80000084031a7223 */ /* 0x010fe20000010012 */
[----:B------:R-:W-:Y:S02]  /*55c0*/  FSEL R167, R28, -INF , !P3 ;  /* 0xff8000001ca77808 */ /* 0x000fe40005800000 */
[----:B------:R-:W-:Y:S02]  /*55d0*/  IADD3 R3, -R69, R12, RZ ;  /* 0x0000000c45037210 */ /* 0x000fe40007ffe1ff */
[----:B------:R-:W-:Y:S01]  /*55e0*/  IABS R5, R2 ;  /* 0x0000000200057213 */ /* 0x000fe20000000000 */
[----:B-1----:R-:W-:Y:S01]  /*55f0*/  FFMA.FTZ R28, R7, -R132, R16 ;  /* 0x80000084071c7223 */ /* 0x002fe20000010010 */
[----:B------:R-:W-:Y:S01]  /*5600*/  IMAD.IADD R7, R11, 0x1, -R69 ;  /* 0x000000010b077824 */ /* 0x000fe200078e0a45 */
[----:B------:R-:W1:Y:S01]  /*5610*/  MUFU.TANH R14, R184 ;  /* 0x000000b8000e7308 */ /* 0x000e620000002400 */
[----:B------:R-:W-:Y:S01]  /*5620*/  IABS R6, R4 ;  /* 0x0000000400067213 */ /* 0x000fe20000000000 */
[----:B------:R-:W-:Y:S01]  /*5630*/  IMAD.MOV.U32 R4, RZ, RZ, R5 ;  /* 0x000000ffff047224 */ /* 0x000fe200078e0005 */
[----:B------:R-:W-:-:S02]  /*5640*/  IABS R3, R3 ;  /* 0x0000000300037213 */ /* 0x000fc40000000000 */
[----:B------:R-:W-:Y:S02]  /*5650*/  IABS R2, R7 ;  /* 0x0000000700027213 */ /* 0x000fe40000000000 */
[----:B------:R-:W-:Y:S01]  /*5660*/  IABS R7, R8 ;  /* 0x0000000800077213 */ /* 0x000fe20000000000 */
[----:B------:R-:W3:Y:S01]  /*5670*/  MUFU.TANH R9, R181 ;  /* 0x000000b500097308 */ /* 0x000ee20000002400 */
[----:B------:R-:W-:Y:S01]  /*5680*/  IMAD.MOV.U32 R5, RZ, RZ, R3 ;  /* 0x000000ffff057224 */ /* 0x000fe200078e0003 */
[----:B------:R-:W-:Y:S01]  /*5690*/  I2FP.F32.S32 R3, R4 ;  /* 0x0000000400037245 */ /* 0x000fe20000201400 */
[----:B--2---:R-:W-:Y:S01]  /*56a0*/  VIADD R191, R190, 0x1c00 ;  /* 0x00001c00bebf7836 */ /* 0x004fe20000000000 */
[----:B------:R-:W-:Y:S02]  /*56b0*/  MOV R4, R7 ;  /* 0x0000000700047202 */ /* 0x000fe40000000f00 */
[----:B------:R-:W-:Y:S01]  /*56c0*/  FSEL R155, R22, -INF , !P4 ;  /* 0xff800000169b7808 */ /* 0x000fe20006000000 */
[----:B------:R-:W-:Y:S01]  /*56d0*/  FFMA.FTZ R22, R3, -R132, R17 ;  /* 0x8000008403167223 */ /* 0x000fe20000010011 */
[----:B------:R-:W2:Y:S01]  /*56e0*/  MUFU.TANH R10, R170 ;  /* 0x000000aa000a7308 */ /* 0x000ea20000002400 */
[----:B------:R-:W-:-:S02]  /*56f0*/  I2FP.F32.S32 R2, R2 ;  /* 0x0000000200027245 */ /* 0x000fc40000201400 */
[----:B------:R-:W-:Y:S01]  /*5700*/  I2FP.F32.S32 R3, R4 ;  /* 0x0000000400037245 */ /* 0x000fe20000201400 */
[----:B------:R-:W-:Y:S01]  /*5710*/  IMAD.IADD R4, R13, 0x1, -R73 ;  /* 0x000000010d047824 */ /* 0x000fe200078e0a49 */
[----:B------:R-:W-:Y:S01]  /*5720*/  I2FP.F32.S32 R6, R6 ;  /* 0x0000000600067245 */ /* 0x000fe20000201400 */
[-C--:B-1----:R-:W-:Y:S01]  /*5730*/  FFMA.FTZ R19, R2, -R132.reuse, R14 ;  /* 0x8000008402137223 */ /* 0x082fe2000001000e */
[----:B------:R-:W-:Y:S01]  /*5740*/  FSEL R100, R21, -INF , !P0 ;  /* 0xff80000015647808 */ /* 0x000fe20004000000 */
[----:B------:R-:W1:Y:S01]  /*5750*/  MUFU.TANH R16, R182 ;  /* 0x000000b600107308 */ /* 0x000e620000002400 */
[----:B------:R-:W-:Y:S01]  /*5760*/  I2FP.F32.S32 R5, R5 ;  /* 0x0000000500057245 */ /* 0x000fe20000201400 */
[-C--:B---3--:R-:W-:Y:S01]  /*5770*/  FFMA.FTZ R18, R3, -R132.reuse, R9 ;  /* 0x8000008403127223 */ /* 0x088fe20000010009 */
[----:B------:R-:W-:Y:S01]  /*5780*/  FSEL R102, R68, -INF , !P5 ;  /* 0xff80000044667808 */ /* 0x000fe20006800000 */
[--C-:B------:R-:W-:Y:S01]  /*5790*/  IMAD.IADD R3, R12, 0x1, -R70.reuse ;  /* 0x000000010c037824 */ /* 0x100fe200078e0a46 */
[----:B------:R-:W-:Y:S01]  /*57a0*/  ISETP.GE.AND P5, PT, R51, R77, PT ;  /* 0x0000004d3300720c */ /* 0x000fe20003fa6270 */
[----:B------:R-:W-:Y:S01]  /*57b0*/  IMAD.IADD R2, R11, 0x1, -R70 ;  /* 0x000000010b027824 */ /* 0x000fe200078e0a46 */
[----:B------:R-:W-:Y:S01]  /*57c0*/  FSEL R119, R20, -INF , !P0 ;  /* 0xff80000014777808 */ /* 0x000fe20004000000 */
[----:B------:R-:W3:Y:S01]  /*57d0*/  MUFU.TANH R9, R200 ;  /* 0x000000c800097308 */ /* 0x000ee20000002400 */
[----:B--2---:R-:W-:Y:S01]  /*57e0*/  FFMA.FTZ R21, R6, -R132, R10 ;  /* 0x8000008406157223 */ /* 0x004fe2000001000a */
[----:B------:R-:W-:Y:S01]  /*57f0*/  IMAD.IADD R6, R12, 0x1, -R73 ;  /* 0x000000010c067824 */ /* 0x000fe200078e0a49 */
[----:B------:R-:W-:Y:S01]  /*5800*/  FSEL R99, R72, -INF , !P2 ;  /* 0xff80000048637808 */ /* 0x000fe20005000000 */
[----:B------:R-:W-:Y:S01]  /*5810*/  FMUL.FTZ R51, R217, UR5 ;  /* 0x00000005d9337c20 */ /* 0x000fe20008410000 */
[----:B------:R-:W-:-:S02]  /*5820*/  FSEL R152, R24, -INF , !P5 ;  /* 0xff80000018987808 */ /* 0x000fc40006800000 */
[----:B------:R-:W-:Y:S01]  /*5830*/  IADD3 R7, -R73, R11, RZ ;  /* 0x0000000b49077210 */ /* 0x000fe20007ffe1ff */
[----:B------:R-:W2:Y:S01]  /*5840*/  MUFU.TANH R10, R201 ;  /* 0x000000c9000a7308 */ /* 0x000ea20000002400 */
[----:B-1----:R-:W-:Y:S01]  /*5850*/  FFMA.FTZ R20, R5, -R132, R16 ;  /* 0x8000008405147223 */ /* 0x002fe20000010010 */
[----:B------:R-:W-:Y:S02]  /*5860*/  IABS R5, R3 ;  /* 0x0000000300057213 */ /* 0x000fe40000000000 */
[----:B------:R-:W-:Y:S02]  /*5870*/  IABS R2, R2 ;  /* 0x0000000200027213 */ /* 0x000fe40000000000 */
[----:B------:R-:W-:Y:S02]  /*5880*/  ISETP.GE.AND P2, PT, R54, R77, PT ;  /* 0x0000004d3600720c */ /* 0x000fe40003f46270 */
[----:B------:R-:W1:Y:S01]  /*5890*/  MUFU.TANH R24, R203 ;  /* 0x000000cb00187308 */ /* 0x000e620000002400 */
[----:B------:R-:W-:-:S02]  /*58a0*/  IABS R3, R6 ;  /* 0x0000000600037213 */ /* 0x000fc40000000000 */
[----:B------:R-:W-:Y:S01]  /*58b0*/  IABS R8, R7 ;  /* 0x0000000700087213 */ /* 0x000fe20000000000 */
[----:B------:R-:W-:Y:S01]  /*58c0*/  IMAD.MOV.U32 R7, RZ, RZ, R2 ;  /* 0x000000ffff077224 */ /* 0x000fe200078e0002 */
[----:B------:R-:W-:Y:S01]  /*58d0*/  FSEL R116, R30, -INF , !P5 ;  /* 0xff8000001e747808 */ /* 0x000fe20006800000 */
[----:B------:R-:W-:Y:S01]  /*58e0*/  IMAD.MOV.U32 R2, RZ, RZ, R3 ;  /* 0x000000ffff027224 */ /* 0x000fe200078e0003 */
[----:B------:R-:W-:Y:S01]  /*58f0*/  FSEL R153, R23, -INF , !P2 ;  /* 0xff80000017997808 */ /* 0x000fe20005000000 */
[----:B------:R-:W4:Y:S01]  /*5900*/  MUFU.TANH R30, R202 ;  /* 0x000000ca001e7308 */ /* 0x000f220000002400 */
[----:B------:R-:W-:Y:S02]  /*5910*/  IABS R4, R4 ;  /* 0x0000000400047213 */ /* 0x000fe40000000000 */
[----:B------:R-:W-:Y:S01]  /*5920*/  I2FP.F32.S32 R3, R5 ;  /* 0x0000000500037245 */ /* 0x000fe20000201400 */
[----:B------:R-:W-:Y:S01]  /*5930*/  VIADD R5, R52, 0x70 ;  /* 0x0000007034057836 */ /* 0x000fe20000000000 */
[----:B------:R-:W-:Y:S01]  /*5940*/  FSEL R96, R74, -INF , !P1 ;  /* 0xff8000004a607808 */ /* 0x000fe20004800000 */
[----:B------:R-:W-:Y:S01]  /*5950*/  IMAD.MOV.U32 R6, RZ, RZ, R4 ;  /* 0x000000ffff067224 */ /* 0x000fe200078e0004 */
[----:B------:R-:W-:Y:S01]  /*5960*/  FSEL R105, R46, -INF , !P1 ;  /* 0xff8000002e697808 */ /* 0x000fe20004800000 */
[----:B------:R-:W4:Y:S01]  /*5970*/  MUFU.TANH R23, R220 ;  /* 0x000000dc00177308 */ /* 0x000f220000002400 */
[----:B------:R-:W-:Y:S01]  /*5980*/  I2FP.F32.S32 R7, R7 ;  /* 0x0000000700077245 */ /* 0x000fe20000201400 */
[----:B---3--:R-:W-:Y:S01]  /*5990*/  FFMA.FTZ R17, R3, -R132, R9 ;  /* 0x8000008403117223 */ /* 0x008fe20000010009 */
[-C--:B------:R-:W-:Y:S01]  /*59a0*/  ISETP.GE.AND P1, PT, R56, R77.reuse, PT ;  /* 0x0000004d3800720c */ /* 0x080fe20003f26270 */
[----:B------:R-:W-:Y:S01]  /*59b0*/  IMAD.MOV.U32 R4, RZ, RZ, R8 ;  /* 0x000000ffff047224 */ /* 0x000fe200078e0008 */
[----:B------:R-:W-:Y:S01]  /*59c0*/  I2FP.F32.S32 R3, R2 ;  /* 0x0000000200037245 */ /* 0x000fe20000201400 */
[-C--:B--2---:R-:W-:Y:S01]  /*59d0*/  FFMA.FTZ R16, R7, -R132.reuse, R10 ;  /* 0x8000008407107223 */ /* 0x084fe2000001000a */
[----:B------:R-:W-:Y:S01]  /*59e0*/  FSEL R90, R67, -INF , !P0 ;  /* 0xff800000435a7808 */ /* 0x000fe20004000000 */
[----:B------:R-:W-:Y:S01]  /*59f0*/  VIADD R7, R52, 0x68 ;  /* 0x0000006834077836 */ /* 0x000fe20000000000 */
[----:B------:R-:W-:Y:S01]  /*5a00*/  FSEL R62, R113, -INF , !P1 ;  /* 0xff800000713e7808 */ /* 0x000fe20004800000 */
[----:B-1----:R-:W-:Y:S01]  /*5a10*/  FFMA.FTZ R10, R3, -R132, R24 ;  /* 0x80000084030a7223 */ /* 0x002fe20000010018 */
[----:B------:R-:W-:Y:S01]  /*5a20*/  FSEL R108, R65, -INF , !P6 ;  /* 0xff800000416c7808 */ /* 0x000fe20007000000 */
[----:B------:R-:W-:Y:S01]  /*5a30*/  IMAD.IADD R24, R12, 0x1, -R7 ;  /* 0x000000010c187824 */ /* 0x000fe200078e0a07 */
[----:B------:R-:W-:Y:S01]  /*5a40*/  ISETP.GE.AND P0, PT, R57, R77, PT ;  /* 0x0000004d3900720c */ /* 0x000fe20003f06270 */
[----:B------:R-:W-:Y:S01]  /*5a50*/  MUFU.TANH R63, R221 ;  /* 0x000000dd003f7308 */ /* 0x000fe20000002400 */
[----:B------:R-:W-:-:S02]  /*5a60*/  I2FP.F32.S32 R6, R6 ;  /* 0x0000000600067245 */ /* 0x000fc40000201400 */
[----:B------:R-:W-:Y:S01]  /*5a70*/  I2FP.F32.S32 R2, R4 ;  /* 0x0000000400027245 */ /* 0x000fe20000201400 */
[----:B------:R-:W-:Y:S01]  /*5a80*/  VIADD R4, R52, 0x71 ;  /* 0x0000007134047836 */ /* 0x000fe20000000000 */
[----:B------:R-:W-:Y:S01]  /*5a90*/  FSEL R74, R43, -INF , !P1 ;  /* 0xff8000002b4a7808 */ /* 0x000fe20004800000 */
[-C--:B----4-:R-:W-:Y:S01]  /*5aa0*/  FFMA.FTZ R14, R6, -R132.reuse, R30 ;  /* 0x80000084060e7223 */ /* 0x090fe2000001001e */
[----:B------:R-:W-:Y:S01]  /*5ab0*/  FSEL R113, R39, -INF , !P1 ;  /* 0xff80000027717808 */ /* 0x000fe20004800000 */
[----:B------:R-:W-:Y:S01]  /*5ac0*/  FFMA.FTZ R9, R2, -R132, R23 ;  /* 0x8000008402097223 */ /* 0x000fe20000010017 */
[----:B------:R-:W-:Y:S01]  /*5ad0*/  FSEL R147, R38, -INF , !P1 ;  /* 0xff80000026937808 */ /* 0x000fe20004800000 */
[C---:B------:R-:W-:Y:S01]  /*5ae0*/  VIADD R6, R52.reuse, 0x69 ;  /* 0x0000006934067836 */ /* 0x040fe20000000000 */
[-C--:B------:R-:W-:Y:S01]  /*5af0*/  ISETP.GE.AND P6, PT, R49, R77.reuse, PT ;  /* 0x0000004d3100720c */ /* 0x080fe20003fc6270 */
[C---:B------:R-:W-:Y:S01]  /*5b00*/  VIADD R2, R52.reuse, 0x79 ;  /* 0x0000007934027836 */ /* 0x040fe20000000000 */
[----:B------:R-:W-:Y:S01]  /*5b10*/  IADD3 R3, R52, 0x78, RZ ;  /* 0x0000007834037810 */ /* 0x000fe20007ffe0ff */
[----:B------:R1:W2:Y:S01]  /*5b20*/  MUFU.TANH R49, R196 ;  /* 0x000000c400317308 */ /* 0x0002a20000002400 */
[-C--:B------:R-:W-:Y:S01]  /*5b30*/  ISETP.GE.AND P1, PT, R70, R77.reuse, PT ;  /* 0x0000004d4600720c */ /* 0x080fe20003f26270 */
[----:B------:R-:W-:Y:S01]  /*5b40*/  IMAD.IADD R46, R12, 0x1, -R2 ;  /* 0x000000010c2e7824 */ /* 0x000fe200078e0a02 */
[----:B------:R-:W-:Y:S01]  /*5b50*/  FSEL R75, R85, -INF , !P4 ;  /* 0xff800000554b7808 */ /* 0x000fe20006000000 */
[C---:B------:R-:W-:Y:S01]  /*5b60*/  IMAD.IADD R23, R11.reuse, 0x1, -R7 ;  /* 0x000000010b177824 */ /* 0x040fe200078e0a07 */
[----:B------:R-:W-:Y:S01]  /*5b70*/  FSEL R98, R44, -INF , !P4 ;  /* 0xff8000002c627808 */ /* 0x000fe20006000000 */
[----:B------:R-:W-:Y:S01]  /*5b80*/  IMAD.IADD R44, R11, 0x1, -R3 ;  /* 0x000000010b2c7824 */ /* 0x000fe200078e0a03 */
[----:B------:R-:W-:Y:S01]  /*5b90*/  FSEL R67, R112, -INF , !P2 ;  /* 0xff80000070437808 */ /* 0x000fe20005000000 */
[----:B------:R-:W-:Y:S01]  /*5ba0*/  IMAD.IADD R30, R13, 0x1, -R5 ;  /* 0x000000010d1e7824 */ /* 0x000fe200078e0a05 */
[----:B------:R-:W-:Y:S01]  /*5bb0*/  FSEL R103, R71, -INF , !P3 ;  /* 0xff80000047677808 */ /* 0x000fe20005800000 */
[C---:B------:R-:W-:Y:S01]  /*5bc0*/  IMAD.IADD R45, R11.reuse, 0x1, -R4 ;  /* 0x000000010b2d7824 */ /* 0x040fe200078e0a04 */
[-C--:B------:R-:W-:Y:S01]  /*5bd0*/  ISETP.GE.AND P4, PT, R60, R77.reuse, PT ;  /* 0x0000004d3c00720c */ /* 0x080fe20003f86270 */
[----:B------:R-:W-:Y:S01]  /*5be0*/  IMAD.IADD R43, R11, 0x1, -R2 ;  /* 0x000000010b2b7824 */ /* 0x000fe200078e0a02 */
[----:B------:R-:W-:Y:S01]  /*5bf0*/  FSEL R89, R33, -INF , !P2 ;  /* 0xff80000021597808 */ /* 0x000fe20005000000 */
[----:B------:R-:W-:Y:S01]  /*5c00*/  MUFU.TANH R38, R224 ;  /* 0x000000e000267308 */ /* 0x000fe20000002400 */
[----:B------:R-:W-:Y:S01]  /*5c10*/  FSEL R112, R32, -INF , !P2 ;  /* 0xff80000020707808 */ /* 0x000fe20005000000 */
[----:B------:R-:W-:Y:S01]  /*5c20*/  FMUL.FTZ R32, R206, UR5 ;  /* 0x00000005ce207c20 */ /* 0x000fe20008410000 */
[----:B------:R-:W-:Y:S01]  /*5c30*/  FSEL R61, R115, -INF , !P0 ;  /* 0xff800000733d7808 */ /* 0x000fe20004000000 */
[----:B------:R-:W-:Y:S01]  /*5c40*/  FMUL.FTZ R85, R214, UR5 ;  /* 0x00000005d6557c20 */ /* 0x000fe20008410000 */
[-C--:B------:R-:W-:Y:S01]  /*5c50*/  ISETP.GE.AND P3, PT, R53, R77.reuse, PT ;  /* 0x0000004d3500720c */ /* 0x080fe20003f66270 */
[----:B------:R-:W-:Y:S01]  /*5c60*/  FMUL.FTZ R53, R212, UR5 ;  /* 0x00000005d4357c20 */ /* 0x000fe20008410000 */
[----:B------:R-:W-:Y:S01]  /*5c70*/  FSEL R93, R47, -INF , !P6 ;  /* 0xff8000002f5d7808 */ /* 0x000fe20007000000 */
[----:B------:R-:W-:Y:S01]  /*5c80*/  MUFU.TANH R39, R225 ;  /* 0x000000e100277308 */ /* 0x000fe20000002400 */
[----:B------:R-:W-:Y:S01]  /*5c90*/  FSEL R76, R37, -INF , !P0 ;  /* 0xff800000254c7808 */ /* 0x000fe20004000000 */
[C-C-:B------:R-:W-:Y:S01]  /*5ca0*/  IMAD.IADD R37, R12.reuse, 0x1, -R4.reuse ;  /* 0x000000010c257824 */ /* 0x140fe200078e0a04 */
[----:B------:R-:W-:Y:S01]  /*5cb0*/  FSEL R115, R35, -INF , !P0 ;  /* 0xff80000023737808 */ /* 0x000fe20004000000 */
[----:B------:R-:W-:Y:S01]  /*5cc0*/  IMAD.IADD R35, R13, 0x1, -R3 ;  /* 0x000000010d237824 */ /* 0x000fe200078e0a03 */
[----:B------:R-:W-:Y:S01]  /*5cd0*/  FSEL R149, R31, -INF , !P0 ;  /* 0xff8000001f957808 */ /* 0x000fe20004000000 */
[----:B------:R-:W-:Y:S01]  /*5ce0*/  IMAD.IADD R31, R12, 0x1, -R5 ;  /* 0x000000010c1f7824 */ /* 0x000fe200078e0a05 */
[-C--:B------:R-:W-:Y:S01]  /*5cf0*/  ISETP.GE.AND P2, PT, R69, R77.reuse, PT ;  /* 0x0000004d4500720c */ /* 0x080fe20003f46270 */
[----:B------:R-:W-:Y:S01]  /*5d00*/  MUFU.TANH R64, R223 ;  /* 0x000000df00407308 */ /* 0x000fe20000002400 */
[----:B------:R-:W-:Y:S01]  /*5d10*/  FSEL R57, R126, -INF , !P1 ;  /* 0xff8000007e397808 */ /* 0x000fe20004800000 */
[----:B-1----:R-:W-:Y:S01]  /*5d20*/  VIADD R196, R190, 0x800 ;  /* 0x00000800bec47836 */ /* 0x002fe20000000000 */
[----:B------:R-:W-:Y:S01]  /*5d30*/  FSEL R83, R18, -INF , !P1 ;  /* 0xff80000012537808 */ /* 0x000fe20004800000 */
[----:B------:R-:W-:Y:S01]  /*5d40*/  IMAD.IADD R18, R15, 0x1, -R3 ;  /* 0x000000010f127824 */ /* 0x000fe200078e0a03 */
[----:B------:R-:W-:Y:S01]  /*5d50*/  FSEL R145, R17, -INF , !P1 ;  /* 0xff80000011917808 */ /* 0x000fe20004800000 */
[----:B------:R-:W-:Y:S01]  /*5d60*/  IMAD.IADD R17, R15, 0x1, -R4 ;  /* 0x000000010f117824 */ /* 0x000fe200078e0a04 */
[----:B------:R-:W-:Y:S01]  /*5d70*/  FSEL R163, R16, -INF , !P1 ;  /* 0xff80000010a37808 */ /* 0x000fe20004800000 */
[----:B------:R-:W-:Y:S01]  /*5d80*/  MUFU.TANH R54, R222 ;  /* 0x000000de00367308 */ /* 0x000fe20000002400 */
[----:B------:R-:W-:Y:S01]  /*5d90*/  IADD3 R8, R52, 0x61, RZ ;  /* 0x0000006134087810 */ /* 0x000fe20007ffe0ff */
[----:B------:R-:W-:Y:S01]  /*5da0*/  FMUL.FTZ R52, R219, UR5 ;  /* 0x00000005db347c20 */ /* 0x000fe20008410000 */
[-C--:B------:R-:W-:Y:S01]  /*5db0*/  ISETP.GE.AND P0, PT, R73, R77.reuse, PT ;  /* 0x0000004d4900720c */ /* 0x080fe20003f06270 */
[----:B------:R-:W-:Y:S01]  /*5dc0*/  FMUL.FTZ R73, R213, UR5 ;  /* 0x00000005d5497c20 */ /* 0x000fe20008410000 */
[----:B------:R-:W-:-:S02]  /*5dd0*/  ISETP.GE.AND P1, PT, R3, R77, PT ;  /* 0x0000004d0300720c */ /* 0x000fc40003f26270 */
[-C--:B------:R-:W-:Y:S01]  /*5de0*/  IADD3 R47, -R3, R12.reuse, RZ ;  /* 0x0000000c032f7210 */ /* 0x080fe20007ffe1ff */
[----:B------:R-:W-:Y:S01]  /*5df0*/  FMUL.FTZ R3, R204, UR5 ;  /* 0x00000005cc037c20 */ /* 0x000fe20008410000 */
[----:B------:R-:W-:Y:S01]  /*5e00*/  FSEL R60, R120, -INF , !P4 ;  /* 0xff800000783c7808 */ /* 0x000fe20006000000 */
[----:B------:R-:W-:Y:S01]  /*5e10*/  MUFU.TANH R69, R227 ;  /* 0x000000e300457308 */ /* 0x000fe20000002400 */
[----:B------:R-:W-:Y:S02]  /*5e20*/  FSEL R68, R97, -INF , !P3 ;  /* 0xff80000061447808 */ /* 0x000fe40005800000 */
[----:B------:R-:W-:Y:S02]  /*5e30*/  FSEL R88, R48, -INF , !P3 ;  /* 0xff80000030587808 */ /* 0x000fe40005800000 */
[----:B------:R-:W-:Y:S01]  /*5e40*/  FSEL R111, R40, -INF , !P3 ;  /* 0xff800000286f7808 */ /* 0x000fe20005800000 */
[----:B------:R-:W-:Y:S01]  /*5e50*/  FMUL.FTZ R40, R207, UR5 ;  /* 0x00000005cf287c20 */ /* 0x000fe20008410000 */
[----:B------:R-:W-:Y:S01]  /*5e60*/  FSEL R151, R36, -INF , !P3 ;  /* 0xff80000024977808 */ /* 0x000fe20005800000 */
[----:B------:R-:W-:Y:S01]  /*5e70*/  IMAD.IADD R36, R13, 0x1, -R2 ;  /* 0x000000010d247824 */ /* 0x000fe200078e0a02 */
[----:B------:R-:W-:Y:S01]  /*5e80*/  FSEL R120, R28, -INF , !P4 ;  /* 0xff8000001c787808 */ /* 0x000fe20006000000 */
[----:B------:R-:W-:Y:S01]  /*5e90*/  IMAD.IADD R28, R12, 0x1, -R6 ;  /* 0x000000010c1c7824 */ /* 0x000fe200078e0a06 */
[----:B------:R-:W-:Y:S01]  /*5ea0*/  FSEL R144, R20, -INF , !P2 ;  /* 0xff80000014907808 */ /* 0x000fe20005000000 */
[----:B------:R-:W-:Y:S01]  /*5eb0*/  MUFU.TANH R65, R229 ;  /* 0x000000e500417308 */ /* 0x000fe20000002400 */
[----:B------:R-:W-:Y:S01]  /*5ec0*/  ISETP.GE.AND P3, PT, R66, R77, PT ;  /* 0x0000004d4200720c */ /* 0x000fe20003f66270 */
[----:B------:R-:W-:Y:S01]  /*5ed0*/  FMUL.FTZ R66, R195, UR5 ;  /* 0x00000005c3427c20 */ /* 0x000fe20008410000 */
[----:B------:R-:W-:Y:S01]  /*5ee0*/  FSEL R170, R9, -INF , !P0 ;  /* 0xff80000009aa7808 */ /* 0x000fe20004000000 */
[C---:B------:R-:W-:Y:S01]  /*5ef0*/  IMAD.IADD R9, R15.reuse, 0x1, -R8 ;  /* 0x000000010f097824 */ /* 0x040fe200078e0a08 */
[----:B------:R-:W-:Y:S01]  /*5f00*/  IADD3 R20, -R8, R12, RZ ;  /* 0x0000000c08147210 */ /* 0x000fe20007ffe1ff */
[----:B------:R-:W-:Y:S01]  /*5f10*/  VIADD R195, R190, 0xc00 ;  /* 0x00000c00bec37836 */ /* 0x000fe20000000000 */
[----:B------:R-:W-:Y:S01]  /*5f20*/  FSEL R146, R10, -INF , !P0 ;  /* 0xff8000000a927808 */ /* 0x000fe20004000000 */
[----:B------:R1:W3:Y:S01]  /*5f30*/  MUFU.TANH R12, R3 ;  /* 0x00000003000c7308 */ /* 0x0002e20000002400 */
[----:B------:R-:W-:Y:S01]  /*5f40*/  FSEL R84, R14, -INF , !P0 ;  /* 0xff8000000e547808 */ /* 0x000fe20004000000 */
[C-C-:B------:R-:W-:Y:S01]  /*5f50*/  IMAD.IADD R10, R15.reuse, 0x1, -R7.reuse ;  /* 0x000000010f0a7824 */ /* 0x140fe200078e0a07 */
[----:B------:R-:W-:Y:S01]  /*5f60*/  FSEL R71, R94, -INF , !P5 ;  /* 0xff8000005e477808 */ /* 0x000fe20006800000 */
[--C-:B------:R-:W-:Y:S01]  /*5f70*/  IMAD.IADD R14, R15, 0x1, -R6.reuse ;  /* 0x000000010f0e7824 */ /* 0x100fe200078e0a06 */
[----:B------:R-:W-:Y:S01]  /*5f80*/  FSEL R158, R27, -INF , !P4 ;  /* 0xff8000001b9e7808 */ /* 0x000fe20006000000 */
[----:B------:R-:W-:Y:S01]  /*5f90*/  IMAD.IADD R27, R11, 0x1, -R6 ;  /* 0x000000010b1b7824 */ /* 0x000fe200078e0a06 */
[----:B------:R-:W-:Y:S01]  /*5fa0*/  FSEL R59, R122, -INF , !P3 ;  /* 0xff8000007a3b7808 */ /* 0x000fe20005800000 */
[----:B------:R-:W-:Y:S01]  /*5fb0*/  MUFU.TANH R70, R231 ;  /* 0x000000e700467308 */ /* 0x000fe20000002400 */
[----:B------:R-:W-:Y:S01]  /*5fc0*/  FSEL R81, R26, -INF , !P3 ;  /* 0xff8000001a517808 */ /* 0x000fe20005800000 */
[----:B------:R-:W-:Y:S01]  /*5fd0*/  FMUL.FTZ R26, R193, UR5 ;  /* 0x00000005c11a7c20 */ /* 0x000fe20008410000 */
[----:B------:R-:W-:Y:S01]  /*5fe0*/  FSEL R135, R25, -INF , !P3 ;  /* 0xff80000019877808 */ /* 0x000fe20005800000 */
[----:B------:R-:W-:Y:S01]  /*5ff0*/  VIADD R193, R190, 0x1400 ;  /* 0x00001400bec17836 */ /* 0x000fe20000000000 */
[----:B------:R-:W-:Y:S01]  /*6000*/  FSEL R159, R22, -INF , !P3 ;  /* 0xff800000169f7808 */ /* 0x000fe20005800000 */
[----:B------:R-:W-:Y:S01]  /*6010*/  IMAD.IADD R22, R13, 0x1, -R7 ;  /* 0x000000010d167824 */ /* 0x000fe200078e0a07 */
[----:B------:R-:W-:Y:S01]  /*6020*/  FSEL R80, R21, -INF , !P2 ;  /* 0xff80000015507808 */ /* 0x000fe20005000000 */
[----:B------:R-:W-:-:S02]  /*6030*/  IMAD.IADD R21, R11, 0x1, -R8 ;  /* 0x000000010b157824 */ /* 0x000fc400078e0a08 */
[----:B-1----:R-:W-:Y:S01]  /*6040*/  FMUL.FTZ R3, R205, UR5 ;  /* 0x00000005cd037c20 */ /* 0x002fe20008410000 */
[----:B------:R-:W-:Y:S01]  /*6050*/  FSEL R94, R34, -INF , !P5 ;  /* 0xff800000225e7808 */ /* 0x000fe20006800000 */
[----:B------:R-:W-:Y:S01]  /*6060*/  IMAD.IADD R34, R13, 0x1, -R4 ;  /* 0x000000010d227824 */ /* 0x000fe200078e0a04 */
[----:B------:R-:W-:Y:S01]  /*6070*/  ISETP.GE.AND P3, PT, R5, R77, PT ;  /* 0x0000004d0500720c */ /* 0x000fe20003f66270 */
[----:B------:R-:W-:Y:S01]  /*6080*/  MUFU.TANH R87, R230 ;  /* 0x000000e600577308 */ /* 0x000fe20000002400 */
[----:B------:R-:W-:Y:S02]  /*6090*/  FSEL R58, R125, -INF , !P2 ;  /* 0xff8000007d3a7808 */ /* 0x000fe40005000000 */
[----:B------:R-:W-:Y:S01]  /*60a0*/  FSEL R160, R19, -INF , !P2 ;  /* 0xff80000013a07808 */ /* 0x000fe20005000000 */
[----:B------:R-:W-:Y:S01]  /*60b0*/  IMAD.IADD R19, R13, 0x1, -R8 ;  /* 0x000000010d137824 */ /* 0x000fe200078e0a08 */
[C---:B------:R-:W-:Y:S01]  /*60c0*/  IADD3 R16, R15.reuse, -R5, RZ ;  /* 0x800000050f107210 */ /* 0x040fe20007ffe0ff */
[----:B------:R-:W-:Y:S01]  /*60d0*/  IMAD.IADD R15, R15, 0x1, -R2 ;  /* 0x000000010f0f7824 */ /* 0x000fe200078e0a02 */
[----:B------:R-:W-:Y:S01]  /*60e0*/  IADD3 R33, -R5, R11, RZ ;  /* 0x0000000b05217210 */ /* 0x000fe20007ffe1ff */
[----:B------:R-:W-:Y:S01]  /*60f0*/  MUFU.TANH R86, R228 ;  /* 0x000000e400567308 */ /* 0x000fe20000002400 */
[----:B------:R-:W-:-:S02]  /*6100*/  ISETP.GE.AND P2, PT, R4, R77, PT ;  /* 0x0000004d0400720c */ /* 0x000fc40003f46270 */
[----:B------:R-:W-:Y:S02]  /*6110*/  IABS R5, R9 ;  /* 0x0000000900057213 */ /* 0x000fe40000000000 */
[----:B------:R-:W-:Y:S01]  /*6120*/  FSEL R82, R29, -INF , !P4 ;  /* 0xff8000001d527808 */ /* 0x000fe20006000000 */
[----:B------:R-:W-:Y:S01]  /*6130*/  FMUL.FTZ R29, R218, UR5 ;  /* 0x00000005da1d7c20 */ /* 0x000fe20008410000 */
[----:B------:R-:W-:Y:S01]  /*6140*/  IABS R4, R10 ;  /* 0x0000000a00047213 */ /* 0x000fe20000000000 */
[----:B------:R1:W4:Y:S01]  /*6150*/  MUFU.TANH R11, R3 ;  /* 0x00000003000b7308 */ /* 0x0003220000002400 */
[C---:B------:R-:W-:Y:S02]  /*6160*/  ISETP.GE.AND P4, PT, R6.reuse, R77, PT ;  /* 0x0000004d0600720c */ /* 0x040fe40003f86270 */
[----:B------:R-:W-:Y:S01]  /*6170*/  IADD3 R25, -R6, R13, RZ ;  /* 0x0000000d06197210 */ /* 0x000fe20007ffe1ff */
[----:B------:R-:W-:Y:S01]  /*6180*/  FMUL.FTZ R13, R192, UR5 ;  /* 0x00000005c00d7c20 */ /* 0x000fe20008410000 */
[----:B------:R-:W-:Y:S01]  /*6190*/  IABS R6, R16 ;  /* 0x0000001000067213 */ /* 0x000fe20000000000 */
[----:B------:R-:W-:Y:S01]  /*61a0*/  VIADD R192, R190, 0x1800 ;  /* 0x00001800bec07836 */ /* 0x000fe20000000000 */
[----:B------:R-:W-:Y:S01]  /*61b0*/  ISETP.GE.AND P5, PT, R7, R77, PT ;  /* 0x0000004d0700720c */ /* 0x000fe20003fa6270 */
[----:B------:R-:W-:Y:S01]  /*61c0*/  IMAD.MOV.U32 R7, RZ, RZ, R5 ;  /* 0x000000ffff077224 */ /* 0x000fe200078e0005 */
[----:B------:R-:W-:Y:S01]  /*61d0*/  FSEL R106, R42, -INF , !P6 ;  /* 0xff8000002a6a7808 */ /* 0x000fe20007000000 */
[----:B------:R-:W-:Y:S01]  /*61e0*/  IMAD.MOV.U32 R5, RZ, RZ, R4 ;  /* 0x000000ffff057224 */ /* 0x000fe200078e0004 */
[----:B------:R-:W-:Y:S01]  /*61f0*/  MUFU.TANH R9, R26 ;  /* 0x0000001a00097308 */ /* 0x000fe20000002400 */
[----:B------:R-:W-:Y:S01]  /*6200*/  FSEL R72, R92, -INF , !P6 ;  /* 0xff8000005c487808 */ /* 0x000fe20007000000 */
[----:B------:R-:W-:Y:S01]  /*6210*/  FMUL.FTZ R92, R215, UR5 ;  /* 0x00000005d75c7c20 */ /* 0x000fe20008410000 */
[----:B------:R-:W-:-:S02]  /*6220*/  I2FP.F32.S32 R7, R7 ;  /* 0x0000000700077245 */ /* 0x000fc40000201400 */
[----:B------:R-:W-:Y:S02]  /*6230*/  I2FP.F32.S32 R5, R5 ;  /* 0x0000000500057245 */ /* 0x000fe40000201400 */
[----:B-1----:R-:W-:Y:S01]  /*6240*/  IABS R3, R14 ;  /* 0x0000000e00037213 */ /* 0x002fe20000000000 */
[-C--:B--2---:R-:W-:Y:S01]  /*6250*/  FFMA.FTZ R42, R7, -R132.reuse, R49 ;  /* 0x80000084072a7223 */ /* 0x084fe20000010031 */
[----:B------:R-:W-:Y:S01]  /*6260*/  FSEL R148, R41, -INF , !P6 ;  /* 0xff80000029947808 */ /* 0x000fe20007000000 */
[----:B---3--:R-:W-:Y:S01]  /*6270*/  FFMA.FTZ R50, R5, -R132, R12 ;  /* 0x8000008405327223 */ /* 0x008fe2000001000c */
[----:B------:R-:W-:Y:S01]  /*6280*/  IABS R5, R17 ;  /* 0x0000001100057213 */ /* 0x000fe20000000000 */
[----:B------:R-:W-:Y:S01]  /*6290*/  IMAD.MOV.U32 R4, RZ, RZ, R3 ;  /* 0x000000ffff047224 */ /* 0x000fe200078e0003 */
[----:B------:R-:W1:Y:S01]  /*62a0*/  MUFU.TANH R13, R13 ;  /* 0x0000000d000d7308 */ /* 0x000e620000002400 */
[----:B------:R-:W-:Y:S01]  /*62b0*/  IMAD.MOV.U32 R3, RZ, RZ, R6 ;  /* 0x000000ffff037224 */ /* 0x000fe200078e0006 */
[----:B------:R-:W-:Y:S01]  /*62c0*/  ISETP.GE.AND P6, PT, R8, R77, PT ;  /* 0x0000004d0800720c */ /* 0x000fe20003fc6270 */
[----:B------:R-:W-:Y:S01]  /*62d0*/  FMUL.FTZ R8, R216, UR5 ;  /* 0x00000005d8087c20 */ /* 0x000fe20008410000 */
[----:B------:R-:W-:-:S02]  /*62e0*/  I2FP.F32.S32 R4, R4 ;  /* 0x0000000400047245 */ /* 0x000fc40000201400 */
[----:B------:R-:W-:Y:S02]  /*62f0*/  I2FP.F32.S32 R3, R3 ;  /* 0x0000000300037245 */ /* 0x000fe40000201400 */
[----:B------:R-:W-:Y:S01]  /*6300*/  MOV R6, R5 ;  /* 0x0000000500067202 */ /* 0x000fe20000000f00 */
[----:B----4-:R-:W-:Y:S01]  /*6310*/  FFMA.FTZ R49, R4, -R132, R11 ;  /* 0x8000008404317223 */ /* 0x010fe2000001000b */
[----:B------:R-:W-:Y:S01]  /*6320*/  IABS R4, R18 ;  /* 0x0000001200047213 */ /* 0x000fe20000000000 */
[----:B------:R-:W-:Y:S01]  /*6330*/  FFMA.FTZ R48, R3, -R132, R38 ;  /* 0x8000008403307223 */ /* 0x000fe20000010026 */
[----:B------:R-:W-:Y:S01]  /*6340*/  IABS R3, R15 ;  /* 0x0000000f00037213 */ /* 0x000fe20000000000 */
[----:B------:R2:W-:Y:S01]  /*6350*/  MUFU.TANH R14, R8 ;  /* 0x00000008000e7308 */ /* 0x0005e20000002400 */
[----:B------:R-:W-:Y:S01]  /*6360*/  I2FP.F32.S32 R6, R6 ;  /* 0x0000000600067245 */ /* 0x000fe20000201400 */
[----:B------:R-:W-:Y:S01]  /*6370*/  IMAD.MOV.U32 R5, RZ, RZ, R4 ;  /* 0x000000ffff057224 */ /* 0x000fe200078e0004 */
[----:B------:R-:W-:Y:S01]  /*6380*/  IABS R4, R19 ;  /* 0x0000001300047213 */ /* 0x000fe20000000000 */
[----:B------:R-:W-:Y:S01]  /*6390*/  IMAD.MOV.U32 R7, RZ, RZ, R3 ;  /* 0x000000ffff077224 */ /* 0x000fe200078e0003 */
[----:B------:R-:W-:Y:S01]  /*63a0*/  IABS R3, R20 ;  /* 0x0000001400037213 */ /* 0x000fe20000000000 */
[----:B------:R-:W-:Y:S01]  /*63b0*/  FFMA.FTZ R41, R6, -R132, R39 ;  /* 0x8000008406297223 */ /* 0x000fe20000010027 */
[----:B------:R-:W-:Y:S01]  /*63c0*/  I2FP.F32.S32 R4, R4 ;  /* 0x0000000400047245 */ /* 0x000fe20000201400 */
[----:B------:R3:W-:Y:S01]  /*63d0*/  MUFU.TANH R10, R32 ;  /* 0x00000020000a7308 */ /* 0x0007e20000002400 */
[----:B------:R-:W-:-:S02]  /*63e0*/  IABS R6, R22 ;  /* 0x0000001600067213 */ /* 0x000fc40000000000 */
[----:B------:R-:W-:Y:S02]  /*63f0*/  I2FP.F32.S32 R3, R3 ;  /* 0x0000000300037245 */ /* 0x000fe40000201400 */
[----:B------:R-:W-:Y:S02]  /*6400*/  FSEL R56, R128, -INF , !P0 ;  /* 0xff80000080387808 */ /* 0x000fe40004000000 */
[----:B------:R-:W-:Y:S01]  /*6410*/  ISETP.GE.AND P0, PT, R2, R77, PT ;  /* 0x0000004d0200720c */ /* 0x000fe20003f06270 */
[----:B------:R4:W-:Y:S01]  /*6420*/  MUFU.TANH R12, R29 ;  /* 0x0000001d000c7308 */ /* 0x0009e20000002400 */
[----:B--2---:R-:W-:Y:S02]  /*6430*/  I2FP.F32.S32 R8, R5 ;  /* 0x0000000500087245 */ /* 0x004fe40000201400 */
[----:B------:R-:W-:Y:S01]  /*6440*/  I2FP.F32.S32 R5, R7 ;  /* 0x0000000700057245 */ /* 0x000fe20000201400 */
[----:B------:R-:W-:Y:S01]  /*6450*/  IMAD.MOV.U32 R7, RZ, RZ, R6 ;  /* 0x000000ffff077224 */ /* 0x000fe200078e0006 */
[----:B------:R-:W-:Y:S01]  /*6460*/  IADD3 R2, R197, R156, RZ ;  /* 0x0000009cc5027210 */ /* 0x000fe20007ffe0ff */
[-C--:B-1----:R-:W-:Y:S01]  /*6470*/  FFMA.FTZ R39, R8, -R132.reuse, R13 ;  /* 0x8000008408277223 */ /* 0x082fe2000001000d */
[----:B------:R-:W-:Y:S01]  /*6480*/  IABS R8, R25 ;  /* 0x0000001900087213 */ /* 0x000fe20000000000 */
[-C--:B------:R-:W-:Y:S01]  /*6490*/  FFMA.FTZ R38, R5, -R132.reuse, R9 ;  /* 0x8000008405267223 */ /* 0x080fe20000010009 */
[----:B---3--:R-:W-:Y:S01]  /*64a0*/  FFMA.FTZ R32, R4, -R132, R63 ;  /* 0x8000008404207223 */ /* 0x008fe2000001003f */
[----:B------:R-:W1:Y:S01]  /*64b0*/  MUFU.TANH R9, R40 ;  /* 0x0000002800097308 */ /* 0x000e620000002400 */
[----:B------:R-:W-:Y:S01]  /*64c0*/  IABS R4, R21 ;  /* 0x0000001500047213 */ /* 0x000fe20000000000 */
[----:B------:R-:W-:Y:S01]  /*64d0*/  VIADD R197, R190, 0x400 ;  /* 0x00000400bec57836 */ /* 0x000fe20000000000 */
[----:B------:R-:W-:-:S02]  /*64e0*/  IABS R5, R24 ;  /* 0x0000001800057213 */ /* 0x000fc40000000000 */
[----:B------:R-:W-:Y:S01]  /*64f0*/  I2FP.F32.S32 R4, R4 ;  /* 0x0000000400047245 */ /* 0x000fe20000201400 */
[----:B----4-:R-:W-:Y:S02]  /*6500*/  FFMA.FTZ R29, R3, -R132, R54 ;  /* 0x80000084031d7223 */ /* 0x010fe40000010036 */
[----:B------:R-:W-:Y:S01]  /*6510*/  IMAD.MOV.U32 R6, RZ, RZ, R5 ;  /* 0x000000ffff067224 */ /* 0x000fe200078e0005 */
[----:B------:R-:W-:Y:S01]  /*6520*/  MOV R5, R8 ;  /* 0x0000000800057202 */ /* 0x000fe20000000f00 */
[----:B------:R-:W-:Y:S01]  /*6530*/  FFMA.FTZ R24, R4, -R132, R64 ;  /* 0x8000008404187223 */ /* 0x000fe20000010040 */
[----:B------:R-:W-:Y:S01]  /*6540*/  IABS R3, R23 ;  /* 0x0000001700037213 */ /* 0x000fe20000000000 */
[----:B------:R-:W2:Y:S01]  /*6550*/  MUFU.TANH R11, R51 ;  /* 0x00000033000b7308 */ /* 0x000ea20000002400 */
[----:B------:R-:W-:Y:S02]  /*6560*/  I2FP.F32.S32 R4, R5 ;  /* 0x0000000500047245 */ /* 0x000fe40000201400 */
[----:B------:R-:W-:-:S02]  /*6570*/  I2FP.F32.S32 R6, R6 ;  /* 0x0000000600067245 */ /* 0x000fc40000201400 */
[----:B------:R-:W-:Y:S01]  /*6580*/  I2FP.F32.S32 R7, R7 ;  /* 0x0000000700077245 */ /* 0x000fe20000201400 */
[----:B-1----:R-:W-:Y:S01]  /*6590*/  FFMA.FTZ R22, R4, -R132, R9 ;  /* 0x8000008404167223 */ /* 0x002fe20000010009 */
[----:B------:R-:W-:Y:S01]  /*65a0*/  IABS R4, R28 ;  /* 0x0000001c00047213 */ /* 0x000fe20000000000 */
[----:B------:R-:W1:Y:S01]  /*65b0*/  MUFU.TANH R8, R52 ;  /* 0x0000003400087308 */ /* 0x000e620000002400 */
[----:B------:R-:W-:Y:S01]  /*65c0*/  IABS R5, R30 ;  /* 0x0000001e00057213 */ /* 0x000fe20000000000 */
[-C--:B------:R-:W-:Y:S01]  /*65d0*/  FFMA.FTZ R25, R6, -R132.reuse, R14 ;  /* 0x8000008406197223 */ /* 0x080fe2000001000e */
[----:B------:R-:W-:Y:S01]  /*65e0*/  I2FP.F32.S32 R3, R3 ;  /* 0x0000000300037245 */ /* 0x000fe20000201400 */
[----:B------:R-:W-:Y:S01]  /*65f0*/  FFMA.FTZ R26, R7, -R132, R10 ;  /* 0x80000084071a7223 */ /* 0x000fe2000001000a */
[----:B------:R-:W-:Y:S01]  /*6600*/  IABS R6, R31 ;  /* 0x0000001f00067213 */ /* 0x000fe20000000000 */
[----:B------:R-:W-:Y:S01]  /*6610*/  IMAD.MOV.U32 R7, RZ, RZ, R4 ;  /* 0x000000ffff077224 */ /* 0x000fe200078e0004 */
[----:B------:R-:W-:Y:S01]  /*6620*/  FSEL R32, R32, -INF , !P6 ;  /* 0xff80000020207808 */ /* 0x000fe20007000000 */
[----:B------:R-:W-:-:S02]  /*6630*/  IMAD.MOV.U32 R4, RZ, RZ, R5 ;  /* 0x000000ffff047224 */ /* 0x000fc400078e0005 */
[----:B------:R-:W-:Y:S01]  /*6640*/  FFMA.FTZ R23, R3, -R132, R12 ;  /* 0x8000008403177223 */ /* 0x000fe2000001000c */
[----:B------:R-:W-:Y:S01]  /*6650*/  IABS R3, R27 ;  /* 0x0000001b00037213 */ /* 0x000fe20000000000 */
[----:B------:R-:W-:Y:S01]  /*6660*/  IMAD.MOV.U32 R5, RZ, RZ, R6 ;  /* 0x000000ffff057224 */ /* 0x000fe200078e0006 */
[----:B------:R-:W3:Y:S01]  /*6670*/  MUFU.TANH R12, R55 ;  /* 0x00000037000c7308 */ /* 0x000ee20000002400 */
[----:B------:R-:W-:Y:S02]  /*6680*/  I2FP.F32.S32 R4, R4 ;  /* 0x0000000400047245 */ /* 0x000fe40000201400 */
[----:B------:R-:W-:Y:S02]  /*6690*/  I2FP.F32.S32 R6, R3 ;  /* 0x0000000300067245 */ /* 0x000fe40000201400 */
[----:B------:R-:W-:Y:S01]  /*66a0*/  I2FP.F32.S32 R7, R7 ;  /* 0x0000000700077245 */ /* 0x000fe20000201400 */
[----:B------:R-:W-:Y:S01]  /*66b0*/  FFMA.FTZ R17, R4, -R132, R69 ;  /* 0x8000008404117223 */ /* 0x000fe20000010045 */
[----:B------:R-:W-:Y:S01]  /*66c0*/  I2FP.F32.S32 R3, R5 ;  /* 0x0000000500037245 */ /* 0x000fe20000201400 */
[----:B------:R-:W4:Y:S01]  /*66d0*/  MUFU.TANH R9, R66 ;  /* 0x0000004200097308 */ /* 0x000f220000002400 */
[----:B------:R-:W-:Y:S01]  /*66e0*/  IABS R5, R34 ;  /* 0x0000002200057213 */ /* 0x000fe20000000000 */
[-C--:B--2---:R-:W-:Y:S01]  /*66f0*/  FFMA.FTZ R20, R7, -R132.reuse, R11 ;  /* 0x8000008407147223 */ /* 0x084fe2000001000b */
[----:B------:R-:W-:Y:S01]  /*6700*/  IABS R4, R35 ;  /* 0x0000002300047213 */ /* 0x000fe20000000000 */
[-C--:B-1----:R-:W-:Y:S01]  /*6710*/  FFMA.FTZ R18, R6, -R132.reuse, R8 ;  /* 0x8000008406127223 */ /* 0x082fe20000010008 */
[----:B------:R-:W-:Y:S01]  /*6720*/  FFMA.FTZ R16, R3, -R132, R65 ;  /* 0x8000008403107223 */ /* 0x000fe20000010041 */
[----:B------:R-:W-:Y:S01]  /*6730*/  IABS R3, R33 ;  /* 0x0000002100037213 */ /* 0x000fe20000000000 */
[----:B------:R-:W-:Y:S01]  /*6740*/  IMAD.MOV.U32 R8, RZ, RZ, R5 ;  /* 0x000000ffff087224 */ /* 0x000fe200078e0005 */
[----:B------:R-:W-:Y:S01]  /*6750*/  IABS R7, R36 ;  /* 0x0000002400077213 */ /* 0x000fe20000000000 */
[----:B------:R-:W1:Y:S01]  /*6760*/  MUFU.TANH R27, R53 ;  /* 0x00000035001b7308 */ /* 0x000e620000002400 */
[----:B------:R-:W-:-:S02]  /*6770*/  MOV R5, R4 ;  /* 0x0000000400057202 */ /* 0x000fc40000000f00 */
[----:B------:R-:W-:Y:S01]  /*6780*/  I2FP.F32.S32 R4, R3 ;  /* 0x0000000300047245 */ /* 0x000fe20000201400 */
[----:B------:R-:W-:Y:S01]  /*6790*/  IMAD.MOV.U32 R3, RZ, RZ, R7 ;  /* 0x000000ffff037224 */ /* 0x000fe200078e0007 */
[----:B------:R-:W-:Y:S02]  /*67a0*/  I2FP.F32.S32 R5, R5 ;  /* 0x0000000500057245 */ /* 0x000fe40000201400 */
[----:B------:R-:W-:Y:S01]  /*67b0*/  IABS R6, R37 ;  /* 0x0000002500067213 */ /* 0x000fe20000000000 */
[-C--:B------:R-:W-:Y:S01]  /*67c0*/  FFMA.FTZ R14, R4, -R132.reuse, R70 ;  /* 0x80000084040e7223 */ /* 0x080fe20000010046 */
[----:B------:R-:W-:Y:S01]  /*67d0*/  I2FP.F32.S32 R4, R3 ;  /* 0x0000000300047245 */ /* 0x000fe20000201400 */
[----:B---3--:R-:W-:Y:S01]  /*67e0*/  FFMA.FTZ R12, R5, -R132, R12 ;  /* 0x80000084050c7223 */ /* 0x008fe2000001000c */
[----:B------:R-:W-:Y:S01]  /*67f0*/  IABS R5, R47 ;  /* 0x0000002f00057213 */ /* 0x000fe20000000000 */
[----:B------:R-:W2:Y:S01]  /*6800*/  MUFU.TANH R97, R232 ;  /* 0x000000e800617308 */ /* 0x000ea20000002400 */
[----:B------:R-:W-:Y:S01]  /*6810*/  I2FP.F32.S32 R3, R6 ;  /* 0x0000000600037245 */ /* 0x000fe20000201400 */
[----:B----4-:R-:W-:Y:S01]  /*6820*/  FFMA.FTZ R11, R4, -R132, R9 ;  /* 0x80000084040b7223 */ /* 0x010fe20000010009 */
[----:B------:R-:W-:Y:S01]  /*6830*/  I2FP.F32.S32 R7, R8 ;  /* 0x0000000800077245 */ /* 0x000fe20000201400 */
[----:B------:R-:W-:Y:S01]  /*6840*/  IMAD.MOV.U32 R9, RZ, RZ, R5 ;  /* 0x000000ffff097224 */ /* 0x000fe200078e0005 */
[----:B------:R-:W-:Y:S01]  /*6850*/  IABS R4, R46 ;  /* 0x0000002e00047213 */ /* 0x000fe20000000000 */
[-C--:B------:R-:W-:Y:S01]  /*6860*/  FFMA.FTZ R10, R3, -R132.reuse, R87 ;  /* 0x80000084030a7223 */ /* 0x080fe20000010057 */
[----:B------:R-:W-:Y:S01]  /*6870*/  IABS R3, R45 ;  /* 0x0000002d00037213 */ /* 0x000fe20000000000 */
[----:B------:R-:W3:Y:S01]  /*6880*/  MUFU.TANH R21, R73 ;  /* 0x0000004900157308 */ /* 0x000ee20000002400 */
[----:B------:R-:W-:Y:S01]  /*6890*/  I2FP.F32.S32 R9, R9 ;  /* 0x0000000900097245 */ /* 0x000fe20000201400 */
[----:B------:R-:W-:Y:S01]  /*68a0*/  FFMA.FTZ R13, R7, -R132, R86 ;  /* 0x80000084070d7223 */ /* 0x000fe20000010056 */
[----:B------:R-:W-:Y:S01]  /*68b0*/  IABS R8, R43 ;  /* 0x0000002b00087213 */ /* 0x000fe20000000000 */
[----:B------:R-:W-:Y:S01]  /*68c0*/  IMAD.MOV.U32 R7, RZ, RZ, R4 ;  /* 0x000000ffff077224 */ /* 0x000fe200078e0004 */
[----:B------:R-:W-:Y:S01]  /*68d0*/  IABS R6, R44 ;  /* 0x0000002c00067213 */ /* 0x000fe20000000000 */
[----:B------:R-:W-:-:S02]  /*68e0*/  IMAD.MOV.U32 R4, RZ, RZ, R3 ;  /* 0x000000ffff047224 */ /* 0x000fc400078e0003 */
[----:B-1----:R-:W-:Y:S01]  /*68f0*/  FFMA.FTZ R9, R9, -R132, R27 ;  /* 0x8000008409097223 */ /* 0x002fe2000001001b */
[----:B------:R-:W1:Y:S01]  /*6900*/  MUFU.TANH R19, R85 ;  /* 0x0000005500137308 */ /* 0x000e620000002400 */
[----:B------:R-:W-:Y:S01]  /*6910*/  FSEL R27, R42, -INF , !P6 ;  /* 0xff8000002a1b7808 */ /* 0x000fe20007000000 */
[----:B------:R-:W-:Y:S01]  /*6920*/  IMAD.MOV.U32 R5, RZ, RZ, R8 ;  /* 0x000000ffff057224 */ /* 0x000fe200078e0008 */
[----:B------:R-:W-:Y:S02]  /*6930*/  FSEL R36, R29, -INF , !P6 ;  /* 0xff8000001d247808 */ /* 0x000fe40007000000 */
[----:B------:R-:W-:Y:S02]  /*6940*/  MOV R3, R6 ;  /* 0x0000000600037202 */ /* 0x000fe40000000f00 */
[----:B------:R-:W-:Y:S01]  /*6950*/  I2FP.F32.S32 R6, R4 ;  /* 0x0000000400067245 */ /* 0x000fe20000201400 */
[----:B------:R-:W4:Y:S01]  /*6960*/  MUFU.TANH R15, R92 ;  /* 0x0000005c000f7308 */ /* 0x000f220000002400 */
[----:B------:R-:W-:-:S02]  /*6970*/  I2FP.F32.S32 R4, R3 ;  /* 0x0000000300047245 */ /* 0x000fc40000201400 */
[----:B------:R-:W-:Y:S01]  /*6980*/  I2FP.F32.S32 R7, R7 ;  /* 0x0000000700077245 */ /* 0x000fe20000201400 */
[-C--:B--2---:R-:W-:Y:S01]  /*6990*/  FFMA.FTZ R6, R6, -R132.reuse, R97 ;  /* 0x8000008406067223 */ /* 0x084fe20000010061 */
[----:B------:R-:W-:Y:S02]  /*69a0*/  I2FP.F32.S32 R3, R5 ;  /* 0x0000000500037245 */ /* 0x000fe40000201400 */
[----:B------:R-:W-:Y:S01]  /*69b0*/  FSEL R43, R25, -INF , !P5 ;  /* 0xff800000192b7808 */ /* 0x000fe20006800000 */
[-C--:B---3--:R-:W-:Y:S01]  /*69c0*/  FFMA.FTZ R7, R7, -R132.reuse, R21 ;  /* 0x8000008407077223 */ /* 0x088fe20000010015 */
[----:B-1----:R-:W-:Y:S01]  /*69d0*/  FFMA.FTZ R4, R4, -R132, R19 ;  /* 0x8000008404047223 */ /* 0x002fe20000010013 */
[----:B------:R-:W-:Y:S02]  /*69e0*/  FSEL R122, R18, -INF , !P4 ;  /* 0xff800000127a7808 */ /* 0x000fe40006000000 */
[----:B------:R-:W-:Y:S02]  /*69f0*/  FSEL R97, R23, -INF , !P5 ;  /* 0xff80000017617808 */ /* 0x000fe40006800000 */
[----:B------:R-:W-:-:S02]  /*6a00*/  FSEL R25, R22, -INF , !P4 ;  /* 0xff80000016197808 */ /* 0x000fc40006000000 */
[----:B------:R-:W-:Y:S01]  /*6a10*/  FSEL R85, R20, -INF , !P4 ;  /* 0xff80000014557808 */ /* 0x000fe20006000000 */
[----:B----4-:R-:W-:Y:S01]  /*6a20*/  FFMA.FTZ R3, R3, -R132, R15 ;  /* 0x8000008403037223 */ /* 0x010fe2000001000f */
[----:B------:R-:W-:Y:S02]  /*6a30*/  FSEL R92, R24, -INF , !P6 ;  /* 0xff800000185c7808 */ /* 0x000fe40007000000 */
[----:B------:R-:W-:Y:S02]  /*6a40*/  ISETP.GE.AND P6, PT, R77, 0x81, PT ;  /* 0x000000814d00780c */ /* 0x000fe40003fc6270 */
[----:B------:R-:W-:Y:S02]  /*6a50*/  FSEL R19, R39, -INF , !P1 ;  /* 0xff80000027137808 */ /* 0x000fe40004800000 */
[----:B------:R-:W-:Y:S02]  /*6a60*/  FSEL R18, R38, -INF , !P0 ;  /* 0xff80000026127808 */ /* 0x000fe40004000000 */
[----:B------:R-:W-:-:S02]  /*6a70*/  IADD3 R194, R190, 0x1000, RZ ;  /* 0x00001000bec27810 */ /* 0x000fc40007ffe0ff */
        /* <DEDUP_REMOVED lines=71> */
.L_x_825:
[----:B------:R-:W-:Y:S05]  /*6ef0*/  BSYNC B0 ;  /* 0x0000000000007941 */ /* 0x000fea0003800000 */
.L_x_824:
[----:B------:R-:W0:Y:S02]  /*6f00*/  LDGDEPBAR ;  /* 0x00000000000079af */ /* 0x000e240000000000 */
.L_x_823:
        /* <DEDUP_REMOVED lines=62> */
[----:B------:R-:W-:-:S03]  /*72f0*/  FMNMX.FTZ R41, R129, R41, !PT ;  /* 0x0000002981297209 */ /* 0x000fc60007810000 */
[----:B------:R-:W3:Y:S04]  /*7300*/  SHFL.BFLY PT, R3, R42, 0x2, 0x1f ;  /* 0x0c401f002a037f89 */ /* 0x000ee800000e0000 */
[----:B-1----:R-:W1:Y:S01]  /*7310*/  SHFL.BFLY PT, R5, R41, 0x2, 0x1f ;  /* 0x0c401f0029057f89 */ /* 0x002e6200000e0000 */
        /* <DEDUP_REMOVED lines=12> */
[----:B------:R-:W-:Y:S02]  /*73e0*/  FSEL R5, R5, RZ, P0 ;  /* 0x000000ff05057208 */ /* 0x000fe40000000000 */
[----:B------:R-:W-:Y:S01]  /*73f0*/  LEA R138, R2, UR4, 0x1 ;  /* 0x00000004028a7c11 */ /* 0x000fe2000f8e08ff */
[----:B------:R1:W-:Y:S02]  /*7400*/  MUFU.EX2 R228, R4 ;  /* 0x0000000400e47308 */ /* 0x0003e40000000800 */
[--C-:B------:R-:W-:Y:S01]  /*7410*/  FFMA.FTZ R6, R98, UR5, -R5.reuse ;  /* 0x0000000562067c23 */ /* 0x100fe20008010805 */
[----:B------:R-:W-:-:S05]  /*7420*/  FFMA.FTZ R2, R134, UR5, -R5 ;  /* 0x0000000586027c23 */ /* 0x000fca0008010805 */
        /* <DEDUP_REMOVED lines=70> */
[--C-:B-1----:R-:W-:Y:S01]  /*7890*/  FFMA.FTZ R4, R19, UR5, -R3.reuse ;  /* 0x0000000513047c23 */ /* 0x102fe20008010803 */
[----:B------:R-:W-:Y:S02]  /*78a0*/  FFMA.FTZ R3, R18, UR5, -R3 ;  /* 0x0000000512037c23 */ /* 0x000fe40008010803 */
[----:B------:R-:W-:Y:S03]  /*78b0*/  LDSM.16.MT88.4 R16, [R138+0x4000] ;  /* 0x004000008a10783b */ /* 0x000fe60000004200 */
        /* <DEDUP_REMOVED lines=10> */
[----:B-1----:R-:W-:Y:S01]  /*7960*/  FFMA.FTZ R3, R139, UR5, -R5 ;  /* 0x000000058b037c23 */ /* 0x002fe20008010805 */
[----:B------:R-:W-:-:S05]  /*7970*/  LEA R139, R0, R138, 0x1 ;  /* 0x0000008a008b7211 */ /* 0x000fca00078e08ff */
[----:B------:R1:W2:Y:S01]  /*7980*/  MUFU.EX2 R186, R3 ;  /* 0x0000000300ba7308 */ /* 0x0002a20000000800 */
[----:B------:R-:W-:Y:S01]  /*7990*/  LDSM.16.MT88.4 R28, [R139+0x4400] ;  /* 0x004400008b1c783b */ /* 0x000fe20000004200 */
        /* <DEDUP_REMOVED lines=102> */
[----:B------:R1:W2:Y:S02]  /*8000*/  MUFU.EX2 R200, R4 ;  /* 0x0000000400c87308 */ /* 0x0002a40000000800 */
[----:B------:R-:W-:Y:S01]  /*8010*/  FMNMX.FTZ R37, R131, R3, !PT ;  /* 0x0000000383257209 */ /* 0x000fe20007810000 */
[----:B------:R-:W-:-:S02]  /*8020*/  FFMA.FTZ R3, R22, UR5, -R5 ;  /* 0x0000000516037c23 */ /* 0x000fc40008010805 */
[----:B------:R-:W-:Y:S01]  /*8030*/  LDSM.16.MT88.4 R20, [R139+0x4000] ;  /* 0x004000008b14783b */ /* 0x000fe20000004200 */
[----:B------:R-:W-:Y:S02]  /*8040*/  FMNMX.FTZ R37, R128, R37, !PT ;  /* 0x0000002580257209 */ /* 0x000fe40007810000 */
[----:B------:R3:W-:Y:S03]  /*8050*/  MUFU.EX2 R199, R3 ;  /* 0x0000000300c77308 */ /* 0x0007e60000000800 */
[----:B------:R-:W4:Y:S01]  /*8060*/  SHFL.BFLY PT, R7, R37, 0x2, 0x1f ;  /* 0x0c401f0025077f89 */ /* 0x000f2200000e0000 */
[----:B-1----:R-:W-:-:S05]  /*8070*/  FSEL R4, R6, RZ, P0 ;  /* 0x000000ff06047208 */ /* 0x002fca0000000000 */
[--C-:B------:R-:W-:Y:S01]  /*8080*/  FFMA.FTZ R6, R161, UR5, -R4.reuse ;  /* 0x00000005a1067c23 */ /* 0x100fe20008010804 */
[----:B---3--:R-:W-:-:S03]  /*8090*/  FFMA.FTZ R3, R178, UR5, -R4 ;  /* 0x00000005b2037c23 */ /* 0x008fc60008010804 */
[----:B------:R1:W-:Y:S08]  /*80a0*/  MUFU.EX2 R127, R6 ;  /* 0x00000006007f7308 */ /* 0x0003f00000000800 */
[----:B------:R3:W-:Y:S01]  /*80b0*/  MUFU.EX2 R108, R3 ;  /* 0x00000003006c7308 */ /* 0x0007e20000000800 */
[----:B----4-:R-:W-:Y:S02]  /*80c0*/  FMNMX.FTZ R37, R37, R7, !PT ;  /* 0x0000000725257209 */ /* 0x010fe40007810000 */
[----:B--2---:R-:W-:-:S03]  /*80d0*/  F2FP.F16.F32.PACK_AB R7, R200, R201 ;  /* 0x000000c9c807723e */ /* 0x004fc600000000ff */
[----:B-1----:R-:W1:Y:S01]  /*80e0*/  SHFL.BFLY PT, R6, R37, 0x1, 0x1f ;  /* 0x0c201f0025067f89 */ /* 0x002e6200000e0000 */
[----:B---3--:R-:W-:-:S04]  /*80f0*/  FFMA.FTZ R3, R174, UR5, -R4 ;  /* 0x00000005ae037c23 */ /* 0x008fc80008010804 */
        /* <DEDUP_REMOVED lines=28> */
[----:B------:R-:W-:Y:S01]  /*82c0*/  FFMA.FTZ R6, R180, UR5, -R3 ;  /* 0x00000005b4067c23 */ /* 0x000fe20008010803 */
[----:B------:R-:W-:Y:S02]  /*82d0*/  MOV R180, R11 ;  /* 0x0000000b00b47202 */ /* 0x000fe40000000f00 */
[----:B------:R1:W-:Y:S01]  /*82e0*/  MUFU.EX2 R98, R0 ;  /* 0x0000000000627308 */ /* 0x0003e20000000800 */
[----:B------:R-:W-:Y:S02]  /*82f0*/  MOV R177, R10 ;  /* 0x0000000a00b17202 */ /* 0x000fe40000000f00 */
[----:B--2---:R-:W-:-:S05]  /*8300*/  F2FP.F16.F32.PACK_AB R10, R123, R114 ;  /* 0x000000727b0a723e */ /* 0x004fca00000000ff */
[----:B------:R-:W2:Y:S01]  /*8310*/  MUFU.EX2 R99, R6 ;  /* 0x0000000600637308 */ /* 0x000ea20000000800 */
[----:B-1----:R-:W-:Y:S01]  /*8320*/  FFMA.FTZ R0, R179, UR5, -R3 ;  /* 0x00000005b3007c23 */ /* 0x002fe20008010803 */
[----:B------:R-:W-:-:S06]  /*8330*/  MOV R179, R9 ;  /* 0x0000000900b37202 */ /* 0x000fcc0000000f00 */
[----:B------:R1:W-:Y:S01]  /*8340*/  MUFU.EX2 R100, R0 ;  /* 0x0000000000647308 */ /* 0x0003e20000000800 */
[----:B--2---:R-:W-:Y:S01]  /*8350*/  F2FP.F16.F32.PACK_AB R9, R98, R99 ;  /* 0x000000636209723e */ /* 0x004fe200000000ff */
[----:B-1----:R-:W-:Y:S01]  /*8360*/  FFMA.FTZ R0, R175, UR5, -R3 ;  /* 0x00000005af007c23 */ /* 0x002fe20008010803 */
[----:B------:R-:W-:Y:S02]  /*8370*/  MOV R175, R8 ;  /* 0x0000000800af7202 */ /* 0x000fe40000000f00 */
[----:B------:R-:W-:-:S03]  /*8380*/  F2FP.F16.F32.PACK_AB R8, R107, R108 ;  /* 0x0000006c6b08723e */ /* 0x000fc600000000ff */
[----:B------:R1:W2:Y:S01]  /*8390*/  MUFU.EX2 R101, R0 ;  /* 0x0000000000657308 */ /* 0x0002a20000000800 */
[----:B------:R-:W-:Y:S01]  /*83a0*/  F2FP.F16.F32.PACK_AB R164, R179, R175 ;  /* 0x000000afb3a4723e */ /* 0x000fe200000000ff */
[----:B-1----:R-:W-:Y:S01]  /*83b0*/  FFMA.FTZ R0, R106, UR5, -R4 ;  /* 0x000000056a007c23 */ /* 0x002fe20008010804 */
[----:B--2---:R-:W-:-:S05]  /*83c0*/  F2FP.F16.F32.PACK_AB R11, R101, R100 ;  /* 0x00000064650b723e */ /* 0x004fca00000000ff */
[----:B------:R1:W-:Y:S02]  /*83d0*/  MUFU.EX2 R133, R0 ;  /* 0x0000000000857308 */ /* 0x0003e40000000800 */
        /* <DEDUP_REMOVED lines=8> */
[----:B-1----:R-:W-:Y:S01]  /*8460*/  FFMA.FTZ R0, R172, UR5, -R3 ;  /* 0x00000005ac007c23 */ /* 0x002fe20008010803 */
[----:B------:R-:W-:-:S02]  /*8470*/  MOV R172, R12 ;  /* 0x0000000c00ac7202 */ /* 0x000fc40000000f00 */
[----:B------:R-:W-:Y:S01]  /*8480*/  F2FP.F16.F32.PACK_AB R12, R227, R228 ;  /* 0x000000e4e30c723e */ /* 0x000fe200000000ff */
[----:B------:R1:W2:Y:S06]  /*8490*/  MUFU.EX2 R117, R0 ;  /* 0x0000000000757308 */ /* 0x0002ac0000000800 */
[C---:B------:R-:W-:Y:S06]  /*84a0*/  HMMA.16816.F32 R60, R12.reuse, R20, RZ ;  /* 0x000000140c3c723c */ /* 0x040fec00000018ff */
[----:B------:R-:W-:Y:S01]  /*84b0*/  HMMA.16816.F32 R72, R12, R16, RZ ;  /* 0x000000100c48723c */ /* 0x000fe200000018ff */
[----:B-1----:R-:W-:-:S05]  /*84c0*/  FFMA.FTZ R0, R167, UR5, -R3 ;  /* 0x00000005a7007c23 */ /* 0x002fca0008010803 */
[C---:B------:R-:W-:Y:S01]  /*84d0*/  HMMA.16816.F32 R68, R12.reuse, R18, RZ ;  /* 0x000000120c44723c */ /* 0x040fe200000018ff */
[----:B------:R-:W-:Y:S01]  /*84e0*/  LDSM.16.MT88.4 R16, [R139+0x4800] ;  /* 0x004800008b10783b */ /* 0x000fe20000004200 */
[----:B--2---:R-:W-:Y:S01]  /*84f0*/  F2FP.F16.F32.PACK_AB R9, R117, R104 ;  /* 0x000000687509723e */ /* 0x004fe200000000ff */
[----:B------:R1:W-:Y:S03]  /*8500*/  MUFU.EX2 R118, R0 ;  /* 0x0000000000767308 */ /* 0x0003e60000000800 */
[----:B------:R-:W-:Y:S01]  /*8510*/  HMMA.16816.F32 R64, R12, R22, RZ ;  /* 0x000000160c40723c */ /* 0x000fe200000018ff */
[----:B------:R-:W2:Y:S06]  /*8520*/  LDSM.16.MT88.4 R20, [R138+0x4800] ;  /* 0x004800008a14783b */ /* 0x000eac0000004200 */
[----:B------:R-:W-:-:S02]  /*8530*/  F2FP.F16.F32.PACK_AB R12, R232, R231 ;  /* 0x000000e7e80c723e */ /* 0x000fc400000000ff */
[----:B------:R-:W-:Y:S02]  /*8540*/  F2FP.F16.F32.PACK_AB R13, R213, R187 ;  /* 0x000000bbd50d723e */ /* 0x000fe400000000ff */
[----:B------:R-:W-:Y:S02]  /*8550*/  F2FP.F16.F32.PACK_AB R14, R234, R233 ;  /* 0x000000e9ea0e723e */ /* 0x000fe400000000ff */
[----:B------:R-:W-:Y:S01]  /*8560*/  F2FP.F16.F32.PACK_AB R15, R216, R212 ;  /* 0x000000d4d80f723e */ /* 0x000fe200000000ff */
[----:B-1----:R-:W-:-:S04]  /*8570*/  FFMA.FTZ R0, R168, UR5, -R3 ;  /* 0x00000005a8007c23 */ /* 0x002fc80008010803 */
[----:B------:R1:W3:Y:S02]  /*8580*/  MUFU.EX2 R119, R0 ;  /* 0x0000000000777308 */ /* 0x0002e40000000800 */
[C---:B------:R-:W-:Y:S06]  /*8590*/  HMMA.16816.F32 R80, R12.reuse, R28, R60 ;  /* 0x0000001c0c50723c */ /* 0x040fec000000183c */
[----:B------:R-:W-:Y:S01]  /*85a0*/  HMMA.16816.F32 R72, R12, R24, R72 ;  /* 0x000000180c48723c */ /* 0x000fe20000001848 */
[----:B-1----:R-:W-:Y:S01]  /*85b0*/  FFMA.FTZ R0, R116, UR5, -R4 ;  /* 0x0000000574007c23 */ /* 0x002fe20008010804 */
[----:B---3--:R-:W-:-:S03]  /*85c0*/  F2FP.F16.F32.PACK_AB R11, R119, R118 ;  /* 0x00000076770b723e */ /* 0x008fc600000000ff */
[----:B------:R1:W-:Y:S04]  /*85d0*/  MUFU.EX2 R121, R0 ;  /* 0x0000000000797308 */ /* 0x0003e80000000800 */
        /* <DEDUP_REMOVED lines=30> */
[----:B--2---:R-:W-:Y:S02]  /*87c0*/  F2FP.F16.F32.PACK_AB R11, R103, R102 ;  /* 0x00000066670b723e */ /* 0x004fe400000000ff */
[----:B------:R-:W-:-:S03]  /*87d0*/  MOV R113, R79 ;  /* 0x0000004f00717202 */ /* 0x000fc60000000f00 */
[----:B------:R1:W-:Y:S01]  /*87e0*/  MUFU.EX2 R111, R0 ;  /* 0x00000000006f7308 */ /* 0x0003e20000000800 */
[----:B------:R-:W-:Y:S01]  /*87f0*/  F2FP.F16.F32.PACK_AB R6, R172, R113 ;  /* 0x00000071ac06723e */ /* 0x000fe200000000ff */
[----:B------:R-:W-:Y:S06]  /*8800*/  HMMA.16816.F32 R64, R8, R18, R44 ;  /* 0x000000120840723c */ /* 0x000fec000000182c */
[-C--:B------:R-:W-:Y:S06]  /*8810*/  HMMA.16816.F32 R44, R12, R16.reuse, R80 ;  /* 0x000000100c2c723c */ /* 0x080fec0000001850 */
[----:B------:R-:W-:Y:S01]  /*8820*/  HMMA.16816.F32 R68, R8, R16, R56 ;  /* 0x000000100844723c */ /* 0x000fe20000001838 */
[----:B-1----:R-:W-:Y:S01]  /*8830*/  FFMA.FTZ R0, R115, UR5, -R4 ;  /* 0x0000000573007c23 */ /* 0x002fe20008010804 */
[----:B------:R-:W-:-:S03]  /*8840*/  MOV R115, R78 ;  /* 0x0000004e00737202 */ /* 0x000fc60000000f00 */
[----:B------:R1:W-:Y:S01]  /*8850*/  MUFU.EX2 R110, R0 ;  /* 0x00000000006e7308 */ /* 0x0003e20000000800 */
[C---:B------:R-:W-:Y:S06]  /*8860*/  HMMA.16816.F32 R140, R8.reuse, R20, R140 ;  /* 0x00000014088c723c */ /* 0x040fec000000188c */
[----:B------:R-:W-:Y:S01]  /*8870*/  HMMA.16816.F32 R56, R8, R22, R32 ;  /* 0x000000160838723c */ /* 0x000fe20000001820 */
[----:B------:R-:W2:Y:S05]  /*8880*/  LDSM.16.MT88.4 R20, [R138+0x5000] ;  /* 0x005000008a14783b */ /* 0x000eaa0000004200 */
[----:B------:R-:W-:Y:S01]  /*8890*/  HMMA.16816.F32 R32, R12, R18, R52 ;  /* 0x000000120c20723c */ /* 0x000fe20000001834 */
[----:B------:R-:W4:Y:S01]  /*88a0*/  LDSM.16.MT88.4 R16, [R139+0x5000] ;  /* 0x005000008b10783b */ /* 0x000f220000004200 */
[----:B------:R-:W-:Y:S01]  /*88b0*/  F2FP.F16.F32.PACK_AB R8, R182, R181 ;  /* 0x000000b5b608723e */ /* 0x000fe200000000ff */
[----:B-1----:R-:W-:Y:S01]  /*88c0*/  FFMA.FTZ R0, R120, UR5, -R4 ;  /* 0x0000000578007c23 */ /* 0x002fe20008010804 */
[----:B------:R-:W-:-:S03]  /*88d0*/  F2FP.F16.F32.PACK_AB R10, R121, R133 ;  /* 0x00000085790a723e */ /* 0x000fc600000000ff */
[----:B------:R-:W-:Y:S01]  /*88e0*/  F2FP.F16.F32.PACK_AB R12, R241, R242 ;  /* 0x000000f2f10c723e */ /* 0x000fe200000000ff */
[----:B------:R1:W-:Y:S01]  /*88f0*/  MUFU.EX2 R105, R0 ;  /* 0x0000000000697308 */ /* 0x0003e20000000800 */
[----:B------:R-:W-:Y:S02]  /*8900*/  F2FP.F16.F32.PACK_AB R13, R221, R222 ;  /* 0x000000dedd0d723e */ /* 0x000fe400000000ff */
[----:B------:R-:W-:Y:S02]  /*8910*/  F2FP.F16.F32.PACK_AB R14, R239, R240 ;  /* 0x000000f0ef0e723e */ /* 0x000fe400000000ff */
[----:B------:R-:W-:-:S07]  /*8920*/  F2FP.F16.F32.PACK_AB R15, R218, R220 ;  /* 0x000000dcda0f723e */ /* 0x000fce00000000ff */
[----:B---3--:R-:W-:Y:S01]  /*8930*/  HMMA.16816.F32 R72, R12, R28, R72 ;  /* 0x0000001c0c48723c */ /* 0x008fe20000001848 */
[----:B-1----:R-:W-:-:S05]  /*8940*/  FFMA.FTZ R0, R166, UR5, -R3 ;  /* 0x00000005a6007c23 */ /* 0x002fca0008010803 */
[C---:B------:R-:W-:Y:S01]  /*8950*/  HMMA.16816.F32 R60, R12.reuse, R30, R60 ;  /* 0x0000001e0c3c723c */ /* 0x040fe2000000183c */
[----:B------:R-:W-:Y:S01]  /*8960*/  F2FP.F16.F32.PACK_AB R166, R180, R177 ;  /* 0x000000b1b4a6723e */ /* 0x000fe200000000ff */
[----:B------:R1:W-:Y:S04]  /*8970*/  MUFU.EX2 R95, R0 ;  /* 0x00000000005f7308 */ /* 0x0003e80000000800 */
[----:B------:R-:W-:Y:S01]  /*8980*/  HMMA.16816.F32 R32, R12, R26, R32 ;  /* 0x0000001a0c20723c */ /* 0x000fe20000001820 */
        /* <DEDUP_REMOVED lines=12> */
[C---:B------:R-:W-:Y:S01]  /*8a50*/  HMMA.16816.F32 R48, R8.reuse, R30, R56 ;  /* 0x0000001e0830723c */ /* 0x040fe20000001838 */
[----:B-1----:R-:W-:Y:S01]  /*8a60*/  FFMA.FTZ R0, R144, UR5, -R4 ;  /* 0x0000000590007c23 */ /* 0x002fe20008010804 */
[----:B------:R-:W1:Y:S03]  /*8a70*/  LDSM.16.MT88.4 R28, [R138+0x5400] ;  /* 0x005400008a1c783b */ /* 0x000e660000004200 */
[----:B------:R3:W-:Y:S01]  /*8a80*/  MUFU.EX2 R93, R0 ;  /* 0x00000000005d7308 */ /* 0x0007e20000000800 */
[----:B------:R-:W-:Y:S06]  /*8a90*/  HMMA.16816.F32 R64, R8, R26, R64 ;  /* 0x0000001a0840723c */ /* 0x000fec0000001840 */
[----:B------:R-:W-:Y:S01]  /*8aa0*/  HMMA.16816.F32 R56, R12, R24, R44 ;  /* 0x000000180c38723c */ /* 0x000fe2000000182c */
[----:B------:R-:W5:Y:S01]  /*8ab0*/  LDSM.16.MT88.4 R24, [R139+0x5400] ;  /* 0x005400008b18783b */ /* 0x000f620000004200 */
[----:B------:R-:W-:-:S02]  /*8ac0*/  F2FP.F16.F32.PACK_AB R8, R112, R116 ;  /* 0x000000747008723e */ /* 0x000fc400000000ff */
[----:B------:R-:W-:-:S03]  /*8ad0*/  F2FP.F16.F32.PACK_AB R10, R110, R111 ;  /* 0x0000006f6e0a723e */ /* 0x000fc600000000ff */
[----:B------:R-:W-:Y:S02]  /*8ae0*/  F2FP.F16.F32.PACK_AB R12, R237, R238 ;  /* 0x000000eeed0c723e */ /* 0x000fe400000000ff */
[----:B------:R-:W-:Y:S01]  /*8af0*/  F2FP.F16.F32.PACK_AB R13, R215, R217 ;  /* 0x000000d9d70d723e */ /* 0x000fe200000000ff */
[----:B---3--:R-:W-:Y:S01]  /*8b00*/  FFMA.FTZ R0, R145, UR5, -R4 ;  /* 0x0000000591007c23 */ /* 0x008fe20008010804 */
[----:B------:R-:W-:Y:S02]  /*8b10*/  F2FP.F16.F32.PACK_AB R14, R246, R236 ;  /* 0x000000ecf60e723e */ /* 0x000fe400000000ff */
[----:B------:R-:W-:Y:S01]  /*8b20*/  F2FP.F16.F32.PACK_AB R15, R211, R214 ;  /* 0x000000d6d30f723e */ /* 0x000fe200000000ff */
[----:B------:R3:W-:Y:S06]  /*8b30*/  MUFU.EX2 R89, R0 ;  /* 0x0000000000597308 */ /* 0x0007ec0000000800 */
[C---:B--2---:R-:W-:Y:S06]  /*8b40*/  HMMA.16816.F32 R60, R12.reuse, R22, R60 ;  /* 0x000000160c3c723c */ /* 0x044fec000000183c */
[----:B----4-:R-:W-:Y:S01]  /*8b50*/  HMMA.16816.F32 R56, R12, R16, R56 ;  /* 0x000000100c38723c */ /* 0x010fe20000001838 */
[----:B---3--:R-:W-:-:S05]  /*8b60*/  FFMA.FTZ R0, R151, UR5, -R3 ;  /* 0x0000000597007c23 */ /* 0x008fca0008010803 */
[----:B------:R-:W-:Y:S01]  /*8b70*/  HMMA.16816.F32 R32, R12, R18, R32 ;  /* 0x000000120c20723c */ /* 0x000fe20000001820 */
[----:B------:R2:W-:Y:S02]  /*8b80*/  MUFU.EX2 R84, R0 ;  /* 0x0000000000547308 */ /* 0x0005e40000000800 */
[----:B--2---:R-:W-:-:S06]  /*8b90*/  FFMA.FTZ R0, R153, UR5, -R3 ;  /* 0x0000000599007c23 */ /* 0x004fcc0008010803 */
[----:B------:R2:W3:Y:S02]  /*8ba0*/  MUFU.EX2 R83, R0 ;  /* 0x0000000000537308 */ /* 0x0004e40000000800 */
[----:B--2---:R-:W-:Y:S01]  /*8bb0*/  FFMA.FTZ R0, R147, UR5, -R3 ;  /* 0x0000000593007c23 */ /* 0x004fe20008010803 */
[----:B---3--:R-:W-:-:S05]  /*8bc0*/  F2FP.F16.F32.PACK_AB R9, R83, R84 ;  /* 0x000000545309723e */ /* 0x008fca00000000ff */
[----:B------:R2:W-:Y:S02]  /*8bd0*/  MUFU.EX2 R80, R0 ;  /* 0x0000000000507308 */ /* 0x0005e40000000800 */
[----:B--2---:R-:W-:Y:S02]  /*8be0*/  FFMA.FTZ R0, R149, UR5, -R3 ;  /* 0x0000000595007c23 */ /* 0x004fe40008010803 */
[----:B------:R-:W-:Y:S04]  /*8bf0*/  LDSM.16.MT88.4 R148, [R138+0x5c00] ;  /* 0x005c00008a94783b */ /* 0x000fe80000004200 */
[----:B------:R2:W3:Y:S02]  /*8c00*/  MUFU.EX2 R81, R0 ;  /* 0x0000000000517308 */ /* 0x0004e40000000800 */
[--C-:B--2---:R-:W-:Y:S01]  /*8c10*/  FFMA.FTZ R0, R146, UR5, -R4.reuse ;  /* 0x0000000592007c23 */ /* 0x104fe20008010804 */
[----:B---3--:R-:W-:Y:S01]  /*8c20*/  F2FP.F16.F32.PACK_AB R11, R81, R80 ;  /* 0x00000050510b723e */ /* 0x008fe200000000ff */
[----:B------:R-:W-:Y:S04]  /*8c30*/  HMMA.16816.F32 R144, R12, R20, R72 ;  /* 0x000000140c90723c */ /* 0x000fe80000001848 */
[----:B------:R2:W-:Y:S02]  /*8c40*/  MUFU.EX2 R88, R0 ;  /* 0x0000000000587308 */ /* 0x0005e40000000800 */
[C---:B------:R-:W-:Y:S06]  /*8c50*/  HMMA.16816.F32 R44, R8.reuse, R16, R52 ;  /* 0x00000010082c723c */ /* 0x040fec0000001834 */
[C---:B------:R-:W-:Y:S06]  /*8c60*/  HMMA.16816.F32 R140, R8.reuse, R20, R140 ;  /* 0x00000014088c723c */ /* 0x040fec000000188c */
[C---:B------:R-:W-:Y:S01]  /*8c70*/  HMMA.16816.F32 R48, R8.reuse, R22, R48 ;  /* 0x000000160830723c */ /* 0x040fe20000001830 */
[----:B--2---:R-:W-:Y:S01]  /*8c80*/  FFMA.FTZ R0, R36, UR5, -R4 ;  /* 0x0000000524007c23 */ /* 0x004fe20008010804 */
[----:B------:R-:W2:Y:S03]  /*8c90*/  LDSM.16.MT88.4 R20, [R138+0x5800] ;  /* 0x005800008a14783b */ /* 0x000ea60000004200 */
[----:B------:R3:W4:Y:S01]  /*8ca0*/  MUFU.EX2 R82, R0 ;  /* 0x0000000000527308 */ /* 0x0007220000000800 */
[----:B------:R-:W-:Y:S01]  /*8cb0*/  HMMA.16816.F32 R52, R8, R18, R64 ;  /* 0x000000120834723c */ /* 0x000fe20000001840 */
[----:B------:R-:W2:Y:S06]  /*8cc0*/  LDSM.16.MT88.4 R16, [R139+0x5800] ;  /* 0x005800008b10783b */ /* 0x000eac0000004200 */
[----:B------:R-:W-:-:S02]  /*8cd0*/  F2FP.F16.F32.PACK_AB R8, R96, R105 ;  /* 0x000000696008723e */ /* 0x000fc400000000ff */
[----:B------:R-:W-:Y:S01]  /*8ce0*/  F2FP.F16.F32.PACK_AB R10, R89, R93 ;  /* 0x0000005d590a723e */ /* 0x000fe200000000ff */
[----:B---3--:R-:W-:Y:S01]  /*8cf0*/  FFMA.FTZ R0, R43, UR5, -R4 ;  /* 0x000000052b007c23 */ /* 0x008fe20008010804 */
[----:B----4-:R-:W-:-:S03]  /*8d00*/  F2FP.F16.F32.PACK_AB R12, R82, R88 ;  /* 0x00000058520c723e */ /* 0x010fc600000000ff */
        /* <DEDUP_REMOVED lines=13> */
[C---:B-1----:R-:W-:Y:S06]  /*8de0*/  HMMA.16816.F32 R140, R8.reuse, R28, R140 ;  /* 0x0000001c088c723c */ /* 0x042fec000000188c */
[C---:B------:R-:W-:Y:S06]  /*8df0*/  HMMA.16816.F32 R48, R8.reuse, R30, R48 ;  /* 0x0000001e0830723c */ /* 0x040fec0000001830 */
[----:B-----5:R-:W-:Y:S01]  /*8e00*/  HMMA.16816.F32 R44, R8, R24, R44 ;  /* 0x00000018082c723c */ /* 0x020fe2000000182c */
        /* <DEDUP_REMOVED lines=9> */
[----:B------:R1:W3:Y:S02]  /*8ea0*/  MUFU.EX2 R67, R0 ;  /* 0x0000000000437308 */ /* 0x0002e40000000800 */
[C---:B------:R-:W-:Y:S06]  /*8eb0*/  HMMA.16816.F32 R144, R8.reuse, R28, R144 ;  /* 0x0000001c0890723c */ /* 0x040fec0000001890 */
[C---:B------:R-:W-:Y:S06]  /*8ec0*/  HMMA.16816.F32 R56, R8.reuse, R24, R56 ;  /* 0x000000180838723c */ /* 0x040fec0000001838 */
[----:B------:R-:W-:Y:S01]  /*8ed0*/  HMMA.16816.F32 R60, R8, R30, R60 ;  /* 0x0000001e083c723c */ /* 0x000fe2000000183c */
[----:B-1----:R-:W-:Y:S01]  /*8ee0*/  FFMA.FTZ R0, R170, UR5, -R3 ;  /* 0x00000005aa007c23 */ /* 0x002fe20008010803 */
[----:B---3--:R-:W-:-:S04]  /*8ef0*/  F2FP.F16.F32.PACK_AB R168, R67, R68 ;  /* 0x0000004443a8723e */ /* 0x008fc800000000ff */
        /* <DEDUP_REMOVED lines=8> */
[----:B------:R-:W3:Y:S01]  /*8f80*/  MUFU.EX2 R9, R9 ;  /* 0x0000000900097308 */ /* 0x000ee20000000800 */
[----:B-1----:R-:W-:-:S07]  /*8f90*/  FFMA.FTZ R0, R92, UR5, -R3 ;  /* 0x000000055c007c23 */ /* 0x002fce0008010803 */
[----:B------:R1:W4:Y:S01]  /*8fa0*/  MUFU.EX2 R65, R0 ;  /* 0x0000000000417308 */ /* 0x0003220000000800 */
[----:B---3--:R-:W-:Y:S01]  /*8fb0*/  F2FP.F16.F32.PACK_AB R167, R9, R11 ;  /* 0x0000000b09a7723e */ /* 0x008fe200000000ff */
[----:B-1----:R-:W-:Y:S01]  /*8fc0*/  FFMA.FTZ R0, R97, UR5, -R3 ;  /* 0x0000000561007c23 */ /* 0x002fe20008010803 */
[----:B----4-:R-:W-:-:S05]  /*8fd0*/  F2FP.F16.F32.PACK_AB R13, R65, R66 ;  /* 0x00000042410d723e */ /* 0x010fca00000000ff */
[----:B------:R1:W-:Y:S02]  /*8fe0*/  MUFU.EX2 R43, R0 ;  /* 0x00000000002b7308 */ /* 0x0003e40000000800 */
[----:B-1----:R-:W-:-:S06]  /*8ff0*/  FFMA.FTZ R0, R122, UR5, -R3 ;  /* 0x000000057a007c23 */ /* 0x002fcc0008010803 */
[----:B------:R1:W3:Y:S02]  /*9000*/  MUFU.EX2 R64, R0 ;  /* 0x0000000000407308 */ /* 0x0002e40000000800 */
[----:B-1----:R-:W-:Y:S01]  /*9010*/  FFMA.FTZ R0, R39, UR5, -R4 ;  /* 0x0000000527007c23 */ /* 0x002fe20008010804 */
[----:B---3--:R-:W-:-:S05]  /*9020*/  F2FP.F16.F32.PACK_AB R15, R64, R43 ;  /* 0x0000002b400f723e */ /* 0x008fca00000000ff */
[----:B------:R1:W-:Y:S02]  /*9030*/  MUFU.EX2 R39, R0 ;  /* 0x0000000000277308 */ /* 0x0003e40000000800 */
[C---:B--2---:R-:W-:Y:S06]  /*9040*/  HMMA.16816.F32 R140, R12.reuse, R20, R140 ;  /* 0x000000140c8c723c */ /* 0x044fec000000188c */
[C---:B------:R-:W-:Y:S06]  /*9050*/  HMMA.16816.F32 R152, R12.reuse, R22, R48 ;  /* 0x000000160c98723c */ /* 0x040fec0000001830 */
[----:B------:R-:W-:Y:S01]  /*9060*/  HMMA.16816.F32 R44, R12, R16, R44 ;  /* 0x000000100c2c723c */ /* 0x000fe2000000182c */
[----:B-1----:R-:W-:Y:S01]  /*9070*/  FFMA.FTZ R0, R38, UR5, -R4 ;  /* 0x0000000526007c23 */ /* 0x002fe20008010804 */
[----:B------:R-:W-:-:S03]  /*9080*/  F2FP.F16.F32.PACK_AB R4, R115, R251 ;  /* 0x000000fb7304723e */ /* 0x000fc600000000ff */
[----:B------:R1:W2:Y:S01]  /*9090*/  MUFU.EX2 R36, R0 ;  /* 0x0000000000247308 */ /* 0x0002a20000000800 */
[----:B------:R-:W-:Y:S01]  /*90a0*/  HMMA.16816.F32 R52, R12, R18, R52 ;  /* 0x000000120c34723c */ /* 0x000fe20000001834 */
[----:B------:R-:W3:Y:S05]  /*90b0*/  LDSM.16.MT88.4 R12, [R139+0x5c00] ;  /* 0x005c00008b0c783b */ /* 0x000eea0000004200 */
[C---:B------:R-:W-:Y:S01]  /*90c0*/  HMMA.16816.F32 R144, R4.reuse, R20, R144 ;  /* 0x000000140490723c */ /* 0x040fe20000001890 */
[----:B------:R4:W5:Y:S05]  /*90d0*/  MUFU.EX2 R20, R8 ;  /* 0x0000000800147308 */ /* 0x00096a0000000800 */
[----:B------:R-:W-:Y:S01]  /*90e0*/  HMMA.16816.F32 R60, R4, R22, R60 ;  /* 0x00000016043c723c */ /* 0x000fe2000000183c */
[----:B-1----:R-:W-:Y:S01]  /*90f0*/  FFMA.FTZ R0, R125, UR5, -R3 ;  /* 0x000000057d007c23 */ /* 0x002fe20008010803 */
[----:B--2---:R-:W-:-:S04]  /*9100*/  F2FP.F16.F32.PACK_AB R170, R36, R39 ;  /* 0x0000002724aa723e */ /* 0x004fc800000000ff */
[----:B------:R-:W-:Y:S01]  /*9110*/  HMMA.16816.F32 R56, R4, R16, R56 ;  /* 0x000000100438723c */ /* 0x000fe20000001838 */
[----:B------:R1:W-:Y:S01]  /*9120*/  MUFU.EX2 R31, R0 ;  /* 0x00000000001f7308 */ /* 0x0003e20000000800 */
[----:B----4-:R-:W-:-:S04]  /*9130*/  FADD.FTZ R8, R108, R107 ;  /* 0x0000006b6c087221 */ /* 0x010fc80000010000 */
[----:B------:R-:W-:Y:S01]  /*9140*/  HMMA.16816.F32 R24, R4, R18, R24 ;  /* 0x000000120418723c */ /* 0x000fe20000001818 */
[----:B-----5:R-:W-:Y:S01]  /*9150*/  F2FP.F16.F32.PACK_AB R165, R20, R199 ;  /* 0x000000c714a5723e */ /* 0x020fe200000000ff */
[----:B------:R-:W-:-:S05]  /*9160*/  FADD.FTZ R8, R114, R8 ;  /* 0x0000000872087221 */ /* 0x000fca0000010000 */
[----:B------:R-:W-:Y:S01]  /*9170*/  FADD.FTZ R4, R123, R8 ;  /* 0x000000087b047221 */ /* 0x000fe20000010000 */
[----:B------:R-:W-:Y:S03]  /*9180*/  HMMA.16816.F32 R144, R164, R148, R144 ;  /* 0x00000094a490723c */ /* 0x000fe60000001890 */
[----:B------:R-:W-:Y:S01]  /*9190*/  FADD.FTZ R4, R124, R4 ;  /* 0x000000047c047221 */ /* 0x000fe20000010000 */
[----:B-1----:R-:W-:-:S03]  /*91a0*/  FFMA.FTZ R0, R126, UR5, -R3 ;  /* 0x000000057e007c23 */ /* 0x002fc60008010803 */
[----:B------:R-:W-:Y:S01]  /*91b0*/  FADD.FTZ R5, R127, R4 ;  /* 0x000000047f057221 */ /* 0x000fe20000010000 */
[----:B------:R1:W2:Y:S02]  /*91c0*/  MUFU.EX2 R30, R0 ;  /* 0x00000000001e7308 */ /* 0x0002a40000000800 */
[----:B---3--:R-:W-:Y:S01]  /*91d0*/  HMMA.16816.F32 R156, R164, R12, R56 ;  /* 0x0000000ca49c723c */ /* 0x008fe20000001838 */
[--C-:B-1----:R-:W-:Y:S01]  /*91e0*/  FFMA.FTZ R0, R131, UR5, -R3.reuse ;  /* 0x0000000583007c23 */ /* 0x102fe20008010803 */
[----:B------:R-:W-:Y:S01]  /*91f0*/  FFMA.FTZ R3, R128, UR5, -R3 ;  /* 0x0000000580037c23 */ /* 0x000fe20008010803 */
[----:B--2---:R-:W-:-:S03]  /*9200*/  F2FP.F16.F32.PACK_AB R169, R30, R31 ;  /* 0x0000001f1ea9723e */ /* 0x004fc600000000ff */
[----:B------:R1:W-:Y:S08]  /*9210*/  MUFU.EX2 R29, R0 ;  /* 0x00000000001d7308 */ /* 0x0003f00000000800 */
[----:B------:R2:W3:Y:S01]  /*9220*/  MUFU.EX2 R28, R3 ;  /* 0x00000003001c7308 */ /* 0x0004e20000000800 */
[----:B-1----:R-:W-:-:S04]  /*9230*/  FADD.FTZ R0, R228, R227 ;  /* 0x000000e3e4007221 */ /* 0x002fc80000010000 */
[----:B------:R-:W-:Y:S01]  /*9240*/  FADD.FTZ R0, R229, R0 ;  /* 0x00000000e5007221 */ /* 0x000fe20000010000 */
[----:B--2---:R-:W-:-:S03]  /*9250*/  FADD.FTZ R3, R184, R183 ;  /* 0x000000b7b8037221 */ /* 0x004fc60000010000 */
[----:B------:R-:W-:Y:S01]  /*9260*/  FADD.FTZ R2, R230, R0 ;  /* 0x00000000e6027221 */ /* 0x000fe20000010000 */
[----:B---3--:R-:W-:Y:S01]  /*9270*/  F2FP.F16.F32.PACK_AB R171, R28, R29 ;  /* 0x0000001d1cab723e */ /* 0x008fe200000000ff */
[----:B------:R-:W-:Y:S02]  /*9280*/  FADD.FTZ R3, R185, R3 ;  /* 0x00000003b9037221 */ /* 0x000fe40000010000 */
[----:B------:R-:W-:Y:S02]  /*9290*/  FADD.FTZ R2, R231, R2 ;  /* 0x00000002e7027221 */ /* 0x000fe40000010000 */
[----:B------:R-:W-:Y:S01]  /*92a0*/  FADD.FTZ R0, R186, R3 ;  /* 0x00000003ba007221 */ /* 0x000fe20000010000 */
[----:B------:R-:W-:Y:S01]  /*92b0*/  FADD.FTZ R3, R101, R10 ;  /* 0x0000000a65037221 */ /* 0x000fe20000010000 */
[----:B------:R-:W-:Y:S01]  /*92c0*/  FADD.FTZ R2, R232, R2 ;  /* 0x00000002e8027221 */ /* 0x000fe20000010000 */
[----:B------:R-:W-:Y:S01]  /*92d0*/  HMMA.16816.F32 R140, R168, R148, R140 ;  /* 0x00000094a88c723c */ /* 0x000fe2000000188c */
        /* <DEDUP_REMOVED lines=122> */
[----:B------:R-:W-:Y:S01]  /*9a80*/  LEA.HI.SX32 R200, R226, 0xfffffffe, 0x19 ;  /* 0xfffffffee2c87811 */ /* 0x000fe200078fcaff */
[----:B------:R-:W4:Y:S01]  /*9a90*/  S2R R180, SR_TID.X ;  /* 0x0000000000b47919 */ /* 0x000f220000002100 */
[----:B------:R-:W-:Y:S01]  /*9aa0*/  IMAD.MOV.U32 R133, RZ, RZ, R41 ;  /* 0x000000ffff857224 */ /* 0x000fe200078e0029 */
[----:B------:R-:W-:Y:S01]  /*9ab0*/  MOV R134, R42 ;  /* 0x0000002a00867202 */ /* 0x000fe20000000f00 */
[----:B------:R-:W-:Y:S01]  /*9ac0*/  IMAD.MOV.U32 R135, RZ, RZ, R37 ;  /* 0x000000ffff877224 */ /* 0x000fe200078e0025 */
[----:B------:R-:W-:Y:S01]  /*9ad0*/  MOV R136, R40 ;  /* 0x0000002800887202 */ /* 0x000fe20000000f00 */
[----:B------:R-:W-:Y:S01]  /*9ae0*/  ULDC UR5, c[0x0][0x39c] ;  /* 0x0000e70000057ab9 */ /* 0x000fe20000000800 */
[----:B----4-:R-:W-:-:S05]  /*9af0*/  LOP3.LUT R180, R180, 0x3, RZ, 0xc0, !PT ;  /* 0x00000003b4b47812 */ /* 0x010fca00078ec0ff */
[----:B-1----:R-:W-:Y:S01]  /*9b00*/  IMAD R0, R180, -0x2, R250 ;  /* 0xfffffffeb4007824 */ /* 0x002fe200078e02fa */
[----:B--2---:R-:W-:Y:S01]  /*9b10*/  ISETP.GE.AND P0, PT, R74, UR4, PT ;  /* 0x000000044a007c0c */ /* 0x004fe2000bf06270 */
[----:B------:R-:W-:-:S12]  /*9b20*/  ULDC UR4, c[0x0][0x2ec] ;  /* 0x0000bb0000047ab9 */ /* 0x000fd80000000800 */
[----:B------:R-:W1:Y:S08]  /*9b30*/  @!P0 LDC.64 R2, c[0x0][0x220] ;  /* 0x00008800ff028b82 */ /* 0x000e700000000a00 */
[----:B------:R-:W2:Y:S08]  /*9b40*/  @!P0 LDC.64 R6, c[0x0][0x220] ;  /* 0x00008800ff068b82 */ /* 0x000eb00000000a00 */
[----:B------:R-:W4:Y:S01]  /*9b50*/  @!P0 LDC.64 R4, c[0x0][0x220] ;  /* 0x00008800ff048b82 */ /* 0x000f220000000a00 */
[----:B-1----:R1:W-:Y:S04]  /*9b60*/  @!P0 STL.64 [R1+0x40], R2 ;  /* 0x0000400201008387 */ /* 0x0023e80000100a00 */
[----:B--2---:R-:W-:Y:S03]  /*9b70*/  @!P0 STL.64 [R1+0x38], R6 ;  /* 0x0000380601008387 */ /* 0x004fe60000100a00 */
[----:B-1----:R-:W1:Y:S02]  /*9b80*/  @!P0 LDC.64 R2, c[0x0][0x220] ;  /* 0x00008800ff028b82 */ /* 0x002e640000000a00 */
[----:B-1----:R1:W-:Y:S04]  /*9b90*/  @!P0 STL.64 [R1+0x30], R2 ;  /* 0x0000300201008387 */ /* 0x0023e80000100a00 */
[----:B----4-:R-:W-:Y:S01]  /*9ba0*/  @!P0 STL.64 [R1+0x28], R4 ;  /* 0x0000280401008387 */ /* 0x010fe20000100a00 */
[----:B-1----:R-:W-:Y:S01]  /*9bb0*/  IADD3 R3, R77, R0, -R210 ;  /* 0x000000004d037210 */ /* 0x002fe20007ffe8d2 */
[C---:B------:R-:W-:Y:S01]  /*9bc0*/  IMAD.SHL.U32 R0, R208.reuse, 0x20, RZ ;  /* 0x00000020d0007824 */ /* 0x040fe200078e00ff */
[----:B------:R-:W-:-:S03]  /*9bd0*/  SHF.L.U64.HI R2, R208, 0x5, R209 ;  /* 0x00000005d0027819 */ /* 0x000fc600000102d1 */
[----:B------:R-:W-:Y:S04]  /*9be0*/  STL [R1+0x14], R3 ;  /* 0x0000140301007387 */ /* 0x000fe80000100800 */
[----:B------:R-:W-:Y:S04]  /*9bf0*/  STL [R1+0x18], R2 ;  /* 0x0000180201007387 */ /* 0x000fe80000100800 */
[----:B------:R3:W-:Y:S02]  /*9c00*/  STL [R1+0x1c], R0 ;  /* 0x00001c0001007387 */ /* 0x0007e40000100800 */
[----:B---3--:R-:W-:-:S05]  /*9c10*/  @!P0 IMAD R0, R237, 0x60, RZ ;  /* 0x00000060ed008824 */ /* 0x008fca00078e02ff */
[----:B------:R1:W-:Y:S01]  /*9c20*/  @!P0 STL [R1+0x10], R0 ;  /* 0x0000100001008387 */ /* 0x0003e20000100800 */
[----:B------:R-:W-:Y:S05]  /*9c30*/  BRA `(.L_x_827) ;  /* 0x0000000000e07947 */ /* 0x000fea0003800000 */
.L_x_829:
        /* <DEDUP_REMOVED lines=56> */
.L_x_827:
[----:B--2---:R-:W2:Y:S01]  /*9fc0*/  LDL.64 R18, [R1+0x58] ;  /* 0x0000580001127983 */ /* 0x004ea20000100a00 */
[----:B------:R-:W-:Y:S04]  /*9fd0*/  DEPBAR.LE SB0, 0x0 ;  /* 0x000080000000791a */ /* 0x000fe80000000000 */
[-C--:B------:R-:W-:Y:S01]  /*9fe0*/  IMAD.WIDE.U32 R4, R200, R236.reuse, RZ ;  /* 0x000000ecc8047225 */ /* 0x080fe200078e00ff */
[----:B------:R-:W3:Y:S02]  /*9ff0*/  LDL R10, [R1+0x6c] ;  /* 0x00006c00010a7983 */ /* 0x000ee40000100800 */
[----:B-1----:R-:W-:Y:S02]  /*a000*/  SHF.R.S32.HI R0, RZ, 0x1f, R200 ;  /* 0x0000001fff007819 */ /* 0x002fe400000114c8 */
[----:B------:R-:W4:Y:S01]  /*a010*/  LDL R9, [R1+0x40] ;  /* 0x0000400001097983 */ /* 0x000f220000100800 */
[----:B------:R-:W-:Y:S02]  /*a020*/  LOP3.LUT R199, R199, 0xffffffef, RZ, 0xc0, !PT ;  /* 0xffffffefc7c77812 */ /* 0x000fe400078ec0ff */
[----:B------:R-:W-:Y:S01]  /*a030*/  IMAD R0, R0, R236, RZ ;  /* 0x000000ec00007224 */ /* 0x000fe200078e02ff */
[----:B------:R-:W5:Y:S01]  /*a040*/  LDL R11, [R1+0x1c] ;  /* 0x00001c00010b7983 */ /* 0x000f620000100800 */
[----:B------:R-:W-:Y:S02]  /*a050*/  @P0 LOP3.LUT R199, R199, 0x10, RZ, 0xfc, !PT ;  /* 0x00000010c7c70812 */ /* 0x000fe400078efcff */
[----:B------:R-:W-:Y:S01]  /*a060*/  IMAD R0, R200, R237, R0 ;  /* 0x000000edc8007224 */ /* 0x000fe200078e0200 */
[----:B------:R-:W5:Y:S01]  /*a070*/  LDL R16, [R1+0x44] ;  /* 0x0000440001107983 */ /* 0x000f620000100800 */
[----:B------:R-:W-:Y:S02]  /*a080*/  LOP3.LUT R199, R199, 0xfffffffd, RZ, 0xc0, !PT ;  /* 0xfffffffdc7c77812 */ /* 0x000fe400078ec0ff */
[----:B------:R-:W-:Y:S01]  /*a090*/  IMAD.IADD R0, R5, 0x1, R0 ;  /* 0x0000000105007824 */ /* 0x000fe200078e0200 */
[----:B------:R-:W5:Y:S04]  /*a0a0*/  LDL R7, [R1+0x18] ;  /* 0x0000180001077983 */ /* 0x000f680000100800 */
[----:B------:R-:W5:Y:S04]  /*a0b0*/  LDL R8, [R1+0x38] ;  /* 0x0000380001087983 */ /* 0x000f680000100800 */
        /* <DEDUP_REMOVED lines=17> */
[----:B------:R-:W-:Y:S02]  /*a1d0*/  @!P0 IMAD.X R4, R3, 0x1, R7, P4 ;  /* 0x0000000103048824 */ /* 0x000fe400020e0607 */
[----:B------:R-:W-:Y:S01]  /*a1e0*/  @!PT LDS RZ, [RZ] ;  /* 0x00000000fffff984 */ /* 0x000fe20000000800 */
[----:B------:R-:W-:Y:S01]  /*a1f0*/  @!PT LDS RZ, [RZ] ;  /* 0x00000000fffff984 */ /* 0x000fe20000000800 */
[----:B------:R-:W-:Y:S01]  /*a200*/  @!PT LDS RZ, [RZ] ;  /* 0x00000000fffff984 */ /* 0x000fe20000000800 */
[----:B------:R-:W-:Y:S01]  /*a210*/  @!P0 LDGSTS.E.BYPASS.LTC128B.128 [R198+0x4000], desc[UR8][R10.64] ;  /* 0x040000000ac68fae */ /* 0x000fe2000b901d48 */
[C---:B------:R-:W-:Y:S01]  /*a220*/  @!P0 LEA.HI.X R7, R236.reuse, R3, R237, 0x6, P2 ;  /* 0x00000003ec078211 */ /* 0x040fe200010f34ed */
[----:B------:R-:W-:Y:S01]  /*a230*/  @!P0 IMAD.WIDE.U32 R2, R236, 0x60, R2 ;  /* 0x00000060ec028825 */ /* 0x000fe200078e0002 */
[C---:B------:R-:W-:Y:S04]  /*a240*/  @!P0 LEA R8, P3, R5.reuse, R8, 0x1 ;  /* 0x0000000805088211 */ /* 0x040fe800078608ff */
[----:B------:R-:W-:Y:S01]  /*a250*/  @!P0 LEA.HI.X R9, R5, R17, R4, 0x1, P3 ;  /* 0x0000001105098211 */ /* 0x000fe200018f0c04 */
[----:B------:R-:W-:Y:S01]  /*a260*/  @P0 STS.128 [R198+0x4800], RZ ;  /* 0x004800ffc6000388 */ /* 0x000fe20000000c00 */
[C---:B------:R-:W-:Y:S04]  /*a270*/  @!P0 LEA R6, P1, R0.reuse, R6, 0x1 ;  /* 0x0000000600068211 */ /* 0x040fe800078208ff */
[----:B------:R-:W-:Y:S03]  /*a280*/  @!P0 LEA.HI.X R7, R0, R15, R7, 0x1, P1 ;  /* 0x0000000f00078211 */ /* 0x000fe600008f0c07 */
[----:B------:R-:W-:Y:S01]  /*a290*/  @!PT LDS RZ, [RZ] ;  /* 0x00000000fffff984 */ /* 0x000fe20000000800 */
[----:B------:R-:W-:Y:S01]  /*a2a0*/  @!PT LDS RZ, [RZ] ;  /* 0x00000000fffff984 */ /* 0x000fe20000000800 */
[----:B------:R-:W-:Y:S01]  /*a2b0*/  @!PT LDS RZ, [RZ] ;  /* 0x00000000fffff984 */ /* 0x000fe20000000800 */
[----:B------:R-:W-:Y:S01]  /*a2c0*/  @!P0 LDGSTS.E.BYPASS.LTC128B.128 [R198+0x4800], desc[UR8][R8.64] ;  /* 0x0480000008c68fae */ /* 0x000fe2000b901d48 */
[----:B------:R-:W-:Y:S01]  /*a2d0*/  @!P0 IMAD.IADD R0, R14, 0x1, R3 ;  /* 0x000000010e008824 */ /* 0x000fe200078e0203 */
[C---:B------:R-:W-:Y:S06]  /*a2e0*/  @!P0 LEA R4, P1, R2.reuse, R13, 0x1 ;  /* 0x0000000d02048211 */ /* 0x040fec00078208ff */
[----:B------:R-:W-:Y:S01]  /*a2f0*/  @P0 STS.128 [R198+0x5000], RZ ;  /* 0x005000ffc6000388 */ /* 0x000fe20000000c00 */
[----:B------:R-:W-:Y:S07]  /*a300*/  @!P0 LEA.HI.X R5, R2, R12, R0, 0x1, P1 ;  /* 0x0000000c02058211 */ /* 0x000fee00008f0c00 */
        /* <DEDUP_REMOVED lines=62> */
[----:B------:R-:W-:Y:S01]  /*a6f0*/  MUFU.TANH R172, R6 ;  /* 0x0000000600ac7308 */ /* 0x000fe20000002400 */
        /* <DEDUP_REMOVED lines=12> */
[----:B------:R1:W-:Y:S01]  /*a7c0*/  MUFU.TANH R229, R4 ;  /* 0x0000000400e57308 */ /* 0x0003e20000002400 */
[----:B------:R-:W-:Y:S01]  /*a7d0*/  FMUL.FTZ R17, R17, UR5 ;  /* 0x0000000511117c20 */ /* 0x000fe20008410000 */
[----:B------:R-:W-:Y:S08]  /*a7e0*/  FMUL.FTZ R16, R16, UR5 ;  /* 0x0000000510107c20 */ /* 0x000ff00008410000 */
[----:B------:R-:W-:Y:S10]  /*a7f0*/  MUFU.TANH R203, R10 ;  /* 0x0000000a00cb7308 */ /* 0x000ff40000002400 */
[----:B------:R-:W2:Y:S01]  /*a800*/  MUFU.TANH R225, R11 ;  /* 0x0000000b00e17308 */ /* 0x000ea20000002400 */
[----:B-1----:R-:W1:Y:S09]  /*a810*/  LDSM.16.M88.4 R4, [R197] ;  /* 0x00000000c504783b */ /* 0x002e720000000200 */
[----:B------:R-:W-:Y:S10]  /*a820*/  MUFU.TANH R211, R8 ;  /* 0x0000000800d37308 */ /* 0x000ff40000002400 */
[----:B------:R3:W-:Y:S10]  /*a830*/  MUFU.TANH R222, R9 ;  /* 0x0000000900de7308 */ /* 0x0007f40000002400 */
[----:B------:R4:W-:Y:S10]  /*a840*/  MUFU.TANH R230, R0 ;  /* 0x0000000000e67308 */ /* 0x0009f40000002400 */
[----:B------:R-:W-:Y:S01]  /*a850*/  MUFU.TANH R224, R14 ;  /* 0x0000000e00e07308 */ /* 0x000fe20000002400 */
[----:B---3--:R-:W3:Y:S09]  /*a860*/  LDSM.16.M88.4 R8, [R196] ;  /* 0x00000000c408783b */ /* 0x008ef20000000200 */
[----:B------:R-:W-:Y:S01]  /*a870*/  MUFU.TANH R209, R13 ;  /* 0x0000000d00d17308 */ /* 0x000fe20000002400 */
[-C--:B-1----:R-:W-:Y:S03]  /*a880*/  HMMA.16816.F32 R20, R176, R4.reuse, R20 ;  /* 0x00000004b014723c */ /* 0x082fe60000001814 */
[----:B----4-:R-:W-:Y:S03]  /*a890*/  IMAD R0, R200, -0x80, R201 ;  /* 0xffffff80c8007824 */ /* 0x010fe600078e02c9 */
[C---:B------:R-:W-:Y:S03]  /*a8a0*/  HMMA.16816.F32 R24, R184.reuse, R4, R24 ;  /* 0x00000004b818723c */ /* 0x040fe60000001818 */
[----:B------:R1:W4:Y:S02]  /*a8b0*/  MUFU.TANH R221, R12 ;  /* 0x0000000c00dd7308 */ /* 0x0003240000002400 */
[C---:B------:R-:W-:Y:S01]  /*a8c0*/  VIADD R3, R0.reuse, 0x48 ;  /* 0x0000004800037836 */ /* 0x040fe20000000000 */
[-C--:B------:R-:W-:Y:S07]  /*a8d0*/  HMMA.16816.F32 R28, R184, R6.reuse, R28 ;  /* 0x00000006b81c723c */ /* 0x080fee000000181c */
[----:B------:R-:W-:Y:S01]  /*a8e0*/  MUFU.TANH R219, R15 ;  /* 0x0000000f00db7308 */ /* 0x000fe20000002400 */
[----:B------:R-:W-:Y:S03]  /*a8f0*/  ISETP.GE.AND P2, PT, R3, RZ, PT ;  /* 0x000000ff0300720c */ /* 0x000fe60003f46270 */
[----:B------:R-:W-:Y:S01]  /*a900*/  VIADD R2, R0, 0x47 ;  /* 0x0000004700027836 */ /* 0x000fe20000000000 */
[C---:B------:R-:W-:Y:S01]  /*a910*/  HMMA.16816.F32 R32, R176.reuse, R6, R32 ;  /* 0x00000006b020723c */ /* 0x040fe20000001820 */
[----:B------:R-:W5:Y:S03]  /*a920*/  LDSM.16.M88.4 R4, [R195] ;  /* 0x00000000c304783b */ /* 0x000f660000000200 */
[----:B------:R-:W-:Y:S01]  /*a930*/  ISETP.GE.AND P1, PT, R2, RZ, PT ;  /* 0x000000ff0200720c */ /* 0x000fe20003f26270 */
[----:B------:R-:W-:Y:S01]  /*a940*/  MUFU.TANH R238, R17 ;  /* 0x0000001100ee7308 */ /* 0x000fe20000002400 */
[----:B-1----:R-:W-:Y:S02]  /*a950*/  VIADD R12, R0, 0x3f ;  /* 0x0000003f000c7836 */ /* 0x002fe40000000000 */
[----:B------:R-:W-:Y:S03]  /*a960*/  FMUL.FTZ R23, R23, UR5 ;  /* 0x0000000517177c20 */ /* 0x000fe60008410000 */
[----:B------:R-:W-:Y:S01]  /*a970*/  FMUL.FTZ R20, R20, UR5 ;  /* 0x0000000514147c20 */ /* 0x000fe20008410000 */
[----:B------:R-:W-:Y:S01]  /*a980*/  @!P2 IADD3 R3, -R0, -0x48, RZ ;  /* 0xffffffb80003a810 */ /* 0x000fe20007ffe1ff */
[----:B------:R-:W-:Y:S02]  /*a990*/  FMUL.FTZ R25, R25, UR5 ;  /* 0x0000000519197c20 */ /* 0x000fe40008410000 */
[----:B------:R-:W-:Y:S01]  /*a9a0*/  MUFU.TANH R18, R18 ;  /* 0x0000001200127308 */ /* 0x000fe20000002400 */
[-C--:B---3--:R-:W-:Y:S03]  /*a9b0*/  HMMA.16816.F32 R36, R176, R8.reuse, R36 ;  /* 0x00000008b024723c */ /* 0x088fe60000001824 */
[----:B------:R-:W-:Y:S01]  /*a9c0*/  FMUL.FTZ R26, R26, UR5 ;  /* 0x000000051a1a7c20 */ /* 0x000fe20008410000 */
[----:B------:R-:W-:Y:S01]  /*a9d0*/  FMUL.FTZ R31, R31, UR5 ;  /* 0x000000051f1f7c20 */ /* 0x000fe20008410000 */
[----:B------:R-:W-:Y:S01]  /*a9e0*/  FMUL.FTZ R28, R28, UR5 ;  /* 0x000000051c1c7c20 */ /* 0x000fe20008410000 */
[C---:B------:R-:W-:Y:S03]  /*a9f0*/  HMMA.16816.F32 R40, R184.reuse, R8, R40 ;  /* 0x00000008b828723c */ /* 0x040fe60000001828 */
[----:B------:R-:W1:Y:S01]  /*aa00*/  MUFU.TANH R228, R26 ;  /* 0x0000001a00e47308 */ /* 0x000e620000002400 */
[----:B------:R-:W-:Y:S01]  /*aa10*/  ISETP.GE.AND P4, PT, R12, RZ, PT ;  /* 0x000000ff0c00720c */ /* 0x000fe20003f86270 */
[----:B------:R-:W-:Y:S01]  /*aa20*/  FMUL.FTZ R35, R35, UR5 ;  /* 0x0000000523237c20 */ /* 0x000fe20008410000 */
[-C--:B------:R-:W-:Y:S07]  /*aa30*/  HMMA.16816.F32 R44, R184, R10.reuse, R44 ;  /* 0x0000000ab82c723c */ /* 0x080fee000000182c */
[----:B------:R-:W-:Y:S01]  /*aa40*/  MUFU.TANH R217, R25 ;  /* 0x0000001900d97308 */ /* 0x000fe20000002400 */
[----:B------:R-:W-:Y:S01]  /*aa50*/  FMUL.FTZ R34, R34, UR5 ;  /* 0x0000000522227c20 */ /* 0x000fe20008410000 */
[C---:B------:R-:W-:Y:S01]  /*aa60*/  HMMA.16816.F32 R48, R176.reuse, R10, R48 ;  /* 0x0000000ab030723c */ /* 0x040fe20000001830 */
[----:B------:R-:W3:Y:S07]  /*aa70*/  LDSM.16.M88.4 R8, [R194] ;  /* 0x00000000c208783b */ /* 0x000eee0000000200 */
[----:B------:R-:W-:Y:S03]  /*aa80*/  MUFU.TANH R210, R31 ;  /* 0x0000001f00d27308 */ /* 0x000fe60000002400 */
[----:B------:R-:W-:Y:S01]  /*aa90*/  FMUL.FTZ R37, R37, UR5 ;  /* 0x0000000525257c20 */ /* 0x000fe20008410000 */
[----:B------:R-:W-:Y:S01]  /*aaa0*/  FMUL.FTZ R38, R38, UR5 ;  /* 0x0000000526267c20 */ /* 0x000fe20008410000 */
[----:B------:R-:W-:Y:S01]  /*aab0*/  FMUL.FTZ R29, R29, UR5 ;  /* 0x000000051d1d7c20 */ /* 0x000fe20008410000 */
[-C--:B-----5:R-:W-:Y:S03]  /*aac0*/  HMMA.16816.F32 R52, R176, R4.reuse, R52 ;  /* 0x00000004b034723c */ /* 0x0a0fe60000001834 */
[----:B------:R-:W-:Y:S01]  /*aad0*/  FMUL.FTZ R42, R42, UR5 ;  /* 0x000000052a2a7c20 */ /* 0x000fe20008410000 */
[----:B------:R-:W-:Y:S01]  /*aae0*/  MUFU.TANH R214, R29 ;  /* 0x0000001d00d67308 */ /* 0x000fe20000002400 */
[----:B------:R-:W-:Y:S01]  /*aaf0*/  FMUL.FTZ R40, R40, UR5 ;  /* 0x0000000528287c20 */ /* 0x000fe20008410000 */
[C---:B------:R-:W-:Y:S05]  /*ab00*/  HMMA.16816.F32 R56, R184.reuse, R4, R56 ;  /* 0x00000004b838723c */ /* 0x040fea0000001838 */
[----:B------:R-:W-:Y:S03]  /*ab10*/  FMUL.FTZ R46, R46, UR5 ;  /* 0x000000052e2e7c20 */ /* 0x000fe60008410000 */
[----:B------:R-:W5:Y:S01]  /*ab20*/  MUFU.TANH R216, R28 ;  /* 0x0000001c00d87308 */ /* 0x000f620000002400 */
[-C--:B------:R-:W-:Y:S03]  /*ab30*/  HMMA.16816.F32 R60, R184, R6.reuse, R60 ;  /* 0x00000006b83c723c */ /* 0x080fe6000000183c */
[----:B------:R-:W-:Y:S01]  /*ab40*/  FMUL.FTZ R44, R44, UR5 ;  /* 0x000000052c2c7c20 */ /* 0x000fe20008410000 */
[----:B------:R-:W-:Y:S02]  /*ab50*/  FMUL.FTZ R41, R41, UR5 ;  /* 0x0000000529297c20 */ /* 0x000fe40008410000 */
[C---:B------:R-:W-:Y:S03]  /*ab60*/  HMMA.16816.F32 R64, R176.reuse, R6, R64 ;  /* 0x00000006b040723c */ /* 0x040fe60000001840 */
[----:B------:R-:W5:Y:S01]  /*ab70*/  MUFU.TANH R227, R42 ;  /* 0x0000002a00e37308 */ /* 0x000f620000002400 */
[----:B------:R-:W4:Y:S01]  /*ab80*/  LDSM.16.M88.4 R4, [R193] ;  /* 0x00000000c104783b */ /* 0x000f220000000200 */
[----:B------:R-:W-:Y:S01]  /*ab90*/  FMUL.FTZ R47, R47, UR5 ;  /* 0x000000052f2f7c20 */ /* 0x000fe20008410000 */
[----:B------:R-:W-:Y:S01]  /*aba0*/  FMUL.FTZ R43, R43, UR5 ;  /* 0x000000052b2b7c20 */ /* 0x000fe20008410000 */
[----:B------:R-:W-:Y:S01]  /*abb0*/  @!P1 IADD3 R2, -R0, -0x47, RZ ;  /* 0xffffffb900029810 */ /* 0x000fe20007ffe1ff */
[----:B------:R-:W-:Y:S05]  /*abc0*/  FMUL.FTZ R24, R24, UR5 ;  /* 0x0000000518187c20 */ /* 0x000fea0008410000 */
[----:B------:R-:W-:Y:S01]  /*abd0*/  MUFU.TANH R213, R41 ;  /* 0x0000002900d57308 */ /* 0x000fe20000002400 */
[----:B------:R-:W-:Y:S01]  /*abe0*/  FMUL.FTZ R58, R58, UR5 ;  /* 0x000000053a3a7c20 */ /* 0x000fe20008410000 */
[----:B------:R-:W-:Y:S01]  /*abf0*/  I2FP.F32.S32 R2, R2 ;  /* 0x0000000200027245 */ /* 0x000fe20000201400 */
[-C--:B---3--:R-:W-:Y:S03]  /*ac00*/  HMMA.16816.F32 R68, R176, R8.reuse, R68 ;  /* 0x00000008b044723c */ /* 0x088fe60000001844 */
[----:B------:R-:W-:Y:S04]  /*ac10*/  FMUL.FTZ R57, R57, UR5 ;  /* 0x0000000539397c20 */ /* 0x000fe80008410000 */
[----:B------:R-:W-:Y:S01]  /*ac20*/  MUFU.TANH R226, R24 ;  /* 0x0000001800e27308 */ /* 0x000fe20000002400 */
[----:B--2---:R-:W-:Y:S01]  /*ac30*/  FFMA.FTZ R225, R2, -R132, R225 ;  /* 0x8000008402e17223 */ /* 0x004fe200000100e1 */
[C---:B------:R-:W-:Y:S04]  /*ac40*/  HMMA.16816.F32 R72, R184.reuse, R8, R72 ;  /* 0x00000008b848723c */ /* 0x040fe80000001848 */
[----:B------:R-:W-:Y:S04]  /*ac50*/  FMUL.FTZ R64, R64, UR5 ;  /* 0x0000000540407c20 */ /* 0x000fe80008410000 */
[----:B------:R-:W-:Y:S01]  /*ac60*/  MUFU.TANH R223, R43 ;  /* 0x0000002b00df7308 */ /* 0x000fe20000002400 */
[-C--:B------:R-:W-:Y:S03]  /*ac70*/  HMMA.16816.F32 R76, R184, R10.reuse, R76 ;  /* 0x0000000ab84c723c */ /* 0x080fe6000000184c */
[----:B------:R-:W-:Y:S02]  /*ac80*/  VIADD R2, R0, 0x37 ;  /* 0x0000003700027836 */ /* 0x000fe40000000000 */
[----:B------:R-:W-:Y:S01]  /*ac90*/  FMUL.FTZ R63, R63, UR5 ;  /* 0x000000053f3f7c20 */ /* 0x000fe20008410000 */
[C---:B------:R-:W-:Y:S03]  /*aca0*/  HMMA.16816.F32 R80, R176.reuse, R10, R80 ;  /* 0x0000000ab050723c */ /* 0x040fe60000001850 */
[----:B------:R-:W-:Y:S01]  /*acb0*/  MUFU.TANH R207, R47 ;  /* 0x0000002f00cf7308 */ /* 0x000fe20000002400 */
[----:B------:R-:W-:Y:S01]  /*acc0*/  ISETP.GE.AND P2, PT, R2, RZ, PT ;  /* 0x000000ff0200720c */ /* 0x000fe20003f46270 */
[----:B------:R-:W-:Y:S01]  /*acd0*/  FMUL.FTZ R69, R69, UR5 ;  /* 0x0000000545457c20 */ /* 0x000fe20008410000 */
[----:B------:R-:W-:Y:S01]  /*ace0*/  FMUL.FTZ R70, R70, UR5 ;  /* 0x0000000546467c20 */ /* 0x000fe20008410000 */
[C---:B------:R-:W-:Y:S01]  /*acf0*/  IADD3 R10, R0.reuse, 0x28, RZ ;  /* 0x00000028000a7810 */ /* 0x040fe20007ffe0ff */
[----:B------:R-:W-:Y:S05]  /*ad00*/  VIADD R11, R0, 0x2f ;  /* 0x0000002f000b7836 */ /* 0x000fea0000000000 */
[----:B------:R-:W-:Y:S01]  /*ad10*/  MUFU.TANH R215, R40 ;  /* 0x0000002800d77308 */ /* 0x000fe20000002400 */
[-C--:B----4-:R-:W-:Y:S03]  /*ad20*/  HMMA.16816.F32 R84, R176, R4.reuse, R84 ;  /* 0x00000004b054723c */ /* 0x090fe60000001854 */
[----:B------:R-:W-:Y:S01]  /*ad30*/  FMUL.FTZ R73, R73, UR5 ;  /* 0x0000000549497c20 */ /* 0x000fe20008410000 */
[----:B------:R-:W-:Y:S01]  /*ad40*/  FMUL.FTZ R72, R72, UR5 ;  /* 0x0000000548487c20 */ /* 0x000fe20008410000 */
[----:B------:R-:W-:Y:S01]  /*ad50*/  VIADD R9, R0, 0x38 ;  /* 0x0000003800097836 */ /* 0x000fe20000000000 */
[C---:B------:R-:W-:Y:S03]  /*ad60*/  HMMA.16816.F32 R88, R184.reuse, R4, R88 ;  /* 0x00000004b858723c */ /* 0x040fe60000001858 */
[----:B------:R-:W-:Y:S01]  /*ad70*/  MUFU.TANH R208, R46 ;  /* 0x0000002e00d07308 */ /* 0x000fe20000002400 */
[----:B------:R-:W-:Y:S01]  /*ad80*/  ISETP.GE.AND P3, PT, R9, RZ, PT ;  /* 0x000000ff0900720c */ /* 0x000fe20003f66270 */
[----:B------:R-:W-:Y:S01]  /*ad90*/  FMUL.FTZ R76, R76, UR5 ;  /* 0x000000054c4c7c20 */ /* 0x000fe20008410000 */
[-C--:B------:R-:W-:Y:S07]  /*ada0*/  HMMA.16816.F32 R92, R184, R6.reuse, R92 ;  /* 0x00000006b85c723c */ /* 0x080fee000000185c */
[----:B------:R-:W-:Y:S01]  /*adb0*/  MUFU.TANH R202, R44 ;  /* 0x0000002c00ca7308 */ /* 0x000fe20000002400 */
[----:B------:R-:W-:Y:S01]  /*adc0*/  FMUL.FTZ R79, R79, UR5 ;  /* 0x000000054f4f7c20 */ /* 0x000fe20008410000 */
[C---:B------:R-:W-:Y:S08]  /*add0*/  HMMA.16816.F32 R96, R176.reuse, R6, R96 ;  /* 0x00000006b060723c */ /* 0x040ff00000001860 */
[----:B------:R-:W-:Y:S03]  /*ade0*/  MUFU.TANH R58, R58 ;  /* 0x0000003a003a7308 */ /* 0x000fe60000002400 */
[----:B------:R-:W-:Y:S01]  /*adf0*/  FMUL.FTZ R87, R87, UR5 ;  /* 0x0000000557577c20 */ /* 0x000fe20008410000 */
[----:B------:R-:W-:Y:S01]  /*ae00*/  IABS R6, R0 ;  /* 0x0000000000067213 */ /* 0x000fe20000000000 */
[----:B------:R-:W-:Y:S03]  /*ae10*/  FMUL.FTZ R83, R83, UR5 ;  /* 0x0000000553537c20 */ /* 0x000fe60008410000 */
[----:B------:R-:W-:Y:S01]  /*ae20*/  I2FP.F32.S32 R6, R6 ;  /* 0x0000000600067245 */ /* 0x000fe20000201400 */
[----:B------:R-:W-:Y:S01]  /*ae30*/  FMUL.FTZ R91, R91, UR5 ;  /* 0x000000055b5b7c20 */ /* 0x000fe20008410000 */
[----:B------:R-:W-:Y:S01]  /*ae40*/  MUFU.TANH R57, R57 ;  /* 0x0000003900397308 */ /* 0x000fe20000002400 */
[----:B------:R-:W-:Y:S01]  /*ae50*/  FMUL.FTZ R89, R89, UR5 ;  /* 0x0000000559597c20 */ /* 0x000fe20008410000 */
[----:B------:R-:W-:Y:S01]  /*ae60*/  FMUL.FTZ R81, R81, UR5 ;  /* 0x0000000551517c20 */ /* 0x000fe20008410000 */
[----:B------:R-:W-:Y:S01]  /*ae70*/  FMUL.FTZ R90, R90, UR5 ;  /* 0x000000055a5a7c20 */ /* 0x000fe20008410000 */
[----:B------:R-:W-:Y:S01]  /*ae80*/  FMUL.FTZ R78, R78, UR5 ;  /* 0x000000054e4e7c20 */ /* 0x000fe20008410000 */
[----:B------:R-:W-:Y:S01]  /*ae90*/  FMUL.FTZ R93, R93, UR5 ;  /* 0x000000055d5d7c20 */ /* 0x000fe20008410000 */
[C---:B------:R-:W-:Y:S01]  /*aea0*/  @!P2 IADD3 R2, -R0.reuse, -0x37, RZ ;  /* 0xffffffc90002a810 */ /* 0x040fe20007ffe1ff */
[----:B------:R-:W-:Y:S03]  /*aeb0*/  VIADD R5, R0, 0xf ;  /* 0x0000000f00057836 */ /* 0x000fe60000000000 */
[----:B------:R-:W-:Y:S01]  /*aec0*/  MUFU.TANH R63, R63 ;  /* 0x0000003f003f7308 */ /* 0x000fe20000002400 */
[----:B------:R-:W-:Y:S01]  /*aed0*/  ISETP.GE.AND P2, PT, R10, RZ, PT ;  /* 0x000000ff0a00720c */ /* 0x000fe20003f46270 */
[----:B------:R-:W-:Y:S01]  /*aee0*/  FMUL.FTZ R56, R56, UR5 ;  /* 0x0000000538387c20 */ /* 0x000fe20008410000 */
[----:B------:R-:W-:Y:S01]  /*aef0*/  @!P3 IADD3 R9, -R0, -0x38, RZ ;  /* 0xffffffc80009b810 */ /* 0x000fe20007ffe1ff */
[----:B------:R-:W-:Y:S01]  /*af00*/  FMUL.FTZ R62, R62, UR5 ;  /* 0x000000053e3e7c20 */ /* 0x000fe20008410000 */
[----:B------:R-:W-:Y:S01]  /*af10*/  ISETP.GE.AND P3, PT, R11, RZ, PT ;  /* 0x000000ff0b00720c */ /* 0x000fe20003f66270 */
[----:B------:R-:W-:Y:S01]  /*af20*/  FMUL.FTZ R30, R30, UR5 ;  /* 0x000000051e1e7c20 */ /* 0x000fe20008410000 */
[----:B------:R-:W-:Y:S03]  /*af30*/  I2FP.F32.S32 R9, R9 ;  /* 0x0000000900097245 */ /* 0x000fe60000201400 */
[----:B------:R-:W-:Y:S01]  /*af40*/  MUFU.TANH R56, R56 ;  /* 0x0000003800387308 */ /* 0x000fe20000002400 */
[C---:B------:R-:W-:Y:S01]  /*af50*/  IADD3 R4, R0.reuse, 0x10, RZ ;  /* 0x0000001000047810 */ /* 0x040fe20007ffe0ff */
[----:B------:R-:W-:Y:S01]  /*af60*/  FMUL.FTZ R27, R27, UR5 ;  /* 0x000000051b1b7c20 */ /* 0x000fe20008410000 */
[----:B------:R-:W-:Y:S01]  /*af70*/  I2FP.F32.S32 R3, R3 ;  /* 0x0000000300037245 */ /* 0x000fe20000201400 */
[CC--:B------:R-:W-:Y:S01]  /*af80*/  FFMA.FTZ R221, R9.reuse, -R132.reuse, R221 ;  /* 0x8000008409dd7223 */ /* 0x0c0fe200000100dd */
[-C--:B-1----:R-:W-:Y:S01]  /*af90*/  FFMA.FTZ R228, R9, -R132.reuse, R228 ;  /* 0x8000008409e47223 */ /* 0x082fe200000100e4 */
[C---:B------:R-:W-:Y:S01]  /*afa0*/  @!P2 IADD3 R10, -R0.reuse, -0x28, RZ ;  /* 0xffffffd8000aa810 */ /* 0x040fe20007ffe1ff */
[C---:B------:R-:W-:Y:S03]  /*afb0*/  VIADD R9, R0.reuse, 0x20 ;  /* 0x0000002000097836 */ /* 0x040fe60000000000 */
[----:B------:R-:W-:Y:S01]  /*afc0*/  MUFU.TANH R218, R30 ;  /* 0x0000001e00da7308 */ /* 0x000fe20000002400 */
[----:B------:R-:W-:Y:S01]  /*afd0*/  FFMA.FTZ R203, R3, -R132, R203 ;  /* 0x8000008403cb7223 */ /* 0x000fe200000100cb */
[----:B------:R-:W-:Y:S01]  /*afe0*/  I2FP.F32.S32 R10, R10 ;  /* 0x0000000a000a7245 */ /* 0x000fe20000201400 */
[C---:B------:R-:W-:Y:S01]  /*aff0*/  VIADD R3, R0.reuse, 0x27 ;  /* 0x0000002700037836 */ /* 0x040fe20000000000 */
[----:B------:R-:W-:Y:S01]  /*b000*/  @!P3 IADD3 R11, -R0, -0x2f, RZ ;  /* 0xffffffd1000bb810 */ /* 0x000fe20007ffe1ff */
[----:B------:R-:W-:Y:S01]  /*b010*/  FMUL.FTZ R59, R59, UR5 ;  /* 0x000000053b3b7c20 */ /* 0x000fe20008410000 */
[----:B------:R-:W-:Y:S01]  /*b020*/  ISETP.GE.AND P3, PT, R9, RZ, PT ;  /* 0x000000ff0900720c */ /* 0x000fe20003f66270 */
[CC--:B-----5:R-:W-:Y:S03]  /*b030*/  FFMA.FTZ R216, R10.reuse, -R132.reuse, R216 ;  /* 0x800000840ad87223 */ /* 0x0e0fe600000100d8 */
[----:B------:R-:W1:Y:S01]  /*b040*/  MUFU.TANH R220, R27 ;  /* 0x0000001b00dc7308 */ /* 0x000e620000002400 */
[----:B------:R-:W-:Y:S01]  /*b050*/  I2FP.F32.S32 R11, R11 ;  /* 0x0000000b000b7245 */ /* 0x000fe20000201400 */
[----:B------:R-:W-:Y:S01]  /*b060*/  FFMA.FTZ R227, R10, -R132, R227 ;  /* 0x800000840ae37223 */ /* 0x000fe200000100e3 */
[----:B------:R-:W-:Y:S01]  /*b070*/  I2FP.F32.S32 R2, R2 ;  /* 0x0000000200027245 */ /* 0x000fe20000201400 */
[----:B------:R-:W-:Y:S01]  /*b080*/  FMUL.FTZ R45, R45, UR5 ;  /* 0x000000052d2d7c20 */ /* 0x000fe20008410000 */
[----:B------:R-:W-:Y:S01]  /*b090*/  @!P4 IADD3 R12, -R0, -0x3f, RZ ;  /* 0xffffffc1000cc810 */ /* 0x000fe20007ffe1ff */
[CC--:B------:R-:W-:Y:S01]  /*b0a0*/  FFMA.FTZ R217, R11.reuse, -R132.reuse, R217 ;  /* 0x800000840bd97223 */ /* 0x0c0fe200000100d9 */
[----:B------:R-:W-:Y:S03]  /*b0b0*/  FFMA.FTZ R210, R11, -R132, R210 ;  /* 0x800000840bd27223 */ /* 0x000fe600000100d2 */
[----:B------:R-:W-:Y:S01]  /*b0c0*/  MUFU.TANH R62, R62 ;  /* 0x0000003e003e7308 */ /* 0x000fe20000002400 */
[----:B------:R-:W-:Y:S01]  /*b0d0*/  I2FP.F32.S32 R12, R12 ;  /* 0x0000000c000c7245 */ /* 0x000fe20000201400 */
[-C--:B------:R-:W-:Y:S01]  /*b0e0*/  FFMA.FTZ R209, R2, -R132.reuse, R209 ;  /* 0x8000008402d17223 */ /* 0x080fe200000100d1 */
[C---:B------:R-:W-:Y:S01]  /*b0f0*/  @!P3 IADD3 R9, -R0.reuse, -0x20, RZ ;  /* 0xffffffe00009b810 */ /* 0x040fe20007ffe1ff */
[----:B------:R-:W-:Y:S01]  /*b100*/  FMUL.FTZ R61, R61, UR5 ;  /* 0x000000053d3d7c20 */ /* 0x000fe20008410000 */
[----:B------:R-:W-:Y:S01]  /*b110*/  IADD3 R8, R0, 0x40, RZ ;  /* 0x0000004000087810 */ /* 0x000fe20007ffe0ff */
[CC--:B------:R-:W-:Y:S01]  /*b120*/  FFMA.FTZ R222, R12.reuse, -R132.reuse, R222 ;  /* 0x800000840cde7223 */ /* 0x0c0fe200000100de */
[----:B------:R-:W-:Y:S03]  /*b130*/  I2FP.F32.S32 R9, R9 ;  /* 0x0000000900097245 */ /* 0x000fe60000201400 */
[----:B------:R2:W-:Y:S01]  /*b140*/  MUFU.TANH R231, R34 ;  /* 0x0000002200e77308 */ /* 0x0005e20000002400 */
[-C--:B------:R-:W-:Y:S01]  /*b150*/  FFMA.FTZ R219, R12, -R132.reuse, R219 ;  /* 0x800000840cdb7223 */ /* 0x080fe200000100db */
[----:B------:R-:W-:Y:S02]  /*b160*/  VIADD R12, R0, 0x8 ;  /* 0x00000008000c7836 */ /* 0x000fe40000000000 */
[-C--:B-1----:R-:W-:Y:S01]  /*b170*/  FFMA.FTZ R220, R2, -R132.reuse, R220 ;  /* 0x8000008402dc7223 */ /* 0x082fe200000100dc */
[CC--:B------:R-:W-:Y:S01]  /*b180*/  FFMA.FTZ R215, R9.reuse, -R132.reuse, R215 ;  /* 0x8000008409d77223 */ /* 0x0c0fe200000100d7 */
[----:B------:R-:W-:Y:S01]  /*b190*/  FFMA.FTZ R208, R9, -R132, R208 ;  /* 0x8000008409d07223 */ /* 0x000fe200000100d0 */
[----:B------:R-:W-:Y:S01]  /*b1a0*/  VIADD R2, R0, 0x17 ;  /* 0x0000001700027836 */ /* 0x000fe20000000000 */
[----:B------:R-:W-:Y:S02]  /*b1b0*/  ISETP.GE.AND P3, PT, R12, RZ, PT ;  /* 0x000000ff0c00720c */ /* 0x000fe40003f66270 */
[----:B------:R-:W-:Y:S01]  /*b1c0*/  MUFU.TANH R233, R38 ;  /* 0x0000002600e97308 */ /* 0x000fe20000002400 */
[----:B------:R-:W-:Y:S01]  /*b1d0*/  ISETP.GE.AND P5, PT, R8, RZ, PT ;  /* 0x000000ff0800720c */ /* 0x000fe20003fa6270 */
[----:B------:R-:W-:Y:S01]  /*b1e0*/  FMUL.FTZ R75, R75, UR5 ;  /* 0x000000054b4b7c20 */ /* 0x000fe20008410000 */
[----:B------:R-:W-:Y:S01]  /*b1f0*/  ISETP.GE.AND P2, PT, R2, RZ, PT ;  /* 0x000000ff0200720c */ /* 0x000fe20003f46270 */
[C---:B------:R-:W-:Y:S01]  /*b200*/  VIADD R25, R0.reuse, 0xffffffd0 ;  /* 0xffffffd000197836 */ /* 0x040fe20000000000 */
[----:B------:R-:W-:Y:S01]  /*b210*/  IADD3 R24, R0, -0x29, RZ ;  /* 0xffffffd700187810 */ /* 0x000fe20007ffe0ff */
[----:B------:R-:W-:Y:S01]  /*b220*/  FMUL.FTZ R80, R80, UR5 ;  /* 0x0000000550507c20 */ /* 0x000fe20008410000 */
[----:B------:R-:W-:Y:S03]  /*b230*/  FMUL.FTZ R86, R86, UR5 ;  /* 0x0000000556567c20 */ /* 0x000fe60008410000 */
[----:B------:R1:W-:Y:S01]  /*b240*/  MUFU.TANH R232, R35 ;  /* 0x0000002300e87308 */ /* 0x0003e20000002400 */
[----:B--2---:R-:W-:Y:S01]  /*b250*/  FMUL.FTZ R34, R48, UR5 ;  /* 0x0000000530227c20 */ /* 0x004fe20008410000 */
[----:B------:R-:W-:Y:S01]  /*b260*/  FMUL.FTZ R68, R68, UR5 ;  /* 0x0000000544447c20 */ /* 0x000fe20008410000 */
[----:B------:R-:W-:Y:S01]  /*b270*/  FMUL.FTZ R82, R82, UR5 ;  /* 0x0000000552527c20 */ /* 0x000fe20008410000 */
[----:B------:R-:W-:Y:S01]  /*b280*/  @!P3 IADD3 R12, -R0, -0x8, RZ ;  /* 0xfffffff8000cb810 */ /* 0x000fe20007ffe1ff */
[----:B------:R-:W-:Y:S01]  /*b290*/  FMUL.FTZ R88, R88, UR5 ;  /* 0x0000000558587c20 */ /* 0x000fe20008410000 */
[----:B------:R-:W-:Y:S01]  /*b2a0*/  @!P5 IADD3 R8, -R0, -0x40, RZ ;  /* 0xffffffc00008d810 */ /* 0x000fe20007ffe1ff */
[----:B------:R-:W-:Y:S03]  /*b2b0*/  FMUL.FTZ R60, R60, UR5 ;  /* 0x000000053c3c7c20 */ /* 0x000fe60008410000 */
[----:B------:R-:W-:Y:S01]  /*b2c0*/  MUFU.TANH R242, R37 ;  /* 0x0000002500f27308 */ /* 0x000fe20000002400 */
[----:B------:R-:W-:Y:S01]  /*b2d0*/  I2FP.F32.S32 R12, R12 ;  /* 0x0000000c000c7245 */ /* 0x000fe20000201400 */
[----:B------:R-:W-:Y:S01]  /*b2e0*/  FMUL.FTZ R74, R74, UR5 ;  /* 0x000000054a4a7c20 */ /* 0x000fe20008410000 */
[----:B------:R-:W-:Y:S01]  /*b2f0*/  @!P2 IADD3 R2, -R0, -0x17, RZ ;  /* 0xffffffe90002a810 */ /* 0x000fe20007ffe1ff */
[----:B------:R-:W-:Y:S01]  /*b300*/  FMUL.FTZ R22, R22, UR5 ;  /* 0x0000000516167c20 */ /* 0x000fe20008410000 */
[----:B------:R-:W-:Y:S01]  /*b310*/  ISETP.GE.AND P2, PT, R5, RZ, PT ;  /* 0x000000ff0500720c */ /* 0x000fe20003f46270 */
[----:B------:R-:W-:Y:S01]  /*b320*/  FMUL.FTZ R21, R21, UR5 ;  /* 0x0000000515157c20 */ /* 0x000fe20008410000 */
[----:B------:R-:W-:Y:S03]  /*b330*/  I2FP.F32.S32 R8, R8 ;  /* 0x0000000800087245 */ /* 0x000fe60000201400 */
[----:B------:R2:W-:Y:S01]  /*b340*/  MUFU.TANH R44, R64 ;  /* 0x00000040002c7308 */ /* 0x0005e20000002400 */
[----:B-1----:R-:W-:Y:S01]  /*b350*/  FMUL.FTZ R35, R66, UR5 ;  /* 0x0000000542237c20 */ /* 0x002fe20008410000 */
[----:B------:R-:W-:Y:S01]  /*b360*/  FMUL.FTZ R77, R77, UR5 ;  /* 0x000000054d4d7c20 */ /* 0x000fe20008410000 */
[----:B------:R-:W-:Y:S01]  /*b370*/  IADD3 R29, R0, -0x71, RZ ;  /* 0xffffff8f001d7810 */ /* 0x000fe20007ffe0ff */
[CC--:B------:R-:W-:Y:S01]  /*b380*/  FFMA.FTZ R211, R8.reuse, -R132.reuse, R211 ;  /* 0x8000008408d37223 */ /* 0x0c0fe200000100d3 */
[-C--:B------:R-:W-:Y:S01]  /*b390*/  FFMA.FTZ R224, R8, -R132.reuse, R224 ;  /* 0x8000008408e07223 */ /* 0x080fe200000100e0 */
[C---:B------:R-:W-:Y:S02]  /*b3a0*/  VIADD R8, R0.reuse, 0x30 ;  /* 0x0000003000087836 */ /* 0x040fe40000000000 */
[----:B------:R-:W-:Y:S02]  /*b3b0*/  FMUL.FTZ R85, R85, UR5 ;  /* 0x0000000555557c20 */ /* 0x000fe40008410000 */
[----:B------:R-:W-:Y:S01]  /*b3c0*/  MUFU.TANH R15, R73 ;  /* 0x00000049000f7308 */ /* 0x000fe20000002400 */
[C---:B------:R-:W-:Y:S01]  /*b3d0*/  VIADD R26, R0.reuse, 0xffffffc8 ;  /* 0xffffffc8001a7836 */ /* 0x040fe20000000000 */
[----:B------:R-:W-:Y:S01]  /*b3e0*/  @!P2 IADD3 R5, -R0, -0xf, RZ ;  /* 0xfffffff10005a810 */ /* 0x000fe20007ffe1ff */
[----:B------:R-:W-:Y:S01]  /*b3f0*/  FMUL.FTZ R99, R99, UR5 ;  /* 0x0000000563637c20 */ /* 0x000fe20008410000 */
[----:B------:R-:W-:Y:S01]  /*b400*/  ISETP.GE.AND P1, PT, R8, RZ, PT ;  /* 0x000000ff0800720c */ /* 0x000fe20003f26270 */
[----:B------:R-:W-:Y:S01]  /*b410*/  FMUL.FTZ R97, R97, UR5 ;  /* 0x0000000561617c20 */ /* 0x000fe20008410000 */
[----:B------:R-:W-:Y:S01]  /*b420*/  I2FP.F32.S32 R5, R5 ;  /* 0x0000000500057245 */ /* 0x000fe20000201400 */
[----:B------:R-:W-:Y:S03]  /*b430*/  FMUL.FTZ R33, R33, UR5 ;  /* 0x0000000521217c20 */ /* 0x000fe60008410000 */
[----:B------:R-:W-:Y:S01]  /*b440*/  MUFU.TANH R40, R81 ;  /* 0x0000005100287308 */ /* 0x000fe20000002400 */
[-C--:B--2---:R-:W-:Y:S01]  /*b450*/  FFMA.FTZ R64, R12, -R132.reuse, R172 ;  /* 0x800000840c407223 */ /* 0x084fe200000100ac */
[----:B------:R-:W-:Y:S01]  /*b460*/  FMUL.FTZ R32, R32, UR5 ;  /* 0x0000000520207c20 */ /* 0x000fe20008410000 */
[CC--:B------:R-:W-:Y:S01]  /*b470*/  FFMA.FTZ R183, R5.reuse, -R132.reuse, R57 ;  /* 0x8000008405b77223 */ /* 0x0c0fe20000010039 */
[----:B------:R-:W-:Y:S01]  /*b480*/  FFMA.FTZ R175, R5, -R132, R63 ;  /* 0x8000008405af7223 */ /* 0x000fe2000001003f */
[----:B------:R-:W-:Y:S02]  /*b490*/  VIADD R5, R0, 0xffffffff ;  /* 0xffffffff00057836 */ /* 0x000fe40000000000 */
[----:B------:R-:W-:Y:S01]  /*b4a0*/  FMUL.FTZ R50, R50, UR5 ;  /* 0x0000000532327c20 */ /* 0x000fe20008410000 */
[C---:B------:R-:W-:Y:S02]  /*b4b0*/  VIADD R27, R0.reuse, 0xffffff90 ;  /* 0xffffff90001b7836 */ /* 0x040fe40000000000 */
[----:B------:R-:W-:Y:S01]  /*b4c0*/  MUFU.TANH R38, R90 ;  /* 0x0000005a00267308 */ /* 0x000fe20000002400 */
[----:B------:R-:W-:Y:S01]  /*b4d0*/  @!P1 IADD3 R8, -R0, -0x30, RZ ;  /* 0xffffffd000089810 */ /* 0x000fe20007ffe1ff */
[----:B------:R-:W-:Y:S01]  /*b4e0*/  FMUL.FTZ R36, R36, UR5 ;  /* 0x0000000524247c20 */ /* 0x000fe20008410000 */
[----:B------:R-:W-:Y:S01]  /*b4f0*/  ISETP.GE.AND P1, PT, R3, RZ, PT ;  /* 0x000000ff0300720c */ /* 0x000fe20003f26270 */
[----:B------:R-:W-:Y:S01]  /*b500*/  FMUL.FTZ R94, R94, UR5 ;  /* 0x000000055e5e7c20 */ /* 0x000fe20008410000 */
[----:B------:R-:W-:Y:S01]  /*b510*/  I2FP.F32.S32 R8, R8 ;  /* 0x0000000800087245 */ /* 0x000fe20000201400 */
[----:B------:R-:W-:Y:S01]  /*b520*/  FMUL.FTZ R39, R39, UR5 ;  /* 0x0000000527277c20 */ /* 0x000fe20008410000 */
[----:B------:R-:W-:Y:S03]  /*b530*/  FMUL.FTZ R46, R55, UR5 ;  /* 0x00000005372e7c20 */ /* 0x000fe60008410000 */
[----:B------:R-:W-:Y:S01]  /*b540*/  MUFU.TANH R19, R19 ;  /* 0x0000001300137308 */ /* 0x000fe20000002400 */
[----:B------:R-:W-:Y:S02]  /*b550*/  VIADD R28, R0, 0xffffff88 ;  /* 0xffffff88001c7836 */ /* 0x000fe40000000000 */
[CC--:B------:R-:W-:Y:S01]  /*b560*/  FFMA.FTZ R226, R8.reuse, -R132.reuse, R226 ;  /* 0x8000008408e27223 */ /* 0x0c0fe200000100e2 */
[-C--:B------:R-:W-:Y:S01]  /*b570*/  FFMA.FTZ R218, R8, -R132.reuse, R218 ;  /* 0x8000008408da7223 */ /* 0x080fe200000100da */
[----:B------:R-:W-:Y:S02]  /*b580*/  VIADD R8, R0, 0x1f ;  /* 0x0000001f00087836 */ /* 0x000fe40000000000 */
[----:B------:R-:W-:Y:S01]  /*b590*/  FMUL.FTZ R96, R96, UR5 ;  /* 0x0000000560607c20 */ /* 0x000fe20008410000 */
[C---:B------:R-:W-:Y:S02]  /*b5a0*/  VIADD R31, R0.reuse, 0xffffffcf ;  /* 0xffffffcf001f7836 */ /* 0x040fe40000000000 */
[----:B------:R-:W-:Y:S01]  /*b5b0*/  FMUL.FTZ R41, R53, UR5 ;  /* 0x0000000535297c20 */ /* 0x000fe20008410000 */
[----:B------:R-:W-:Y:S01]  /*b5c0*/  MUFU.TANH R17, R69 ;  /* 0x0000004500117308 */ /* 0x000fe20000002400 */
[C---:B------:R-:W-:Y:S01]  /*b5d0*/  @!P1 IADD3 R3, -R0.reuse, -0x27, RZ ;  /* 0xffffffd900039810 */ /* 0x040fe20007ffe1ff */
[----:B------:R-:W-:Y:S01]  /*b5e0*/  VIADD R30, R0, 0xffffff87 ;  /* 0xffffff87001e7836 */ /* 0x000fe20000000000 */
[----:B------:R-:W-:Y:S01]  /*b5f0*/  ISETP.GE.AND P1, PT, R8, RZ, PT ;  /* 0x000000ff0800720c */ /* 0x000fe20003f26270 */
[----:B------:R-:W-:Y:S01]  /*b600*/  FMUL.FTZ R92, R92, UR5 ;  /* 0x000000055c5c7c20 */ /* 0x000fe20008410000 */
[----:B------:R-:W-:Y:S01]  /*b610*/  I2FP.F32.S32 R3, R3 ;  /* 0x0000000300037245 */ /* 0x000fe20000201400 */
[----:B------:R-:W-:Y:S01]  /*b620*/  FMUL.FTZ R98, R98, UR5 ;  /* 0x0000000562627c20 */ /* 0x000fe20008410000 */
[----:B------:R-:W-:Y:S03]  /*b630*/  FMUL.FTZ R47, R54, UR5 ;  /* 0x00000005362f7c20 */ /* 0x000fe60008410000 */
[----:B------:R1:W-:Y:S01]  /*b640*/  MUFU.TANH R48, R70 ;  /* 0x0000004600307308 */ /* 0x0003e20000002400 */
[----:B------:R-:W-:Y:S01]  /*b650*/  FMUL.FTZ R42, R67, UR5 ;  /* 0x00000005432a7c20 */ /* 0x000fe20008410000 */
[CC--:B------:R-:W-:Y:S01]  /*b660*/  FFMA.FTZ R214, R3.reuse, -R132.reuse, R214 ;  /* 0x8000008403d67223 */ /* 0x0c0fe200000100d6 */
[----:B------:R-:W-:Y:S01]  /*b670*/  FFMA.FTZ R223, R3, -R132, R223 ;  /* 0x8000008403df7223 */ /* 0x000fe200000100df */
[----:B------:R-:W-:Y:S02]  /*b680*/  VIADD R3, R0, 0x18 ;  /* 0x0000001800037836 */ /* 0x000fe40000000000 */
[----:B------:R-:W-:Y:S01]  /*b690*/  FMUL.FTZ R95, R95, UR5 ;  /* 0x000000055f5f7c20 */ /* 0x000fe20008410000 */
[----:B------:R-:W-:Y:S01]  /*b6a0*/  FMUL.FTZ R65, R65, UR5 ;  /* 0x0000000541417c20 */ /* 0x000fe20008410000 */
[----:B------:R-:W-:Y:S02]  /*b6b0*/  FMUL.FTZ R84, R84, UR5 ;  /* 0x0000000554547c20 */ /* 0x000fe40008410000 */
[----:B------:R-:W2:Y:S01]  /*b6c0*/  MUFU.TANH R14, R72 ;  /* 0x00000048000e7308 */ /* 0x000ea20000002400 */
[----:B------:R-:W-:Y:S02]  /*b6d0*/  @!P1 IADD3 R8, -R0, -0x1f, RZ ;  /* 0xffffffe100089810 */ /* 0x000fe40007ffe1ff */
[----:B------:R-:W-:Y:S02]  /*b6e0*/  ISETP.GE.AND P1, PT, R3, RZ, PT ;  /* 0x000000ff0300720c */ /* 0x000fe40003f26270 */
[----:B------:R-:W-:Y:S05]  /*b6f0*/  I2FP.F32.S32 R8, R8 ;  /* 0x0000000800087245 */ /* 0x000fea0000201400 */
[----:B------:R-:W-:Y:S01]  /*b700*/  MUFU.TANH R13, R78 ;  /* 0x0000004e000d7308 */ /* 0x000fe20000002400 */
[-C--:B-1----:R-:W-:Y:S01]  /*b710*/  FFMA.FTZ R70, R6, -R132.reuse, R229 ;  /* 0x8000008406467223 */ /* 0x082fe200000100e5 */
[CC--:B------:R-:W-:Y:S01]  /*b720*/  FFMA.FTZ R213, R8.reuse, -R132.reuse, R213 ;  /* 0x8000008408d57223 */ /* 0x0c0fe200000100d5 */
[-C--:B------:R-:W-:Y:S07]  /*b730*/  FFMA.FTZ R207, R8, -R132.reuse, R207 ;  /* 0x8000008408cf7223 */ /* 0x080fee00000100cf */
[----:B------:R-:W-:Y:S01]  /*b740*/  MUFU.TANH R79, R79 ;  /* 0x0000004f004f7308 */ /* 0x000fe20000002400 */
[----:B--2---:R-:W-:Y:S01]  /*b750*/  FFMA.FTZ R172, R6, -R132, R14 ;  /* 0x8000008406ac7223 */ /* 0x004fe2000001000e */
[----:B------:R-:W-:Y:S02]  /*b760*/  @!P1 IADD3 R3, -R0, -0x18, RZ ;  /* 0xffffffe800039810 */ /* 0x000fe40007ffe1ff */
[----:B------:R-:W-:Y:S02]  /*b770*/  ISETP.GE.AND P1, PT, R4, RZ, PT ;  /* 0x000000ff0400720c */ /* 0x000fe40003f26270 */
[----:B------:R-:W-:Y:S04]  /*b780*/  I2FP.F32.S32 R8, R3 ;  /* 0x0000000300087245 */ /* 0x000fe80000201400 */
[----:B------:R1:W-:Y:S01]  /*b790*/  MUFU.TANH R73, R76 ;  /* 0x0000004c00497308 */ /* 0x0003e20000002400 */
[----:B------:R-:W-:Y:S01]  /*b7a0*/  I2FP.F32.S32 R3, R2 ;  /* 0x0000000200037245 */ /* 0x000fe20000201400 */
[----:B------:R-:W-:Y:S02]  /*b7b0*/  VIADD R2, R0, 0x7 ;  /* 0x0000000700027836 */ /* 0x000fe40000000000 */
[CC--:B------:R-:W-:Y:S01]  /*b7c0*/  FFMA.FTZ R202, R8.reuse, -R132.reuse, R202 ;  /* 0x8000008408ca7223 */ /* 0x0c0fe200000100ca */
[----:B------:R-:W-:Y:S01]  /*b7d0*/  FFMA.FTZ R206, R8, -R132, R58 ;  /* 0x8000008408ce7223 */ /* 0x000fe2000001003a */
[C---:B------:R-:W-:Y:S01]  /*b7e0*/  IADD3 R14, R0.reuse, -0x59, RZ ;  /* 0xffffffa7000e7810 */ /* 0x040fe20007ffe0ff */
[----:B------:R-:W2:Y:S03]  /*b7f0*/  LDSM.16.M88.4 R8, [R192] ;  /* 0x00000000c008783b */ /* 0x000ea60000000200 */
[----:B------:R-:W3:Y:S01]  /*b800*/  MUFU.TANH R83, R83 ;  /* 0x0000005300537308 */ /* 0x000ee20000002400 */
[----:B------:R-:W-:Y:S02]  /*b810*/  @!P1 IADD3 R4, -R0, -0x10, RZ ;  /* 0xfffffff000049810 */ /* 0x000fe40007ffe1ff */
[----:B------:R-:W-:Y:S02]  /*b820*/  ISETP.GE.AND P1, PT, R2, RZ, PT ;  /* 0x000000ff0200720c */ /* 0x000fe40003f26270 */
[----:B------:R-:W-:Y:S05]  /*b830*/  I2FP.F32.S32 R4, R4 ;  /* 0x0000000400047245 */ /* 0x000fea0000201400 */
[----:B------:R4:W-:Y:S01]  /*b840*/  MUFU.TANH R81, R87 ;  /* 0x0000005700517308 */ /* 0x0009e20000002400 */
[-C--:B-1----:R-:W-:Y:S01]  /*b850*/  FFMA.FTZ R76, R6, -R132.reuse, R18 ;  /* 0x80000084064c7223 */ /* 0x082fe20000010012 */
[CC--:B------:R-:W-:Y:S01]  /*b860*/  FFMA.FTZ R201, R4.reuse, -R132.reuse, R56 ;  /* 0x8000008404c97223 */ /* 0x0c0fe20000010038 */
[----:B------:R-:W-:Y:S01]  /*b870*/  FFMA.FTZ R181, R4, -R132, R62 ;  /* 0x8000008404b57223 */ /* 0x000fe2000001003e */
[C---:B------:R-:W-:Y:S01]  /*b880*/  IADD3 R4, R0.reuse, -0x41, RZ ;  /* 0xffffffbf00047810 */ /* 0x040fe20007ffe0ff */
[----:B------:R-:W-:Y:S05]  /*b890*/  VIADD R18, R0, 0xffffffdf ;  /* 0xffffffdf00127836 */ /* 0x000fea0000000000 */
[----:B------:R-:W-:Y:S01]  /*b8a0*/  MUFU.TANH R37, R91 ;  /* 0x0000005b00257308 */ /* 0x000fe20000002400 */
[----:B------:R-:W-:Y:S02]  /*b8b0*/  ISETP.GE.AND P2, PT, R4, RZ, PT ;  /* 0x000000ff0400720c */ /* 0x000fe40003f46270 */
[----:B------:R-:W-:Y:S02]  /*b8c0*/  @!P1 IADD3 R2, -R0, -0x7, RZ ;  /* 0xfffffff900029810 */ /* 0x000fe40007ffe1ff */
[----:B------:R-:W-:Y:S02]  /*b8d0*/  ISETP.GE.AND P1, PT, R5, RZ, PT ;  /* 0x000000ff0500720c */ /* 0x000fe40003f26270 */
[----:B------:R-:W-:Y:S03]  /*b8e0*/  I2FP.F32.S32 R2, R2 ;  /* 0x0000000200027245 */ /* 0x000fe60000201400 */
[----:B------:R-:W-:Y:S02]  /*b8f0*/  MUFU.TANH R212, R89 ;  /* 0x0000005900d47308 */ /* 0x000fe40000002400 */
[----:B------:R-:W-:Y:S02]  /*b900*/  FFMA.FTZ R78, R2, -R132, R173 ;  /* 0x80000084024e7223 */ /* 0x000fe400000100ad */
[C---:B------:R-:W-:Y:S06]  /*b910*/  @!P2 IADD3 R4, -R0.reuse, 0x41, RZ ;  /* 0x000000410004a810 */ /* 0x040fec0007ffe1ff */
[----:B------:R1:W-:Y:S01]  /*b920*/  MUFU.TANH R90, R93 ;  /* 0x0000005d005a7308 */ /* 0x0003e20000002400 */
[----:B------:R-:W-:Y:S02]  /*b930*/  I2FP.F32.S32 R4, R4 ;  /* 0x0000000400047245 */ /* 0x000fe40000201400 */
[----:B------:R-:W-:Y:S01]  /*b940*/  @!P1 IADD3 R5, -R0, 0x1, RZ ;  /* 0x0000000100059810 */ /* 0x000fe20007ffe1ff */
[-C--:B--2---:R-:W-:Y:S06]  /*b950*/  HMMA.16816.F32 R100, R176, R8.reuse, R100 ;  /* 0x00000008b064723c */ /* 0x084fec0000001864 */
[----:B------:R-:W2:Y:S01]  /*b960*/  MUFU.TANH R182, R45 ;  /* 0x0000002d00b67308 */ /* 0x000ea20000002400 */
[CC--:B----4-:R-:W-:Y:S01]  /*b970*/  FFMA.FTZ R87, R4.reuse, -R132.reuse, R17 ;  /* 0x8000008404577223 */ /* 0x0d0fe20000010011 */
[----:B------:R-:W-:Y:S03]  /*b980*/  I2FP.F32.S32 R5, R5 ;  /* 0x0000000500057245 */ /* 0x000fe60000201400 */
[-C--:B---3--:R-:W-:Y:S01]  /*b990*/  FFMA.FTZ R83, R4, -R132.reuse, R83 ;  /* 0x8000008404537223 */ /* 0x088fe20000010053 */
[C---:B------:R-:W-:Y:S04]  /*b9a0*/  HMMA.16816.F32 R104, R184.reuse, R8, R104 ;  /* 0x00000008b868723c */ /* 0x040fe80000001868 */
[----:B------:R-:W3:Y:S01]  /*b9b0*/  MUFU.TANH R59, R59 ;  /* 0x0000003b003b7308 */ /* 0x000ee20000002400 */
[-C--:B-1----:R-:W-:Y:S01]  /*b9c0*/  FFMA.FTZ R93, R6, -R132.reuse, R13 ;  /* 0x80000084065d7223 */ /* 0x082fe2000001000d */
[CC--:B------:R-:W-:Y:S01]  /*b9d0*/  FFMA.FTZ R69, R5.reuse, -R132.reuse, R230 ;  /* 0x8000008405457223 */ /* 0x0c0fe200000100e6 */
[CC--:B------:R-:W-:Y:S01]  /*b9e0*/  FFMA.FTZ R66, R5.reuse, -R132.reuse, R19 ;  /* 0x8000008405427223 */ /* 0x0c0fe20000010013 */
[CC--:B------:R-:W-:Y:S01]  /*b9f0*/  FFMA.FTZ R91, R5.reuse, -R132.reuse, R15 ;  /* 0x80000084055b7223 */ /* 0x0c0fe2000001000f */
[-C--:B------:R-:W-:Y:S05]  /*ba00*/  HMMA.16816.F32 R108, R184, R10.reuse, R108 ;  /* 0x0000000ab86c723c */ /* 0x080fea000000186c */
[----:B------:R-:W1:Y:S01]  /*ba10*/  MUFU.TANH R61, R61 ;  /* 0x0000003d003d7308 */ /* 0x000e620000002400 */
[-C--:B------:R-:W-:Y:S01]  /*ba20*/  FFMA.FTZ R89, R5, -R132.reuse, R79 ;  /* 0x8000008405597223 */ /* 0x080fe2000001004f */
[CC--:B--2---:R-:W-:Y:S01]  /*ba30*/  FFMA.FTZ R182, R3.reuse, -R132.reuse, R182 ;  /* 0x8000008403b67223 */ /* 0x0c4fe200000100b6 */
[----:B------:R-:W2:Y:S01]  /*ba40*/  LDSM.16.M88.4 R4, [R191] ;  /* 0x00000000bf04783b */ /* 0x000ea20000000200 */
[----:B------:R-:W-:Y:S06]  /*ba50*/  DEPBAR.LE SB0, 0x0 ;  /* 0x000080000000791a */ /* 0x000fec0000000000 */
[----:B------:R-:W4:Y:S01]  /*ba60*/  MUFU.TANH R75, R75 ;  /* 0x0000004b004b7308 */ /* 0x000f220000002400 */
[C---:B------:R-:W-:Y:S01]  /*ba70*/  IADD3 R19, R0.reuse, -0x60, RZ ;  /* 0xffffffa000137810 */ /* 0x040fe20007ffe0ff */
[-C--:B---3--:R-:W-:Y:S08]  /*ba80*/  FFMA.FTZ R204, R3, -R132.reuse, R59 ;  /* 0x8000008403cc7223 */ /* 0x088ff0000001003b */
[----:B------:R-:W3:Y:S01]  /*ba90*/  MUFU.TANH R80, R80 ;  /* 0x0000005000507308 */ /* 0x000ee20000002400 */
[----:B------:R-:W-:Y:S01]  /*baa0*/  BAR.SYNC.DEFER_BLOCKING 0x0 ;  /* 0x0000000000007b1d */ /* 0x000fe20000010000 */
[----:B------:R-:W-:Y:S02]  /*bab0*/  VIADD R3, R0, 0xffffffb8 ;  /* 0xffffffb800037836 */ /* 0x000fe40000000000 */
[-C--:B-1----:R-:W-:Y:S01]  /*bac0*/  FFMA.FTZ R173, R2, -R132.reuse, R61 ;  /* 0x8000008402ad7223 */ /* 0x082fe2000001003d */
[----:B------:R-:W-:Y:S01]  /*bad0*/  VIADD R8, R0, 0xfffffff7 ;  /* 0xfffffff700087836 */ /* 0x000fe20000000000 */
[C---:B------:R-:W-:Y:S04]  /*bae0*/  HMMA.16816.F32 R112, R176.reuse, R10, R112 ;  /* 0x0000000ab070723c */ /* 0x040fe80000001870 */
[----:B------:R-:W1:Y:S01]  /*baf0*/  MUFU.TANH R86, R86 ;  /* 0x0000005600567308 */ /* 0x000e620000002400 */
[----:B------:R-:W-:Y:S01]  /*bb00*/  ISETP.GE.AND P1, PT, R3, RZ, PT ;  /* 0x000000ff0300720c */ /* 0x000fe20003f26270 */
[-C--:B----4-:R-:W-:Y:S01]  /*bb10*/  FFMA.FTZ R174, R2, -R132.reuse, R75 ;  /* 0x8000008402ae7223 */ /* 0x090fe2000001004b */
[----:B------:R-:W-:Y:S01]  /*bb20*/  VIADD R2, R0, 0xffffffc0 ;  /* 0xffffffc000027836 */ /* 0x000fe20000000000 */
[----:B------:R-:W-:Y:S06]  /*bb30*/  ISETP.GE.AND P4, PT, R8, RZ, PT ;  /* 0x000000ff0800720c */ /* 0x000fec0003f86270 */
[----:B------:R-:W-:Y:S01]  /*bb40*/  MUFU.TANH R241, R16 ;  /* 0x0000001000f17308 */ /* 0x000fe20000002400 */
[----:B------:R-:W-:Y:S01]  /*bb50*/  ISETP.GE.AND P3, PT, R2, RZ, PT ;  /* 0x000000ff0200720c */ /* 0x000fe20003f66270 */
[C---:B------:R-:W-:Y:S02]  /*bb60*/  VIADD R9, R0.reuse, 0xfffffff8 ;  /* 0xfffffff800097836 */ /* 0x040fe40000000000 */
[----:B------:R-:W-:Y:S01]  /*bb70*/  FMUL.FTZ R103, R103, UR5 ;  /* 0x0000000567677c20 */ /* 0x000fe20008410000 */
[----:B------:R-:W-:Y:S02]  /*bb80*/  VIADD R15, R0, 0xffffffe8 ;  /* 0xffffffe8000f7836 */ /* 0x000fe40000000000 */
[----:B------:R-:W-:Y:S01]  /*bb90*/  FMUL.FTZ R104, R104, UR5 ;  /* 0x0000000568687c20 */ /* 0x000fe20008410000 */
[C---:B------:R-:W-:Y:S01]  /*bba0*/  VIADD R10, R0.reuse, 0xffffffb0 ;  /* 0xffffffb0000a7836 */ /* 0x040fe20000000000 */
[C---:B------:R-:W-:Y:S01]  /*bbb0*/  @!P1 IADD3 R3, -R0.reuse, 0x48, RZ ;  /* 0x0000004800039810 */ /* 0x040fe20007ffe1ff */
[----:B------:R-:W4:Y:S01]  /*bbc0*/  MUFU.TANH R16, R68 ;  /* 0x0000004400107308 */ /* 0x000f220000002400 */
[----:B------:R-:W-:Y:S01]  /*bbd0*/  ISETP.GE.AND P2, PT, R9, RZ, PT ;  /* 0x000000ff0900720c */ /* 0x000fe20003f46270 */
[C---:B------:R-:W-:Y:S01]  /*bbe0*/  VIADD R13, R0.reuse, 0xffffffa8 ;  /* 0xffffffa8000d7836 */ /* 0x040fe20000000000 */
[----:B------:R-:W-:Y:S01]  /*bbf0*/  I2FP.F32.S32 R3, R3 ;  /* 0x0000000300037245 */ /* 0x000fe20000201400 */
[-C--:B--2---:R-:W-:Y:S03]  /*bc00*/  HMMA.16816.F32 R116, R176, R4.reuse, R116 ;  /* 0x00000004b074723c */ /* 0x084fe60000001874 */
[C---:B------:R-:W-:Y:S03]  /*bc10*/  @!P3 IADD3 R2, -R0.reuse, 0x40, RZ ;  /* 0x000000400002b810 */ /* 0x040fe60007ffe1ff */
[----:B------:R4:W-:Y:S01]  /*bc20*/  MUFU.TANH R205, R88 ;  /* 0x0000005800cd7308 */ /* 0x0009e20000002400 */
[CC--:B---3--:R-:W-:Y:S01]  /*bc30*/  FFMA.FTZ R80, R3.reuse, -R132.reuse, R80 ;  /* 0x8000008403507223 */ /* 0x0c8fe20000010050 */
[----:B-1----:R-:W-:Y:S03]  /*bc40*/  FFMA.FTZ R86, R3, -R132, R86 ;  /* 0x8000008403567223 */ /* 0x002fe60000010056 */
[C---:B------:R-:W-:Y:S01]  /*bc50*/  IADD3 R3, R0.reuse, -0x10, RZ ;  /* 0xfffffff000037810 */ /* 0x040fe20007ffe0ff */
[----:B------:R-:W-:Y:S01]  /*bc60*/  VIADD R11, R0, 0xffffffef ;  /* 0xffffffef000b7836 */ /* 0x000fe20000000000 */
[----:B------:R-:W-:Y:S01]  /*bc70*/  ISETP.GE.AND P5, PT, R10, RZ, PT ;  /* 0x000000ff0a00720c */ /* 0x000fe20003fa6270 */
[C---:B------:R-:W-:Y:S02]  /*bc80*/  HMMA.16816.F32 R120, R184.reuse, R4, R120 ;  /* 0x00000004b878723c */ /* 0x040fe40000001878 */
[----:B------:R-:W1:Y:S02]  /*bc90*/  MUFU.TANH R82, R82 ;  /* 0x0000005200527308 */ /* 0x000e640000002400 */
[----:B------:R-:W-:Y:S01]  /*bca0*/  ISETP.GE.AND P0, PT, R3, RZ, PT ;  /* 0x000000ff0300720c */ /* 0x000fe20003f06270 */
[----:B------:R-:W-:Y:S01]  /*bcb0*/  VIADD R17, R0, 0xffffffe0 ;  /* 0xffffffe000117836 */ /* 0x000fe20000000000 */
[----:B------:R-:W-:Y:S01]  /*bcc0*/  I2FP.F32.S32 R2, R2 ;  /* 0x0000000200027245 */ /* 0x000fe20000201400 */
[-C--:B------:R-:W-:Y:S05]  /*bcd0*/  HMMA.16816.F32 R124, R184, R6.reuse, R124 ;  /* 0x00000006b87c723c */ /* 0x080fea000000187c */
[----:B------:R-:W2:Y:S01]  /*bce0*/  MUFU.TANH R60, R60 ;  /* 0x0000003c003c7308 */ /* 0x000ea20000002400 */
[-C--:B----4-:R-:W-:Y:S01]  /*bcf0*/  FFMA.FTZ R88, R2, -R132.reuse, R16 ;  /* 0x8000008402587223 */ /* 0x090fe20000010010 */
[C---:B------:R-:W-:Y:S01]  /*bd00*/  VIADD R16, R0.reuse, 0xffffffe7 ;  /* 0xffffffe700107836 */ /* 0x040fe20000000000 */
[----:B------:R-:W-:Y:S01]  /*bd10*/  @!P4 IADD3 R8, -R0, 0x9, RZ ;  /* 0x000000090008c810 */ /* 0x000fe20007ffe1ff */
[----:B------:R-:W-:Y:S06]  /*bd20*/  HMMA.16816.F32 R128, R176, R6, R128 ;  /* 0x00000006b080723c */ /* 0x000fec0000001880 */
[----:B------:R-:W3:Y:S01]  /*bd30*/  MUFU.TANH R74, R74 ;  /* 0x0000004a004a7308 */ /* 0x000ee20000002400 */
[-C--:B-1----:R-:W-:Y:S01]  /*bd40*/  FFMA.FTZ R82, R2, -R132.reuse, R82 ;  /* 0x8000008402527223 */ /* 0x082fe20000010052 */
[C---:B------:R-:W-:Y:S03]  /*bd50*/  VIADD R2, R0.reuse, 0xffffffb7 ;  /* 0xffffffb700027836 */ /* 0x040fe60000000000 */
[----:B------:R-:W-:Y:S01]  /*bd60*/  @!P0 IADD3 R3, -R0, 0x10, RZ ;  /* 0x0000001000038810 */ /* 0x000fe20007ffe1ff */
[----:B------:R-:W-:Y:S01]  /*bd70*/  FMUL.FTZ R110, R110, UR5 ;  /* 0x000000056e6e7c20 */ /* 0x000fe20008410000 */
[----:B------:R-:W-:Y:S02]  /*bd80*/  ISETP.GE.AND P4, PT, R15, RZ, PT ;  /* 0x000000ff0f00720c */ /* 0x000fe40003f86270 */
[----:B------:R-:W-:Y:S01]  /*bd90*/  ISETP.GE.AND P0, PT, R16, RZ, PT ;  /* 0x000000ff1000720c */ /* 0x000fe20003f06270 */
[----:B------:R1:W-:Y:S01]  /*bda0*/  MUFU.TANH R235, R23 ;  /* 0x0000001700eb7308 */ /* 0x0003e20000002400 */
[-C--:B--2---:R-:W-:Y:S01]  /*bdb0*/  FFMA.FTZ R180, R12, -R132.reuse, R60 ;  /* 0x800000840cb47223 */ /* 0x084fe2000001003c */
[----:B------:R-:W-:Y:S01]  /*bdc0*/  ISETP.GE.AND P1, PT, R2, RZ, PT ;  /* 0x000000ff0200720c */ /* 0x000fe20003f26270 */
[----:B------:R-:W-:Y:S01]  /*bdd0*/  FMUL.FTZ R75, R71, UR5 ;  /* 0x00000005474b7c20 */ /* 0x000fe20008410000 */
[----:B------:R-:W-:Y:S01]  /*bde0*/  @!P2 IADD3 R9, -R0, 0x8, RZ ;  /* 0x000000080009a810 */ /* 0x000fe20007ffe1ff */
[----:B------:R-:W-:Y:S01]  /*bdf0*/  FMUL.FTZ R100, R100, UR5 ;  /* 0x0000000564647c20 */ /* 0x000fe20008410000 */
[----:B------:R-:W-:Y:S01]  /*be00*/  ISETP.GE.AND P2, PT, R13, RZ, PT ;  /* 0x000000ff0d00720c */ /* 0x000fe20003f46270 */
[----:B------:R-:W-:Y:S03]  /*be10*/  FMUL.FTZ R114, R114, UR5 ;  /* 0x0000000572727c20 */ /* 0x000fe60008410000 */
[----:B------:R2:W-:Y:S01]  /*be20*/  MUFU.TANH R244, R20 ;  /* 0x0000001400f47308 */ /* 0x0005e20000002400 */
[----:B---3--:R-:W-:Y:S01]  /*be30*/  FFMA.FTZ R74, R12, -R132, R74 ;  /* 0x800000840c4a7223 */ /* 0x008fe2000001004a */
[----:B------:R-:W-:Y:S01]  /*be40*/  VIADD R12, R0, 0xffffffaf ;  /* 0xffffffaf000c7836 */ /* 0x000fe20000000000 */
[----:B------:R-:W-:Y:S01]  /*be50*/  ISETP.GE.AND P6, PT, R11, RZ, PT ;  /* 0x000000ff0b00720c */ /* 0x000fe20003fc6270 */
[----:B------:R-:W-:Y:S01]  /*be60*/  FMUL.FTZ R107, R107, UR5 ;  /* 0x000000056b6b7c20 */ /* 0x000fe20008410000 */
[----:B------:R-:W-:Y:S01]  /*be70*/  @P4 LOP3.LUT R199, R199, 0x2, RZ, 0xfc, !PT ;  /* 0x00000002c7c74812 */ /* 0x000fe200078efcff */
[----:B------:R-:W-:Y:S01]  /*be80*/  FMUL.FTZ R112, R112, UR5 ;  /* 0x0000000570707c20 */ /* 0x000fe20008410000 */
[----:B------:R-:W-:Y:S03]  /*be90*/  ISETP.GE.AND P3, PT, R12, RZ, PT ;  /* 0x000000ff0c00720c */ /* 0x000fe60003f66270 */
[----:B------:R3:W-:Y:S01]  /*bea0*/  MUFU.TANH R234, R22 ;  /* 0x0000001600ea7308 */ /* 0x0007e20000002400 */
[C---:B-1----:R-:W-:Y:S01]  /*beb0*/  VIADD R23, R0.reuse, 0xffffffd8 ;  /* 0xffffffd800177836 */ /* 0x042fe20000000000 */
[----:B------:R-:W-:Y:S01]  /*bec0*/  @!P0 IADD3 R16, -R0, 0x19, RZ ;  /* 0x0000001900108810 */ /* 0x000fe20007ffe1ff */
[----:B------:R-:W-:Y:S01]  /*bed0*/  FMUL.FTZ R118, R118, UR5 ;  /* 0x0000000576767c20 */ /* 0x000fe20008410000 */
[----:B------:R-:W-:Y:S01]  /*bee0*/  @!P1 IADD3 R2, -R0, 0x49, RZ ;  /* 0x0000004900029810 */ /* 0x000fe20007ffe1ff */
[----:B------:R-:W-:Y:S01]  /*bef0*/  FMUL.FTZ R124, R124, UR5 ;  /* 0x000000057c7c7c20 */ /* 0x000fe20008410000 */
[----:B------:R-:W-:Y:S01]  /*bf00*/  ISETP.GE.AND P0, PT, R23, RZ, PT ;  /* 0x000000ff1700720c */ /* 0x000fe20003f06270 */
[----:B------:R-:W-:Y:S03]  /*bf10*/  FMUL.FTZ R109, R109, UR5 ;  /* 0x000000056d6d7c20 */ /* 0x000fe60008410000 */
[----:B------:R1:W-:Y:S01]  /*bf20*/  MUFU.TANH R246, R21 ;  /* 0x0000001500f67308 */ /* 0x0003e20000002400 */
[----:B--2---:R-:W-:Y:S01]  /*bf30*/  VIADD R20, R0, 0xffffff9f ;  /* 0xffffff9f00147836 */ /* 0x004fe20000000000 */
[----:B------:R-:W-:Y:S01]  /*bf40*/  ISETP.GE.AND P1, PT, R14, RZ, PT ;  /* 0x000000ff0e00720c */ /* 0x000fe20003f26270 */
[----:B------:R-:W-:Y:S01]  /*bf50*/  FMUL.FTZ R123, R123, UR5 ;  /* 0x000000057b7b7c20 */ /* 0x000fe20008410000 */
[----:B------:R-:W-:Y:S01]  /*bf60*/  @!P5 IADD3 R10, -R0, 0x50, RZ ;  /* 0x00000050000ad810 */ /* 0x000fe20007ffe1ff */
[----:B------:R-:W-:Y:S01]  /*bf70*/  FMUL.FTZ R102, R102, UR5 ;  /* 0x0000000566667c20 */ /* 0x000fe20008410000 */
[C---:B------:R-:W-:Y:S01]  /*bf80*/  @!P3 IADD3 R12, -R0.reuse, 0x51, RZ ;  /* 0x00000051000cb810 */ /* 0x040fe20007ffe1ff */
[----:B------:R-:W-:Y:S03]  /*bf90*/  FMUL.FTZ R5, R129, UR5 ;  /* 0x0000000581057c20 */ /* 0x000fe60008410000 */
[----:B------:R-:W-:Y:S01]  /*bfa0*/  MUFU.TANH R72, R77 ;  /* 0x0000004d00487308 */ /* 0x000fe20000002400 */
[C---:B------:R-:W-:Y:S01]  /*bfb0*/  @!P2 IADD3 R13, -R0.reuse, 0x58, RZ ;  /* 0x00000058000da810 */ /* 0x040fe20007ffe1ff */
[----:B---3--:R-:W-:Y:S01]  /*bfc0*/  VIADD R22, R0, 0xffffff97 ;  /* 0xffffff9700167836 */ /* 0x008fe20000000000 */
[----:B------:R-:W-:Y:S01]  /*bfd0*/  ISETP.GE.AND P5, PT, R18, RZ, PT ;  /* 0x000000ff1200720c */ /* 0x000fe20003fa6270 */
[----:B------:R-:W-:Y:S01]  /*bfe0*/  FMUL.FTZ R116, R116, UR5 ;  /* 0x0000000574747c20 */ /* 0x000fe20008410000 */
[----:B------:R-:W-:Y:S01]  /*bff0*/  LOP3.LUT P2, RZ, R199, 0x2, RZ, 0xc0, !PT ;  /* 0x00000002c7ff7812 */ /* 0x000fe2000784c0ff */
[----:B------:R-:W-:Y:S01]  /*c000*/  FMUL.FTZ R130, R130, UR5 ;  /* 0x0000000582827c20 */ /* 0x000fe20008410000 */
[----:B------:R-:W-:Y:S03]  /*c010*/  ISETP.GE.AND P4, PT, R19, RZ, PT ;  /* 0x000000ff1300720c */ /* 0x000fe60003f86270 */
[----:B------:R-:W2:Y:S01]  /*c020*/  MUFU.TANH R85, R85 ;  /* 0x0000005500557308 */ /* 0x000ea20000002400 */
[----:B------:R-:W-:Y:S01]  /*c030*/  ISETP.GE.AND P3, PT, R20, RZ, PT ;  /* 0x000000ff1400720c */ /* 0x000fe20003f66270 */
[C---:B-1----:R-:W-:Y:S01]  /*c040*/  VIADD R21, R0.reuse, 0xffffff98 ;  /* 0xffffff9800157836 */ /* 0x042fe20000000000 */
[----:B------:R-:W-:Y:S01]  /*c050*/  @!P6 IADD3 R11, -R0, 0x11, RZ ;  /* 0x00000011000be810 */ /* 0x000fe20007ffe1ff */
[----:B------:R-:W-:Y:S01]  /*c060*/  FMUL.FTZ R106, R106, UR5 ;  /* 0x000000056a6a7c20 */ /* 0x000fe20008410000 */
[----:B------:R-:W-:Y:S01]  /*c070*/  I2FP.F32.S32 R2, R2 ;  /* 0x0000000200027245 */ /* 0x000fe20000201400 */
[----:B------:R-:W-:Y:S01]  /*c080*/  FMUL.FTZ R128, R128, UR5 ;  /* 0x0000000580807c20 */ /* 0x000fe20008410000 */
[----:B------:R-:W-:Y:S03]  /*c090*/  ISETP.GE.AND P6, PT, R17, RZ, PT ;  /* 0x000000ff1100720c */ /* 0x000fe60003fc6270 */
[----:B------:R-:W1:Y:S01]  /*c0a0*/  MUFU.TANH R77, R99 ;  /* 0x00000063004d7308 */ /* 0x000e620000002400 */
[----:B------:R-:W-:Y:S01]  /*c0b0*/  LOP3.LUT R199, R199, 0xfffffffd, RZ, 0xc0, !PT ;  /* 0xfffffffdc7c77812 */ /* 0x000fe200078ec0ff */
[CC--:B------:R-:W-:Y:S01]  /*c0c0*/  FFMA.FTZ R71, R2.reuse, -R132.reuse, R40 ;  /* 0x8000008402477223 */ /* 0x0c0fe20000010028 */
[----:B------:R-:W-:Y:S01]  /*c0d0*/  FFMA.FTZ R81, R2, -R132, R81 ;  /* 0x8000008402517223 */ /* 0x000fe20000010051 */
[----:B------:R-:W-:Y:S01]  /*c0e0*/  I2FP.F32.S32 R2, R12 ;  /* 0x0000000c00027245 */ /* 0x000fe20000201400 */
[----:B------:R-:W-:Y:S01]  /*c0f0*/  FMUL.FTZ R105, R105, UR5 ;  /* 0x0000000569697c20 */ /* 0x000fe20008410000 */
[----:B------:R-:W-:Y:S01]  /*c100*/  @P0 LOP3.LUT R199, R199, 0x2, RZ, 0xfc, !PT ;  /* 0x00000002c7c70812 */ /* 0x000fe200078efcff */
[----:B------:R-:W-:Y:S03]  /*c110*/  FMUL.FTZ R111, R111, UR5 ;  /* 0x000000056f6f7c20 */ /* 0x000fe60008410000 */
[----:B------:R-:W3:Y:S01]  /*c120*/  MUFU.TANH R97, R97 ;  /* 0x0000006100617308 */ /* 0x000ee20000002400 */
[----:B------:R-:W-:Y:S01]  /*c130*/  @!P1 IADD3 R14, -R0, 0x59, RZ ;  /* 0x00000059000e9810 */ /* 0x000fe20007ffe1ff */
[-C--:B--2---:R-:W-:Y:S01]  /*c140*/  FFMA.FTZ R85, R2, -R132.reuse, R85 ;  /* 0x8000008402557223 */ /* 0x084fe20000010055 */
[C---:B------:R-:W-:Y:S01]  /*c150*/  @!P2 IADD3 R15, -R0.reuse, 0x18, RZ ;  /* 0x00000018000fa810 */ /* 0x040fe20007ffe1ff */
[----:B------:R-:W-:Y:S01]  /*c160*/  FMUL.FTZ R101, R101, UR5 ;  /* 0x0000000565657c20 */ /* 0x000fe20008410000 */
[C---:B------:R-:W-:Y:S01]  /*c170*/  @!P5 IADD3 R18, -R0.reuse, 0x21, RZ ;  /* 0x000000210012d810 */ /* 0x040fe20007ffe1ff */
[----:B------:R-:W-:Y:S01]  /*c180*/  FMUL.FTZ R115, R115, UR5 ;  /* 0x0000000573737c20 */ /* 0x000fe20008410000 */
[C---:B------:R-:W-:Y:S03]  /*c190*/  @!P4 IADD3 R19, -R0.reuse, 0x60, RZ ;  /* 0x000000600013c810 */ /* 0x040fe60007ffe1ff */
[----:B------:R-:W2:Y:S01]  /*c1a0*/  MUFU.TANH R103, R103 ;  /* 0x0000006700677308 */ /* 0x000ea20000002400 */
[----:B------:R-:W-:Y:S01]  /*c1b0*/  @!P3 IADD3 R20, -R0, 0x61, RZ ;  /* 0x000000610014b810 */ /* 0x000fe20007ffe1ff */
[----:B-1----:R-:W-:Y:S01]  /*c1c0*/  FFMA.FTZ R77, R2, -R132, R77 ;  /* 0x80000084024d7223 */ /* 0x002fe2000001004d */
[----:B------:R-:W-:Y:S01]  /*c1d0*/  ISETP.GE.AND P2, PT, R21, RZ, PT ;  /* 0x000000ff1500720c */ /* 0x000fe20003f46270 */
[----:B------:R-:W-:Y:S01]  /*c1e0*/  FMUL.FTZ R113, R113, UR5 ;  /* 0x0000000571717c20 */ /* 0x000fe20008410000 */
[----:B------:R-:W-:Y:S01]  /*c1f0*/  ISETP.GE.AND P1, PT, R22, RZ, PT ;  /* 0x000000ff1600720c */ /* 0x000fe20003f26270 */
[----:B------:R-:W-:Y:S01]  /*c200*/  FMUL.FTZ R119, R119, UR5 ;  /* 0x0000000577777c20 */ /* 0x000fe20008410000 */
[----:B------:R-:W-:Y:S03]  /*c210*/  ISETP.GE.AND P5, PT, R24, RZ, PT ;  /* 0x000000ff1800720c */ /* 0x000fe60003fa6270 */
[----:B------:R1:W-:Y:S01]  /*c220*/  MUFU.TANH R245, R33 ;  /* 0x0000002100f57308 */ /* 0x0003e20000002400 */
[----:B------:R-:W-:Y:S01]  /*c230*/  ISETP.GE.AND P4, PT, R25, RZ, PT ;  /* 0x000000ff1900720c */ /* 0x000fe20003f86270 */
[----:B------:R-:W-:Y:S01]  /*c240*/  FMUL.FTZ R108, R108, UR5 ;  /* 0x000000056c6c7c20 */ /* 0x000fe20008410000 */
[----:B------:R-:W-:Y:S01]  /*c250*/  LOP3.LUT P3, RZ, R199, 0x2, RZ, 0xc0, !PT ;  /* 0x00000002c7ff7812 */ /* 0x000fe2000786c0ff */
[----:B------:R-:W-:Y:S01]  /*c260*/  FMUL.FTZ R122, R122, UR5 ;  /* 0x000000057a7a7c20 */ /* 0x000fe20008410000 */
[----:B------:R-:W-:Y:S01]  /*c270*/  I2FP.F32.S32 R2, R14 ;  /* 0x0000000e00027245 */ /* 0x000fe20000201400 */
[----:B------:R-:W-:Y:S01]  /*c280*/  FMUL.FTZ R45, R52, UR5 ;  /* 0x00000005342d7c20 */ /* 0x000fe20008410000 */
[----:B------:R-:W-:Y:S03]  /*c290*/  @!P6 IADD3 R17, -R0, 0x20, RZ ;  /* 0x000000200011e810 */ /* 0x000fe60007ffe1ff */
[----:B------:R4:W-:Y:S01]  /*c2a0*/  MUFU.TANH R240, R32 ;  /* 0x0000002000f07308 */ /* 0x0009e20000002400 */
[----:B------:R-:W-:Y:S01]  /*c2b0*/  ISETP.GE.AND P0, PT, R26, RZ, PT ;  /* 0x000000ff1a00720c */ /* 0x000fe20003f06270 */
[CC--:B---3--:R-:W-:Y:S01]  /*c2c0*/  FFMA.FTZ R97, R2.reuse, -R132.reuse, R97 ;  /* 0x8000008402617223 */ /* 0x0c8fe20000010061 */
[-C--:B--2---:R-:W-:Y:S01]  /*c2d0*/  FFMA.FTZ R103, R2, -R132.reuse, R103 ;  /* 0x8000008402677223 */ /* 0x084fe20000010067 */
[----:B------:R-:W-:Y:S01]  /*c2e0*/  I2FP.F32.S32 R2, R17 ;  /* 0x0000001100027245 */ /* 0x000fe20000201400 */
[----:B------:R-:W-:Y:S01]  /*c2f0*/  FMUL.FTZ R120, R120, UR5 ;  /* 0x0000000578787c20 */ /* 0x000fe20008410000 */
[C---:B------:R-:W-:Y:S01]  /*c300*/  @!P2 IADD3 R21, -R0.reuse, 0x68, RZ ;  /* 0x000000680015a810 */ /* 0x040fe20007ffe1ff */
[----:B------:R-:W-:Y:S03]  /*c310*/  FMUL.FTZ R117, R117, UR5 ;  /* 0x0000000575757c20 */ /* 0x000fe60008410000 */
[----:B------:R2:W3:Y:S01]  /*c320*/  MUFU.TANH R43, R50 ;  /* 0x00000032002b7308 */ /* 0x0004e20000002400 */
[----:B-1----:R-:W-:Y:S01]  /*c330*/  FMUL.FTZ R33, R49, UR5 ;  /* 0x0000000531217c20 */ /* 0x002fe20008410000 */
[C---:B------:R-:W-:Y:S01]  /*c340*/  @!P1 IADD3 R22, -R0.reuse, 0x69, RZ ;  /* 0x0000006900169810 */ /* 0x040fe20007ffe1ff */
[----:B------:R-:W-:Y:S01]  /*c350*/  FMUL.FTZ R131, R131, UR5 ;  /* 0x0000000583837c20 */ /* 0x000fe20008410000 */
[C---:B------:R-:W-:Y:S01]  /*c360*/  @!P3 IADD3 R23, -R0.reuse, 0x28, RZ ;  /* 0x000000280017b810 */ /* 0x040fe20007ffe1ff */
[----:B------:R-:W-:Y:S01]  /*c370*/  FMUL.FTZ R127, R127, UR5 ;  /* 0x000000057f7f7c20 */ /* 0x000fe20008410000 */
[C---:B------:R-:W-:Y:S01]  /*c380*/  @!P5 IADD3 R24, -R0.reuse, 0x29, RZ ;  /* 0x000000290018d810 */ /* 0x040fe20007ffe1ff */
[----:B------:R-:W-:Y:S03]  /*c390*/  FMUL.FTZ R125, R125, UR5 ;  /* 0x000000057d7d7c20 */ /* 0x000fe60008410000 */
[----:B------:R-:W1:Y:S01]  /*c3a0*/  MUFU.TANH R243, R36 ;  /* 0x0000002400f37308 */ /* 0x000e620000002400 */
[C---:B----4-:R-:W-:Y:S01]  /*c3b0*/  VIADD R32, R0.reuse, 0xffffffc7 ;  /* 0xffffffc700207836 */ /* 0x050fe20000000000 */
[----:B------:R-:W-:Y:S02]  /*c3c0*/  @!P4 IADD3 R25, -R0, 0x30, RZ ;  /* 0x000000300019c810 */ /* 0x000fe40007ffe1ff */
[----:B------:R-:W-:Y:S02]  /*c3d0*/  I2FP.F32.S32 R3, R3 ;  /* 0x0000000300037245 */ /* 0x000fe40000201400 */
[----:B------:R-:W-:Y:S04]  /*c3e0*/  ISETP.GE.AND P6, PT, R27, RZ, PT ;  /* 0x000000ff1b00720c */ /* 0x000fe80003fc6270 */
[----:B------:R-:W4:Y:S01]  /*c3f0*/  MUFU.TANH R104, R104 ;  /* 0x0000006800687308 */ /* 0x000f220000002400 */
[----:B--2---:R-:W-:Y:S01]  /*c400*/  FMUL.FTZ R50, R51, UR5 ;  /* 0x0000000533327c20 */ /* 0x004fe20008410000 */
[-C--:B---3--:R-:W-:Y:S01]  /*c410*/  FFMA.FTZ R51, R2, -R132.reuse, R43 ;  /* 0x8000008402337223 */ /* 0x088fe2000001002b */
[----:B------:R-:W-:Y:S01]  /*c420*/  ISETP.GE.AND P2, PT, R28, RZ, PT ;  /* 0x000000ff1c00720c */ /* 0x000fe20003f46270 */
[-C--:B------:R-:W-:Y:S01]  /*c430*/  FFMA.FTZ R62, R3, -R132.reuse, R244 ;  /* 0x80000084033e7223 */ /* 0x080fe200000100f4 */
[----:B------:R-:W-:Y:S01]  /*c440*/  ISETP.GE.AND P3, PT, R29, RZ, PT ;  /* 0x000000ff1d00720c */ /* 0x000fe20003f66270 */
[-C--:B------:R-:W-:Y:S01]  /*c450*/  FFMA.FTZ R60, R3, -R132.reuse, R231 ;  /* 0x80000084033c7223 */ /* 0x080fe200000100e7 */
[----:B------:R-:W-:Y:S03]  /*c460*/  ISETP.GE.AND P5, PT, R31, RZ, PT ;  /* 0x000000ff1f00720c */ /* 0x000fe60003fa6270 */
[----:B------:R-:W2:Y:S01]  /*c470*/  MUFU.TANH R110, R110 ;  /* 0x0000006e006e7308 */ /* 0x000ea20000002400 */
[-C--:B-1----:R-:W-:Y:S01]  /*c480*/  FFMA.FTZ R53, R2, -R132.reuse, R243 ;  /* 0x8000008402357223 */ /* 0x082fe200000100f3 */
[----:B------:R-:W-:Y:S01]  /*c490*/  ISETP.GE.AND P4, PT, R32, RZ, PT ;  /* 0x000000ff2000720c */ /* 0x000fe20003f86270 */
[CC--:B------:R-:W-:Y:S01]  /*c4a0*/  FFMA.FTZ R205, R3.reuse, -R132.reuse, R205 ;  /* 0x8000008403cd7223 */ /* 0x0c0fe200000100cd */
[----:B------:R-:W-:Y:S01]  /*c4b0*/  ISETP.GE.AND P1, PT, R30, RZ, PT ;  /* 0x000000ff1e00720c */ /* 0x000fe20003f26270 */
[----:B------:R-:W-:Y:S01]  /*c4c0*/  FMUL.FTZ R43, R126, UR5 ;  /* 0x000000057e2b7c20 */ /* 0x000fe20008410000 */
[----:B------:R-:W-:Y:S04]  /*c4d0*/  @!P0 IADD3 R26, -R0, 0x38, RZ ;  /* 0x00000038001a8810 */ /* 0x000fe80007ffe1ff */
[----:B------:R-:W1:Y:S01]  /*c4e0*/  MUFU.TANH R94, R94 ;  /* 0x0000005e005e7308 */ /* 0x000e620000002400 */
[-C--:B----4-:R-:W-:Y:S01]  /*c4f0*/  FFMA.FTZ R104, R2, -R132.reuse, R104 ;  /* 0x8000008402687223 */ /* 0x090fe20000010068 */
[C---:B------:R-:W-:Y:S02]  /*c500*/  @!P6 IADD3 R27, -R0.reuse, 0x70, RZ ;  /* 0x00000070001be810 */ /* 0x040fe40007ffe1ff */
[C---:B------:R-:W-:Y:S02]  /*c510*/  @!P2 IADD3 R28, -R0.reuse, 0x78, RZ ;  /* 0x00000078001ca810 */ /* 0x040fe40007ffe1ff */
[----:B------:R-:W-:Y:S04]  /*c520*/  @!P3 IADD3 R29, -R0, 0x71, RZ ;  /* 0x00000071001db810 */ /* 0x000fe80007ffe1ff */
[----:B------:R-:W3:Y:S01]  /*c530*/  MUFU.TANH R100, R100 ;  /* 0x0000006400647308 */ /* 0x000ee20000002400 */
[-C--:B--2---:R-:W-:Y:S01]  /*c540*/  FFMA.FTZ R110, R2, -R132.reuse, R110 ;  /* 0x80000084026e7223 */ /* 0x084fe2000001006e */
[----:B------:R-:W-:Y:S02]  /*c550*/  I2FP.F32.S32 R2, R19 ;  /* 0x0000001300027245 */ /* 0x000fe40000201400 */
[C---:B------:R-:W-:Y:S02]  /*c560*/  @!P5 IADD3 R31, -R0.reuse, 0x31, RZ ;  /* 0x00000031001fd810 */ /* 0x040fe40007ffe1ff */
[C---:B------:R-:W-:Y:S04]  /*c570*/  @!P4 IADD3 R32, -R0.reuse, 0x39, RZ ;  /* 0x000000390020c810 */ /* 0x040fe80007ffe1ff */
[----:B------:R-:W2:Y:S01]  /*c580*/  MUFU.TANH R114, R114 ;  /* 0x0000007200727308 */ /* 0x000ea20000002400 */
[----:B-1----:R-:W-:Y:S01]  /*c590*/  FFMA.FTZ R94, R3, -R132, R94 ;  /* 0x80000084035e7223 */ /* 0x002fe2000001005e */
[----:B------:R-:W-:Y:S02]  /*c5a0*/  I2FP.F32.S32 R3, R16 ;  /* 0x0000001000037245 */ /* 0x000fe40000201400 */
[----:B------:R-:W-:Y:S02]  /*c5b0*/  @!P1 IADD3 R30, -R0, 0x79, RZ ;  /* 0x00000079001e9810 */ /* 0x000fe40007ffe1ff */
[----:B------:R-:W-:Y:S01]  /*c5c0*/  I2FP.F32.S32 R0, R13 ;  /* 0x0000000d00007245 */ /* 0x000fe20000201400 */
[CC--:B------:R-:W-:Y:S03]  /*c5d0*/  FFMA.FTZ R49, R3.reuse, -R132.reuse, R245 ;  /* 0x8000008403317223 */ /* 0x0c0fe600000100f5 */
[----:B------:R-:W1:Y:S01]  /*c5e0*/  MUFU.TANH R239, R39 ;  /* 0x0000002700ef7308 */ /* 0x000e620000002400 */
[CC--:B---3--:R-:W-:Y:S01]  /*c5f0*/  FFMA.FTZ R100, R2.reuse, -R132.reuse, R100 ;  /* 0x8000008402647223 */ /* 0x0c8fe20000010064 */
[----:B------:R-:W-:Y:S01]  /*c600*/  FFMA.FTZ R90, R3, -R132, R90 ;  /* 0x80000084035a7223 */ /* 0x000fe2000001005a */
[----:B------:R-:W-:Y:S02]  /*c610*/  I2FP.F32.S32 R9, R9 ;  /* 0x0000000900097245 */ /* 0x000fe40000201400 */
[----:B------:R-:W-:Y:S02]  /*c620*/  I2FP.F32.S32 R4, R28 ;  /* 0x0000001c00047245 */ /* 0x000fe40000201400 */
[----:B------:R-:W-:Y:S03]  /*c630*/  I2FP.F32.S32 R8, R8 ;  /* 0x0000000800087245 */ /* 0x000fe60000201400 */
[----:B------:R-:W3:Y:S01]  /*c640*/  MUFU.TANH R107, R107 ;  /* 0x0000006b006b7308 */ /* 0x000ee20000002400 */
[-C--:B--2---:R-:W-:Y:S01]  /*c650*/  FFMA.FTZ R114, R2, -R132.reuse, R114 ;  /* 0x8000008402727223 */ /* 0x084fe20000010072 */
[----:B------:R-:W-:Y:S01]  /*c660*/  I2FP.F32.S32 R2, R21 ;  /* 0x0000001500027245 */ /* 0x000fe20000201400 */
[CC--:B------:R-:W-:Y:S01]  /*c670*/  FFMA.FTZ R59, R9.reuse, -R132.reuse, R241 ;  /* 0x80000084093b7223 */ /* 0x0c0fe200000100f1 */
[CC--:B------:R-:W-:Y:S01]  /*c680*/  FFMA.FTZ R67, R9.reuse, -R132.reuse, R234 ;  /* 0x8000008409437223 */ /* 0x0c0fe200000100ea */
[-C--:B------:R-:W-:Y:S01]  /*c690*/  FFMA.FTZ R73, R9, -R132.reuse, R73 ;  /* 0x8000008409497223 */ /* 0x080fe20000010049 */
[CC--:B------:R-:W-:Y:S01]  /*c6a0*/  FFMA.FTZ R58, R8.reuse, -R132.reuse, R238 ;  /* 0x80000084083a7223 */ /* 0x0c0fe200000100ee */
[----:B------:R-:W-:Y:S03]  /*c6b0*/  I2FP.F32.S32 R11, R11 ;  /* 0x0000000b000b7245 */ /* 0x000fe60000201400 */
[----:B------:R-:W2:Y:S01]  /*c6c0*/  MUFU.TANH R112, R112 ;  /* 0x0000007000707308 */ /* 0x000ea20000002400 */
[-C--:B-1----:R-:W-:Y:S01]  /*c6d0*/  FFMA.FTZ R54, R3, -R132.reuse, R239 ;  /* 0x8000008403367223 */ /* 0x082fe200000100ef */
[CC--:B------:R-:W-:Y:S01]  /*c6e0*/  FFMA.FTZ R63, R8.reuse, -R132.reuse, R235 ;  /* 0x80000084083f7223 */ /* 0x0c0fe200000100eb */
[-C--:B------:R-:W-:Y:S01]  /*c6f0*/  FFMA.FTZ R72, R8, -R132.reuse, R72 ;  /* 0x8000008408487223 */ /* 0x080fe20000010048 */
[CC--:B------:R-:W-:Y:S01]  /*c700*/  FFMA.FTZ R61, R11.reuse, -R132.reuse, R246 ;  /* 0x800000840b3d7223 */ /* 0x0c0fe200000100f6 */
[C---:B------:R-:W-:Y:S01]  /*c710*/  FFMA.FTZ R57, R11.reuse, -R132, R232 ;  /* 0x800000840b397223 */ /* 0x040fe200000100e8 */
[----:B------:R-:W-:Y:S01]  /*c720*/  I2FP.F32.S32 R32, R32 ;  /* 0x0000002000207245 */ /* 0x000fe20000201400 */
[-C--:B------:R-:W-:Y:S03]  /*c730*/  FFMA.FTZ R212, R11, -R132.reuse, R212 ;  /* 0x800000840bd47223 */ /* 0x080fe600000100d4 */
[----:B------:R-:W1:Y:S01]  /*c740*/  MUFU.TANH R118, R118 ;  /* 0x0000007600767308 */ /* 0x000e620000002400 */
[----:B---3--:R-:W-:Y:S01]  /*c750*/  FFMA.FTZ R107, R3, -R132, R107 ;  /* 0x80000084036b7223 */ /* 0x008fe2000001006b */
[----:B------:R-:W-:Y:S02]  /*c760*/  I2FP.F32.S32 R3, R26 ;  /* 0x0000001a00037245 */ /* 0x000fe40000201400 */
[----:B------:R-:W-:Y:S02]  /*c770*/  I2FP.F32.S32 R10, R10 ;  /* 0x0000000a000a7245 */ /* 0x000fe40000201400 */
[----:B------:R-:W-:Y:S01]  /*c780*/  ISETP.GT.AND P6, PT, R200, RZ, PT ;  /* 0x000000ffc800720c */ /* 0x000fe20003fc4270 */
[CC--:B------:R-:W-:Y:S03]  /*c790*/  FFMA.FTZ R44, R3.reuse, -R132.reuse, R44 ;  /* 0x80000084032c7223 */ /* 0x0c0fe6000001002c */
[----:B------:R-:W3:Y:S01]  /*c7a0*/  MUFU.TANH R124, R124 ;  /* 0x0000007c007c7308 */ /* 0x000ee20000002400 */
[CC--:B--2---:R-:W-:Y:S01]  /*c7b0*/  FFMA.FTZ R112, R2.reuse, -R132.reuse, R112 ;  /* 0x8000008402707223 */ /* 0x0c4fe20000010070 */
[-C--:B------:R-:W-:Y:S01]  /*c7c0*/  FFMA.FTZ R48, R3, -R132.reuse, R48 ;  /* 0x8000008403307223 */ /* 0x080fe20000010030 */
[----:B------:R-:W-:Y:S07]  /*c7d0*/  LOP3.LUT P0, RZ, R199, 0x10, RZ, 0xc0, !PT ;  /* 0x00000010c7ff7812 */ /* 0x000fee000780c0ff */
[----:B------:R-:W2:Y:S01]  /*c7e0*/  MUFU.TANH R33, R33 ;  /* 0x0000002100217308 */ /* 0x000ea20000002400 */
[----:B-1----:R-:W-:Y:S01]  /*c7f0*/  FFMA.FTZ R118, R2, -R132, R118 ;  /* 0x8000008402767223 */ /* 0x002fe20000010076 */
[----:B------:R-:W-:Y:S08]  /*c800*/  I2FP.F32.S32 R2, R24 ;  /* 0x0000001800027245 */ /* 0x000ff00000201400 */
[----:B------:R-:W1:Y:S01]  /*c810*/  MUFU.TANH R46, R46 ;  /* 0x0000002e002e7308 */ /* 0x000e620000002400 */
[----:B---3--:R-:W-:Y:S01]  /*c820*/  FFMA.FTZ R124, R3, -R132, R124 ;  /* 0x80000084037c7223 */ /* 0x008fe2000001007c */
[----:B------:R-:W-:Y:S08]  /*c830*/  I2FP.F32.S32 R3, R30 ;  /* 0x0000001e00037245 */ /* 0x000ff00000201400 */
[----:B------:R-:W3:Y:S01]  /*c840*/  MUFU.TANH R109, R109 ;  /* 0x0000006d006d7308 */ /* 0x000ee20000002400 */
[CC--:B--2---:R-:W-:Y:S09]  /*c850*/  FFMA.FTZ R33, R2.reuse, -R132.reuse, R33 ;  /* 0x8000008402217223 */ /* 0x0c4ff20000010021 */
[----:B------:R-:W2:Y:S01]  /*c860*/  MUFU.TANH R123, R123 ;  /* 0x0000007b007b7308 */ /* 0x000ea20000002400 */
[CC--:B-1----:R-:W-:Y:S09]  /*c870*/  FFMA.FTZ R46, R2.reuse, -R132.reuse, R46 ;  /* 0x80000084022e7223 */ /* 0x0c2ff2000001002e */
[----:B------:R-:W1:Y:S01]  /*c880*/  MUFU.TANH R96, R96 ;  /* 0x0000006000607308 */ /* 0x000e620000002400 */
[CC--:B---3--:R-:W-:Y:S09]  /*c890*/  FFMA.FTZ R109, R2.reuse, -R132.reuse, R109 ;  /* 0x80000084026d7223 */ /* 0x0c8ff2000001006d */
[----:B------:R-:W3:Y:S01]  /*c8a0*/  MUFU.TANH R102, R102 ;  /* 0x0000006600667308 */ /* 0x000ee20000002400 */
[-C--:B--2---:R-:W-:Y:S01]  /*c8b0*/  FFMA.FTZ R123, R2, -R132.reuse, R123 ;  /* 0x80000084027b7223 */ /* 0x084fe2000001007b */
[----:B------:R-:W-:Y:S08]  /*c8c0*/  I2FP.F32.S32 R2, R27 ;  /* 0x0000001b00027245 */ /* 0x000ff00000201400 */
[----:B------:R2:W-:Y:S01]  /*c8d0*/  MUFU.TANH R39, R92 ;  /* 0x0000005c00277308 */ /* 0x0005e20000002400 */
[CC--:B-1----:R-:W-:Y:S09]  /*c8e0*/  FFMA.FTZ R96, R0.reuse, -R132.reuse, R96 ;  /* 0x8000008400607223 */ /* 0x0c2ff20000010060 */
[----:B------:R-:W1:Y:S01]  /*c8f0*/  MUFU.TANH R5, R5 ;  /* 0x0000000500057308 */ /* 0x000e620000002400 */
[-C--:B---3--:R-:W-:Y:S01]  /*c900*/  FFMA.FTZ R102, R0, -R132.reuse, R102 ;  /* 0x8000008400667223 */ /* 0x088fe20000010066 */
[----:B------:R-:W-:Y:S05]  /*c910*/  I2FP.F32.S32 R0, R15 ;  /* 0x0000000f00007245 */ /* 0x000fea0000201400 */
[CC--:B------:R-:W-:Y:S03]  /*c920*/  FFMA.FTZ R55, R0.reuse, -R132.reuse, R240 ;  /* 0x8000008400377223 */ /* 0x0c0fe600000100f0 */
[----:B------:R-:W3:Y:S01]  /*c930*/  MUFU.TANH R116, R116 ;  /* 0x0000007400747308 */ /* 0x000ee20000002400 */
[-C--:B--2---:R-:W-:Y:S01]  /*c940*/  FFMA.FTZ R92, R9, -R132.reuse, R38 ;  /* 0x80000084095c7223 */ /* 0x084fe20000010026 */
[----:B------:R-:W-:Y:S01]  /*c950*/  FMUL.FTZ R9, R121, UR5 ;  /* 0x0000000579097c20 */ /* 0x000fe20008410000 */
[-C--:B------:R-:W-:Y:S07]  /*c960*/  FFMA.FTZ R56, R0, -R132.reuse, R233 ;  /* 0x8000008400387223 */ /* 0x080fee00000100e9 */
[----:B------:R-:W2:Y:S01]  /*c970*/  MUFU.TANH R130, R130 ;  /* 0x0000008200827308 */ /* 0x000ea20000002400 */
[----:B-1----:R-:W-:Y:S01]  /*c980*/  FFMA.FTZ R121, R3, -R132, R5 ;  /* 0x8000008403797223 */ /* 0x002fe20000010005 */
[----:B------:R-:W-:Y:S02]  /*c990*/  FMNMX.FTZ R3, R64, R133, !PT ;  /* 0x0000008540037209 */ /* 0x000fe40007810000 */
[----:B------:R-:W-:Y:S02]  /*c9a0*/  FMNMX.FTZ R5, R211, R136, !PT ;  /* 0x00000088d3057209 */ /* 0x000fe40007810000 */
[----:B------:R-:W-:Y:S02]  /*c9b0*/  FMNMX.FTZ R6, R78, R3, !PT ;  /* 0x000000034e067209 */ /* 0x000fe40007810000 */
[----:B------:R-:W-:Y:S02]  /*c9c0*/  FMNMX.FTZ R3, R222, R5, !PT ;  /* 0x00000005de037209 */ /* 0x000fe40007810000 */
[----:B------:R1:W4:Y:S01]  /*c9d0*/  MUFU.TANH R68, R98 ;  /* 0x0000006200447308 */ /* 0x0003220000002400 */
[CC--:B---3--:R-:W-:Y:S01]  /*c9e0*/  FFMA.FTZ R116, R2.reuse, -R132.reuse, R116 ;  /* 0x8000008402747223 */ /* 0x0c8fe20000010074 */
[----:B------:R-:W-:Y:S04]  /*c9f0*/  FMNMX.FTZ R3, R221, R3, !PT ;  /* 0x00000003dd037209 */ /* 0x000fe80007810000 */
[----:B------:R-:W-:Y:S04]  /*ca00*/  FMNMX.FTZ R3, R209, R3, !PT ;  /* 0x00000003d1037209 */ /* 0x000fe80007810000 */
[----:B------:R-:W3:Y:S01]  /*ca10*/  MUFU.TANH R106, R106 ;  /* 0x0000006a006a7308 */ /* 0x000ee20000002400 */
[----:B--2---:R-:W-:Y:S01]  /*ca20*/  FFMA.FTZ R130, R2, -R132, R130 ;  /* 0x8000008402827223 */ /* 0x004fe20000010082 */
[----:B------:R-:W-:Y:S02]  /*ca30*/  FMNMX.FTZ R2, R203, R135, !PT ;  /* 0x00000087cb027209 */ /* 0x000fe40007810000 */
[----:B------:R-:W-:Y:S02]  /*ca40*/  FMNMX.FTZ R3, R226, R3, !PT ;  /* 0x00000003e2037209 */ /* 0x000fe40007810000 */
[----:B------:R-:W-:Y:S02]  /*ca50*/  FMNMX.FTZ R2, R225, R2, !PT ;  /* 0x00000002e1027209 */ /* 0x000fe40007810000 */
[----:B------:R-:W-:Y:S02]  /*ca60*/  FMNMX.FTZ R3, R217, R3, !PT ;  /* 0x00000003d9037209 */ /* 0x000fe40007810000 */
[----:B------:R-:W2:Y:S01]  /*ca70*/  MUFU.TANH R128, R128 ;  /* 0x0000008000807308 */ /* 0x000ea20000002400 */
[----:B------:R-:W-:Y:S01]  /*ca80*/  FMNMX.FTZ R2, R224, R2, !PT ;  /* 0x00000002e0027209 */ /* 0x000fe20007810000 */
[-C--:B-1----:R-:W-:Y:S01]  /*ca90*/  FFMA.FTZ R98, R0, -R132.reuse, R39 ;  /* 0x8000008400627223 */ /* 0x082fe20000010027 */
[----:B------:R-:W-:Y:S01]  /*caa0*/  FMNMX.FTZ R3, R216, R3, !PT ;  /* 0x00000003d8037209 */ /* 0x000fe20007810000 */
[----:B----4-:R-:W-:Y:S01]  /*cab0*/  FFMA.FTZ R68, R10, -R132, R68 ;  /* 0x800000840a447223 */ /* 0x010fe20000010044 */
[----:B------:R-:W-:Y:S02]  /*cac0*/  FMNMX.FTZ R2, R219, R2, !PT ;  /* 0x00000002db027209 */ /* 0x000fe40007810000 */
[----:B------:R-:W-:Y:S03]  /*cad0*/  FMNMX.FTZ R3, R214, R3, !PT ;  /* 0x00000003d6037209 */ /* 0x000fe60007810000 */
[----:B------:R-:W1:Y:S01]  /*cae0*/  MUFU.TANH R50, R50 ;  /* 0x0000003200327308 */ /* 0x000e620000002400 */
[----:B------:R-:W-:Y:S01]  /*caf0*/  FMNMX.FTZ R2, R228, R2, !PT ;  /* 0x00000002e4027209 */ /* 0x000fe20007810000 */
[----:B---3--:R-:W-:Y:S01]  /*cb00*/  FFMA.FTZ R106, R0, -R132, R106 ;  /* 0x80000084006a7223 */ /* 0x008fe2000001006a */
[----:B------:R-:W-:Y:S02]  /*cb10*/  I2FP.F32.S32 R0, R18 ;  /* 0x0000001200007245 */ /* 0x000fe40000201400 */
[----:B------:R-:W-:Y:S02]  /*cb20*/  FMNMX.FTZ R2, R220, R2, !PT ;  /* 0x00000002dc027209 */ /* 0x000fe40007810000 */
[----:B------:R-:W-:Y:S03]  /*cb30*/  FMNMX.FTZ R3, R215, R3, !PT ;  /* 0x00000003d7037209 */ /* 0x000fe60007810000 */
[----:B------:R-:W3:Y:S01]  /*cb40*/  MUFU.TANH R105, R105 ;  /* 0x0000006900697308 */ /* 0x000ee20000002400 */
[----:B------:R-:W-:Y:S01]  /*cb50*/  FMNMX.FTZ R2, R218, R2, !PT ;  /* 0x00000002da027209 */ /* 0x000fe20007810000 */
[----:B--2---:R-:W-:Y:S01]  /*cb60*/  FFMA.FTZ R128, R4, -R132, R128 ;  /* 0x8000008404807223 */ /* 0x004fe20000010080 */
[----:B------:R-:W-:Y:S01]  /*cb70*/  FMNMX.FTZ R4, R70, R134, !PT ;  /* 0x0000008646047209 */ /* 0x000fe20007810000 */
[----:B------:R-:W-:Y:S01]  /*cb80*/  FFMA.FTZ R52, R0, -R132, R242 ;  /* 0x8000008400347223 */ /* 0x000fe200000100f2 */
[----:B------:R-:W-:Y:S02]  /*cb90*/  FMNMX.FTZ R2, R210, R2, !PT ;  /* 0x00000002d2027209 */ /* 0x000fe40007810000 */
[----:B------:R-:W-:Y:S03]  /*cba0*/  FMNMX.FTZ R7, R69, R4, !PT ;  /* 0x0000000445077209 */ /* 0x000fe60007810000 */
[----:B------:R-:W2:Y:S01]  /*cbb0*/  MUFU.TANH R111, R111 ;  /* 0x0000006f006f7308 */ /* 0x000ea20000002400 */
[----:B------:R-:W-:Y:S01]  /*cbc0*/  FMNMX.FTZ R4, R76, R6, !PT ;  /* 0x000000064c047209 */ /* 0x000fe20007810000 */
[----:B-1----:R-:W-:Y:S01]  /*cbd0*/  FFMA.FTZ R50, R0, -R132, R50 ;  /* 0x8000008400327223 */ /* 0x002fe20000010032 */
[----:B------:R-:W-:Y:S02]  /*cbe0*/  FMNMX.FTZ R6, R59, R7, !PT ;  /* 0x000000073b067209 */ /* 0x000fe40007810000 */
[----:B------:R-:W-:Y:S02]  /*cbf0*/  FMNMX.FTZ R4, R66, R4, !PT ;  /* 0x0000000442047209 */ /* 0x000fe40007810000 */
[----:B------:R-:W-:Y:S03]  /*cc00*/  FMNMX.FTZ R6, R58, R6, !PT ;  /* 0x000000063a067209 */ /* 0x000fe60007810000 */
[----:B------:R-:W1:Y:S01]  /*cc10*/  MUFU.TANH R101, R101 ;  /* 0x0000006500657308 */ /* 0x000e620000002400 */
[----:B------:R-:W-:Y:S01]  /*cc20*/  FMNMX.FTZ R4, R67, R4, !PT ;  /* 0x0000000443047209 */ /* 0x000fe20007810000 */
[----:B---3--:R-:W-:Y:S01]  /*cc30*/  FFMA.FTZ R105, R0, -R132, R105 ;  /* 0x8000008400697223 */ /* 0x008fe20000010069 */
[----:B------:R-:W-:Y:S02]  /*cc40*/  FMNMX.FTZ R6, R62, R6, !PT ;  /* 0x000000063e067209 */ /* 0x000fe40007810000 */
[----:B------:R-:W-:Y:S02]  /*cc50*/  FMNMX.FTZ R4, R63, R4, !PT ;  /* 0x000000043f047209 */ /* 0x000fe40007810000 */
[----:B------:R-:W-:Y:S03]  /*cc60*/  FMNMX.FTZ R6, R61, R6, !PT ;  /* 0x000000063d067209 */ /* 0x000fe60007810000 */
[----:B------:R-:W3:Y:S01]  /*cc70*/  MUFU.TANH R115, R115 ;  /* 0x0000007300737308 */ /* 0x000ee20000002400 */
[----:B------:R-:W-:Y:S01]  /*cc80*/  FMNMX.FTZ R4, R60, R4, !PT ;  /* 0x000000043c047209 */ /* 0x000fe20007810000 */
[----:B--2---:R-:W-:Y:S01]  /*cc90*/  FFMA.FTZ R111, R0, -R132, R111 ;  /* 0x80000084006f7223 */ /* 0x004fe2000001006f */
[----:B------:R-:W-:Y:S02]  /*cca0*/  I2FP.F32.S32 R0, R20 ;  /* 0x0000001400007245 */ /* 0x000fe40000201400 */
        /* <DEDUP_REMOVED lines=17> */
[----:B------:R-:W-:Y:S02]  /*cdc0*/  FMNMX.FTZ R4, R51, R4, !PT ;  /* 0x0000000433047209 */ /* 0x000fe40007810000 */
[----:B------:R-:W-:Y:S02]  /*cdd0*/  FMNMX.FTZ R2, R208, R2, !PT ;  /* 0x00000002d0027209 */ /* 0x000fe40007810000 */
[----:B------:R-:W-:Y:S03]  /*cde0*/  FMNMX.FTZ R3, R202, R3, !PT ;  /* 0x00000003ca037209 */ /* 0x000fe60007810000 */
[----:B------:R-:W2:Y:S01]  /*cdf0*/  MUFU.TANH R47, R47 ;  /* 0x0000002f002f7308 */ /* 0x000ea20000002400 */
[----:B------:R-:W-:Y:S01]  /*ce00*/  FMNMX.FTZ R4, R50, R4, !PT ;  /* 0x0000000432047209 */ /* 0x000fe20007810000 */
[----:B-1----:R-:W-:Y:S01]  /*ce10*/  FFMA.FTZ R119, R0, -R132, R119 ;  /* 0x8000008400777223 */ /* 0x002fe20000010077 */
[----:B------:R-:W-:Y:S02]  /*ce20*/  I2FP.F32.S32 R0, R23 ;  /* 0x0000001700007245 */ /* 0x000fe40000201400 */
        /* <DEDUP_REMOVED lines=28> */
[C---:B--2---:R-:W-:Y:S01]  /*cff0*/  FFMA.FTZ R45, R0.reuse, -R132, R45 ;  /* 0x80000084002d7223 */ /* 0x044fe2000001002d */
        /* <DEDUP_REMOVED lines=9> */
[----:B------:R1:W4:Y:S01]  /*d090*/  MUFU.TANH R36, R95 ;  /* 0x0000005f00247308 */ /* 0x0003220000002400 */
[----:B------:R-:W-:Y:S01]  /*d0a0*/  FMNMX.FTZ R3, R205, R3, !PT ;  /* 0x00000003cd037209 */ /* 0x000fe20007810000 */
[-C--:B---3--:R-:W-:Y:S03]  /*d0b0*/  FFMA.FTZ R120, R0, -R132.reuse, R120 ;  /* 0x8000008400787223 */ /* 0x088fe60000010078 */
[----:B------:R-:W-:Y:S05]  /*d0c0*/  FMNMX.FTZ R3, R212, R3, !PT ;  /* 0x00000003d4037209 */ /* 0x000fea0007810000 */
[----:B------:R-:W3:Y:S01]  /*d0d0*/  MUFU.TANH R117, R117 ;  /* 0x0000007500757308 */ /* 0x000ee20000002400 */
[----:B------:R-:W-:Y:S01]  /*d0e0*/  FMNMX.FTZ R3, R98, R3, !PT ;  /* 0x0000000362037209 */ /* 0x000fe20007810000 */
[-C--:B--2---:R-:W-:Y:S01]  /*d0f0*/  FFMA.FTZ R43, R0, -R132.reuse, R43 ;  /* 0x80000084002b7223 */ /* 0x084fe2000001002b */
[----:B------:R-:W-:Y:S02]  /*d100*/  I2FP.F32.S32 R0, R29 ;  /* 0x0000001d00007245 */ /* 0x000fe40000201400 */
[----:B------:R-:W-:Y:S05]  /*d110*/  FMNMX.FTZ R3, R90, R3, !PT ;  /* 0x000000035a037209 */ /* 0x000fea0007810000 */
[----:B------:R-:W2:Y:S01]  /*d120*/  MUFU.TANH R131, R131 ;  /* 0x0000008300837308 */ /* 0x000ea20000002400 */
[-C--:B-1----:R-:W-:Y:S01]  /*d130*/  FFMA.FTZ R95, R8, -R132.reuse, R37 ;  /* 0x80000084085f7223 */ /* 0x082fe20000010025 */
[----:B----4-:R-:W-:Y:S04]  /*d140*/  FFMA.FTZ R99, R11, -R132, R36 ;  /* 0x800000840b637223 */ /* 0x010fe80000010024 */
[----:B------:R-:W-:Y:S04]  /*d150*/  FMNMX.FTZ R2, R95, R2, !PT ;  /* 0x000000025f027209 */ /* 0x000fe80007810000 */
[----:B------:R-:W1:Y:S01]  /*d160*/  MUFU.TANH R5, R41 ;  /* 0x0000002900057308 */ /* 0x000e620000002400 */
[----:B---3--:R-:W-:Y:S01]  /*d170*/  FFMA.FTZ R117, R0, -R132, R117 ;  /* 0x8000008400757223 */ /* 0x008fe20000010075 */
[----:B------:R-:W-:Y:S04]  /*d180*/  FMNMX.FTZ R2, R94, R2, !PT ;  /* 0x000000025e027209 */ /* 0x000fe80007810000 */
[----:B------:R-:W-:Y:S04]  /*d190*/  FMNMX.FTZ R2, R99, R2, !PT ;  /* 0x0000000263027209 */ /* 0x000fe80007810000 */
[----:B------:R-:W3:Y:S01]  /*d1a0*/  MUFU.TANH R8, R42 ;  /* 0x0000002a00087308 */ /* 0x000ee20000002400 */
[-C--:B--2---:R-:W-:Y:S01]  /*d1b0*/  FFMA.FTZ R131, R0, -R132.reuse, R131 ;  /* 0x8000008400837223 */ /* 0x084fe20000010083 */
[----:B------:R-:W-:Y:S08]  /*d1c0*/  I2FP.F32.S32 R0, R31 ;  /* 0x0000001f00007245 */ /* 0x000ff00000201400 */
[----:B------:R-:W2:Y:S01]  /*d1d0*/  MUFU.TANH R7, R65 ;  /* 0x0000004100077308 */ /* 0x000ea20000002400 */
[----:B-1----:R-:W-:Y:S05]  /*d1e0*/  FFMA.FTZ R28, R0, -R132, R5 ;  /* 0x80000084001c7223 */ /* 0x002fea0000010005 */
[----:B------:R-:W-:Y:S04]  /*d1f0*/  FMNMX.FTZ R6, R28, R6, !PT ;  /* 0x000000061c067209 */ /* 0x000fe80007810000 */
[----:B------:R-:W1:Y:S01]  /*d200*/  MUFU.TANH R5, R75 ;  /* 0x0000004b00057308 */ /* 0x000e620000002400 */
[----:B---3--:R-:W-:Y:S01]  /*d210*/  FFMA.FTZ R25, R0, -R132, R8 ;  /* 0x8000008400197223 */ /* 0x008fe20000010008 */
[----:B------:R-:W-:Y:S04]  /*d220*/  FMNMX.FTZ R6, R44, R6, !PT ;  /* 0x000000062c067209 */ /* 0x000fe80007810000 */
[----:B------:R-:W-:Y:S04]  /*d230*/  FMNMX.FTZ R4, R25, R4, !PT ;  /* 0x0000000419047209 */ /* 0x000fe80007810000 */
[----:B------:R-:W3:Y:S01]  /*d240*/  MUFU.TANH R84, R84 ;  /* 0x0000005400547308 */ /* 0x000ee20000002400 */
[----:B--2---:R-:W-:Y:S01]  /*d250*/  FFMA.FTZ R26, R32, -R132, R7 ;  /* 0x80000084201a7223 */ /* 0x004fe20000010007 */
[----:B------:R-:W-:Y:S04]  /*d260*/  FMNMX.FTZ R4, R48, R4, !PT ;  /* 0x0000000430047209 */ /* 0x000fe80007810000 */
[----:B------:R-:W-:Y:S04]  /*d270*/  FMNMX.FTZ R6, R26, R6, !PT ;  /* 0x000000061a067209 */ /* 0x000fe80007810000 */
[----:B------:R-:W2:Y:S01]  /*d280*/  MUFU.TANH R8, R9 ;  /* 0x0000000900087308 */ /* 0x000ea20000002400 */
[----:B-1----:R-:W-:Y:S01]  /*d290*/  FFMA.FTZ R27, R32, -R132, R5 ;  /* 0x80000084201b7223 */ /* 0x002fe20000010005 */
[----:B------:R-:W-:Y:S02]  /*d2a0*/  FMNMX.FTZ R6, R88, R6, !PT ;  /* 0x0000000658067209 */ /* 0x000fe40007810000 */
[----:B------:R-:W-:Y:S02]  /*d2b0*/  FMNMX.FTZ R5, R106, R2, !PT ;  /* 0x000000026a057209 */ /* 0x000fe40007810000 */
[----:B------:R-:W-:Y:S02]  /*d2c0*/  FMNMX.FTZ R4, R27, R4, !PT ;  /* 0x000000041b047209 */ /* 0x000fe40007810000 */
[----:B------:R-:W-:Y:S01]  /*d2d0*/  FMNMX.FTZ R6, R87, R6, !PT ;  /* 0x0000000657067209 */ /* 0x000fe20007810000 */
[----:B---3--:R-:W-:Y:S01]  /*d2e0*/  FFMA.FTZ R84, R10, -R132, R84 ;  /* 0x800000840a547223 */ /* 0x008fe20000010054 */
[----:B------:R-:W-:Y:S01]  /*d2f0*/  FMNMX.FTZ R4, R82, R4, !PT ;  /* 0x0000000452047209 */ /* 0x000fe20007810000 */
[----:B------:R1:W3:Y:S01]  /*d300*/  MUFU.TANH R24, R125 ;  /* 0x0000007d00187308 */ /* 0x0002e20000002400 */
[----:B------:R-:W-:Y:S02]  /*d310*/  FMNMX.FTZ R6, R80, R6, !PT ;  /* 0x0000000650067209 */ /* 0x000fe40007810000 */
[----:B------:R-:W-:Y:S02]  /*d320*/  FMNMX.FTZ R4, R83, R4, !PT ;  /* 0x0000000453047209 */ /* 0x000fe40007810000 */
[----:B------:R-:W-:Y:S01]  /*d330*/  FMNMX.FTZ R6, R71, R6, !PT ;  /* 0x0000000647067209 */ /* 0x000fe20007810000 */
[----:B--2---:R-:W-:Y:S01]  /*d340*/  FFMA.FTZ R79, R0, -R132, R8 ;  /* 0x80000084004f7223 */ /* 0x004fe20000010008 */
        /* <DEDUP_REMOVED lines=14> */
[----:B------:R1:W2:Y:S01]  /*d430*/  MUFU.TANH R2, R127 ;  /* 0x0000007f00027308 */ /* 0x0002a20000002400 */
        /* <DEDUP_REMOVED lines=19> */
[----:B-123--:R-:W-:Y:S06]  /*d570*/  @P6 BRA `(.L_x_829) ;  /* 0xffffffc400b06947 */ /* 0x00efec000383ffff */
.L_x_828:
[----:B-1----:R-:W-:Y:S01]  /*d580*/  FMNMX.FTZ R4, R79, R17, !PT ;  /* 0x000000114f047209 */ /* 0x002fe20007810000 */
[----:B------:R-:W-:Y:S01]  /*d590*/  SHFL.BFLY PT, R6, R41, 0x2, 0x1f ;  /* 0x0c401f0029067f89 */ /* 0x000fe200000e0000 */
[----:B------:R-:W-:Y:S01]  /*d5a0*/  FFMA.FTZ R2, R0, -R132, R2 ;  /* 0x8000008400027223 */ /* 0x000fe20000010002 */
[----:B------:R-:W-:Y:S01]  /*d5b0*/  FMNMX.FTZ R42, R121, R42, !PT ;  /* 0x0000002a792a7209 */ /* 0x000fe20007810000 */
[----:B------:R-:W-:Y:S01]  /*d5c0*/  FFMA.FTZ R75, R32, -R132, R24 ;  /* 0x80000084204b7223 */ /* 0x000fe20000010018 */
[----:B------:R-:W-:Y:S02]  /*d5d0*/  FMNMX.FTZ R0, R43, R3, !PT ;  /* 0x000000032b007209 */ /* 0x000fe40007810000 */
[----:B------:R-:W-:Y:S02]  /*d5e0*/  FMNMX.FTZ R4, R124, R4, !PT ;  /* 0x000000047c047209 */ /* 0x000fe40007810000 */
[----:B------:R-:W-:Y:S01]  /*d5f0*/  SHFL.BFLY PT, R5, R42, 0x2, 0x1f ;  /* 0x0c401f002a057f89 */ /* 0x000fe200000e0000 */
[----:B------:R-:W-:Y:S02]  /*d600*/  FMNMX.FTZ R0, R2, R0, !PT ;  /* 0x0000000002007209 */ /* 0x000fe40007810000 */
[----:B------:R-:W-:Y:S05]  /*d610*/  FMNMX.FTZ R4, R75, R4, !PT ;  /* 0x000000044b047209 */ /* 0x000fea0007810000 */
        /* <DEDUP_REMOVED lines=12> */
[----:B---3--:R-:W-:Y:S03]  /*d6e0*/  FMNMX.FTZ R42, R42, R5, !PT ;  /* 0x000000052a2a7209 */ /* 0x008fe60007810000 */
[C---:B------:R-:W-:Y:S01]  /*d6f0*/  FADD.FTZ R0, -R41.reuse, R133 ;  /* 0x0000008529007221 */ /* 0x040fe20000010100 */
[----:B------:R-:W-:Y:S02]  /*d700*/  FSETP.NEU.FTZ.AND P1, PT, R41, -INF , PT ;  /* 0xff8000002900780b */ /* 0x000fe40003f3d000 */
[----:B----4-:R-:W-:Y:S01]  /*d710*/  FMNMX.FTZ R37, R3, R4, !PT ;  /* 0x0000000403257209 */ /* 0x010fe20007810000 */
[----:B------:R-:W-:Y:S01]  /*d720*/  FMUL.FTZ R5, R0, UR4 ;  /* 0x0000000400057c20 */ /* 0x000fe20008410000 */
[----:B------:R-:W-:Y:S01]  /*d730*/  FADD.FTZ R0, -R42, R134 ;  /* 0x000000862a007221 */ /* 0x000fe20000010100 */
[----:B------:R-:W-:Y:S02]  /*d740*/  FMUL.FTZ R4, R41, UR4 ;  /* 0x0000000429047c20 */ /* 0x000fe40008410000 */
[----:B------:R-:W1:Y:S01]  /*d750*/  MUFU.EX2 R39, R5 ;  /* 0x0000000500277308 */ /* 0x000e620000000800 */
[----:B------:R-:W-:Y:S01]  /*d760*/  FMUL.FTZ R3, R0, UR4 ;  /* 0x0000000400037c20 */ /* 0x000fe20008410000 */
[C---:B------:R-:W-:Y:S01]  /*d770*/  FADD.FTZ R0, -R37.reuse, R135 ;  /* 0x0000008725007221 */ /* 0x040fe20000010100 */
[----:B------:R-:W-:Y:S03]  /*d780*/  FMUL.FTZ R65, R37, UR4 ;  /* 0x0000000425417c20 */ /* 0x000fe60008410000 */
[----:B------:R-:W-:Y:S04]  /*d790*/  FMUL.FTZ R0, R0, UR4 ;  /* 0x0000000400007c20 */ /* 0x000fe80008410000 */
[----:B------:R2:W3:Y:S10]  /*d7a0*/  MUFU.EX2 R38, R3 ;  /* 0x0000000300267308 */ /* 0x0004f40000000800 */
[----:B------:R4:W5:Y:S01]  /*d7b0*/  MUFU.EX2 R36, R0 ;  /* 0x0000000000247308 */ /* 0x0009620000000800 */
[C---:B-1----:R-:W-:Y:S01]  /*d7c0*/  FMUL.FTZ R19, R39.reuse, R151 ;  /* 0x0000009727137220 */ /* 0x042fe20000410000 */
[----:B------:R-:W-:Y:S01]  /*d7d0*/  FMUL.FTZ R22, R39, R158 ;  /* 0x0000009e27167220 */ /* 0x000fe20000410000 */
[----:B--2---:R-:W-:Y:S01]  /*d7e0*/  FADD.FTZ R3, -R40, R136 ;  /* 0x0000008828037221 */ /* 0x004fe20000010100 */
[C---:B---3--:R-:W-:Y:S01]  /*d7f0*/  FMUL.FTZ R17, R38.reuse, R149 ;  /* 0x0000009526117220 */ /* 0x048fe20000410000 */
[----:B------:R-:W-:Y:S01]  /*d800*/  FMUL.FTZ R32, R38, R164 ;  /* 0x000000a426207220 */ /* 0x000fe20000410000 */
[----:B------:R-:W2:Y:S01]  /*d810*/  LDL.LU R149, [R1] ;  /* 0x0000000001957983 */ /* 0x000ea20000300800 */
[----:B----4-:R-:W-:Y:S01]  /*d820*/  FMUL.FTZ R0, R3, UR4 ;  /* 0x0000000403007c20 */ /* 0x010fe20008410000 */
[----:B------:R-:W-:Y:S01]  /*d830*/  FSEL R3, R4, RZ, P1 ;  /* 0x000000ff04037208 */ /* 0x000fe20000800000 */
[----:B-----5:R-:W-:Y:S01]  /*d840*/  FMUL.FTZ R15, R36, R155 ;  /* 0x0000009b240f7220 */ /* 0x020fe20000410000 */
[----:B------:R-:W-:Y:S03]  /*d850*/  FSETP.NEU.FTZ.AND P1, PT, R42, -INF , PT ;  /* 0xff8000002a00780b */ /* 0x000fe60003f3d000 */
[----:B------:R-:W-:Y:S01]  /*d860*/  MUFU.EX2 R0, R0 ;  /* 0x0000000000007308 */ /* 0x000fe20000000800 */
[--C-:B------:R-:W-:Y:S01]  /*d870*/  FFMA.FTZ R4, R64, UR4, -R3.reuse ;  /* 0x0000000440047c23 */ /* 0x100fe20008010803 */
[--C-:B------:R-:W-:Y:S01]  /*d880*/  FFMA.FTZ R7, R67, UR4, -R3.reuse ;  /* 0x0000000443077c23 */ /* 0x100fe20008010803 */
[----:B------:R-:W-:Y:S01]  /*d890*/  FMUL.FTZ R64, R42, UR4 ;  /* 0x000000042a407c20 */ /* 0x000fe20008410000 */
[--C-:B------:R-:W-:Y:S01]  /*d8a0*/  FFMA.FTZ R12, R68, UR4, -R3.reuse ;  /* 0x00000004440c7c23 */ /* 0x100fe20008010803 */
[----:B------:R-:W-:Y:S05]  /*d8b0*/  FFMA.FTZ R130, R130, UR4, -R3 ;  /* 0x0000000482827c23 */ /* 0x000fea0008010803 */
[----:B------:R1:W-:Y:S01]  /*d8c0*/  MUFU.EX2 R133, R4 ;  /* 0x0000000400857308 */ /* 0x0003e20000000800 */
[----:B------:R-:W-:Y:S02]  /*d8d0*/  FSEL R64, R64, RZ, P1 ;  /* 0x000000ff40407208 */ /* 0x000fe40000800000 */
[----:B------:R-:W-:Y:S03]  /*d8e0*/  FSETP.NEU.FTZ.AND P1, PT, R37, -INF , PT ;  /* 0xff8000002500780b */ /* 0x000fe60003f3d000 */
[--C-:B------:R-:W-:Y:S01]  /*d8f0*/  FFMA.FTZ R5, R58, UR4, -R64.reuse ;  /* 0x000000043a057c23 */ /* 0x100fe20008010840 */
[----:B------:R-:W-:Y:S03]  /*d900*/  FSEL R65, R65, RZ, P1 ;  /* 0x000000ff41417208 */ /* 0x000fe60000800000 */
[----:B------:R-:W3:Y:S01]  /*d910*/  MUFU.EX2 R23, R12 ;  /* 0x0000000c00177308 */ /* 0x000ee20000000800 */
[----:B------:R-:W-:Y:S01]  /*d920*/  FSETP.NEU.FTZ.AND P1, PT, R40, -INF , PT ;  /* 0xff8000002800780b */ /* 0x000fe20003f3d000 */
[--C-:B------:R-:W-:Y:S01]  /*d930*/  FFMA.FTZ R6, R59, UR4, -R64.reuse ;  /* 0x000000043b067c23 */ /* 0x100fe20008010840 */
[--C-:B------:R-:W-:Y:S01]  /*d940*/  FFMA.FTZ R8, R62, UR4, -R64.reuse ;  /* 0x000000043e087c23 */ /* 0x100fe20008010840 */
[--C-:B------:R-:W-:Y:S01]  /*d950*/  FFMA.FTZ R9, R53, UR4, -R64.reuse ;  /* 0x0000000435097c23 */ /* 0x100fe20008010840 */
[--C-:B------:R-:W-:Y:S01]  /*d960*/  FFMA.FTZ R16, R84, UR4, -R64.reuse ;  /* 0x0000000454107c23 */ /* 0x100fe20008010840 */
[--C-:B------:R-:W-:Y:S01]  /*d970*/  FFMA.FTZ R20, R85, UR4, -R64.reuse ;  /* 0x0000000455147c23 */ /* 0x100fe20008010840 */
[----:B------:R-:W-:Y:S03]  /*d980*/  FFMA.FTZ R122, R122, UR4, -R65 ;  /* 0x000000047a7a7c23 */ /* 0x000fe60008010841 */
[----:B------:R-:W-:Y:S01]  /*d990*/  MUFU.EX2 R231, R5 ;  /* 0x0000000500e77308 */ /* 0x000fe20000000800 */
[----:B-1----:R-:W-:Y:S01]  /*d9a0*/  FFMA.FTZ R4, R78, UR4, -R3 ;  /* 0x000000044e047c23 */ /* 0x002fe20008010803 */
[----:B------:R-:W-:Y:S01]  /*d9b0*/  FFMA.FTZ R123, R123, UR4, -R65 ;  /* 0x000000047b7b7c23 */ /* 0x000fe20008010841 */
[--C-:B------:R-:W-:Y:S07]  /*d9c0*/  FFMA.FTZ R128, R128, UR4, -R64.reuse ;  /* 0x0000000480807c23 */ /* 0x100fee0008010840 */
[----:B------:R1:W-:Y:S01]  /*d9d0*/  MUFU.EX2 R136, R4 ;  /* 0x0000000400887308 */ /* 0x0003e20000000800 */
[----:B---3--:R-:W-:Y:S01]  /*d9e0*/  MOV R155, R23 ;  /* 0x00000017009b7202 */ /* 0x008fe20000000f00 */
[----:B------:R-:W-:Y:S01]  /*d9f0*/  FMUL.FTZ R23, R39, R159 ;  /* 0x0000009f27177220 */ /* 0x000fe20000410000 */
[--C-:B------:R-:W-:Y:S07]  /*da00*/  FFMA.FTZ R12, R77, UR4, -R3.reuse ;  /* 0x000000044d0c7c23 */ /* 0x100fee0008010803 */
[----:B------:R3:W-:Y:S10]  /*da10*/  MUFU.EX2 R229, R6 ;  /* 0x0000000600e57308 */ /* 0x0007f40000000800 */
[----:B------:R4:W-:Y:S01]  /*da20*/  MUFU.EX2 R186, R8 ;  /* 0x0000000800ba7308 */ /* 0x0009e20000000800 */
[--C-:B-1----:R-:W-:Y:S09]  /*da30*/  FFMA.FTZ R4, R76, UR4, -R3.reuse ;  /* 0x000000044c047c23 */ /* 0x102ff20008010803 */
[----:B------:R1:W-:Y:S01]  /*da40*/  MUFU.EX2 R230, R4 ;  /* 0x0000000400e67308 */ /* 0x0003e20000000800 */
[--C-:B---3--:R-:W-:Y:S09]  /*da50*/  FFMA.FTZ R6, R63, UR4, -R3.reuse ;  /* 0x000000043f067c23 */ /* 0x108ff20008010803 */
[----:B------:R3:W-:Y:S01]  /*da60*/  MUFU.EX2 R21, R12 ;  /* 0x0000000c00157308 */ /* 0x0007e20000000800 */
[----:B----4-:R-:W-:Y:S09]  /*da70*/  FFMA.FTZ R8, R52, UR4, -R64 ;  /* 0x0000000434087c23 */ /* 0x010ff20008010840 */
[----:B------:R-:W-:Y:S01]  /*da80*/  MUFU.EX2 R130, R130 ;  /* 0x0000008200827308 */ /* 0x000fe20000000800 */
[--C-:B-1----:R-:W-:Y:S01]  /*da90*/  FFMA.FTZ R4, R66, UR4, -R3.reuse ;  /* 0x0000000442047c23 */ /* 0x102fe20008010803 */
[----:B------:R-:W-:Y:S05]  /*daa0*/  FMUL.FTZ R66, R40, UR4 ;  /* 0x0000000428427c20 */ /* 0x000fea0008410000 */
[----:B------:R-:W-:Y:S03]  /*dab0*/  FSEL R66, R66, RZ, P1 ;  /* 0x000000ff42427208 */ /* 0x000fe60000800000 */
[----:B------:R1:W-:Y:S01]  /*dac0*/  MUFU.EX2 R232, R4 ;  /* 0x0000000400e87308 */ /* 0x0003e20000000800 */
[----:B---3--:R-:W-:Y:S01]  /*dad0*/  FMUL.FTZ R12, R0, R152 ;  /* 0x00000098000c7220 */ /* 0x008fe20000410000 */
[--C-:B------:R-:W-:Y:S01]  /*dae0*/  FFMA.FTZ R5, R211, UR4, -R66.reuse ;  /* 0x00000004d3057c23 */ /* 0x100fe20008010842 */
[--C-:B------:R-:W-:Y:S01]  /*daf0*/  FFMA.FTZ R67, R108, UR4, -R66.reuse ;  /* 0x000000046c437c23 */ /* 0x100fe20008010842 */
[--C-:B------:R-:W-:Y:S01]  /*db00*/  FFMA.FTZ R68, R109, UR4, -R66.reuse ;  /* 0x000000046d447c23 */ /* 0x100fe20008010842 */
[--C-:B------:R-:W-:Y:S05]  /*db10*/  FFMA.FTZ R120, R120, UR4, -R66.reuse ;  /* 0x0000000478787c23 */ /* 0x100fea0008010842 */
[----:B------:R3:W-:Y:S01]  /*db20*/  MUFU.EX2 R125, R5 ;  /* 0x00000005007d7308 */ /* 0x0007e20000000800 */
[----:B------:R-:W-:Y:S09]  /*db30*/  FFMA.FTZ R124, R124, UR4, -R66 ;  /* 0x000000047c7c7c23 */ /* 0x000ff20008010842 */
[----:B------:R-:W-:Y:S01]  /*db40*/  MUFU.EX2 R68, R68 ;  /* 0x0000004400447308 */ /* 0x000fe20000000800 */
[--C-:B-1----:R-:W-:Y:S01]  /*db50*/  FFMA.FTZ R4, R70, UR4, -R64.reuse ;  /* 0x0000000446047c23 */ /* 0x102fe20008010840 */
[--C-:B------:R-:W-:Y:S08]  /*db60*/  FFMA.FTZ R70, R119, UR4, -R3.reuse ;  /* 0x0000000477467c23 */ /* 0x100ff00008010803 */
[----:B------:R1:W-:Y:S01]  /*db70*/  MUFU.EX2 R129, R4 ;  /* 0x0000000400817308 */ /* 0x0003e20000000800 */
[--C-:B---3--:R-:W-:Y:S09]  /*db80*/  FFMA.FTZ R5, R49, UR4, -R64.reuse ;  /* 0x0000000431057c23 */ /* 0x108ff20008010840 */
[----:B------:R-:W-:Y:S10]  /*db90*/  MUFU.EX2 R70, R70 ;  /* 0x0000004600467308 */ /* 0x000ff40000000800 */
[----:B------:R-:W-:Y:S01]  /*dba0*/  MUFU.EX2 R128, R128 ;  /* 0x0000008000807308 */ /* 0x000fe20000000800 */
[--C-:B-1----:R-:W-:Y:S01]  /*dbb0*/  FFMA.FTZ R4, R69, UR4, -R64.reuse ;  /* 0x0000000445047c23 */ /* 0x102fe20008010840 */
[----:B------:R-:W-:Y:S08]  /*dbc0*/  FFMA.FTZ R69, R118, UR4, -R3 ;  /* 0x0000000476457c23 */ /* 0x000ff00008010803 */
[----:B------:R1:W-:Y:S10]  /*dbd0*/  MUFU.EX2 R134, R4 ;  /* 0x0000000400867308 */ /* 0x0003f40000000800 */
[----:B------:R-:W-:Y:S10]  /*dbe0*/  MUFU.EX2 R69, R69 ;  /* 0x0000004500457308 */ /* 0x000ff40000000800 */
[----:B------:R-:W-:Y:S01]  /*dbf0*/  MUFU.EX2 R122, R122 ;  /* 0x0000007a007a7308 */ /* 0x000fe20000000800 */
[--C-:B-1----:R-:W-:Y:S09]  /*dc00*/  FFMA.FTZ R4, R203, UR4, -R65.reuse ;  /* 0x00000004cb047c23 */ /* 0x102ff20008010841 */
[----:B------:R1:W-:Y:S10]  /*dc10*/  MUFU.EX2 R76, R4 ;  /* 0x00000004004c7308 */ /* 0x0003f40000000800 */
[----:B------:R3:W-:Y:S10]  /*dc20*/  MUFU.EX2 R203, R7 ;  /* 0x0000000700cb7308 */ /* 0x0007f40000000800 */
[----:B------:R-:W-:Y:S01]  /*dc30*/  MUFU.EX2 R120, R120 ;  /* 0x0000007800787308 */ /* 0x000fe20000000800 */
[--C-:B-1----:R-:W-:Y:S09]  /*dc40*/  FFMA.FTZ R4, R225, UR4, -R65.reuse ;  /* 0x00000004e1047c23 */ /* 0x102ff20008010841 */
[----:B------:R1:W4:Y:S01]  /*dc50*/  MUFU.EX2 R127, R4 ;  /* 0x00000004007f7308 */ /* 0x0003220000000800 */
[----:B---3--:R-:W-:Y:S09]  /*dc60*/  FFMA.FTZ R7, R55, UR4, -R64 ;  /* 0x0000000437077c23 */ /* 0x008ff20008010840 */
[----:B------:R3:W-:Y:S10]  /*dc70*/  MUFU.EX2 R225, R5 ;  /* 0x0000000500e17308 */ /* 0x0007f40000000800 */
[----:B------:R-:W-:Y:S01]  /*dc80*/  MUFU.EX2 R123, R123 ;  /* 0x0000007b007b7308 */ /* 0x000fe20000000800 */
[--C-:B-1----:R-:W-:Y:S01]  /*dc90*/  FFMA.FTZ R4, R224, UR4, -R65.reuse ;  /* 0x00000004e0047c23 */ /* 0x102fe20008010841 */
[----:B----4-:R-:W-:Y:S08]  /*dca0*/  F2FP.F16.F32.PACK_AB R49, R127, R76 ;  /* 0x0000004c7f31723e */ /* 0x010ff000000000ff */
[----:B------:R1:W-:Y:S01]  /*dcb0*/  MUFU.EX2 R184, R4 ;  /* 0x0000000400b87308 */ /* 0x0003e20000000800 */
[----:B---3--:R-:W-:Y:S09]  /*dcc0*/  FFMA.FTZ R5, R217, UR4, -R66 ;  /* 0x00000004d9057c23 */ /* 0x008ff20008010842 */
[----:B------:R3:W-:Y:S01]  /*dcd0*/  MUFU.EX2 R177, R5 ;  /* 0x0000000500b17308 */ /* 0x0007e20000000800 */
[----:B-1----:R-:W-:Y:S09]  /*dce0*/  FFMA.FTZ R4, R219, UR4, -R65 ;  /* 0x00000004db047c23 */ /* 0x002ff20008010841 */
[----:B------:R1:W4:Y:S01]  /*dcf0*/  MUFU.EX2 R219, R4 ;  /* 0x0000000400db7308 */ /* 0x0003220000000800 */
[----:B---3--:R-:W-:Y:S01]  /*dd00*/  FFMA.FTZ R5, R33, UR4, -R64 ;  /* 0x0000000421057c23 */ /* 0x008fe20008010840 */
[----:B------:R-:W-:Y:S01]  /*dd10*/  FMUL.FTZ R33, R38, R165 ;  /* 0x000000a526217220 */ /* 0x000fe20000410000 */
[----:B------:R-:W-:Y:S07]  /*dd20*/  F2FP.F16.F32.PACK_AB R165, R70, R69 ;  /* 0x0000004546a5723e */ /* 0x000fee00000000ff */
[----:B------:R3:W-:Y:S01]  /*dd30*/  MUFU.EX2 R241, R5 ;  /* 0x0000000500f17308 */ /* 0x0007e20000000800 */
[--C-:B-1----:R-:W-:Y:S09]  /*dd40*/  FFMA.FTZ R4, R222, UR4, -R66.reuse ;  /* 0x00000004de047c23 */ /* 0x102ff20008010842 */
[----:B------:R1:W-:Y:S01]  /*dd50*/  MUFU.EX2 R222, R7 ;  /* 0x0000000700de7308 */ /* 0x0003e20000000800 */
[--C-:B---3--:R-:W-:Y:S09]  /*dd60*/  FFMA.FTZ R5, R213, UR4, -R66.reuse ;  /* 0x00000004d5057c23 */ /* 0x108ff20008010842 */
[----:B------:R3:W-:Y:S01]  /*dd70*/  MUFU.EX2 R126, R4 ;  /* 0x00000004007e7308 */ /* 0x0007e20000000800 */
[--C-:B-1----:R-:W-:Y:S01]  /*dd80*/  FFMA.FTZ R7, R56, UR4, -R3.reuse ;  /* 0x0000000438077c23 */ /* 0x102fe20008010803 */
[--C-:B---3--:R-:W-:Y:S08]  /*dd90*/  FFMA.FTZ R4, R221, UR4, -R66.reuse ;  /* 0x00000004dd047c23 */ /* 0x108ff00008010842 */
[----:B------:R1:W-:Y:S10]  /*dda0*/  MUFU.EX2 R221, R6 ;  /* 0x0000000600dd7308 */ /* 0x0003f40000000800 */
[----:B------:R3:W-:Y:S01]  /*ddb0*/  MUFU.EX2 R178, R4 ;  /* 0x0000000400b27308 */ /* 0x0007e20000000800 */
[--C-:B-1----:R-:W-:Y:S09]  /*ddc0*/  FFMA.FTZ R6, R226, UR4, -R66.reuse ;  /* 0x00000004e2067c23 */ /* 0x102ff20008010842 */
[----:B------:R1:W-:Y:S01]  /*ddd0*/  MUFU.EX2 R226, R8 ;  /* 0x0000000800e27308 */ /* 0x0003e20000000800 */
[----:B---3--:R-:W-:Y:S09]  /*dde0*/  FFMA.FTZ R4, R209, UR4, -R66 ;  /* 0x00000004d1047c23 */ /* 0x008ff20008010842 */
[----:B------:R3:W-:Y:S10]  /*ddf0*/  MUFU.EX2 R135, R6 ;  /* 0x0000000600877308 */ /* 0x0007f40000000800 */
[----:B------:R5:W2:Y:S01]  /*de00*/  MUFU.EX2 R209, R4 ;  /* 0x0000000400d17308 */ /* 0x000aa20000000800 */
[--C-:B-1----:R-:W-:Y:S09]  /*de10*/  FFMA.FTZ R8, R28, UR4, -R64.reuse ;  /* 0x000000041c087c23 */ /* 0x102ff20008010840 */
[----:B------:R1:W-:Y:S01]  /*de20*/  MUFU.EX2 R235, R8 ;  /* 0x0000000800eb7308 */ /* 0x0003e20000000800 */
[--C-:B---3--:R-:W-:Y:S01]  /*de30*/  FFMA.FTZ R6, R34, UR4, -R64.reuse ;  /* 0x0000000422067c23 */ /* 0x108fe20008010840 */
[----:B------:R-:W-:Y:S08]  /*de40*/  FMUL.FTZ R34, R39, R166 ;  /* 0x000000a627227220 */ /* 0x000ff00000410000 */
[----:B------:R3:W-:Y:S01]  /*de50*/  MUFU.EX2 R238, R6 ;  /* 0x0000000600ee7308 */ /* 0x0007e20000000800 */
[--C-:B-----5:R-:W-:Y:S09]  /*de60*/  FFMA.FTZ R4, R60, UR4, -R3.reuse ;  /* 0x000000043c047c23 */ /* 0x120ff20008010803 */
[----:B------:R5:W-:Y:S01]  /*de70*/  MUFU.EX2 R224, R4 ;  /* 0x0000000400e07308 */ /* 0x000be20000000800 */
[----:B-1----:R-:W-:Y:S09]  /*de80*/  FFMA.FTZ R8, R87, UR4, -R64 ;  /* 0x0000000457087c23 */ /* 0x002ff20008010840 */
[----:B------:R1:W-:Y:S01]  /*de90*/  MUFU.EX2 R248, R8 ;  /* 0x0000000800f87308 */ /* 0x0003e20000000800 */
[----:B---3--:R-:W-:Y:S01]  /*dea0*/  FFMA.FTZ R6, R215, UR4, -R66 ;  /* 0x00000004d7067c23 */ /* 0x008fe20008010842 */
[--C-:B-----5:R-:W-:Y:S02]  /*deb0*/  FFMA.FTZ R4, R57, UR4, -R3.reuse ;  /* 0x0000000439047c23 */ /* 0x120fe40008010803 */
[----:B------:R-:W-:Y:S06]  /*dec0*/  LDSM.16.MT88.4 R56, [R138+0x4400] ;  /* 0x004400008a38783b */ /* 0x000fec0000004200 */
[----:B------:R3:W-:Y:S01]  /*ded0*/  MUFU.EX2 R233, R4 ;  /* 0x0000000400e97308 */ /* 0x0007e20000000800 */
[----:B-1----:R-:W-:Y:S09]  /*dee0*/  FFMA.FTZ R8, R81, UR4, -R3 ;  /* 0x0000000451087c23 */ /* 0x002ff20008010803 */
[----:B------:R1:W-:Y:S01]  /*def0*/  MUFU.EX2 R28, R8 ;  /* 0x00000008001c7308 */ /* 0x0003e20000000800 */
[----:B---3--:R-:W-:Y:S02]  /*df00*/  FFMA.FTZ R4, R61, UR4, -R64 ;  /* 0x000000043d047c23 */ /* 0x008fe40008010840 */
[----:B------:R-:W-:Y:S07]  /*df10*/  LDSM.16.MT88.4 R60, [R139+0x4400] ;  /* 0x004400008b3c783b */ /* 0x000fee0000004200 */
[----:B------:R3:W-:Y:S01]  /*df20*/  MUFU.EX2 R211, R4 ;  /* 0x0000000400d37308 */ /* 0x0007e20000000800 */
[----:B-1----:R-:W-:Y:S01]  /*df30*/  FMUL.FTZ R8, R0, R140 ;  /* 0x0000008c00087220 */ /* 0x002fe20000410000 */
[--C-:B---3--:R-:W-:Y:S08]  /*df40*/  FFMA.FTZ R4, R228, UR4, -R65.reuse ;  /* 0x00000004e4047c23 */ /* 0x108ff00008010841 */
[----:B------:R1:W-:Y:S02]  /*df50*/  MUFU.EX2 R176, R4 ;  /* 0x0000000400b07308 */ /* 0x0003e40000000800 */
[----:B-1----:R-:W-:Y:S08]  /*df60*/  FFMA.FTZ R4, R220, UR4, -R65 ;  /* 0x00000004dc047c23 */ /* 0x002ff00008010841 */
[----:B------:R1:W-:Y:S10]  /*df70*/  MUFU.EX2 R220, R7 ;  /* 0x0000000700dc7308 */ /* 0x0003f40000000800 */
[----:B------:R3:W-:Y:S01]  /*df80*/  MUFU.EX2 R179, R4 ;  /* 0x0000000400b37308 */ /* 0x0007e20000000800 */
[----:B-1----:R-:W-:Y:S01]  /*df90*/  FFMA.FTZ R7, R47, UR4, -R3 ;  /* 0x000000042f077c23 */ /* 0x002fe20008010803 */
[----:B------:R-:W-:Y:S01]  /*dfa0*/  F2FP.F16.F32.PACK_AB R47, R232, R230 ;  /* 0x000000e6e82f723e */ /* 0x000fe200000000ff */
[--C-:B---3--:R-:W-:Y:S07]  /*dfb0*/  FFMA.FTZ R4, R218, UR4, -R65.reuse ;  /* 0x00000004da047c23 */ /* 0x108fee0008010841 */
[----:B------:R1:W-:Y:S02]  /*dfc0*/  MUFU.EX2 R187, R4 ;  /* 0x0000000400bb7308 */ /* 0x0003e40000000800 */
[----:B-1----:R-:W-:Y:S08]  /*dfd0*/  FFMA.FTZ R4, R210, UR4, -R65 ;  /* 0x00000004d2047c23 */ /* 0x002ff00008010841 */
[----:B------:R1:W-:Y:S02]  /*dfe0*/  MUFU.EX2 R218, R4 ;  /* 0x0000000400da7308 */ /* 0x0003e40000000800 */
[----:B-1----:R-:W-:Y:S08]  /*dff0*/  FFMA.FTZ R4, R216, UR4, -R66 ;  /* 0x00000004d8047c23 */ /* 0x002ff00008010842 */
[----:B------:R1:W-:Y:S10]  /*e000*/  MUFU.EX2 R216, R9 ;  /* 0x0000000900d87308 */ /* 0x0003f40000000800 */
[----:B------:R3:W-:Y:S01]  /*e010*/  MUFU.EX2 R185, R4 ;  /* 0x0000000400b97308 */ /* 0x0007e20000000800 */
[----:B-1----:R-:W-:Y:S01]  /*e020*/  FFMA.FTZ R9, R45, UR4, -R64 ;  /* 0x000000042d097c23 */ /* 0x002fe20008010840 */
[----:B------:R-:W-:Y:S08]  /*e030*/  F2FP.F16.F32.PACK_AB R45, R136, R133 ;  /* 0x00000085882d723e */ /* 0x000ff000000000ff */
[----:B------:R1:W-:Y:S01]  /*e040*/  MUFU.EX2 R213, R9 ;  /* 0x0000000900d57308 */ /* 0x0003e20000000800 */
[----:B---3--:R-:W-:Y:S09]  /*e050*/  FFMA.FTZ R4, R214, UR4, -R66 ;  /* 0x00000004d6047c23 */ /* 0x008ff20008010842 */
[----:B------:R3:W-:Y:S01]  /*e060*/  MUFU.EX2 R210, R4 ;  /* 0x0000000400d27308 */ /* 0x0007e20000000800 */
[----:B-1----:R-:W-:Y:S09]  /*e070*/  FFMA.FTZ R9, R88, UR4, -R64 ;  /* 0x0000000458097c23 */ /* 0x002ff20008010840 */
[----:B------:R1:W-:Y:S01]  /*e080*/  MUFU.EX2 R243, R9 ;  /* 0x0000000900f37308 */ /* 0x0003e20000000800 */
[--C-:B---3--:R-:W-:Y:S02]  /*e090*/  FFMA.FTZ R4, R54, UR4, -R3.reuse ;  /* 0x0000000436047c23 */ /* 0x108fe40008010803 */
[----:B------:R-:W-:Y:S07]  /*e0a0*/  LDSM.16.MT88.4 R52, [R139+0x4000] ;  /* 0x004000008b34783b */ /* 0x000fee0000004200 */
[----:B------:R3:W-:Y:S01]  /*e0b0*/  MUFU.EX2 R228, R4 ;  /* 0x0000000400e47308 */ /* 0x0007e20000000800 */
[----:B-1----:R-:W-:Y:S09]  /*e0c0*/  FMUL.FTZ R9, R0, R141 ;  /* 0x0000008d00097220 */ /* 0x002ff20000410000 */
[----:B------:R1:W-:Y:S01]  /*e0d0*/  MUFU.EX2 R141, R16 ;  /* 0x00000010008d7308 */ /* 0x0003e20000000800 */
[--C-:B---3--:R-:W-:Y:S01]  /*e0e0*/  FFMA.FTZ R4, R51, UR4, -R3.reuse ;  /* 0x0000000433047c23 */ /* 0x108fe20008010803 */
[----:B----4-:R-:W-:Y:S08]  /*e0f0*/  F2FP.F16.F32.PACK_AB R51, R219, R184 ;  /* 0x000000b8db33723e */ /* 0x010ff000000000ff */
[----:B------:R3:W-:Y:S01]  /*e100*/  MUFU.EX2 R240, R4 ;  /* 0x0000000400f07308 */ /* 0x0007e20000000800 */
[----:B-1----:R-:W-:Y:S02]  /*e110*/  FMUL.FTZ R16, R38, R148 ;  /* 0x0000009426107220 */ /* 0x002fe40000410000 */
[----:B------:R-:W4:Y:S04]  /*e120*/  LDL.LU R148, [R1+0x8] ;  /* 0x0000080001947983 */ /* 0x000f280000300800 */
[----:B------:R-:W5:Y:S01]  /*e130*/  LDL.LU R159, [R1+0xc] ;  /* 0x00000c00019f7983 */ /* 0x000f620000300800 */
[----:B---3--:R-:W-:Y:S01]  /*e140*/  FFMA.FTZ R4, R50, UR4, -R3 ;  /* 0x0000000432047c23 */ /* 0x008fe20008010803 */
[----:B--2---:R-:W-:Y:S03]  /*e150*/  F2FP.F16.F32.PACK_AB R50, R209, R178 ;  /* 0x000000b2d132723e */ /* 0x004fe600000000ff */
[----:B------:R1:W-:Y:S02]  /*e160*/  MUFU.EX2 R242, R4 ;  /* 0x0000000400f27308 */ /* 0x0003e40000000800 */
[----:B-1----:R-:W-:Y:S08]  /*e170*/  FFMA.FTZ R4, R227, UR4, -R65 ;  /* 0x00000004e3047c23 */ /* 0x002ff00008010841 */
[----:B------:R1:W-:Y:S10]  /*e180*/  MUFU.EX2 R227, R7 ;  /* 0x0000000700e37308 */ /* 0x0003f40000000800 */
[----:B------:R2:W-:Y:S01]  /*e190*/  MUFU.EX2 R214, R4 ;  /* 0x0000000400d67308 */ /* 0x0005e20000000800 */
[----:B-1----:R-:W-:Y:S01]  /*e1a0*/  FFMA.FTZ R7, R48, UR4, -R3 ;  /* 0x0000000430077c23 */ /* 0x002fe20008010803 */
[----:B------:R-:W-:Y:S08]  /*e1b0*/  F2FP.F16.F32.PACK_AB R48, R126, R125 ;  /* 0x0000007d7e30723e */ /* 0x000ff000000000ff */
[----:B------:R1:W-:Y:S01]  /*e1c0*/  MUFU.EX2 R247, R7 ;  /* 0x0000000700f77308 */ /* 0x0003e20000000800 */
[--C-:B--2---:R-:W-:Y:S09]  /*e1d0*/  FFMA.FTZ R4, R223, UR4, -R65.reuse ;  /* 0x00000004df047c23 */ /* 0x104ff20008010841 */
[----:B------:R2:W-:Y:S01]  /*e1e0*/  MUFU.EX2 R217, R4 ;  /* 0x0000000400d97308 */ /* 0x0005e20000000800 */
[----:B-1----:R-:W-:Y:S01]  /*e1f0*/  FFMA.FTZ R7, R91, UR4, -R66 ;  /* 0x000000045b077c23 */ /* 0x002fe20008010842 */
[--C-:B--2---:R-:W-:Y:S08]  /*e200*/  FFMA.FTZ R4, R208, UR4, -R65.reuse ;  /* 0x00000004d0047c23 */ /* 0x104ff00008010841 */
[----:B------:R1:W-:Y:S10]  /*e210*/  MUFU.EX2 R208, R5 ;  /* 0x0000000500d07308 */ /* 0x0003f40000000800 */
[----:B------:R2:W-:Y:S01]  /*e220*/  MUFU.EX2 R223, R4 ;  /* 0x0000000400df7308 */ /* 0x0005e20000000800 */
[----:B-1----:R-:W-:Y:S09]  /*e230*/  FFMA.FTZ R5, R26, UR4, -R64 ;  /* 0x000000041a057c23 */ /* 0x002ff20008010840 */
[----:B------:R1:W3:Y:S01]  /*e240*/  MUFU.EX2 R31, R5 ;  /* 0x00000005001f7308 */ /* 0x0002e20000000800 */
[----:B--2---:R-:W-:Y:S09]  /*e250*/  FFMA.FTZ R4, R207, UR4, -R65 ;  /* 0x00000004cf047c23 */ /* 0x004ff20008010841 */
[----:B------:R2:W-:Y:S10]  /*e260*/  MUFU.EX2 R234, R4 ;  /* 0x0000000400ea7308 */ /* 0x0005f40000000800 */
[----:B------:R2:W-:Y:S01]  /*e270*/  MUFU.EX2 R207, R6 ;  /* 0x0000000600cf7308 */ /* 0x0005e20000000800 */
[--C-:B-1----:R-:W-:Y:S01]  /*e280*/  FFMA.FTZ R5, R183, UR4, -R66.reuse ;  /* 0x00000004b7057c23 */ /* 0x102fe20008010842 */
[----:B---3--:R-:W-:Y:S01]  /*e290*/  MOV R158, R31 ;  /* 0x0000001f009e7202 */ /* 0x008fe20000000f00 */
[----:B------:R-:W-:Y:S01]  /*e2a0*/  FMUL.FTZ R31, R36, R171 ;  /* 0x000000ab241f7220 */ /* 0x000fe20000410000 */
[----:B--2---:R-:W-:Y:S06]  /*e2b0*/  FFMA.FTZ R4, R202, UR4, -R66 ;  /* 0x00000004ca047c23 */ /* 0x004fec0008010842 */
[----:B------:R1:W-:Y:S01]  /*e2c0*/  MUFU.EX2 R202, R4 ;  /* 0x0000000400ca7308 */ /* 0x0003e20000000800 */
[----:B------:R-:W-:Y:S01]  /*e2d0*/  FFMA.FTZ R6, R44, UR4, -R64 ;  /* 0x000000042c067c23 */ /* 0x000fe20008010840 */
[----:B------:R-:W-:Y:S08]  /*e2e0*/  F2FP.F16.F32.PACK_AB R44, R134, R129 ;  /* 0x00000081862c723e */ /* 0x000ff000000000ff */
[----:B------:R2:W-:Y:S01]  /*e2f0*/  MUFU.EX2 R249, R6 ;  /* 0x0000000600f97308 */ /* 0x0005e20000000800 */
[--C-:B-1----:R-:W-:Y:S09]  /*e300*/  FFMA.FTZ R4, R182, UR4, -R66.reuse ;  /* 0x00000004b6047c23 */ /* 0x102ff20008010842 */
[----:B------:R1:W-:Y:S01]  /*e310*/  MUFU.EX2 R215, R4 ;  /* 0x0000000400d77308 */ /* 0x0003e20000000800 */
[----:B--2---:R-:W-:Y:S01]  /*e320*/  FFMA.FTZ R6, R201, UR4, -R66 ;  /* 0x00000004c9067c23 */ /* 0x004fe20008010842 */
[--C-:B-1----:R-:W-:Y:S01]  /*e330*/  FFMA.FTZ R4, R46, UR4, -R3.reuse ;  /* 0x000000042e047c23 */ /* 0x102fe20008010803 */
[----:B------:R-:W-:Y:S07]  /*e340*/  F2FP.F16.F32.PACK_AB R46, R231, R229 ;  /* 0x000000e5e72e723e */ /* 0x000fee00000000ff */
[----:B------:R1:W-:Y:S02]  /*e350*/  MUFU.EX2 R239, R4 ;  /* 0x0000000400ef7308 */ /* 0x0003e40000000800 */
[--C-:B-1----:R-:W-:Y:S01]  /*e360*/  FFMA.FTZ R4, R35, UR4, -R3.reuse ;  /* 0x0000000423047c23 */ /* 0x102fe20008010803 */
[----:B------:R-:W-:Y:S07]  /*e370*/  FMUL.FTZ R35, R39, R167 ;  /* 0x000000a727237220 */ /* 0x000fee0000410000 */
[----:B------:R1:W2:Y:S02]  /*e380*/  MUFU.EX2 R29, R4 ;  /* 0x00000004001d7308 */ /* 0x0002a40000000800 */
[----:B-1----:R-:W-:Y:S01]  /*e390*/  FFMA.FTZ R4, R25, UR4, -R3 ;  /* 0x0000000419047c23 */ /* 0x002fe20008010803 */
[----:B--2---:R-:W-:Y:S01]  /*e3a0*/  MOV R151, R29 ;  /* 0x0000001d00977202 */ /* 0x004fe20000000f00 */
[----:B------:R-:W-:Y:S01]  /*e3b0*/  FMUL.FTZ R29, R0, R169 ;  /* 0x000000a9001d7220 */ /* 0x000fe20000410000 */
[----:B------:R-:W-:Y:S05]  /*e3c0*/  F2FP.F16.F32.PACK_AB R169, R123, R122 ;  /* 0x0000007a7ba9723e */ /* 0x000fea00000000ff */
[----:B------:R1:W-:Y:S02]  /*e3d0*/  MUFU.EX2 R30, R4 ;  /* 0x00000004001e7308 */ /* 0x0003e40000000800 */
[--C-:B-1----:R-:W-:Y:S08]  /*e3e0*/  FFMA.FTZ R4, R206, UR4, -R65.reuse ;  /* 0x00000004ce047c23 */ /* 0x102ff00008010841 */
[----:B------:R1:W-:Y:S02]  /*e3f0*/  MUFU.EX2 R182, R4 ;  /* 0x0000000400b67308 */ /* 0x0003e40000000800 */
[--C-:B-1----:R-:W-:Y:S08]  /*e400*/  FFMA.FTZ R4, R204, UR4, -R65.reuse ;  /* 0x00000004cc047c23 */ /* 0x102ff00008010841 */
[----:B------:R1:W-:Y:S02]  /*e410*/  MUFU.EX2 R204, R4 ;  /* 0x0000000400cc7308 */ /* 0x0003e40000000800 */
[--C-:B-1----:R-:W-:Y:S08]  /*e420*/  FFMA.FTZ R4, R181, UR4, -R65.reuse ;  /* 0x00000004b5047c23 */ /* 0x102ff00008010841 */
[----:B------:R1:W-:Y:S10]  /*e430*/  MUFU.EX2 R181, R5 ;  /* 0x0000000500b57308 */ /* 0x0003f40000000800 */
[----:B------:R2:W-:Y:S01]  /*e440*/  MUFU.EX2 R206, R4 ;  /* 0x0000000400ce7308 */ /* 0x0005e20000000800 */
[--C-:B-1----:R-:W-:Y:S01]  /*e450*/  FFMA.FTZ R5, R71, UR4, -R64.reuse ;  /* 0x0000000447057c23 */ /* 0x102fe20008010840 */
[----:B------:R-:W-:Y:S08]  /*e460*/  FFMA.FTZ R71, R116, UR4, -R64 ;  /* 0x0000000474477c23 */ /* 0x000ff00008010840 */
[----:B------:R1:W3:Y:S01]  /*e470*/  MUFU.EX2 R14, R5 ;  /* 0x00000005000e7308 */ /* 0x0002e20000000800 */
[--C-:B--2---:R-:W-:Y:S09]  /*e480*/  FFMA.FTZ R4, R175, UR4, -R65.reuse ;  /* 0x00000004af047c23 */ /* 0x104ff20008010841 */
[----:B------:R2:W-:Y:S10]  /*e490*/  MUFU.EX2 R246, R4 ;  /* 0x0000000400f67308 */ /* 0x0005f40000000800 */
[----:B------:R4:W-:Y:S01]  /*e4a0*/  MUFU.EX2 R175, R6 ;  /* 0x0000000600af7308 */ /* 0x0009e20000000800 */
[--C-:B-1----:R-:W-:Y:S01]  /*e4b0*/  FFMA.FTZ R5, R73, UR4, -R66.reuse ;  /* 0x0000000449057c23 */ /* 0x102fe20008010842 */
[----:B------:R-:W-:Y:S01]  /*e4c0*/  FFMA.FTZ R73, R43, UR4, -R65 ;  /* 0x000000042b497c23 */ /* 0x000fe20008010841 */
[--C-:B------:R-:W-:Y:S07]  /*e4d0*/  FFMA.FTZ R43, R105, UR4, -R66.reuse ;  /* 0x00000004692b7c23 */ /* 0x100fee0008010842 */
[----:B------:R1:W-:Y:S01]  /*e4e0*/  MUFU.EX2 R201, R5 ;  /* 0x0000000500c97308 */ /* 0x0003e20000000800 */
[----:B--2---:R-:W-:Y:S09]  /*e4f0*/  FFMA.FTZ R4, R180, UR4, -R66 ;  /* 0x00000004b4047c23 */ /* 0x004ff20008010842 */
[----:B------:R2:W-:Y:S01]  /*e500*/  MUFU.EX2 R180, R4 ;  /* 0x0000000400b47308 */ /* 0x0005e20000000800 */
[----:B----4-:R-:W-:Y:S09]  /*e510*/  FFMA.FTZ R6, R80, UR4, -R64 ;  /* 0x0000000450067c23 */ /* 0x010ff20008010840 */
[----:B------:R4:W-:Y:S01]  /*e520*/  MUFU.EX2 R11, R6 ;  /* 0x00000006000b7308 */ /* 0x0009e20000000800 */
[----:B-1----:R-:W-:Y:S09]  /*e530*/  FMUL.FTZ R5, R38, R145 ;  /* 0x0000009126057220 */ /* 0x002ff20000410000 */
[----:B------:R-:W-:Y:S01]  /*e540*/  MUFU.EX2 R73, R73 ;  /* 0x0000004900497308 */ /* 0x000fe20000000800 */
[--C-:B--2---:R-:W-:Y:S09]  /*e550*/  FFMA.FTZ R4, R173, UR4, -R66.reuse ;  /* 0x00000004ad047c23 */ /* 0x104ff20008010842 */
[----:B------:R1:W-:Y:S01]  /*e560*/  MUFU.EX2 R244, R4 ;  /* 0x0000000400f47308 */ /* 0x0003e20000000800 */
[----:B----4-:R-:W-:Y:S01]  /*e570*/  FMUL.FTZ R6, R39, R146 ;  /* 0x0000009227067220 */ /* 0x010fe20000410000 */
[----:B---3--:R-:W-:Y:S01]  /*e580*/  MOV R146, R14 ;  /* 0x0000000e00927202 */ /* 0x008fe20000000f00 */
[----:B------:R-:W-:Y:S01]  /*e590*/  FMUL.FTZ R14, R36, R154 ;  /* 0x0000009a240e7220 */ /* 0x000fe20000410000 */
[----:B------:R-:W-:Y:S01]  /*e5a0*/  MOV R154, R21 ;  /* 0x00000015009a7202 */ /* 0x000fe20000000f00 */
[----:B------:R-:W-:Y:S02]  /*e5b0*/  FMUL.FTZ R21, R38, R157 ;  /* 0x0000009d26157220 */ /* 0x000fe40000410000 */
[----:B------:R-:W2:Y:S03]  /*e5c0*/  LDL.LU R157, [R1+0x4] ;  /* 0x00000400019d7983 */ /* 0x000ea60000300800 */
[----:B------:R-:W-:Y:S01]  /*e5d0*/  MUFU.EX2 R71, R71 ;  /* 0x0000004700477308 */ /* 0x000fe20000000800 */
[--C-:B-1----:R-:W-:Y:S02]  /*e5e0*/  FFMA.FTZ R4, R27, UR4, -R3.reuse ;  /* 0x000000041b047c23 */ /* 0x102fe40008010803 */
[----:B------:R-:W1:Y:S07]  /*e5f0*/  LDSM.16.MT88.4 R24, [R138+0x4000] ;  /* 0x004000008a18783b */ /* 0x000e6e0000004200 */
[----:B------:R3:W-:Y:S02]  /*e600*/  MUFU.EX2 R18, R4 ;  /* 0x0000000400127308 */ /* 0x0007e40000000800 */
[--C-:B---3--:R-:W-:Y:S08]  /*e610*/  FFMA.FTZ R4, R82, UR4, -R3.reuse ;  /* 0x0000000452047c23 */ /* 0x108ff00008010803 */
[----:B------:R3:W4:Y:S02]  /*e620*/  MUFU.EX2 R10, R4 ;  /* 0x00000004000a7308 */ /* 0x0007240000000800 */
[----:B---3--:R-:W-:Y:S01]  /*e630*/  FFMA.FTZ R4, R83, UR4, -R3 ;  /* 0x0000000453047c23 */ /* 0x008fe20008010803 */
[----:B----4-:R-:W-:Y:S01]  /*e640*/  MOV R145, R10 ;  /* 0x0000000a00917202 */ /* 0x010fe20000000f00 */
[----:B------:R-:W-:Y:S06]  /*e650*/  FMUL.FTZ R10, R36, R142 ;  /* 0x0000008e240a7220 */ /* 0x000fec0000410000 */
[----:B------:R3:W4:Y:S10]  /*e660*/  MUFU.EX2 R13, R4 ;  /* 0x00000004000d7308 */ /* 0x0007340000000800 */
[----:B------:R5:W-:Y:S01]  /*e670*/  MUFU.EX2 R142, R20 ;  /* 0x00000014008e7308 */ /* 0x000be20000000800 */
[--C-:B---3--:R-:W-:Y:S01]  /*e680*/  FFMA.FTZ R4, R74, UR4, -R65.reuse ;  /* 0x000000044a047c23 */ /* 0x108fe20008010841 */
[--C-:B------:R-:W-:Y:S08]  /*e690*/  FFMA.FTZ R74, R79, UR4, -R66.reuse ;  /* 0x000000044f4a7c23 */ /* 0x100ff00008010842 */
[----:B------:R3:W-:Y:S01]  /*e6a0*/  MUFU.EX2 R173, R4 ;  /* 0x0000000400ad7308 */ /* 0x0007e20000000800 */
[----:B-----5:R-:W-:Y:S09]  /*e6b0*/  FMUL.FTZ R20, R38, R156 ;  /* 0x0000009c26147220 */ /* 0x020ff20000410000 */
[----:B------:R-:W-:Y:S01]  /*e6c0*/  MUFU.EX2 R74, R74 ;  /* 0x0000004a004a7308 */ /* 0x000fe20000000800 */
[--C-:B---3--:R-:W-:Y:S09]  /*e6d0*/  FFMA.FTZ R4, R174, UR4, -R65.reuse ;  /* 0x00000004ae047c23 */ /* 0x108ff20008010841 */
[----:B------:R3:W-:Y:S10]  /*e6e0*/  MUFU.EX2 R174, R7 ;  /* 0x0000000700ae7308 */ /* 0x0007f40000000800 */
[----:B------:R5:W-:Y:S01]  /*e6f0*/  MUFU.EX2 R183, R4 ;  /* 0x0000000400b77308 */ /* 0x000be20000000800 */
[C---:B---3--:R-:W-:Y:S01]  /*e700*/  FMUL.FTZ R7, R39.reuse, R147 ;  /* 0x0000009327077220 */ /* 0x048fe20000410000 */
[----:B----4-:R-:W-:Y:S01]  /*e710*/  MOV R147, R13 ;  /* 0x0000000d00937202 */ /* 0x010fe20000000f00 */
[----:B------:R-:W-:Y:S01]  /*e720*/  FMUL.FTZ R13, R0, R153 ;  /* 0x00000099000d7220 */ /* 0x000fe20000410000 */
[----:B------:R-:W-:Y:S01]  /*e730*/  MOV R153, R18 ;  /* 0x0000001200997202 */ /* 0x000fe20000000f00 */
[----:B------:R-:W-:Y:S01]  /*e740*/  FMUL.FTZ R18, R39, R150 ;  /* 0x0000009627127220 */ /* 0x000fe20000410000 */
[----:B------:R-:W-:Y:S01]  /*e750*/  MOV R150, R30 ;  /* 0x0000001e00967202 */ /* 0x000fe20000000f00 */
[----:B------:R-:W-:Y:S01]  /*e760*/  FMUL.FTZ R30, R36, R170 ;  /* 0x000000aa241e7220 */ /* 0x000fe20000410000 */
[--C-:B-----5:R-:W-:Y:S04]  /*e770*/  FFMA.FTZ R4, R93, UR4, -R65.reuse ;  /* 0x000000045d047c23 */ /* 0x120fe80008010841 */
[----:B------:R3:W-:Y:S02]  /*e780*/  MUFU.EX2 R245, R4 ;  /* 0x0000000400f57308 */ /* 0x0007e40000000800 */
[----:B---3--:R-:W-:Y:S08]  /*e790*/  FFMA.FTZ R4, R89, UR4, -R65 ;  /* 0x0000000459047c23 */ /* 0x008ff00008010841 */
[----:B------:R3:W-:Y:S02]  /*e7a0*/  MUFU.EX2 R252, R4 ;  /* 0x0000000400fc7308 */ /* 0x0007e40000000800 */
[--C-:B---3--:R-:W-:Y:S08]  /*e7b0*/  FFMA.FTZ R4, R172, UR4, -R66.reuse ;  /* 0x00000004ac047c23 */ /* 0x108ff00008010842 */
[----:B------:R3:W-:Y:S02]  /*e7c0*/  MUFU.EX2 R172, R4 ;  /* 0x0000000400ac7308 */ /* 0x0007e40000000800 */
[----:B---3--:R-:W-:Y:S01]  /*e7d0*/  FFMA.FTZ R4, R72, UR4, -R66 ;  /* 0x0000000448047c23 */ /* 0x008fe20008010842 */
[--C-:B------:R-:W-:Y:S07]  /*e7e0*/  FFMA.FTZ R72, R117, UR4, -R64.reuse ;  /* 0x0000000475487c23 */ /* 0x100fee0008010840 */
[----:B------:R3:W-:Y:S10]  /*e7f0*/  MUFU.EX2 R251, R4 ;  /* 0x0000000400fb7308 */ /* 0x0007f40000000800 */
[----:B------:R-:W4:Y:S01]  /*e800*/  MUFU.EX2 R72, R72 ;  /* 0x0000004800487308 */ /* 0x000f220000000800 */
[----:B---3--:R-:W-:Y:S09]  /*e810*/  FFMA.FTZ R4, R86, UR4, -R3 ;  /* 0x0000000456047c23 */ /* 0x008ff20008010803 */
[----:B------:R3:W-:Y:S01]  /*e820*/  MUFU.EX2 R250, R4 ;  /* 0x0000000400fa7308 */ /* 0x0007e20000000800 */
[----:B----4-:R-:W-:Y:S01]  /*e830*/  F2FP.F16.F32.PACK_AB R164, R72, R71 ;  /* 0x0000004748a4723e */ /* 0x010fe200000000ff */
[----:B---3--:R-:W-:Y:S01]  /*e840*/  FMUL.FTZ R4, R38, R144 ;  /* 0x0000009026047220 */ /* 0x008fe20000410000 */
[----:B------:R-:W-:Y:S01]  /*e850*/  MOV R144, R11 ;  /* 0x0000000b00907202 */ /* 0x000fe20000000f00 */
[----:B------:R-:W-:Y:S01]  /*e860*/  FMUL.FTZ R11, R36, R143 ;  /* 0x0000008f240b7220 */ /* 0x000fe20000410000 */
[----:B------:R-:W-:Y:S01]  /*e870*/  FFMA.FTZ R38, R38, R149, R129 ;  /* 0x0000009526267223 */ /* 0x000fe20000010081 */
[----:B------:R-:W-:Y:S01]  /*e880*/  MOV R143, R28 ;  /* 0x0000001c008f7202 */ /* 0x000fe20000000f00 */
[----:B------:R-:W-:Y:S02]  /*e890*/  FFMA.FTZ R28, R97, UR4, -R64 ;  /* 0x00000004611c7c23 */ /* 0x000fe40008010840 */
[-C--:B-1----:R-:W-:Y:S02]  /*e8a0*/  HMMA.16816.F32 R4, R44, R24.reuse, R4 ;  /* 0x000000182c04723c */ /* 0x082fe40000001804 */
[----:B------:R1:W-:Y:S03]  /*e8b0*/  MUFU.EX2 R156, R28 ;  /* 0x0000001c009c7308 */ /* 0x0003e60000000800 */
[----:B------:R-:W-:Y:S01]  /*e8c0*/  FADD.FTZ R38, R134, R38 ;  /* 0x0000002686267221 */ /* 0x000fe20000010000 */
[C---:B------:R-:W-:Y:S05]  /*e8d0*/  HMMA.16816.F32 R8, R48.reuse, R24, R8 ;  /* 0x000000183008723c */ /* 0x040fea0000001808 */
[----:B------:R-:W-:Y:S01]  /*e8e0*/  FADD.FTZ R38, R229, R38 ;  /* 0x00000026e5267221 */ /* 0x000fe20000010000 */
[-C--:B------:R-:W-:Y:S05]  /*e8f0*/  HMMA.16816.F32 R12, R48, R26.reuse, R12 ;  /* 0x0000001a300c723c */ /* 0x080fea000000180c */
[----:B------:R-:W-:Y:S01]  /*e900*/  FFMA.FTZ R24, R96, UR4, -R64 ;  /* 0x0000000460187c23 */ /* 0x000fe20008010840 */
[C---:B------:R-:W-:Y:S03]  /*e910*/  HMMA.16816.F32 R16, R44.reuse, R26, R16 ;  /* 0x0000001a2c10723c */ /* 0x040fe60000001810 */
[----:B------:R3:W-:Y:S02]  /*e920*/  MUFU.EX2 R152, R24 ;  /* 0x0000001800987308 */ /* 0x0007e40000000800 */
[----:B------:R-:W-:Y:S01]  /*e930*/  FMUL.FTZ R25, R0, R161 ;  /* 0x000000a100197220 */ /* 0x000fe20000410000 */
[-C--:B------:R-:W-:Y:S05]  /*e940*/  HMMA.16816.F32 R20, R44, R52.reuse, R20 ;  /* 0x000000342c14723c */ /* 0x080fea0000001814 */
[C---:B------:R-:W-:Y:S01]  /*e950*/  FMUL.FTZ R26, R36.reuse, R162 ;  /* 0x000000a2241a7220 */ /* 0x040fe20000410000 */
[----:B------:R-:W-:Y:S01]  /*e960*/  FMUL.FTZ R27, R36, R163 ;  /* 0x000000a3241b7220 */ /* 0x000fe20000410000 */
[--C-:B-1----:R-:W-:Y:S01]  /*e970*/  FFMA.FTZ R28, R92, UR4, -R65.reuse ;  /* 0x000000045c1c7c23 */ /* 0x102fe20008010841 */
[----:B------:R-:W-:Y:S02]  /*e980*/  FFMA.FTZ R36, R36, R159, R76 ;  /* 0x0000009f24247223 */ /* 0x000fe4000001004c */
[----:B------:R-:W-:Y:S01]  /*e990*/  MUFU.EX2 R76, R43 ;  /* 0x0000002b004c7308 */ /* 0x000fe20000000800 */
[----:B------:R-:W-:Y:S01]  /*e9a0*/  FADD.FTZ R38, R231, R38 ;  /* 0x00000026e7267221 */ /* 0x000fe20000010000 */
[----:B------:R-:W-:Y:S01]  /*e9b0*/  MOV R134, R42 ;  /* 0x0000002a00867202 */ /* 0x000fe20000000f00 */
[----:B---3--:R-:W-:Y:S02]  /*e9c0*/  FMUL.FTZ R24, R0, R160 ;  /* 0x000000a000187220 */ /* 0x008fe40000410000 */
[----:B------:R-:W-:Y:S05]  /*e9d0*/  FADD.FTZ R38, R186, R38 ;  /* 0x00000026ba267221 */ /* 0x000fea0000010000 */
[----:B------:R1:W-:Y:S01]  /*e9e0*/  MUFU.EX2 R96, R28 ;  /* 0x0000001c00607308 */ /* 0x0003e20000000800 */
[----:B------:R-:W-:Y:S01]  /*e9f0*/  FADD.FTZ R38, R211, R38 ;  /* 0x00000026d3267221 */ /* 0x000fe20000010000 */
[C---:B------:R-:W-:Y:S04]  /*ea00*/  HMMA.16816.F32 R24, R48.reuse, R52, R24 ;  /* 0x000000343018723c */ /* 0x040fe80000001818 */
[----:B------:R-:W-:Y:S03]  /*ea10*/  FADD.FTZ R38, R222, R38 ;  /* 0x00000026de267221 */ /* 0x000fe60000010000 */
[----:B------:R-:W-:Y:S01]  /*ea20*/  FFMA.FTZ R52, R95, UR4, -R65 ;  /* 0x000000045f347c23 */ /* 0x000fe20008010841 */
[----:B------:R-:W-:Y:S03]  /*ea30*/  FADD.FTZ R38, R225, R38 ;  /* 0x00000026e1267221 */ /* 0x000fe60000010000 */
[----:B------:R3:W-:Y:S01]  /*ea40*/  MUFU.EX2 R140, R52 ;  /* 0x00000034008c7308 */ /* 0x0007e20000000800 */
[C---:B-1----:R-:W-:Y:S01]  /*ea50*/  FMUL.FTZ R28, R0.reuse, R168 ;  /* 0x000000a8001c7220 */ /* 0x042fe20000410000 */
[----:B------:R-:W-:Y:S01]  /*ea60*/  FFMA.FTZ R0, R0, R148, R125 ;  /* 0x0000009400007223 */ /* 0x000fe2000001007d */
[----:B------:R-:W-:Y:S03]  /*ea70*/  F2FP.F16.F32.PACK_AB R168, R74, R120 ;  /* 0x000000784aa8723e */ /* 0x000fe600000000ff */
[----:B------:R-:W-:Y:S02]  /*ea80*/  FADD.FTZ R0, R126, R0 ;  /* 0x000000007e007221 */ /* 0x000fe40000010000 */
[-C--:B------:R-:W-:Y:S03]  /*ea90*/  HMMA.16816.F32 R28, R48, R54.reuse, R28 ;  /* 0x00000036301c723c */ /* 0x080fe6000000181c */
[----:B--2---:R-:W-:Y:S01]  /*eaa0*/  FFMA.FTZ R39, R39, R157, R133 ;  /* 0x0000009d27277223 */ /* 0x004fe20000010085 */
[----:B------:R-:W-:Y:S01]  /*eab0*/  FADD.FTZ R0, R178, R0 ;  /* 0x00000000b2007221 */ /* 0x000fe20000010000 */
[----:B------:R-:W-:Y:S01]  /*eac0*/  MOV R133, R41 ;  /* 0x0000002900857202 */ /* 0x000fe20000000f00 */
[----:B------:R-:W-:Y:S05]  /*ead0*/  HMMA.16816.F32 R32, R44, R54, R32 ;  /* 0x000000362c20723c */ /* 0x000fea0000001820 */
[----:B---3--:R-:W-:Y:S01]  /*eae0*/  FFMA.FTZ R52, R94, UR4, -R65 ;  /* 0x000000045e347c23 */ /* 0x008fe20008010841 */
[----:B------:R-:W-:Y:S01]  /*eaf0*/  F2FP.F16.F32.PACK_AB R49, R221, R203 ;  /* 0x000000cbdd31723e */ /* 0x000fe200000000ff */
[----:B------:R-:W-:Y:S01]  /*eb00*/  FADD.FTZ R39, R136, R39 ;  /* 0x0000002788277221 */ /* 0x000fe20000010000 */
[----:B------:R-:W-:Y:S01]  /*eb10*/  F2FP.F16.F32.PACK_AB R51, R233, R224 ;  /* 0x000000e0e933723e */ /* 0x000fe200000000ff */
[----:B------:R1:W-:Y:S02]  /*eb20*/  MUFU.EX2 R95, R52 ;  /* 0x00000034005f7308 */ /* 0x0003e40000000800 */
[----:B------:R-:W-:Y:S01]  /*eb30*/  F2FP.F16.F32.PACK_AB R48, R211, R186 ;  /* 0x000000bad330723e */ /* 0x000fe200000000ff */
[----:B------:R-:W-:Y:S01]  /*eb40*/  FADD.FTZ R0, R209, R0 ;  /* 0x00000000d1007221 */ /* 0x000fe20000010000 */
[----:B------:R-:W-:Y:S02]  /*eb50*/  F2FP.F16.F32.PACK_AB R50, R225, R222 ;  /* 0x000000dee132723e */ /* 0x000fe400000000ff */
[----:B------:R-:W-:Y:S02]  /*eb60*/  F2FP.F16.F32.PACK_AB R45, R179, R176 ;  /* 0x000000b0b32d723e */ /* 0x000fe400000000ff */
[----:B------:R-:W-:Y:S02]  /*eb70*/  F2FP.F16.F32.PACK_AB R47, R218, R187 ;  /* 0x000000bbda2f723e */ /* 0x000fe400000000ff */
[----:B------:R-:W-:Y:S01]  /*eb80*/  F2FP.F16.F32.PACK_AB R44, R177, R135 ;  /* 0x00000087b12c723e */ /* 0x000fe200000000ff */
[-C--:B------:R-:W-:Y:S05]  /*eb90*/  HMMA.16816.F32 R4, R48, R56.reuse, R4 ;  /* 0x000000383004723c */ /* 0x080fea0000001804 */
[----:B------:R-:W-:Y:S01]  /*eba0*/  F2FP.F16.F32.PACK_AB R46, R210, R185 ;  /* 0x000000b9d22e723e */ /* 0x000fe200000000ff */
[----:B-1----:R-:W-:Y:S01]  /*ebb0*/  FFMA.FTZ R52, R99, UR4, -R65 ;  /* 0x0000000463347c23 */ /* 0x002fe20008010841 */
[----:B------:R-:W-:Y:S03]  /*ebc0*/  MOV R136, R40 ;  /* 0x0000002800887202 */ /* 0x000fe60000000f00 */
[----:B------:R1:W-:Y:S02]  /*ebd0*/  MUFU.EX2 R97, R52 ;  /* 0x0000003400617308 */ /* 0x0003e40000000800 */
[C---:B------:R-:W-:Y:S06]  /*ebe0*/  HMMA.16816.F32 R8, R44.reuse, R56, R8 ;  /* 0x000000382c08723c */ /* 0x040fec0000001808 */
[-C--:B------:R-:W-:Y:S05]  /*ebf0*/  HMMA.16816.F32 R12, R44, R58.reuse, R12 ;  /* 0x0000003a2c0c723c */ /* 0x080fea000000180c */
[--C-:B------:R-:W-:Y:S01]  /*ec00*/  FFMA.FTZ R56, R205, UR4, -R66.reuse ;  /* 0x00000004cd387c23 */ /* 0x100fe20008010842 */
[C---:B------:R-:W-:Y:S01]  /*ec10*/  HMMA.16816.F32 R16, R48.reuse, R58, R16 ;  /* 0x0000003a3010723c */ /* 0x040fe20000001810 */
[----:B-1----:R-:W1:Y:S02]  /*ec20*/  LDSM.16.MT88.4 R52, [R138+0x4800] ;  /* 0x004800008a34783b */ /* 0x002e640000004200 */
[----:B------:R2:W-:Y:S03]  /*ec30*/  MUFU.EX2 R94, R56 ;  /* 0x00000038005e7308 */ /* 0x0005e60000000800 */
[-C--:B------:R-:W-:Y:S06]  /*ec40*/  HMMA.16816.F32 R20, R48, R60.reuse, R20 ;  /* 0x0000003c3014723c */ /* 0x080fec0000001814 */
[C---:B------:R-:W-:Y:S06]  /*ec50*/  HMMA.16816.F32 R24, R44.reuse, R60, R24 ;  /* 0x0000003c2c18723c */ /* 0x040fec0000001818 */
[-C--:B------:R-:W-:Y:S05]  /*ec60*/  HMMA.16816.F32 R28, R44, R62.reuse, R28 ;  /* 0x0000003e2c1c723c */ /* 0x080fea000000181c */
[--C-:B--2---:R-:W-:Y:S01]  /*ec70*/  FFMA.FTZ R56, R212, UR4, -R66.reuse ;  /* 0x00000004d4387c23 */ /* 0x104fe20008010842 */
[----:B------:R-:W-:Y:S03]  /*ec80*/  HMMA.16816.F32 R32, R48, R62, R32 ;  /* 0x0000003e3020723c */ /* 0x000fe60000001820 */
[----:B------:R2:W-:Y:S02]  /*ec90*/  MUFU.EX2 R92, R56 ;  /* 0x00000038005c7308 */ /* 0x0005e40000000800 */
[----:B------:R-:W-:Y:S01]  /*eca0*/  F2FP.F16.F32.PACK_AB R45, R228, R220 ;  /* 0x000000dce42d723e */ /* 0x000fe200000000ff */
[--C-:B------:R-:W-:Y:S01]  /*ecb0*/  FFMA.FTZ R60, R102, UR4, -R3.reuse ;  /* 0x00000004663c7c23 */ /* 0x100fe20008010803 */
[----:B------:R-:W-:Y:S04]  /*ecc0*/  F2FP.F16.F32.PACK_AB R47, R242, R240 ;  /* 0x000000f0f22f723e */ /* 0x000fe800000000ff */
[----:B------:R-:W-:Y:S02]  /*ecd0*/  F2FP.F16.F32.PACK_AB R44, R226, R216 ;  /* 0x000000d8e22c723e */ /* 0x000fe400000000ff */
[----:B------:R-:W-:Y:S02]  /*ece0*/  F2FP.F16.F32.PACK_AB R46, R241, R238 ;  /* 0x000000eef12e723e */ /* 0x000fe400000000ff */
[----:B------:R-:W-:Y:S02]  /*ecf0*/  F2FP.F16.F32.PACK_AB R49, R217, R214 ;  /* 0x000000d6d931723e */ /* 0x000fe400000000ff */
[----:B------:R-:W-:Y:S02]  /*ed00*/  F2FP.F16.F32.PACK_AB R51, R234, R223 ;  /* 0x000000dfea33723e */ /* 0x000fe400000000ff */
[----:B------:R-:W-:Y:S01]  /*ed10*/  F2FP.F16.F32.PACK_AB R48, R208, R207 ;  /* 0x000000cfd030723e */ /* 0x000fe200000000ff */
[-C--:B-1----:R-:W-:Y:S05]  /*ed20*/  HMMA.16816.F32 R4, R44, R52.reuse, R4 ;  /* 0x000000342c04723c */ /* 0x082fea0000001804 */
[----:B------:R-:W-:Y:S01]  /*ed30*/  F2FP.F16.F32.PACK_AB R50, R215, R202 ;  /* 0x000000cad732723e */ /* 0x000fe200000000ff */
[--C-:B--2---:R-:W-:Y:S04]  /*ed40*/  FFMA.FTZ R56, R98, UR4, -R66.reuse ;  /* 0x0000000462387c23 */ /* 0x104fe80008010842 */
[----:B------:R1:W-:Y:S02]  /*ed50*/  MUFU.EX2 R91, R56 ;  /* 0x00000038005b7308 */ /* 0x0003e40000000800 */
[C---:B------:R-:W-:Y:S06]  /*ed60*/  HMMA.16816.F32 R8, R48.reuse, R52, R8 ;  /* 0x000000343008723c */ /* 0x040fec0000001808 */
[-C--:B------:R-:W-:Y:S05]  /*ed70*/  HMMA.16816.F32 R12, R48, R54.reuse, R12 ;  /* 0x00000036300c723c */ /* 0x080fea000000180c */
[--C-:B------:R-:W-:Y:S01]  /*ed80*/  FFMA.FTZ R52, R115, UR4, -R3.reuse ;  /* 0x0000000473347c23 */ /* 0x100fe20008010803 */
[C---:B------:R-:W-:Y:S03]  /*ed90*/  HMMA.16816.F32 R16, R44.reuse, R54, R16 ;  /* 0x000000362c10723c */ /* 0x040fe60000001810 */
[----:B------:R2:W-:Y:S02]  /*eda0*/  MUFU.EX2 R88, R52 ;  /* 0x0000003400587308 */ /* 0x0005e40000000800 */
[----:B-1----:R-:W-:Y:S08]  /*edb0*/  FFMA.FTZ R56, R90, UR4, -R66 ;  /* 0x000000045a387c23 */ /* 0x002ff00008010842 */
[----:B------:R1:W-:Y:S10]  /*edc0*/  MUFU.EX2 R93, R56 ;  /* 0x00000038005d7308 */ /* 0x0003f40000000800 */
[----:B------:R3:W-:Y:S01]  /*edd0*/  MUFU.EX2 R90, R60 ;  /* 0x0000003c005a7308 */ /* 0x0007e20000000800 */
[--C-:B--2---:R-:W-:Y:S09]  /*ede0*/  FFMA.FTZ R52, R100, UR4, -R64.reuse ;  /* 0x0000000464347c23 */ /* 0x104ff20008010840 */
[----:B------:R2:W-:Y:S01]  /*edf0*/  MUFU.EX2 R86, R52 ;  /* 0x0000003400567308 */ /* 0x0005e20000000800 */
[----:B-1----:R-:W1:Y:S01]  /*ee00*/  LDSM.16.MT88.4 R56, [R139+0x4800] ;  /* 0x004800008b38783b */ /* 0x002e620000004200 */
[--C-:B---3--:R-:W-:Y:S08]  /*ee10*/  FFMA.FTZ R60, R103, UR4, -R3.reuse ;  /* 0x00000004673c7c23 */ /* 0x108ff00008010803 */
[----:B------:R3:W-:Y:S01]  /*ee20*/  MUFU.EX2 R87, R60 ;  /* 0x0000003c00577308 */ /* 0x0007e20000000800 */
[--C-:B--2---:R-:W-:Y:S09]  /*ee30*/  FFMA.FTZ R52, R101, UR4, -R64.reuse ;  /* 0x0000000465347c23 */ /* 0x104ff20008010840 */
[----:B------:R2:W-:Y:S01]  /*ee40*/  MUFU.EX2 R84, R52 ;  /* 0x0000003400547308 */ /* 0x0005e20000000800 */
[--C-:B---3--:R-:W-:Y:S01]  /*ee50*/  FFMA.FTZ R60, R114, UR4, -R3.reuse ;  /* 0x00000004723c7c23 */ /* 0x108fe20008010803 */
[----:B------:R-:W-:Y:S08]  /*ee60*/  FFMA.FTZ R3, R131, UR4, -R3 ;  /* 0x0000000483037c23 */ /* 0x000ff00008010803 */
[----:B------:R3:W-:Y:S01]  /*ee70*/  MUFU.EX2 R89, R60 ;  /* 0x0000003c00597308 */ /* 0x0007e20000000800 */
[--C-:B--2---:R-:W-:Y:S01]  /*ee80*/  FFMA.FTZ R52, R112, UR4, -R64.reuse ;  /* 0x0000000470347c23 */ /* 0x104fe20008010840 */
[-C--:B-1----:R-:W-:Y:S08]  /*ee90*/  HMMA.16816.F32 R20, R44, R56.reuse, R20 ;  /* 0x000000382c14723c */ /* 0x082ff00000001814 */
[----:B------:R1:W-:Y:S01]  /*eea0*/  MUFU.EX2 R85, R52 ;  /* 0x0000003400557308 */ /* 0x0003e20000000800 */
[C---:B------:R-:W-:Y:S01]  /*eeb0*/  HMMA.16816.F32 R24, R48.reuse, R56, R24 ;  /* 0x000000383018723c */ /* 0x040fe20000001818 */
[----:B---3--:R-:W2:Y:S05]  /*eec0*/  LDSM.16.MT88.4 R60, [R138+0x4c00] ;  /* 0x004c00008a3c783b */ /* 0x008eaa0000004200 */
[-C--:B------:R-:W-:Y:S05]  /*eed0*/  HMMA.16816.F32 R28, R48, R58.reuse, R28 ;  /* 0x0000003a301c723c */ /* 0x080fea000000181c */
[--C-:B------:R-:W-:Y:S01]  /*eee0*/  FFMA.FTZ R56, R107, UR4, -R65.reuse ;  /* 0x000000046b387c23 */ /* 0x100fe20008010841 */
[----:B------:R-:W-:Y:S03]  /*eef0*/  HMMA.16816.F32 R32, R44, R58, R32 ;  /* 0x0000003a2c20723c */ /* 0x000fe60000001820 */
[----:B------:R3:W-:Y:S02]  /*ef00*/  MUFU.EX2 R82, R56 ;  /* 0x0000003800527308 */ /* 0x0007e40000000800 */
[--C-:B-1----:R-:W-:Y:S01]  /*ef10*/  FFMA.FTZ R52, R113, UR4, -R64.reuse ;  /* 0x0000000471347c23 */ /* 0x102fe20008010840 */
[--C-:B------:R-:W-:Y:S01]  /*ef20*/  FFMA.FTZ R48, R106, UR4, -R65.reuse ;  /* 0x000000046a307c23 */ /* 0x100fe20008010841 */
[----:B------:R-:W-:Y:S01]  /*ef30*/  F2FP.F16.F32.PACK_AB R47, R150, R151 ;  /* 0x00000097962f723e */ /* 0x000fe200000000ff */
[----:B------:R-:W-:Y:S05]  /*ef40*/  FFMA.FTZ R64, R121, UR4, -R64 ;  /* 0x0000000479407c23 */ /* 0x000fea0008010840 */
[----:B------:R1:W-:Y:S01]  /*ef50*/  MUFU.EX2 R83, R52 ;  /* 0x0000003400537308 */ /* 0x0003e20000000800 */
[----:B------:R-:W-:Y:S02]  /*ef60*/  F2FP.F16.F32.PACK_AB R45, R239, R227 ;  /* 0x000000e3ef2d723e */ /* 0x000fe400000000ff */
[----:B------:R-:W-:Y:S02]  /*ef70*/  F2FP.F16.F32.PACK_AB R44, R235, R213 ;  /* 0x000000d5eb2c723e */ /* 0x000fe400000000ff */
[----:B------:R-:W-:Y:S02]  /*ef80*/  F2FP.F16.F32.PACK_AB R46, R158, R249 ;  /* 0x000000f99e2e723e */ /* 0x000fe400000000ff */
[----:B------:R-:W-:Y:S03]  /*ef90*/  F2FP.F16.F32.PACK_AB R49, R204, R182 ;  /* 0x000000b6cc31723e */ /* 0x000fe600000000ff */
[----:B------:R4:W-:Y:S01]  /*efa0*/  MUFU.EX2 R81, R48 ;  /* 0x0000003000517308 */ /* 0x0009e20000000800 */
[--C-:B---3--:R-:W-:Y:S01]  /*efb0*/  FFMA.FTZ R56, R110, UR4, -R65.reuse ;  /* 0x000000046e387c23 */ /* 0x108fe20008010841 */
[----:B------:R-:W-:Y:S02]  /*efc0*/  F2FP.F16.F32.PACK_AB R51, R246, R206 ;  /* 0x000000cef633723e */ /* 0x000fe400000000ff */
[----:B------:R-:W-:Y:S06]  /*efd0*/  F2FP.F16.F32.PACK_AB R50, R244, R180 ;  /* 0x000000b4f432723e */ /* 0x000fec00000000ff */
[----:B------:R3:W-:Y:S01]  /*efe0*/  MUFU.EX2 R80, R56 ;  /* 0x0000003800507308 */ /* 0x0007e20000000800 */
[----:B-1----:R-:W1:Y:S01]  /*eff0*/  LDSM.16.MT88.4 R52, [R139+0x4c00] ;  /* 0x004c00008b34783b */ /* 0x002e620000004200 */
[-C--:B--2---:R-:W-:Y:S08]  /*f000*/  HMMA.16816.F32 R4, R44, R60.reuse, R4 ;  /* 0x0000003c2c04723c */ /* 0x084ff00000001804 */
[----:B------:R-:W2:Y:S03]  /*f010*/  MUFU.EX2 R64, R64 ;  /* 0x0000004000407308 */ /* 0x000ea60000000800 */
[----:B----4-:R-:W-:Y:S07]  /*f020*/  F2FP.F16.F32.PACK_AB R48, R181, R175 ;  /* 0x000000afb530723e */ /* 0x010fee00000000ff */
[C---:B------:R-:W-:Y:S01]  /*f030*/  HMMA.16816.F32 R8, R48.reuse, R60, R8 ;  /* 0x0000003c3008723c */ /* 0x040fe20000001808 */
[----:B---3--:R-:W3:Y:S05]  /*f040*/  LDSM.16.MT88.4 R56, [R138+0x5000] ;  /* 0x005000008a38783b */ /* 0x008eea0000004200 */
[-C--:B------:R-:W-:Y:S05]  /*f050*/  HMMA.16816.F32 R12, R48, R62.reuse, R12 ;  /* 0x0000003e300c723c */ /* 0x080fea000000180c */
[--C-:B------:R-:W-:Y:S01]  /*f060*/  FFMA.FTZ R60, R111, UR4, -R65.reuse ;  /* 0x000000046f3c7c23 */ /* 0x100fe20008010841 */
[C---:B------:R-:W-:Y:S03]  /*f070*/  HMMA.16816.F32 R16, R44.reuse, R62, R16 ;  /* 0x0000003e2c10723c */ /* 0x040fe60000001810 */
[----:B------:R4:W-:Y:S02]  /*f080*/  MUFU.EX2 R78, R60 ;  /* 0x0000003c004e7308 */ /* 0x0009e40000000800 */
[----:B------:R-:W-:Y:S01]  /*f090*/  FFMA.FTZ R65, R2, UR4, -R65 ;  /* 0x0000000402417c23 */ /* 0x000fe20008010841 */
[--C-:B------:R-:W-:Y:S01]  /*f0a0*/  FFMA.FTZ R2, R104, UR4, -R66.reuse ;  /* 0x0000000468027c23 */ /* 0x100fe20008010842 */
[----:B------:R-:W-:Y:S01]  /*f0b0*/  FFMA.FTZ R66, R75, UR4, -R66 ;  /* 0x000000044b427c23 */ /* 0x000fe20008010842 */
[----:B--2---:R-:W-:Y:S05]  /*f0c0*/  F2FP.F16.F32.PACK_AB R166, R64, R128 ;  /* 0x0000008040a6723e */ /* 0x004fea00000000ff */
[----:B------:R-:W2:Y:S01]  /*f0d0*/  MUFU.EX2 R65, R65 ;  /* 0x0000004100417308 */ /* 0x000ea20000000800 */
[-C--:B-1----:R-:W-:Y:S06]  /*f0e0*/  HMMA.16816.F32 R20, R44, R52.reuse, R20 ;  /* 0x000000342c14723c */ /* 0x082fec0000001814 */
[C---:B------:R-:W-:Y:S01]  /*f0f0*/  HMMA.16816.F32 R24, R48.reuse, R52, R24 ;  /* 0x000000343018723c */ /* 0x040fe20000001818 */
[----:B----4-:R-:W1:Y:S02]  /*f100*/  LDSM.16.MT88.4 R60, [R139+0x5000] ;  /* 0x005000008b3c783b */ /* 0x010e640000004200 */
[----:B------:R-:W-:Y:S03]  /*f110*/  MUFU.EX2 R66, R66 ;  /* 0x0000004200427308 */ /* 0x000fe60000000800 */
[-C--:B------:R-:W-:Y:S07]  /*f120*/  HMMA.16816.F32 R28, R48, R54.reuse, R28 ;  /* 0x00000036301c723c */ /* 0x080fee000000181c */
[----:B------:R-:W-:Y:S01]  /*f130*/  MUFU.EX2 R75, R67 ;  /* 0x00000043004b7308 */ /* 0x000fe20000000800 */
[----:B--2---:R-:W-:Y:S01]  /*f140*/  F2FP.F16.F32.PACK_AB R171, R65, R73 ;  /* 0x0000004941ab723e */ /* 0x004fe200000000ff */
[----:B------:R-:W-:Y:S01]  /*f150*/  HMMA.16816.F32 R32, R44, R54, R32 ;  /* 0x000000362c20723c */ /* 0x000fe20000001820 */
[----:B------:R-:W2:Y:S03]  /*f160*/  LDSM.16.MT88.4 R52, [R138+0x5400] ;  /* 0x005400008a34783b */ /* 0x000ea60000004200 */
[----:B------:R-:W-:Y:S04]  /*f170*/  F2FP.F16.F32.PACK_AB R49, R153, R247 ;  /* 0x000000f79931723e */ /* 0x000fe800000000ff */
[----:B------:R4:W-:Y:S03]  /*f180*/  MUFU.EX2 R77, R2 ;  /* 0x00000002004d7308 */ /* 0x0009e60000000800 */
[----:B------:R-:W-:Y:S02]  /*f190*/  F2FP.F16.F32.PACK_AB R51, R147, R145 ;  /* 0x000000919333723e */ /* 0x000fe400000000ff */
[----:B------:R-:W-:Y:S02]  /*f1a0*/  F2FP.F16.F32.PACK_AB R48, R248, R243 ;  /* 0x000000f3f830723e */ /* 0x000fe400000000ff */
[----:B------:R-:W-:Y:S03]  /*f1b0*/  F2FP.F16.F32.PACK_AB R50, R146, R144 ;  /* 0x000000909232723e */ /* 0x000fe600000000ff */
[----:B------:R-:W5:Y:S01]  /*f1c0*/  MUFU.EX2 R67, R3 ;  /* 0x0000000300437308 */ /* 0x000f620000000800 */
[----:B------:R-:W-:Y:S02]  /*f1d0*/  F2FP.F16.F32.PACK_AB R45, R183, R173 ;  /* 0x000000adb72d723e */ /* 0x000fe400000000ff */
[----:B------:R-:W-:Y:S02]  /*f1e0*/  F2FP.F16.F32.PACK_AB R47, R252, R245 ;  /* 0x000000f5fc2f723e */ /* 0x000fe400000000ff */
[----:B------:R-:W-:Y:S01]  /*f1f0*/  F2FP.F16.F32.PACK_AB R44, R174, R172 ;  /* 0x000000acae2c723e */ /* 0x000fe200000000ff */
[-C--:B---3--:R-:W-:Y:S05]  /*f200*/  HMMA.16816.F32 R4, R48, R56.reuse, R4 ;  /* 0x000000383004723c */ /* 0x088fea0000001804 */
[----:B------:R-:W-:Y:S01]  /*f210*/  F2FP.F16.F32.PACK_AB R46, R251, R201 ;  /* 0x000000c9fb2e723e */ /* 0x000fe200000000ff */
[----:B----4-:R-:W-:Y:S01]  /*f220*/  FADD.FTZ R2, R127, R36 ;  /* 0x000000247f027221 */ /* 0x010fe20000010000 */
[----:B------:R-:W-:Y:S01]  /*f230*/  FADD.FTZ R36, R230, R39 ;  /* 0x00000027e6247221 */ /* 0x000fe20000010000 */
[----:B------:R-:W-:Y:S03]  /*f240*/  FADD.FTZ R39, R135, R0 ;  /* 0x0000000087277221 */ /* 0x000fe60000010000 */
[----:B------:R-:W-:Y:S01]  /*f250*/  FADD.FTZ R36, R232, R36 ;  /* 0x00000024e8247221 */ /* 0x000fe20000010000 */
[C---:B------:R-:W-:Y:S04]  /*f260*/  HMMA.16816.F32 R8, R44.reuse, R56, R8 ;  /* 0x000000382c08723c */ /* 0x040fe80000001808 */
[----:B------:R-:W-:Y:S01]  /*f270*/  FADD.FTZ R36, R203, R36 ;  /* 0x00000024cb247221 */ /* 0x000fe20000010000 */
[----:B-----5:R-:W-:Y:S01]  /*f280*/  F2FP.F16.F32.PACK_AB R167, R67, R130 ;  /* 0x0000008243a7723e */ /* 0x020fe200000000ff */
[-C--:B------:R-:W-:Y:S05]  /*f290*/  HMMA.16816.F32 R12, R44, R58.reuse, R12 ;  /* 0x0000003a2c0c723c */ /* 0x080fea000000180c */
[----:B------:R-:W-:Y:S01]  /*f2a0*/  FADD.FTZ R0, R221, R36 ;  /* 0x00000024dd007221 */ /* 0x000fe20000010000 */
[C---:B------:R-:W-:Y:S01]  /*f2b0*/  HMMA.16816.F32 R16, R48.reuse, R58, R16 ;  /* 0x0000003a3010723c */ /* 0x040fe20000001810 */
[----:B------:R-:W3:Y:S04]  /*f2c0*/  LDSM.16.MT88.4 R56, [R139+0x5400] ;  /* 0x005400008b38783b */ /* 0x000ee80000004200 */
[----:B------:R-:W-:Y:S01]  /*f2d0*/  FADD.FTZ R36, R177, R39 ;  /* 0x00000027b1247221 */ /* 0x000fe20000010000 */
[-C--:B-1----:R-:W-:Y:S05]  /*f2e0*/  HMMA.16816.F32 R20, R48, R60.reuse, R20 ;  /* 0x0000003c3014723c */ /* 0x082fea0000001814 */
[----:B------:R-:W-:Y:S01]  /*f2f0*/  FADD.FTZ R36, R185, R36 ;  /* 0x00000024b9247221 */ /* 0x000fe20000010000 */
[C---:B------:R-:W-:Y:S05]  /*f300*/  HMMA.16816.F32 R24, R44.reuse, R60, R24 ;  /* 0x0000003c2c18723c */ /* 0x040fea0000001818 */
[----:B------:R-:W-:Y:S01]  /*f310*/  FADD.FTZ R3, R210, R36 ;  /* 0x00000024d2037221 */ /* 0x000fe20000010000 */
[-C--:B------:R-:W-:Y:S05]  /*f320*/  HMMA.16816.F32 R28, R44, R62.reuse, R28 ;  /* 0x0000003e2c1c723c */ /* 0x080fea000000181c */
[----:B------:R-:W-:Y:S01]  /*f330*/  FADD.FTZ R36, R216, R38 ;  /* 0x00000026d8247221 */ /* 0x000fe20000010000 */
[----:B------:R-:W-:Y:S01]  /*f340*/  HMMA.16816.F32 R32, R48, R62, R32 ;  /* 0x0000003e3020723c */ /* 0x000fe20000001820 */
[----:B------:R-:W1:Y:S04]  /*f350*/  LDSM.16.MT88.4 R60, [R138+0x5800] ;  /* 0x005800008a3c783b */ /* 0x000e680000004200 */
[----:B------:R-:W-:Y:S01]  /*f360*/  F2FP.F16.F32.PACK_AB R45, R143, R250 ;  /* 0x000000fa8f2d723e */ /* 0x000fe200000000ff */
[----:B------:R-:W-:Y:S01]  /*f370*/  FADD.FTZ R0, R224, R0 ;  /* 0x00000000e0007221 */ /* 0x000fe20000010000 */
[----:B------:R-:W-:Y:S01]  /*f380*/  F2FP.F16.F32.PACK_AB R47, R154, R155 ;  /* 0x0000009b9a2f723e */ /* 0x000fe200000000ff */
[----:B------:R-:W-:Y:S03]  /*f390*/  FADD.FTZ R2, R184, R2 ;  /* 0x00000002b8027221 */ /* 0x000fe60000010000 */
[----:B------:R-:W-:Y:S01]  /*f3a0*/  F2FP.F16.F32.PACK_AB R44, R142, R141 ;  /* 0x0000008d8e2c723e */ /* 0x000fe200000000ff */
[----:B------:R-:W-:Y:S01]  /*f3b0*/  FADD.FTZ R0, R233, R0 ;  /* 0x00000000e9007221 */ /* 0x000fe20000010000 */
[----:B------:R-:W-:Y:S01]  /*f3c0*/  F2FP.F16.F32.PACK_AB R46, R156, R152 ;  /* 0x000000989c2e723e */ /* 0x000fe200000000ff */
[----:B------:R-:W-:Y:S01]  /*f3d0*/  FADD.FTZ R38, R207, R3 ;  /* 0x00000003cf267221 */ /* 0x000fe20000010000 */
[----:B------:R-:W-:Y:S01]  /*f3e0*/  F2FP.F16.F32.PACK_AB R49, R140, R96 ;  /* 0x000000608c31723e */ /* 0x000fe200000000ff */
[----:B------:R-:W-:Y:S01]  /*f3f0*/  FADD.FTZ R0, R220, R0 ;  /* 0x00000000dc007221 */ /* 0x000fe20000010000 */
[----:B------:R-:W-:Y:S01]  /*f400*/  F2FP.F16.F32.PACK_AB R51, R97, R95 ;  /* 0x0000005f6133723e */ /* 0x000fe200000000ff */
[----:B------:R-:W-:Y:S01]  /*f410*/  FADD.FTZ R36, R226, R36 ;  /* 0x00000024e2247221 */ /* 0x000fe20000010000 */
[----:B------:R-:W-:Y:S01]  /*f420*/  F2FP.F16.F32.PACK_AB R48, R92, R94 ;  /* 0x0000005e5c30723e */ /* 0x000fe200000000ff */
[-C--:B--2---:R-:W-:Y:S05]  /*f430*/  HMMA.16816.F32 R4, R44, R52.reuse, R4 ;  /* 0x000000342c04723c */ /* 0x084fea0000001804 */
[----:B------:R-:W-:Y:S01]  /*f440*/  F2FP.F16.F32.PACK_AB R50, R93, R91 ;  /* 0x0000005b5d32723e */ /* 0x000fe200000000ff */
[----:B------:R-:W-:Y:S01]  /*f450*/  FADD.FTZ R3, R228, R0 ;  /* 0x00000000e4037221 */ /* 0x000fe20000010000 */
[----:B------:R-:W-:Y:S01]  /*f460*/  FADD.FTZ R0, R208, R38 ;  /* 0x00000026d0007221 */ /* 0x000fe20000010000 */
[----:B------:R-:W-:Y:S03]  /*f470*/  FADD.FTZ R36, R238, R36 ;  /* 0x00000024ee247221 */ /* 0x000fe60000010000 */
[----:B------:R-:W-:Y:S01]  /*f480*/  FADD.FTZ R38, R202, R0 ;  /* 0x00000000ca267221 */ /* 0x000fe20000010000 */
[C---:B------:R-:W-:Y:S04]  /*f490*/  HMMA.16816.F32 R8, R48.reuse, R52, R8 ;  /* 0x000000343008723c */ /* 0x040fe80000001808 */
[----:B------:R-:W-:Y:S01]  /*f4a0*/  FADD.FTZ R3, R240, R3 ;  /* 0x00000003f0037221 */ /* 0x000fe20000010000 */
[----:B------:R-:W-:Y:S01]  /*f4b0*/  FADD.FTZ R36, R241, R36 ;  /* 0x00000024f1247221 */ /* 0x000fe20000010000 */
[-C--:B------:R-:W-:Y:S05]  /*f4c0*/  HMMA.16816.F32 R12, R48, R54.reuse, R12 ;  /* 0x00000036300c723c */ /* 0x080fea000000180c */
[----:B------:R-:W-:Y:S01]  /*f4d0*/  FADD.FTZ R36, R213, R36 ;  /* 0x00000024d5247221 */ /* 0x000fe20000010000 */
[C---:B------:R-:W-:Y:S01]  /*f4e0*/  HMMA.16816.F32 R16, R44.reuse, R54, R16 ;  /* 0x000000362c10723c */ /* 0x040fe20000001810 */
[----:B------:R-:W2:Y:S04]  /*f4f0*/  LDSM.16.MT88.4 R52, [R139+0x5800] ;  /* 0x005800008b34783b */ /* 0x000ea80000004200 */
[----:B------:R-:W-:Y:S01]  /*f500*/  FADD.FTZ R0, R242, R3 ;  /* 0x00000003f2007221 */ /* 0x000fe20000010000 */
[-C--:B---3--:R-:W-:Y:S05]  /*f510*/  HMMA.16816.F32 R20, R44, R56.reuse, R20 ;  /* 0x000000382c14723c */ /* 0x088fea0000001814 */
[----:B------:R-:W-:Y:S01]  /*f520*/  FADD.FTZ R0, R227, R0 ;  /* 0x00000000e3007221 */ /* 0x000fe20000010000 */
[C---:B------:R-:W-:Y:S05]  /*f530*/  HMMA.16816.F32 R24, R48.reuse, R56, R24 ;  /* 0x000000383018723c */ /* 0x040fea0000001818 */
[----:B------:R-:W-:Y:S01]  /*f540*/  FADD.FTZ R2, R219, R2 ;  /* 0x00000002db027221 */ /* 0x000fe20000010000 */
[-C--:B------:R-:W-:Y:S05]  /*f550*/  HMMA.16816.F32 R28, R48, R58.reuse, R28 ;  /* 0x0000003a301c723c */ /* 0x080fea000000181c */
[----:B------:R-:W-:Y:S01]  /*f560*/  FADD.FTZ R2, R176, R2 ;  /* 0x00000002b0027221 */ /* 0x000fe20000010000 */
[----:B------:R-:W-:Y:S01]  /*f570*/  HMMA.16816.F32 R32, R44, R58, R32 ;  /* 0x0000003a2c20723c */ /* 0x000fe20000001820 */
[----:B------:R-:W-:Y:S04]  /*f580*/  LDSM.16.MT88.4 R56, [R139+0x5c00] ;  /* 0x005c00008b38783b */ /* 0x000fe80000004200 */
[----:B------:R-:W-:Y:S01]  /*f590*/  FADD.FTZ R2, R179, R2 ;  /* 0x00000002b3027221 */ /* 0x000fe20000010000 */
[----:B------:R-:W-:Y:S01]  /*f5a0*/  F2FP.F16.F32.PACK_AB R49, R87, R90 ;  /* 0x0000005a5731723e */ /* 0x000fe200000000ff */
[----:B------:R-:W-:Y:S01]  /*f5b0*/  FADD.FTZ R3, R215, R38 ;  /* 0x00000026d7037221 */ /* 0x000fe20000010000 */
[----:B------:R-:W-:Y:S03]  /*f5c0*/  F2FP.F16.F32.PACK_AB R51, R88, R89 ;  /* 0x000000595833723e */ /* 0x000fe600000000ff */
        /* <DEDUP_REMOVED lines=9> */
[-C--:B-1----:R-:W-:Y:S05]  /*f660*/  HMMA.16816.F32 R4, R48, R60.reuse, R4 ;  /* 0x0000003c3004723c */ /* 0x082fea0000001804 */
[----:B------:R-:W-:Y:S01]  /*f670*/  F2FP.F16.F32.PACK_AB R46, R68, R75 ;  /* 0x0000004b442e723e */ /* 0x000fe200000000ff */
[----:B------:R-:W-:Y:S01]  /*f680*/  FADD.FTZ R3, R175, R3 ;  /* 0x00000003af037221 */ /* 0x000fe20000010000 */
[----:B------:R-:W-:Y:S01]  /*f690*/  FADD.FTZ R38, R235, R36 ;  /* 0x00000024eb267221 */ /* 0x000fe20000010000 */
[----:B------:R-:W-:Y:S03]  /*f6a0*/  FADD.FTZ R2, R214, R2 ;  /* 0x00000002d6027221 */ /* 0x000fe60000010000 */
[----:B------:R-:W-:Y:S01]  /*f6b0*/  FADD.FTZ R36, R181, R3 ;  /* 0x00000003b5247221 */ /* 0x000fe20000010000 */
[C---:B------:R-:W-:Y:S01]  /*f6c0*/  HMMA.16816.F32 R8, R44.reuse, R60, R8 ;  /* 0x0000003c2c08723c */ /* 0x040fe20000001808 */
[----:B------:R-:W1:Y:S03]  /*f6d0*/  MUFU.EX2 R60, R124 ;  /* 0x0000007c003c7308 */ /* 0x000e660000000800 */
[----:B------:R-:W-:Y:S01]  /*f6e0*/  FADD.FTZ R3, R249, R38 ;  /* 0x00000026f9037221 */ /* 0x000fe20000010000 */
[----:B------:R-:W-:Y:S01]  /*f6f0*/  FADD.FTZ R38, R150, R0 ;  /* 0x0000000096267221 */ /* 0x000fe20000010000 */
[-C--:B------:R-:W-:Y:S01]  /*f700*/  HMMA.16816.F32 R12, R44, R62.reuse, R12 ;  /* 0x0000003e2c0c723c */ /* 0x080fe2000000180c */
[----:B------:R-:W3:Y:S04]  /*f710*/  LDSM.16.MT88.4 R148, [R138+0x5c00] ;  /* 0x005c00008a94783b */ /* 0x000ee80000004200 */
[----:B------:R-:W-:Y:S01]  /*f720*/  FADD.FTZ R2, R217, R2 ;  /* 0x00000002d9027221 */ /* 0x000fe20000010000 */
[C---:B------:R-:W-:Y:S05]  /*f730*/  HMMA.16816.F32 R16, R48.reuse, R62, R16 ;  /* 0x0000003e3010723c */ /* 0x040fea0000001810 */
[----:B------:R-:W-:Y:S01]  /*f740*/  FADD.FTZ R3, R158, R3 ;  /* 0x000000039e037221 */ /* 0x000fe20000010000 */
[-C--:B--2---:R-:W-:Y:S05]  /*f750*/  HMMA.16816.F32 R20, R48, R52.reuse, R20 ;  /* 0x000000343014723c */ /* 0x084fea0000001814 */
[----:B------:R-:W-:Y:S01]  /*f760*/  FADD.FTZ R36, R180, R36 ;  /* 0x00000024b4247221 */ /* 0x000fe20000010000 */
[C---:B------:R-:W-:Y:S05]  /*f770*/  HMMA.16816.F32 R24, R44.reuse, R52, R24 ;  /* 0x000000342c18723c */ /* 0x040fea0000001818 */
[----:B------:R-:W-:Y:S01]  /*f780*/  FADD.FTZ R0, R244, R36 ;  /* 0x00000024f4007221 */ /* 0x000fe20000010000 */
[-C--:B------:R-:W-:Y:S05]  /*f790*/  HMMA.16816.F32 R28, R44, R54.reuse, R28 ;  /* 0x000000362c1c723c */ /* 0x080fea000000181c */
        /* <DEDUP_REMOVED lines=21> */
[----:B-1----:R-:W-:Y:S03]  /*f8f0*/  F2FP.F16.F32.PACK_AB R170, R66, R60 ;  /* 0x0000003c42aa723e */ /* 0x002fe600000000ff */
[----:B------:R-:W-:Y:S01]  /*f900*/  FADD.FTZ R5, R142, R3 ;  /* 0x000000038e057221 */ /* 0x000fe20000010000 */
[----:B------:R-:W-:Y:S01]  /*f910*/  FADD.FTZ R3, R92, R0 ;  /* 0x000000005c037221 */ /* 0x000fe20000010000 */
[----:B------:R-:W-:Y:S01]  /*f920*/  FADD.FTZ R2, R206, R2 ;  /* 0x00000002ce027221 */ /* 0x000fe20000010000 */
[----:B------:R-:W-:Y:S01]  /*f930*/  MOV R135, R37 ;  /* 0x0000002500877202 */ /* 0x000fe20000000f00 */
[----:B------:R-:W-:Y:S01]  /*f940*/  FADD.FTZ R5, R152, R5 ;  /* 0x0000000598057221 */ /* 0x000fe20000010000 */
[----:B------:R-:W-:Y:S01]  /*f950*/  FADD.FTZ R3, R91, R3 ;  /* 0x000000035b037221 */ /* 0x000fe20000010000 */
[----:B------:R-:W-:Y:S02]  /*f960*/  FADD.FTZ R2, R246, R2 ;  /* 0x00000002f6027221 */ /* 0x000fe40000010000 */
[----:B------:R-:W-:Y:S02]  /*f970*/  FADD.FTZ R5, R156, R5 ;  /* 0x000000059c057221 */ /* 0x000fe40000010000 */
[----:B------:R-:W-:Y:S04]  /*f980*/  FADD.FTZ R2, R173, R2 ;  /* 0x00000002ad027221 */ /* 0x000fe80000010000 */
[----:B------:R-:W-:Y:S04]  /*f990*/  FADD.FTZ R2, R183, R2 ;  /* 0x00000002b7027221 */ /* 0x000fe80000010000 */
[----:B------:R-:W-:Y:S04]  /*f9a0*/  FADD.FTZ R2, R245, R2 ;  /* 0x00000002f5027221 */ /* 0x000fe80000010000 */
[----:B------:R-:W-:Y:S04]  /*f9b0*/  FADD.FTZ R2, R252, R2 ;  /* 0x00000002fc027221 */ /* 0x000fe80000010000 */
[----:B------:R-:W-:Y:S01]  /*f9c0*/  FADD.FTZ R36, R96, R2 ;  /* 0x0000000260247221 */ /* 0x000fe20000010000 */
[----:B------:R-:W-:Y:S03]  /*f9d0*/  FADD.FTZ R2, R143, R43 ;  /* 0x0000002b8f027221 */ /* 0x000fe60000010000 */
[----:B------:R-:W-:Y:S01]  /*f9e0*/  FADD.FTZ R4, R140, R36 ;  /* 0x000000248c047221 */ /* 0x000fe20000010000 */
[----:B------:R-:W-:Y:S01]  /*f9f0*/  FADD.FTZ R0, R155, R2 ;  /* 0x000000029b007221 */ /* 0x000fe20000010000 */
[C---:B------:R-:W-:Y:S04]  /*fa00*/  HMMA.16816.F32 R140, R168.reuse, R148, R8 ;  /* 0x00000094a88c723c */ /* 0x040fe80000001808 */
[----:B------:R-:W-:Y:S01]  /*fa10*/  FADD.FTZ R2, R95, R4 ;  /* 0x000000045f027221 */ /* 0x000fe20000010000 */
[----:B------:R-:W-:Y:S02]  /*fa20*/  FADD.FTZ R4, R154, R0 ;  /* 0x000000009a047221 */ /* 0x000fe40000010000 */
[-C--:B------:R-:W-:Y:S04]  /*fa30*/  HMMA.16816.F32 R152, R168, R150.reuse, R12 ;  /* 0x00000096a898723c */ /* 0x080fe8000000180c */
        /* <DEDUP_REMOVED lines=32> */
[----:B------:R-:W-:Y:S04]  /*fc40*/  FADD.FTZ R2, R72, R2 ;  /* 0x0000000248027221 */ /* 0x000fe80000010000 */
[----:B------:R-:W-:Y:S01]  /*fc50*/  FADD.FTZ R3, R67, R3 ;  /* 0x0000000343037221 */ /* 0x000fe20000010000 */
[----:B------:R-:W-:Y:S01]  /*fc60*/  FADD.FTZ R5, R65, R5 ;  /* 0x0000000541057221 */ /* 0x000fe20000010000 */
[----:B------:R-:W-:Y:S01]  /*fc70*/  FADD.FTZ R4, R128, R2 ;  /* 0x0000000280047221 */ /* 0x000fe20000010000 */
[----:B------:R-:W-:Y:S01]  /*fc80*/  FADD.FTZ R2, R60, R0 ;  /* 0x000000003c027221 */ /* 0x000fe20000010000 */
[----:B------:R-:W-:Y:S01]  /*fc90*/  IADD3 R0, R200, -0x1, RZ ;  /* 0xffffffffc8007810 */ /* 0x000fe20007ffe0ff */
[----:B------:R1:W-:Y:S02]  /*fca0*/  STL [R1+0x4], R3 ;  /* 0x0000040301007387 */ /* 0x0003e40000100800 */
[----:B------:R-:W-:Y:S01]  /*fcb0*/  FADD.FTZ R2, R66, R2 ;  /* 0x0000000242027221 */ /* 0x000fe20000010000 */
[----:B------:R-:W-:Y:S01]  /*fcc0*/  MOV R200, R0 ;  /* 0x0000000000c87202 */ /* 0x000fe20000000f00 */
[----:B------:R2:W-:Y:S01]  /*fcd0*/  STL [R1+0xc], R5 ;  /* 0x00000c0501007387 */ /* 0x0005e20000100800 */
[----:B-1----:R-:W-:Y:S05]  /*fce0*/  FADD.FTZ R3, R64, R4 ;  /* 0x0000000440037221 */ /* 0x002fea0000010000 */
[----:B------:R2:W-:Y:S04]  /*fcf0*/  STL [R1], R3 ;  /* 0x0000000301007387 */ /* 0x0005e80000100800 */
[----:B------:R2:W-:Y:S01]  /*fd00*/  STL [R1+0x8], R2 ;  /* 0x0000080201007387 */ /* 0x0005e20000100800 */
[----:B------:R-:W-:Y:S05]  /*fd10*/  @P6 BRA `(.L_x_827) ;  /* 0xffffffa000a86947 */ /* 0x000fea000383ffff */
.L_x_826:
        /* <DEDUP_REMOVED lines=17> */
[----:B------:R-:W-:-:S03]  /*fe30*/  LEA.HI R3, R3, R34, RZ, 0x3 ;  /* 0x0000002203037211 */ /* 0x000fc600078f18ff */
[----:B------:R-:W-:Y:S01]  /*fe40*/  IMAD R8, R8, 0x100, R7 ;  /* 0x0000010008087824 */ /* 0x000fe200078e0207 */
        /* <DEDUP_REMOVED lines=16> */
[----:B------:R-:W-:Y:S02]  /*ff50*/  IMAD.SHL.U32 R15, R0, 0x40, RZ ;  /* 0x00000040000f7824 */ /* 0x000fe400078e00ff */
[----:B----4-:R-:W-:Y:S01]  /*ff60*/  FADD.FTZ R7, R10, R14 ;  /* 0x0000000e0a077221 */ /* 0x010fe20000010000 */
[----:B------:R4:W2:Y:S01]  /*ff70*/  SHFL.BFLY PT, R21, R6, 0x1, 0x1f ;  /* 0x0c201f0006157f89 */ /* 0x0008a200000e0000 */
[----:B------:R-:W-:Y:S01]  /*ff80*/  IMAD.IADD R3, R3, 0x1, -R2 ;  /* 0x0000000103037824 */ /* 0x000fe200078e0a02 */
[----:B------:R-:W-:Y:S02]  /*ff90*/  LOP3.LUT R9, R0, 0x1, RZ, 0xc0, !PT ;  /* 0x0000000100097812 */ /* 0x000fe400078ec0ff */
[----:B------:R-:W-:Y:S01]  /*ffa0*/  LOP3.LUT R15, R15, 0xc0, RZ, 0xc0, !PT ;  /* 0x000000c00f0f7812 */ /* 0x000fe200078ec0ff */
[----:B------:R4:W2:Y:S03]  /*ffb0*/  SHFL.BFLY PT, R24, R7, 0x1, 0x1f ;  /* 0x0c201f0007187f89 */ /* 0x0008a600000e0000 */
[----:B------:R-:W-:Y:S01]  /*ffc0*/  LEA.HI R15, R15, R15, RZ, 0x1d ;  /* 0x0000000f0f0f7211 */ /* 0x000fe200078fe8ff */
[----:B-1----:R-:W-:Y:S01]  /*ffd0*/  FADD.FTZ R26, R5, R26 ;  /* 0x0000001a051a7221 */ /* 0x002fe20000010000 */
[----:B------:R-:W-:-:S02]  /*ffe0*/  IMAD R5, R3, 0x10, R8 ;  /* 0x0000001003057824 */ /* 0x000fc400078e0208 */
        /* <DEDUP_REMOVED lines=15> */
.L_x_830:
        /* <DEDUP_REMOVED lines=20> */
.L_x_831:
        /* <DEDUP_REMOVED lines=82> */
[----:B-1----:R1:W-:Y:S03]  /*10740*/  @P1 MUFU.LG2 R9, R21 ;  /* 0x0000001500091308 */ /* 0x0023e60000000c00 */
[----:B------:R2:W-:Y:S01]  /*10750*/  STS [R0+0x1200], R2 ;  /* 0x0012000200007388 */ /* 0x0005e20000000800 */
[----:B---3--:R-:W3:Y:S03]  /*10760*/  @!P5 LDC R8, c[0x0][0x270] ;  /* 0x00009c00ff08db82 */ /* 0x008ee60000000800 */
[----:B------:R-:W-:Y:S04]  /*10770*/  STS [R19], R16 ;  /* 0x0000001013007388 */ /* 0x000fe80000000800 */
[----:B------:R3:W-:Y:S01]  /*10780*/  STS [R19+0x200], R14 ;  /* 0x0002000e13007388 */ /* 0x0007e20000000800 */
[----:B----4-:R-:W4:Y:S01]  /*10790*/  @P5 LDC.64 R4, c[0x0][0x2c0] ;  /* 0x0000b000ff045b82 */ /* 0x010f220000000a00 */
[----:B-1----:R-:W-:-:S07]  /*107a0*/  MOV R21, 0x7f800000 ;  /* 0x7f80000000157802 */ /* 0x002fce0000000f00 */
[----:B--2---:R-:W1:Y:S01]  /*107b0*/  @P3 LDC R7, c[0x0][0x2e8] ;  /* 0x0000ba00ff073b82 */ /* 0x004e620000000800 */
[----:B------:R-:W-:-:S07]  /*107c0*/  IADD3 R0, R27, R19, RZ ;  /* 0x000000131b007210 */ /* 0x000fce0007ffe0ff */
[----:B------:R-:W2:Y:S01]  /*107d0*/  @P5 LDC R3, c[0x0][0x2c0] ;  /* 0x0000b000ff035b82 */ /* 0x000ea20000000800 */
[----:B------:R-:W-:Y:S01]  /*107e0*/  @P5 MOV R2, 0x1 ;  /* 0x0000000100025802 */ /* 0x000fe20000000f00 */
[----:B---3--:R-:W-:Y:S01]  /*107f0*/  @!P5 IMAD R2, R10, R8, RZ ;  /* 0x000000080a02d224 */ /* 0x008fe200078e02ff */
[----:B------:R3:W-:Y:S01]  /*10800*/  STS [R0], R12 ;  /* 0x0000000c00007388 */ /* 0x0007e20000000800 */
[----:B------:R-:W-:Y:S02]  /*10810*/  @P0 MUFU.LG2 R8, R24 ;  /* 0x0000001800080308 */ /* 0x000fe40000000c00 */
[----:B------:R-:W-:Y:S01]  /*10820*/  IMAD R2, R36, R2, RZ ;  /* 0x0000000224027224 */ /* 0x000fe200078e02ff */
[----:B------:R4:W-:Y:S01]  /*10830*/  STS [R0+0x200], R11 ;  /* 0x0002000b00007388 */ /* 0x0009e20000000800 */
[----:B------:R-:W1:Y:S03]  /*10840*/  @P1 LDC R15, c[0x0][0x2e8] ;  /* 0x0000ba00ff0f1b82 */ /* 0x000e660000000800 */
[----:B------:R2:W-:Y:S01]  /*10850*/  STS [R19+0x1000], R13 ;  /* 0x0010000d13007388 */ /* 0x0005e20000000800 */
[----:B------:R3:W2:Y:S03]  /*10860*/  @P3 MUFU.LG2 R14, R26 ;  /* 0x0000001a000e3308 */ /* 0x0006a60000000c00 */
[----:B------:R2:W-:Y:S04]  /*10870*/  STS [R19+0x1200], R18 ;  /* 0x0012001213007388 */ /* 0x0005e80000000800 */
[----:B------:R-:W-:Y:S04]  /*10880*/  STS [R0+0x1000], R17 ;  /* 0x0010001100007388 */ /* 0x000fe80000000800 */
[----:B------:R2:W-:Y:S01]  /*10890*/  STS [R0+0x1200], R20 ;  /* 0x0012001400007388 */ /* 0x0005e20000000800 */
[----:B------:R-:W-:Y:S01]  /*108a0*/  @!P5 MOV R3, 0x1 ;  /* 0x000000010003d802 */ /* 0x000fe20000000f00 */
[----:B---3--:R-:W3:Y:S01]  /*108b0*/  @P2 LDC R12, c[0x0][0x2e8] ;  /* 0x0000ba00ff0c2b82 */ /* 0x008ee20000000800 */
[----:B------:R-:W1:Y:S01]  /*108c0*/  S2R R26, SR_CTAID.Z ;  /* 0x00000000001a7919 */ /* 0x000e620000002700 */
[----:B----4-:R-:W4:Y:S06]  /*108d0*/  @P2 MUFU.LG2 R11, R25 ;  /* 0x00000019000b2308 */ /* 0x010f2c0000000c00 */
[----:B--2---:R-:W2:Y:S01]  /*108e0*/  @P0 LDC R13, c[0x0][0x2e8] ;  /* 0x0000ba00ff0d0b82 */ /* 0x004ea20000000800 */
[----:B------:R-:W-:-:S02]  /*108f0*/  MOV R18, 0x7f800000 ;  /* 0x7f80000000127802 */ /* 0x000fc40000000f00 */
[----:B------:R-:W-:Y:S02]  /*10900*/  MOV R19, 0x7f800000 ;  /* 0x7f80000000137802 */ /* 0x000fe40000000f00 */
[----:B------:R-:W-:-:S03]  /*10910*/  LOP3.LUT R0, R28, 0xffffffe0, RZ, 0xc0, !PT ;  /* 0xffffffe01c007812 */ /* 0x000fc600078ec0ff */
        /* <DEDUP_REMOVED lines=9> */
[----:B-1----:R-:W-:Y:S01]  /*109b0*/  @P3 FFMA.FTZ R21, R42, R7, R5 ;  /* 0x000000072a153223 */ /* 0x002fe20000010005 */
[----:B----4-:R-:W-:Y:S01]  /*109c0*/  @P2 FMUL.FTZ R5, R11, 0.69314718246459960938 ;  /* 0x3f3172180b052820 */ /* 0x010fe20000410000 */
[----:B------:R-:W-:Y:S01]  /*109d0*/  IMAD R0, R26, R0, R4 ;  /* 0x000000001a007224 */ /* 0x000fe200078e0204 */
[----:B------:R-:W-:Y:S01]  /*109e0*/  SHF.L.U32 R4, R2, 0x7, RZ ;  /* 0x0000000702047819 */ /* 0x000fe200000006ff */
[----:B------:R-:W-:Y:S01]  /*109f0*/  @P1 FMUL.FTZ R6, R9, 0.69314718246459960938 ;  /* 0x3f31721809061820 */ /* 0x000fe20000410000 */
[----:B------:R-:W-:Y:S01]  /*10a00*/  @P0 FMUL.FTZ R2, R8, 0.69314718246459960938 ;  /* 0x3f31721808020820 */ /* 0x000fe20000410000 */
[----:B---3--:R-:W-:Y:S01]  /*10a10*/  @P2 FFMA.FTZ R20, R41, R12, R5 ;  /* 0x0000000c29142223 */ /* 0x008fe20000010005 */
[----:B------:R-:W-:Y:S01]  /*10a20*/  SHF.R.S32.HI R7, RZ, 0x1f, R4 ;  /* 0x0000001fff077819 */ /* 0x000fe20000011404 */
[----:B------:R-:W-:Y:S01]  /*10a30*/  @P1 FFMA.FTZ R18, R40, R15, R6 ;  /* 0x0000000f28121223 */ /* 0x000fe20000010006 */
[----:B------:R-:W-:Y:S01]  /*10a40*/  IADD3 R4, P4, P3, R4, R22, R0 ;  /* 0x0000001604047210 */ /* 0x000fe20007b9e000 */
[----:B--2---:R-:W-:Y:S01]  /*10a50*/  @P0 FFMA.FTZ R19, R37, R13, R2 ;  /* 0x0000000d25130223 */ /* 0x004fe20000010002 */
        /* <DEDUP_REMOVED lines=42> */
.L_x_833:
[----:B------:R-:W-:Y:S05]  /*10d00*/  BSYNC B0 ;  /* 0x0000000000007941 */ /* 0x000fea0003800000 */
.L_x_832:
        /* <DEDUP_REMOVED lines=32> */
.L_x_835:
[----:B------:R-:W-:Y:S05]  /*10f10*/  BSYNC B0 ;  /* 0x0000000000007941 */ /* 0x000fea0003800000 */
.L_x_834:
        /* <DEDUP_REMOVED lines=16> */
.L_x_837:
[----:B------:R-:W-:Y:S05]  /*11020*/  BSYNC B0 ;  /* 0x0000000000007941 */ /* 0x000fea0003800000 */
.L_x_836:
        /* <DEDUP_REMOVED lines=16> */
.L_x_839:
[----:B------:R-:W-:Y:S05]  /*11130*/  BSYNC B0 ;  /* 0x0000000000007941 */ /* 0x000fea0003800000 */
.L_x_838:
        /* <DEDUP_REMOVED lines=15> */
.L_x_796:
[----:B------:R-:W2:Y:S01]  /*11230*/  LDL.LU R19, [R1+0x78] ;  /* 0x0000780001137983 */ /* 0x000ea20000300800 */
[----:B------:R-:W1:Y:S01]  /*11240*/  LDC.U8 R2, c[0x0][0x3d9] ;  /* 0x0000f640ff027b82 */ /* 0x000e620000000000 */
[----:B------:R-:W-:Y:S01]  /*11250*/  SHF.R.S32.HI R12, RZ, 0x1f, R233 ;  /* 0x0000001fff0c7819 */ /* 0x000fe200000114e9 */
[----:B------:R-:W-:Y:S01]  /*11260*/  ULDC UR6, c[0x0][0x2d0] ;  /* 0x0000b40000067ab9 */ /* 0x000fe20000000800 */
[----:B------:R-:W-:Y:S01]  /*11270*/  ULDC.64 UR4, c[0x0][0x2a0] ;  /* 0x0000a80000047ab9 */ /* 0x000fe20000000a00 */
[----:B------:R-:W-:Y:S02]  /*11280*/  CS2R R16, SRZ ;  /* 0x0000000000107805 */ /* 0x000fe4000001ff00 */
[----:B------:R-:W-:Y:S01]  /*11290*/  LEA.HI R12, R12, R233, RZ, 0x2 ;  /* 0x000000e90c0c7211 */ /* 0x000fe200078f10ff */
        /* <DEDUP_REMOVED lines=77> */
.L_x_841:
[----:B------:R-:W-:Y:S05]  /*11770*/  BSYNC B0 ;  /* 0x0000000000007941 */ /* 0x000fea0003800000 */
.L_x_840:
        /* <DEDUP_REMOVED lines=19> */
.L_x_843:
[----:B------:R-:W-:Y:S05]  /*118b0*/  BSYNC B0 ;  /* 0x0000000000007941 */ /* 0x000fea0003800000 */
.L_x_842:
        /* <DEDUP_REMOVED lines=15> */
.L_x_845:
[----:B------:R-:W-:Y:S05]  /*119b0*/  BSYNC B0 ;  /* 0x0000000000007941 */ /* 0x000fea0003800000 */
.L_x_844:
        /* <DEDUP_REMOVED lines=17> */
.L_x_847:
[----:B------:R-:W-:Y:S05]  /*11ad0*/  BSYNC B0 ;  /* 0x0000000000007941 */ /* 0x000fea0003800000 */
.L_x_846:
        /* <DEDUP_REMOVED lines=11> */
.L_x_849:
[----:B------:R-:W-:Y:S05]  /*11b90*/  BSYNC B0 ;  /* 0x0000000000007941 */ /* 0x000fea0003800000 */
.L_x_848:
        /* <DEDUP_REMOVED lines=10> */
.L_x_851:
[----:B------:R-:W-:Y:S05]  /*11c40*/  BSYNC B0 ;  /* 0x0000000000007941 */ /* 0x000fea0003800000 */
.L_x_850:
        /* <DEDUP_REMOVED lines=11> */
.L_x_853:
[----:B------:R-:W-:Y:S05]  /*11d00*/  BSYNC B0 ;  /* 0x0000000000007941 */ /* 0x000fea0003800000 */
.L_x_852:
        /* <DEDUP_REMOVED lines=11> */
.L_x_854:
        /* <DEDUP_REMOVED lines=12> */
.L_x_1321:


//--------------------- .text._ZN5flash16flash_fwd_kernelI23Flash_fwd_kernel_traitsILi32ELi128ELi128ELi4ELb0ELb0EN7cutlass6half_tE19Flash_kernel_traitsILi32ELi128ELi128ELi4ES3_EELb1ELb0ELb1ELb0ELb0ELb1ELb0ELb0EEEvNS_16Flash_fwd_paramsE --------------------------
	.section	.text._ZN5flash16flash_fwd_kernelI23Flash_fwd_kernel_traitsILi32ELi128ELi128ELi4ELb0ELb0EN7cutlass6half_tE19Flash_kernel_traitsILi32ELi128ELi128ELi4ES3_EELb1ELb0ELb1ELb0ELb0ELb1ELb0ELb0EEEvNS_16Flash_fwd_paramsE,"ax",@progbits
	.align	128
        .global         _ZN5flash16flash_fwd_kernelI23Flash_fwd_kernel_traitsILi32ELi128ELi128ELi4ELb0ELb0EN7cutlass6half_tE19Flash_kernel_traitsILi32ELi128ELi128ELi4ES3_EELb1ELb0ELb1ELb0ELb0ELb1ELb0ELb0EEEvNS_16Flash_fwd_paramsE
        .type           _ZN5flash16flash_fwd_kernelI23Flash_fwd_kernel_traitsILi32ELi128ELi128ELi4ELb0ELb0EN7cutlass6half_tE19Flash_kernel_traitsILi32ELi128ELi128ELi4ES3_EELb1ELb0ELb1ELb0ELb0ELb1ELb0ELb0EEEvNS_16Flash_fwd_paramsE,@function
        .size           _ZN5flash16flash_fwd_kernelI23Flash_fwd_kernel_traitsILi32ELi128ELi128ELi4ELb0ELb0EN7cutlass6half_tE19Flash_kernel_traitsILi32ELi128ELi128ELi4ES3_EELb1ELb0ELb1ELb0ELb0ELb1ELb0ELb0EEEvNS_16Flash_fwd_paramsE,(.L_x_1322 - _ZN5flash16flash_fwd_kernelI23Flash_fwd_kernel_traitsILi32ELi128ELi128ELi4ELb0ELb0EN7cutlass6half_tE19Flash_kernel_traitsILi32ELi128ELi128ELi4ES3_EELb1ELb0ELb1ELb0ELb0ELb1ELb0ELb0EEEvNS_16Flash_fwd_paramsE)
        .other          _ZN5flash16flash_fwd_kernelI23Flash_fwd_kernel_traitsILi32ELi128ELi128ELi4ELb0ELb0EN7cutlass6half_tE19Flash_kernel_traitsILi32ELi128ELi128ELi4ES3_EELb1ELb0ELb1ELb0ELb0ELb1ELb0ELb0EEEvNS_16Flash_fwd_paramsE,@"STO_CUDA_ENTRY STV_DEFAULT"
_ZN5flash16flash_fwd_kernelI23Flash_fwd_kernel_traitsILi32ELi128ELi128ELi4ELb0ELb0EN7cutlass6half_tE19Flash_kernel_traitsILi32ELi128ELi128ELi4ES3_EELb1ELb0ELb1ELb0ELb0ELb1ELb0ELb0EEEvNS_16Flash_fwd_paramsE:
.text._ZN5flash16flash_fwd_kernelI23Flash_fwd_kernel_traitsILi32ELi128ELi128ELi4ELb0ELb0EN7cutlass6half_tE19Flash_kernel_traitsILi32ELi128ELi128ELi4ES3_EELb1ELb0ELb1ELb0ELb0ELb1ELb0ELb0EEEvNS_16Flash_fwd_paramsE:
        /* <DEDUP_REMOVED lines=15> */
[----:B------:R-:W-:Y:S08]  /*00f0*/  S2UR UR19, SR_CTAID.Y ;  /* 0x00000000001379c3 */ /* 0x000ff00000002600 */
[----:B------:R-:W1:Y:S01]  /*0100*/  S2UR UR4, SR_CTAID.Z ;  /* 0x00000000000479c3 */ /* 0x000e620000002700 */
[----:B--2---:R-:W-:-:S07]  /*0110*/  @P2 IMAD.MOV.U32 R2, RZ, RZ, R6 ;  /* 0x000000ffff022224 */ /* 0x004fce00078e0006 */
[----:B------:R-:W2:Y:S01]  /*0120*/  @P2 LDC R0, c[0x0][0x3b0] ;  /* 0x0000ec00ff002b82 */ /* 0x000ea20000000800 */
[----:B---3--:R-:W-:-:S06]  /*0130*/  @P2 IMAD.MOV.U32 R3, RZ, RZ, R7 ;  /* 0x000000ffff032224 */ /* 0x008fcc00078e0007 */
[----:B------:R-:W2:Y:S01]  /*0140*/  @P2 LDG.E.64 R2, desc[UR30][R2.64] ;  /* 0x0000001e02022981 */ /* 0x000ea2000c1e1b00 */
[----:B------:R-:W-:Y:S02]  /*0150*/  UISETP.NE.U32.AND UP2, UPT, UR8, URZ, UPT ;  /* 0x0000003f0800728c */ /* 0x000fe4000bf45070 */
[----:B------:R-:W-:Y:S02]  /*0160*/  UISETP.NE.U32.AND UP1, UPT, UR6, URZ, UPT ;  /* 0x0000003f0600728c */ /* 0x000fe4000bf25070 */
[----:B------:R-:W-:Y:S02]  /*0170*/  UISETP.NE.AND.EX UP2, UPT, UR9, URZ, UPT, UP2 ;  /* 0x0000003f0900728c */ /* 0x000fe4000bf45320 */
[----:B------:R-:W-:Y:S02]  /*0180*/  UISETP.NE.AND.EX UP1, UPT, UR7, URZ, UPT, UP1 ;  /* 0x0000003f0700728c */ /* 0x000fe4000bf25310 */
[----:B-1----:R-:W-:Y:S01]  /*0190*/  ULOP3.LUT UR5, UR4, UR28, UR19, 0xfe, !UPT ;  /* 0x0000001c04057292 */ /* 0x002fe2000f8efe13 */
[----:B------:R-:W-:Y:S01]  /*01a0*/  ULDC.64 UR8, c[0x0][0x2f0] ;  /* 0x0000bc0000087ab9 */ /* 0x000fe20000000a00 */
[----:B------:R-:W-:Y:S01]  /*01b0*/  PLOP3.LUT P0, PT, PT, PT, UP2, 0x80, 0x0 ;  /* 0x000000000000781c */ /* 0x000fe20003f0f028 */
[----:B------:R-:W-:-:S03]  /*01c0*/  UIMAD.WIDE UR8, UR19, 0x4, UR8 ;  /* 0x00000004130878a5 */ /* 0x000fc6000f8e0208 */
[----:B----4-:R-:W-:Y:S01]  /*01d0*/  LOP3.LUT P3, RZ, R50, UR5, RZ, 0xfc, !PT ;  /* 0x0000000532ff7c12 */ /* 0x010fe2000f86fcff */
[----:B------:R-:W-:Y:S01]  /*01e0*/  ULDC.U8 UR5, c[0x0][0x3c2] ;  /* 0x0000f08000057ab9 */ /* 0x000fe20000000000 */
[----:B------:R-:W-:Y:S01]  /*01f0*/  ULDC.64 UR6, c[0x0][0x2f8] ;  /* 0x0000be0000067ab9 */ /* 0x000fe20000000a00 */
[----:B------:R-:W-:Y:S02]  /*0200*/  UISETP.NE.AND UP3, UPT, UR5, URZ, UPT ;  /* 0x0000003f0500728c */ /* 0x000fe4000bf65270 */
[----:B------:R-:W-:Y:S01]  /*0210*/  UISETP.EQ.U32.AND UP0, UPT, UR6, URZ, UPT ;  /* 0x0000003f0600728c */ /* 0x000fe2000bf02070 */
[----:B------:R-:W-:Y:S01]  /*0220*/  @UP1 ULDC.64 UR10, c[0x0][0x300] ;  /* 0x0000c000000a1ab9 */ /* 0x000fe20000000a00 */
[----:B------:R-:W-:Y:S01]  /*0230*/  SHF.R.S32.HI R48, RZ, 0x1f, R50 ;  /* 0x0000001fff307819 */ /* 0x000fe20000011432 */
[----:B------:R-:W-:Y:S02]  /*0240*/  @UP1 UIMAD.WIDE UR10, UR19, 0x4, UR10 ;  /* 0x00000004130a18a5 */ /* 0x000fe4000f8e020a */
[----:B------:R-:W-:-:S03]  /*0250*/  UISETP.EQ.OR.EX UP0, UPT, UR7, URZ, !UP3, UP0 ;  /* 0x0000003f0700728c */ /* 0x000fc6000df02700 */
[----:B------:R-:W1:Y:S01]  /*0260*/  @!P3 LDC.64 R8, c[0x0][0x3b8] ;  /* 0x0000ee00ff08bb82 */ /* 0x000e620000000a00 */
[----:B-----5:R-:W-:Y:S01]  /*0270*/  @P2 R2UR UR32, R4 ;  /* 0x00000000042022ca */ /* 0x020fe200000e0000 */
[----:B------:R-:W-:Y:S01]  /*0280*/  ULDC UR5, c[0x0][0x270] ;  /* 0x00009c0000057ab9 */ /* 0x000fe20000000800 */
        /* <DEDUP_REMOVED lines=11> */
[----:B------:R-:W-:Y:S01]  /*0340*/  @!P3 IMAD.MOV.U32 R5, RZ, RZ, R7 ;  /* 0x000000ffff05b224 */ /* 0x000fe200078e0007 */
[----:B------:R-:W-:-:S04]  /*0350*/  PLOP3.LUT P2, PT, PT, PT, UP0, 0x80, 0x0 ;  /* 0x000000000000781c */ /* 0x000fc80003f4f008 */
[----:B------:R1:W-:Y:S01]  /*0360*/  @!P3 STG.E.64 desc[UR30][R8.64+0x8], R4 ;  /* 0x000008040800b986 */ /* 0x0003e2000c101b1e */
[----:B------:R-:W-:-:S03]  /*0370*/  UIMAD.WIDE UR8, UR19, 0x4, UR8 ;  /* 0x00000004130878a5 */ /* 0x000fc6000f8e0208 */
[----:B-1----:R-:W2:Y:S04]  /*0380*/  @P0 LDG.E R8, desc[UR30][R2.64] ;  /* 0x0000001e02080981 */ /* 0x002ea8000c1e1900 */
[----:B------:R1:W3:Y:S02]  /*0390*/  @P0 LDG.E R5, desc[UR30][R2.64+0x4] ;  /* 0x0000041e02050981 */ /* 0x0002e4000c1e1900 */
[----:B-1----:R-:W-:Y:S02]  /*03a0*/  IMAD.U32 R2, RZ, RZ, UR10 ;  /* 0x0000000aff027e24 */ /* 0x002fe4000f8e00ff */
[----:B------:R-:W-:-:S05]  /*03b0*/  IMAD.U32 R3, RZ, RZ, UR11 ;  /* 0x0000000bff037e24 */ /* 0x000fca000f8e00ff */
[----:B------:R1:W4:Y:S02]  /*03c0*/  @P1 LDG.E R0, desc[UR30][R2.64] ;  /* 0x0000001e02001981 */ /* 0x000324000c1e1900 */
[----:B-1----:R-:W-:Y:S02]  /*03d0*/  IMAD.U32 R2, RZ, RZ, UR8 ;  /* 0x00000008ff027e24 */ /* 0x002fe4000f8e00ff */
[----:B------:R-:W-:-:S05]  /*03e0*/  IMAD.U32 R3, RZ, RZ, UR9 ;  /* 0x00000009ff037e24 */ /* 0x000fca000f8e00ff */
[----:B------:R-:W5:Y:S01]  /*03f0*/  @!P2 LDG.E R4, desc[UR30][R2.64] ;  /* 0x0000001e0204a981 */ /* 0x000f62000c1e1900 */
[----:B------:R-:W-:Y:S01]  /*0400*/  LEA.HI R13, R48, R50, RZ, 0x5 ;  /* 0x00000032300d7211 */ /* 0x000fe200078f28ff */
[----:B------:R-:W-:Y:S01]  /*0410*/  UMOV UR20, URZ ;  /* 0x0000003f00147c82 */ /* 0x000fe20008000000 */
[----:B------:R-:W-:Y:S01]  /*0420*/  UIMAD UR8, UR19, UR5, UR4 ;  /* 0x00000005130872a4 */ /* 0x000fe2000f8e0204 */
[----:B------:R-:W-:Y:S01]  /*0430*/  UMOV UR27, 0xffffffff ;  /* 0xffffffff001b7882 */ /* 0x000fe20000000000 */
[----:B------:R-:W-:Y:S01]  /*0440*/  UMOV UR13, 0xffffffff ;  /* 0xffffffff000d7882 */ /* 0x000fe20000000000 */
[----:B--2---:R-:W-:Y:S02]  /*0450*/  @P0 R2UR UR27, R8 ;  /* 0x00000000081b02ca */ /* 0x004fe400000e0000 */
[----:B---3--:R-:W-:Y:S02]  /*0460*/  @P0 R2UR UR18, R5 ;  /* 0x00000000051202ca */ /* 0x008fe400000e0000 */
[----:B------:R-:W-:Y:S01]  /*0470*/  ISETP.NE.U32.AND P0, PT, RZ, UR6, PT ;  /* 0x00000006ff007c0c */ /* 0x000fe2000bf05070 */
[----:B------:R-:W-:-:S10]  /*0480*/  USHF.L.U32 UR6, UR8, 0x5, URZ ;  /* 0x0000000508067899 */ /* 0x000fd4000800063f */
        /* <DEDUP_REMOVED lines=20> */
.L_x_855:
[----:B------:R-:W-:Y:S01]  /*05d0*/  ULDC UR8, c[0x0][0x2c8] ;  /* 0x0000b20000087ab9 */ /* 0x000fe20000000800 */
.L_x_856:
        /* <DEDUP_REMOVED lines=47> */
[----:B------:R-:W-:Y:S01]  /*08d0*/  UIADD3 UR18, -UR16, UR18, URZ ;  /* 0x0000001210127290 */ /* 0x000fe2000fffe13f */
[----:B------:R-:W-:Y:S01]  /*08e0*/  LOP3.LUT P3, RZ, R50, 0x3, RZ, 0xc0, !PT ;  /* 0x0000000332ff7812 */ /* 0x000fe2000786c0ff */
[----:B------:R-:W-:Y:S01]  /*08f0*/  UISETP.NE.AND UP2, UPT, UR10, URZ, UPT ;  /* 0x0000003f0a00728c */ /* 0x000fe2000bf45270 */
[----:B------:R-:W-:Y:S01]  /*0900*/  LOP3.LUT R0, R4, 0x1ffffffc, RZ, 0xc0, !PT ;  /* 0x1ffffffc04007812 */ /* 0x000fe200078ec0ff */
[----:B------:R-:W-:Y:S01]  /*0910*/  BSSY B0, `(.L_x_858) ;  /* 0x000004a000007945 */ /* 0x000fe20003800000 */
        /* <DEDUP_REMOVED lines=8> */
[C---:B------:R-:W-:Y:S01]  /*09a0*/  ISETP.GE.AND P4, PT, R4.reuse, UR18, PT ;  /* 0x0000001204007c0c */ /* 0x040fe2000bf86270 */
[----:B------:R-:W-:Y:S01]  /*09b0*/  @!UP1 UIMAD.WIDE.U32 UR14, UR19, UR6, URZ ;  /* 0x00000006130e92a5 */ /* 0x000fe2000f8e003f */
[----:B------:R-:W-:Y:S01]  /*09c0*/  SHF.R.S32.HI R5, RZ, 0x1f, R4 ;  /* 0x0000001fff057819 */ /* 0x000fe20000011404 */
[----:B------:R-:W-:Y:S01]  /*09d0*/  ULDC.U8 UR11, c[0x0][0x3d8] ;  /* 0x0000f600000b7ab9 */ /* 0x000fe20000000000 */
[----:B------:R-:W-:Y:S01]  /*09e0*/  @!UP1 UIMAD UR8, UR19, UR7, UR8 ;  /* 0x00000007130892a4 */ /* 0x000fe2000f8e0208 */
[C---:B------:R-:W-:Y:S01]  /*09f0*/  VIADD R14, R4.reuse, 0x20 ;  /* 0x00000020040e7836 */ /* 0x040fe20000000000 */
[----:B------:R-:W-:Y:S01]  /*0a00*/  UISETP.NE.AND UP3, UPT, UR11, URZ, UPT ;  /* 0x0000003f0b00728c */ /* 0x000fe2000bf65270 */
[C---:B------:R-:W-:Y:S01]  /*0a10*/  VIADD R15, R4.reuse, 0x40 ;  /* 0x00000040040f7836 */ /* 0x040fe20000000000 */
[----:B------:R-:W-:Y:S01]  /*0a20*/  UISETP.NE.AND UP0, UPT, UR11, URZ, !UP2 ;  /* 0x0000003f0b00728c */ /* 0x000fe2000d705270 */
[C---:B------:R-:W-:Y:S01]  /*0a30*/  VIADD R16, R4.reuse, 0x60 ;  /* 0x0000006004107836 */ /* 0x040fe20000000000 */
[----:B------:R-:W-:Y:S01]  /*0a40*/  UISETP.EQ.AND UP3, UPT, UR10, URZ, UP3 ;  /* 0x0000003f0a00728c */ /* 0x000fe20009f62270 */
[----:B------:R-:W-:Y:S01]  /*0a50*/  ISETP.GE.OR P6, PT, R4, UR18, P3 ;  /* 0x0000001204007c0c */ /* 0x000fe20009fc6670 */
[----:B------:R-:W-:Y:S01]  /*0a60*/  @UP1 UIMAD UR9, UR27, UR9, UR13 ;  /* 0x000000091b0912a4 */ /* 0x000fe2000f8e020d */
[----:B------:R-:W-:Y:S01]  /*0a70*/  ISETP.GE.AND P2, PT, R15, UR18, PT ;  /* 0x000000120f007c0c */ /* 0x000fe2000bf46270 */
[----:B------:R-:W-:Y:S01]  /*0a80*/  @!UP1 UIADD3 UR9, UR15, UR8, URZ ;  /* 0x000000080f099290 */ /* 0x000fe2000fffe03f */
[----:B------:R-:W-:Y:S01]  /*0a90*/  ISETP.GE.AND P1, PT, R16, UR18, PT ;  /* 0x0000001210007c0c */ /* 0x000fe2000bf26270 */
[----:B------:R-:W-:Y:S01]  /*0aa0*/  @!UP1 UMOV UR12, UR14 ;  /* 0x0000000e000c9c82 */ /* 0x000fe20008000000 */
[----:B------:R-:W-:Y:S01]  /*0ab0*/  @UP2 ULDC.64 UR6, c[0x0][0x2c0] ;  /* 0x0000b00000062ab9 */ /* 0x000fe20000000a00 */
[----:B------:R-:W-:Y:S01]  /*0ac0*/  IADD3 R2, P0, R0, UR12, RZ ;  /* 0x0000000c00027c10 */ /* 0x000fe2000ff1e0ff */
[----:B------:R-:W-:Y:S01]  /*0ad0*/  USHF.R.S32.HI UR13, URZ, 0x1f, UR4 ;  /* 0x0000001f3f0d7899 */ /* 0x000fe20008011404 */
[----:B------:R-:W-:Y:S01]  /*0ae0*/  ISETP.GE.OR P5, PT, R14, UR18, P3 ;  /* 0x000000120e007c0c */ /* 0x000fe20009fa6670 */
[----:B------:R-:W-:Y:S01]  /*0af0*/  @UP2 UIMAD UR17, UR7, UR6, URZ ;  /* 0x00000006071122a4 */ /* 0x000fe2000f8e023f */
[----:B------:R-:W-:Y:S01]  /*0b00*/  LEA.HI.X.SX32 R3, R0, UR9, 0x1, P0 ;  /* 0x0000000900037c11 */ /* 0x000fe200080f0eff */
[----:B------:R-:W-:Y:S01]  /*0b10*/  @!UP2 ULDC UR8, c[0x0][0x2c4] ;  /* 0x0000b1000008aab9 */ /* 0x000fe20000000800 */
[----:B------:R-:W-:Y:S01]  /*0b20*/  ULDC.64 UR6, c[0x0][0x2a0] ;  /* 0x0000a80000067ab9 */ /* 0x000fe20000000a00 */
[----:B------:R-:W-:Y:S01]  /*0b30*/  @UP0 ULDC UR8, c[0x0][0x2e4] ;  /* 0x0000b90000080ab9 */ /* 0x000fe20000000800 */
[----:B------:R-:W-:Y:S01]  /*0b40*/  @UP2 UMOV UR9, 0x1 ;  /* 0x0000000100092882 */ /* 0x000fe20000000000 */
[----:B------:R-:W-:Y:S01]  /*0b50*/  UIMAD UR13, UR13, UR6, URZ ;  /* 0x000000060d0d72a4 */ /* 0x000fe2000f8e023f */
[----:B------:R-:W-:Y:S01]  /*0b60*/  IMAD.U32 R8, RZ, RZ, UR6 ;  /* 0x00000006ff087e24 */ /* 0x000fe2000f8e00ff */
[----:B------:R-:W-:Y:S01]  /*0b70*/  @!UP2 UIMAD UR9, UR8, UR5, URZ ;  /* 0x000000050809a2a4 */ /* 0x000fe2000f8e023f */
[----:B------:R-:W-:Y:S01]  /*0b80*/  ISETP.GE.AND P0, PT, R14, UR18, PT ;  /* 0x000000120e007c0c */ /* 0x000fe2000bf06270 */
[----:B------:R-:W-:Y:S01]  /*0b90*/  @UP3 ULDC UR6, c[0x0][0x2c4] ;  /* 0x0000b10000063ab9 */ /* 0x000fe20000000800 */
[----:B------:R-:W-:Y:S01]  /*0ba0*/  @UP2 ULDC UR10, c[0x0][0x2c0] ;  /* 0x0000b000000a2ab9 */ /* 0x000fe20000000800 */
[----:B------:R-:W-:Y:S01]  /*0bb0*/  @UP3 UIMAD UR6, UR19, UR6, URZ ;  /* 0x00000006130632a4 */ /* 0x000fe2000f8e023f */
[----:B------:R-:W-:Y:S01]  /*0bc0*/  IMAD.WIDE.U32 R8, R8, UR4, R2 ;  /* 0x0000000408087c25 */ /* 0x000fe2000f8e0002 */
[----:B------:R-:W-:-:S02]  /*0bd0*/  UIMAD UR9, UR19, UR9, URZ ;  /* 0x00000009130972a4 */ /* 0x000fc4000f8e023f */
[----:B------:R-:W-:Y:S01]  /*0be0*/  @UP3 USEL UR6, UR6, UR27, !UP1 ;  /* 0x0000001b06063287 */ /* 0x000fe2000c800000 */
[----:B------:R-:W-:Y:S01]  /*0bf0*/  IMAD.U32 R2, RZ, RZ, UR28 ;  /* 0x0000001cff027e24 */ /* 0x000fe2000f8e00ff */
[----:B------:R-:W-:Y:S01]  /*0c00*/  USEL UR9, UR9, URZ, !UP3 ;  /* 0x0000003f09097287 */ /* 0x000fe2000d800000 */
[----:B------:R-:W-:Y:S01]  /*0c10*/  @!UP2 UMOV UR10, 0x1 ;  /* 0x00000001000aa882 */ /* 0x000fe20000000000 */
[----:B------:R-:W-:Y:S01]  /*0c20*/  @!UP2 UMOV UR17, UR8 ;  /* 0x000000080011ac82 */ /* 0x000fe20008000000 */
[----:B------:R-:W-:Y:S01]  /*0c30*/  UIMAD UR16, UR16, UR10, URZ ;  /* 0x0000000a101072a4 */ /* 0x000fe2000f8e023f */
[----:B------:R-:W-:Y:S01]  /*0c40*/  IMAD.WIDE R2, R2, 0x80, R4 ;  /* 0x0000008002027825 */ /* 0x000fe200078e0204 */
[----:B------:R-:W-:Y:S02]  /*0c50*/  UIMAD UR17, UR4, UR17, UR9 ;  /* 0x00000011041172a4 */ /* 0x000fe4000f8e0209 */
[----:B------:R-:W-:Y:S01]  /*0c60*/  UIMAD UR7, UR4, UR7, UR13 ;  /* 0x00000007040772a4 */ /* 0x000fe2000f8e020d */
[----:B------:R-:W-:-:S02]  /*0c70*/  @!UP3 UMOV UR12, URZ ;  /* 0x0000003f000cbc82 */ /* 0x000fc40008000000 */
[----:B------:R-:W-:Y:S01]  /*0c80*/  @!UP3 UMOV UR13, URZ ;  /* 0x0000003f000dbc82 */ /* 0x000fe20008000000 */
[----:B------:R-:W-:Y:S01]  /*0c90*/  @UP3 UMOV UR12, UR6 ;  /* 0x00000006000c3c82 */ /* 0x000fe20008000000 */
[----:B------:R-:W-:Y:S01]  /*0ca0*/  @UP3 USHF.R.S32.HI UR13, URZ, 0x1f, UR6 ;  /* 0x0000001f3f0d3899 */ /* 0x000fe20008011406 */
[----:B------:R-:W-:Y:S01]  /*0cb0*/  VIADD R7, R9, UR7 ;  /* 0x0000000709077c36 */ /* 0x000fe20008000000 */
[----:B------:R-:W-:Y:S02]  /*0cc0*/  USHF.R.S32.HI UR4, URZ, 0x1f, UR16 ;  /* 0x0000001f3f047899 */ /* 0x000fe40008011410 */
[----:B------:R-:W-:Y:S02]  /*0cd0*/  USHF.R.S32.HI UR5, URZ, 0x1f, UR17 ;  /* 0x0000001f3f057899 */ /* 0x000fe40008011411 */
[----:B------:R-:W-:-:S04]  /*0ce0*/  UIADD3 UR6, UP1, UP0, UR16, UR12, UR17 ;  /* 0x0000000c10067290 */ /* 0x000fc8000f83e011 */
        /* <DEDUP_REMOVED lines=12> */
.L_x_859:
[----:B------:R-:W-:Y:S05]  /*0db0*/  BSYNC B0 ;  /* 0x0000000000007941 */ /* 0x000fea0003800000 */
.L_x_858:
        /* <DEDUP_REMOVED lines=17> */
.L_x_861:
[----:B------:R-:W-:Y:S05]  /*0ed0*/  BSYNC B0 ;  /* 0x0000000000007941 */ /* 0x000fea0003800000 */
.L_x_860:
        /* <DEDUP_REMOVED lines=15> */
.L_x_863:
[----:B------:R-:W-:Y:S05]  /*0fd0*/  BSYNC B0 ;  /* 0x0000000000007941 */ /* 0x000fea0003800000 */
.L_x_862:
        /* <DEDUP_REMOVED lines=14> */
.L_x_865:
[----:B------:R-:W-:Y:S05]  /*10c0*/  BSYNC B0 ;  /* 0x0000000000007941 */ /* 0x000fea0003800000 */
.L_x_864:
[----:B------:R-:W-:Y:S04]  /*10d0*/  BSSY B0, `(.L_x_866) ;  /* 0x000000a000007945 */ /* 0x000fe80003800000 */
[----:B------:R-:W-:Y:S05]  /*10e0*/  @P6 BRA `(.L_x_867) ;  /* 0x0000000000206947 */ /* 0x000fea0003800000 */
[----:B------:R-:W-:Y:S01]  /*10f0*/  IMAD R4, R4, UR10, RZ ;  /* 0x0000000a04047c24 */ /* 0x000fe2000f8e02ff */
[----:B------:R-:W-:-:S04]  /*1100*/  ULDC.64 UR4, c[0x0][0x2b0] ;  /* 0x0000ac0000047ab9 */ /* 0x000fc80000000a00 */
[----:B------:R-:W-:-:S04]  /*1110*/  IADD3 R0, P0, R4, UR6, RZ ;  /* 0x0000000604007c10 */ /* 0x000fc8000ff1e0ff */
[----:B------:R-:W-:Y:S02]  /*1120*/  LEA.HI.X.SX32 R4, R4, UR12, 0x1, P0 ;  /* 0x0000000c04047c11 */ /* 0x000fe400080f0eff */
[----:B-1----:R-:W-:-:S04]  /*1130*/  LEA R2, P0, R0, UR4, 0x2 ;  /* 0x0000000400027c11 */ /* 0x002fc8000f8010ff */
[----:B------:R-:W-:Y:S01]  /*1140*/  LEA.HI.X R3, R0, UR5, R4, 0x2, P0 ;  /* 0x0000000500037c11 */ /* 0x000fe200080f1404 */
[----:B------:R-:W-:-:S05]  /*1150*/  IMAD.MOV.U32 R0, RZ, RZ, 0x7f800000 ;  /* 0x7f800000ff007424 */ /* 0x000fca00078e00ff */
[----:B------:R1:W-:Y:S03]  /*1160*/  STG.E desc[UR30][R2.64], R0 ;  /* 0x0000000002007986 */ /* 0x0003e6000c10191e */
.L_x_867:
[----:B------:R-:W-:Y:S05]  /*1170*/  BSYNC B0 ;  /* 0x0000000000007941 */ /* 0x000fea0003800000 */
.L_x_866:
        /* <DEDUP_REMOVED lines=10> */
.L_x_869:
[----:B------:R-:W-:Y:S05]  /*1220*/  BSYNC B0 ;  /* 0x0000000000007941 */ /* 0x000fea0003800000 */
.L_x_868:
        /* <DEDUP_REMOVED lines=10> */
.L_x_871:
[----:B------:R-:W-:Y:S05]  /*12d0*/  BSYNC B0 ;  /* 0x0000000000007941 */ /* 0x000fea0003800000 */
.L_x_870:
        /* <DEDUP_REMOVED lines=10> */
.L_x_857:
[----:B------:R-:W2:Y:S01]  /*1380*/  LDC R51, c[0x0][0x278] ;  /* 0x00009e00ff337b82 */ /* 0x000ea20000000800 */
[CC--:B------:R-:W-:Y:S01]  /*1390*/  LEA.HI R12, R48.reuse, R50.reuse, RZ, 0x2 ;  /* 0x00000032300c7211 */ /* 0x0c0fe200078f10ff */
[----:B------:R-:W-:Y:S01]  /*13a0*/  UIADD3 UR5, -UR16, UR18, URZ ;  /* 0x0000001210057290 */ /* 0x000fe2000fffe13f */
[----:B------:R-:W3:Y:S01]  /*13b0*/  S2R R15, SR_CTAID.Z ;  /* 0x00000000000f7919 */ /* 0x000ee20000002700 */
[----:B------:R-:W-:Y:S01]  /*13c0*/  LEA.HI R49, R48, R50, RZ, 0x3 ;  /* 0x0000003230317211 */ /* 0x000fe200078f18ff */
[----:B------:R-:W-:Y:S01]  /*13d0*/  UISETP.NE.AND UP0, UPT, UR27, -0x1, UPT ;  /* 0xffffffff1b00788c */ /* 0x000fe2000bf05270 */
[----:B------:R-:W-:Y:S01]  /*13e0*/  SHF.R.S32.HI R2, RZ, 0x2, R12 ;  /* 0x00000002ff027819 */ /* 0x000fe2000001140c */
[----:B------:R-:W-:Y:S01]  /*13f0*/  UISETP.NE.AND UP1, UPT, UR13, -0x1, UPT ;  /* 0xffffffff0d00788c */ /* 0x000fe2000bf25270 */
[----:B------:R-:W-:Y:S01]  /*1400*/  LOP3.LUT R4, R12, 0xfffffffc, RZ, 0xc0, !PT ;  /* 0xfffffffc0c047812 */ /* 0x000fe200078ec0ff */
[----:B------:R-:W-:Y:S01]  /*1410*/  ULDC.64 UR10, c[0x0][0x258] ;  /* 0x00009600000a7ab9 */ /* 0x000fe20000000a00 */
[----:B------:R-:W-:Y:S01]  /*1420*/  SHF.R.S32.HI R47, RZ, 0x3, R49 ;  /* 0x00000003ff2f7819 */ /* 0x000fe20000011431 */
[C---:B------:R-:W-:Y:S01]  /*1430*/  VIADD R40, R2.reuse, 0x40 ;  /* 0x0000004002287836 */ /* 0x040fe20000000000 */
[----:B------:R-:W-:Y:S01]  /*1440*/  SHF.R.S32.HI R46, RZ, 0x5, R13 ;  /* 0x00000005ff2e7819 */ /* 0x000fe2000001140d */
[C---:B------:R-:W-:Y:S01]  /*1450*/  VIADD R41, R2.reuse, 0x60 ;  /* 0x0000006002297836 */ /* 0x040fe20000000000 */
[----:B------:R-:W-:Y:S01]  /*1460*/  PLOP3.LUT P5, PT, PT, PT, UP1, 0x80, 0x0 ;  /* 0x000000000000781c */ /* 0x000fe20003faf018 */
[----:B------:R-:W-:Y:S01]  /*1470*/  VIADD R37, R2, 0x20 ;  /* 0x0000002002257836 */ /* 0x000fe20000000000 */
[----:B------:R-:W-:Y:S01]  /*1480*/  ISETP.GE.AND P1, PT, R40, UR5, PT ;  /* 0x0000000528007c0c */ /* 0x000fe2000bf26270 */
[----:B------:R-:W-:Y:S01]  /*1490*/  IMAD.IADD R4, R50, 0x1, -R4 ;  /* 0x0000000132047824 */ /* 0x000fe200078e0a04 */
[----:B------:R-:W-:Y:S01]  /*14a0*/  ISETP.GE.AND P0, PT, R41, UR5, PT ;  /* 0x0000000529007c0c */ /* 0x000fe2000bf06270 */
[----:B------:R-:W-:Y:S01]  /*14b0*/  @UP0 ULDC.64 UR6, c[0x0][0x240] ;  /* 0x0000900000060ab9 */ /* 0x000fe20000000a00 */
[----:B------:R-:W-:Y:S01]  /*14c0*/  ISETP.GE.AND P2, PT, R37, UR5, PT ;  /* 0x0000000525007c0c */ /* 0x000fe2000bf46270 */
[----:B------:R-:W-:Y:S01]  /*14d0*/  IMAD.SHL.U32 R20, R4, 0x8, RZ ;  /* 0x0000000804147824 */ /* 0x000fe200078e00ff */
[----:B------:R-:W-:Y:S01]  /*14e0*/  @UP0 UIMAD.WIDE.U32 UR36, UR27, UR6, URZ ;  /* 0x000000061b2402a5 */ /* 0x000fe2000f8e003f */
[----:B------:R-:W-:Y:S01]  /*14f0*/  SHF.R.S32.HI R3, RZ, 0x1f, R2 ;  /* 0x0000001fff037819 */ /* 0x000fe20000011402 */
[----:B------:R-:W-:Y:S01]  /*1500*/  @!UP0 USHF.R.S32.HI UR8, URZ, 0x1f, UR19 ;  /* 0x0000001f3f088899 */ /* 0x000fe20008011413 */
[----:B--2---:R-:W-:Y:S01]  /*1510*/  IABS R0, R51 ;  /* 0x0000003300007213 */ /* 0x004fe20000000000 */
[----:B------:R-:W-:Y:S01]  /*1520*/  @UP0 UIMAD UR12, UR27, UR7, UR37 ;  /* 0x000000071b0c02a4 */ /* 0x000fe2000f8e0225 */
[----:B------:R-:W-:Y:S01]  /*1530*/  SHF.R.S32.HI R21, RZ, 0x1f, R20 ;  /* 0x0000001fff157819 */ /* 0x000fe20000011414 */
[----:B------:R-:W-:Y:S01]  /*1540*/  @UP1 UIADD3 UR22, UR20, UR13, URZ ;  /* 0x0000000d14161290 */ /* 0x000fe2000fffe03f */
[----:B------:R-:W2:Y:S01]  /*1550*/  @!P1 S2R R10, SR_CgaCtaId ;  /* 0x00000000000a9919 */ /* 0x000ea20000008800 */
[----:B------:R-:W-:Y:S01]  /*1560*/  IMAD.MOV.U32 R14, RZ, RZ, R0 ;  /* 0x000000ffff0e7224 */ /* 0x000fe200078e0000 */
[----:B------:R-:W-:Y:S01]  /*1570*/  @!UP0 ULDC.64 UR6, c[0x0][0x228] ;  /* 0x00008a0000068ab9 */ /* 0x000fe20000000a00 */
[----:B------:R-:W-:Y:S01]  /*1580*/  IMAD.SHL.U32 R0, R47, 0x40, RZ ;  /* 0x000000402f007824 */ /* 0x000fe200078e00ff */
[----:B------:R-:W4:Y:S01]  /*1590*/  @!P0 S2R R9, SR_CgaCtaId ;  /* 0x0000000000098919 */ /* 0x000f220000008800 */
[----:B------:R-:W5:Y:S01]  /*15a0*/  I2F.RP R6, R14 ;  /* 0x0000000e00067306 */ /* 0x000f620000209400 */
[----:B---3--:R-:W-:Y:S01]  /*15b0*/  IABS R15, R15 ;  /* 0x0000000f000f7213 */ /* 0x008fe20000000000 */
[----:B------:R-:W-:Y:S01]  /*15c0*/  @!UP0 UIMAD UR8, UR8, UR6, URZ ;  /* 0x00000006080882a4 */ /* 0x000fe2000f8e023f */
[----:B------:R-:W-:Y:S01]  /*15d0*/  LOP3.LUT R0, R0, 0xc0, RZ, 0xc0, !PT ;  /* 0x000000c000007812 */ /* 0x000fe200078ec0ff */
[----:B------:R-:W3:Y:S01]  /*15e0*/  @!P2 S2R R11, SR_CgaCtaId ;  /* 0x00000000000ba919 */ /* 0x000ee20000008800 */
[----:B------:R-:W-:Y:S01]  /*15f0*/  @!UP0 UIMAD.WIDE.U32 UR38, UR19, UR6, URZ ;  /* 0x00000006132682a5 */ /* 0x000fe2000f8e003f */
[----:B------:R-:W-:Y:S01]  /*1600*/  IMAD.U32 R5, RZ, RZ, UR28 ;  /* 0x0000001cff057e24 */ /* 0x000fe2000f8e00ff */
[----:B------:R-:W-:Y:S01]  /*1610*/  LOP3.LUT R8, R0, 0x18, R20, 0xf8, !PT ;  /* 0x0000001800087812 */ /* 0x000fe200078ef814 */
[----:B------:R-:W-:Y:S01]  /*1620*/  @!UP0 UIMAD UR23, UR19, UR7, UR8 ;  /* 0x00000007131782a4 */ /* 0x000fe2000f8e0208 */
[----:B------:R-:W-:Y:S01]  /*1630*/  ISETP.GE.AND P4, PT, R2, UR5, PT ;  /* 0x0000000502007c0c */ /* 0x000fe2000bf86270 */
[----:B------:R-:W-:Y:S01]  /*1640*/  @UP1 UIADD3 UR13, UR20, UR13, URZ ;  /* 0x0000000d140d1290 */ /* 0x000fe2000fffe03f */
[----:B------:R-:W-:Y:S01]  /*1650*/  IMAD.WIDE R4, R5, 0x80, R2 ;  /* 0x0000008005047825 */ /* 0x000fe200078e0202 */
[----:B------:R-:W-:Y:S01]  /*1660*/  @!UP0 UIADD3 UR12, UR39, UR23, URZ ;  /* 0x00000017270c8290 */ /* 0x000fe2000fffe03f */
[----:B------:R-:W-:Y:S01]  /*1670*/  @!UP0 UMOV UR36, UR38 ;  /* 0x0000002600248c82 */ /* 0x000fe20008000000 */
[----:B-----5:R-:W5:Y:S01]  /*1680*/  MUFU.RCP R6, R6 ;  /* 0x0000000600067308 */ /* 0x020f620000001000 */
[----:B------:R-:W-:Y:S01]  /*1690*/  @UP1 ULDC.64 UR8, c[0x0][0x248] ;  /* 0x0000920000081ab9 */ /* 0x000fe20000000a00 */
[----:B------:R-:W-:Y:S01]  /*16a0*/  @UP1 ULDC.64 UR6, c[0x0][0x250] ;  /* 0x0000940000061ab9 */ /* 0x000fe20000000a00 */
[----:B------:R-:W-:-:S02]  /*16b0*/  @UP1 UIMAD.WIDE.U32 UR40, UR22, UR8, URZ ;  /* 0x00000008162812a5 */ /* 0x000fc4000f8e003f */
[----:B------:R-:W-:Y:S02]  /*16c0*/  @UP1 UIMAD.WIDE.U32 UR42, UR13, UR6, URZ ;  /* 0x000000060d2a12a5 */ /* 0x000fe4000f8e003f */
[----:B------:R-:W-:Y:S02]  /*16d0*/  @UP1 UIMAD UR22, UR22, UR9, URZ ;  /* 0x00000009161612a4 */ /* 0x000fe4000f8e023f */
[----:B------:R-:W-:Y:S02]  /*16e0*/  @UP1 UIMAD UR13, UR13, UR7, URZ ;  /* 0x000000070d0d12a4 */ /* 0x000fe4000f8e023f */
[----:B------:R-:W-:Y:S02]  /*16f0*/  USHF.R.S32.HI UR21, URZ, 0x1f, UR4 ;  /* 0x0000001f3f157899 */ /* 0x000fe40008011404 */
[----:B------:R-:W-:Y:S02]  /*1700*/  @UP1 UIADD3 UR23, UR43, UR13, URZ ;  /* 0x0000000d2b171290 */ /* 0x000fe4000fffe03f */
[----:B------:R-:W-:Y:S01]  /*1710*/  @UP1 UIADD3 UR22, UR41, UR22, URZ ;  /* 0x0000001629161290 */ /* 0x000fe2000fffe03f */
[----:B-----5:R-:W-:-:S04]  /*1720*/  VIADD R6, R6, 0xffffffe ;  /* 0x0ffffffe06067836 */ /* 0x020fc80000000000 */
[----:B------:R5:W1:Y:S02]  /*1730*/  F2I.FTZ.U32.TRUNC.NTZ R7, R6 ;  /* 0x0000000600077305 */ /* 0x000a64000021f000 */
[----:B-----5:R-:W-:Y:S01]  /*1740*/  SHF.R.U32.HI R6, RZ, 0x3, R0 ;  /* 0x00000003ff067819 */ /* 0x020fe20000011600 */
[----:B-1----:R-:W-:-:S03]  /*1750*/  IMAD.MOV R0, RZ, RZ, -R7 ;  /* 0x000000ffff007224 */ /* 0x002fc600078e0a07 */
[----:B------:R-:W-:Y:S01]  /*1760*/  LOP3.LUT R17, R8, R6, RZ, 0x3c, !PT ;  /* 0x0000000608117212 */ /* 0x000fe200078e3cff */
[----:B------:R-:W-:Y:S01]  /*1770*/  IMAD R0, R0, R14, RZ ;  /* 0x0000000e00007224 */ /* 0x000fe200078e02ff */
[----:B------:R-:W-:Y:S01]  /*1780*/  @!P2 MOV R8, 0x400 ;  /* 0x000004000008a802 */ /* 0x000fe20000000f00 */
[----:B------:R-:W-:-:S03]  /*1790*/  IMAD.MOV.U32 R6, RZ, RZ, RZ ;  /* 0x000000ffff067224 */ /* 0x000fc600078e00ff */
[----:B---3--:R-:W-:Y:S01]  /*17a0*/  @!P2 LEA R43, R11, R8, 0x18 ;  /* 0x000000080b2ba211 */ /* 0x008fe200078ec0ff */
[----:B------:R-:W-:Y:S01]  /*17b0*/  IMAD.HI.U32 R0, R7, R0, R6 ;  /* 0x0000000007007227 */ /* 0x000fe200078e0006 */
[----:B------:R-:W-:-:S03]  /*17c0*/  @!P1 MOV R6, 0x400 ;  /* 0x0000040000069802 */ /* 0x000fc60000000f00 */
[----:B------:R-:W-:Y:S01]  /*17d0*/  IMAD.MOV.U32 R7, RZ, RZ, R15 ;  /* 0x000000ffff077224 */ /* 0x000fe200078e000f */
[----:B--2---:R-:W-:Y:S01]  /*17e0*/  @!P1 LEA R42, R10, R6, 0x18 ;  /* 0x000000060a2a9211 */ /* 0x004fe200078ec0ff */
[----:B------:R-:W-:Y:S01]  /*17f0*/  IMAD.U32 R8, RZ, RZ, UR10 ;  /* 0x0000000aff087e24 */ /* 0x000fe2000f8e00ff */
[----:B------:R-:W-:Y:S01]  /*1800*/  @!P0 MOV R6, 0x400 ;  /* 0x0000040000068802 */ /* 0x000fe20000000f00 */
[----:B------:R-:W-:-:S03]  /*1810*/  IMAD.HI.U32 R0, R0, R7, RZ ;  /* 0x0000000700007227 */ /* 0x000fc600078e00ff */
[----:B----4-:R-:W-:Y:S01]  /*1820*/  @!P0 LEA R44, R9, R6, 0x18 ;  /* 0x00000006092c8211 */ /* 0x010fe200078ec0ff */
[----:B------:R-:W-:Y:S01]  /*1830*/  IMAD.MOV R10, RZ, RZ, -R0 ;  /* 0x000000ffff0a7224 */ /* 0x000fe200078e0a00 */
[----:B------:R-:W-:-:S03]  /*1840*/  LEA.HI R6, R12, R2, RZ, 0x1 ;  /* 0x000000020c067211 */ /* 0x000fc600078f08ff */
[----:B------:R-:W-:Y:S01]  /*1850*/  IMAD R10, R14, R10, R7 ;  /* 0x0000000a0e0a7224 */ /* 0x000fe200078e0207 */
[----:B------:R-:W-:-:S05]  /*1860*/  LOP3.LUT R6, R6, 0x7fffffe, RZ, 0xc0, !PT ;  /* 0x07fffffe06067812 */ /* 0x000fca00078ec0ff */
[----:B------:R-:W-:Y:S01]  /*1870*/  IMAD.IADD R7, R2, 0x1, -R6 ;  /* 0x0000000102077824 */ /* 0x000fe200078e0a06 */
[----:B------:R-:W-:-:S03]  /*1880*/  IADD3 R6, P3, R20, UR36, RZ ;  /* 0x0000002414067c10 */ /* 0x000fc6000ff7e0ff */
[----:B------:R-:W-:Y:S01]  /*1890*/  IMAD R9, R46, 0x8, R7 ;  /* 0x000000082e097824 */ /* 0x000fe200078e0207 */
[----:B------:R-:W-:Y:S02]  /*18a0*/  IADD3.X R7, R21, UR12, RZ, P3, !PT ;  /* 0x0000000c15077c10 */ /* 0x000fe40009ffe4ff */
[----:B------:R-:W-:Y:S01]  /*18b0*/  ISETP.GT.U32.AND P3, PT, R14, R10, PT ;  /* 0x0000000a0e00720c */ /* 0x000fe20003f64070 */
[----:B------:R-:W-:Y:S02]  /*18c0*/  IMAD.U32 R17, R9, 0x20, R17 ;  /* 0x0000002009117824 */ /* 0x000fe400078e0011 */
[----:B------:R-:W-:Y:S01]  /*18d0*/  IMAD.WIDE.U32 R6, R8, UR4, R6 ;  /* 0x0000000408067c25 */ /* 0x000fe2000f8e0006 */
        /* <DEDUP_REMOVED lines=13> */
.L_x_872:
[----:B------:R-:W-:Y:S01]  /*19b0*/  @!P3 IADD3 R10, R10, -R14, RZ ;  /* 0x8000000e0a0ab210 */ /* 0x000fe20007ffe0ff */
[----:B------:R-:W-:Y:S06]  /*19c0*/  @P5 BRA `(.L_x_873) ;  /* 0x0000000000305947 */ /* 0x000fec0003800000 */
        /* <DEDUP_REMOVED lines=11> */
[----:B------:R-:W-:-:S12]  /*1a80*/  UIADD3 UR23, UR43, UR13, URZ ;  /* 0x0000000d2b177290 */ /* 0x000fd8000fffe03f */
.L_x_873:
[----:B------:R-:W-:Y:S01]  /*1a90*/  IMAD.WIDE.U32 R8, R2, UR8, R20 ;  /* 0x0000000802087c25 */ /* 0x000fe2000f8e0014 */
[----:B------:R-:W-:Y:S01]  /*1aa0*/  ISETP.GE.U32.AND P6, PT, R10, R14, PT ;  /* 0x0000000e0a00720c */ /* 0x000fe20003fc6070 */
[----:B------:R-:W-:Y:S01]  /*1ab0*/  UIMAD UR21, UR21, UR10, URZ ;  /* 0x0000000a151572a4 */ /* 0x000fe2000f8e023f */
[----:B------:R-:W1:Y:S01]  /*1ac0*/  @!P4 LDC.64 R14, c[0x0][0x240] ;  /* 0x00009000ff0ecb82 */ /* 0x000e620000000a00 */
[----:B------:R-:W-:Y:S01]  /*1ad0*/  @!P3 VIADD R0, R0, 0x1 ;  /* 0x000000010000b836 */ /* 0x000fe20000000000 */
[----:B------:R-:W-:Y:S01]  /*1ae0*/  @!P2 IADD3 R12, P3, R4, 0x20, RZ ;  /* 0x00000020040ca810 */ /* 0x000fe20007f7e0ff */
[----:B------:R-:W-:Y:S01]  /*1af0*/  UIMAD UR11, UR4, UR11, UR21 ;  /* 0x0000000b040b72a4 */ /* 0x000fe2000f8e0215 */
[----:B------:R-:W-:Y:S01]  /*1b00*/  IADD3 R24, P5, R8, UR40, RZ ;  /* 0x0000002808187c10 */ /* 0x000fe2000ffbe0ff */
[----:B------:R-:W-:Y:S01]  /*1b10*/  IMAD R11, R3, UR8, RZ ;  /* 0x00000008030b7c24 */ /* 0x000fe2000f8e02ff */
[----:B------:R-:W-:Y:S01]  /*1b20*/  LOP3.LUT R8, R51, UR4, RZ, 0x3c, !PT ;  /* 0x0000000433087c12 */ /* 0x000fe2000f8e3cff */
[----:B------:R-:W-:Y:S01]  /*1b30*/  @!P2 IMAD.X R13, RZ, RZ, R5, P3 ;  /* 0x000000ffff0da224 */ /* 0x000fe200018e0605 */
[----:B------:R-:W2:Y:S01]  /*1b40*/  @!P2 LDC.64 R18, c[0x0][0x240] ;  /* 0x00009000ff12ab82 */ /* 0x000ea20000000a00 */
[----:B------:R-:W-:Y:S01]  /*1b50*/  IMAD R10, R2, UR9, R11 ;  /* 0x00000009020a7c24 */ /* 0x000fe2000f8e020b */
[----:B------:R-:W-:Y:S01]  /*1b60*/  ISETP.GE.AND P3, PT, R8, RZ, PT ;  /* 0x000000ff0800720c */ /* 0x000fe20003f66270 */
[----:B------:R-:W-:Y:S01]  /*1b70*/  @P6 VIADD R0, R0, 0x1 ;  /* 0x0000000100006836 */ /* 0x000fe20000000000 */
[----:B------:R-:W-:Y:S01]  /*1b80*/  UMOV UR10, 0x400 ;  /* 0x00000400000a7882 */ /* 0x000fe20000000000 */
[----:B------:R-:W-:Y:S01]  /*1b90*/  VIADD R7, R7, UR11 ;  /* 0x0000000b07077c36 */ /* 0x000fe20008000000 */
[----:B------:R-:W-:Y:S01]  /*1ba0*/  IADD3.X R25, R9, UR22, R10, P5, !PT ;  /* 0x0000001609197c10 */ /* 0x000fe2000affe40a */
[----:B------:R-:W-:Y:S01]  /*1bb0*/  IMAD.MOV.U32 R22, RZ, RZ, R0 ;  /* 0x000000ffff167224 */ /* 0x000fe200078e0000 */
[----:B------:R-:W3:Y:S01]  /*1bc0*/  S2UR UR4, SR_CgaCtaId ;  /* 0x00000000000479c3 */ /* 0x000ee20000008800 */
[C---:B------:R-:W-:Y:S01]  /*1bd0*/  @!P1 IADD3 R16, P5, R4.reuse, 0x40, RZ ;  /* 0x0000004004109810 */ /* 0x040fe20007fbe0ff */
[----:B------:R-:W-:Y:S01]  /*1be0*/  @!P4 IMAD.MOV.U32 R8, RZ, RZ, R6 ;  /* 0x000000ffff08c224 */ /* 0x000fe200078e0006 */
[----:B------:R-:W-:Y:S01]  /*1bf0*/  UIADD3 UR29, UR34, -0x1, URZ ;  /* 0xffffffff221d7890 */ /* 0x000fe2000fffe03f */
[----:B------:R-:W-:Y:S01]  /*1c00*/  @!P4 IMAD.MOV.U32 R9, RZ, RZ, R7 ;  /* 0x000000ffff09c224 */ /* 0x000fe200078e0007 */
[----:B------:R-:W-:Y:S01]  /*1c10*/  USHF.L.U64.HI UR12, UR8, 0x7, UR9 ;  /* 0x00000007080c7899 */ /* 0x000fe20008010209 */
[--C-:B------:R-:W-:Y:S01]  /*1c20*/  @!P1 IMAD.X R29, RZ, RZ, R5.reuse, P5 ;  /* 0x000000ffff1d9224 */ /* 0x100fe200028e0605 */
[----:B------:R-:W-:Y:S01]  /*1c30*/  ISETP.NE.AND P5, PT, R51, RZ, PT ;  /* 0x000000ff3300720c */ /* 0x000fe20003fa5270 */
[----:B------:R-:W4:Y:S01]  /*1c40*/  @!P4 LDC.64 R32, c[0x0][0x210] ;  /* 0x00008400ff20cb82 */ /* 0x000f220000000a00 */
[----:B------:R-:W-:Y:S01]  /*1c50*/  @!P3 IMAD.MOV R22, RZ, RZ, -R22 ;  /* 0x000000ffff16b224 */ /* 0x000fe200078e0a16 */
[C---:B------:R-:W-:Y:S01]  /*1c60*/  @!P0 IADD3 R28, P3, R4.reuse, 0x60, RZ ;  /* 0x00000060041c8810 */ /* 0x040fe20007f7e0ff */
[----:B-1----:R-:W-:Y:S01]  /*1c70*/  @!P4 IMAD R0, R5, R14, RZ ;  /* 0x0000000e0500c224 */ /* 0x002fe200078e02ff */
[----:B------:R-:W-:Y:S01]  /*1c80*/  UIMAD UR20, UR29, -0x80, UR17 ;  /* 0xffffff801d1478a4 */ /* 0x000fe2000f8e0211 */
[----:B------:R-:W-:Y:S01]  /*1c90*/  @!P1 IMAD.MOV.U32 R10, RZ, RZ, R6 ;  /* 0x000000ffff0a9224 */ /* 0x000fe200078e0006 */
[----:B------:R-:W-:Y:S01]  /*1ca0*/  USHF.R.S32.HI UR19, URZ, 0x1f, UR29 ;  /* 0x0000001f3f137899 */ /* 0x000fe2000801141d */
[----:B------:R-:W-:Y:S01]  /*1cb0*/  @!P4 IMAD R23, R4, R15, R0 ;  /* 0x0000000f0417c224 */ /* 0x000fe200078e0200 */
[----:B------:R-:W1:Y:S01]  /*1cc0*/  @!P1 LDC.64 R26, c[0x0][0x240] ;  /* 0x00009000ff1a9b82 */ /* 0x000e620000000a00 */
[----:B------:R-:W-:Y:S01]  /*1cd0*/  @!P0 IMAD.X R36, RZ, RZ, R5, P3 ;  /* 0x000000ffff248224 */ /* 0x000fe200018e0605 */
[----:B------:R-:W-:Y:S01]  /*1ce0*/  ISETP.GE.AND P6, PT, R2, UR20, PT ;  /* 0x0000001402007c0c */ /* 0x000fe2000bfc6270 */
[----:B--2---:R-:W-:Y:S01]  /*1cf0*/  @!P2 IMAD R0, R13, R18, RZ ;  /* 0x000000120d00a224 */ /* 0x004fe200078e02ff */
[----:B------:R-:W-:Y:S01]  /*1d00*/  @!P5 LOP3.LUT R22, RZ, R51, RZ, 0x33, !PT ;  /* 0x00000033ff16d212 */ /* 0x000fe200078e33ff */
[----:B------:R-:W-:Y:S01]  /*1d10*/  @!P4 IMAD.WIDE.U32 R4, R4, R14, R8 ;  /* 0x0000000e0404c225 */ /* 0x000fe200078e0008 */
[----:B------:R-:W-:-:S02]  /*1d20*/  USHF.L.U32 UR13, UR8, 0x7, URZ ;  /* 0x00000007080d7899 */ /* 0x000fc4000800063f */
[----:B------:R-:W2:Y:S01]  /*1d30*/  @!P2 LDC.64 R34, c[0x0][0x210] ;  /* 0x00008400ff22ab82 */ /* 0x000ea20000000a00 */
[--C-:B------:R-:W-:Y:S01]  /*1d40*/  @!P1 IMAD.MOV.U32 R11, RZ, RZ, R7.reuse ;  /* 0x000000ffff0b9224 */ /* 0x100fe200078e0007 */
[----:B---3--:R-:W-:Y:S01]  /*1d50*/  ULEA UR4, UR4, UR10, 0x18 ;  /* 0x0000000a04047291 */ /* 0x008fe2000f8ec03f */
[----:B------:R-:W-:Y:S01]  /*1d60*/  @!P0 IMAD.MOV.U32 R30, RZ, RZ, R6 ;  /* 0x000000ffff1e8224 */ /* 0x000fe200078e0006 */
[----:B------:R-:W-:Y:S01]  /*1d70*/  USHF.L.U32 UR26, UR6, 0x7, URZ ;  /* 0x00000007061a7899 */ /* 0x000fe2000800063f */
[--C-:B------:R-:W-:Y:S01]  /*1d80*/  @!P0 IMAD.MOV.U32 R31, RZ, RZ, R7.reuse ;  /* 0x000000ffff1f8224 */ /* 0x100fe200078e0007 */
[----:B------:R-:W-:Y:S01]  /*1d90*/  ULDC.64 UR10, c[0x0][0x260] ;  /* 0x00009800000a7ab9 */ /* 0x000fe20000000a00 */
[C---:B------:R-:W-:Y:S01]  /*1da0*/  @!P2 IMAD R8, R12.reuse, R19, R0 ;  /* 0x000000130c08a224 */ /* 0x040fe200078e0200 */
[----:B------:R-:W3:Y:S01]  /*1db0*/  @!P1 LDC.64 R38, c[0x0][0x210] ;  /* 0x00008400ff269b82 */ /* 0x000ee20000000a00 */
[----:B------:R-:W-:Y:S01]  /*1dc0*/  @!P2 IMAD.WIDE.U32 R6, R12, R18, R6 ;  /* 0x000000120c06a225 */ /* 0x000fe200078e0006 */
[C---:B----4-:R-:W-:Y:S01]  /*1dd0*/  @!P4 LEA R12, P3, R4.reuse, R32, 0x1 ;  /* 0x00000020040cc211 */ /* 0x050fe200078608ff */
[----:B------:R-:W-:Y:S01]  /*1de0*/  USHF.L.U64.HI UR25, UR6, 0x7, UR7 ;  /* 0x0000000706197899 */ /* 0x000fe20008010207 */
[----:B------:R-:W-:Y:S01]  /*1df0*/  LEA R165, R17, UR4, 0x1 ;  /* 0x0000000411a57c11 */ /* 0x000fe2000f8e08ff */
[----:B------:R-:W-:Y:S01]  /*1e00*/  @!P4 IMAD.IADD R5, R5, 0x1, R23 ;  /* 0x000000010505c824 */ /* 0x000fe200078e0217 */
[----:B------:R-:W-:Y:S01]  /*1e10*/  UIADD3 UR15, UR17, -UR15, -UR18 ;  /* 0x8000000f110f7290 */ /* 0x000fe2000fffe812 */
[----:B------:R-:W-:Y:S01]  /*1e20*/  @!P2 IMAD.IADD R7, R7, 0x1, R8 ;  /* 0x000000010707a824 */ /* 0x000fe200078e0208 */
[----:B------:R-:W4:Y:S01]  /*1e30*/  @!P0 LDC.64 R14, c[0x0][0x240] ;  /* 0x00009000ff0e8b82 */ /* 0x000f220000000a00 */
[-C--:B-1----:R-:W-:Y:S01]  /*1e40*/  @!P1 IMAD R0, R29, R26.reuse, RZ ;  /* 0x0000001a1d009224 */ /* 0x082fe200078e02ff */
[----:B------:R-:W-:Y:S01]  /*1e50*/  @!P4 LEA.HI.X R13, R4, R33, R5, 0x1, P3 ;  /* 0x00000021040dc211 */ /* 0x000fe200018f0c05 */
[C---:B------:R-:W-:Y:S01]  /*1e60*/  @!P1 IMAD.WIDE.U32 R4, R16.reuse, R26, R10 ;  /* 0x0000001a10049225 */ /* 0x040fe200078e000a */
[----:B------:R-:W-:Y:S03]  /*1e70*/  STL [R1+0x28], R165 ;  /* 0x000028a501007387 */ /* 0x000fe60000100800 */
[----:B------:R-:W-:Y:S01]  /*1e80*/  @!P1 IMAD R0, R16, R27, R0 ;  /* 0x0000001b10009224 */ /* 0x000fe200078e0200 */
[----:B------:R-:W-:Y:S01]  /*1e90*/  @!PT LDS RZ, [RZ] ;  /* 0x00000000fffff984 */ /* 0x000fe20000000800 */
[----:B------:R-:W-:Y:S01]  /*1ea0*/  @!PT LDS RZ, [RZ] ;  /* 0x00000000fffff984 */ /* 0x000fe20000000800 */
[----:B------:R-:W-:Y:S01]  /*1eb0*/  @!PT LDS RZ, [RZ] ;  /* 0x00000000fffff984 */ /* 0x000fe20000000800 */
[----:B------:R1:W-:Y:S01]  /*1ec0*/  @!P4 LDGSTS.E.BYPASS.LTC128B.128 [R165], desc[UR30][R12.64] ;  /* 0x000000000ca5cfae */ /* 0x0003e2000b901d5e */
[----:B--2---:R-:W-:Y:S01]  /*1ed0*/  @!P2 LEA R10, P5, R6, R34, 0x1 ;  /* 0x00000022060aa211 */ /* 0x004fe200078a08ff */
[----:B------:R-:W-:Y:S01]  /*1ee0*/  IMAD.WIDE.U32 R52, R22, UR10, R24 ;  /* 0x0000000a16347c25 */ /* 0x000fe2000f8e0018 */
[----:B------:R-:W-:-:S02]  /*1ef0*/  ISETP.GE.AND P4, PT, R40, UR20, PT ;  /* 0x0000001428007c0c */ /* 0x000fc4000bf86270 */
[----:B------:R-:W-:Y:S01]  /*1f00*/  @!P2 LEA.HI.X R11, R6, R35, R7, 0x1, P5 ;  /* 0x00000023060ba211 */ /* 0x000fe200028f0c07 */
[----:B------:R-:W-:Y:S01]  /*1f10*/  @!P1 IMAD.IADD R0, R5, 0x1, R0 ;  /* 0x0000000105009824 */ /* 0x000fe200078e0200 */
[----:B------:R-:W-:Y:S01]  /*1f20*/  ISETP.GE.AND P5, PT, R37, UR20, PT ;  /* 0x0000001425007c0c */ /* 0x000fe2000bfa6270 */
[----:B------:R-:W-:Y:S01]  /*1f30*/  IMAD.MOV.U32 R178, RZ, RZ, R52 ;  /* 0x000000ffffb27224 */ /* 0x000fe200078e0034 */
[C---:B---3--:R-:W-:Y:S01]  /*1f40*/  @!P1 LEA R8, P3, R4.reuse, R38, 0x1 ;  /* 0x0000002604089211 */ /* 0x048fe200078608ff */
[----:B------:R-:W-:Y:S01]  /*1f50*/  STL.64 [R1+0x68], R52 ;  /* 0x0000683401007387 */ /* 0x000fe20000100a00 */
[----:B------:R-:W-:Y:S02]  /*1f60*/  SHF.R.S32.HI R27, RZ, 0x1f, R22 ;  /* 0x0000001fff1b7819 */ /* 0x000fe40000011416 */
[----:B------:R-:W-:Y:S01]  /*1f70*/  @!P1 LEA.HI.X R9, R4, R39, R0, 0x1, P3 ;  /* 0x0000002704099211 */ /* 0x000fe200018f0c00 */
[----:B------:R-:W-:Y:S01]  /*1f80*/  @!P2 IMAD R4, R17, 0x2, R43 ;  /* 0x000000021104a824 */ /* 0x000fe200078e022b */
[----:B------:R-:W-:Y:S01]  /*1f90*/  ISETP.GE.AND P3, PT, R41, UR20, PT ;  /* 0x0000001429007c0c */ /* 0x000fe2000bf66270 */
[----:B------:R-:W-:Y:S01]  /*1fa0*/  @!P1 IMAD R0, R17, 0x2, R42 ;  /* 0x0000000211009824 */ /* 0x000fe200078e022a */
[----:B------:R-:W2:Y:S01]  /*1fb0*/  @!P4 S2R R16, SR_CgaCtaId ;  /* 0x000000000010c919 */ /* 0x000ea20000008800 */
[-C--:B----4-:R-:W-:Y:S01]  /*1fc0*/  @!P0 IMAD R6, R36, R14.reuse, RZ ;  /* 0x0000000e24068224 */ /* 0x090fe200078e02ff */
[----:B------:R-:W3:Y:S01]  /*1fd0*/  @!P4 LDC.64 R24, c[0x0][0x218] ;  /* 0x00008600ff18cb82 */ /* 0x000ee20000000a00 */
[----:B------:R4:W-:Y:S02]  /*1fe0*/  @!P2 LDGSTS.E.BYPASS.LTC128B.128 [R4+0x800], desc[UR30][R10.64] ;  /* 0x008000000a04afae */ /* 0x0009e4000b901d5e */
[C---:B------:R-:W-:Y:S01]  /*1ff0*/  @!P0 IMAD R6, R28.reuse, R15, R6 ;  /* 0x0000000f1c068224 */ /* 0x040fe200078e0206 */
[----:B------:R-:W-:Y:S01]  /*2000*/  ISETP.GE.AND P2, PT, R37, UR20, PT ;  /* 0x0000001425007c0c */ /* 0x000fe2000bf46270 */
[----:B------:R5:W-:Y:S03]  /*2010*/  @!P1 LDGSTS.E.BYPASS.LTC128B.128 [R0+0x1000], desc[UR30][R8.64] ;  /* 0x0100000008009fae */ /* 0x000be6000b901d5e */
[----:B-1----:R-:W1:Y:S01]  /*2020*/  @!P0 LDC.64 R12, c[0x0][0x210] ;  /* 0x00008400ff0c8b82 */ /* 0x002e620000000a00 */
[----:B------:R-:W-:Y:S01]  /*2030*/  VOTEU.ALL UP0, P3 ;  /* 0x00000000003f7886 */ /* 0x000fe20001800000 */
[----:B------:R-:W2:Y:S01]  /*2040*/  @!P5 S2R R18, SR_CgaCtaId ;  /* 0x000000000012d919 */ /* 0x000ea20000008800 */
[----:B------:R-:W3:Y:S01]  /*2050*/  @!P3 S2R R23, SR_CgaCtaId ;  /* 0x000000000017b919 */ /* 0x000ee20000008800 */
[----:B----4-:R-:W4:Y:S01]  /*2060*/  @!P6 S2R R11, SR_CgaCtaId ;  /* 0x00000000000be919 */ /* 0x010f220000008800 */
[----:B------:R-:W-:Y:S01]  /*2070*/  @!P0 IMAD.WIDE.U32 R4, R28, R14, R30 ;  /* 0x0000000e1c048225 */ /* 0x000fe200078e001e */
[----:B------:R-:W-:-:S02]  /*2080*/  LEA.HI R10, R48, R50, RZ, 0x4 ;  /* 0x00000032300a7211 */ /* 0x000fc400078f20ff */
[----:B------:R-:W2:Y:S01]  /*2090*/  @!P6 LDC.64 R14, c[0x0][0x218] ;  /* 0x00008600ff0eeb82 */ /* 0x000ea20000000a00 */
[----:B-----5:R-:W-:Y:S01]  /*20a0*/  IMAD R0, R27, UR10, RZ ;  /* 0x0000000a1b007c24 */ /* 0x020fe2000f8e02ff */
[----:B-1----:R-:W-:Y:S01]  /*20b0*/  @!P0 LEA R8, P1, R4, R12, 0x1 ;  /* 0x0000000c04088211 */ /* 0x002fe200078208ff */
[----:B------:R-:W-:Y:S01]  /*20c0*/  @!P0 IMAD.IADD R6, R5, 0x1, R6 ;  /* 0x0000000105068824 */ /* 0x000fe200078e0206 */
[----:B------:R-:W-:Y:S01]  /*20d0*/  SHF.R.S32.HI R12, RZ, 0x4, R10 ;  /* 0x00000004ff0c7819 */ /* 0x000fe2000001140a */
[----:B------:R-:W-:Y:S01]  /*20e0*/  IMAD R0, R22, UR11, R0 ;  /* 0x0000000b16007c24 */ /* 0x000fe2000f8e0200 */
[----:B------:R-:W-:Y:S01]  /*20f0*/  UIMAD UR10, UR12, UR29, URZ ;  /* 0x0000001d0c0a72a4 */ /* 0x000fe2000f8e023f */
[----:B------:R-:W-:Y:S01]  /*2100*/  IMAD.U32 R5, RZ, RZ, UR29 ;  /* 0x0000001dff057e24 */ /* 0x000fe2000f8e00ff */
[----:B------:R-:W-:Y:S01]  /*2110*/  @!P0 LEA.HI.X R9, R4, R13, R6, 0x1, P1 ;  /* 0x0000000d04098211 */ /* 0x000fe200008f0c06 */
[----:B------:R-:W-:Y:S01]  /*2120*/  IMAD.IADD R179, R53, 0x1, R0 ;  /* 0x0000000135b37824 */ /* 0x000fe200078e0200 */
[----:B------:R-:W-:Y:S01]  /*2130*/  UIMAD UR10, UR19, UR13, UR10 ;  /* 0x0000000d130a72a4 */ /* 0x000fe2000f8e020a */
[----:B------:R-:W-:-:S02]  /*2140*/  @!P0 IMAD R0, R17, 0x2, R44 ;  /* 0x0000000211008824 */ /* 0x000fc400078e022c */
[----:B------:R-:W-:Y:S01]  /*2150*/  IMAD.WIDE.U32 R4, R5, UR13, R178 ;  /* 0x0000000d05047c25 */ /* 0x000fe2000f8e00b2 */
[----:B------:R-:W-:Y:S03]  /*2160*/  STL.64 [R1+0x60], R178 ;  /* 0x000060b201007387 */ /* 0x000fe60000100a00 */
[----:B------:R-:W-:Y:S01]  /*2170*/  VIADD R5, R5, UR10 ;  /* 0x0000000a05057c36 */ /* 0x000fe20008000000 */
[----:B------:R1:W-:Y:S01]  /*2180*/  @!P0 LDGSTS.E.BYPASS.LTC128B.128 [R0+0x1800], desc[UR30][R8.64] ;  /* 0x0180000008008fae */ /* 0x0003e2000b901d5e */
[----:B------:R-:W-:Y:S01]  /*2190*/  ISETP.GE.AND P0, PT, R40, UR20, PT ;  /* 0x0000001428007c0c */ /* 0x000fe2000bf06270 */
[----:B------:R-:W-:Y:S01]  /*21a0*/  USHF.L.U32 UR10, UR9, 0x6, URZ ;  /* 0x00000006090a7899 */ /* 0x000fe2000800063f */
[----:B--2---:R-:W-:-:S04]  /*21b0*/  @!P6 LEA R6, P1, R4, R14, 0x1 ;  /* 0x0000000e0406e211 */ /* 0x004fc800078208ff */
[----:B------:R-:W-:Y:S02]  /*21c0*/  @!P6 LEA.HI.X R7, R4, R15, R5, 0x1, P1 ;  /* 0x0000000f0407e211 */ /* 0x000fe400008f0c05 */
[----:B------:R-:W-:Y:S02]  /*21d0*/  ISETP.GE.AND P1, PT, R41, UR20, PT ;  /* 0x0000001429007c0c */ /* 0x000fe4000bf26270 */
[----:B-1----:R-:W-:Y:S02]  /*21e0*/  LEA.HI R0, R10, R12, RZ, 0x1 ;  /* 0x0000000c0a007211 */ /* 0x002fe400078f08ff */
[----:B------:R-:W-:Y:S02]  /*21f0*/  @!P6 MOV R8, 0x400 ;  /* 0x000004000008e802 */ /* 0x000fe40000000f00 */
[----:B------:R-:W-:Y:S02]  /*2200*/  LOP3.LUT R0, R0, 0xfffffffe, RZ, 0xc0, !PT ;  /* 0xfffffffe00007812 */ /* 0x000fe400078ec0ff */
[----:B----4-:R-:W-:-:S02]  /*2210*/  @!P6 LEA R11, R11, R8, 0x18 ;  /* 0x000000080b0be211 */ /* 0x010fc400078ec0ff */
[----:B------:R-:W-:Y:S01]  /*2220*/  @!P4 MOV R8, 0x400 ;  /* 0x000004000008c802 */ /* 0x000fe20000000f00 */
[----:B------:R-:W-:Y:S01]  /*2230*/  IMAD.IADD R19, R12, 0x1, -R0 ;  /* 0x000000010c137824 */ /* 0x000fe200078e0a00 */
[----:B------:R-:W-:Y:S01]  /*2240*/  LOP3.LUT R0, R10, 0xfffffff0, RZ, 0xc0, !PT ;  /* 0xfffffff00a007812 */ /* 0x000fe200078ec0ff */
[----:B------:R-:W-:Y:S01]  /*2250*/  @!P6 IMAD R11, R17, 0x2, R11 ;  /* 0x00000002110be824 */ /* 0x000fe200078e020b */
[----:B------:R-:W-:Y:S02]  /*2260*/  @!P5 MOV R9, 0x400 ;  /* 0x000004000009d802 */ /* 0x000fe40000000f00 */
[----:B------:R-:W-:Y:S01]  /*2270*/  LOP3.LUT R10, R49, 0xfffffff8, RZ, 0xc0, !PT ;  /* 0xfffffff8310a7812 */ /* 0x000fe200078ec0ff */
[----:B------:R-:W-:Y:S01]  /*2280*/  IMAD.IADD R0, R50, 0x1, -R0 ;  /* 0x0000000132007824 */ /* 0x000fe200078e0a00 */
[----:B------:R-:W-:Y:S01]  /*2290*/  @!P4 LEA R13, R16, R8, 0x18 ;  /* 0x00000008100dc211 */ /* 0x000fe200078ec0ff */
[----:B------:R1:W-:Y:S01]  /*22a0*/  @!P6 LDGSTS.E.BYPASS.LTC128B.128 [R11+0x2000], desc[UR30][R6.64] ;  /* 0x02000000060befae */ /* 0x0003e2000b901d5e */
[----:B------:R-:W-:Y:S01]  /*22b0*/  @!P5 LEA R18, R18, R9, 0x18 ;  /* 0x000000091212d211 */ /* 0x000fe200078ec0ff */
[C---:B------:R-:W-:Y:S01]  /*22c0*/  IMAD.IADD R10, R50.reuse, 0x1, -R10 ;  /* 0x00000001320a7824 */ /* 0x040fe200078e0a0a */
[----:B------:R-:W-:Y:S01]  /*22d0*/  SHF.R.S32.HI R14, RZ, 0x1f, R0 ;  /* 0x0000001fff0e7819 */ /* 0x000fe20000011400 */
[----:B------:R-:W-:Y:S01]  /*22e0*/  IMAD.SHL.U32 R50, R50, 0x2, RZ ;  /* 0x0000000232327824 */ /* 0x000fe200078e00ff */
[----:B------:R-:W-:-:S02]  /*22f0*/  LEA.HI R8, R0, R0, RZ, 0x1 ;  /* 0x0000000000087211 */ /* 0x000fc400078f08ff */
[----:B------:R-:W-:Y:S02]  /*2300*/  @!P3 MOV R9, 0x400 ;  /* 0x000004000009b802 */ /* 0x000fe40000000f00 */
[----:B------:R-:W-:Y:S02]  /*2310*/  LEA.HI R29, R14, R0, RZ, 0x3 ;  /* 0x000000000e1d7211 */ /* 0x000fe400078f18ff */
[----:B------:R-:W-:Y:S01]  /*2320*/  LOP3.LUT R12, R8, 0x7fffffe, RZ, 0xc0, !PT ;  /* 0x07fffffe080c7812 */ /* 0x000fe200078ec0ff */
[----:B------:R-:W2:Y:S01]  /*2330*/  @!P5 LDC.64 R14, c[0x0][0x218] ;  /* 0x00008600ff0edb82 */ /* 0x000ea20000000a00 */
[----:B---3--:R-:W-:Y:S02]  /*2340*/  @!P3 LEA R23, R23, R9, 0x18 ;  /* 0x000000091717b211 */ /* 0x008fe400078ec0ff */
[----:B------:R-:W-:Y:S01]  /*2350*/  LEA.HI R9, R10, R10, RZ, 0x1 ;  /* 0x0000000a0a097211 */ /* 0x000fe200078f08ff */
[----:B------:R-:W-:Y:S01]  /*2360*/  IMAD.IADD R37, R0, 0x1, -R12 ;  /* 0x0000000100257824 */ /* 0x000fe200078e0a0c */
[----:B------:R-:W-:Y:S01]  /*2370*/  LOP3.LUT R38, R50, 0x6, RZ, 0xc0, !PT ;  /* 0x0000000632267812 */ /* 0x000fe200078ec0ff */
[----:B------:R-:W-:Y:S01]  /*2380*/  IMAD.U32 R0, RZ, RZ, UR9 ;  /* 0x00000009ff007e24 */ /* 0x000fe2000f8e00ff */
[----:B------:R-:W-:Y:S01]  /*2390*/  LOP3.LUT R12, R9, 0x3fffffe, RZ, 0xc0, !PT ;  /* 0x03fffffe090c7812 */ /* 0x000fe200078ec0ff */
[----:B------:R-:W-:Y:S01]  /*23a0*/  @!P3 IMAD R23, R17, 0x2, R23 ;  /* 0x000000021117b824 */ /* 0x000fe200078e0217 */
[----:B------:R-:W-:-:S03]  /*23b0*/  SHF.R.S32.HI R28, RZ, 0x1, R9 ;  /* 0x00000001ff1c7819 */ /* 0x000fc60000011409 */
[----:B------:R-:W-:Y:S02]  /*23c0*/  IMAD.IADD R16, R10, 0x1, -R12 ;  /* 0x000000010a107824 */ /* 0x000fe400078e0a0c */
[C---:B------:R-:W-:Y:S01]  /*23d0*/  @!P5 IMAD R10, R17.reuse, 0x2, R18 ;  /* 0x00000002110ad824 */ /* 0x040fe200078e0212 */
[--C-:B-1----:R-:W-:Y:S01]  /*23e0*/  SHF.R.S32.HI R11, RZ, 0x1, R8.reuse ;  /* 0x00000001ff0b7819 */ /* 0x102fe20000011408 */
[----:B------:R-:W-:Y:S01]  /*23f0*/  IMAD.U32 R7, RZ, RZ, UR8 ;  /* 0x00000008ff077e24 */ /* 0x000fe2000f8e00ff */
[----:B------:R-:W-:Y:S01]  /*2400*/  SHF.R.S32.HI R8, RZ, 0x1f, R8 ;  /* 0x0000001fff087819 */ /* 0x000fe20000011408 */
[----:B------:R-:W-:Y:S02]  /*2410*/  IMAD.U32 R6, RZ, RZ, UR8 ;  /* 0x00000008ff067e24 */ /* 0x000fe4000f8e00ff */
[----:B------:R-:W-:Y:S01]  /*2420*/  @!P4 IMAD R18, R17, 0x2, R13 ;  /* 0x000000021112c824 */ /* 0x000fe200078e020d */
[----:B------:R-:W-:Y:S01]  /*2430*/  @!P5 LEA R9, P6, R7, R4, 0x5 ;  /* 0x000000040709d211 */ /* 0x000fe200078c28ff */
[----:B------:R-:W-:-:S03]  /*2440*/  IMAD.SHL.U32 R7, R47, 0x8, RZ ;  /* 0x000000082f077824 */ /* 0x000fc600078e00ff */
[----:B------:R-:W-:Y:S01]  /*2450*/  @!P5 LEA.HI.X R12, R6, R5, R0, 0x5, P6 ;  /* 0x00000005060cd211 */ /* 0x000fe200030f2c00 */
[----:B------:R-:W-:Y:S01]  /*2460*/  IMAD.SHL.U32 R0, R28, 0x40, RZ ;  /* 0x000000401c007824 */ /* 0x000fe200078e00ff */
[----:B------:R-:W-:-:S04]  /*2470*/  LEA.HI R6, R8, R11, RZ, 0x2 ;  /* 0x0000000b08067211 */ /* 0x000fc800078f10ff */
[----:B------:R-:W-:Y:S02]  /*2480*/  LOP3.LUT R0, R0, 0xc0, RZ, 0xc0, !PT ;  /* 0x000000c000007812 */ /* 0x000fe400078ec0ff */
[----:B------:R-:W-:Y:S02]  /*2490*/  LOP3.LUT R8, R6, 0xfffffffc, RZ, 0xc0, !PT ;  /* 0xfffffffc06087812 */ /* 0x000fe400078ec0ff */
[----:B------:R-:W-:Y:S02]  /*24a0*/  LOP3.LUT R7, R0, 0x8, R7, 0xf8, !PT ;  /* 0x0000000800077812 */ /* 0x000fe400078ef807 */
[----:B------:R-:W-:Y:S01]  /*24b0*/  SHF.R.U32.HI R0, RZ, 0x3, R0 ;  /* 0x00000003ff007819 */ /* 0x000fe20000011600 */
[----:B------:R-:W-:Y:S01]  /*24c0*/  IMAD.IADD R26, R11, 0x1, -R8 ;  /* 0x000000010b1a7824 */ /* 0x000fe200078e0a08 */
[----:B--2---:R-:W-:Y:S01]  /*24d0*/  @!P5 LEA R6, P6, R9, R14, 0x1 ;  /* 0x0000000e0906d211 */ /* 0x004fe200078c08ff */
[----:B------:R-:W-:Y:S01]  /*24e0*/  IMAD.SHL.U32 R11, R19, 0x8, RZ ;  /* 0x00000008130b7824 */ /* 0x000fe200078e00ff */
[----:B------:R-:W-:Y:S01]  /*24f0*/  LOP3.LUT R13, R7, R0, RZ, 0x3c, !PT ;  /* 0x00000000070d7212 */ /* 0x000fe200078e3cff */
[----:B------:R-:W-:Y:S01]  /*2500*/  IMAD R0, R3, UR6, RZ ;  /* 0x0000000603007c24 */ /* 0x000fe2000f8e02ff */
[----:B------:R-:W-:Y:S01]  /*2510*/  @!P5 LEA.HI.X R7, R9, R15, R12, 0x1, P6 ;  /* 0x0000000f0907d211 */ /* 0x000fe200030f0c0c */
[C---:B------:R-:W-:Y:S01]  /*2520*/  IMAD.WIDE.U32 R8, R2.reuse, UR6, R20 ;  /* 0x0000000602087c25 */ /* 0x040fe2000f8e0014 */
[C---:B------:R-:W-:Y:S01]  /*2530*/  ISETP.GE.AND P6, PT, R2.reuse, UR20, PT ;  /* 0x0000001402007c0c */ /* 0x040fe2000bfc6270 */
[----:B------:R-:W-:Y:S01]  /*2540*/  UIMAD.WIDE.U32 UR20, UR8, 0x40, URZ ;  /* 0x00000040081478a5 */ /* 0x000fe2000f8e003f */
[----:B------:R-:W1:Y:S01]  /*2550*/  @!P3 LDC.64 R14, c[0x0][0x218] ;  /* 0x00008600ff0ebb82 */ /* 0x000e620000000a00 */
[----:B------:R-:W-:Y:S01]  /*2560*/  IMAD R12, R2, UR7, R0 ;  /* 0x00000007020c7c24 */ /* 0x000fe2000f8e0200 */
[----:B------:R2:W-:Y:S01]  /*2570*/  @!P5 LDGSTS.E.BYPASS.LTC128B.128 [R10+0x2800], desc[UR30][R6.64] ;  /* 0x02800000060adfae */ /* 0x0005e2000b901d5e */
[----:B------:R-:W-:Y:S01]  /*2580*/  IMAD.U32 R0, RZ, RZ, UR10 ;  /* 0x0000000aff007e24 */ /* 0x000fe2000f8e00ff */
[----:B------:R-:W-:Y:S01]  /*2590*/  ULDC.64 UR10, c[0x0][0x268] ;  /* 0x00009a00000a7ab9 */ /* 0x000fe20000000a00 */
[----:B------:R-:W-:Y:S01]  /*25a0*/  @!P4 IADD3 R2, P5, R4, UR20, RZ ;  /* 0x000000140402cc10 */ /* 0x000fe2000ffbe0ff */
[----:B------:R-:W-:Y:S01]  /*25b0*/  IMAD.SHL.U32 R3, R26, 0x40, RZ ;  /* 0x000000401a037824 */ /* 0x000fe200078e00ff */
[----:B------:R-:W-:Y:S01]  /*25c0*/  @!UP0 UIMAD UR20, UR9, 0x60, URZ ;  /* 0x00000060091488a4 */ /* 0x000fe2000f8e023f */
[----:B------:R-:W-:-:S03]  /*25d0*/  VOTEU.ALL UP0, P1 ;  /* 0x00000000003f7886 */ /* 0x000fc60000800000 */
[----:B------:R-:W-:-:S04]  /*25e0*/  LOP3.LUT R3, R3, 0xc0, RZ, 0xc0, !PT ;  /* 0x000000c003037812 */ /* 0x000fc800078ec0ff */
[----:B------:R-:W-:Y:S02]  /*25f0*/  LOP3.LUT R11, R3, 0x8, R11, 0xf8, !PT ;  /* 0x00000008030b7812 */ /* 0x000fe400078ef80b */
[----:B--2---:R-:W-:Y:S01]  /*2600*/  @!P4 IADD3.X R7, R5, UR21, R0, P5, !PT ;  /* 0x000000150507cc10 */ /* 0x004fe2000affe400 */
[----:B------:R-:W-:Y:S01]  /*2610*/  IMAD R10, R19, 0x8, R16 ;  /* 0x00000008130a7824 */ /* 0x000fe200078e0210 */
[----:B------:R-:W-:Y:S01]  /*2620*/  @!P4 LEA R6, P5, R2, R24, 0x1 ;  /* 0x000000180206c211 */ /* 0x000fe200078a08ff */
[----:B------:R-:W2:Y:S02]  /*2630*/  @!P2 LDC.64 R16, c[0x0][0x220] ;  /* 0x00008800ff10ab82 */ /* 0x000ea40000000a00 */
[----:B------:R-:W-:Y:S01]  /*2640*/  IMAD.U32 R0, R10, 0x20, R13 ;  /* 0x000000200a007824 */ /* 0x000fe200078e000d */
[----:B------:R-:W-:Y:S02]  /*2650*/  @!P4 LEA.HI.X R7, R2, R25, R7, 0x1, P5 ;  /* 0x000000190207c211 */ /* 0x000fe400028f0c07 */
[----:B------:R-:W-:Y:S01]  /*2660*/  IADD3 R2, P5, R8, UR42, RZ ;  /* 0x0000002a08027c10 */ /* 0x000fe2000ffbe0ff */
[----:B------:R-:W-:Y:S01]  /*2670*/  IMAD.U32 R8, RZ, RZ, UR8 ;  /* 0x00000008ff087e24 */ /* 0x000fe2000f8e00ff */
[----:B------:R-:W-:Y:S01]  /*2680*/  SHF.R.U32.HI R10, RZ, 0x3, R3 ;  /* 0x00000003ff0a7819 */ /* 0x000fe20000011603 */
[----:B------:R3:W-:Y:S01]  /*2690*/  @!P4 LDGSTS.E.BYPASS.LTC128B.128 [R18+0x3000], desc[UR30][R6.64] ;  /* 0x030000000612cfae */ /* 0x0007e2000b901d5e */
[----:B------:R-:W-:Y:S01]  /*26a0*/  IADD3.X R3, R9, UR23, R12, P5, !PT ;  /* 0x0000001709037c10 */ /* 0x000fe2000affe40c */
[----:B------:R-:W-:Y:S01]  /*26b0*/  @!P3 IMAD.WIDE.U32 R4, R8, 0x60, R4 ;  /* 0x000000600804b825 */ /* 0x000fe200078e0004 */
[----:B------:R-:W-:-:S02]  /*26c0*/  LOP3.LUT R96, R11, R10, RZ, 0x3c, !PT ;  /* 0x0000000a0b607212 */ /* 0x000fc400078e3cff */
[----:B------:R-:W-:Y:S01]  /*26d0*/  LEA R135, R0, UR4, 0x1 ;  /* 0x0000000400877c11 */ /* 0x000fe2000f8e08ff */
[----:B------:R-:W-:Y:S01]  /*26e0*/  IMAD.WIDE.U32 R32, R22, UR10, R2 ;  /* 0x0000000a16207c25 */ /* 0x000fe2000f8e0002 */
[----:B-1----:R-:W-:-:S03]  /*26f0*/  @!P3 LEA R2, P5, R4, R14, 0x1 ;  /* 0x0000000e0402b211 */ /* 0x002fc600078a08ff */
[----:B------:R-:W-:Y:S01]  /*2700*/  @!P3 VIADD R3, R5, UR20 ;  /* 0x000000140503bc36 */ /* 0x000fe20008000000 */
[----:B------:R-:W-:Y:S01]  /*2710*/  UIMAD.WIDE.U32 UR20, UR6, 0x40, URZ ;  /* 0x00000040061478a5 */ /* 0x000fe2000f8e003f */
[----:B------:R-:W-:Y:S01]  /*2720*/  IMAD R8, R27, UR10, RZ ;  /* 0x0000000a1b087c24 */ /* 0x000fe2000f8e02ff */
[----:B------:R-:W-:Y:S01]  /*2730*/  UIMAD UR10, UR25, UR29, URZ ;  /* 0x0000001d190a72a4 */ /* 0x000fe2000f8e023f */
[----:B------:R-:W-:Y:S01]  /*2740*/  IMAD.MOV.U32 R30, RZ, RZ, R32 ;  /* 0x000000ffff1e7224 */ /* 0x000fe200078e0020 */
[----:B------:R-:W-:Y:S01]  /*2750*/  @!P3 LEA.HI.X R3, R4, R15, R3, 0x1, P5 ;  /* 0x0000000f0403b211 */ /* 0x000fe200028f0c03 */
[----:B------:R-:W-:Y:S01]  /*2760*/  IMAD R5, R22, UR11, R8 ;  /* 0x0000000b16057c24 */ /* 0x000fe2000f8e0208 */
[----:B------:R-:W1:Y:S01]  /*2770*/  @!P0 LDC.64 R14, c[0x0][0x220] ;  /* 0x00008800ff0e8b82 */ /* 0x000e620000000a00 */
[----:B------:R-:W-:Y:S01]  /*2780*/  IMAD.U32 R4, RZ, RZ, UR29 ;  /* 0x0000001dff047e24 */ /* 0x000fe2000f8e00ff */
[----:B------:R-:W-:Y:S01]  /*2790*/  UIMAD UR10, UR19, UR26, UR10 ;  /* 0x0000001a130a72a4 */ /* 0x000fe2000f8e020a */
[----:B------:R4:W-:Y:S01]  /*27a0*/  @!P3 LDGSTS.E.BYPASS.LTC128B.128 [R23+0x3800], desc[UR30][R2.64] ;  /* 0x038000000217bfae */ /* 0x0009e2000b901d5e */
[----:B------:R-:W-:-:S02]  /*27b0*/  IMAD.IADD R31, R33, 0x1, R5 ;  /* 0x00000001211f7824 */ /* 0x000fc400078e0205 */
[----:B------:R-:W-:Y:S01]  /*27c0*/  IMAD.U32 R5, RZ, RZ, UR7 ;  /* 0x00000007ff057e24 */ /* 0x000fe2000f8e00ff */
[----:B------:R-:W0:Y:S01]  /*27d0*/  LDGDEPBAR ;  /* 0x00000000000079af */ /* 0x000e220000000000 */
[----:B------:R-:W5:Y:S01]  /*27e0*/  @!P6 LDC.64 R8, c[0x0][0x220] ;  /* 0x00008800ff08eb82 */ /* 0x000f620000000a00 */
[----:B------:R-:W-:Y:S02]  /*27f0*/  IMAD.MOV.U32 R0, RZ, RZ, 0x10 ;  /* 0x00000010ff007424 */ /* 0x000fe400078e00ff */
[----:B---3--:R-:W-:Y:S01]  /*2800*/  IMAD.U32 R6, RZ, RZ, UR6 ;  /* 0x00000006ff067e24 */ /* 0x008fe2000f8e00ff */
[----:B------:R-:W-:Y:S01]  /*2810*/  STL.64 [R1+0x70], R32 ;  /* 0x0000702001007387 */ /* 0x000fe20000100a00 */
[----:B------:R-:W-:-:S03]  /*2820*/  VIADD R188, R135, 0x2020 ;  /* 0x0000202087bc7836 */ /* 0x000fc60000000000 */
[----:B------:R-:W3:Y:S01]  /*2830*/  @!P1 LDC.64 R18, c[0x0][0x220] ;  /* 0x00008800ff129b82 */ /* 0x000ee20000000a00 */
[----:B------:R-:W-:Y:S01]  /*2840*/  STL.64 [R1+0x40], R30 ;  /* 0x0000401e01007387 */ /* 0x000fe20000100a00 */
[----:B----4-:R-:W-:Y:S01]  /*2850*/  IMAD.WIDE.U32 R2, R4, UR26, R30 ;  /* 0x0000001a04027c25 */ /* 0x010fe2000f8e001e */
[----:B------:R-:W-:-:S05]  /*2860*/  DEPBAR.LE SB0, 0x0 ;  /* 0x000080000000791a */ /* 0x000fca0000000000 */
[----:B------:R-:W-:Y:S01]  /*2870*/  BAR.SYNC.DEFER_BLOCKING 0x0 ;  /* 0x0000000000007b1d */ /* 0x000fe20000010000 */
[----:B------:R-:W-:Y:S01]  /*2880*/  IMAD.U32 R4, RZ, RZ, UR6 ;  /* 0x00000006ff047e24 */ /* 0x000fe2000f8e00ff */
[----:B-----5:R-:W-:Y:S01]  /*2890*/  @!P6 LEA R8, P4, R2, R8, 0x1 ;  /* 0x000000080208e211 */ /* 0x020fe200078808ff */
[----:B------:R-:W-:Y:S01]  /*28a0*/  VIADD R3, R3, UR10 ;  /* 0x0000000a03037c36 */ /* 0x000fe20008000000 */
[----:B------:R-:W-:Y:S02]  /*28b0*/  USHF.L.U32 UR10, UR7, 0x6, URZ ;  /* 0x00000006070a7899 */ /* 0x000fe4000800063f */
[----:B------:R-:W-:Y:S01]  /*28c0*/  @!P2 LEA R11, P3, R4, R2, 0x5 ;  /* 0x00000002040ba211 */ /* 0x000fe200078628ff */
[----:B------:R-:W-:Y:S01]  /*28d0*/  IMAD.SHL.U32 R4, R29, 0x20, RZ ;  /* 0x000000201d047824 */ /* 0x000fe200078e00ff */
[----:B------:R-:W-:Y:S02]  /*28e0*/  @!P6 LEA.HI.X R9, R2, R9, R3, 0x1, P4 ;  /* 0x000000090209e211 */ /* 0x000fe400020f0c03 */
[----:B------:R-:W-:Y:S01]  /*28f0*/  @!P2 LEA.HI.X R13, R6, R3, R5, 0x5, P3 ;  /* 0x00000003060da211 */ /* 0x000fe200018f2c05 */
[----:B------:R-:W-:Y:S01]  /*2900*/  IMAD.U32 R6, RZ, RZ, UR10 ;  /* 0x0000000aff067e24 */ /* 0x000fe2000f8e00ff */
[----:B------:R-:W-:Y:S01]  /*2910*/  LOP3.LUT R36, R4, 0xffffff00, RZ, 0xc0, !PT ;  /* 0xffffff0004247812 */ /* 0x000fe200078ec0ff */
[----:B------:R-:W-:Y:S01]  /*2920*/  IMAD.U32 R4, RZ, RZ, UR6 ;  /* 0x00000006ff047e24 */ /* 0x000fe2000f8e00ff */
[----:B------:R-:W-:Y:S01]  /*2930*/  @!P0 IADD3 R7, P3, R2, UR20, RZ ;  /* 0x0000001402078c10 */ /* 0x000fe2000ff7e0ff */
[----:B------:R-:W-:-:S02]  /*2940*/  @!UP0 UIMAD UR10, UR7, 0x60, URZ ;  /* 0x00000060070a88a4 */ /* 0x000fc4000f8e023f */
[----:B------:R-:W-:Y:S01]  /*2950*/  @!P1 IMAD.WIDE.U32 R4, R4, 0x60, R2 ;  /* 0x0000006004049825 */ /* 0x000fe200078e0002 */
[----:B--2---:R-:W-:Y:S01]  /*2960*/  @!P2 LEA R2, P4, R11, R16, 0x1 ;  /* 0x000000100b02a211 */ /* 0x004fe200078808ff */
[----:B------:R-:W-:Y:S01]  /*2970*/  UISETP.GT.AND UP0, UPT, UR29, UR24, UPT ;  /* 0x000000181d00728c */ /* 0x000fe2000bf04270 */
[----:B------:R-:W-:Y:S01]  /*2980*/  @!P0 IADD3.X R12, R3, UR21, R6, P3, !PT ;  /* 0x00000015030c8c10 */ /* 0x000fe20009ffe406 */
[----:B------:R-:W-:Y:S01]  /*2990*/  IMAD R10, R46, 0x200, R36 ;  /* 0x000002002e0a7824 */ /* 0x000fe200078e0224 */
[----:B------:R-:W-:Y:S01]  /*29a0*/  @!P2 LEA.HI.X R3, R11, R17, R13, 0x1, P4 ;  /* 0x000000110b03a211 */ /* 0x000fe200020f0c0d */
[----:B------:R-:W-:Y:S01]  /*29b0*/  @!P1 VIADD R5, R5, UR10 ;  /* 0x0000000a05059c36 */ /* 0x000fe20008000000 */
[----:B------:R-:W-:Y:S01]  /*29c0*/  @P6 STS [R165+0x4000], RZ ;  /* 0x004000ffa5006388 */ /* 0x000fe20000000800 */
[----:B-1----:R-:W-:Y:S01]  /*29d0*/  @!P0 LEA R6, P3, R7, R14, 0x1 ;  /* 0x0000000e07068211 */ /* 0x002fe200078608ff */
[----:B------:R-:W-:Y:S01]  /*29e0*/  IMAD R10, R37, 0x20, R10 ;  /* 0x00000020250a7824 */ /* 0x000fe200078e020a */
[----:B------:R-:W-:Y:S01]  /*29f0*/  UIADD3 UR10, UR17, 0x1, -UR18 ;  /* 0x00000001110a7890 */ /* 0x000fe2000fffe812 */
[----:B------:R-:W-:Y:S01]  /*2a00*/  @P6 STS [R165+0x4004], RZ ;  /* 0x004004ffa5006388 */ /* 0x000fe20000000800 */
[----:B------:R-:W-:Y:S01]  /*2a10*/  @!P0 LEA.HI.X R7, R7, R15, R12, 0x1, P3 ;  /* 0x0000000f07078211 */ /* 0x000fe200018f0c0c */
[----:B------:R-:W-:Y:S01]  /*2a20*/  IMAD R116, R37, 0x20, R36 ;  /* 0x0000002025747824 */ /* 0x000fe200078e0224 */
[----:B------:R-:W-:Y:S01]  /*2a30*/  UIADD3 UR10, UR10, UR14, URZ ;  /* 0x0000000e0a0a7290 */ /* 0x000fe2000fffe03f */
        /* <DEDUP_REMOVED lines=14> */
[----:B------:R2:W-:Y:S01]  /*2b20*/  @!P0 LDGSTS.E.BYPASS.LTC128B.128 [R165+0x5000], desc[UR30][R6.64] ;  /* 0x0500000006a58fae */ /* 0x0005e2000b901d5e */
[----:B------:R-:W-:-:S03]  /*2b30*/  LOP3.LUT P0, RZ, R28, 0x2, RZ, 0xc0, !PT ;  /* 0x000000021cff7812 */ /* 0x000fc6000780c0ff */
[----:B------:R-:W-:Y:S01]  /*2b40*/  @P1 STS.128 [R165+0x5800], RZ ;  /* 0x005800ffa5001388 */ /* 0x000fe20000000c00 */
[----:B---3--:R-:W-:-:S04]  /*2b50*/  @!P1 LEA R8, P3, R4, R18, 0x1 ;  /* 0x0000001204089211 */ /* 0x008fc800078608ff */
[----:B------:R-:W-:Y:S01]  /*2b60*/  @!P1 LEA.HI.X R9, R4, R19, R5, 0x1, P3 ;  /* 0x0000001304099211 */ /* 0x000fe200018f0c05 */
[----:B-1----:R-:W-:-:S04]  /*2b70*/  IMAD.IADD R2, R96, 0x1, R10 ;  /* 0x0000000160027824 */ /* 0x002fc800078e020a */
[----:B------:R-:W-:Y:S01]  /*2b80*/  @!PT LDS RZ, [RZ] ;  /* 0x00000000fffff984 */ /* 0x000fe20000000800 */
[----:B------:R-:W-:Y:S01]  /*2b90*/  @!PT LDS RZ, [RZ] ;  /* 0x00000000fffff984 */ /* 0x000fe20000000800 */
[----:B------:R-:W-:Y:S01]  /*2ba0*/  @!PT LDS RZ, [RZ] ;  /* 0x00000000fffff984 */ /* 0x000fe20000000800 */
[----:B------:R1:W-:Y:S01]  /*2bb0*/  @!P1 LDGSTS.E.BYPASS.LTC128B.128 [R165+0x5800], desc[UR30][R8.64] ;  /* 0x0580000008a59fae */ /* 0x0003e2000b901d5e */
[----:B------:R-:W-:Y:S02]  /*2bc0*/  LOP3.LUT P1, RZ, R26, 0x2, RZ, 0xc0, !PT ;  /* 0x000000021aff7812 */ /* 0x000fe4000782c0ff */
[----:B------:R-:W-:Y:S01]  /*2bd0*/  SHF.R.S32.HI R3, RZ, 0x1f, R45 ;  /* 0x0000001fff037819 */ /* 0x000fe2000001142d */
[----:B------:R-:W-:Y:S01]  /*2be0*/  LDSM.16.M88.4 R20, [R135+0x2000] ;  /* 0x002000008714783b */ /* 0x000fe20000000200 */
[----:B------:R-:W-:Y:S01]  /*2bf0*/  LEA R186, R2, UR4, 0x1 ;  /* 0x0000000402ba7c11 */ /* 0x000fe2000f8e08ff */
[----:B------:R-:W-:Y:S01]  /*2c00*/  VIADD R2, R135, 0x2000 ;  /* 0x0000200087027836 */ /* 0x000fe20000000000 */
[----:B------:R-:W-:Y:S01]  /*2c10*/  SEL R0, R0, 0xfffffff0, !P1 ;  /* 0xfffffff000007807 */ /* 0x000fe20004800000 */
[----:B------:R-:W-:Y:S01]  /*2c20*/  LDSM.16.M88.4 R40, [R135+0x2400] ;  /* 0x002400008728783b */ /* 0x000fe20000000200 */
[----:B------:R-:W-:Y:S01]  /*2c30*/  LEA.HI R3, R3, R45, RZ, 0x2 ;  /* 0x0000002d03037211 */ /* 0x000fe200078f10ff */
[----:B------:R-:W-:-:S02]  /*2c40*/  @P0 VIADD R188, R2, 0xffffffe0 ;  /* 0xffffffe002bc0836 */ /* 0x000fc40000000000 */
[----:B------:R-:W3:Y:S01]  /*2c50*/  LDSM.16.M88.4 R12, [R186] ;  /* 0x00000000ba0c783b */ /* 0x000ee20000000200 */
[----:B------:R-:W-:Y:S01]  /*2c60*/  IMAD R187, R0, 0x2, R186 ;  /* 0x0000000200bb7824 */ /* 0x000fe200078e02ba */
[----:B------:R-:W-:Y:S01]  /*2c70*/  SHF.R.S32.HI R3, RZ, 0x2, R3 ;  /* 0x00000002ff037819 */ /* 0x000fe20000011403 */
[----:B------:R-:W-:Y:S01]  /*2c80*/  IMAD.U32 R2, RZ, RZ, UR28 ;  /* 0x0000001cff027e24 */ /* 0x000fe2000f8e00ff */
[----:B------:R-:W-:Y:S03]  /*2c90*/  LDSM.16.M88.4 R24, [R188] ;  /* 0x00000000bc18783b */ /* 0x000fe60000000200 */
[----:B------:R-:W-:Y:S01]  /*2ca0*/  IMAD R236, R2, 0x8, R46 ;  /* 0x0000000802ec7824 */ /* 0x000fe200078e022e */
[----:B------:R-:W-:Y:S01]  /*2cb0*/  LDSM.16.M88.4 R16, [R187+0x1000] ;  /* 0x00100000bb10783b */ /* 0x000fe20000000200 */
[----:B------:R-:W-:-:S03]  /*2cc0*/  LEA R2, R46, UR16, 0x4 ;  /* 0x000000102e027c11 */ /* 0x000fc6000f8e20ff */
[----:B--2---:R-:W-:Y:S02]  /*2cd0*/  LDSM.16.M88.4 R4, [R187] ;  /* 0x00000000bb04783b */ /* 0x004fe40000000200 */
[----:B------:R-:W-:Y:S02]  /*2ce0*/  IMAD.IADD R3, R3, 0x1, R2 ;  /* 0x0000000103037824 */ /* 0x000fe400078e0202 */
[----:B-1----:R-:W1:Y:S01]  /*2cf0*/  LDSM.16.M88.4 R8, [R186+0x1000] ;  /* 0x00100000ba08783b */ /* 0x002e620000000200 */
[----:B------:R-:W-:Y:S02]  /*2d00*/  IMAD.U32 R2, RZ, RZ, UR29 ;  /* 0x0000001dff027e24 */ /* 0x000fe4000f8e00ff */
[----:B------:R-:W-:Y:S01]  /*2d10*/  VIADDMNMX R197, R3, UR15, RZ, !PT ;  /* 0x0000000f03c57c46 */ /* 0x000fe2000f8001ff */
[----:B------:R-:W0:Y:S01]  /*2d20*/  LDGDEPBAR ;  /* 0x00000000000079af */ /* 0x000e220000000000 */
[----:B------:R-:W-:Y:S01]  /*2d30*/  IMAD R2, R2, 0x80, R38 ;  /* 0x0000008002027824 */ /* 0x000fe200078e0226 */
[C---:B---3--:R-:W-:Y:S06]  /*2d40*/  HMMA.16816.F32 R32, R12.reuse, R20, RZ ;  /* 0x000000140c20723c */ /* 0x048fec00000018ff */
[C---:B------:R-:W-:Y:S06]  /*2d50*/  HMMA.16816.F32 R48, R12.reuse, R22, RZ ;  /* 0x000000160c30723c */ /* 0x040fec00000018ff */
[----:B------:R-:W-:Y:S06]  /*2d60*/  HMMA.16816.F32 R44, R12, R40, RZ ;  /* 0x000000280c2c723c */ /* 0x000fec00000018ff */
[----:B-1----:R-:W-:Y:S06]  /*2d70*/  HMMA.16816.F32 R28, R8, R20, RZ ;  /* 0x00000014081c723c */ /* 0x002fec00000018ff */
[----:B------:R-:W-:Y:S01]  /*2d80*/  HMMA.16816.F32 R56, R4, R24, R32 ;  /* 0x000000180438723c */ /* 0x000fe20000001820 */
[----:B------:R-:W-:-:S02]  /*2d90*/  IMAD.U32 R21, RZ, RZ, UR10 ;  /* 0x0000000aff157e24 */ /* 0x000fc4000f8e00ff */
[----:B------:R-:W-:-:S03]  /*2da0*/  VIADD R20, R2, 0x1 ;  /* 0x0000000102147836 */ /* 0x000fc60000000000 */
[----:B------:R-:W-:Y:S01]  /*2db0*/  HMMA.16816.F32 R36, R8, R22, RZ ;  /* 0x000000160824723c */ /* 0x000fe200000018ff */
[C---:B------:R-:W-:Y:S01]  /*2dc0*/  VIADDMNMX R201, R3.reuse, R21, UR17, PT ;  /* 0x0000001103c97e46 */ /* 0x040fe2000b800115 */
[----:B------:R-:W-:-:S03]  /*2dd0*/  VIADD R21, R3, 0x8 ;  /* 0x0000000803157836 */ /* 0x000fc60000000000 */
[-C--:B------:R-:W-:Y:S01]  /*2de0*/  ISETP.GE.AND P4, PT, R2, R201.reuse, PT ;  /* 0x000000c90200720c */ /* 0x080fe20003f86270 */
[----:B------:R-:W-:Y:S01]  /*2df0*/  HMMA.16816.F32 R48, R4, R26, R48 ;  /* 0x0000001a0430723c */ /* 0x000fe20000001830 */
[----:B------:R-:W-:Y:S01]  /*2e00*/  VIADD R22, R3, 0x40 ;  /* 0x0000004003167836 */ /* 0x000fe20000000000 */
[----:B------:R-:W-:Y:S02]  /*2e10*/  VIADDMNMX R196, R21, UR15, RZ, !PT ;  /* 0x0000000f15c47c46 */ /* 0x000fe4000f8001ff */
[----:B------:R-:W-:Y:S02]  /*2e20*/  ISETP.GE.AND P3, PT, R20, R201, PT ;  /* 0x000000c91400720c */ /* 0x000fe40003f66270 */
[----:B------:R-:W-:Y:S01]  /*2e30*/  HMMA.16816.F32 R64, R16, R24, R28 ;  /* 0x000000181040723c */ /* 0x000fe2000000181c */
[-C--:B------:R-:W-:Y:S02]  /*2e40*/  ISETP.LT.OR P4, PT, R2, R197.reuse, P4 ;  /* 0x000000c50200720c */ /* 0x080fe40002781670 */
[----:B------:R-:W-:-:S02]  /*2e50*/  ISETP.LT.OR P3, PT, R20, R197, P3 ;  /* 0x000000c51400720c */ /* 0x000fc40001f61670 */
[----:B------:R-:W-:Y:S02]  /*2e60*/  VIADDMNMX R199, R22, UR15, RZ, !PT ;  /* 0x0000000f16c77c46 */ /* 0x000fe4000f8001ff */
[----:B------:R-:W-:Y:S01]  /*2e70*/  IMAD.U32 R28, RZ, RZ, UR10 ;  /* 0x0000000aff1c7e24 */ /* 0x000fe2000f8e00ff */
[----:B------:R-:W-:Y:S01]  /*2e80*/  FSEL R72, R56, -INF , !P4 ;  /* 0xff80000038487808 */ /* 0x000fe20006000000 */
[----:B------:R-:W-:Y:S01]  /*2e90*/  IMAD.U32 R25, RZ, RZ, UR10 ;  /* 0x0000000aff197e24 */ /* 0x000fe2000f8e00ff */
[----:B------:R-:W-:Y:S01]  /*2ea0*/  FSEL R75, R57, -INF , !P3 ;  /* 0xff800000394b7808 */ /* 0x000fe20005800000 */
[----:B------:R-:W-:Y:S01]  /*2eb0*/  IMAD.U32 R24, RZ, RZ, UR10 ;  /* 0x0000000aff187e24 */ /* 0x000fe2000f8e00ff */
[--C-:B------:R-:W-:Y:S01]  /*2ec0*/  IADD3 R32, R28, 0x8, R3.reuse ;  /* 0x000000081c207810 */ /* 0x100fe20007ffe003 */
[----:B------:R-:W-:Y:S01]  /*2ed0*/  HMMA.16816.F32 R52, R16, R26, R36 ;  /* 0x0000001a1034723c */ /* 0x000fe20000001824 */
[----:B------:R-:W1:Y:S01]  /*2ee0*/  LDSM.16.M88.4 R28, [R188+0x400] ;  /* 0x00040000bc1c783b */ /* 0x000e620000000200 */
[----:B------:R-:W-:-:S02]  /*2ef0*/  IADD3 R25, R25, 0x40, R3 ;  /* 0x0000004019197810 */ /* 0x000fc40007ffe003 */
[----:B------:R-:W-:Y:S01]  /*2f00*/  VIMNMX R203, R32, UR17, PT ;  /* 0x0000001120cb7c48 */ /* 0x000fe2000bfe0100 */
[----:B------:R-:W-:Y:S01]  /*2f10*/  LDSM.16.M88.4 R36, [R188+0x800] ;  /* 0x00080000bc24783b */ /* 0x000fe20000000200 */
[----:B------:R-:W-:Y:S01]  /*2f20*/  HMMA.16816.F32 R32, R8, R40, RZ ;  /* 0x000000280820723c */ /* 0x000fe200000018ff */
[----:B------:R-:W-:Y:S01]  /*2f30*/  IADD3 R24, R24, 0x48, R3 ;  /* 0x0000004818187810 */ /* 0x000fe20007ffe003 */
[----:B------:R-:W-:Y:S01]  /*2f40*/  VIADD R3, R3, 0x48 ;  /* 0x0000004803037836 */ /* 0x000fe20000000000 */
[----:B------:R-:W-:Y:S02]  /*2f50*/  VIMNMX R202, R25, UR17, PT ;  /* 0x0000001119ca7c48 */ /* 0x000fe4000bfe0100 */
[----:B------:R-:W-:Y:S02]  /*2f60*/  VIMNMX R200, R24, UR17, PT ;  /* 0x0000001118c87c48 */ /* 0x000fe4000bfe0100 */
[----:B------:R-:W2:Y:S01]  /*2f70*/  LDSM.16.M88.4 R24, [R135+0x2800] ;  /* 0x002800008718783b */ /* 0x000ea20000000200 */
[----:B------:R-:W-:-:S02]  /*2f80*/  ISETP.GE.AND P1, PT, R20, R203, PT ;  /* 0x000000cb1400720c */ /* 0x000fc40003f26270 */
[C---:B------:R-:W-:Y:S02]  /*2f90*/  ISETP.GE.AND P2, PT, R2.reuse, R203, PT ;  /* 0x000000cb0200720c */ /* 0x040fe40003f46270 */
[----:B------:R-:W-:Y:S01]  /*2fa0*/  VIADDMNMX R198, R3, UR15, RZ, !PT ;  /* 0x0000000f03c67c46 */ /* 0x000fe2000f8001ff */
[----:B------:R-:W-:Y:S01]  /*2fb0*/  VIADD R3, R2, 0x8 ;  /* 0x0000000802037836 */ /* 0x000fe20000000000 */
[-C--:B------:R-:W-:Y:S02]  /*2fc0*/  ISETP.LT.OR P1, PT, R20, R196.reuse, P1 ;  /* 0x000000c41400720c */ /* 0x080fe40000f21670 */
[----:B------:R-:W-:Y:S02]  /*2fd0*/  ISETP.LT.OR P2, PT, R2, R196, P2 ;  /* 0x000000c40200720c */ /* 0x000fe40001741670 */
[C---:B------:R-:W-:Y:S02]  /*2fe0*/  ISETP.GE.AND P5, PT, R20.reuse, R202, PT ;  /* 0x000000ca1400720c */ /* 0x040fe40003fa6270 */
[----:B------:R-:W-:-:S02]  /*2ff0*/  ISETP.GE.AND P0, PT, R20, R200, PT ;  /* 0x000000c81400720c */ /* 0x000fc40003f06270 */
[----:B------:R-:W-:Y:S02]  /*3000*/  FSEL R102, R59, -INF , !P1 ;  /* 0xff8000003b667808 */ /* 0x000fe40004800000 */
[C---:B------:R-:W-:Y:S02]  /*3010*/  ISETP.GE.AND P4, PT, R3.reuse, R201, PT ;  /* 0x000000c90300720c */ /* 0x040fe40003f86270 */
[----:B------:R-:W-:Y:S02]  /*3020*/  ISETP.GE.AND P6, PT, R2, R200, PT ;  /* 0x000000c80200720c */ /* 0x000fe40003fc6270 */
[----:B------:R-:W-:Y:S02]  /*3030*/  ISETP.GE.AND P1, PT, R3, R203, PT ;  /* 0x000000cb0300720c */ /* 0x000fe40003f26270 */
[----:B------:R-:W-:Y:S02]  /*3040*/  FSEL R76, R58, -INF , !P2 ;  /* 0xff8000003a4c7808 */ /* 0x000fe40005000000 */
[----:B------:R-:W-:-:S02]  /*3050*/  ISETP.LT.OR P5, PT, R20, R199, P5 ;  /* 0x000000c71400720c */ /* 0x000fc40002fa1670 */
[----:B------:R-:W-:Y:S01]  /*3060*/  ISETP.LT.OR P0, PT, R20, R198, P0 ;  /* 0x000000c61400720c */ /* 0x000fe20000701670 */
[----:B-1----:R-:W-:Y:S01]  /*3070*/  HMMA.16816.F32 R56, R16, R28, R32 ;  /* 0x0000001c1038723c */ /* 0x002fe20000001820 */
[C---:B------:R-:W-:Y:S01]  /*3080*/  ISETP.LT.OR P4, PT, R3.reuse, R197, P4 ;  /* 0x000000c50300720c */ /* 0x040fe20002781670 */
[C---:B------:R-:W-:Y:S01]  /*3090*/  VIADD R20, R2.reuse, 0x9 ;  /* 0x0000000902147836 */ /* 0x040fe20000000000 */
[----:B------:R-:W-:Y:S02]  /*30a0*/  ISETP.LT.OR P1, PT, R3, R196, P1 ;  /* 0x000000c40300720c */ /* 0x000fe40000f21670 */
[C---:B------:R-:W-:Y:S01]  /*30b0*/  ISETP.LT.OR P6, PT, R2.reuse, R198, P6 ;  /* 0x000000c60200720c */ /* 0x040fe200037c1670 */
[----:B------:R-:W-:Y:S01]  /*30c0*/  HMMA.16816.F32 R32, R8, R42, RZ ;  /* 0x0000002a0820723c */ /* 0x000fe200000018ff */
[----:B------:R-:W-:Y:S02]  /*30d0*/  ISETP.GE.AND P2, PT, R2, R202, PT ;  /* 0x000000ca0200720c */ /* 0x000fe40003f46270 */
[----:B------:R-:W-:-:S02]  /*30e0*/  FSEL R77, R65, -INF , !P5 ;  /* 0xff800000414d7808 */ /* 0x000fc40006800000 */
[----:B------:R-:W-:Y:S01]  /*30f0*/  FSEL R86, R66, -INF , !P6 ;  /* 0xff80000042567808 */ /* 0x000fe20007000000 */
[----:B------:R-:W-:Y:S01]  /*3100*/  HMMA.16816.F32 R60, R4, R28, R44 ;  /* 0x0000001c043c723c */ /* 0x000fe2000000182c */
[----:B------:R-:W-:Y:S02]  /*3110*/  FSEL R73, R48, -INF , !P4 ;  /* 0xff80000030497808 */ /* 0x000fe40006000000 */
[----:B------:R-:W-:Y:S02]  /*3120*/  FSEL R93, R50, -INF , !P1 ;  /* 0xff800000325d7808 */ /* 0x000fe40004800000 */
[C---:B------:R-:W-:Y:S01]  /*3130*/  ISETP.GE.AND P5, PT, R20.reuse, R201, PT ;  /* 0x000000c91400720c */ /* 0x040fe20003fa6270 */
[----:B--2---:R-:W-:Y:S01]  /*3140*/  HMMA.16816.F32 R44, R12, R24, RZ ;  /* 0x000000180c2c723c */ /* 0x004fe200000018ff */
[C---:B------:R-:W-:Y:S02]  /*3150*/  ISETP.GE.AND P6, PT, R20.reuse, R203, PT ;  /* 0x000000cb1400720c */ /* 0x040fe40003fc6270 */
[----:B------:R-:W-:-:S02]  /*3160*/  ISETP.GE.AND P4, PT, R20, R202, PT ;  /* 0x000000ca1400720c */ /* 0x000fc40003f86270 */
[----:B------:R-:W-:Y:S02]  /*3170*/  ISETP.GE.AND P1, PT, R20, R200, PT ;  /* 0x000000c81400720c */ /* 0x000fe40003f26270 */
[----:B------:R-:W-:Y:S02]  /*3180*/  ISETP.LT.OR P2, PT, R2, R199, P2 ;  /* 0x000000c70200720c */ /* 0x000fe40001741670 */
[C---:B------:R-:W-:Y:S02]  /*3190*/  ISETP.LT.OR P5, PT, R20.reuse, R197, P5 ;  /* 0x000000c51400720c */ /* 0x040fe40002fa1670 */
[C---:B------:R-:W-:Y:S02]  /*31a0*/  ISETP.LT.OR P6, PT, R20.reuse, R196, P6 ;  /* 0x000000c41400720c */ /* 0x040fe400037c1670 */
[C---:B------:R-:W-:Y:S02]  /*31b0*/  ISETP.LT.OR P4, PT, R20.reuse, R199, P4 ;  /* 0x000000c71400720c */ /* 0x040fe40002781670 */
[----:B------:R-:W-:-:S02]  /*31c0*/  ISETP.LT.OR P1, PT, R20, R198, P1 ;  /* 0x000000c61400720c */ /* 0x000fc40000f21670 */
[----:B------:R-:W-:Y:S01]  /*31d0*/  FSEL R78, R64, -INF , !P2 ;  /* 0xff800000404e7808 */ /* 0x000fe20005000000 */
[----:B------:R-:W-:Y:S01]  /*31e0*/  HMMA.16816.F32 R20, R12, R42, RZ ;  /* 0x0000002a0c14723c */ /* 0x000fe200000018ff */
[C---:B------:R-:W-:Y:S02]  /*31f0*/  ISETP.GE.AND P3, PT, R3.reuse, R202, PT ;  /* 0x000000ca0300720c */ /* 0x040fe40003f66270 */
[C---:B------:R-:W-:Y:S02]  /*3200*/  ISETP.GE.AND P2, PT, R3.reuse, R200, PT ;  /* 0x000000c80300720c */ /* 0x040fe40003f46270 */
[C---:B------:R-:W-:Y:S01]  /*3210*/  ISETP.LT.OR P3, PT, R3.reuse, R199, P3 ;  /* 0x000000c70300720c */ /* 0x040fe20001f61670 */
[----:B------:R-:W-:Y:S01]  /*3220*/  HMMA.16816.F32 R40, R8, R24, RZ ;  /* 0x000000180828723c */ /* 0x000fe200000018ff */
        /* <DEDUP_REMOVED lines=11> */
[C---:B------:R-:W-:Y:S01]  /*32e0*/  HMMA.16816.F32 R48, R16.reuse, R30, R32 ;  /* 0x0000001e1030723c */ /* 0x040fe20000001820 */
[----:B------:R-:W1:Y:S01]  /*32f0*/  LDSM.16.M88.4 R32, [R135+0x2c00] ;  /* 0x002c00008720783b */ /* 0x000e620000000200 */
[C---:B------:R-:W-:Y:S02]  /*3300*/  ISETP.LT.OR P0, PT, R3.reuse, R197, P0 ;  /* 0x000000c50300720c */ /* 0x040fe40000701670 */
[C---:B------:R-:W-:Y:S02]  /*3310*/  ISETP.LT.OR P3, PT, R3.reuse, R196, P3 ;  /* 0x000000c40300720c */ /* 0x040fe40001f61670 */
[C---:B------:R-:W-:Y:S01]  /*3320*/  ISETP.LT.OR P2, PT, R3.reuse, R199, P2 ;  /* 0x000000c70300720c */ /* 0x040fe20001741670 */
[----:B------:R-:W-:Y:S01]  /*3330*/  HMMA.16816.F32 R64, R16, R36, R40 ;  /* 0x000000241040723c */ /* 0x000fe20000001828 */
[----:B------:R-:W-:Y:S01]  /*3340*/  ISETP.LT.OR P5, PT, R3, R198, P5 ;  /* 0x000000c60300720c */ /* 0x000fe20002fa1670 */
[----:B------:R-:W-:Y:S01]  /*3350*/  VIADD R3, R2, 0x11 ;  /* 0x0000001102037836 */ /* 0x000fe20000000000 */
[----:B------:R-:W-:Y:S01]  /*3360*/  FSEL R84, R53, -INF , !P4 ;  /* 0xff80000035547808 */ /* 0x000fe20006000000 */
[----:B------:R-:W2:Y:S01]  /*3370*/  LDSM.16.M88.4 R40, [R188+0xc00] ;  /* 0x000c0000bc28783b */ /* 0x000ea20000000200 */
[----:B------:R-:W-:-:S02]  /*3380*/  FSEL R91, R55, -INF , !P1 ;  /* 0xff800000375b7808 */ /* 0x000fc40004800000 */
[----:B------:R-:W-:Y:S01]  /*3390*/  FSEL R98, R60, -INF , !P0 ;  /* 0xff8000003c627808 */ /* 0x000fe20004000000 */
[----:B------:R-:W-:Y:S01]  /*33a0*/  HMMA.16816.F32 R52, R4, R30, R20 ;  /* 0x0000001e0434723c */ /* 0x000fe20000001814 */
[C---:B------:R-:W-:Y:S02]  /*33b0*/  ISETP.GE.AND P4, PT, R3.reuse, R201, PT ;  /* 0x000000c90300720c */ /* 0x040fe40003f86270 */
[C---:B------:R-:W-:Y:S02]  /*33c0*/  ISETP.GE.AND P1, PT, R3.reuse, R203, PT ;  /* 0x000000cb0300720c */ /* 0x040fe40003f26270 */
[C---:B------:R-:W-:Y:S01]  /*33d0*/  ISETP.GE.AND P6, PT, R3.reuse, R202, PT ;  /* 0x000000ca0300720c */ /* 0x040fe20003fc6270 */
[----:B------:R-:W-:Y:S01]  /*33e0*/  HMMA.16816.F32 R28, R8, R26, RZ ;  /* 0x0000001a081c723c */ /* 0x000fe200000018ff */
[C---:B------:R-:W-:Y:S01]  /*33f0*/  ISETP.GE.AND P0, PT, R3.reuse, R200, PT ;  /* 0x000000c80300720c */ /* 0x040fe20003f06270 */
[----:B------:R-:W-:Y:S01]  /*3400*/  VIADD R20, R2, 0x19 ;  /* 0x0000001902147836 */ /* 0x000fe20000000000 */
[----:B------:R-:W-:-:S02]  /*3410*/  ISETP.LT.OR P4, PT, R3, R197, P4 ;  /* 0x000000c50300720c */ /* 0x000fc40002781670 */
[C---:B------:R-:W-:Y:S01]  /*3420*/  ISETP.LT.OR P1, PT, R3.reuse, R196, P1 ;  /* 0x000000c40300720c */ /* 0x040fe20000f21670 */
[----:B------:R-:W-:Y:S01]  /*3430*/  HMMA.16816.F32 R24, R12, R26, RZ ;  /* 0x0000001a0c18723c */ /* 0x000fe200000018ff */
[C---:B------:R-:W-:Y:S02]  /*3440*/  ISETP.LT.OR P6, PT, R3.reuse, R199, P6 ;  /* 0x000000c70300720c */ /* 0x040fe400037c1670 */
[----:B------:R-:W-:Y:S01]  /*3450*/  ISETP.LT.OR P0, PT, R3, R198, P0 ;  /* 0x000000c60300720c */ /* 0x000fe20000701670 */
[----:B------:R-:W-:Y:S01]  /*3460*/  VIADD R3, R2, 0x18 ;  /* 0x0000001802037836 */ /* 0x000fe20000000000 */
[----:B------:R-:W-:Y:S02]  /*3470*/  FSEL R99, R61, -INF , !P4 ;  /* 0xff8000003d637808 */ /* 0x000fe40006000000 */
[----:B------:R-:W-:Y:S02]  /*3480*/  FSEL R81, R56, -INF , !P2 ;  /* 0xff80000038517808 */ /* 0x000fe40005000000 */
[----:B------:R-:W-:-:S02]  /*3490*/  ISETP.GE.AND P4, PT, R3, R202, PT ;  /* 0x000000ca0300720c */ /* 0x000fc40003f86270 */
[C---:B------:R-:W-:Y:S02]  /*34a0*/  ISETP.GE.AND P2, PT, R3.reuse, R200, PT ;  /* 0x000000c80300720c */ /* 0x040fe40003f46270 */
[C---:B------:R-:W-:Y:S02]  /*34b0*/  ISETP.LT.OR P4, PT, R3.reuse, R199, P4 ;  /* 0x000000c70300720c */ /* 0x040fe40002781670 */
[----:B------:R-:W-:Y:S02]  /*34c0*/  ISETP.LT.OR P2, PT, R3, R198, P2 ;  /* 0x000000c60300720c */ /* 0x000fe40001741670 */
[----:B------:R-:W-:Y:S02]  /*34d0*/  FSEL R109, R62, -INF , !P3 ;  /* 0xff8000003e6d7808 */ /* 0x000fe40005800000 */
[----:B------:R-:W-:Y:S02]  /*34e0*/  FSEL R113, R63, -INF , !P1 ;  /* 0xff8000003f717808 */ /* 0x000fe40004800000 */
[----:B------:R-:W-:Y:S01]  /*34f0*/  FSEL R82, R48, -INF , !P4 ;  /* 0xff80000030527808 */ /* 0x000fe20006000000 */
[----:B------:R-:W-:Y:S01]  /*3500*/  HMMA.16816.F32 R60, R4, R36, R44 ;  /* 0x00000024043c723c */ /* 0x000fe2000000182c */
[----:B------:R-:W-:-:S02]  /*3510*/  FSEL R89, R50, -INF , !P2 ;  /* 0xff80000032597808 */ /* 0x000fc40005000000 */
[C---:B------:R-:W-:Y:S02]  /*3520*/  ISETP.GE.AND P4, PT, R20.reuse, R202, PT ;  /* 0x000000ca1400720c */ /* 0x040fe40003f86270 */
[C---:B------:R-:W-:Y:S01]  /*3530*/  ISETP.GE.AND P2, PT, R20.reuse, R200, PT ;  /* 0x000000c81400720c */ /* 0x040fe20003f46270 */
[----:B-1----:R-:W-:Y:S01]  /*3540*/  HMMA.16816.F32 R44, R8, R32, RZ ;  /* 0x00000020082c723c */ /* 0x002fe200000018ff */
[C---:B------:R-:W-:Y:S02]  /*3550*/  ISETP.LT.OR P4, PT, R20.reuse, R199, P4 ;  /* 0x000000c71400720c */ /* 0x040fe40002781670 */
[----:B------:R-:W-:Y:S02]  /*3560*/  ISETP.LT.OR P2, PT, R20, R198, P2 ;  /* 0x000000c61400720c */ /* 0x000fe40001741670 */
[C---:B------:R-:W-:Y:S02]  /*3570*/  ISETP.GE.AND P3, PT, R3.reuse, R201, PT ;  /* 0x000000c90300720c */ /* 0x040fe40003f66270 */
[----:B------:R-:W-:-:S02]  /*3580*/  ISETP.GE.AND P1, PT, R3, R203, PT ;  /* 0x000000cb0300720c */ /* 0x000fc40003f26270 */
[----:B------:R-:W-:Y:S02]  /*3590*/  FSEL R79, R57, -INF , !P6 ;  /* 0xff800000394f7808 */ /* 0x000fe40007000000 */
[----:B------:R-:W-:Y:S02]  /*35a0*/  FSEL R85, R58, -INF , !P5 ;  /* 0xff8000003a557808 */ /* 0x000fe40006800000 */
[----:B------:R-:W-:Y:S02]  /*35b0*/  FSEL R80, R49, -INF , !P4 ;  /* 0xff80000031507808 */ /* 0x000fe40006000000 */
[----:B------:R-:W-:Y:S02]  /*35c0*/  FSEL R90, R51, -INF , !P2 ;  /* 0xff800000335a7808 */ /* 0x000fe40005000000 */
[C---:B------:R-:W-:Y:S01]  /*35d0*/  ISETP.LT.OR P3, PT, R3.reuse, R197, P3 ;  /* 0x000000c50300720c */ /* 0x040fe20001f61670 */
[----:B------:R-:W-:Y:S01]  /*35e0*/  HMMA.16816.F32 R48, R16, R38, R28 ;  /* 0x000000261030723c */ /* 0x000fe2000000181c */
[----:B------:R-:W-:Y:S01]  /*35f0*/  ISETP.LT.OR P1, PT, R3, R196, P1 ;  /* 0x000000c40300720c */ /* 0x000fe20000f21670 */
[----:B------:R-:W-:Y:S01]  /*3600*/  VIADD R3, R2, 0x20 ;  /* 0x0000002002037836 */ /* 0x000fe20000000000 */
[C---:B------:R-:W-:Y:S01]  /*3610*/  ISETP.GE.AND P6, PT, R20.reuse, R201, PT ;  /* 0x000000c91400720c */ /* 0x040fe20003fc6270 */
[----:B------:R-:W1:Y:S01]  /*3620*/  LDSM.16.M88.4 R28, [R135+0x3000] ;  /* 0x00300000871c783b */ /* 0x000e620000000200 */
[----:B------:R-:W-:-:S02]  /*3630*/  ISETP.GE.AND P5, PT, R20, R203, PT ;  /* 0x000000cb1400720c */ /* 0x000fc40003fa6270 */
[C---:B------:R-:W-:Y:S02]  /*3640*/  ISETP.LT.OR P6, PT, R20.reuse, R197, P6 ;  /* 0x000000c51400720c */ /* 0x040fe400037c1670 */
[----:B------:R-:W-:Y:S02]  /*3650*/  ISETP.LT.OR P5, PT, R20, R196, P5 ;  /* 0x000000c41400720c */ /* 0x000fe40002fa1670 */
[----:B------:R-:W-:Y:S01]  /*3660*/  FSEL R88, R59, -INF , !P0 ;  /* 0xff8000003b587808 */ /* 0x000fe20004000000 */
[----:B------:R-:W-:Y:S01]  /*3670*/  HMMA.16816.F32 R20, R12, R32, RZ ;  /* 0x000000200c14723c */ /* 0x000fe200000018ff */
[----:B------:R-:W-:Y:S02]  /*3680*/  FSEL R95, R52, -INF , !P3 ;  /* 0xff800000345f7808 */ /* 0x000fe40005800000 */
[----:B------:R-:W-:Y:S02]  /*3690*/  FSEL R103, R54, -INF , !P1 ;  /* 0xff80000036677808 */ /* 0x000fe40004800000 */
[C---:B------:R-:W-:Y:S01]  /*36a0*/  ISETP.GE.AND P0, PT, R3.reuse, R201, PT ;  /* 0x000000c90300720c */ /* 0x040fe20003f06270 */
[----:B--2---:R-:W-:Y:S01]  /*36b0*/  HMMA.16816.F32 R56, R16, R40, R44 ;  /* 0x000000281038723c */ /* 0x004fe2000000182c */
        /* <DEDUP_REMOVED lines=15> */
[C---:B------:R-:W-:Y:S01]  /*37b0*/  ISETP.GE.AND P6, PT, R3.reuse, R202, PT ;  /* 0x000000ca0300720c */ /* 0x040fe20003fc6270 */
[----:B------:R-:W-:Y:S01]  /*37c0*/  HMMA.16816.F32 R24, R8, R34, RZ ;  /* 0x000000220818723c */ /* 0x000fe200000018ff */
[----:B------:R-:W-:-:S02]  /*37d0*/  ISETP.GE.AND P0, PT, R3, R200, PT ;  /* 0x000000c80300720c */ /* 0x000fc40003f06270 */
[C---:B------:R-:W-:Y:S02]  /*37e0*/  ISETP.LT.OR P5, PT, R3.reuse, R197, P5 ;  /* 0x000000c50300720c */ /* 0x040fe40002fa1670 */
[C---:B------:R-:W-:Y:S01]  /*37f0*/  ISETP.LT.OR P2, PT, R3.reuse, R196, P2 ;  /* 0x000000c40300720c */ /* 0x040fe20001741670 */
[----:B------:R-:W-:Y:S01]  /*3800*/  HMMA.16816.F32 R32, R12, R34, RZ ;  /* 0x000000220c20723c */ /* 0x000fe200000018ff */
[C---:B------:R-:W-:Y:S02]  /*3810*/  ISETP.LT.OR P6, PT, R3.reuse, R199, P6 ;  /* 0x000000c70300720c */ /* 0x040fe400037c1670 */
[----:B------:R-:W-:Y:S01]  /*3820*/  ISETP.LT.OR P0, PT, R3, R198, P0 ;  /* 0x000000c60300720c */ /* 0x000fe20000701670 */
[----:B------:R-:W-:Y:S01]  /*3830*/  VIADD R3, R2, 0x28 ;  /* 0x0000002802037836 */ /* 0x000fe20000000000 */
[----:B------:R-:W-:Y:S01]  /*3840*/  FSEL R119, R61, -INF , !P5 ;  /* 0xff8000003d777808 */ /* 0x000fe20006800000 */
[----:B-1----:R-:W-:Y:S01]  /*3850*/  HMMA.16816.F32 R44, R8, R28, RZ ;  /* 0x0000001c082c723c */ /* 0x002fe200000018ff */
[----:B------:R-:W-:-:S02]  /*3860*/  FSEL R108, R64, -INF , !P1 ;  /* 0xff800000406c7808 */ /* 0x000fc40004800000 */
[C---:B------:R-:W-:Y:S02]  /*3870*/  ISETP.GE.AND P5, PT, R3.reuse, R202, PT ;  /* 0x000000ca0300720c */ /* 0x040fe40003fa6270 */
[----:B------:R-:W-:Y:S02]  /*3880*/  ISETP.GE.AND P1, PT, R3, R200, PT ;  /* 0x000000c80300720c */ /* 0x000fe40003f26270 */
[----:B------:R-:W-:Y:S02]  /*3890*/  FSEL R128, R62, -INF , !P3 ;  /* 0xff8000003e807808 */ /* 0x000fe40005800000 */
[----:B------:R-:W-:Y:S02]  /*38a0*/  FSEL R131, R63, -INF , !P2 ;  /* 0xff8000003f837808 */ /* 0x000fe40005000000 */
[----:B------:R-:W-:Y:S01]  /*38b0*/  HMMA.16816.F32 R60, R4, R40, R20 ;  /* 0x00000028043c723c */ /* 0x000fe20000001814 */
[C---:B------:R-:W-:Y:S02]  /*38c0*/  ISETP.LT.OR P5, PT, R3.reuse, R199, P5 ;  /* 0x000000c70300720c */ /* 0x040fe40002fa1670 */
[----:B------:R-:W-:-:S02]  /*38d0*/  ISETP.LT.OR P1, PT, R3, R198, P1 ;  /* 0x000000c60300720c */ /* 0x000fc40000f21670 */
[----:B------:R-:W-:Y:S02]  /*38e0*/  FSEL R107, R48, -INF , !P5 ;  /* 0xff800000306b7808 */ /* 0x000fe40006800000 */
[----:B------:R-:W-:Y:S01]  /*38f0*/  VIADD R20, R2, 0x29 ;  /* 0x0000002902147836 */ /* 0x000fe20000000000 */
[----:B------:R-:W-:Y:S02]  /*3900*/  FSEL R111, R50, -INF , !P1 ;  /* 0xff800000326f7808 */ /* 0x000fe40004800000 */
[C---:B------:R-:W-:Y:S02]  /*3910*/  ISETP.GE.AND P3, PT, R3.reuse, R201, PT ;  /* 0x000000c90300720c */ /* 0x040fe40003f66270 */
[C---:B------:R-:W-:Y:S02]  /*3920*/  ISETP.GE.AND P5, PT, R20.reuse, R202, PT ;  /* 0x000000ca1400720c */ /* 0x040fe40003fa6270 */
[----:B------:R-:W-:Y:S02]  /*3930*/  ISETP.GE.AND P1, PT, R20, R200, PT ;  /* 0x000000c81400720c */ /* 0x000fe40003f26270 */
[----:B------:R-:W-:-:S02]  /*3940*/  ISETP.GE.AND P2, PT, R3, R203, PT ;  /* 0x000000cb0300720c */ /* 0x000fc40003f46270 */
[C---:B------:R-:W-:Y:S02]  /*3950*/  ISETP.LT.OR P5, PT, R20.reuse, R199, P5 ;  /* 0x000000c71400720c */ /* 0x040fe40002fa1670 */
[----:B------:R-:W-:Y:S02]  /*3960*/  ISETP.LT.OR P1, PT, R20, R198, P1 ;  /* 0x000000c61400720c */ /* 0x000fe40000f21670 */
[C---:B------:R-:W-:Y:S02]  /*3970*/  ISETP.LT.OR P3, PT, R3.reuse, R197, P3 ;  /* 0x000000c50300720c */ /* 0x040fe40001f61670 */
[----:B------:R-:W-:Y:S01]  /*3980*/  ISETP.LT.OR P2, PT, R3, R196, P2 ;  /* 0x000000c40300720c */ /* 0x000fe20001741670 */
[----:B------:R-:W-:Y:S01]  /*3990*/  VIADD R3, R2, 0x30 ;  /* 0x0000003002037836 */ /* 0x000fe20000000000 */
[----:B------:R-:W-:Y:S02]  /*39a0*/  FSEL R105, R65, -INF , !P6 ;  /* 0xff80000041697808 */ /* 0x000fe40007000000 */
[----:B------:R-:W-:-:S02]  /*39b0*/  FSEL R110, R66, -INF , !P4 ;  /* 0xff800000426e7808 */ /* 0x000fc40006000000 */
[C---:B------:R-:W-:Y:S02]  /*39c0*/  ISETP.GE.AND P6, PT, R20.reuse, R201, PT ;  /* 0x000000c91400720c */ /* 0x040fe40003fc6270 */
[----:B------:R-:W-:Y:S02]  /*39d0*/  ISETP.GE.AND P4, PT, R20, R203, PT ;  /* 0x000000cb1400720c */ /* 0x000fe40003f86270 */
[----:B------:R-:W-:Y:S02]  /*39e0*/  FSEL R106, R49, -INF , !P5 ;  /* 0xff800000316a7808 */ /* 0x000fe40006800000 */
[----:B------:R-:W-:Y:S02]  /*39f0*/  FSEL R112, R51, -INF , !P1 ;  /* 0xff80000033707808 */ /* 0x000fe40004800000 */
[----:B------:R-:W-:Y:S01]  /*3a00*/  HMMA.16816.F32 R48, R16, R42, R24 ;  /* 0x0000002a1030723c */ /* 0x000fe20000001818 */
[----:B------:R-:W-:Y:S01]  /*3a10*/  FSEL R114, R67, -INF , !P0 ;  /* 0xff80000043727808 */ /* 0x000fe20004000000 */
[----:B------:R-:W1:Y:S01]  /*3a20*/  LDSM.16.M88.4 R24, [R135+0x3400] ;  /* 0x003400008718783b */ /* 0x000e620000000200 */
[----:B------:R-:W-:-:S02]  /*3a30*/  FSEL R115, R52, -INF , !P3 ;  /* 0xff80000034737808 */ /* 0x000fc40005800000 */
[----:B------:R-:W-:Y:S02]  /*3a40*/  FSEL R126, R54, -INF , !P2 ;  /* 0xff800000367e7808 */ /* 0x000fe40005000000 */
[C---:B------:R-:W-:Y:S02]  /*3a50*/  ISETP.GE.AND P0, PT, R3.reuse, R201, PT ;  /* 0x000000c90300720c */ /* 0x040fe40003f06270 */
[C---:B------:R-:W-:Y:S02]  /*3a60*/  ISETP.LT.OR P6, PT, R20.reuse, R197, P6 ;  /* 0x000000c51400720c */ /* 0x040fe400037c1670 */
[----:B------:R-:W-:Y:S02]  /*3a70*/  ISETP.LT.OR P4, PT, R20, R196, P4 ;  /* 0x000000c41400720c */ /* 0x000fe40002781670 */
[C---:B------:R-:W-:Y:S01]  /*3a80*/  ISETP.GE.AND P3, PT, R3.reuse, R203, PT ;  /* 0x000000cb0300720c */ /* 0x040fe20003f66270 */
[----:B------:R-:W-:Y:S01]  /*3a90*/  HMMA.16816.F32 R20, R12, R28, RZ ;  /* 0x0000001c0c14723c */ /* 0x000fe200000018ff */
        /* <DEDUP_REMOVED lines=9> */
[C---:B------:R-:W-:Y:S01]  /*3b30*/  ISETP.GE.AND P4, PT, R3.reuse, R201, PT ;  /* 0x000000c90300720c */ /* 0x040fe20003f86270 */
[C---:B------:R-:W-:Y:S01]  /*3b40*/  HMMA.16816.F32 R52, R4.reuse, R42, R32 ;  /* 0x0000002a0434723c */ /* 0x040fe20000001820 */
[C---:B------:R-:W-:Y:S01]  /*3b50*/  ISETP.GE.AND P1, PT, R3.reuse, R203, PT ;  /* 0x000000cb0300720c */ /* 0x040fe20003f26270 */
[----:B------:R-:W3:Y:S01]  /*3b60*/  LDSM.16.M88.4 R32, [R188+0x1400] ;  /* 0x00140000bc20783b */ /* 0x000ee20000000200 */
[----:B------:R-:W-:Y:S02]  /*3b70*/  FSEL R118, R60, -INF , !P0 ;  /* 0xff8000003c767808 */ /* 0x000fe40004000000 */
[C---:B------:R-:W-:Y:S01]  /*3b80*/  ISETP.GE.AND P6, PT, R3.reuse, R202, PT ;  /* 0x000000ca0300720c */ /* 0x040fe20003fc6270 */
[----:B--2---:R-:W-:Y:S01]  /*3b90*/  HMMA.16816.F32 R64, R4, R36, R20 ;  /* 0x000000240440723c */ /* 0x004fe20000001814 */
[----:B------:R-:W-:-:S02]  /*3ba0*/  ISETP.GE.AND P0, PT, R3, R200, PT ;  /* 0x000000c80300720c */ /* 0x000fc40003f06270 */
[C---:B------:R-:W-:Y:S02]  /*3bb0*/  ISETP.LT.OR P4, PT, R3.reuse, R197, P4 ;  /* 0x000000c50300720c */ /* 0x040fe40002781670 */
[C---:B------:R-:W-:Y:S01]  /*3bc0*/  ISETP.LT.OR P1, PT, R3.reuse, R196, P1 ;  /* 0x000000c40300720c */ /* 0x040fe20000f21670 */
[----:B-1----:R-:W-:Y:S01]  /*3bd0*/  HMMA.16816.F32 R40, R8, R24, RZ ;  /* 0x000000180828723c */ /* 0x002fe200000018ff */
[C---:B------:R-:W-:Y:S01]  /*3be0*/  ISETP.LT.OR P6, PT, R3.reuse, R199, P6 ;  /* 0x000000c70300720c */ /* 0x040fe200037c1670 */
[C---:B------:R-:W-:Y:S01]  /*3bf0*/  VIADD R20, R2.reuse, 0x39 ;  /* 0x0000003902147836 */ /* 0x040fe20000000000 */
[----:B------:R-:W-:Y:S01]  /*3c00*/  ISETP.LT.OR P0, PT, R3, R198, P0 ;  /* 0x000000c60300720c */ /* 0x000fe20000701670 */
[----:B------:R-:W-:Y:S01]  /*3c10*/  VIADD R3, R2, 0x38 ;  /* 0x0000003802037836 */ /* 0x000fe20000000000 */
[----:B------:R-:W-:Y:S02]  /*3c20*/  FSEL R136, R61, -INF , !P4 ;  /* 0xff8000003d887808 */ /* 0x000fe40006000000 */
[----:B------:R-:W-:-:S02]  /*3c30*/  FSEL R139, R62, -INF , !P3 ;  /* 0xff8000003e8b7808 */ /* 0x000fc40005800000 */
[----:B------:R-:W-:Y:S02]  /*3c40*/  FSEL R143, R63, -INF , !P1 ;  /* 0xff8000003f8f7808 */ /* 0x000fe40004800000 */
[----:B------:R-:W-:Y:S01]  /*3c50*/  HMMA.16816.F32 R60, R16, R36, R44 ;  /* 0x00000024103c723c */ /* 0x000fe2000000182c */
[C---:B------:R-:W-:Y:S02]  /*3c60*/  ISETP.GE.AND P4, PT, R3.reuse, R202, PT ;  /* 0x000000ca0300720c */ /* 0x040fe40003f86270 */
[----:B------:R-:W-:Y:S02]  /*3c70*/  FSEL R124, R56, -INF , !P2 ;  /* 0xff800000387c7808 */ /* 0x000fe40005000000 */
[C---:B------:R-:W-:Y:S01]  /*3c80*/  ISETP.GE.AND P2, PT, R3.reuse, R200, PT ;  /* 0x000000c80300720c */ /* 0x040fe20003f46270 */
[----:B------:R-:W-:Y:S01]  /*3c90*/  HMMA.16816.F32 R44, R8, R30, RZ ;  /* 0x0000001e082c723c */ /* 0x000fe200000018ff */
[C---:B------:R-:W-:Y:S02]  /*3ca0*/  ISETP.LT.OR P4, PT, R3.reuse, R199, P4 ;  /* 0x000000c70300720c */ /* 0x040fe40002781670 */
[----:B------:R-:W-:-:S02]  /*3cb0*/  ISETP.LT.OR P2, PT, R3, R198, P2 ;  /* 0x000000c60300720c */ /* 0x000fc40001741670 */
[C---:B------:R-:W-:Y:S01]  /*3cc0*/  ISETP.GE.AND P3, PT, R3.reuse, R201, PT ;  /* 0x000000c90300720c */ /* 0x040fe20003f66270 */
[----:B------:R-:W-:Y:S01]  /*3cd0*/  HMMA.16816.F32 R28, R12, R30, RZ ;  /* 0x0000001e0c1c723c */ /* 0x000fe200000018ff */
[----:B------:R-:W-:Y:S02]  /*3ce0*/  ISETP.GE.AND P1, PT, R3, R203, PT ;  /* 0x000000cb0300720c */ /* 0x000fe40003f26270 */
[----:B------:R-:W-:Y:S02]  /*3cf0*/  FSEL R123, R48, -INF , !P4 ;  /* 0xff800000307b7808 */ /* 0x000fe40006000000 */
[----:B------:R-:W-:Y:S02]  /*3d00*/  ISETP.GE.AND P4, PT, R20, R202, PT ;  /* 0x000000ca1400720c */ /* 0x000fe40003f86270 */
[----:B------:R-:W-:Y:S01]  /*3d10*/  FSEL R121, R57, -INF , !P6 ;  /* 0xff80000039797808 */ /* 0x000fe20007000000 */
[----:B---3--:R-:W-:Y:S01]  /*3d20*/  HMMA.16816.F32 R68, R16, R32, R40 ;  /* 0x000000201044723c */ /* 0x008fe20000001828 */
[----:B------:R-:W-:-:S02]  /*3d30*/  FSEL R127, R58, -INF , !P5 ;  /* 0xff8000003a7f7808 */ /* 0x000fc40006800000 */
[----:B------:R-:W-:Y:S02]  /*3d40*/  FSEL R129, R50, -INF , !P2 ;  /* 0xff80000032817808 */ /* 0x000fe40005000000 */
[C---:B------:R-:W-:Y:S02]  /*3d50*/  ISETP.LT.OR P3, PT, R3.reuse, R197, P3 ;  /* 0x000000c50300720c */ /* 0x040fe40001f61670 */
[----:B------:R-:W-:Y:S01]  /*3d60*/  ISETP.LT.OR P1, PT, R3, R196, P1 ;  /* 0x000000c40300720c */ /* 0x000fe20000f21670 */
[----:B------:R-:W-:Y:S01]  /*3d70*/  VIADD R3, R2, 0x40 ;  /* 0x0000004002037836 */ /* 0x000fe20000000000 */
[C---:B------:R-:W-:Y:S02]  /*3d80*/  ISETP.GE.AND P6, PT, R20.reuse, R201, PT ;  /* 0x000000c91400720c */ /* 0x040fe40003fc6270 */
[C---:B------:R-:W-:Y:S02]  /*3d90*/  ISETP.GE.AND P5, PT, R20.reuse, R203, PT ;  /* 0x000000cb1400720c */ /* 0x040fe40003fa6270 */
[----:B------:R-:W-:-:S02]  /*3da0*/  ISETP.GE.AND P2, PT, R20, R200, PT ;  /* 0x000000c81400720c */ /* 0x000fc40003f46270 */
[C---:B------:R-:W-:Y:S02]  /*3db0*/  ISETP.LT.OR P4, PT, R20.reuse, R199, P4 ;  /* 0x000000c71400720c */ /* 0x040fe40002781670 */
[C---:B------:R-:W-:Y:S02]  /*3dc0*/  ISETP.LT.OR P6, PT, R20.reuse, R197, P6 ;  /* 0x000000c51400720c */ /* 0x040fe400037c1670 */
[C---:B------:R-:W-:Y:S02]  /*3dd0*/  ISETP.LT.OR P5, PT, R20.reuse, R196, P5 ;  /* 0x000000c41400720c */ /* 0x040fe40002fa1670 */
[----:B------:R-:W-:Y:S02]  /*3de0*/  ISETP.LT.OR P2, PT, R20, R198, P2 ;  /* 0x000000c61400720c */ /* 0x000fe40001741670 */
[----:B------:R-:W-:Y:S01]  /*3df0*/  FSEL R132, R59, -INF , !P0 ;  /* 0xff8000003b847808 */ /* 0x000fe20004000000 */
[----:B------:R-:W-:Y:S01]  /*3e00*/  HMMA.16816.F32 R20, R12, R24, RZ ;  /* 0x000000180c14723c */ /* 0x000fe200000018ff */
[----:B------:R-:W-:-:S02]  /*3e10*/  FSEL R134, R52, -INF , !P3 ;  /* 0xff80000034867808 */ /* 0x000fc40005800000 */
[----:B------:R-:W-:Y:S02]  /*3e20*/  FSEL R137, R54, -INF , !P1 ;  /* 0xff80000036897808 */ /* 0x000fe40004800000 */
[----:B------:R-:W-:Y:S01]  /*3e30*/  FSEL R122, R49, -INF , !P4 ;  /* 0xff800000317a7808 */ /* 0x000fe20006000000 */
[----:B------:R-:W-:Y:S01]  /*3e40*/  HMMA.16816.F32 R56, R4, R38, R28 ;  /* 0x000000260438723c */ /* 0x000fe2000000181c */
[C---:B------:R-:W-:Y:S01]  /*3e50*/  ISETP.GE.AND P0, PT, R3.reuse, R201, PT ;  /* 0x000000c90300720c */ /* 0x040fe20003f06270 */
[----:B------:R-:W1:Y:S01]  /*3e60*/  LDSM.16.M88.4 R28, [R135+0x3800] ;  /* 0x00380000871c783b */ /* 0x000e620000000200 */
[C---:B------:R-:W-:Y:S02]  /*3e70*/  ISETP.GE.AND P3, PT, R3.reuse, R203, PT ;  /* 0x000000cb0300720c */ /* 0x040fe40003f66270 */
[C---:B------:R-:W-:Y:S02]  /*3e80*/  ISETP.GE.AND P1, PT, R3.reuse, R202, PT ;  /* 0x000000ca0300720c */ /* 0x040fe40003f26270 */
[----:B------:R-:W-:-:S02]  /*3e90*/  ISETP.GE.AND P4, PT, R3, R200, PT ;  /* 0x000000c80300720c */ /* 0x000fc40003f86270 */
[----:B------:R-:W-:Y:S02]  /*3ea0*/  FSEL R130, R51, -INF , !P2 ;  /* 0xff80000033827808 */ /* 0x000fe40005000000 */
[C---:B------:R-:W-:Y:S01]  /*3eb0*/  ISETP.LT.OR P0, PT, R3.reuse, R197, P0 ;  /* 0x000000c50300720c */ /* 0x040fe20000701670 */
[----:B------:R-:W-:Y:S01]  /*3ec0*/  HMMA.16816.F32 R48, R16, R38, R44 ;  /* 0x000000261030723c */ /* 0x000fe2000000182c */
[C---:B------:R-:W-:Y:S01]  /*3ed0*/  ISETP.LT.OR P3, PT, R3.reuse, R196, P3 ;  /* 0x000000c40300720c */ /* 0x040fe20001f61670 */
[----:B------:R-:W2:Y:S01]  /*3ee0*/  LDSM.16.M88.4 R36, [R188+0x1800] ;  /* 0x00180000bc24783b */ /* 0x000ea20000000200 */
[C---:B------:R-:W-:Y:S02]  /*3ef0*/  ISETP.LT.OR P1, PT, R3.reuse, R199, P1 ;  /* 0x000000c70300720c */ /* 0x040fe40000f21670 */
[----:B------:R-:W-:Y:S01]  /*3f00*/  ISETP.LT.OR P4, PT, R3, R198, P4 ;  /* 0x000000c60300720c */ /* 0x000fe20002781670 */
[----:B------:R-:W-:Y:S01]  /*3f10*/  VIADD R3, R2, 0x41 ;  /* 0x0000004102037836 */ /* 0x000fe20000000000 */
[----:B------:R-:W-:Y:S01]  /*3f20*/  FSEL R133, R53, -INF , !P6 ;  /* 0xff80000035857808 */ /* 0x000fe20007000000 */
[----:B------:R-:W-:Y:S01]  /*3f30*/  HMMA.16816.F32 R44, R8, R26, RZ ;  /* 0x0000001a082c723c */ /* 0x000fe200000018ff */
[----:B------:R-:W-:-:S02]  /*3f40*/  FSEL R138, R55, -INF , !P5 ;  /* 0xff800000378a7808 */ /* 0x000fc40006800000 */
[----:B------:R-:W-:Y:S02]  /*3f50*/  FSEL R141, R64, -INF , !P0 ;  /* 0xff800000408d7808 */ /* 0x000fe40004000000 */
[C---:B------:R-:W-:Y:S02]  /*3f60*/  ISETP.GE.AND P5, PT, R3.reuse, R201, PT ;  /* 0x000000c90300720c */ /* 0x040fe40003fa6270 */
        /* <DEDUP_REMOVED lines=8> */
[----:B------:R-:W-:Y:S01]  /*3ff0*/  FSEL R142, R65, -INF , !P5 ;  /* 0xff800000418e7808 */ /* 0x000fe20006800000 */
[----:B-1----:R-:W-:Y:S01]  /*4000*/  HMMA.16816.F32 R52, R12, R28, RZ ;  /* 0x0000001c0c34723c */ /* 0x002fe200000018ff */
[----:B------:R-:W-:Y:S02]  /*4010*/  FSEL R191, R66, -INF , !P3 ;  /* 0xff80000042bf7808 */ /* 0x000fe40005800000 */
[----:B------:R-:W-:-:S02]  /*4020*/  ISETP.GE.AND P5, PT, R3, R202, PT ;  /* 0x000000ca0300720c */ /* 0x000fc40003fa6270 */
[----:B------:R-:W-:Y:S01]  /*4030*/  FSEL R204, R67, -INF , !P2 ;  /* 0xff80000043cc7808 */ /* 0x000fe20005000000 */
[----:B------:R-:W-:Y:S01]  /*4040*/  HMMA.16816.F32 R40, R8, R28, RZ ;  /* 0x0000001c0828723c */ /* 0x000fe200000018ff */
[----:B------:R-:W-:Y:S02]  /*4050*/  FSEL R147, R60, -INF , !P1 ;  /* 0xff8000003c937808 */ /* 0x000fe40004800000 */
[C---:B------:R-:W-:Y:S02]  /*4060*/  ISETP.GE.AND P1, PT, R3.reuse, R200, PT ;  /* 0x000000c80300720c */ /* 0x040fe40003f26270 */
[C---:B------:R-:W-:Y:S01]  /*4070*/  ISETP.LT.OR P5, PT, R3.reuse, R199, P5 ;  /* 0x000000c70300720c */ /* 0x040fe20002fa1670 */
[----:B------:R-:W-:Y:S01]  /*4080*/  HMMA.16816.F32 R64, R4, R32, R20 ;  /* 0x000000200440723c */ /* 0x000fe20000001814 */
[C---:B------:R-:W-:Y:S02]  /*4090*/  ISETP.LT.OR P1, PT, R3.reuse, R198, P1 ;  /* 0x000000c60300720c */ /* 0x040fe40000f21670 */
[----:B------:R-:W-:-:S02]  /*40a0*/  ISETP.GE.AND P3, PT, R3, R201, PT ;  /* 0x000000c90300720c */ /* 0x000fc40003f66270 */
[----:B------:R-:W-:Y:S02]  /*40b0*/  ISETP.GE.AND P2, PT, R3, R203, PT ;  /* 0x000000cb0300720c */ /* 0x000fe40003f46270 */
[----:B------:R-:W-:Y:S01]  /*40c0*/  VIADD R20, R2, 0x49 ;  /* 0x0000004902147836 */ /* 0x000fe20000000000 */
[----:B------:R-:W-:Y:S02]  /*40d0*/  FSEL R146, R48, -INF , !P5 ;  /* 0xff80000030927808 */ /* 0x000fe40006800000 */
[----:B------:R-:W-:Y:S02]  /*40e0*/  FSEL R144, R61, -INF , !P6 ;  /* 0xff8000003d907808 */ /* 0x000fe40007000000 */
[----:B------:R-:W-:Y:S02]  /*40f0*/  ISETP.GE.AND P5, PT, R20, R202, PT ;  /* 0x000000ca1400720c */ /* 0x000fe40003fa6270 */
[----:B------:R-:W-:Y:S02]  /*4100*/  FSEL R150, R62, -INF , !P4 ;  /* 0xff8000003e967808 */ /* 0x000fe40006000000 */
[----:B------:R-:W-:-:S02]  /*4110*/  FSEL R155, R50, -INF , !P1 ;  /* 0xff800000329b7808 */ /* 0x000fc40004800000 */
[C---:B------:R-:W-:Y:S02]  /*4120*/  ISETP.LT.OR P3, PT, R3.reuse, R197, P3 ;  /* 0x000000c50300720c */ /* 0x040fe40001f61670 */
[----:B------:R-:W-:Y:S01]  /*4130*/  ISETP.LT.OR P2, PT, R3, R196, P2 ;  /* 0x000000c40300720c */ /* 0x000fe20001741670 */
[----:B------:R-:W-:Y:S01]  /*4140*/  VIADD R3, R2, 0x50 ;  /* 0x0000005002037836 */ /* 0x000fe20000000000 */
[C---:B------:R-:W-:Y:S02]  /*4150*/  ISETP.GE.AND P6, PT, R20.reuse, R201, PT ;  /* 0x000000c91400720c */ /* 0x040fe40003fc6270 */
[C---:B------:R-:W-:Y:S02]  /*4160*/  ISETP.GE.AND P4, PT, R20.reuse, R203, PT ;  /* 0x000000cb1400720c */ /* 0x040fe40003f86270 */
[C---:B------:R-:W-:Y:S02]  /*4170*/  ISETP.GE.AND P1, PT, R20.reuse, R200, PT ;  /* 0x000000c81400720c */ /* 0x040fe40003f26270 */
[----:B------:R-:W-:-:S02]  /*4180*/  ISETP.LT.OR P5, PT, R20, R199, P5 ;  /* 0x000000c71400720c */ /* 0x000fc40002fa1670 */
[C---:B------:R-:W-:Y:S02]  /*4190*/  ISETP.LT.OR P6, PT, R20.reuse, R197, P6 ;  /* 0x000000c51400720c */ /* 0x040fe400037c1670 */
[C---:B------:R-:W-:Y:S02]  /*41a0*/  ISETP.LT.OR P4, PT, R20.reuse, R196, P4 ;  /* 0x000000c41400720c */ /* 0x040fe40002781670 */
[----:B------:R-:W-:Y:S02]  /*41b0*/  ISETP.LT.OR P1, PT, R20, R198, P1 ;  /* 0x000000c61400720c */ /* 0x000fe40000f21670 */
[----:B------:R-:W-:Y:S01]  /*41c0*/  FSEL R164, R63, -INF , !P0 ;  /* 0xff8000003fa47808 */ /* 0x000fe20004000000 */
[----:B------:R-:W-:Y:S01]  /*41d0*/  HMMA.16816.F32 R20, R12, R26, RZ ;  /* 0x0000001a0c14723c */ /* 0x000fe200000018ff */
[----:B------:R-:W-:Y:S01]  /*41e0*/  FSEL R140, R56, -INF , !P3 ;  /* 0xff800000388c7808 */ /* 0x000fe20005800000 */
[----:B------:R-:W1:Y:S01]  /*41f0*/  LDSM.16.M88.4 R24, [R135+0x3c00] ;  /* 0x003c00008718783b */ /* 0x000e620000000200 */
[----:B------:R-:W-:-:S02]  /*4200*/  FSEL R183, R58, -INF , !P2 ;  /* 0xff8000003ab77808 */ /* 0x000fc40005000000 */
[----:B------:R-:W-:Y:S01]  /*4210*/  FSEL R145, R49, -INF , !P5 ;  /* 0xff80000031917808 */ /* 0x000fe20006800000 */
[----:B------:R-:W-:Y:S01]  /*4220*/  HMMA.16816.F32 R60, R8, R30, RZ ;  /* 0x0000001e083c723c */ /* 0x000fe200000018ff */
[C---:B------:R-:W-:Y:S02]  /*4230*/  ISETP.GE.AND P0, PT, R3.reuse, R201, PT ;  /* 0x000000c90300720c */ /* 0x040fe40003f06270 */
[C---:B------:R-:W-:Y:S02]  /*4240*/  ISETP.GE.AND P3, PT, R3.reuse, R203, PT ;  /* 0x000000cb0300720c */ /* 0x040fe40003f66270 */
[C---:B------:R-:W-:Y:S02]  /*4250*/  ISETP.GE.AND P2, PT, R3.reuse, R202, PT ;  /* 0x000000ca0300720c */ /* 0x040fe40003f46270 */
[----:B------:R-:W-:Y:S02]  /*4260*/  ISETP.GE.AND P5, PT, R3, R200, PT ;  /* 0x000000c80300720c */ /* 0x000fe40003fa6270 */
[----:B------:R-:W-:-:S02]  /*4270*/  FSEL R156, R51, -INF , !P1 ;  /* 0xff800000339c7808 */ /* 0x000fc40004800000 */
        /* <DEDUP_REMOVED lines=8> */
[----:B------:R-:W-:-:S02]  /*4300*/  FSEL R189, R59, -INF , !P4 ;  /* 0xff8000003bbd7808 */ /* 0x000fc40006000000 */
[----:B------:R-:W-:Y:S02]  /*4310*/  FSEL R163, R64, -INF , !P0 ;  /* 0xff80000040a37808 */ /* 0x000fe40004000000 */
[C---:B------:R-:W-:Y:S01]  /*4320*/  ISETP.GE.AND P4, PT, R3.reuse, R201, PT ;  /* 0x000000c90300720c */ /* 0x040fe20003f86270 */
[----:B------:R-:W-:Y:S01]  /*4330*/  HMMA.16816.F32 R32, R12, R30, RZ ;  /* 0x0000001e0c20723c */ /* 0x000fe200000018ff */
[C---:B------:R-:W-:Y:S01]  /*4340*/  ISETP.GE.AND P1, PT, R3.reuse, R203, PT ;  /* 0x000000cb0300720c */ /* 0x040fe20003f26270 */
[----:B------:R-:W-:Y:S01]  /*4350*/  VIADD R20, R2, 0x59 ;  /* 0x0000005902147836 */ /* 0x000fe20000000000 */
[C---:B------:R-:W-:Y:S02]  /*4360*/  ISETP.GE.AND P6, PT, R3.reuse, R202, PT ;  /* 0x000000ca0300720c */ /* 0x040fe40003fc6270 */
[C---:B------:R-:W-:Y:S01]  /*4370*/  ISETP.GE.AND P0, PT, R3.reuse, R200, PT ;  /* 0x000000c80300720c */ /* 0x040fe20003f06270 */
[----:B--2---:R-:W-:Y:S01]  /*4380*/  HMMA.16816.F32 R56, R16, R36, R40 ;  /* 0x000000241038723c */ /* 0x004fe20000001828 */
[----:B------:R-:W-:-:S02]  /*4390*/  ISETP.LT.OR P4, PT, R3, R197, P4 ;  /* 0x000000c50300720c */ /* 0x000fc40002781670 */
[C---:B------:R-:W-:Y:S02]  /*43a0*/  ISETP.LT.OR P1, PT, R3.reuse, R196, P1 ;  /* 0x000000c40300720c */ /* 0x040fe40000f21670 */
[C---:B------:R-:W-:Y:S01]  /*43b0*/  ISETP.LT.OR P6, PT, R3.reuse, R199, P6 ;  /* 0x000000c70300720c */ /* 0x040fe200037c1670 */
[----:B-1----:R-:W-:Y:S01]  /*43c0*/  HMMA.16816.F32 R40, R12, R26, RZ ;  /* 0x0000001a0c28723c */ /* 0x002fe200000018ff */
[----:B------:R-:W-:Y:S01]  /*43d0*/  ISETP.LT.OR P0, PT, R3, R198, P0 ;  /* 0x000000c60300720c */ /* 0x000fe20000701670 */
[----:B------:R-:W-:Y:S01]  /*43e0*/  VIADD R3, R2, 0x58 ;  /* 0x0000005802037836 */ /* 0x000fe20000000000 */
[----:B------:R-:W-:Y:S02]  /*43f0*/  FSEL R161, R65, -INF , !P4 ;  /* 0xff80000041a17808 */ /* 0x000fe40006000000 */
[----:B------:R-:W-:Y:S01]  /*4400*/  FSEL R193, R69, -INF , !P6 ;  /* 0xff80000045c17808 */ /* 0x000fe20007000000 */
[----:B------:R-:W-:Y:S01]  /*4410*/  HMMA.16816.F32 R28, R8, R24, RZ ;  /* 0x00000018081c723c */ /* 0x000fe200000018ff */
[----:B------:R-:W-:-:S02]  /*4420*/  ISETP.GE.AND P4, PT, R3, R202, PT ;  /* 0x000000ca0300720c */ /* 0x000fc40003f86270 */
[----:B------:R-:W-:Y:S02]  /*4430*/  FSEL R205, R70, -INF , !P5 ;  /* 0xff80000046cd7808 */ /* 0x000fe40006800000 */
[----:B------:R-:W-:Y:S01]  /*4440*/  ISETP.LT.OR P4, PT, R3, R199, P4 ;  /* 0x000000c70300720c */ /* 0x000fe20002781670 */
[-C--:B------:R-:W-:Y:S01]  /*4450*/  HMMA.16816.F32 R32, R4, R38.reuse, R32 ;  /* 0x000000260420723c */ /* 0x080fe20000001820 */
[----:B------:R-:W-:Y:S02]  /*4460*/  FSEL R207, R71, -INF , !P0 ;  /* 0xff80000047cf7808 */ /* 0x000fe40004000000 */
[----:B------:R-:W-:Y:S02]  /*4470*/  FSEL R195, R48, -INF , !P4 ;  /* 0xff80000030c37808 */ /* 0x000fe40006000000 */
[C---:B------:R-:W-:Y:S01]  /*4480*/  ISETP.GE.AND P6, PT, R20.reuse, R201, PT ;  /* 0x000000c91400720c */ /* 0x040fe20003fc6270 */
[----:B------:R-:W-:Y:S01]  /*4490*/  HMMA.16816.F32 R60, R16, R38, R60 ;  /* 0x00000026103c723c */ /* 0x000fe2000000183c */
[----:B------:R-:W-:-:S02]  /*44a0*/  ISETP.GE.AND P5, PT, R20, R203, PT ;  /* 0x000000cb1400720c */ /* 0x000fc40003fa6270 */
[C---:B------:R-:W-:Y:S02]  /*44b0*/  ISETP.GE.AND P0, PT, R20.reuse, R202, PT ;  /* 0x000000ca1400720c */ /* 0x040fe40003f06270 */
[C---:B------:R-:W-:Y:S02]  /*44c0*/  ISETP.GE.AND P4, PT, R20.reuse, R200, PT ;  /* 0x000000c81400720c */ /* 0x040fe40003f86270 */
[C---:B------:R-:W-:Y:S02]  /*44d0*/  ISETP.LT.OR P6, PT, R20.reuse, R197, P6 ;  /* 0x000000c51400720c */ /* 0x040fe400037c1670 */
[C---:B------:R-:W-:Y:S02]  /*44e0*/  ISETP.LT.OR P5, PT, R20.reuse, R196, P5 ;  /* 0x000000c41400720c */ /* 0x040fe40002fa1670 */
[C---:B------:R-:W-:Y:S02]  /*44f0*/  ISETP.LT.OR P0, PT, R20.reuse, R199, P0 ;  /* 0x000000c71400720c */ /* 0x040fe40000701670 */
[----:B------:R-:W-:-:S02]  /*4500*/  ISETP.LT.OR P4, PT, R20, R198, P4 ;  /* 0x000000c61400720c */ /* 0x000fc40002781670 */
[----:B------:R-:W1:Y:S01]  /*4510*/  LDSM.16.M88.4 R20, [R188+0x1c00] ;  /* 0x001c0000bc14783b */ /* 0x000e620000000200 */
[----:B------:R-:W-:Y:S01]  /*4520*/  FSEL R180, R66, -INF , !P3 ;  /* 0xff80000042b47808 */ /* 0x000fe20005800000 */
[----:B------:R-:W-:-:S04]  /*4530*/  DEPBAR.LE SB0, 0x0 ;  /* 0x000080000000791a */ /* 0x000fc80000000000 */
[----:B------:R-:W-:Y:S02]  /*4540*/  FSEL R181, R67, -INF , !P1 ;  /* 0xff80000043b57808 */ /* 0x000fe40004800000 */
[----:B------:R-:W-:Y:S01]  /*4550*/  HMMA.16816.F32 R64, R4, R36, R52 ;  /* 0x000000240440723c */ /* 0x000fe20000001834 */
[----:B------:R-:W-:Y:S02]  /*4560*/  FSEL R194, R68, -INF , !P2 ;  /* 0xff80000044c27808 */ /* 0x000fe40005000000 */
[C---:B------:R-:W-:Y:S02]  /*4570*/  ISETP.GE.AND P1, PT, R3.reuse, R201, PT ;  /* 0x000000c90300720c */ /* 0x040fe40003f26270 */
[C---:B------:R-:W-:Y:S01]  /*4580*/  ISETP.GE.AND P3, PT, R3.reuse, R203, PT ;  /* 0x000000cb0300720c */ /* 0x040fe20003f66270 */
[----:B------:R-:W-:Y:S01]  /*4590*/  HMMA.16816.F32 R52, R12, R24, RZ ;  /* 0x000000180c34723c */ /* 0x000fe200000018ff */
[C---:B------:R-:W-:Y:S02]  /*45a0*/  ISETP.GE.AND P2, PT, R3.reuse, R200, PT ;  /* 0x000000c80300720c */ /* 0x040fe40003f46270 */
[----:B------:R-:W-:-:S02]  /*45b0*/  ISETP.LT.OR P1, PT, R3, R197, P1 ;  /* 0x000000c50300720c */ /* 0x000fc40000f21670 */
[C---:B------:R-:W-:Y:S01]  /*45c0*/  ISETP.LT.OR P3, PT, R3.reuse, R196, P3 ;  /* 0x000000c40300720c */ /* 0x040fe20001f61670 */
[----:B------:R-:W-:Y:S01]  /*45d0*/  HMMA.16816.F32 R24, R8, R26, RZ ;  /* 0x0000001a0818723c */ /* 0x000fe200000018ff */
[----:B------:R-:W-:Y:S01]  /*45e0*/  ISETP.LT.OR P2, PT, R3, R198, P2 ;  /* 0x000000c60300720c */ /* 0x000fe20001741670 */
[----:B------:R-:W-:Y:S01]  /*45f0*/  VIADD R3, R2, 0x60 ;  /* 0x0000006002037836 */ /* 0x000fe20000000000 */
[----:B------:R-:W-:Y:S01]  /*4600*/  FSEL R158, R44, -INF , !P1 ;  /* 0xff8000002c9e7808 */ /* 0x000fe20004800000 */
[----:B------:R-:W-:Y:S01]  /*4610*/  VIADD R12, R2, 0x68 ;  /* 0x00000068020c7836 */ /* 0x000fe20000000000 */
[----:B------:R-:W-:Y:S02]  /*4620*/  FSEL R210, R50, -INF , !P2 ;  /* 0xff80000032d27808 */ /* 0x000fe40005000000 */
[----:B------:R-:W-:Y:S02]  /*4630*/  FSEL R177, R46, -INF , !P3 ;  /* 0xff8000002eb17808 */ /* 0x000fe40005800000 */
[----:B------:R-:W-:-:S02]  /*4640*/  FSEL R192, R49, -INF , !P0 ;  /* 0xff80000031c07808 */ /* 0x000fc40004000000 */
[C---:B------:R-:W-:Y:S02]  /*4650*/  ISETP.GE.AND P2, PT, R3.reuse, R201, PT ;  /* 0x000000c90300720c */ /* 0x040fe40003f46270 */
[C---:B------:R-:W-:Y:S02]  /*4660*/  ISETP.GE.AND P1, PT, R3.reuse, R203, PT ;  /* 0x000000cb0300720c */ /* 0x040fe40003f26270 */
[C---:B------:R-:W-:Y:S02]  /*4670*/  ISETP.GE.AND P3, PT, R3.reuse, R202, PT ;  /* 0x000000ca0300720c */ /* 0x040fe40003f66270 */
[C---:B------:R-:W-:Y:S02]  /*4680*/  ISETP.GE.AND P0, PT, R3.reuse, R200, PT ;  /* 0x000000c80300720c */ /* 0x040fe40003f06270 */
[C---:B------:R-:W-:Y:S01]  /*4690*/  ISETP.LT.OR P2, PT, R3.reuse, R197, P2 ;  /* 0x000000c50300720c */ /* 0x040fe20001741670 */
[----:B-1----:R-:W-:Y:S01]  /*46a0*/  HMMA.16816.F32 R8, R4, R20, R52 ;  /* 0x000000140408723c */ /* 0x002fe20000001834 */
[----:B------:R-:W-:-:S02]  /*46b0*/  ISETP.LT.OR P1, PT, R3, R196, P1 ;  /* 0x000000c40300720c */ /* 0x000fc40000f21670 */
[C---:B------:R-:W-:Y:S02]  /*46c0*/  ISETP.LT.OR P3, PT, R3.reuse, R199, P3 ;  /* 0x000000c70300720c */ /* 0x040fe40001f61670 */
[----:B------:R-:W-:Y:S01]  /*46d0*/  ISETP.LT.OR P0, PT, R3, R198, P0 ;  /* 0x000000c60300720c */ /* 0x000fe20000701670 */
[----:B------:R-:W-:Y:S01]  /*46e0*/  VIADD R3, R2, 0x61 ;  /* 0x0000006102037836 */ /* 0x000fe20000000000 */
[----:B------:R-:W-:Y:S01]  /*46f0*/  FSEL R157, R45, -INF , !P6 ;  /* 0xff8000002d9d7808 */ /* 0x000fe20007000000 */
[----:B------:R-:W-:Y:S01]  /*4700*/  HMMA.16816.F32 R40, R4, R22, R40 ;  /* 0x000000160428723c */ /* 0x000fe20000001828 */
[----:B------:R-:W-:Y:S02]  /*4710*/  FSEL R176, R47, -INF , !P5 ;  /* 0xff8000002fb07808 */ /* 0x000fe40006800000 */
[----:B------:R-:W-:Y:S02]  /*4720*/  FSEL R160, R64, -INF , !P2 ;  /* 0xff80000040a07808 */ /* 0x000fe40005000000 */
[----:B------:R-:W-:Y:S01]  /*4730*/  FSEL R174, R66, -INF , !P1 ;  /* 0xff80000042ae7808 */ /* 0x000fe20004800000 */
[----:B------:R-:W-:Y:S01]  /*4740*/  HMMA.16816.F32 R28, R16, R20, R28 ;  /* 0x00000014101c723c */ /* 0x000fe2000000181c */
[----:B------:R-:W-:Y:S01]  /*4750*/  FSEL R209, R51, -INF , !P4 ;  /* 0xff80000033d17808 */ /* 0x000fe20006000000 */
[----:B------:R-:W-:Y:S01]  /*4760*/  VIADD R5, R2, 0x70 ;  /* 0x0000007002057836 */ /* 0x000fe20000000000 */
[----:B------:R-:W-:-:S02]  /*4770*/  ISETP.GE.AND P5, PT, R3, R201, PT ;  /* 0x000000c90300720c */ /* 0x000fc40003fa6270 */
[C---:B------:R-:W-:Y:S01]  /*4780*/  ISETP.GE.AND P6, PT, R3.reuse, R203, PT ;  /* 0x000000cb0300720c */ /* 0x040fe20003fc6270 */
[----:B------:R-:W-:Y:S01]  /*4790*/  HMMA.16816.F32 R24, R16, R22, R24 ;  /* 0x000000161018723c */ /* 0x000fe20000001818 */
[C---:B------:R-:W-:Y:S02]  /*47a0*/  ISETP.GE.AND P2, PT, R3.reuse, R202, PT ;  /* 0x000000ca0300720c */ /* 0x040fe40003f46270 */
[C---:B------:R-:W-:Y:S02]  /*47b0*/  ISETP.GE.AND P1, PT, R3.reuse, R200, PT ;  /* 0x000000c80300720c */ /* 0x040fe40003f26270 */
[----:B------:R-:W-:Y:S02]  /*47c0*/  ISETP.GE.AND P4, PT, R12, R201, PT ;  /* 0x000000c90c00720c */ /* 0x000fe40003f86270 */
[C---:B------:R-:W-:Y:S02]  /*47d0*/  ISETP.LT.OR P5, PT, R3.reuse, R197, P5 ;  /* 0x000000c50300720c */ /* 0x040fe40002fa1670 */
[----:B------:R-:W-:-:S02]  /*47e0*/  ISETP.LT.OR P6, PT, R3, R196, P6 ;  /* 0x000000c40300720c */ /* 0x000fc400037c1670 */
[C---:B------:R-:W-:Y:S02]  /*47f0*/  ISETP.LT.OR P2, PT, R3.reuse, R199, P2 ;  /* 0x000000c70300720c */ /* 0x040fe40001741670 */
[----:B------:R-:W-:Y:S01]  /*4800*/  ISETP.LT.OR P1, PT, R3, R198, P1 ;  /* 0x000000c60300720c */ /* 0x000fe20000f21670 */
[----:B------:R-:W-:Y:S01]  /*4810*/  VIADD R3, R2, 0x69 ;  /* 0x0000006902037836 */ /* 0x000fe20000000000 */
[----:B------:R-:W-:Y:S02]  /*4820*/  ISETP.LT.OR P4, PT, R12, R197, P4 ;  /* 0x000000c50c00720c */ /* 0x000fe40002781670 */
[----:B------:R-:W-:Y:S02]  /*4830*/  FMNMX.FTZ R4, R72, R75, !PT ;  /* 0x0000004b48047209 */ /* 0x000fe40007810000 */
[----:B------:R-:W-:Y:S02]  /*4840*/  FSEL R170, R67, -INF , !P6 ;  /* 0xff80000043aa7808 */ /* 0x000fe40007000000 */
[----:B------:R-:W-:-:S02]  /*4850*/  FSEL R206, R57, -INF , !P2 ;  /* 0xff80000039ce7808 */ /* 0x000fc40005000000 */
[----:B------:R-:W-:Y:S02]  /*4860*/  FSEL R211, R59, -INF , !P1 ;  /* 0xff8000003bd37808 */ /* 0x000fe40004800000 */
[----:B------:R-:W-:Y:S02]  /*4870*/  FSEL R154, R32, -INF , !P4 ;  /* 0xff800000209a7808 */ /* 0x000fe40006000000 */
[C---:B------:R-:W-:Y:S02]  /*4880*/  ISETP.GE.AND P6, PT, R3.reuse, R201, PT ;  /* 0x000000c90300720c */ /* 0x040fe40003fc6270 */
[C---:B------:R-:W-:Y:S02]  /*4890*/  ISETP.GE.AND P2, PT, R3.reuse, R203, PT ;  /* 0x000000cb0300720c */ /* 0x040fe40003f46270 */
[C---:B------:R-:W-:Y:S02]  /*48a0*/  ISETP.GE.AND P1, PT, R3.reuse, R202, PT ;  /* 0x000000ca0300720c */ /* 0x040fe40003f26270 */
[----:B------:R-:W-:-:S02]  /*48b0*/  ISETP.GE.AND P4, PT, R3, R200, PT ;  /* 0x000000c80300720c */ /* 0x000fc40003f86270 */
[----:B------:R-:W-:Y:S01]  /*48c0*/  FMNMX.FTZ R4, R73, R4, !PT ;  /* 0x0000000449047209 */ /* 0x000fe20007810000 */
[----:B------:R-:W-:Y:S01]  /*48d0*/  BAR.SYNC.DEFER_BLOCKING 0x0 ;  /* 0x0000000000007b1d */ /* 0x000fe20000010000 */
[C---:B------:R-:W-:Y:S02]  /*48e0*/  ISETP.LT.OR P6, PT, R3.reuse, R197, P6 ;  /* 0x000000c50300720c */ /* 0x040fe400037c1670 */
[C---:B------:R-:W-:Y:S02]  /*48f0*/  ISETP.LT.OR P2, PT, R3.reuse, R196, P2 ;  /* 0x000000c40300720c */ /* 0x040fe40001741670 */
[C---:B------:R-:W-:Y:S02]  /*4900*/  ISETP.LT.OR P1, PT, R3.reuse, R199, P1 ;  /* 0x000000c70300720c */ /* 0x040fe40000f21670 */
[----:B------:R-:W-:Y:S02]  /*4910*/  ISETP.LT.OR P4, PT, R3, R198, P4 ;  /* 0x000000c60300720c */ /* 0x000fe40002781670 */
[----:B------:R-:W-:Y:S01]  /*4920*/  FMNMX.FTZ R3, R74, R4, !PT ;  /* 0x000000044a037209 */ /* 0x000fe20007810000 */
[----:B------:R-:W-:Y:S01]  /*4930*/  VIADD R4, R2, 0x71 ;  /* 0x0000007102047836 */ /* 0x000fe20000000000 */
[----:B------:R-:W-:-:S02]  /*4940*/  FSEL R208, R56, -INF , !P3 ;  /* 0xff80000038d07808 */ /* 0x000fc40005800000 */
[----:B------:R-:W-:Y:S02]  /*4950*/  ISETP.GE.AND P3, PT, R12, R203, PT ;  /* 0x000000cb0c00720c */ /* 0x000fe40003f66270 */
[----:B------:R-:W-:Y:S02]  /*4960*/  FMNMX.FTZ R3, R98, R3, !PT ;  /* 0x0000000362037209 */ /* 0x000fe40007810000 */
[----:B------:R-:W-:Y:S02]  /*4970*/  ISETP.LT.OR P3, PT, R12, R196, P3 ;  /* 0x000000c40c00720c */ /* 0x000fe40001f61670 */
[----:B------:R-:W-:Y:S02]  /*4980*/  FMNMX.FTZ R3, R99, R3, !PT ;  /* 0x0000000363037209 */ /* 0x000fe40007810000 */
[----:B------:R-:W-:Y:S02]  /*4990*/  FSEL R168, R34, -INF , !P3 ;  /* 0xff80000022a87808 */ /* 0x000fe40005800000 */
[----:B------:R-:W-:-:S02]  /*49a0*/  ISETP.GE.AND P3, PT, R5, R201, PT ;  /* 0x000000c90500720c */ /* 0x000fc40003f66270 */
[----:B------:R-:W-:Y:S02]  /*49b0*/  FMNMX.FTZ R3, R95, R3, !PT ;  /* 0x000000035f037209 */ /* 0x000fe40007810000 */
[----:B------:R-:W-:Y:S02]  /*49c0*/  ISETP.LT.OR P3, PT, R5, R197, P3 ;  /* 0x000000c50500720c */ /* 0x000fe40001f61670 */
[----:B------:R-:W-:Y:S02]  /*49d0*/  FMNMX.FTZ R3, R97, R3, !PT ;  /* 0x0000000361037209 */ /* 0x000fe40007810000 */
[----:B------:R-:W-:Y:S02]  /*49e0*/  FSEL R153, R8, -INF , !P3 ;  /* 0xff80000008997808 */ /* 0x000fe40005800000 */
[----:B------:R-:W-:Y:S02]  /*49f0*/  FMNMX.FTZ R3, R120, R3, !PT ;  /* 0x0000000378037209 */ /* 0x000fe40007810000 */
[----:B------:R-:W-:-:S02]  /*4a00*/  ISETP.GE.AND P3, PT, R4, R201, PT ;  /* 0x000000c90400720c */ /* 0x000fc40003f66270 */
[----:B------:R-:W-:Y:S01]  /*4a10*/  FMNMX.FTZ R6, R119, R3, !PT ;  /* 0x0000000377067209 */ /* 0x000fe20007810000 */
[----:B------:R-:W-:Y:S01]  /*4a20*/  VIADD R3, R2, 0x78 ;  /* 0x0000007802037836 */ /* 0x000fe20000000000 */
[----:B------:R-:W-:Y:S01]  /*4a30*/  ISETP.LT.OR P3, PT, R4, R197, P3 ;  /* 0x000000c50400720c */ /* 0x000fe20001f61670 */
[----:B------:R-:W-:Y:S01]  /*4a40*/  VIADD R2, R2, 0x79 ;  /* 0x0000007902027836 */ /* 0x000fe20000000000 */
[----:B------:R-:W-:Y:S02]  /*4a50*/  FMNMX.FTZ R6, R115, R6, !PT ;  /* 0x0000000673067209 */ /* 0x000fe40007810000 */
[----:B------:R-:W-:Y:S02]  /*4a60*/  FSEL R151, R9, -INF , !P3 ;  /* 0xff80000009977808 */ /* 0x000fe40005800000 */
[----:B------:R-:W-:Y:S02]  /*4a70*/  ISETP.GE.AND P3, PT, R5, R202, PT ;  /* 0x000000ca0500720c */ /* 0x000fe40003f66270 */
[----:B------:R-:W-:-:S02]  /*4a80*/  FMNMX.FTZ R6, R117, R6, !PT ;  /* 0x0000000675067209 */ /* 0x000fc40007810000 */
[----:B------:R-:W-:Y:S02]  /*4a90*/  ISETP.LT.OR P3, PT, R5, R199, P3 ;  /* 0x000000c70500720c */ /* 0x000fe40001f61670 */
[----:B------:R-:W-:Y:S02]  /*4aa0*/  FSEL R152, R33, -INF , !P6 ;  /* 0xff80000021987808 */ /* 0x000fe40007000000 */
[----:B------:R-:W-:Y:S02]  /*4ab0*/  FSEL R167, R35, -INF , !P2 ;  /* 0xff80000023a77808 */ /* 0x000fe40005000000 */
[----:B------:R-:W-:Y:S02]  /*4ac0*/  FMNMX.FTZ R6, R118, R6, !PT ;  /* 0x0000000676067209 */ /* 0x000fe40007810000 */
[----:B------:R-:W-:Y:S02]  /*4ad0*/  ISETP.GE.AND P6, PT, R5, R203, PT ;  /* 0x000000cb0500720c */ /* 0x000fe40003fc6270 */
[----:B------:R-:W-:-:S02]  /*4ae0*/  ISETP.GE.AND P2, PT, R4, R202, PT ;  /* 0x000000ca0400720c */ /* 0x000fc40003f46270 */
[----:B------:R-:W-:Y:S02]  /*4af0*/  FSEL R213, R28, -INF , !P3 ;  /* 0xff8000001cd57808 */ /* 0x000fe40005800000 */
[C---:B------:R-:W-:Y:S02]  /*4b00*/  ISETP.GE.AND P3, PT, R5.reuse, R200, PT ;  /* 0x000000c80500720c */ /* 0x040fe40003f66270 */
[----:B------:R-:W-:Y:S02]  /*4b10*/  FMNMX.FTZ R6, R136, R6, !PT ;  /* 0x0000000688067209 */ /* 0x000fe40007810000 */
[C---:B------:R-:W-:Y:S02]  /*4b20*/  ISETP.LT.OR P6, PT, R5.reuse, R196, P6 ;  /* 0x000000c40500720c */ /* 0x040fe400037c1670 */
[----:B------:R-:W-:Y:S02]  /*4b30*/  ISETP.LT.OR P2, PT, R4, R199, P2 ;  /* 0x000000c70400720c */ /* 0x000fe40001741670 */
[----:B------:R-:W-:-:S02]  /*4b40*/  ISETP.LT.OR P3, PT, R5, R198, P3 ;  /* 0x000000c60500720c */ /* 0x000fc40001f61670 */
[----:B------:R-:W-:Y:S02]  /*4b50*/  FMNMX.FTZ R5, R134, R6, !PT ;  /* 0x0000000686057209 */ /* 0x000fe40007810000 */
[----:B------:R-:W-:Y:S02]  /*4b60*/  FSEL R169, R10, -INF , !P6 ;  /* 0xff8000000aa97808 */ /* 0x000fe40007000000 */
[----:B------:R-:W-:Y:S02]  /*4b70*/  FSEL R214, R29, -INF , !P2 ;  /* 0xff8000001dd67808 */ /* 0x000fe40005000000 */
[C---:B------:R-:W-:Y:S02]  /*4b80*/  ISETP.GE.AND P6, PT, R4.reuse, R203, PT ;  /* 0x000000cb0400720c */ /* 0x040fe40003fc6270 */
[----:B------:R-:W-:Y:S02]  /*4b90*/  ISETP.GE.AND P2, PT, R4, R200, PT ;  /* 0x000000c80400720c */ /* 0x000fe40003f46270 */
[----:B------:R-:W-:-:S02]  /*4ba0*/  FMNMX.FTZ R5, R133, R5, !PT ;  /* 0x0000000585057209 */ /* 0x000fc40007810000 */
[C---:B------:R-:W-:Y:S02]  /*4bb0*/  ISETP.LT.OR P6, PT, R4.reuse, R196, P6 ;  /* 0x000000c40400720c */ /* 0x040fe400037c1670 */
[----:B------:R-:W-:Y:S02]  /*4bc0*/  ISETP.LT.OR P2, PT, R4, R198, P2 ;  /* 0x000000c60400720c */ /* 0x000fe40001741670 */
        /* <DEDUP_REMOVED lines=15> */
[----:B------:R-:W-:-:S02]  /*4cc0*/  FSEL R217, R11, -INF , !P6 ;  /* 0xff8000000bd97808 */ /* 0x000fc40007000000 */
[----:B------:R-:W-:Y:S02]  /*4cd0*/  FMNMX.FTZ R5, R103, R5, !PT ;  /* 0x0000000567057209 */ /* 0x000fe40007810000 */
[----:B------:R-:W-:Y:S02]  /*4ce0*/  ISETP.GE.AND P6, PT, R3, R201, PT ;  /* 0x000000c90300720c */ /* 0x000fe40003fc6270 */
[----:B------:R-:W-:Y:S02]  /*4cf0*/  FMNMX.FTZ R4, R82, R4, !PT ;  /* 0x0000000452047209 */ /* 0x000fe40007810000 */
[----:B------:R-:W-:Y:S02]  /*4d00*/  FMNMX.FTZ R7, R161, R7, !PT ;  /* 0x00000007a1077209 */ /* 0x000fe40007810000 */
[----:B------:R-:W-:Y:S02]  /*4d10*/  FMNMX.FTZ R5, R104, R5, !PT ;  /* 0x0000000568057209 */ /* 0x000fe40007810000 */
[----:B------:R-:W-:-:S02]  /*4d20*/  ISETP.LT.OR P6, PT, R3, R197, P6 ;  /* 0x000000c50300720c */ /* 0x000fc400037c1670 */
[----:B------:R-:W-:Y:S02]  /*4d30*/  FMNMX.FTZ R4, R80, R4, !PT ;  /* 0x0000000450047209 */ /* 0x000fe40007810000 */
[----:B------:R-:W-:Y:S02]  /*4d40*/  FMNMX.FTZ R7, R158, R7, !PT ;  /* 0x000000079e077209 */ /* 0x000fe40007810000 */
[----:B------:R-:W-:Y:S02]  /*4d50*/  FMNMX.FTZ R5, R128, R5, !PT ;  /* 0x0000000580057209 */ /* 0x000fe40007810000 */
[----:B------:R-:W-:Y:S02]  /*4d60*/  FSEL R149, R40, -INF , !P6 ;  /* 0xff80000028957808 */ /* 0x000fe40007000000 */
[----:B------:R-:W-:Y:S02]  /*4d70*/  FMNMX.FTZ R4, R108, R4, !PT ;  /* 0x000000046c047209 */ /* 0x000fe40007810000 */
[----:B------:R-:W-:-:S02]  /*4d80*/  FMNMX.FTZ R7, R157, R7, !PT ;  /* 0x000000079d077209 */ /* 0x000fc40007810000 */
[----:B------:R-:W-:Y:S02]  /*4d90*/  ISETP.GE.AND P6, PT, R3, R203, PT ;  /* 0x000000cb0300720c */ /* 0x000fe40003fc6270 */
[----:B------:R-:W-:Y:S02]  /*4da0*/  FMNMX.FTZ R5, R131, R5, !PT ;  /* 0x0000000583057209 */ /* 0x000fe40007810000 */
[----:B------:R-:W-:Y:S02]  /*4db0*/  FSEL R159, R65, -INF , !P5 ;  /* 0xff800000419f7808 */ /* 0x000fe40006800000 */
[----:B------:R-:W-:Y:S02]  /*4dc0*/  FMNMX.FTZ R4, R105, R4, !PT ;  /* 0x0000000469047209 */ /* 0x000fe40007810000 */
[----:B------:R-:W-:Y:S02]  /*4dd0*/  FMNMX.FTZ R7, R160, R7, !PT ;  /* 0x00000007a0077209 */ /* 0x000fe40007810000 */
[----:B------:R-:W-:-:S02]  /*4de0*/  ISETP.LT.OR P6, PT, R3, R196, P6 ;  /* 0x000000c40300720c */ /* 0x000fc400037c1670 */
[----:B------:R-:W-:Y:S02]  /*4df0*/  FSEL R212, R58, -INF , !P0 ;  /* 0xff8000003ad47808 */ /* 0x000fe40004000000 */
[----:B------:R-:W-:Y:S02]  /*4e00*/  FMNMX.FTZ R5, R126, R5, !PT ;  /* 0x000000057e057209 */ /* 0x000fe40007810000 */
[----:B------:R-:W-:Y:S02]  /*4e10*/  ISETP.GE.AND P0, PT, R12, R202, PT ;  /* 0x000000ca0c00720c */ /* 0x000fe40003f06270 */
[----:B------:R-:W-:Y:S02]  /*4e20*/  FMNMX.FTZ R4, R107, R4, !PT ;  /* 0x000000046b047209 */ /* 0x000fe40007810000 */
[----:B------:R-:W-:Y:S02]  /*4e30*/  FMNMX.FTZ R7, R159, R7, !PT ;  /* 0x000000079f077209 */ /* 0x000fe40007810000 */
[----:B------:R-:W-:-:S02]  /*4e40*/  FSEL R216, R42, -INF , !P6 ;  /* 0xff8000002ad87808 */ /* 0x000fc40007000000 */
[----:B------:R-:W-:Y:S02]  /*4e50*/  ISETP.GE.AND P6, PT, R2, R201, PT ;  /* 0x000000c90200720c */ /* 0x000fe40003fc6270 */
[----:B------:R-:W-:Y:S02]  /*4e60*/  FMNMX.FTZ R5, R125, R5, !PT ;  /* 0x000000057d057209 */ /* 0x000fe40007810000 */
[----:B------:R-:W-:Y:S02]  /*4e70*/  ISETP.LT.OR P0, PT, R12, R199, P0 ;  /* 0x000000c70c00720c */ /* 0x000fe40000701670 */
[----:B------:R-:W-:Y:S02]  /*4e80*/  FMNMX.FTZ R4, R106, R4, !PT ;  /* 0x000000046a047209 */ /* 0x000fe40007810000 */
[----:B------:R-:W-:Y:S02]  /*4e90*/  FMNMX.FTZ R7, R154, R7, !PT ;  /* 0x000000079a077209 */ /* 0x000fe40007810000 */
[----:B------:R-:W-:-:S02]  /*4ea0*/  ISETP.LT.OR P6, PT, R2, R197, P6 ;  /* 0x000000c50200720c */ /* 0x000fc400037c1670 */
[----:B------:R-:W-:Y:S02]  /*4eb0*/  FMNMX.FTZ R5, R139, R5, !PT ;  /* 0x000000058b057209 */ /* 0x000fe40007810000 */
[----:B------:R-:W-:Y:S02]  /*4ec0*/  FSEL R172, R60, -INF , !P0 ;  /* 0xff8000003cac7808 */ /* 0x000fe40004000000 */
[----:B------:R-:W-:Y:S02]  /*4ed0*/  FMNMX.FTZ R4, R124, R4, !PT ;  /* 0x000000047c047209 */ /* 0x000fe40007810000 */
[----:B------:R-:W-:Y:S02]  /*4ee0*/  FMNMX.FTZ R7, R152, R7, !PT ;  /* 0x0000000798077209 */ /* 0x000fe40007810000 */
[----:B------:R-:W-:Y:S02]  /*4ef0*/  PLOP3.LUT P0, PT, PT, PT, UP0, 0x80, 0x0 ;  /* 0x000000000000781c */ /* 0x000fe40003f0f008 */
[----:B------:R-:W-:-:S02]  /*4f00*/  FSEL R148, R41, -INF , !P6 ;  /* 0xff80000029947808 */ /* 0x000fc40007000000 */
[C---:B------:R-:W-:Y:S02]  /*4f10*/  ISETP.GE.AND P6, PT, R2.reuse, R203, PT ;  /* 0x000000cb0200720c */ /* 0x040fe40003fc6270 */
[----:B------:R-:W-:Y:S02]  /*4f20*/  FMNMX.FTZ R5, R143, R5, !PT ;  /* 0x000000058f057209 */ /* 0x000fe40007810000 */
[----:B------:R-:W-:Y:S02]  /*4f30*/  FMNMX.FTZ R4, R121, R4, !PT ;  /* 0x0000000479047209 */ /* 0x000fe40007810000 */
[----:B------:R-:W-:Y:S02]  /*4f40*/  FMNMX.FTZ R7, R153, R7, !PT ;  /* 0x0000000799077209 */ /* 0x000fe40007810000 */
[----:B------:R-:W-:Y:S02]  /*4f50*/  ISETP.LT.OR P6, PT, R2, R196, P6 ;  /* 0x000000c40200720c */ /* 0x000fe400037c1670 */
[----:B------:R-:W-:-:S02]  /*4f60*/  FMNMX.FTZ R5, R137, R5, !PT ;  /* 0x0000000589057209 */ /* 0x000fc40007810000 */
[----:B------:R-:W-:Y:S02]  /*4f70*/  FMNMX.FTZ R4, R123, R4, !PT ;  /* 0x000000047b047209 */ /* 0x000fe40007810000 */
[----:B------:R-:W-:Y:S02]  /*4f80*/  FMNMX.FTZ R7, R151, R7, !PT ;  /* 0x0000000797077209 */ /* 0x000fe40007810000 */
[----:B------:R-:W-:Y:S02]  /*4f90*/  ISETP.GE.AND P5, PT, R12, R200, PT ;  /* 0x000000c80c00720c */ /* 0x000fe40003fa6270 */
[----:B------:R-:W-:Y:S02]  /*4fa0*/  FSEL R215, R43, -INF , !P6 ;  /* 0xff8000002bd77808 */ /* 0x000fe40007000000 */
[----:B------:R-:W-:Y:S02]  /*4fb0*/  FMNMX.FTZ R6, R138, R5, !PT ;  /* 0x000000058a067209 */ /* 0x000fe40007810000 */
[----:B------:R-:W-:-:S02]  /*4fc0*/  ISETP.GE.AND P6, PT, R3, R202, PT ;  /* 0x000000ca0300720c */ /* 0x000fc40003fc6270 */
[----:B------:R-:W-:Y:S02]  /*4fd0*/  FMNMX.FTZ R4, R122, R4, !PT ;  /* 0x000000047a047209 */ /* 0x000fe40007810000 */
[----:B------:R-:W-:Y:S02]  /*4fe0*/  FMNMX.FTZ R5, R149, R7, !PT ;  /* 0x0000000795057209 */ /* 0x000fe40007810000 */
[----:B------:R-:W-:Y:S02]  /*4ff0*/  ISETP.LT.OR P5, PT, R12, R198, P5 ;  /* 0x000000c60c00720c */ /* 0x000fe40002fa1670 */
[----:B------:R-:W-:Y:S02]  /*5000*/  FSEL R173, R61, -INF , !P1 ;  /* 0xff8000003dad7808 */ /* 0x000fe40004800000 */
[----:B------:R-:W-:Y:S02]  /*5010*/  ISETP.LT.OR P6, PT, R3, R199, P6 ;  /* 0x000000c70300720c */ /* 0x000fe400037c1670 */
[----:B------:R-:W-:-:S02]  /*5020*/  FMNMX.FTZ R13, R191, R6, !PT ;  /* 0x00000006bf0d7209 */ /* 0x000fc40007810000 */
[----:B------:R-:W-:Y:S02]  /*5030*/  FMNMX.FTZ R12, R147, R4, !PT ;  /* 0x00000004930c7209 */ /* 0x000fe40007810000 */
[----:B------:R-:W-:Y:S01]  /*5040*/  FMNMX.FTZ R14, R148, R5, !PT ;  /* 0x00000005940e7209 */ /* 0x000fe20007810000 */
[----:B------:R-:W-:Y:S06]  /*5050*/  @!P0 BRA `(.L_x_874) ;  /* 0x0000000000688947 */ /* 0x000fec0003800000 */
[----:B------:R-:W-:-:S04]  /*5060*/  UIADD3 UR11, UR34, -0x2, URZ ;  /* 0xfffffffe220b7890 */ /* 0x000fc8000fffe03f */
[----:B------:R-:W-:Y:S02]  /*5070*/  USHF.R.S32.HI UR10, URZ, 0x1f, UR11 ;  /* 0x0000001f3f0a7899 */ /* 0x000fe4000801140b */
[----:B------:R-:W-:Y:S01]  /*5080*/  UIMAD UR12, UR12, UR11, URZ ;  /* 0x0000000b0c0c72a4 */ /* 0x000fe2000f8e023f */
[----:B------:R-:W-:-:S03]  /*5090*/  IMAD.U32 R4, RZ, RZ, UR11 ;  /* 0x0000000bff047e24 */ /* 0x000fc6000f8e00ff */
[----:B------:R-:W-:Y:S01]  /*50a0*/  UIMAD UR12, UR10, UR13, UR12 ;  /* 0x0000000d0a0c72a4 */ /* 0x000fe2000f8e020c */
[----:B------:R-:W-:Y:S01]  /*50b0*/  IMAD.WIDE.U32 R4, R4, UR13, R178 ;  /* 0x0000000d04047c25 */ /* 0x000fe2000f8e00b2 */
[----:B------:R-:W-:Y:S01]  /*50c0*/  USHF.L.U32 UR13, UR8, 0x6, URZ ;  /* 0x00000006080d7899 */ /* 0x000fe2000800063f */
[----:B------:R-:W-:-:S03]  /*50d0*/  ULDC.64 UR10, c[0x0][0x218] ;  /* 0x00008600000a7ab9 */ /* 0x000fc60000000a00 */
[----:B------:R-:W-:Y:S01]  /*50e0*/  VIADD R5, R5, UR12 ;  /* 0x0000000c05057c36 */ /* 0x000fe20008000000 */
[----:B------:R-:W-:Y:S01]  /*50f0*/  LEA R8, P1, R4, UR10, 0x1 ;  /* 0x0000000a04087c11 */ /* 0x000fe2000f8208ff */
[----:B------:R-:W-:-:S03]  /*5100*/  USHF.L.U64.HI UR10, UR8, 0x6, UR9 ;  /* 0x00000006080a7899 */ /* 0x000fc60008010209 */
[----:B------:R-:W-:Y:S02]  /*5110*/  LEA.HI.X R9, R4, UR11, R5, 0x1, P1 ;  /* 0x0000000b04097c11 */ /* 0x000fe400088f0c05 */
[----:B------:R-:W-:-:S03]  /*5120*/  IADD3 R6, P1, R8, UR13, RZ ;  /* 0x0000000d08067c10 */ /* 0x000fc6000ff3e0ff */
[----:B------:R-:W-:Y:S01]  /*5130*/  @!PT LDS RZ, [RZ] ;  /* 0x00000000fffff984 */ /* 0x000fe20000000800 */
[----:B------:R-:W-:Y:S01]  /*5140*/  @!PT LDS RZ, [RZ] ;  /* 0x00000000fffff984 */ /* 0x000fe20000000800 */
[----:B------:R-:W-:Y:S01]  /*5150*/  @!PT LDS RZ, [RZ] ;  /* 0x00000000fffff984 */ /* 0x000fe20000000800 */
[----:B------:R1:W-:Y:S01]  /*5160*/  LDGSTS.E.BYPASS.LTC128B.128 [R165+0x2000], desc[UR30][R8.64] ;  /* 0x0200000008a57fae */ /* 0x0003e2000b901d5e */
[----:B------:R-:W-:Y:S02]  /*5170*/  IADD3.X R7, R9, UR10, RZ, P1, !PT ;  /* 0x0000000a09077c10 */ /* 0x000fe40008ffe4ff */
[----:B------:R-:W-:-:S03]  /*5180*/  IADD3 R4, P1, R6, UR13, RZ ;  /* 0x0000000d06047c10 */ /* 0x000fc6000ff3e0ff */
[----:B------:R1:W-:Y:S01]  /*5190*/  LDGSTS.E.BYPASS.LTC128B.128 [R165+0x2800], desc[UR30][R6.64] ;  /* 0x0280000006a57fae */ /* 0x0003e2000b901d5e */
[----:B------:R-:W-:Y:S02]  /*51a0*/  IADD3.X R5, R7, UR10, RZ, P1, !PT ;  /* 0x0000000a07057c10 */ /* 0x000fe40008ffe4ff */
[----:B------:R-:W-:-:S03]  /*51b0*/  IADD3 R10, P1, R4, UR13, RZ ;  /* 0x0000000d040a7c10 */ /* 0x000fc6000ff3e0ff */
[----:B------:R1:W-:Y:S01]  /*51c0*/  LDGSTS.E.BYPASS.LTC128B.128 [R165+0x3000], desc[UR30][R4.64] ;  /* 0x0300000004a57fae */ /* 0x0003e2000b901d5e */
[----:B------:R-:W-:-:S05]  /*51d0*/  IADD3.X R11, R5, UR10, RZ, P1, !PT ;  /* 0x0000000a050b7c10 */ /* 0x000fca0008ffe4ff */
[----:B------:R1:W-:Y:S04]  /*51e0*/  LDGSTS.E.BYPASS.LTC128B.128 [R165+0x3800], desc[UR30][R10.64] ;  /* 0x038000000aa57fae */ /* 0x0003e8000b901d5e */
[----:B------:R-:W0:Y:S02]  /*51f0*/  LDGDEPBAR ;  /* 0x00000000000079af */ /* 0x000e240000000000 */
.L_x_874:
[----:B-1----:R-:W-:Y:S01]  /*5200*/  FMNMX.FTZ R4, R144, R12, !PT ;  /* 0x0000000c90047209 */ /* 0x002fe20007810000 */
[----:B------:R-:W1:Y:S01]  /*5210*/  SHFL.BFLY PT, R6, R14, 0x2, 0x1f ;  /* 0x0c401f000e067f89 */ /* 0x000e6200000e0000 */
[----:B------:R-:W-:Y:S01]  /*5220*/  FSEL R190, R24, -INF , !P6 ;  /* 0xff80000018be7808 */ /* 0x000fe20007000000 */
[----:B------:R-:W-:Y:S01]  /*5230*/  IMAD.WIDE.U32 R218, R236, -0x326172a9, RZ ;  /* 0xcd9e8d57ecda7825 */ /* 0x000fe200078e00ff */
[C---:B------:R-:W-:Y:S01]  /*5240*/  ISETP.GE.AND P6, PT, R3.reuse, R200, PT ;  /* 0x000000c80300720c */ /* 0x040fe20003fc6270 */
[----:B------:R-:W-:Y:S01]  /*5250*/  USHF.L.U32 UR10, UR29, 0x2, URZ ;  /* 0x000000021d0a7899 */ /* 0x000fe2000800063f */
[----:B------:R-:W-:Y:S01]  /*5260*/  FMNMX.FTZ R4, R146, R4, !PT ;  /* 0x0000000492047209 */ /* 0x000fe20007810000 */
[----:B------:R-:W-:Y:S01]  /*5270*/  STL [R1+0x8c], R197 ;  /* 0x00008cc501007387 */ /* 0x000fe20000100800 */
[----:B------:R-:W-:Y:S01]  /*5280*/  ISETP.GE.AND P1, PT, R2, R202, PT ;  /* 0x000000ca0200720c */ /* 0x000fe20003f26270 */
[----:B------:R-:W-:Y:S01]  /*5290*/  UIADD3 UR20, UR33, -0x4498517b, URZ ;  /* 0xbb67ae8521147890 */ /* 0x000fe2000fffe03f */
[----:B------:R-:W-:Y:S01]  /*52a0*/  ISETP.LT.OR P6, PT, R3, R198, P6 ;  /* 0x000000c60300720c */ /* 0x000fe200037c1670 */
[----:B------:R-:W-:Y:S01]  /*52b0*/  STL [R1+0x88], R196 ;  /* 0x000088c401007387 */ /* 0x000fe20000100800 */
[----:B------:R-:W-:Y:S01]  /*52c0*/  FMNMX.FTZ R4, R145, R4, !PT ;  /* 0x0000000491047209 */ /* 0x000fe20007810000 */
[----:B------:R-:W-:Y:S01]  /*52d0*/  UIADD3 UR19, UR32, 0x3c6ef372, URZ ;  /* 0x3c6ef37220137890 */ /* 0x000fe2000fffe03f */
[----:B------:R-:W-:Y:S01]  /*52e0*/  FMNMX.FTZ R3, R86, R87, !PT ;  /* 0x0000005756037209 */ /* 0x000fe20007810000 */
[----:B------:R-:W-:Y:S01]  /*52f0*/  STL [R1+0x84], R187 ;  /* 0x000084bb01007387 */ /* 0x000fe20000100800 */
[----:B------:R-:W-:Y:S01]  /*5300*/  ISETP.LT.OR P1, PT, R2, R199, P1 ;  /* 0x000000c70200720c */ /* 0x000fe20000f21670 */
[----:B------:R-:W-:Y:S01]  /*5310*/  UIADD3 UR21, UR32, -0x61c88647, URZ ;  /* 0x9e3779b920157890 */ /* 0x000fe2000fffe03f */
[----:B------:R-:W-:Y:S01]  /*5320*/  FMNMX.FTZ R4, R194, R4, !PT ;  /* 0x00000004c2047209 */ /* 0x000fe20007810000 */
[----:B------:R-:W-:Y:S01]  /*5330*/  STL [R1+0x80], R186 ;  /* 0x000080ba01007387 */ /* 0x000fe20000100800 */
[----:B------:R-:W-:Y:S01]  /*5340*/  FMNMX.FTZ R3, R92, R3, !PT ;  /* 0x000000035c037209 */ /* 0x000fe20007810000 */
[----:B------:R-:W-:Y:S01]  /*5350*/  ULDC UR35, c[0x0][0x2ec] ;  /* 0x0000bb0000237ab9 */ /* 0x000fe20000000800 */
[----:B------:R-:W-:Y:S01]  /*5360*/  FSEL R182, R25, -INF , !P1 ;  /* 0xff80000019b67808 */ /* 0x000fe20004800000 */
[----:B------:R-:W-:Y:S01]  /*5370*/  STL [R1+0x7c], R135 ;  /* 0x00007c8701007387 */ /* 0x000fe20000100800 */
[----:B------:R-:W-:Y:S01]  /*5380*/  FMNMX.FTZ R4, R193, R4, !PT ;  /* 0x00000004c1047209 */ /* 0x000fe20007810000 */
[----:B------:R-:W-:Y:S01]  /*5390*/  UIADD3 UR16, UR33, 0x32370b8f, URZ ;  /* 0x32370b8f21107890 */ /* 0x000fe2000fffe03f */
[----:B------:R-:W-:Y:S01]  /*53a0*/  ISETP.GE.AND P1, PT, R2, R200, PT ;  /* 0x000000c80200720c */ /* 0x000fe20003f26270 */
[----:B------:R-:W-:Y:S01]  /*53b0*/  UIADD3 UR18, UR33, 0x76cf5d0a, URZ ;  /* 0x76cf5d0a21127890 */ /* 0x000fe2000fffe03f */
[----:B------:R-:W-:Y:S01]  /*53c0*/  FMNMX.FTZ R3, R91, R3, !PT ;  /* 0x000000035b037209 */ /* 0x000fe20007810000 */
[----:B------:R-:W-:Y:S01]  /*53d0*/  UIADD3 UR17, UR32, -0x255992d5, URZ ;  /* 0xdaa66d2b20117890 */ /* 0x000fe2000fffe03f */
[----:B------:R-:W-:Y:S01]  /*53e0*/  FMNMX.FTZ R5, R204, R13, !PT ;  /* 0x0000000dcc057209 */ /* 0x000fe20007810000 */
[----:B------:R-:W-:Y:S01]  /*53f0*/  UIADD3 UR14, UR33, -0x126145ec, URZ ;  /* 0xed9eba14210e7890 */ /* 0x000fe2000fffe03f */
[----:B------:R-:W-:Y:S01]  /*5400*/  FMNMX.FTZ R4, R195, R4, !PT ;  /* 0x00000004c3047209 */ /* 0x000fe20007810000 */
[----:B------:R-:W-:Y:S01]  /*5410*/  UIADD3 UR15, UR32, 0x78dde6e4, URZ ;  /* 0x78dde6e4200f7890 */ /* 0x000fe2000fffe03f */
[----:B------:R-:W-:Y:S01]  /*5420*/  ISETP.LT.OR P1, PT, R2, R198, P1 ;  /* 0x000000c60200720c */ /* 0x000fe20000f21670 */
[----:B------:R-:W-:Y:S01]  /*5430*/  UIADD3 UR13, UR32, 0x1715609d, URZ ;  /* 0x1715609d200d7890 */ /* 0x000fe2000fffe03f */
[----:B------:R-:W-:Y:S01]  /*5440*/  FMNMX.FTZ R2, R85, R3, !PT ;  /* 0x0000000355027209 */ /* 0x000fe20007810000 */
[----:B------:R-:W-:Y:S01]  /*5450*/  UIADD3 UR12, UR33, -0x56f99767, URZ ;  /* 0xa9066899210c7890 */ /* 0x000fe2000fffe03f */
        /* <DEDUP_REMOVED lines=32> */
[----:B-1----:R-:W-:Y:S01]  /*5660*/  FMNMX.FTZ R14, R14, R6, !PT ;  /* 0x000000060e0e7209 */ /* 0x002fe20007810000 */
[----:B------:R-:W-:Y:S01]  /*5670*/  VIADD R6, R236, 0x4 ;  /* 0x00000004ec067836 */ /* 0x000fe20000000000 */
[----:B------:R-:W-:Y:S02]  /*5680*/  FMNMX.FTZ R4, R217, R4, !PT ;  /* 0x00000004d9047209 */ /* 0x000fe40007810000 */
[----:B------:R-:W-:Y:S01]  /*5690*/  FMNMX.FTZ R3, R150, R3, !PT ;  /* 0x0000000396037209 */ /* 0x000fe20007810000 */
[----:B------:R-:W-:Y:S01]  /*56a0*/  IMAD.WIDE.U32 R46, R6, -0x326172a9, RZ ;  /* 0xcd9e8d57062e7825 */ /* 0x000fe200078e00ff */
[----:B------:R-:W-:Y:S01]  /*56b0*/  FMNMX.FTZ R4, R216, R4, !PT ;  /* 0x00000004d8047209 */ /* 0x000fe20007810000 */
[----:B------:R-:W1:Y:S01]  /*56c0*/  SHFL.BFLY PT, R39, R14, 0x1, 0x1f ;  /* 0x0c201f000e277f89 */ /* 0x000e6200000e0000 */
[----:B------:R-:W-:Y:S01]  /*56d0*/  LOP3.LUT R7, R100, UR32, RZ, 0x3c, !PT ;  /* 0x0000002064077c12 */ /* 0x000fe2000f8e3cff */
[----:B------:R-:W-:Y:S01]  /*56e0*/  IMAD.WIDE.U32 R100, R101, -0x2daee0ad, RZ ;  /* 0xd2511f5365647825 */ /* 0x000fe200078e00ff */
[----:B------:R-:W-:-:S02]  /*56f0*/  FMNMX.FTZ R3, R164, R3, !PT ;  /* 0x00000003a4037209 */ /* 0x000fc40007810000 */
[----:B------:R-:W-:Y:S01]  /*5700*/  FMNMX.FTZ R2, R215, R4, !PT ;  /* 0x00000004d7027209 */ /* 0x000fe20007810000 */
[----:B------:R-:W-:Y:S01]  /*5710*/  IMAD.U32 R6, RZ, RZ, UR10 ;  /* 0x0000000aff067e24 */ /* 0x000fe2000f8e00ff */
[----:B------:R-:W-:Y:S01]  /*5720*/  FMNMX.FTZ R11, R182, R5, !PT ;  /* 0x00000005b60b7209 */ /* 0x000fe20007810000 */
[----:B------:R2:W-:Y:S01]  /*5730*/  STL [R1+0x14], R7 ;  /* 0x0000140701007387 */ /* 0x0005e20000100800 */
[-C--:B------:R-:W-:Y:S02]  /*5740*/  LOP3.LUT R5, R219, R7.reuse, RZ, 0x3c, !PT ;  /* 0x00000007db057212 */ /* 0x080fe400078e3cff */
[----:B------:R-:W-:Y:S01]  /*5750*/  LOP3.LUT R4, R47, R7, RZ, 0x3c, !PT ;  /* 0x000000072f047212 */ /* 0x000fe200078e3cff */
[----:B------:R-:W3:Y:S01]  /*5760*/  SHFL.BFLY PT, R9, R2, 0x2, 0x1f ;  /* 0x0c401f0002097f89 */ /* 0x000ee200000e0000 */
[----:B------:R-:W-:Y:S01]  /*5770*/  FMNMX.FTZ R3, R155, R3, !PT ;  /* 0x000000039b037209 */ /* 0x000fe20007810000 */
[----:B------:R-:W-:Y:S01]  /*5780*/  IMAD.WIDE.U32 R68, R5, -0x2daee0ad, RZ ;  /* 0xd2511f5305447825 */ /* 0x000fe200078e00ff */
[----:B------:R-:W-:Y:S01]  /*5790*/  FSEL R165, R62, -INF , !P5 ;  /* 0xff8000003ea57808 */ /* 0x000fe20006800000 */
[----:B------:R-:W4:Y:S01]  /*57a0*/  SHFL.BFLY PT, R10, R11, 0x2, 0x1f ;  /* 0x0c401f000b0a7f89 */ /* 0x000f2200000e0000 */
[----:B------:R-:W-:Y:S01]  /*57b0*/  FMNMX.FTZ R3, R156, R3, !PT ;  /* 0x000000039c037209 */ /* 0x000fe20007810000 */
[----:B------:R-:W-:Y:S01]  /*57c0*/  IMAD.WIDE.U32 R70, R4, -0x2daee0ad, RZ ;  /* 0xd2511f5304467825 */ /* 0x000fe200078e00ff */
[----:B------:R-:W-:-:S02]  /*57d0*/  LOP3.LUT R4, R101, UR33, R6, 0x96, !PT ;  /* 0x0000002165047c12 */ /* 0x000fc4000f8e9606 */
[----:B------:R-:W-:Y:S02]  /*57e0*/  FMNMX.FTZ R3, R205, R3, !PT ;  /* 0x00000003cd037209 */ /* 0x000fe40007810000 */
[----:B------:R-:W-:Y:S01]  /*57f0*/  LOP3.LUT R6, R71, UR20, R100, 0x96, !PT ;  /* 0x0000001447067c12 */ /* 0x000fe2000f8e9664 */
[----:B------:R-:W-:Y:S01]  /*5800*/  IMAD.WIDE.U32 R4, R4, -0x326172a9, RZ ;  /* 0xcd9e8d5704047825 */ /* 0x000fe200078e00ff */
[----:B------:R-:W-:Y:S02]  /*5810*/  FMNMX.FTZ R3, R207, R3, !PT ;  /* 0x00000003cf037209 */ /* 0x000fe40007810000 */
[----:B-1----:R-:W-:Y:S01]  /*5820*/  FMNMX.FTZ R39, R14, R39, !PT ;  /* 0x000000270e277209 */ /* 0x002fe20007810000 */
[----:B------:R-:W-:Y:S01]  /*5830*/  IMAD.WIDE.U32 R58, R6, -0x326172a9, RZ ;  /* 0xcd9e8d57063a7825 */ /* 0x000fe200078e00ff */
[----:B------:R-:W-:Y:S02]  /*5840*/  FMNMX.FTZ R3, R210, R3, !PT ;  /* 0x00000003d2037209 */ /* 0x000fe40007810000 */
[----:B------:R-:W-:-:S02]  /*5850*/  FSETP.NEU.FTZ.AND P5, PT, R39, -INF , PT ;  /* 0xff8000002700780b */ /* 0x000fc40003fbd000 */
[----:B--2---:R-:W-:Y:S02]  /*5860*/  LOP3.LUT R7, R69, UR20, R100, 0x96, !PT ;  /* 0x0000001445077c12 */ /* 0x004fe4000f8e9664 */
[----:B------:R-:W-:Y:S02]  /*5870*/  LOP3.LUT R18, R59, UR19, R4, 0x96, !PT ;  /* 0x000000133b127c12 */ /* 0x000fe4000f8e9604 */
[----:B------:R-:W-:Y:S01]  /*5880*/  LOP3.LUT R6, R5, UR21, R218, 0x96, !PT ;  /* 0x0000001505067c12 */ /* 0x000fe2000f8e96da */
[----:B------:R-:W-:Y:S01]  /*5890*/  IMAD.WIDE.U32 R56, R7, -0x326172a9, RZ ;  /* 0xcd9e8d5707387825 */ /* 0x000fe200078e00ff */
[----:B------:R-:W-:Y:S02]  /*58a0*/  LOP3.LUT R8, R5, UR21, R46, 0x96, !PT ;  /* 0x0000001505087c12 */ /* 0x000fe4000f8e962e */
[----:B---3--:R-:W-:Y:S01]  /*58b0*/  FMNMX.FTZ R2, R2, R9, !PT ;  /* 0x0000000902027209 */ /* 0x008fe20007810000 */
[----:B------:R-:W-:Y:S01]  /*58c0*/  IMAD.WIDE.U32 R6, R6, -0x2daee0ad, RZ ;  /* 0xd2511f5306067825 */ /* 0x000fe200078e00ff */
[----:B------:R-:W-:-:S02]  /*58d0*/  LOP3.LUT R12, R57, UR19, R4, 0x96, !PT ;  /* 0x00000013390c7c12 */ /* 0x000fc4000f8e9604 */
[----:B------:R-:W-:Y:S01]  /*58e0*/  FMNMX.FTZ R4, R209, R3, !PT ;  /* 0x00000003d1047209 */ /* 0x000fe20007810000 */
[----:B------:R-:W-:Y:S01]  /*58f0*/  FMUL.FTZ R3, R39, UR35 ;  /* 0x0000002327037c20 */ /* 0x000fe20008410000 */
[----:B------:R-:W-:Y:S01]  /*5900*/  FSEL R166, R63, -INF , !P4 ;  /* 0xff8000003fa67808 */ /* 0x000fe20006000000 */
[----:B------:R-:W1:Y:S01]  /*5910*/  SHFL.BFLY PT, R38, R2, 0x1, 0x1f ;  /* 0x0c201f0002267f89 */ /* 0x000e6200000e0000 */
[----:B------:R-:W-:Y:S01]  /*5920*/  FMNMX.FTZ R4, R212, R4, !PT ;  /* 0x00000004d4047209 */ /* 0x000fe20007810000 */
[----:B------:R-:W-:Y:S01]  /*5930*/  IMAD.WIDE.U32 R12, R12, -0x2daee0ad, RZ ;  /* 0xd2511f530c0c7825 */ /* 0x000fe200078e00ff */
[----:B------:R-:W-:Y:S02]  /*5940*/  FSEL R3, R3, RZ, P5 ;  /* 0x000000ff03037208 */ /* 0x000fe40002800000 */
[----:B------:R-:W-:Y:S01]  /*5950*/  FMNMX.FTZ R5, R211, R4, !PT ;  /* 0x00000004d3057209 */ /* 0x000fe20007810000 */
[----:B------:R-:W-:Y:S01]  /*5960*/  IMAD.WIDE.U32 R8, R8, -0x2daee0ad, RZ ;  /* 0xd2511f5308087825 */ /* 0x000fe200078e00ff */
[----:B------:R-:W-:-:S03]  /*5970*/  FSEL R171, R30, -INF , !P3 ;  /* 0xff8000001eab7808 */ /* 0x000fc60005800000 */
[----:B------:R-:W-:Y:S01]  /*5980*/  FFMA.FTZ R4, R72, UR35, -R3 ;  /* 0x0000002348047c23 */ /* 0x000fe20008010803 */
[----:B------:R-:W-:Y:S01]  /*5990*/  FMNMX.FTZ R5, R165, R5, !PT ;  /* 0x00000005a5057209 */ /* 0x000fe20007810000 */
[----:B------:R-:W-:Y:S01]  /*59a0*/  IMAD.WIDE.U32 R18, R18, -0x2daee0ad, RZ ;  /* 0xd2511f5312127825 */ /* 0x000fe200078e00ff */
[----:B----4-:R-:W-:Y:S01]  /*59b0*/  FMNMX.FTZ R11, R11, R10, !PT ;  /* 0x0000000a0b0b7209 */ /* 0x010fe20007810000 */
[----:B------:R2:W-:Y:S01]  /*59c0*/  MUFU.EX2 R235, R4 ;  /* 0x0000000400eb7308 */ /* 0x0005e20000000800 */
[----:B------:R-:W-:Y:S02]  /*59d0*/  FMNMX.FTZ R5, R166, R5, !PT ;  /* 0x00000005a6057209 */ /* 0x000fe40007810000 */
[----:B------:R-:W-:Y:S01]  /*59e0*/  FSEL R175, R31, -INF , !P2 ;  /* 0xff8000001faf7808 */ /* 0x000fe20005000000 */
[----:B------:R-:W3:Y:S01]  /*59f0*/  SHFL.BFLY PT, R37, R11, 0x1, 0x1f ;  /* 0x0c201f000b257f89 */ /* 0x000ee200000e0000 */
[----:B------:R-:W-:Y:S02]  /*5a00*/  FMNMX.FTZ R5, R171, R5, !PT ;  /* 0x00000005ab057209 */ /* 0x000fe40007810000 */
[----:B------:R-:W-:-:S02]  /*5a10*/  FSEL R178, R26, -INF , !P6 ;  /* 0xff8000001ab27808 */ /* 0x000fc40007000000 */
[----:B------:R-:W-:Y:S02]  /*5a20*/  LOP3.LUT R10, R13, UR16, R6, 0x96, !PT ;  /* 0x000000100d0a7c12 */ /* 0x000fe4000f8e9606 */
[----:B------:R-:W-:Y:S02]  /*5a30*/  LOP3.LUT R13, R19, UR16, R8, 0x96, !PT ;  /* 0x00000010130d7c12 */ /* 0x000fe4000f8e9608 */
[----:B------:R-:W-:Y:S02]  /*5a40*/  FSEL R179, R27, -INF , !P1 ;  /* 0xff8000001bb37808 */ /* 0x000fe40004800000 */
[----:B------:R-:W-:Y:S01]  /*5a50*/  LOP3.LUT R7, R7, UR18, R68, 0x96, !PT ;  /* 0x0000001207077c12 */ /* 0x000fe2000f8e9644 */
[--C-:B--2---:R-:W-:Y:S01]  /*5a60*/  FFMA.FTZ R4, R75, UR35, -R3.reuse ;  /* 0x000000234b047c23 */ /* 0x104fe20008010803 */
[----:B-1----:R-:W-:Y:S01]  /*5a70*/  FMNMX.FTZ R38, R2, R38, !PT ;  /* 0x0000002602267209 */ /* 0x002fe20007810000 */
[----:B------:R-:W-:Y:S02]  /*5a80*/  FFMA.FTZ R2, R73, UR35, -R3 ;  /* 0x0000002349027c23 */ /* 0x000fe40008010803 */
[----:B------:R-:W-:Y:S01]  /*5a90*/  IMAD.WIDE.U32 R6, R7, -0x326172a9, RZ ;  /* 0xcd9e8d5707067825 */ /* 0x000fe200078e00ff */
[----:B------:R1:W-:Y:S01]  /*5aa0*/  MUFU.EX2 R40, R4 ;  /* 0x0000000400287308 */ /* 0x0003e20000000800 */
[----:B------:R-:W-:-:S02]  /*5ab0*/  FSETP.NEU.FTZ.AND P1, PT, R38, -INF , PT ;  /* 0xff8000002600780b */ /* 0x000fc40003f3d000 */
[----:B------:R-:W-:Y:S02]  /*5ac0*/  LOP3.LUT R14, R9, UR18, R70, 0x96, !PT ;  /* 0x00000012090e7c12 */ /* 0x000fe4000f8e9646 */
[----:B---3--:R-:W-:-:S03]  /*5ad0*/  FMNMX.FTZ R37, R11, R37, !PT ;  /* 0x000000250b257209 */ /* 0x008fc60007810000 */
[----:B------:R2:W-:Y:S01]  /*5ae0*/  MUFU.EX2 R243, R2 ;  /* 0x0000000200f37308 */ /* 0x0005e20000000800 */
[----:B------:R-:W-:Y:S01]  /*5af0*/  IMAD.WIDE.U32 R14, R14, -0x326172a9, RZ ;  /* 0xcd9e8d570e0e7825 */ /* 0x000fe200078e00ff */
[----:B-1----:R-:W-:-:S04]  /*5b00*/  FMNMX.FTZ R4, R175, R5, !PT ;  /* 0x00000005af047209 */ /* 0x002fc80007810000 */
[----:B------:R-:W-:Y:S01]  /*5b10*/  FMNMX.FTZ R8, R178, R4, !PT ;  /* 0x00000004b2087209 */ /* 0x000fe20007810000 */
[----:B------:R-:W-:Y:S01]  /*5b20*/  IMAD.WIDE.U32 R4, R10, -0x326172a9, RZ ;  /* 0xcd9e8d570a047825 */ /* 0x000fe200078e00ff */
[----:B------:R-:W-:Y:S02]  /*5b30*/  LOP3.LUT R10, R7, UR17, R56, 0x96, !PT ;  /* 0x00000011070a7c12 */ /* 0x000fe4000f8e9638 */
[----:B------:R-:W-:Y:S01]  /*5b40*/  FMNMX.FTZ R36, R179, R8, !PT ;  /* 0x00000008b3247209 */ /* 0x000fe20007810000 */
[----:B--2---:R-:W-:Y:S01]  /*5b50*/  FMUL.FTZ R2, R38, UR35 ;  /* 0x0000002326027c20 */ /* 0x004fe20008410000 */
[----:B------:R-:W-:Y:S01]  /*5b60*/  LOP3.LUT R16, R5, UR15, R6, 0x96, !PT ;  /* 0x0000000f05107c12 */ /* 0x000fe2000f8e9606 */
[----:B------:R-:W-:-:S04]  /*5b70*/  IMAD.WIDE.U32 R10, R10, -0x2daee0ad, RZ ;  /* 0xd2511f530a0a7825 */ /* 0x000fc800078e00ff */
[----:B------:R-:W-:Y:S01]  /*5b80*/  FFMA.FTZ R8, R74, UR35, -R3 ;  /* 0x000000234a087c23 */ /* 0x000fe20008010803 */
[----:B------:R-:W1:Y:S01]  /*5b90*/  SHFL.BFLY PT, R21, R36, 0x2, 0x1f ;  /* 0x0c401f0024157f89 */ /* 0x000e6200000e0000 */
[----:B------:R-:W-:Y:S01]  /*5ba0*/  FSEL R20, R2, RZ, P1 ;  /* 0x000000ff02147208 */ /* 0x000fe20000800000 */
[C---:B------:R-:W-:Y:S01]  /*5bb0*/  FMUL.FTZ R2, R37.reuse, UR35 ;  /* 0x0000002325027c20 */ /* 0x040fe20008410000 */
[----:B------:R-:W-:Y:S01]  /*5bc0*/  FSETP.NEU.FTZ.AND P1, PT, R37, -INF , PT ;  /* 0xff8000002500780b */ /* 0x000fe20003f3d000 */
[----:B------:R-:W-:Y:S01]  /*5bd0*/  IMAD.WIDE.U32 R6, R13, -0x326172a9, RZ ;  /* 0xcd9e8d570d067825 */ /* 0x000fe200078e00ff */
[----:B------:R-:W-:-:S03]  /*5be0*/  LOP3.LUT R12, R11, UR14, R12, 0x96, !PT ;  /* 0x0000000e0b0c7c12 */ /* 0x000fc6000f8e960c */
[----:B------:R-:W-:Y:S01]  /*5bf0*/  FFMA.FTZ R5, R76, UR35, -R20 ;  /* 0x000000234c057c23 */ /* 0x000fe20008010814 */
[----:B------:R-:W-:Y:S01]  /*5c00*/  FSEL R19, R2, RZ, P1 ;  /* 0x000000ff02137208 */ /* 0x000fe20000800000 */
[----:B------:R2:W-:Y:S01]  /*5c10*/  MUFU.EX2 R239, R8 ;  /* 0x0000000800ef7308 */ /* 0x0005e20000000800 */
[----:B------:R-:W-:Y:S01]  /*5c20*/  IMAD.WIDE.U32 R16, R16, -0x2daee0ad, RZ ;  /* 0xd2511f5310107825 */ /* 0x000fe200078e00ff */
[----:B------:R-:W-:-:S03]  /*5c30*/  LOP3.LUT R14, R7, UR15, R14, 0x96, !PT ;  /* 0x0000000f070e7c12 */ /* 0x000fc6000f8e960e */
[--C-:B------:R-:W-:Y:S01]  /*5c40*/  FFMA.FTZ R7, R84, UR35, -R19.reuse ;  /* 0x0000002354077c23 */ /* 0x100fe20008010813 */
[----:B------:R-:W-:Y:S02]  /*5c50*/  IMAD.WIDE.U32 R12, R12, -0x326172a9, RZ ;  /* 0xcd9e8d570c0c7825 */ /* 0x000fe400078e00ff */
[----:B------:R3:W-:Y:S02]  /*5c60*/  MUFU.EX2 R229, R5 ;  /* 0x0000000500e57308 */ /* 0x0007e40000000800 */
[----:B------:R-:W-:Y:S01]  /*5c70*/  IMAD.IADD R2, R96, 0x1, R116 ;  /* 0x0000000160027824 */ /* 0x000fe200078e0274 */
[----:B------:R-:W-:Y:S01]  /*5c80*/  LOP3.LUT R22, R13, UR13, R4, 0x96, !PT ;  /* 0x0000000d0d167c12 */ /* 0x000fe2000f8e9604 */
[----:B------:R-:W-:Y:S01]  /*5c90*/  FFMA.FTZ R4, R83, UR35, -R19 ;  /* 0x0000002353047c23 */ /* 0x000fe20008010813 */
[----:B------:R-:W4:Y:S02]  /*5ca0*/  LDC.U8 R116, c[0x0][0x388] ;  /* 0x0000e200ff747b82 */ /* 0x000f240000000000 */
[----:B------:R-:W-:Y:S01]  /*5cb0*/  LEA R184, R2, UR4, 0x1 ;  /* 0x0000000402b87c11 */ /* 0x000fe2000f8e08ff */
[----:B------:R-:W-:Y:S01]  /*5cc0*/  IMAD.WIDE.U32 R22, R22, -0x2daee0ad, RZ ;  /* 0xd2511f5316167825 */ /* 0x000fe200078e00ff */
[----:B-1----:R-:W-:Y:S01]  /*5cd0*/  FMNMX.FTZ R36, R36, R21, !PT ;  /* 0x0000001524247209 */ /* 0x002fe20007810000 */
[----:B------:R-:W-:Y:S01]  /*5ce0*/  MUFU.EX2 R241, R4 ;  /* 0x0000000400f17308 */ /* 0x000fe20000000800 */
[----:B--2---:R-:W-:Y:S01]  /*5cf0*/  LOP3.LUT R8, R15, UR17, R58, 0x96, !PT ;  /* 0x000000110f087c12 */ /* 0x004fe2000f8e963a */
[----:B------:R-:W-:Y:S01]  /*5d00*/  IMAD.WIDE.U32 R14, R14, -0x2daee0ad, RZ ;  /* 0xd2511f530e0e7825 */ /* 0x000fe200078e00ff */
[----:B------:R-:W-:Y:S01]  /*5d10*/  LOP3.LUT R44, R23, UR23, R16, 0x96, !PT ;  /* 0x00000017172c7c12 */ /* 0x000fe2000f8e9610 */
[----:B------:R-:W1:Y:S02]  /*5d20*/  SHFL.BFLY PT, R13, R36, 0x1, 0x1f ;  /* 0x0c201f00240d7f89 */ /* 0x000e6400000e0000 */
[----:B------:R-:W-:-:S04]  /*5d30*/  IMAD.WIDE.U32 R8, R8, -0x2daee0ad, RZ ;  /* 0xd2511f5308087825 */ /* 0x000fc800078e00ff */
[----:B---3--:R-:W-:Y:S01]  /*5d40*/  FFMA.FTZ R5, R78, UR35, -R19 ;  /* 0x000000234e057c23 */ /* 0x008fe20008010813 */
[----:B------:R-:W-:Y:S01]  /*5d50*/  MUFU.EX2 R238, R7 ;  /* 0x0000000700ee7308 */ /* 0x000fe20000000800 */
[----:B------:R-:W-:Y:S01]  /*5d60*/  IMAD R185, R0, 0x2, R184 ;  /* 0x0000000200b97824 */ /* 0x000fe200078e02b8 */
[----:B------:R-:W-:Y:S01]  /*5d70*/  LOP3.LUT R11, R9, UR14, R18, 0x96, !PT ;  /* 0x0000000e090b7c12 */ /* 0x000fe2000f8e9612 */
[----:B------:R-:W2:Y:S01]  /*5d80*/  LDSM.16.MT88.4 R48, [R184+0x4000] ;  /* 0x00400000b830783b */ /* 0x000ea20000004200 */
[----:B------:R-:W-:-:S03]  /*5d90*/  LOP3.LUT R8, R15, UR12, R8, 0x96, !PT ;  /* 0x0000000c0f087c12 */ /* 0x000fc6000f8e9608 */
[----:B------:R-:W3:Y:S01]  /*5da0*/  LDSM.16.MT88.4 R52, [R185+0x4000] ;  /* 0x00400000b934783b */ /* 0x000ee20000004200 */
[----:B------:R1:W-:Y:S01]  /*5db0*/  MUFU.EX2 R186, R5 ;  /* 0x0000000500ba7308 */ /* 0x0003e20000000800 */
[----:B----4-:R-:W-:Y:S02]  /*5dc0*/  IMAD R100, R116, 0x10000, R116 ;  /* 0x0001000074647824 */ /* 0x010fe400078e0274 */
[----:B------:R-:W4:Y:S04]  /*5dd0*/  LDSM.16.MT88.4 R60, [R184+0x4400] ;  /* 0x00440000b83c783b */ /* 0x000f280000004200 */
[----:B------:R-:W4:Y:S01]  /*5de0*/  LDSM.16.MT88.4 R64, [R185+0x4400] ;  /* 0x00440000b940783b */ /* 0x000f220000004200 */
[----:B-1----:R-:W-:-:S04]  /*5df0*/  FMNMX.FTZ R36, R36, R13, !PT ;  /* 0x0000000d24247209 */ /* 0x002fc80007810000 */
[----:B------:R-:W-:Y:S01]  /*5e00*/  FSETP.NEU.FTZ.AND P1, PT, R36, -INF , PT ;  /* 0xff8000002400780b */ /* 0x000fe20003f3d000 */
[----:B------:R-:W-:-:S04]  /*5e10*/  FFMA.FTZ R5, R77, UR35, -R19 ;  /* 0x000000234d057c23 */ /* 0x000fc80008010813 */
[----:B------:R1:W-:Y:S02]  /*5e20*/  MUFU.EX2 R187, R5 ;  /* 0x0000000500bb7308 */ /* 0x0003e40000000800 */
[----:B-1----:R-:W-:Y:S01]  /*5e30*/  LOP3.LUT R5, R17, UR12, R10, 0x96, !PT ;  /* 0x0000000c11057c12 */ /* 0x002fe2000f8e960a */
[----:B------:R-:W-:-:S04]  /*5e40*/  IMAD.WIDE.U32 R10, R11, -0x326172a9, RZ ;  /* 0xcd9e8d570b0a7825 */ /* 0x000fc800078e00ff */
[----:B------:R-:W-:Y:S01]  /*5e50*/  IMAD.WIDE.U32 R4, R5, -0x326172a9, RZ ;  /* 0xcd9e8d5705047825 */ /* 0x000fe200078e00ff */
[----:B------:R-:W-:-:S03]  /*5e60*/  LOP3.LUT R11, R11, UR13, R6, 0x96, !PT ;  /* 0x0000000d0b0b7c12 */ /* 0x000fc6000f8e9606 */
[----:B------:R-:W-:Y:S01]  /*5e70*/  IMAD.WIDE.U32 R6, R8, -0x326172a9, RZ ;  /* 0xcd9e8d5708067825 */ /* 0x000fe200078e00ff */
[----:B------:R-:W-:Y:S02]  /*5e80*/  LOP3.LUT R9, R5, UR22, R12, 0x96, !PT ;  /* 0x0000001605097c12 */ /* 0x000fe4000f8e960c */
[C---:B------:R-:W-:Y:S01]  /*5e90*/  LOP3.LUT R12, R4.reuse, 0xffff, RZ, 0xc0, !PT ;  /* 0x0000ffff040c7812 */ /* 0x040fe200078ec0ff */
[--C-:B------:R-:W-:Y:S01]  /*5ea0*/  FFMA.FTZ R5, R81, UR35, -R19.reuse ;  /* 0x0000002351057c23 */ /* 0x100fe20008010813 */
[----:B------:R-:W-:Y:S02]  /*5eb0*/  LOP3.LUT R18, R4, 0xff, RZ, 0xc0, !PT ;  /* 0x000000ff04127812 */ /* 0x000fe400078ec0ff */
[--C-:B------:R-:W-:Y:S01]  /*5ec0*/  SHF.R.U32.HI R17, RZ, 0x10, R4.reuse ;  /* 0x00000010ff117819 */ /* 0x100fe20000011604 */
[----:B------:R1:W-:Y:S01]  /*5ed0*/  MUFU.EX2 R223, R5 ;  /* 0x0000000500df7308 */ /* 0x0003e20000000800 */
[----:B------:R-:W-:Y:S02]  /*5ee0*/  SHF.R.U32.HI R27, RZ, 0x18, R4 ;  /* 0x00000018ff1b7819 */ /* 0x000fe40000011604 */
[----:B------:R-:W-:Y:S01]  /*5ef0*/  LOP3.LUT R8, R7, UR22, R10, 0x96, !PT ;  /* 0x0000001607087c12 */ /* 0x000fe2000f8e960a */
[----:B------:R-:W-:Y:S01]  /*5f00*/  FFMA.FTZ R10, R79, UR35, -R19 ;  /* 0x000000234f0a7c23 */ /* 0x000fe20008010813 */
[----:B------:R-:W-:-:S02]  /*5f10*/  LOP3.LUT R16, R6, 0xffff, RZ, 0xc0, !PT ;  /* 0x0000ffff06107812 */ /* 0x000fc400078ec0ff */
[----:B------:R-:W-:Y:S01]  /*5f20*/  LOP3.LUT R25, R6, 0xff, RZ, 0xc0, !PT ;  /* 0x000000ff06197812 */ /* 0x000fe200078ec0ff */
[----:B------:R2:W-:Y:S01]  /*5f30*/  MUFU.EX2 R230, R10 ;  /* 0x0000000a00e67308 */ /* 0x0005e20000000800 */
[--C-:B------:R-:W-:Y:S02]  /*5f40*/  SHF.R.U32.HI R24, RZ, 0x10, R6.reuse ;  /* 0x00000010ff187819 */ /* 0x100fe40000011606 */
[----:B------:R-:W-:Y:S01]  /*5f50*/  SHF.R.U32.HI R26, RZ, 0x18, R6 ;  /* 0x00000018ff1a7819 */ /* 0x000fe20000011606 */
[----:B------:R-:W-:Y:S01]  /*5f60*/  FFMA.FTZ R6, R82, UR35, -R19 ;  /* 0x0000002352067c23 */ /* 0x000fe20008010813 */
[----:B------:R-:W-:Y:S02]  /*5f70*/  SHF.R.U32.HI R7, RZ, 0x8, R12 ;  /* 0x00000008ff077819 */ /* 0x000fe4000001160c */
[----:B------:R-:W-:Y:S01]  /*5f80*/  LOP3.LUT R12, R9, 0xff, RZ, 0xc0, !PT ;  /* 0x000000ff090c7812 */ /* 0x000fe200078ec0ff */
[----:B------:R3:W-:Y:S01]  /*5f90*/  MUFU.EX2 R222, R6 ;  /* 0x0000000600de7308 */ /* 0x0007e20000000800 */
[----:B-1----:R-:W-:Y:S01]  /*5fa0*/  IMAD.WIDE.U32 R4, R11, -0x2daee0ad, RZ ;  /* 0xd2511f530b047825 */ /* 0x002fe200078e00ff */
[----:B------:R-:W-:-:S02]  /*5fb0*/  PRMT R47, R18, 0x5410, R7 ;  /* 0x00005410122f7816 */ /* 0x000fc40000000007 */
[----:B------:R-:W-:Y:S02]  /*5fc0*/  SHF.R.U32.HI R7, RZ, 0x10, R9 ;  /* 0x00000010ff077819 */ /* 0x000fe40000011609 */
[C---:B------:R-:W-:Y:S02]  /*5fd0*/  LOP3.LUT R13, R4.reuse, 0xffff, RZ, 0xc0, !PT ;  /* 0x0000ffff040d7812 */ /* 0x040fe400078ec0ff */
[----:B------:R-:W-:Y:S02]  /*5fe0*/  LOP3.LUT R21, R4, 0xff, RZ, 0xc0, !PT ;  /* 0x000000ff04157812 */ /* 0x000fe400078ec0ff */
[----:B--2---:R-:W-:Y:S01]  /*5ff0*/  LOP3.LUT R10, R5, UR23, R14, 0x96, !PT ;  /* 0x00000017050a7c12 */ /* 0x004fe2000f8e960e */
[----:B------:R-:W-:Y:S01]  /*6000*/  FMUL.FTZ R5, R36, UR35 ;  /* 0x0000002324057c20 */ /* 0x000fe20008410000 */
[--C-:B------:R-:W-:Y:S02]  /*6010*/  SHF.R.U32.HI R14, RZ, 0x10, R4.reuse ;  /* 0x00000010ff0e7819 */ /* 0x100fe40000011604 */
[----:B------:R-:W-:-:S02]  /*6020*/  SHF.R.U32.HI R15, RZ, 0x18, R4 ;  /* 0x00000018ff0f7819 */ /* 0x000fc40000011604 */
[----:B------:R-:W-:Y:S01]  /*6030*/  FSEL R18, R5, RZ, P1 ;  /* 0x000000ff05127208 */ /* 0x000fe20000800000 */
[----:B---3--:R-:W-:Y:S01]  /*6040*/  FFMA.FTZ R6, R80, UR35, -R19 ;  /* 0x0000002350067c23 */ /* 0x008fe20008010813 */
[----:B------:R-:W-:Y:S02]  /*6050*/  LOP3.LUT R5, R17, 0xff, RZ, 0xc0, !PT ;  /* 0x000000ff11057812 */ /* 0x000fe400078ec0ff */
[----:B------:R-:W-:Y:S01]  /*6060*/  LOP3.LUT R4, R9, 0xffff, RZ, 0xc0, !PT ;  /* 0x0000ffff09047812 */ /* 0x000fe200078ec0ff */
[----:B------:R1:W-:Y:S01]  /*6070*/  MUFU.EX2 R221, R6 ;  /* 0x0000000600dd7308 */ /* 0x0003e20000000800 */
[----:B------:R-:W-:Y:S01]  /*6080*/  PRMT R17, R5, 0x5410, R27 ;  /* 0x0000541005117816 */ /* 0x000fe2000000001b */
[----:B------:R-:W-:Y:S01]  /*6090*/  FFMA.FTZ R2, R91, UR35, -R18 ;  /* 0x000000235b027c23 */ /* 0x000fe20008010812 */
[----:B------:R-:W-:Y:S02]  /*60a0*/  SHF.R.U32.HI R11, RZ, 0x8, R4 ;  /* 0x00000008ff0b7819 */ /* 0x000fe40000011604 */
[----:B------:R-:W-:Y:S01]  /*60b0*/  LOP3.LUT R4, R7, 0xff, RZ, 0xc0, !PT ;  /* 0x000000ff07047812 */ /* 0x000fe200078ec0ff */
[----:B------:R-:W-:Y:S01]  /*60c0*/  FFMA.FTZ R7, R92, UR35, -R18 ;  /* 0x000000235c077c23 */ /* 0x000fe20008010812 */
[----:B------:R-:W-:Y:S01]  /*60d0*/  SHF.R.U32.HI R9, RZ, 0x18, R9 ;  /* 0x00000018ff097819 */ /* 0x000fe20000011609 */
[----:B------:R2:W-:Y:S01]  /*60e0*/  MUFU.EX2 R72, R2 ;  /* 0x0000000200487308 */ /* 0x0005e20000000800 */
[----:B------:R-:W-:-:S02]  /*60f0*/  LOP3.LUT R0, R8, 0xffff, RZ, 0xc0, !PT ;  /* 0x0000ffff08007812 */ /* 0x000fc400078ec0ff */
[----:B------:R-:W-:-:S05]  /*6100*/  PRMT R45, R12, 0x5410, R11 ;  /* 0x000054100c2d7816 */ /* 0x000fca000000000b */
[----:B------:R3:W-:Y:S01]  /*6110*/  MUFU.EX2 R240, R7 ;  /* 0x0000000700f07308 */ /* 0x0007e20000000800 */
[----:B-1----:R-:W-:-:S07]  /*6120*/  FFMA.FTZ R6, R86, UR35, -R18 ;  /* 0x0000002356067c23 */ /* 0x002fce0008010812 */
[----:B------:R-:W1:Y:S01]  /*6130*/  MUFU.EX2 R5, R6 ;  /* 0x0000000600057308 */ /* 0x000e620000000800 */
[----:B--2---:R-:W-:Y:S02]  /*6140*/  SHF.R.U32.HI R2, RZ, 0x8, R0 ;  /* 0x00000008ff027819 */ /* 0x004fe40000011600 */
[----:B---3--:R-:W-:Y:S01]  /*6150*/  LOP3.LUT R7, R8, 0xff, RZ, 0xc0, !PT ;  /* 0x000000ff08077812 */ /* 0x008fe200078ec0ff */
[----:B-1----:R1:W-:Y:S01]  /*6160*/  STL [R1+0x30], R5 ;  /* 0x0000300501007387 */ /* 0x0023e20000100800 */
[----:B------:R-:W-:Y:S02]  /*6170*/  SHF.R.U32.HI R6, RZ, 0x8, R16 ;  /* 0x00000008ff067819 */ /* 0x000fe40000011610 */
[----:B------:R-:W-:Y:S01]  /*6180*/  PRMT R16, R4, 0x5410, R9 ;  /* 0x0000541004107816 */ /* 0x000fe20000000009 */
[----:B------:R-:W2:Y:S01]  /*6190*/  LDL.LU R116, [R1+0x30] ;  /* 0x0000300001747983 */ /* 0x000ea20000300800 */
[----:B------:R-:W-:Y:S02]  /*61a0*/  PRMT R9, R25, 0x5410, R6 ;  /* 0x0000541019097816 */ /* 0x000fe40000000006 */
[----:B------:R-:W-:-:S02]  /*61b0*/  LOP3.LUT R4, R24, 0xff, RZ, 0xc0, !PT ;  /* 0x000000ff18047812 */ /* 0x000fc400078ec0ff */
[----:B------:R-:W-:Y:S02]  /*61c0*/  SHF.R.U32.HI R6, RZ, 0x8, R13 ;  /* 0x00000008ff067819 */ /* 0x000fe4000001160d */
[----:B------:R-:W-:Y:S01]  /*61d0*/  PRMT R12, R4, 0x5410, R26 ;  /* 0x00005410040c7816 */ /* 0x000fe2000000001a */
[----:B------:R-:W-:Y:S01]  /*61e0*/  FFMA.FTZ R4, R85, UR35, -R18 ;  /* 0x0000002355047c23 */ /* 0x000fe20008010812 */
[----:B------:R-:W-:Y:S02]  /*61f0*/  PRMT R13, R21, 0x5410, R6 ;  /* 0x00005410150d7816 */ /* 0x000fe40000000006 */
[----:B------:R-:W-:Y:S01]  /*6200*/  SHF.R.U32.HI R6, RZ, 0x10, R8 ;  /* 0x00000010ff067819 */ /* 0x000fe20000011608 */
[----:B-1----:R-:W-:-:S03]  /*6210*/  FFMA.FTZ R5, R87, UR35, -R18 ;  /* 0x0000002357057c23 */ /* 0x002fc60008010812 */
[----:B------:R-:W-:Y:S01]  /*6220*/  LOP3.LUT R0, R6, 0xff, RZ, 0xc0, !PT ;  /* 0x000000ff06007812 */ /* 0x000fe200078ec0ff */
[----:B------:R1:W2:Y:S01]  /*6230*/  MUFU.EX2 R135, R5 ;  /* 0x0000000500877308 */ /* 0x0002a20000000800 */
[----:B------:R-:W-:Y:S02]  /*6240*/  PRMT R2, R7, 0x5410, R2 ;  /* 0x0000541007027816 */ /* 0x000fe40000000002 */
[----:B------:R-:W-:-:S05]  /*6250*/  HSET2.LE.AND R7, R12, R100, PT ;  /* 0x000000640c077233 */ /* 0x000fca0003803000 */
[----:B------:R3:W-:Y:S01]  /*6260*/  MUFU.EX2 R220, R4 ;  /* 0x0000000400dc7308 */ /* 0x0007e20000000800 */
[----:B-1----:R-:W-:-:S04]  /*6270*/  LOP3.LUT R5, R14, 0xff, RZ, 0xc0, !PT ;  /* 0x000000ff0e057812 */ /* 0x002fc800078ec0ff */
[----:B------:R-:W-:Y:S02]  /*6280*/  PRMT R15, R5, 0x5410, R15 ;  /* 0x00005410050f7816 */ /* 0x000fe4000000000f */
[----:B------:R-:W-:Y:S01]  /*6290*/  SHF.R.U32.HI R5, RZ, 0x18, R8 ;  /* 0x00000018ff057819 */ /* 0x000fe20000011608 */
[----:B---3--:R-:W-:-:S03]  /*62a0*/  FFMA.FTZ R4, R88, UR35, -R18 ;  /* 0x0000002358047c23 */ /* 0x008fc60008010812 */
[----:B------:R-:W-:Y:S02]  /*62b0*/  PRMT R11, R0, 0x5410, R5 ;  /* 0x00005410000b7816 */ /* 0x000fe40000000005 */
[--C-:B------:R-:W-:Y:S01]  /*62c0*/  HSET2.LE.AND R0, R9, R100.reuse, PT ;  /* 0x0000006409007233 */ /* 0x100fe20003803000 */
[----:B------:R1:W-:Y:S01]  /*62d0*/  MUFU.EX2 R231, R4 ;  /* 0x0000000400e77308 */ /* 0x0003e20000000800 */
[----:B------:R-:W-:Y:S02]  /*62e0*/  HSET2.LE.AND R5, R2, R100, PT ;  /* 0x0000006402057233 */ /* 0x000fe40003803000 */
[----:B------:R-:W-:Y:S02]  /*62f0*/  F2FP.F16.F32.PACK_AB R2, R238, R241 ;  /* 0x000000f1ee02723e */ /* 0x000fe400000000ff */
[----:B------:R-:W-:Y:S02]  /*6300*/  F2FP.F16.F32.PACK_AB R8, R187, R186 ;  /* 0x000000babb08723e */ /* 0x000fe400000000ff */
[----:B------:R-:W-:Y:S01]  /*6310*/  LOP3.LUT R6, R0, R2, RZ, 0xc0, !PT ;  /* 0x0000000200067212 */ /* 0x000fe200078ec0ff */
[----:B------:R-:W-:Y:S01]  /*6320*/  FFMA.FTZ R0, R89, UR35, -R18 ;  /* 0x0000002359007c23 */ /* 0x000fe20008010812 */
[----:B-1----:R-:W-:-:S04]  /*6330*/  F2FP.F16.F32.PACK_AB R4, R72, R240 ;  /* 0x000000f04804723e */ /* 0x002fc800000000ff */
[----:B------:R-:W-:Y:S02]  /*6340*/  LOP3.LUT R7, R7, R4, RZ, 0xc0, !PT ;  /* 0x0000000407077212 */ /* 0x000fe400078ec0ff */
[----:B------:R-:W-:Y:S01]  /*6350*/  LOP3.LUT R4, R5, R8, RZ, 0xc0, !PT ;  /* 0x0000000805047212 */ /* 0x000fe200078ec0ff */
[----:B------:R-:W-:Y:S01]  /*6360*/  FFMA.FTZ R8, R90, UR35, -R18 ;  /* 0x000000235a087c23 */ /* 0x000fe20008010812 */
[C---:B------:R-:W-:Y:S01]  /*6370*/  LOP3.LUT R5, R10.reuse, 0xffff, RZ, 0xc0, !PT ;  /* 0x0000ffff0a057812 */ /* 0x040fe200078ec0ff */
[----:B------:R1:W-:Y:S01]  /*6380*/  MUFU.EX2 R244, R0 ;  /* 0x0000000000f47308 */ /* 0x0003e20000000800 */
[----:B------:R-:W-:-:S07]  /*6390*/  LOP3.LUT R12, R10, 0xff, RZ, 0xc0, !PT ;  /* 0x000000ff0a0c7812 */ /* 0x000fce00078ec0ff */
[----:B------:R3:W4:Y:S01]  /*63a0*/  MUFU.EX2 R245, R8 ;  /* 0x0000000800f57308 */ /* 0x0007220000000800 */
[----:B------:R-:W-:Y:S02]  /*63b0*/  SHF.R.U32.HI R9, RZ, 0x10, R10 ;  /* 0x00000010ff097819 */ /* 0x000fe4000001160a */
[----:B-1----:R-:W-:Y:S02]  /*63c0*/  HSET2.LE.AND R0, R11, R100, PT ;  /* 0x000000640b007233 */ /* 0x002fe40003803000 */
[----:B------:R-:W-:-:S04]  /*63d0*/  SHF.R.U32.HI R11, RZ, 0x8, R5 ;  /* 0x00000008ff0b7819 */ /* 0x000fc80000011605 */
[----:B------:R-:W-:Y:S01]  /*63e0*/  PRMT R12, R12, 0x5410, R11 ;  /* 0x000054100c0c7816 */ /* 0x000fe2000000000b */
[----:B------:R-:W-:Y:S01]  /*63f0*/  FFMA.FTZ R11, R94, UR35, -R20 ;  /* 0x000000235e0b7c23 */ /* 0x000fe20008010814 */
[----:B------:R-:W-:Y:S02]  /*6400*/  SHF.R.U32.HI R10, RZ, 0x18, R10 ;  /* 0x00000018ff0a7819 */ /* 0x000fe4000001160a */
[----:B---3--:R-:W-:Y:S01]  /*6410*/  LOP3.LUT R8, R9, 0xff, RZ, 0xc0, !PT ;  /* 0x000000ff09087812 */ /* 0x008fe200078ec0ff */
[----:B------:R1:W-:Y:S03]  /*6420*/  MUFU.EX2 R242, R11 ;  /* 0x0000000b00f27308 */ /* 0x0003e60000000800 */
[----:B------:R-:W-:Y:S01]  /*6430*/  PRMT R9, R8, 0x5410, R10 ;  /* 0x0000541008097816 */ /* 0x000fe2000000000a */
[----:B-1----:R-:W-:Y:S01]  /*6440*/  FFMA.FTZ R11, R102, UR35, -R20 ;  /* 0x00000023660b7c23 */ /* 0x002fe20008010814 */
[----:B------:R-:W-:-:S03]  /*6450*/  IMAD.MOV.U32 R102, RZ, RZ, R40 ;  /* 0x000000ffff667224 */ /* 0x000fc600078e0028 */
[----:B------:R-:W-:Y:S01]  /*6460*/  MUFU.EX2 R224, R11 ;  /* 0x0000000b00e07308 */ /* 0x000fe20000000800 */
[--C-:B------:R-:W-:Y:S01]  /*6470*/  HSET2.LE.AND R8, R12, R100.reuse, PT ;  /* 0x000000640c087233 */ /* 0x100fe20003803000 */
[----:B------:R-:W-:Y:S01]  /*6480*/  UIADD3 UR4, UR10, 0x1, URZ ;  /* 0x000000010a047890 */ /* 0x000fe2000fffe03f */
[----:B------:R-:W-:Y:S02]  /*6490*/  HSET2.LE.AND R12, R9, R100, PT ;  /* 0x00000064090c7233 */ /* 0x000fe40003803000 */
[----:B------:R-:W-:-:S04]  /*64a0*/  F2FP.F16.F32.PACK_AB R9, R230, R223 ;  /* 0x000000dfe609723e */ /* 0x000fc800000000ff */
[----:B------:R-:W-:Y:S02]  /*64b0*/  LOP3.LUT R8, R8, R9, RZ, 0xc0, !PT ;  /* 0x0000000908087212 */ /* 0x000fe400078ec0ff */
[----:B--2---:R-:W-:-:S04]  /*64c0*/  F2FP.F16.F32.PACK_AB R2, R135, R116 ;  /* 0x000000748702723e */ /* 0x004fc800000000ff */
[----:B------:R-:W-:Y:S01]  /*64d0*/  LOP3.LUT R5, R0, R2, RZ, 0xc0, !PT ;  /* 0x0000000200057212 */ /* 0x000fe200078ec0ff */
[----:B------:R-:W-:Y:S01]  /*64e0*/  FFMA.FTZ R2, R93, UR35, -R20 ;  /* 0x000000235d027c23 */ /* 0x000fe20008010814 */
[----:B------:R-:W-:-:S03]  /*64f0*/  HSET2.LE.AND R0, R13, R100, PT ;  /* 0x000000640d007233 */ /* 0x000fc60003803000 */
[----:B------:R1:W2:Y:S02]  /*6500*/  MUFU.EX2 R237, R2 ;  /* 0x0000000200ed7308 */ /* 0x0002a40000000800 */
[C---:B------:R-:W-:Y:S06]  /*6510*/  HMMA.16816.F32 R32, R4.reuse, R48, RZ ;  /* 0x000000300420723c */ /* 0x040fec00000018ff */
[----:B------:R-:W-:Y:S01]  /*6520*/  HMMA.16816.F32 R28, R4, R52, RZ ;  /* 0x00000034041c723c */ /* 0x000fe200000018ff */
[----:B-1----:R-:W-:-:S04]  /*6530*/  F2FP.F16.F32.PACK_AB R2, R221, R222 ;  /* 0x000000dedd02723e */ /* 0x002fc800000000ff */
[----:B------:R-:W-:Y:S02]  /*6540*/  LOP3.LUT R10, R0, R2, RZ, 0xc0, !PT ;  /* 0x00000002000a7212 */ /* 0x000fe400078ec0ff */
[--C-:B------:R-:W-:Y:S02]  /*6550*/  HSET2.LE.AND R0, R15, R100.reuse, PT ;  /* 0x000000640f007233 */ /* 0x100fe40003803000 */
[----:B----4-:R-:W-:Y:S01]  /*6560*/  F2FP.F16.F32.PACK_AB R2, R245, R244 ;  /* 0x000000f4f502723e */ /* 0x010fe200000000ff */
[C---:B------:R-:W-:Y:S03]  /*6570*/  HMMA.16816.F32 R40, R4.reuse, R50, RZ ;  /* 0x000000320428723c */ /* 0x040fe600000018ff */
[----:B------:R-:W-:Y:S01]  /*6580*/  LOP3.LUT R11, R0, R2, RZ, 0xc0, !PT ;  /* 0x00000002000b7212 */ /* 0x000fe200078ec0ff */
[----:B------:R-:W-:Y:S02]  /*6590*/  FFMA.FTZ R2, R98, UR35, -R3 ;  /* 0x0000002362027c23 */ /* 0x000fe40008010803 */
[----:B------:R-:W-:Y:S01]  /*65a0*/  HMMA.16816.F32 R24, R4, R54, RZ ;  /* 0x000000360418723c */ /* 0x000fe200000018ff */
[--C-:B------:R-:W-:Y:S01]  /*65b0*/  HSET2.LE.AND R0, R47, R100.reuse, PT ;  /* 0x000000642f007233 */ /* 0x100fe20003803000 */
[----:B------:R1:W-:Y:S05]  /*65c0*/  MUFU.EX2 R225, R2 ;  /* 0x0000000200e17308 */ /* 0x0003ea0000000800 */
[----:B------:R-:W-:-:S02]  /*65d0*/  HSET2.LE.AND R7, R17, R100, PT ;  /* 0x0000006411077233 */ /* 0x000fc40003803000 */
[----:B--2---:R-:W-:Y:S02]  /*65e0*/  F2FP.F16.F32.PACK_AB R4, R242, R237 ;  /* 0x000000edf204723e */ /* 0x004fe400000000ff */
[----:B------:R-:W-:Y:S02]  /*65f0*/  F2FP.F16.F32.PACK_AB R13, R231, R220 ;  /* 0x000000dce70d723e */ /* 0x000fe400000000ff */
[----:B------:R-:W-:Y:S01]  /*6600*/  LOP3.LUT R7, R7, R4, RZ, 0xc0, !PT ;  /* 0x0000000407077212 */ /* 0x000fe200078ec0ff */
[----:B------:R-:W-:Y:S01]  /*6610*/  FFMA.FTZ R4, R95, UR35, -R3 ;  /* 0x000000235f047c23 */ /* 0x000fe20008010803 */
[----:B-1----:R-:W-:-:S04]  /*6620*/  F2FP.F16.F32.PACK_AB R2, R239, R243 ;  /* 0x000000f3ef02723e */ /* 0x002fc800000000ff */
[----:B------:R-:W-:Y:S02]  /*6630*/  LOP3.LUT R6, R0, R2, RZ, 0xc0, !PT ;  /* 0x0000000200067212 */ /* 0x000fe400078ec0ff */
[----:B------:R-:W-:Y:S02]  /*6640*/  HSET2.LE.AND R0, R45, R100, PT ;  /* 0x000000642d007233 */ /* 0x000fe40003803000 */
[----:B------:R-:W-:Y:S01]  /*6650*/  F2FP.F16.F32.PACK_AB R2, R102, R235 ;  /* 0x000000eb6602723e */ /* 0x000fe200000000ff */
[----:B------:R1:W-:Y:S01]  /*6660*/  MUFU.EX2 R232, R4 ;  /* 0x0000000400e87308 */ /* 0x0003e20000000800 */
[----:B------:R-:W-:Y:S01]  /*6670*/  LOP3.LUT R9, R12, R13, RZ, 0xc0, !PT ;  /* 0x0000000d0c097212 */ /* 0x000fe200078ec0ff */
[----:B------:R-:W-:Y:S01]  /*6680*/  FFMA.FTZ R5, R99, UR35, -R3 ;  /* 0x0000002363057c23 */ /* 0x000fe20008010803 */
[----:B------:R-:W-:-:S05]  /*6690*/  F2FP.F16.F32.PACK_AB R12, R224, R229 ;  /* 0x000000e5e00c723e */ /* 0x000fca00000000ff */
[----:B------:R-:W-:Y:S01]  /*66a0*/  HMMA.16816.F32 R76, R8, R60, R32 ;  /* 0x0000003c084c723c */ /* 0x000fe20000001820 */
[----:B-1----:R-:W-:Y:S01]  /*66b0*/  LOP3.LUT R4, R0, R2, RZ, 0xc0, !PT ;  /* 0x0000000200047212 */ /* 0x002fe200078ec0ff */
[----:B------:R-:W-:-:S04]  /*66c0*/  IMAD.U32 R2, RZ, RZ, UR4 ;  /* 0x00000004ff027e24 */ /* 0x000fc8000f8e00ff */
[----:B------:R-:W-:Y:S01]  /*66d0*/  HMMA.16816.F32 R88, R8, R64, R28 ;  /* 0x000000400858723c */ /* 0x000fe2000000181c */
[----:B------:R-:W-:Y:S02]  /*66e0*/  LOP3.LUT R0, R22, 0xffff, RZ, 0xc0, !PT ;  /* 0x0000ffff16007812 */ /* 0x000fe400078ec0ff */
[----:B------:R-:W-:-:S03]  /*66f0*/  LOP3.LUT R2, R101, UR33, R2, 0x96, !PT ;  /* 0x0000002165027c12 */ /* 0x000fc6000f8e9602 */
[----:B------:R-:W-:Y:S01]  /*6700*/  HMMA.16816.F32 R92, R8, R62, R40 ;  /* 0x0000003e085c723c */ /* 0x000fe20000001828 */
[----:B------:R1:W-:Y:S01]  /*6710*/  MUFU.EX2 R227, R5 ;  /* 0x0000000500e37308 */ /* 0x0003e20000000800 */
[----:B------:R-:W-:-:S04]  /*6720*/  SHF.R.U32.HI R0, RZ, 0x8, R0 ;  /* 0x00000008ff007819 */ /* 0x000fc80000011600 */
[----:B------:R-:W-:Y:S07]  /*6730*/  HMMA.16816.F32 R84, R8, R66, R24 ;  /* 0x000000420854723c */ /* 0x000fee0000001818 */
[--C-:B------:R-:W-:Y:S01]  /*6740*/  SHF.R.U32.HI R9, RZ, 0x10, R22.reuse ;  /* 0x00000010ff097819 */ /* 0x100fe20000011616 */
[----:B------:R-:W-:Y:S01]  /*6750*/  IMAD.WIDE.U32 R24, R2, -0x326172a9, RZ ;  /* 0xcd9e8d5702187825 */ /* 0x000fe200078e00ff */
[----:B------:R-:W-:Y:S02]  /*6760*/  LOP3.LUT R11, R22, 0xff, RZ, 0xc0, !PT ;  /* 0x000000ff160b7812 */ /* 0x000fe400078ec0ff */
[----:B------:R-:W-:-:S02]  /*6770*/  SHF.R.U32.HI R8, RZ, 0x18, R22 ;  /* 0x00000018ff087819 */ /* 0x000fc40000011616 */
[----:B-1----:R-:W-:Y:S02]  /*6780*/  HSET2.LE.AND R5, R16, R100, PT ;  /* 0x0000006410057233 */ /* 0x002fe40003803000 */
[----:B------:R-:W-:Y:S02]  /*6790*/  LOP3.LUT R2, R9, 0xff, RZ, 0xc0, !PT ;  /* 0x000000ff09027812 */ /* 0x000fe400078ec0ff */
[----:B------:R-:W-:Y:S02]  /*67a0*/  PRMT R17, R11, 0x5410, R0 ;  /* 0x000054100b117816 */ /* 0x000fe40000000000 */
[----:B------:R-:W-:Y:S01]  /*67b0*/  LOP3.LUT R5, R5, R12, RZ, 0xc0, !PT ;  /* 0x0000000c05057212 */ /* 0x000fe200078ec0ff */
[----:B------:R-:W-:Y:S01]  /*67c0*/  FFMA.FTZ R12, R97, UR35, -R3 ;  /* 0x00000023610c7c23 */ /* 0x000fe20008010803 */
[----:B------:R-:W-:Y:S01]  /*67d0*/  PRMT R11, R2, 0x5410, R8 ;  /* 0x00005410020b7816 */ /* 0x000fe20000000008 */
[----:B------:R-:W-:Y:S01]  /*67e0*/  FFMA.FTZ R10, R109, UR35, -R20 ;  /* 0x000000236d0a7c23 */ /* 0x000fe20008010814 */
[----:B------:R-:W-:-:S02]  /*67f0*/  LOP3.LUT R2, R59, UR19, R24, 0x96, !PT ;  /* 0x000000133b027c12 */ /* 0x000fc4000f8e9618 */
[----:B------:R-:W-:Y:S01]  /*6800*/  LOP3.LUT R0, R25, UR21, R46, 0x96, !PT ;  /* 0x0000001519007c12 */ /* 0x000fe2000f8e962e */
[----:B------:R1:W2:Y:S04]  /*6810*/  MUFU.EX2 R21, R12 ;  /* 0x0000000c00157308 */ /* 0x0002a80000000800 */
[----:B------:R-:W-:Y:S01]  /*6820*/  IMAD.WIDE.U32 R8, R0, -0x2daee0ad, RZ ;  /* 0xd2511f5300087825 */ /* 0x000fe200078e00ff */
[----:B------:R-:W-:-:S03]  /*6830*/  LOP3.LUT R0, R44, 0xffff, RZ, 0xc0, !PT ;  /* 0x0000ffff2c007812 */ /* 0x000fc600078ec0ff */
[----:B------:R3:W-:Y:S01]  /*6840*/  MUFU.EX2 R226, R10 ;  /* 0x0000000a00e27308 */ /* 0x0007e20000000800 */
[----:B------:R-:W-:Y:S01]  /*6850*/  SHF.R.U32.HI R0, RZ, 0x8, R0 ;  /* 0x00000008ff007819 */ /* 0x000fe20000011600 */
[----:B-1----:R-:W-:-:S04]  /*6860*/  IMAD.WIDE.U32 R12, R2, -0x2daee0ad, RZ ;  /* 0xd2511f53020c7825 */ /* 0x002fc800078e00ff */
[--C-:B------:R-:W-:Y:S01]  /*6870*/  FFMA.FTZ R2, R104, UR35, -R20.reuse ;  /* 0x0000002368027c23 */ /* 0x100fe20008010814 */
[----:B---3--:R-:W-:-:S03]  /*6880*/  FFMA.FTZ R10, R103, UR35, -R20 ;  /* 0x00000023670a7c23 */ /* 0x008fc60008010814 */
[----:B------:R1:W-:Y:S01]  /*6890*/  MUFU.EX2 R233, R2 ;  /* 0x0000000200e97308 */ /* 0x0003e20000000800 */
[----:B------:R-:W-:Y:S02]  /*68a0*/  LOP3.LUT R9, R9, UR18, R70, 0x96, !PT ;  /* 0x0000001209097c12 */ /* 0x000fe4000f8e9646 */
[----:B------:R-:W-:-:S05]  /*68b0*/  LOP3.LUT R8, R13, UR16, R8, 0x96, !PT ;  /* 0x000000100d087c12 */ /* 0x000fca000f8e9608 */
[----:B------:R3:W4:Y:S01]  /*68c0*/  MUFU.EX2 R234, R10 ;  /* 0x0000000a00ea7308 */ /* 0x0007220000000800 */
[----:B------:R-:W-:Y:S01]  /*68d0*/  HMMA.16816.F32 R40, R4, R48, RZ ;  /* 0x000000300428723c */ /* 0x000fe200000018ff */
[----:B-1----:R-:W-:-:S05]  /*68e0*/  FFMA.FTZ R2, R113, UR35, -R20 ;  /* 0x0000002371027c23 */ /* 0x002fca0008010814 */
[----:B------:R-:W-:Y:S01]  /*68f0*/  HMMA.16816.F32 R48, R4, R50, RZ ;  /* 0x000000320430723c */ /* 0x000fe200000018ff */
[----:B------:R1:W4:Y:S01]  /*6900*/  MUFU.EX2 R228, R2 ;  /* 0x0000000200e47308 */ /* 0x0003220000000800 */
[----:B---3--:R-:W-:-:S04]  /*6910*/  LOP3.LUT R10, R44, 0xff, RZ, 0xc0, !PT ;  /* 0x000000ff2c0a7812 */ /* 0x008fc800078ec0ff */
[----:B------:R-:W-:Y:S01]  /*6920*/  HMMA.16816.F32 R32, R4, R52, RZ ;  /* 0x000000340420723c */ /* 0x000fe200000018ff */
[----:B------:R-:W-:Y:S02]  /*6930*/  PRMT R16, R10, 0x5410, R0 ;  /* 0x000054100a107816 */ /* 0x000fe40000000000 */
[----:B------:R-:W-:-:S03]  /*6940*/  SHF.R.U32.HI R0, RZ, 0x10, R44 ;  /* 0x00000010ff007819 */ /* 0x000fc6000001162c */
[----:B------:R-:W-:Y:S01]  /*6950*/  HMMA.16816.F32 R28, R4, R54, RZ ;  /* 0x00000036041c723c */ /* 0x000fe200000018ff */
[----:B------:R-:W-:Y:S01]  /*6960*/  IMAD.WIDE.U32 R14, R8, -0x326172a9, RZ ;  /* 0xcd9e8d57080e7825 */ /* 0x000fe200078e00ff */
[----:B------:R-:W-:-:S03]  /*6970*/  LOP3.LUT R0, R0, 0xff, RZ, 0xc0, !PT ;  /* 0x000000ff00007812 */ /* 0x000fc600078ec0ff */
[----:B-1----:R-:W-:Y:S02]  /*6980*/  FFMA.FTZ R2, R108, UR35, -R19 ;  /* 0x000000236c027c23 */ /* 0x002fe40008010813 */
[----:B------:R-:W-:Y:S01]  /*6990*/  IMAD.WIDE.U32 R4, R9, -0x326172a9, RZ ;  /* 0xcd9e8d5709047825 */ /* 0x000fe200078e00ff */
[----:B------:R-:W-:-:S03]  /*69a0*/  SHF.R.U32.HI R6, RZ, 0x18, R44 ;  /* 0x00000018ff067819 */ /* 0x000fc6000001162c */
[----:B--2---:R-:W-:Y:S01]  /*69b0*/  IMAD.MOV.U32 R108, RZ, RZ, R21 ;  /* 0x000000ffff6c7224 */ /* 0x004fe200078e0015 */
[----:B------:R-:W-:Y:S01]  /*69c0*/  LOP3.LUT R15, R15, UR15, R4, 0x96, !PT ;  /* 0x0000000f0f0f7c12 */ /* 0x000fe2000f8e9604 */
[----:B------:R1:W-:Y:S01]  /*69d0*/  MUFU.EX2 R197, R2 ;  /* 0x0000000200c57308 */ /* 0x0003e20000000800 */
[----:B------:R-:W-:Y:S02]  /*69e0*/  PRMT R7, R0, 0x5410, R6 ;  /* 0x0000541000077816 */ /* 0x000fe40000000006 */
[----:B------:R-:W-:Y:S02]  /*69f0*/  LOP3.LUT R13, R5, UR17, R58, 0x96, !PT ;  /* 0x00000011050d7c12 */ /* 0x000fe4000f8e963a */
[--C-:B------:R-:W-:Y:S02]  /*6a00*/  HSET2.LE.AND R0, R17, R100.reuse, PT ;  /* 0x0000006411007233 */ /* 0x100fe40003803000 */
[----:B------:R-:W-:Y:S02]  /*6a10*/  HSET2.LE.AND R4, R11, R100, PT ;  /* 0x000000640b047233 */ /* 0x000fe40003803000 */
[----:B----4-:R-:W-:-:S04]  /*6a20*/  F2FP.F16.F32.PACK_AB R5, R233, R234 ;  /* 0x000000eae905723e */ /* 0x010fc800000000ff */
[----:B------:R-:W-:Y:S02]  /*6a30*/  LOP3.LUT R11, R4, R5, RZ, 0xc0, !PT ;  /* 0x00000005040b7212 */ /* 0x000fe400078ec0ff */
[----:B-1----:R-:W-:Y:S02]  /*6a40*/  F2FP.F16.F32.PACK_AB R2, R108, R232 ;  /* 0x000000e86c02723e */ /* 0x002fe400000000ff */
[--C-:B------:R-:W-:Y:S02]  /*6a50*/  HSET2.LE.AND R4, R7, R100.reuse, PT ;  /* 0x0000006407047233 */ /* 0x100fe40003803000 */
[----:B------:R-:W-:Y:S02]  /*6a60*/  LOP3.LUT R10, R0, R2, RZ, 0xc0, !PT ;  /* 0x00000002000a7212 */ /* 0x000fe400078ec0ff */
[----:B------:R-:W-:Y:S02]  /*6a70*/  HSET2.LE.AND R0, R16, R100, PT ;  /* 0x0000006410007233 */ /* 0x000fe40003803000 */
[----:B------:R-:W-:-:S02]  /*6a80*/  F2FP.F16.F32.PACK_AB R2, R227, R225 ;  /* 0x000000e1e302723e */ /* 0x000fc400000000ff */
[----:B------:R-:W-:Y:S01]  /*6a90*/  F2FP.F16.F32.PACK_AB R5, R228, R226 ;  /* 0x000000e2e405723e */ /* 0x000fe200000000ff */
[----:B------:R-:W-:Y:S01]  /*6aa0*/  IMAD.WIDE.U32 R22, R15, -0x2daee0ad, RZ ;  /* 0xd2511f530f167825 */ /* 0x000fe200078e00ff */
[----:B------:R-:W-:-:S03]  /*6ab0*/  LOP3.LUT R8, R0, R2, RZ, 0xc0, !PT ;  /* 0x0000000200087212 */ /* 0x000fc600078ec0ff */
[----:B------:R-:W-:Y:S01]  /*6ac0*/  FFMA.FTZ R0, R106, UR35, -R19 ;  /* 0x000000236a007c23 */ /* 0x000fe20008010813 */
[----:B------:R-:W-:Y:S01]  /*6ad0*/  LOP3.LUT R9, R4, R5, RZ, 0xc0, !PT ;  /* 0x0000000504097212 */ /* 0x000fe200078ec0ff */
[----:B------:R-:W-:-:S04]  /*6ae0*/  IMAD.WIDE.U32 R4, R13, -0x2daee0ad, RZ ;  /* 0xd2511f530d047825 */ /* 0x000fc800078e00ff */
[----:B------:R-:W-:Y:S01]  /*6af0*/  FFMA.FTZ R6, R105, UR35, -R19 ;  /* 0x0000002369067c23 */ /* 0x000fe20008010813 */
[----:B------:R1:W-:Y:S01]  /*6b00*/  MUFU.EX2 R44, R0 ;  /* 0x00000000002c7308 */ /* 0x0003e20000000800 */
[----:B------:R-:W-:-:S07]  /*6b10*/  LOP3.LUT R2, R5, UR14, R12, 0x96, !PT ;  /* 0x0000000e05027c12 */ /* 0x000fce000f8e960c */
[----:B------:R2:W-:Y:S01]  /*6b20*/  MUFU.EX2 R21, R6 ;  /* 0x0000000600157308 */ /* 0x0005e20000000800 */
[----:B-1----:R-:W-:Y:S01]  /*6b30*/  LOP3.LUT R0, R23, UR12, R4, 0x96, !PT ;  /* 0x0000000c17007c12 */ /* 0x002fe2000f8e9604 */
[----:B------:R-:W-:Y:S01]  /*6b40*/  FFMA.FTZ R4, R110, UR35, -R18 ;  /* 0x000000236e047c23 */ /* 0x000fe20008010812 */
[----:B--2---:R-:W-:-:S05]  /*6b50*/  FFMA.FTZ R6, R107, UR35, -R19 ;  /* 0x000000236b067c23 */ /* 0x004fca0008010813 */
[----:B------:R1:W-:Y:S08]  /*6b60*/  MUFU.EX2 R104, R4 ;  /* 0x0000000400687308 */ /* 0x0003f00000000800 */
[----:B------:R2:W3:Y:S01]  /*6b70*/  MUFU.EX2 R45, R6 ;  /* 0x00000006002d7308 */ /* 0x0004e20000000800 */
[----:B-1----:R-:W-:-:S04]  /*6b80*/  IMAD.WIDE.U32 R4, R0, -0x326172a9, RZ ;  /* 0xcd9e8d5700047825 */ /* 0x002fc800078e00ff */
[----:B--2---:R-:W-:Y:S01]  /*6b90*/  IMAD.WIDE.U32 R6, R2, -0x326172a9, RZ ;  /* 0xcd9e8d5702067825 */ /* 0x004fe200078e00ff */
[----:B------:R-:W-:Y:S02]  /*6ba0*/  LOP3.LUT R2, R4, 0xffff, RZ, 0xc0, !PT ;  /* 0x0000ffff04027812 */ /* 0x000fe400078ec0ff */
[----:B------:R-:W-:Y:S01]  /*6bb0*/  LOP3.LUT R0, R5, UR22, R6, 0x96, !PT ;  /* 0x0000001605007c12 */ /* 0x000fe2000f8e9606 */
[--C-:B------:R-:W-:Y:S01]  /*6bc0*/  FFMA.FTZ R5, R112, UR35, -R18.reuse ;  /* 0x0000002370057c23 */ /* 0x100fe20008010812 */
[----:B------:R-:W-:Y:S01]  /*6bd0*/  FFMA.FTZ R12, R111, UR35, -R18 ;  /* 0x000000236f0c7c23 */ /* 0x000fe20008010812 */
[----:B------:R-:W-:Y:S02]  /*6be0*/  LOP3.LUT R6, R4, 0xff, RZ, 0xc0, !PT ;  /* 0x000000ff04067812 */ /* 0x000fe400078ec0ff */
[----:B------:R1:W-:Y:S01]  /*6bf0*/  MUFU.EX2 R252, R5 ;  /* 0x0000000500fc7308 */ /* 0x0003e20000000800 */
[----:B------:R-:W-:Y:S01]  /*6c00*/  SHF.R.U32.HI R2, RZ, 0x8, R2 ;  /* 0x00000008ff027819 */ /* 0x000fe20000011602 */
[----:B------:R-:W-:Y:S01]  /*6c10*/  IMAD.MOV.U32 R109, RZ, RZ, R72 ;  /* 0x000000ffff6d7224 */ /* 0x000fe200078e0048 */
[----:B------:R-:W-:Y:S01]  /*6c20*/  LOP3.LUT R16, R25, UR21, R218, 0x96, !PT ;  /* 0x0000001519107c12 */ /* 0x000fe2000f8e96da */
[----:B------:R-:W-:Y:S01]  /*6c30*/  HMMA.16816.F32 R72, R8, R60, R40 ;  /* 0x0000003c0848723c */ /* 0x000fe20000001828 */
[----:B------:R-:W-:-:S02]  /*6c40*/  LOP3.LUT R15, R57, UR19, R24, 0x96, !PT ;  /* 0x00000013390f7c12 */ /* 0x000fc4000f8e9618 */
[----:B------:R-:W-:Y:S01]  /*6c50*/  LDSM.16.MT88.4 R24, [R185+0x4800] ;  /* 0x00480000b918783b */ /* 0x000fe20000004200 */
[----:B------:R2:W4:Y:S02]  /*6c60*/  MUFU.EX2 R196, R12 ;  /* 0x0000000c00c47308 */ /* 0x0005240000000800 */
[----:B------:R-:W-:Y:S01]  /*6c70*/  HMMA.16816.F32 R80, R8, R64, R32 ;  /* 0x000000400850723c */ /* 0x000fe20000001820 */
[----:B------:R-:W-:Y:S01]  /*6c80*/  LOP3.LUT R40, R7, UR13, R14, 0x96, !PT ;  /* 0x0000000d07287c12 */ /* 0x000fe2000f8e960e */
[----:B------:R-:W4:Y:S01]  /*6c90*/  LDSM.16.MT88.4 R32, [R184+0x4800] ;  /* 0x00480000b820783b */ /* 0x000f220000004200 */
[----:B-1----:R-:W-:Y:S01]  /*6ca0*/  FFMA.FTZ R5, R114, UR35, -R18 ;  /* 0x0000002372057c23 */ /* 0x002fe20008010812 */
[----:B------:R-:W-:-:S03]  /*6cb0*/  SHF.R.U32.HI R7, RZ, 0x10, R4 ;  /* 0x00000010ff077819 */ /* 0x000fc60000011604 */
[----:B------:R1:W4:Y:S01]  /*6cc0*/  MUFU.EX2 R251, R5 ;  /* 0x0000000500fb7308 */ /* 0x0003220000000800 */
[----:B------:R-:W-:Y:S02]  /*6cd0*/  SHF.R.U32.HI R13, RZ, 0x18, R4 ;  /* 0x00000018ff0d7819 */ /* 0x000fe40000011604 */
[----:B--2---:R-:W-:Y:S02]  /*6ce0*/  PRMT R12, R6, 0x5410, R2 ;  /* 0x00005410060c7816 */ /* 0x004fe40000000002 */
[----:B------:R-:W-:Y:S02]  /*6cf0*/  LOP3.LUT R2, R0, 0xffff, RZ, 0xc0, !PT ;  /* 0x0000ffff00027812 */ /* 0x000fe400078ec0ff */
[----:B------:R-:W-:Y:S01]  /*6d00*/  SHF.R.U32.HI R4, RZ, 0x10, R0 ;  /* 0x00000010ff047819 */ /* 0x000fe20000011600 */
[----:B------:R-:W-:Y:S01]  /*6d10*/  HMMA.16816.F32 R60, R8, R62, R48 ;  /* 0x0000003e083c723c */ /* 0x000fe20000001830 */
[----:B------:R-:W-:Y:S02]  /*6d20*/  LOP3.LUT R7, R7, 0xff, RZ, 0xc0, !PT ;  /* 0x000000ff07077812 */ /* 0x000fe400078ec0ff */
[----:B------:R-:W-:-:S03]  /*6d30*/  SHF.R.U32.HI R6, RZ, 0x8, R2 ;  /* 0x00000008ff067819 */ /* 0x000fc60000011602 */
[----:B------:R-:W-:Y:S01]  /*6d40*/  HMMA.16816.F32 R64, R8, R66, R28 ;  /* 0x000000420840723c */ /* 0x000fe2000000181c */
[----:B------:R-:W-:Y:S02]  /*6d50*/  LOP3.LUT R4, R4, 0xff, RZ, 0xc0, !PT ;  /* 0x000000ff04047812 */ /* 0x000fe400078ec0ff */
[----:B---3--:R-:W-:-:S04]  /*6d60*/  F2FP.F16.F32.PACK_AB R2, R44, R45 ;  /* 0x0000002d2c02723e */ /* 0x008fc800000000ff */
[----:B------:R-:W-:Y:S02]  /*6d70*/  LOP3.LUT R8, R0, 0xff, RZ, 0xc0, !PT ;  /* 0x000000ff00087812 */ /* 0x000fe400078ec0ff */
[----:B------:R-:W-:Y:S02]  /*6d80*/  SHF.R.U32.HI R9, RZ, 0x18, R0 ;  /* 0x00000018ff097819 */ /* 0x000fe40000011600 */
[----:B------:R-:W-:Y:S02]  /*6d90*/  HSET2.LE.AND R0, R12, R100, PT ;  /* 0x000000640c007233 */ /* 0x000fe40003803000 */
[----:B-1----:R-:W-:Y:S02]  /*6da0*/  PRMT R5, R7, 0x5410, R13 ;  /* 0x0000541007057816 */ /* 0x002fe4000000000d */
[----:B------:R-:W-:Y:S02]  /*6db0*/  PRMT R8, R8, 0x5410, R6 ;  /* 0x0000541008087816 */ /* 0x000fe40000000006 */
[----:B------:R-:W-:-:S02]  /*6dc0*/  PRMT R7, R4, 0x5410, R9 ;  /* 0x0000541004077816 */ /* 0x000fc40000000009 */
[----:B------:R-:W-:Y:S01]  /*6dd0*/  LOP3.LUT R6, R0, R2, RZ, 0xc0, !PT ;  /* 0x0000000200067212 */ /* 0x000fe200078ec0ff */
[----:B------:R-:W-:Y:S01]  /*6de0*/  FFMA.FTZ R10, R120, UR35, -R3 ;  /* 0x00000023780a7c23 */ /* 0x000fe20008010803 */
[--C-:B------:R-:W-:Y:S02]  /*6df0*/  HSET2.LE.AND R0, R5, R100.reuse, PT ;  /* 0x0000006405007233 */ /* 0x100fe40003803000 */
[--C-:B------:R-:W-:Y:S02]  /*6e00*/  HSET2.LE.AND R4, R8, R100.reuse, PT ;  /* 0x0000006408047233 */ /* 0x100fe40003803000 */
[----:B------:R-:W-:Y:S02]  /*6e10*/  HSET2.LE.AND R8, R7, R100, PT ;  /* 0x0000006407087233 */ /* 0x000fe40003803000 */
[----:B------:R-:W-:Y:S02]  /*6e20*/  F2FP.F16.F32.PACK_AB R5, R21, R197 ;  /* 0x000000c51505723e */ /* 0x000fe400000000ff */
[----:B----4-:R-:W-:-:S02]  /*6e30*/  F2FP.F16.F32.PACK_AB R2, R252, R196 ;  /* 0x000000c4fc02723e */ /* 0x010fc400000000ff */
[----:B------:R-:W-:Y:S01]  /*6e40*/  F2FP.F16.F32.PACK_AB R9, R251, R104 ;  /* 0x00000068fb09723e */ /* 0x000fe200000000ff */
[----:B------:R1:W-:Y:S01]  /*6e50*/  MUFU.EX2 R250, R10 ;  /* 0x0000000a00fa7308 */ /* 0x0003e20000000800 */
[----:B------:R-:W-:Y:S02]  /*6e60*/  LOP3.LUT R4, R4, R5, RZ, 0xc0, !PT ;  /* 0x0000000504047212 */ /* 0x000fe400078ec0ff */
[----:B------:R-:W-:Y:S01]  /*6e70*/  LOP3.LUT R7, R0, R2, RZ, 0xc0, !PT ;  /* 0x0000000200077212 */ /* 0x000fe200078ec0ff */
[----:B------:R-:W-:Y:S01]  /*6e80*/  FFMA.FTZ R0, R119, UR35, -R3 ;  /* 0x0000002377007c23 */ /* 0x000fe20008010803 */
[----:B------:R-:W-:Y:S01]  /*6e90*/  LOP3.LUT R5, R8, R9, RZ, 0xc0, !PT ;  /* 0x0000000908057212 */ /* 0x000fe200078ec0ff */
[----:B------:R-:W-:Y:S01]  /*6ea0*/  IMAD.WIDE.U32 R8, R15, -0x2daee0ad, RZ ;  /* 0xd2511f530f087825 */ /* 0x000fe200078e00ff */
[----:B------:R-:W-:Y:S01]  /*6eb0*/  UIADD3 UR4, UR10, 0x2, URZ ;  /* 0x000000020a047890 */ /* 0x000fe2000fffe03f */
[----:B------:R2:W-:Y:S01]  /*6ec0*/  MUFU.EX2 R249, R0 ;  /* 0x0000000000f97308 */ /* 0x0005e20000000800 */
[----:B------:R-:W-:Y:S01]  /*6ed0*/  UIADD3 UR10, UR10, 0x3, URZ ;  /* 0x000000030a0a7890 */ /* 0x000fe2000fffe03f */
[----:B-1----:R-:W-:-:S05]  /*6ee0*/  IMAD.WIDE.U32 R10, R16, -0x2daee0ad, RZ ;  /* 0xd2511f53100a7825 */ /* 0x002fca00078e00ff */
[----:B------:R-:W-:Y:S01]  /*6ef0*/  LOP3.LUT R2, R11, UR18, R68, 0x96, !PT ;  /* 0x000000120b027c12 */ /* 0x000fe2000f8e9644 */
[----:B------:R-:W-:Y:S01]  /*6f00*/  FFMA.FTZ R11, R115, UR35, -R3 ;  /* 0x00000023730b7c23 */ /* 0x000fe20008010803 */
[----:B--2---:R-:W-:Y:S01]  /*6f10*/  LOP3.LUT R0, R9, UR16, R10, 0x96, !PT ;  /* 0x0000001009007c12 */ /* 0x004fe2000f8e960a */
[----:B------:R-:W-:Y:S02]  /*6f20*/  IMAD.U32 R9, RZ, RZ, UR10 ;  /* 0x0000000aff097e24 */ /* 0x000fe4000f8e00ff */
[----:B------:R1:W-:Y:S01]  /*6f30*/  MUFU.EX2 R248, R11 ;  /* 0x0000000b00f87308 */ /* 0x0003e20000000800 */
[----:B------:R-:W-:-:S04]  /*6f40*/  IMAD.WIDE.U32 R12, R2, -0x326172a9, RZ ;  /* 0xcd9e8d57020c7825 */ /* 0x000fc800078e00ff */
[----:B------:R-:W-:Y:S01]  /*6f50*/  FFMA.FTZ R2, R117, UR35, -R3 ;  /* 0x0000002375027c23 */ /* 0x000fe20008010803 */
[----:B------:R-:W-:Y:S02]  /*6f60*/  LOP3.LUT R14, R101, UR33, R9, 0x96, !PT ;  /* 0x00000021650e7c12 */ /* 0x000fe4000f8e9609 */
[----:B------:R-:W-:Y:S01]  /*6f70*/  LOP3.LUT R9, R13, UR17, R56, 0x96, !PT ;  /* 0x000000110d097c12 */ /* 0x000fe2000f8e9638 */
[----:B------:R2:W-:Y:S01]  /*6f80*/  MUFU.EX2 R247, R2 ;  /* 0x0000000200f77308 */ /* 0x0005e20000000800 */
[----:B-1----:R-:W-:Y:S01]  /*6f90*/  IMAD.WIDE.U32 R10, R0, -0x326172a9, RZ ;  /* 0xcd9e8d57000a7825 */ /* 0x002fe200078e00ff */
[----:B------:R-:W-:Y:S03]  /*6fa0*/  HMMA.16816.F32 R76, R4, R32, R76 ;  /* 0x00000020044c723c */ /* 0x000fe6000000184c */
[----:B------:R-:W-:Y:S01]  /*6fb0*/  FFMA.FTZ R0, R118, UR35, -R3 ;  /* 0x0000002376007c23 */ /* 0x000fe20008010803 */
[----:B--2---:R-:W-:-:S02]  /*6fc0*/  LOP3.LUT R2, R11, UR15, R12, 0x96, !PT ;  /* 0x0000000f0b027c12 */ /* 0x004fc4000f8e960c */
[----:B------:R-:W-:Y:S01]  /*6fd0*/  HMMA.16816.F32 R96, R4, R24, R88 ;  /* 0x000000180460723c */ /* 0x000fe20000001858 */
[----:B------:R-:W-:Y:S02]  /*6fe0*/  IMAD.U32 R15, RZ, RZ, UR4 ;  /* 0x00000004ff0f7e24 */ /* 0x000fe4000f8e00ff */
[----:B------:R-:W-:-:S03]  /*6ff0*/  IMAD.WIDE.U32 R16, R2, -0x2daee0ad, RZ ;  /* 0xd2511f5302107825 */ /* 0x000fc600078e00ff */
[C---:B------:R-:W-:Y:S01]  /*7000*/  HMMA.16816.F32 R52, R4.reuse, R34, R92 ;  /* 0x000000220434723c */ /* 0x040fe2000000185c */
[----:B------:R1:W-:Y:S05]  /*7010*/  MUFU.EX2 R246, R0 ;  /* 0x0000000000f67308 */ /* 0x0003ea0000000800 */
[----:B------:R-:W-:Y:S07]  /*7020*/  HMMA.16816.F32 R84, R4, R26, R84 ;  /* 0x0000001a0454723c */ /* 0x000fee0000001854 */
[----:B------:R-:W-:Y:S01]  /*7030*/  IMAD.WIDE.U32 R4, R9, -0x2daee0ad, RZ ;  /* 0xd2511f5309047825 */ /* 0x000fe200078e00ff */
[----:B------:R-:W-:-:S02]  /*7040*/  LOP3.LUT R15, R101, UR33, R15, 0x96, !PT ;  /* 0x00000021650f7c12 */ /* 0x000fc4000f8e960f */
[----:B-1----:R-:W-:Y:S01]  /*7050*/  LOP3.LUT R0, R17, UR12, R4, 0x96, !PT ;  /* 0x0000000c11007c12 */ /* 0x002fe2000f8e9604 */
[----:B------:R-:W-:Y:S01]  /*7060*/  FFMA.FTZ R4, R128, UR35, -R20 ;  /* 0x0000002380047c23 */ /* 0x000fe20008010814 */
[----:B------:R-:W-:Y:S01]  /*7070*/  LOP3.LUT R2, R5, UR14, R8, 0x96, !PT ;  /* 0x0000000e05027c12 */ /* 0x000fe2000f8e9608 */
[----:B------:R-:W-:Y:S02]  /*7080*/  IMAD.MOV.U32 R94, RZ, RZ, R244 ;  /* 0x000000ffff5e7224 */ /* 0x000fe400078e00f4 */
[----:B------:R1:W-:Y:S02]  /*7090*/  MUFU.EX2 R244, R4 ;  /* 0x0000000400f47308 */ /* 0x0003e40000000800 */
[----:B------:R-:W-:-:S04]  /*70a0*/  IMAD.WIDE.U32 R6, R2, -0x326172a9, RZ ;  /* 0xcd9e8d5702067825 */ /* 0x000fc800078e00ff */
[----:B------:R-:W-:-:S04]  /*70b0*/  IMAD.WIDE.U32 R12, R15, -0x326172a9, RZ ;  /* 0xcd9e8d570f0c7825 */ /* 0x000fc800078e00ff */
[----:B------:R-:W-:Y:S01]  /*70c0*/  FFMA.FTZ R8, R131, UR35, -R20 ;  /* 0x0000002383087c23 */ /* 0x000fe20008010814 */
[----:B------:R-:W-:Y:S02]  /*70d0*/  IMAD.MOV.U32 R118, RZ, RZ, R21 ;  /* 0x000000ffff767224 */ /* 0x000fe400078e0015 */
[----:B-1----:R-:W-:Y:S01]  /*70e0*/  IMAD.WIDE.U32 R4, R0, -0x326172a9, RZ ;  /* 0xcd9e8d5700047825 */ /* 0x002fe200078e00ff */
[C---:B------:R-:W-:Y:S02]  /*70f0*/  LOP3.LUT R21, R13.reuse, UR21, R218, 0x96, !PT ;  /* 0x000000150d157c12 */ /* 0x040fe4000f8e96da */
[----:B------:R-:W-:Y:S02]  /*7100*/  LOP3.LUT R43, R13, UR21, R46, 0x96, !PT ;  /* 0x000000150d2b7c12 */ /* 0x000fe4000f8e962e */
[----:B------:R-:W-:Y:S02]  /*7110*/  LOP3.LUT R0, R5, UR22, R6, 0x96, !PT ;  /* 0x0000001605007c12 */ /* 0x000fe4000f8e9606 */
[----:B------:R-:W-:-:S02]  /*7120*/  LOP3.LUT R2, R4, 0xffff, RZ, 0xc0, !PT ;  /* 0x0000ffff04027812 */ /* 0x000fc400078ec0ff */
[----:B------:R-:W-:Y:S02]  /*7130*/  SHF.R.U32.HI R5, RZ, 0x10, R4 ;  /* 0x00000010ff057819 */ /* 0x000fe40000011604 */
[----:B------:R-:W-:Y:S02]  /*7140*/  LOP3.LUT R13, R7, UR13, R10, 0x96, !PT ;  /* 0x0000000d070d7c12 */ /* 0x000fe4000f8e960a */
[----:B------:R-:W-:Y:S02]  /*7150*/  LOP3.LUT R7, R4, 0xff, RZ, 0xc0, !PT ;  /* 0x000000ff04077812 */ /* 0x000fe400078ec0ff */
[----:B------:R-:W-:Y:S02]  /*7160*/  SHF.R.U32.HI R2, RZ, 0x8, R2 ;  /* 0x00000008ff027819 */ /* 0x000fe40000011602 */
[----:B------:R-:W-:Y:S02]  /*7170*/  SHF.R.U32.HI R6, RZ, 0x18, R4 ;  /* 0x00000018ff067819 */ /* 0x000fe40000011604 */
[----:B------:R-:W-:Y:S01]  /*7180*/  LOP3.LUT R5, R5, 0xff, RZ, 0xc0, !PT ;  /* 0x000000ff05057812 */ /* 0x000fe200078ec0ff */
[----:B------:R-:W-:-:S02]  /*7190*/  IMAD.MOV.U32 R93, RZ, RZ, R243 ;  /* 0x000000ffff5d7224 */ /* 0x000fc400078e00f3 */
[----:B------:R-:W-:Y:S01]  /*71a0*/  FFMA.FTZ R4, R126, UR35, -R20 ;  /* 0x000000237e047c23 */ /* 0x000fe20008010814 */
[----:B------:R-:W1:Y:S01]  /*71b0*/  MUFU.EX2 R243, R8 ;  /* 0x0000000800f37308 */ /* 0x000e620000000800 */
[----:B------:R-:W-:Y:S02]  /*71c0*/  PRMT R11, R7, 0x5410, R2 ;  /* 0x00005410070b7816 */ /* 0x000fe40000000002 */
[----:B------:R-:W-:Y:S02]  /*71d0*/  PRMT R10, R5, 0x5410, R6 ;  /* 0x00005410050a7816 */ /* 0x000fe40000000006 */
[C---:B------:R-:W-:Y:S01]  /*71e0*/  LOP3.LUT R2, R0.reuse, 0xffff, RZ, 0xc0, !PT ;  /* 0x0000ffff00027812 */ /* 0x040fe200078ec0ff */
[----:B------:R-:W-:Y:S01]  /*71f0*/  IMAD.MOV.U32 R95, RZ, RZ, R245 ;  /* 0x000000ffff5f7224 */ /* 0x000fe200078e00f5 */
[----:B------:R-:W-:Y:S01]  /*7200*/  SHF.R.U32.HI R5, RZ, 0x10, R0 ;  /* 0x00000010ff057819 */ /* 0x000fe20000011600 */
[----:B------:R2:W-:Y:S01]  /*7210*/  MUFU.EX2 R245, R4 ;  /* 0x0000000400f57308 */ /* 0x0005e20000000800 */
[----:B------:R-:W-:-:S02]  /*7220*/  LOP3.LUT R7, R0, 0xff, RZ, 0xc0, !PT ;  /* 0x000000ff00077812 */ /* 0x000fc400078ec0ff */
[----:B------:R-:W-:Y:S02]  /*7230*/  SHF.R.U32.HI R6, RZ, 0x18, R0 ;  /* 0x00000018ff067819 */ /* 0x000fe40000011600 */
[----:B------:R-:W-:Y:S02]  /*7240*/  SHF.R.U32.HI R0, RZ, 0x8, R2 ;  /* 0x00000008ff007819 */ /* 0x000fe40000011602 */
[----:B------:R-:W-:Y:S01]  /*7250*/  LOP3.LUT R2, R5, 0xff, RZ, 0xc0, !PT ;  /* 0x000000ff05027812 */ /* 0x000fe200078ec0ff */
[----:B------:R-:W-:Y:S01]  /*7260*/  IMAD.MOV.U32 R128, RZ, RZ, R242 ;  /* 0x000000ffff807224 */ /* 0x000fe200078e00f2 */
[----:B------:R-:W-:Y:S02]  /*7270*/  PRMT R0, R7, 0x5410, R0 ;  /* 0x0000541007007816 */ /* 0x000fe40000000000 */
[----:B------:R-:W-:Y:S01]  /*7280*/  PRMT R2, R2, 0x5410, R6 ;  /* 0x0000541002027816 */ /* 0x000fe20000000006 */
[----:B--2---:R-:W-:-:S04]  /*7290*/  FFMA.FTZ R4, R125, UR35, -R20 ;  /* 0x000000237d047c23 */ /* 0x004fc80008010814 */
[----:B------:R2:W3:Y:S01]  /*72a0*/  MUFU.EX2 R242, R4 ;  /* 0x0000000400f27308 */ /* 0x0004e20000000800 */
[----:B------:R-:W-:Y:S01]  /*72b0*/  IMAD.MOV.U32 R219, RZ, RZ, R241 ;  /* 0x000000ffffdb7224 */ /* 0x000fe200078e00f1 */
[----:B------:R-:W-:Y:S02]  /*72c0*/  HSET2.LE.AND R0, R0, R100, PT ;  /* 0x0000006400007233 */ /* 0x000fe40003803000 */
[----:B-1----:R-:W-:Y:S01]  /*72d0*/  F2FP.F16.F32.PACK_AB R5, R243, R244 ;  /* 0x000000f4f305723e */ /* 0x002fe200000000ff */
[--C-:B------:R-:W-:Y:S01]  /*72e0*/  FFMA.FTZ R6, R121, UR35, -R19.reuse ;  /* 0x0000002379067c23 */ /* 0x100fe20008010813 */
[----:B--2---:R-:W-:-:S04]  /*72f0*/  FFMA.FTZ R4, R124, UR35, -R19 ;  /* 0x000000237c047c23 */ /* 0x004fc80008010813 */
[----:B------:R1:W-:Y:S01]  /*7300*/  MUFU.EX2 R241, R4 ;  /* 0x0000000400f17308 */ /* 0x0003e20000000800 */
[----:B------:R-:W-:-:S04]  /*7310*/  IMAD.WIDE.U32 R14, R14, -0x326172a9, RZ ;  /* 0xcd9e8d570e0e7825 */ /* 0x000fc800078e00ff */
[----:B------:R-:W-:Y:S02]  /*7320*/  IMAD.MOV.U32 R101, RZ, RZ, R240 ;  /* 0x000000ffff657224 */ /* 0x000fe400078e00f0 */
[----:B------:R-:W-:Y:S01]  /*7330*/  IMAD.MOV.U32 R107, RZ, RZ, R239 ;  /* 0x000000ffff6b7224 */ /* 0x000fe200078e00ef */
[----:B-1----:R-:W-:Y:S02]  /*7340*/  HSET2.LE.AND R4, R2, R100, PT ;  /* 0x0000006402047233 */ /* 0x002fe40003803000 */
[----:B------:R-:W-:-:S03]  /*7350*/  F2FP.F16.F32.PACK_AB R2, R249, R250 ;  /* 0x000000faf902723e */ /* 0x000fc600000000ff */
[----:B------:R-:W-:Y:S02]  /*7360*/  LOP3.LUT R9, R4, R5, RZ, 0xc0, !PT ;  /* 0x0000000504097212 */ /* 0x000fe400078ec0ff */
[----:B------:R-:W-:Y:S01]  /*7370*/  LOP3.LUT R8, R0, R2, RZ, 0xc0, !PT ;  /* 0x0000000200087212 */ /* 0x000fe200078ec0ff */
[--C-:B------:R-:W-:Y:S01]  /*7380*/  FFMA.FTZ R5, R123, UR35, -R19.reuse ;  /* 0x000000237b057c23 */ /* 0x100fe20008010813 */
[--C-:B------:R-:W-:Y:S02]  /*7390*/  HSET2.LE.AND R0, R11, R100.reuse, PT ;  /* 0x000000640b007233 */ /* 0x100fe40003803000 */
[----:B------:R-:W-:Y:S01]  /*73a0*/  F2FP.F16.F32.PACK_AB R2, R247, R248 ;  /* 0x000000f8f702723e */ /* 0x000fe200000000ff */
[----:B------:R1:W-:Y:S01]  /*73b0*/  MUFU.EX2 R240, R6 ;  /* 0x0000000600f07308 */ /* 0x0003e20000000800 */
[----:B------:R-:W-:Y:S02]  /*73c0*/  HSET2.LE.AND R4, R10, R100, PT ;  /* 0x000000640a047233 */ /* 0x000fe40003803000 */
[----:B------:R-:W-:Y:S01]  /*73d0*/  LOP3.LUT R10, R0, R2, RZ, 0xc0, !PT ;  /* 0x00000002000a7212 */ /* 0x000fe200078ec0ff */
[----:B------:R-:W-:Y:S01]  /*73e0*/  FFMA.FTZ R0, R122, UR35, -R19 ;  /* 0x000000237a007c23 */ /* 0x000fe20008010813 */
[----:B------:R-:W-:-:S03]  /*73f0*/  LOP3.LUT R29, R15, UR21, R218, 0x96, !PT ;  /* 0x000000150f1d7c12 */ /* 0x000fc6000f8e96da */
[----:B------:R3:W-:Y:S01]  /*7400*/  MUFU.EX2 R239, R5 ;  /* 0x0000000500ef7308 */ /* 0x0007e20000000800 */
[----:B------:R-:W-:Y:S01]  /*7410*/  IMAD.MOV.U32 R218, RZ, RZ, R238 ;  /* 0x000000ffffda7224 */ /* 0x000fe200078e00ee */
[--C-:B------:R-:W-:Y:S02]  /*7420*/  LOP3.LUT R28, R57, UR19, R14.reuse, 0x96, !PT ;  /* 0x00000013391c7c12 */ /* 0x100fe4000f8e960e */
[----:B------:R-:W-:Y:S01]  /*7430*/  LOP3.LUT R30, R59, UR19, R14, 0x96, !PT ;  /* 0x000000133b1e7c12 */ /* 0x000fe2000f8e960e */
[----:B-1----:R-:W-:-:S03]  /*7440*/  IMAD.WIDE.U32 R6, R13, -0x2daee0ad, RZ ;  /* 0xd2511f530d067825 */ /* 0x002fc600078e00ff */
[----:B------:R1:W-:Y:S01]  /*7450*/  MUFU.EX2 R238, R0 ;  /* 0x0000000000ee7308 */ /* 0x0003e20000000800 */
[----:B---3--:R-:W-:Y:S02]  /*7460*/  F2FP.F16.F32.PACK_AB R5, R242, R245 ;  /* 0x000000f5f205723e */ /* 0x008fe400000000ff */
[----:B------:R-:W-:Y:S02]  /*7470*/  LOP3.LUT R2, R7, UR23, R16, 0x96, !PT ;  /* 0x0000001707027c12 */ /* 0x000fe4000f8e9610 */
[----:B------:R-:W-:Y:S01]  /*7480*/  LOP3.LUT R11, R4, R5, RZ, 0xc0, !PT ;  /* 0x00000005040b7212 */ /* 0x000fe200078ec0ff */
[----:B------:R-:W-:Y:S01]  /*7490*/  IMAD.WIDE.U32 R4, R40, -0x2daee0ad, RZ ;  /* 0xd2511f5328047825 */ /* 0x000fe200078e00ff */
[----:B------:R-:W-:-:S03]  /*74a0*/  LOP3.LUT R14, R6, 0xffff, RZ, 0xc0, !PT ;  /* 0x0000ffff060e7812 */ /* 0x000fc600078ec0ff */
[--C-:B------:R-:W-:Y:S01]  /*74b0*/  FFMA.FTZ R7, R129, UR35, -R18.reuse ;  /* 0x0000002381077c23 */ /* 0x100fe20008010812 */
[----:B-1----:R-:W-:Y:S01]  /*74c0*/  FFMA.FTZ R0, R127, UR35, -R18 ;  /* 0x000000237f007c23 */ /* 0x002fe20008010812 */
[----:B------:R-:W-:Y:S01]  /*74d0*/  LOP3.LUT R42, R15, UR21, R46, 0x96, !PT ;  /* 0x000000150f2a7c12 */ /* 0x000fe2000f8e962e */
[----:B------:R-:W-:Y:S01]  /*74e0*/  IMAD.MOV.U32 R131, RZ, RZ, R237 ;  /* 0x000000ffff837224 */ /* 0x000fe200078e00ed */
[----:B------:R-:W-:Y:S01]  /*74f0*/  LOP3.LUT R17, R6, 0xff, RZ, 0xc0, !PT ;  /* 0x000000ff06117812 */ /* 0x000fe200078ec0ff */
[----:B------:R-:W-:Y:S01]  /*7500*/  IMAD.MOV.U32 R103, RZ, RZ, R235 ;  /* 0x000000ffff677224 */ /* 0x000fe200078e00eb */
[----:B------:R1:W-:Y:S01]  /*7510*/  MUFU.EX2 R237, R0 ;  /* 0x0000000000ed7308 */ /* 0x0003e20000000800 */
[--C-:B------:R-:W-:Y:S02]  /*7520*/  SHF.R.U32.HI R15, RZ, 0x10, R6.reuse ;  /* 0x00000010ff0f7819 */ /* 0x100fe40000011606 */
[----:B------:R-:W-:Y:S02]  /*7530*/  SHF.R.U32.HI R16, RZ, 0x18, R6 ;  /* 0x00000018ff107819 */ /* 0x000fe40000011606 */
[----:B------:R-:W-:-:S03]  /*7540*/  LOP3.LUT R6, R4, 0xffff, RZ, 0xc0, !PT ;  /* 0x0000ffff04067812 */ /* 0x000fc600078ec0ff */
[----:B------:R2:W-:Y:S01]  /*7550*/  MUFU.EX2 R235, R7 ;  /* 0x0000000700eb7308 */ /* 0x0005e20000000800 */
[----:B------:R-:W-:Y:S01]  /*7560*/  IMAD.MOV.U32 R117, RZ, RZ, R234 ;  /* 0x000000ffff757224 */ /* 0x000fe200078e00ea */
[--C-:B------:R-:W-:Y:S02]  /*7570*/  LOP3.LUT R23, R57, UR19, R12.reuse, 0x96, !PT ;  /* 0x0000001339177c12 */ /* 0x100fe4000f8e960c */
[----:B------:R-:W-:Y:S02]  /*7580*/  LOP3.LUT R31, R59, UR19, R12, 0x96, !PT ;  /* 0x000000133b1f7c12 */ /* 0x000fe4000f8e960c */
[----:B-1----:R-:W-:Y:S02]  /*7590*/  LOP3.LUT R0, R5, UR23, R22, 0x96, !PT ;  /* 0x0000001705007c12 */ /* 0x002fe4000f8e9616 */
[----:B------:R-:W-:Y:S01]  /*75a0*/  SHF.R.U32.HI R5, RZ, 0x10, R4 ;  /* 0x00000010ff057819 */ /* 0x000fe20000011604 */
[----:B--2---:R-:W-:Y:S01]  /*75b0*/  FFMA.FTZ R7, R130, UR35, -R18 ;  /* 0x0000002382077c23 */ /* 0x004fe20008010812 */
[----:B------:R-:W-:-:S02]  /*75c0*/  LOP3.LUT R12, R4, 0xff, RZ, 0xc0, !PT ;  /* 0x000000ff040c7812 */ /* 0x000fc400078ec0ff */
[----:B------:R-:W-:Y:S01]  /*75d0*/  SHF.R.U32.HI R6, RZ, 0x8, R6 ;  /* 0x00000008ff067819 */ /* 0x000fe20000011606 */
[----:B------:R1:W2:Y:S01]  /*75e0*/  MUFU.EX2 R234, R7 ;  /* 0x0000000700ea7308 */ /* 0x0002a20000000800 */
[----:B------:R-:W-:Y:S02]  /*75f0*/  SHF.R.U32.HI R13, RZ, 0x18, R4 ;  /* 0x00000018ff0d7819 */ /* 0x000fe40000011604 */
[----:B------:R-:W-:Y:S01]  /*7600*/  LOP3.LUT R4, R0, 0xffff, RZ, 0xc0, !PT ;  /* 0x0000ffff00047812 */ /* 0x000fe200078ec0ff */
[----:B------:R-:W-:Y:S01]  /*7610*/  IMAD.MOV.U32 R115, RZ, RZ, R233 ;  /* 0x000000ffff737224 */ /* 0x000fe200078e00e9 */
[----:B------:R-:W-:Y:S01]  /*7620*/  PRMT R12, R12, 0x5410, R6 ;  /* 0x000054100c0c7816 */ /* 0x000fe20000000006 */
[----:B------:R-:W-:Y:S01]  /*7630*/  HMMA.16816.F32 R48, R8, R32, R72 ;  /* 0x000000200830723c */ /* 0x000fe20000001848 */
[----:B------:R-:W-:Y:S01]  /*7640*/  SHF.R.U32.HI R6, RZ, 0x10, R0 ;  /* 0x00000010ff067819 */ /* 0x000fe20000011600 */
[----:B------:R-:W-:Y:S02]  /*7650*/  IMAD.MOV.U32 R92, RZ, RZ, R45 ;  /* 0x000000ffff5c7224 */ /* 0x000fe400078e002d */
[----:B------:R-:W-:-:S02]  /*7660*/  IMAD.MOV.U32 R126, RZ, RZ, R44 ;  /* 0x000000ffff7e7224 */ /* 0x000fc400078e002c */
[----:B------:R-:W-:Y:S01]  /*7670*/  HMMA.16816.F32 R60, R8, R34, R60 ;  /* 0x00000022083c723c */ /* 0x000fe2000000183c */
[----:B------:R-:W3:Y:S01]  /*7680*/  LDSM.16.MT88.4 R32, [R184+0x4c00] ;  /* 0x004c0000b820783b */ /* 0x000ee20000004200 */
[----:B-1----:R-:W-:Y:S01]  /*7690*/  LOP3.LUT R7, R5, 0xff, RZ, 0xc0, !PT ;  /* 0x000000ff05077812 */ /* 0x002fe200078ec0ff */
[----:B------:R-:W-:-:S03]  /*76a0*/  FFMA.FTZ R5, R132, UR35, -R18 ;  /* 0x0000002384057c23 */ /* 0x000fc60008010812 */
[C---:B------:R-:W-:Y:S01]  /*76b0*/  HMMA.16816.F32 R88, R8.reuse, R24, R80 ;  /* 0x000000180858723c */ /* 0x040fe20000001850 */
[----:B------:R-:W1:Y:S01]  /*76c0*/  LDSM.16.MT88.4 R44, [R185+0x4c00] ;  /* 0x004c0000b92c783b */ /* 0x000e620000004200 */
[----:B------:R4:W3:Y:S04]  /*76d0*/  MUFU.EX2 R233, R5 ;  /* 0x0000000500e97308 */ /* 0x0008e80000000800 */
[----:B------:R-:W-:Y:S01]  /*76e0*/  HMMA.16816.F32 R64, R8, R26, R64 ;  /* 0x0000001a0840723c */ /* 0x000fe20000001840 */
[----:B------:R-:W-:-:S06]  /*76f0*/  PRMT R7, R7, 0x5410, R13 ;  /* 0x0000541007077816 */ /* 0x000fcc000000000d */
[----:B------:R-:W-:Y:S02]  /*7700*/  LOP3.LUT R9, R0, 0xff, RZ, 0xc0, !PT ;  /* 0x000000ff00097812 */ /* 0x000fe400078ec0ff */
[----:B------:R-:W-:Y:S02]  /*7710*/  SHF.R.U32.HI R8, RZ, 0x8, R4 ;  /* 0x00000008ff087819 */ /* 0x000fe40000011604 */
[----:B------:R-:W-:Y:S02]  /*7720*/  SHF.R.U32.HI R4, RZ, 0x18, R0 ;  /* 0x00000018ff047819 */ /* 0x000fe40000011600 */
[----:B------:R-:W-:Y:S01]  /*7730*/  LOP3.LUT R0, R6, 0xff, RZ, 0xc0, !PT ;  /* 0x000000ff06007812 */ /* 0x000fe200078ec0ff */
[--C-:B----4-:R-:W-:Y:S01]  /*7740*/  FFMA.FTZ R5, R136, UR35, -R3.reuse ;  /* 0x0000002388057c23 */ /* 0x110fe20008010803 */
[----:B------:R-:W-:Y:S01]  /*7750*/  PRMT R6, R9, 0x5410, R8 ;  /* 0x0000541009067816 */ /* 0x000fe20000000008 */
[----:B------:R-:W-:Y:S01]  /*7760*/  FFMA.FTZ R8, R134, UR35, -R3 ;  /* 0x0000002386087c23 */ /* 0x000fe20008010803 */
[----:B------:R-:W-:Y:S01]  /*7770*/  IMAD.MOV.U32 R119, RZ, RZ, R232 ;  /* 0x000000ffff777224 */ /* 0x000fe200078e00e8 */
[----:B------:R-:W-:Y:S01]  /*7780*/  PRMT R10, R0, 0x5410, R4 ;  /* 0x00005410000a7816 */ /* 0x000fe20000000004 */
[----:B------:R4:W-:Y:S01]  /*7790*/  MUFU.EX2 R232, R5 ;  /* 0x0000000500e87308 */ /* 0x0009e20000000800 */
[----:B------:R-:W-:Y:S01]  /*77a0*/  IMAD.MOV.U32 R120, RZ, RZ, R231 ;  /* 0x000000ffff787224 */ /* 0x000fe200078e00e7 */
[----:B------:R-:W-:-:S02]  /*77b0*/  HSET2.LE.AND R0, R12, R100, PT ;  /* 0x000000640c007233 */ /* 0x000fc40003803000 */
[--C-:B------:R-:W-:Y:S02]  /*77c0*/  HSET2.LE.AND R7, R7, R100.reuse, PT ;  /* 0x0000006407077233 */ /* 0x100fe40003803000 */
[----:B--2---:R-:W-:Y:S02]  /*77d0*/  F2FP.F16.F32.PACK_AB R4, R234, R235 ;  /* 0x000000ebea04723e */ /* 0x004fe400000000ff */
[----:B------:R2:W-:Y:S02]  /*77e0*/  MUFU.EX2 R231, R8 ;  /* 0x0000000800e77308 */ /* 0x0005e40000000800 */
[----:B------:R-:W-:Y:S02]  /*77f0*/  LOP3.LUT R7, R7, R4, RZ, 0xc0, !PT ;  /* 0x0000000407077212 */ /* 0x000fe400078ec0ff */
[----:B----4-:R-:W-:Y:S02]  /*7800*/  HSET2.LE.AND R5, R6, R100, PT ;  /* 0x0000006406057233 */ /* 0x010fe40003803000 */
[----:B------:R-:W-:-:S02]  /*7810*/  F2FP.F16.F32.PACK_AB R6, R238, R239 ;  /* 0x000000efee06723e */ /* 0x000fc400000000ff */
[----:B--2---:R-:W-:Y:S02]  /*7820*/  F2FP.F16.F32.PACK_AB R8, R240, R241 ;  /* 0x000000f1f008723e */ /* 0x004fe400000000ff */
[----:B------:R-:W-:Y:S02]  /*7830*/  LOP3.LUT R6, R0, R6, RZ, 0xc0, !PT ;  /* 0x0000000600067212 */ /* 0x000fe400078ec0ff */
[----:B------:R-:W-:Y:S02]  /*7840*/  LOP3.LUT R4, R5, R8, RZ, 0xc0, !PT ;  /* 0x0000000805047212 */ /* 0x000fe400078ec0ff */
[----:B------:R-:W-:Y:S02]  /*7850*/  HSET2.LE.AND R0, R10, R100, PT ;  /* 0x000000640a007233 */ /* 0x000fe40003803000 */
[----:B---3--:R-:W-:Y:S01]  /*7860*/  F2FP.F16.F32.PACK_AB R5, R233, R237 ;  /* 0x000000ede905723e */ /* 0x008fe200000000ff */
[----:B------:R-:W-:Y:S01]  /*7870*/  FFMA.FTZ R9, R133, UR35, -R3 ;  /* 0x0000002385097c23 */ /* 0x000fe20008010803 */
[----:B------:R-:W-:-:S02]  /*7880*/  IMAD.MOV.U32 R114, RZ, RZ, R230 ;  /* 0x000000ffff727224 */ /* 0x000fc400078e00e6 */
[----:B------:R-:W-:Y:S01]  /*7890*/  LOP3.LUT R5, R0, R5, RZ, 0xc0, !PT ;  /* 0x0000000500057212 */ /* 0x000fe200078ec0ff */
[----:B------:R-:W-:Y:S01]  /*78a0*/  FFMA.FTZ R0, R139, UR35, -R20 ;  /* 0x000000238b007c23 */ /* 0x000fe20008010814 */
[----:B------:R2:W3:Y:S01]  /*78b0*/  MUFU.EX2 R230, R9 ;  /* 0x0000000900e67308 */ /* 0x0004e20000000800 */
[----:B------:R-:W-:Y:S02]  /*78c0*/  IMAD.MOV.U32 R105, RZ, RZ, R229 ;  /* 0x000000ffff697224 */ /* 0x000fe400078e00e5 */
[----:B------:R-:W-:-:S05]  /*78d0*/  IMAD.WIDE.U32 R22, R23, -0x2daee0ad, RZ ;  /* 0xd2511f5317167825 */ /* 0x000fca00078e00ff */
[----:B------:R4:W-:Y:S01]  /*78e0*/  MUFU.EX2 R229, R0 ;  /* 0x0000000000e57308 */ /* 0x0009e20000000800 */
[----:B------:R-:W-:-:S04]  /*78f0*/  IMAD.WIDE.U32 R40, R28, -0x2daee0ad, RZ ;  /* 0xd2511f531c287825 */ /* 0x000fc800078e00ff */
[----:B------:R-:W-:Y:S01]  /*7900*/  FFMA.FTZ R11, R137, UR35, -R20 ;  /* 0x00000023890b7c23 */ /* 0x000fe20008010814 */
[----:B--2---:R-:W-:-:S05]  /*7910*/  IMAD.WIDE.U32 R8, R21, -0x2daee0ad, RZ ;  /* 0xd2511f5315087825 */ /* 0x004fca00078e00ff */
[----:B------:R-:W-:Y:S02]  /*7920*/  LOP3.LUT R21, R9, UR18, R68, 0x96, !PT ;  /* 0x0000001209157c12 */ /* 0x000fe4000f8e9644 */
[----:B----4-:R-:W-:Y:S02]  /*7930*/  LOP3.LUT R0, R15, 0xff, RZ, 0xc0, !PT ;  /* 0x000000ff0f007812 */ /* 0x010fe400078ec0ff */
[----:B------:R-:W-:Y:S01]  /*7940*/  LOP3.LUT R13, R23, UR16, R8, 0x96, !PT ;  /* 0x00000010170d7c12 */ /* 0x000fe2000f8e9608 */
[----:B------:R-:W-:Y:S01]  /*7950*/  IMAD.WIDE.U32 R8, R29, -0x2daee0ad, RZ ;  /* 0xd2511f531d087825 */ /* 0x000fe200078e00ff */
[----:B------:R-:W-:-:S03]  /*7960*/  PRMT R12, R0, 0x5410, R16 ;  /* 0x00005410000c7816 */ /* 0x000fc60000000010 */
[----:B------:R-:W-:Y:S01]  /*7970*/  FFMA.FTZ R0, R138, UR35, -R20 ;  /* 0x000000238a007c23 */ /* 0x000fe20008010814 */
[----:B------:R-:W-:Y:S01]  /*7980*/  IMAD.MOV.U32 R112, RZ, RZ, R228 ;  /* 0x000000ffff707224 */ /* 0x000fe200078e00e4 */
[----:B------:R-:W-:Y:S01]  /*7990*/  LOP3.LUT R23, R41, UR16, R8, 0x96, !PT ;  /* 0x0000001029177c12 */ /* 0x000fe2000f8e9608 */
[----:B------:R-:W-:Y:S01]  /*79a0*/  IMAD.MOV.U32 R111, RZ, RZ, R227 ;  /* 0x000000ffff6f7224 */ /* 0x000fe200078e00e3 */
[----:B------:R2:W-:Y:S01]  /*79b0*/  MUFU.EX2 R228, R11 ;  /* 0x0000000b00e47308 */ /* 0x0005e20000000800 */
[----:B------:R-:W-:Y:S01]  /*79c0*/  SHF.R.U32.HI R10, RZ, 0x8, R14 ;  /* 0x00000008ff0a7819 */ /* 0x000fe2000001160e */
[----:B------:R-:W-:Y:S01]  /*79d0*/  FFMA.FTZ R8, R143, UR35, -R20 ;  /* 0x000000238f087c23 */ /* 0x000fe20008010814 */
[----:B------:R-:W-:Y:S01]  /*79e0*/  IMAD.MOV.U32 R110, RZ, RZ, R226 ;  /* 0x000000ffff6e7224 */ /* 0x000fe200078e00e2 */
[----:B------:R-:W-:-:S04]  /*79f0*/  LOP3.LUT R26, R9, UR18, R68, 0x96, !PT ;  /* 0x00000012091a7c12 */ /* 0x000fc8000f8e9644 */
[----:B------:R4:W3:Y:S01]  /*7a00*/  MUFU.EX2 R227, R0 ;  /* 0x0000000000e37308 */ /* 0x0008e20000000800 */
[----:B------:R-:W-:Y:S01]  /*7a10*/  PRMT R9, R17, 0x5410, R10 ;  /* 0x0000541011097816 */ /* 0x000fe2000000000a */
[----:B------:R-:W-:Y:S01]  /*7a20*/  HMMA.16816.F32 R80, R4, R32, R76 ;  /* 0x000000200450723c */ /* 0x000fe2000000184c */
[----:B------:R-:W-:-:S05]  /*7a30*/  IMAD.WIDE.U32 R14, R42, -0x2daee0ad, RZ ;  /* 0xd2511f532a0e7825 */ /* 0x000fca00078e00ff */
[----:B------:R-:W3:Y:S01]  /*7a40*/  MUFU.EX2 R226, R8 ;  /* 0x0000000800e27308 */ /* 0x000ee20000000800 */
[----:B------:R-:W-:Y:S01]  /*7a50*/  HMMA.16816.F32 R72, R4, R34, R52 ;  /* 0x000000220448723c */ /* 0x000fe20000001834 */
[----:B--2---:R-:W-:-:S05]  /*7a60*/  IMAD.WIDE.U32 R10, R43, -0x2daee0ad, RZ ;  /* 0xd2511f532b0a7825 */ /* 0x004fca00078e00ff */
[----:B-1----:R-:W-:Y:S01]  /*7a70*/  HMMA.16816.F32 R76, R4, R44, R96 ;  /* 0x0000002c044c723c */ /* 0x002fe20000001860 */
[----:B----4-:R-:W-:Y:S01]  /*7a80*/  LOP3.LUT R0, R2, 0xffff, RZ, 0xc0, !PT ;  /* 0x0000ffff02007812 */ /* 0x010fe200078ec0ff */
[----:B------:R-:W-:-:S04]  /*7a90*/  IMAD.WIDE.U32 R16, R31, -0x2daee0ad, RZ ;  /* 0xd2511f531f107825 */ /* 0x000fc800078e00ff */
[----:B------:R-:W-:Y:S01]  /*7aa0*/  HMMA.16816.F32 R52, R4, R46, R84 ;  /* 0x0000002e0434723c */ /* 0x000fe20000001854 */
[----:B------:R-:W-:-:S06]  /*7ab0*/  LOP3.LUT R29, R15, UR18, R70, 0x96, !PT ;  /* 0x000000120f1d7c12 */ /* 0x000fcc000f8e9646 */
[----:B------:R-:W-:Y:S02]  /*7ac0*/  SHF.R.U32.HI R4, RZ, 0x10, R2 ;  /* 0x00000010ff047819 */ /* 0x000fe40000011602 */
[----:B------:R-:W-:Y:S02]  /*7ad0*/  SHF.R.U32.HI R5, RZ, 0x8, R0 ;  /* 0x00000008ff057819 */ /* 0x000fe40000011600 */
[----:B------:R-:W-:Y:S02]  /*7ae0*/  LOP3.LUT R7, R2, 0xff, RZ, 0xc0, !PT ;  /* 0x000000ff02077812 */ /* 0x000fe400078ec0ff */
[----:B------:R-:W-:Y:S02]  /*7af0*/  SHF.R.U32.HI R6, RZ, 0x18, R2 ;  /* 0x00000018ff067819 */ /* 0x000fe40000011602 */
[----:B------:R-:W-:Y:S02]  /*7b00*/  HSET2.LE.AND R0, R9, R100, PT ;  /* 0x0000006409007233 */ /* 0x000fe40003803000 */
[----:B---3--:R-:W-:-:S02]  /*7b10*/  F2FP.F16.F32.PACK_AB R2, R230, R231 ;  /* 0x000000e7e602723e */ /* 0x008fc400000000ff */
[----:B------:R-:W-:Y:S02]  /*7b20*/  LOP3.LUT R4, R4, 0xff, RZ, 0xc0, !PT ;  /* 0x000000ff04047812 */ /* 0x000fe400078ec0ff */
[----:B------:R-:W-:Y:S02]  /*7b30*/  LOP3.LUT R15, R17, UR16, R10, 0x96, !PT ;  /* 0x00000010110f7c12 */ /* 0x000fe4000f8e960a */
[----:B------:R-:W-:Y:S02]  /*7b40*/  LOP3.LUT R10, R0, R2, RZ, 0xc0, !PT ;  /* 0x00000002000a7212 */ /* 0x000fe400078ec0ff */
[----:B------:R-:W-:Y:S02]  /*7b50*/  PRMT R5, R7, 0x5410, R5 ;  /* 0x0000541007057816 */ /* 0x000fe40000000005 */
[----:B------:R-:W-:Y:S02]  /*7b60*/  PRMT R6, R4, 0x5410, R6 ;  /* 0x0000541004067816 */ /* 0x000fe40000000006 */
[----:B------:R-:W-:-:S02]  /*7b70*/  HSET2.LE.AND R0, R12, R100, PT ;  /* 0x000000640c007233 */ /* 0x000fc40003803000 */
[----:B------:R-:W-:Y:S02]  /*7b80*/  F2FP.F16.F32.PACK_AB R2, R227, R228 ;  /* 0x000000e4e302723e */ /* 0x000fe400000000ff */
[----:B------:R-:W-:Y:S02]  /*7b90*/  LOP3.LUT R28, R11, UR18, R70, 0x96, !PT ;  /* 0x000000120b1c7c12 */ /* 0x000fe4000f8e9646 */
[--C-:B------:R-:W-:Y:S02]  /*7ba0*/  HSET2.LE.AND R4, R5, R100.reuse, PT ;  /* 0x0000006405047233 */ /* 0x100fe40003803000 */
[----:B------:R-:W-:Y:S02]  /*7bb0*/  HSET2.LE.AND R6, R6, R100, PT ;  /* 0x0000006406067233 */ /* 0x000fe40003803000 */
[----:B------:R-:W-:Y:S01]  /*7bc0*/  LOP3.LUT R11, R0, R2, RZ, 0xc0, !PT ;  /* 0x00000002000b7212 */ /* 0x000fe200078ec0ff */
[----:B------:R-:W-:Y:S01]  /*7bd0*/  FFMA.FTZ R0, R141, UR35, -R3 ;  /* 0x000000238d007c23 */ /* 0x000fe20008010803 */
[----:B------:R-:W-:-:S02]  /*7be0*/  F2FP.F16.F32.PACK_AB R5, R232, R246 ;  /* 0x000000f6e805723e */ /* 0x000fc400000000ff */
[----:B------:R-:W-:Y:S01]  /*7bf0*/  F2FP.F16.F32.PACK_AB R7, R226, R229 ;  /* 0x000000e5e207723e */ /* 0x000fe200000000ff */
[----:B------:R-:W-:Y:S01]  /*7c00*/  IMAD.MOV.U32 R106, RZ, RZ, R225 ;  /* 0x000000ffff6a7224 */ /* 0x000fe200078e00e1 */
[----:B------:R-:W-:Y:S01]  /*7c10*/  LOP3.LUT R8, R4, R5, RZ, 0xc0, !PT ;  /* 0x0000000504087212 */ /* 0x000fe200078ec0ff */
[----:B------:R1:W-:Y:S01]  /*7c20*/  MUFU.EX2 R225, R0 ;  /* 0x0000000000e17308 */ /* 0x0003e20000000800 */
[----:B------:R-:W-:Y:S01]  /*7c30*/  LOP3.LUT R9, R6, R7, RZ, 0xc0, !PT ;  /* 0x0000000706097212 */ /* 0x000fe200078ec0ff */
[----:B------:R-:W-:-:S04]  /*7c40*/  IMAD.WIDE.U32 R24, R30, -0x2daee0ad, RZ ;  /* 0xd2511f531e187825 */ /* 0x000fc800078e00ff */
[----:B------:R-:W-:-:S04]  /*7c50*/  IMAD.WIDE.U32 R4, R21, -0x326172a9, RZ ;  /* 0xcd9e8d5715047825 */ /* 0x000fc800078e00ff */
[----:B------:R-:W-:Y:S01]  /*7c60*/  IMAD.WIDE.U32 R6, R13, -0x326172a9, RZ ;  /* 0xcd9e8d570d067825 */ /* 0x000fe200078e00ff */
[----:B------:R-:W-:-:S03]  /*7c70*/  LOP3.LUT R42, R25, UR16, R14, 0x96, !PT ;  /* 0x00000010192a7c12 */ /* 0x000fc6000f8e960e */
[----:B------:R-:W-:Y:S02]  /*7c80*/  IMAD.MOV.U32 R113, RZ, RZ, R224 ;  /* 0x000000ffff717224 */ /* 0x000fe400078e00e0 */
[----:B-1----:R-:W-:Y:S01]  /*7c90*/  FFMA.FTZ R0, R142, UR35, -R3 ;  /* 0x000000238e007c23 */ /* 0x002fe20008010803 */
[----:B------:R-:W-:Y:S01]  /*7ca0*/  LOP3.LUT R17, R5, UR17, R56, 0x96, !PT ;  /* 0x0000001105117c12 */ /* 0x000fe2000f8e9638 */
[----:B------:R-:W-:Y:S01]  /*7cb0*/  IMAD.WIDE.U32 R14, R15, -0x326172a9, RZ ;  /* 0xcd9e8d570f0e7825 */ /* 0x000fe200078e00ff */
[----:B------:R-:W-:Y:S01]  /*7cc0*/  LOP3.LUT R21, R7, UR15, R4, 0x96, !PT ;  /* 0x0000000f07157c12 */ /* 0x000fe2000f8e9604 */
[----:B------:R1:W-:Y:S02]  /*7cd0*/  MUFU.EX2 R224, R0 ;  /* 0x0000000000e07308 */ /* 0x0003e40000000800 */
[----:B------:R-:W-:-:S04]  /*7ce0*/  IMAD.WIDE.U32 R4, R28, -0x326172a9, RZ ;  /* 0xcd9e8d571c047825 */ /* 0x000fc800078e00ff */
[----:B------:R-:W-:Y:S01]  /*7cf0*/  IMAD.MOV.U32 R129, RZ, RZ, R223 ;  /* 0x000000ffff817224 */ /* 0x000fe200078e00df */
[----:B------:R-:W-:Y:S01]  /*7d00*/  LOP3.LUT R2, R5, UR17, R58, 0x96, !PT ;  /* 0x0000001105027c12 */ /* 0x000fe2000f8e963a */
[----:B------:R-:W-:Y:S01]  /*7d10*/  IMAD.WIDE.U32 R12, R26, -0x326172a9, RZ ;  /* 0xcd9e8d571a0c7825 */ /* 0x000fe200078e00ff */
[----:B------:R-:W-:-:S03]  /*7d20*/  LOP3.LUT R7, R15, UR15, R4, 0x96, !PT ;  /* 0x0000000f0f077c12 */ /* 0x000fc6000f8e9604 */
[----:B-1----:R-:W-:Y:S01]  /*7d30*/  FFMA.FTZ R0, R140, UR35, -R3 ;  /* 0x000000238c007c23 */ /* 0x002fe20008010803 */
[----:B------:R-:W-:-:S03]  /*7d40*/  IMAD.WIDE.U32 R26, R23, -0x326172a9, RZ ;  /* 0xcd9e8d57171a7825 */ /* 0x000fc600078e00ff */
[----:B------:R1:W-:Y:S01]  /*7d50*/  MUFU.EX2 R223, R0 ;  /* 0x0000000000df7308 */ /* 0x0003e20000000800 */
[----:B------:R-:W-:-:S04]  /*7d60*/  IMAD.WIDE.U32 R30, R29, -0x326172a9, RZ ;  /* 0xcd9e8d571d1e7825 */ /* 0x000fc800078e00ff */
[----:B------:R-:W-:Y:S02]  /*7d70*/  IMAD.MOV.U32 R124, RZ, RZ, R118 ;  /* 0x000000ffff7c7224 */ /* 0x000fe400078e0076 */
[----:B------:R-:W-:-:S04]  /*7d80*/  IMAD.WIDE.U32 R4, R17, -0x2daee0ad, RZ ;  /* 0xd2511f5311047825 */ /* 0x000fc800078e00ff */
[----:B------:R-:W-:-:S04]  /*7d90*/  IMAD.WIDE.U32 R28, R21, -0x2daee0ad, RZ ;  /* 0xd2511f53151c7825 */ /* 0x000fc800078e00ff */
[----:B-1----:R-:W-:Y:S01]  /*7da0*/  FFMA.FTZ R0, R147, UR35, -R19 ;  /* 0x0000002393007c23 */ /* 0x002fe20008010813 */
[----:B------:R-:W-:Y:S01]  /*7db0*/  IMAD.MOV.U32 R118, RZ, RZ, R222 ;  /* 0x000000ffff767224 */ /* 0x000fe200078e00de */
[----:B------:R-:W-:Y:S02]  /*7dc0*/  LOP3.LUT R25, R27, UR15, R12, 0x96, !PT ;  /* 0x0000000f1b197c12 */ /* 0x000fe4000f8e960c */
[----:B------:R1:W-:Y:S01]  /*7dd0*/  MUFU.EX2 R222, R0 ;  /* 0x0000000000de7308 */ /* 0x0003e20000000800 */
[----:B------:R-:W-:Y:S01]  /*7de0*/  HMMA.16816.F32 R96, R8, R32, R48 ;  /* 0x000000200860723c */ /* 0x000fe20000001830 */
[----:B------:R-:W-:Y:S01]  /*7df0*/  IMAD.MOV.U32 R127, RZ, RZ, R131 ;  /* 0x000000ffff7f7224 */ /* 0x000fe200078e0083 */
[----:B------:R-:W-:Y:S01]  /*7e00*/  LOP3.LUT R12, R5, UR14, R22, 0x96, !PT ;  /* 0x0000000e050c7c12 */ /* 0x000fe2000f8e9616 */
[----:B------:R-:W-:Y:S01]  /*7e10*/  IMAD.MOV.U32 R131, RZ, RZ, R221 ;  /* 0x000000ffff837224 */ /* 0x000fe200078e00dd */
[----:B------:R-:W-:Y:S01]  /*7e20*/  LOP3.LUT R17, R29, UR12, R4, 0x96, !PT ;  /* 0x0000000c1d117c12 */ /* 0x000fe2000f8e9604 */
[----:B------:R-:W-:-:S04]  /*7e30*/  IMAD.WIDE.U32 R4, R2, -0x2daee0ad, RZ ;  /* 0xd2511f5302047825 */ /* 0x000fc800078e00ff */
[----:B------:R-:W-:-:S04]  /*7e40*/  IMAD.WIDE.U32 R32, R7, -0x2daee0ad, RZ ;  /* 0xd2511f5307207825 */ /* 0x000fc800078e00ff */
[----:B-1----:R-:W-:-:S04]  /*7e50*/  FFMA.FTZ R0, R144, UR35, -R19 ;  /* 0x0000002390007c23 */ /* 0x002fc80008010813 */
[----:B------:R1:W-:Y:S01]  /*7e60*/  MUFU.EX2 R221, R0 ;  /* 0x0000000000dd7308 */ /* 0x0003e20000000800 */
[----:B------:R-:W-:Y:S01]  /*7e70*/  LOP3.LUT R41, R13, UR17, R56, 0x96, !PT ;  /* 0x000000110d297c12 */ /* 0x000fe2000f8e9638 */
[----:B------:R-:W-:Y:S01]  /*7e80*/  IMAD.MOV.U32 R132, RZ, RZ, R220 ;  /* 0x000000ffff847224 */ /* 0x000fe200078e00dc */
[----:B------:R-:W-:Y:S01]  /*7e90*/  LOP3.LUT R2, R5, UR14, R16, 0x96, !PT ;  /* 0x0000000e05027c12 */ /* 0x000fe2000f8e9610 */
[----:B------:R-:W-:Y:S01]  /*7ea0*/  IMAD.WIDE.U32 R12, R12, -0x326172a9, RZ ;  /* 0xcd9e8d570c0c7825 */ /* 0x000fe200078e00ff */
[----:B------:R-:W-:-:S03]  /*7eb0*/  LOP3.LUT R15, R33, UR12, R4, 0x96, !PT ;  /* 0x0000000c210f7c12 */ /* 0x000fc6000f8e9604 */
[----:B------:R-:W-:Y:S01]  /*7ec0*/  IMAD.WIDE.U32 R4, R17, -0x326172a9, RZ ;  /* 0xcd9e8d5711047825 */ /* 0x000fe200078e00ff */
[----:B------:R-:W-:-:S03]  /*7ed0*/  LOP3.LUT R23, R31, UR17, R58, 0x96, !PT ;  /* 0x000000111f177c12 */ /* 0x000fc6000f8e963a */
[----:B-1----:R-:W-:-:S04]  /*7ee0*/  FFMA.FTZ R0, R146, UR35, -R19 ;  /* 0x0000002392007c23 */ /* 0x002fc80008010813 */
[----:B------:R1:W-:Y:S01]  /*7ef0*/  MUFU.EX2 R220, R0 ;  /* 0x0000000000dc7308 */ /* 0x0003e20000000800 */
[----:B------:R-:W-:Y:S01]  /*7f00*/  IMAD.MOV.U32 R123, RZ, RZ, R219 ;  /* 0x000000ffff7b7224 */ /* 0x000fe200078e00db */
[----:B------:R-:W-:Y:S01]  /*7f10*/  HMMA.16816.F32 R56, R8, R34, R60 ;  /* 0x000000220838723c */ /* 0x000fe2000000183c */
[----:B------:R-:W-:Y:S01]  /*7f20*/  LOP3.LUT R48, R13, UR13, R6, 0x96, !PT ;  /* 0x0000000d0d307c12 */ /* 0x000fe2000f8e9606 */
[----:B------:R-:W-:Y:S01]  /*7f30*/  IMAD.WIDE.U32 R6, R2, -0x326172a9, RZ ;  /* 0xcd9e8d5702067825 */ /* 0x000fe200078e00ff */
[----:B------:R-:W-:Y:S01]  /*7f40*/  LOP3.LUT R21, R5, UR22, R12, 0x96, !PT ;  /* 0x0000001605157c12 */ /* 0x000fe2000f8e960c */
[----:B------:R-:W-:Y:S01]  /*7f50*/  LDSM.16.MT88.4 R60, [R185+0x5000] ;  /* 0x00500000b93c783b */ /* 0x000fe20000004200 */
[C---:B------:R-:W-:Y:S02]  /*7f60*/  LOP3.LUT R29, R4.reuse, 0xffff, RZ, 0xc0, !PT ;  /* 0x0000ffff041d7812 */ /* 0x040fe400078ec0ff */
[----:B------:R-:W-:Y:S02]  /*7f70*/  LOP3.LUT R43, R4, 0xff, RZ, 0xc0, !PT ;  /* 0x000000ff042b7812 */ /* 0x000fe400078ec0ff */
[----:B------:R-:W-:-:S02]  /*7f80*/  SHF.R.U32.HI R34, RZ, 0x10, R4 ;  /* 0x00000010ff227819 */ /* 0x000fc40000011604 */
[----:B------:R-:W-:Y:S01]  /*7f90*/  SHF.R.U32.HI R35, RZ, 0x18, R4 ;  /* 0x00000018ff237819 */ /* 0x000fe20000011604 */
[----:B-1----:R-:W-:Y:S01]  /*7fa0*/  FFMA.FTZ R0, R145, UR35, -R19 ;  /* 0x0000002391007c23 */ /* 0x002fe20008010813 */
[----:B------:R-:W-:-:S03]  /*7fb0*/  IMAD.WIDE.U32 R4, R15, -0x326172a9, RZ ;  /* 0xcd9e8d570f047825 */ /* 0x000fc600078e00ff */
[----:B------:R1:W2:Y:S01]  /*7fc0*/  MUFU.EX2 R219, R0 ;  /* 0x0000000000db7308 */ /* 0x0002a20000000800 */
[----:B------:R-:W-:Y:S01]  /*7fd0*/  IMAD.MOV.U32 R122, RZ, RZ, R218 ;  /* 0x000000ffff7a7224 */ /* 0x000fe200078e00da */
[----:B------:R-:W-:Y:S01]  /*7fe0*/  LOP3.LUT R2, R4, 0xffff, RZ, 0xc0, !PT ;  /* 0x0000ffff04027812 */ /* 0x000fe200078ec0ff */
[----:B-1----:R-:W-:-:S05]  /*7ff0*/  FFMA.FTZ R0, R150, UR35, -R18 ;  /* 0x0000002396007c23 */ /* 0x002fca0008010812 */
[----:B------:R1:W-:Y:S01]  /*8000*/  MUFU.EX2 R218, R0 ;  /* 0x0000000000da7308 */ /* 0x0003e20000000800 */
[----:B------:R-:W-:Y:S01]  /*8010*/  IMAD.MOV.U32 R140, RZ, RZ, R126 ;  /* 0x000000ffff8c7224 */ /* 0x000fe200078e007e */
[----:B------:R-:W-:Y:S01]  /*8020*/  LOP3.LUT R13, R4, 0xff, RZ, 0xc0, !PT ;  /* 0x000000ff040d7812 */ /* 0x000fe200078ec0ff */
[----:B------:R-:W-:Y:S02]  /*8030*/  IMAD.MOV.U32 R121, RZ, RZ, R128 ;  /* 0x000000ffff797224 */ /* 0x000fe400078e0080 */
[----:B------:R-:W-:Y:S01]  /*8040*/  IMAD.MOV.U32 R125, RZ, RZ, R92 ;  /* 0x000000ffff7d7224 */ /* 0x000fe200078e005c */
[----:B-1----:R-:W-:Y:S01]  /*8050*/  LOP3.LUT R0, R5, UR22, R6, 0x96, !PT ;  /* 0x0000001605007c12 */ /* 0x002fe2000f8e9606 */
[----:B------:R-:W-:-:S04]  /*8060*/  FFMA.FTZ R6, R155, UR35, -R18 ;  /* 0x000000239b067c23 */ /* 0x000fc80008010812 */
[----:B------:R1:W-:Y:S01]  /*8070*/  MUFU.EX2 R134, R6 ;  /* 0x0000000600867308 */ /* 0x0003e20000000800 */
[----:B------:R-:W-:Y:S02]  /*8080*/  IMAD.MOV.U32 R126, RZ, RZ, R93 ;  /* 0x000000ffff7e7224 */ /* 0x000fe400078e005d */
[----:B------:R-:W-:Y:S02]  /*8090*/  IMAD.MOV.U32 R128, RZ, RZ, R94 ;  /* 0x000000ffff807224 */ /* 0x000fe400078e005e */
[----:B------:R-:W-:Y:S01]  /*80a0*/  IMAD.MOV.U32 R130, RZ, RZ, R95 ;  /* 0x000000ffff827224 */ /* 0x000fe200078e005f */
[----:B------:R-:W-:Y:S01]  /*80b0*/  LOP3.LUT R49, R7, UR13, R14, 0x96, !PT ;  /* 0x0000000d07317c12 */ /* 0x000fe2000f8e960e */
[----:B------:R-:W-:Y:S01]  /*80c0*/  HMMA.16816.F32 R92, R8, R44, R88 ;  /* 0x0000002c085c723c */ /* 0x000fe20000001858 */
[--C-:B------:R-:W-:Y:S02]  /*80d0*/  SHF.R.U32.HI R5, RZ, 0x10, R4.reuse ;  /* 0x00000010ff057819 */ /* 0x100fe40000011604 */
[----:B------:R-:W-:-:S02]  /*80e0*/  SHF.R.U32.HI R12, RZ, 0x18, R4 ;  /* 0x00000018ff0c7819 */ /* 0x000fc40000011604 */
[----:B-1----:R-:W-:Y:S01]  /*80f0*/  SHF.R.U32.HI R6, RZ, 0x8, R2 ;  /* 0x00000008ff067819 */ /* 0x002fe20000011602 */
[----:B------:R-:W-:Y:S01]  /*8100*/  FFMA.FTZ R2, R156, UR35, -R18 ;  /* 0x000000239c027c23 */ /* 0x000fe20008010812 */
[----:B------:R-:W-:Y:S01]  /*8110*/  HMMA.16816.F32 R88, R8, R46, R64 ;  /* 0x0000002e0858723c */ /* 0x000fe20000001840 */
[C---:B------:R-:W-:Y:S02]  /*8120*/  LOP3.LUT R4, R0.reuse, 0xffff, RZ, 0xc0, !PT ;  /* 0x0000ffff00047812 */ /* 0x040fe400078ec0ff */
[----:B------:R-:W-:Y:S01]  /*8130*/  SHF.R.U32.HI R7, RZ, 0x18, R0 ;  /* 0x00000018ff077819 */ /* 0x000fe20000011600 */
[----:B------:R1:W3:Y:S03]  /*8140*/  MUFU.EX2 R133, R2 ;  /* 0x0000000200857308 */ /* 0x0002e60000000800 */
[----:B------:R-:W-:Y:S01]  /*8150*/  LOP3.LUT R9, R0, 0xff, RZ, 0xc0, !PT ;  /* 0x000000ff00097812 */ /* 0x000fe200078ec0ff */
[----:B------:R-:W-:Y:S01]  /*8160*/  IMAD.MOV.U32 R156, RZ, RZ, R130 ;  /* 0x000000ffff9c7224 */ /* 0x000fe200078e0082 */
[----:B------:R-:W-:Y:S01]  /*8170*/  SHF.R.U32.HI R4, RZ, 0x8, R4 ;  /* 0x00000008ff047819 */ /* 0x000fe20000011604 */
[----:B------:R-:W-:Y:S01]  /*8180*/  IMAD.MOV.U32 R139, RZ, RZ, R131 ;  /* 0x000000ffff8b7224 */ /* 0x000fe200078e0083 */
[----:B------:R-:W-:Y:S01]  /*8190*/  LOP3.LUT R8, R5, 0xff, RZ, 0xc0, !PT ;  /* 0x000000ff05087812 */ /* 0x000fe200078ec0ff */
[----:B------:R-:W-:Y:S01]  /*81a0*/  IMAD.MOV.U32 R136, RZ, RZ, R129 ;  /* 0x000000ffff887224 */ /* 0x000fe200078e0081 */
[----:B------:R-:W4:Y:S01]  /*81b0*/  LDSM.16.MT88.4 R44, [R184+0x5000] ;  /* 0x00500000b82c783b */ /* 0x000f220000004200 */
[----:B-1----:R-:W-:-:S02]  /*81c0*/  SHF.R.U32.HI R2, RZ, 0x10, R0 ;  /* 0x00000010ff027819 */ /* 0x002fc40000011600 */
[----:B------:R-:W-:Y:S02]  /*81d0*/  PRMT R0, R13, 0x5410, R6 ;  /* 0x000054100d007816 */ /* 0x000fe40000000006 */
[----:B------:R-:W-:-:S03]  /*81e0*/  LOP3.LUT R2, R2, 0xff, RZ, 0xc0, !PT ;  /* 0x000000ff02027812 */ /* 0x000fc600078ec0ff */
[--C-:B------:R-:W-:Y:S02]  /*81f0*/  HSET2.LE.AND R0, R0, R100.reuse, PT ;  /* 0x0000006400007233 */ /* 0x100fe40003803000 */
[----:B------:R-:W-:Y:S02]  /*8200*/  PRMT R7, R2, 0x5410, R7 ;  /* 0x0000541002077816 */ /* 0x000fe40000000007 */
[----:B--2---:R-:W-:Y:S02]  /*8210*/  F2FP.F16.F32.PACK_AB R2, R219, R220 ;  /* 0x000000dcdb02723e */ /* 0x004fe400000000ff */
[----:B------:R-:W-:Y:S02]  /*8220*/  PRMT R9, R9, 0x5410, R4 ;  /* 0x0000541009097816 */ /* 0x000fe40000000004 */
[----:B------:R-:W-:Y:S01]  /*8230*/  LOP3.LUT R10, R0, R2, RZ, 0xc0, !PT ;  /* 0x00000002000a7212 */ /* 0x000fe200078ec0ff */
[----:B------:R-:W-:Y:S02]  /*8240*/  FFMA.FTZ R2, R163, UR35, -R3 ;  /* 0x00000023a3027c23 */ /* 0x000fe40008010803 */
[----:B------:R-:W-:-:S02]  /*8250*/  HSET2.LE.AND R0, R9, R100, PT ;  /* 0x0000006409007233 */ /* 0x000fc40003803000 */
[----:B------:R1:W-:Y:S01]  /*8260*/  MUFU.EX2 R130, R2 ;  /* 0x0000000200827308 */ /* 0x0003e20000000800 */
[----:B------:R-:W-:Y:S01]  /*8270*/  FFMA.FTZ R5, R164, UR35, -R18 ;  /* 0x00000023a4057c23 */ /* 0x000fe20008010812 */
[----:B------:R-:W-:Y:S01]  /*8280*/  PRMT R6, R8, 0x5410, R12 ;  /* 0x0000541008067816 */ /* 0x000fe2000000000c */
[----:B------:R-:W-:-:S05]  /*8290*/  IMAD.MOV.U32 R155, RZ, RZ, R132 ;  /* 0x000000ffff9b7224 */ /* 0x000fca00078e0084 */
[----:B------:R2:W4:Y:S01]  /*82a0*/  MUFU.EX2 R132, R5 ;  /* 0x0000000500847308 */ /* 0x0005220000000800 */
[----:B-1----:R-:W-:-:S04]  /*82b0*/  F2FP.F16.F32.PACK_AB R2, R221, R222 ;  /* 0x000000dedd02723e */ /* 0x002fc800000000ff */
[----:B------:R-:W-:Y:S01]  /*82c0*/  LOP3.LUT R8, R0, R2, RZ, 0xc0, !PT ;  /* 0x0000000200087212 */ /* 0x000fe200078ec0ff */
[----:B------:R-:W-:Y:S01]  /*82d0*/  FFMA.FTZ R0, R158, UR35, -R3 ;  /* 0x000000239e007c23 */ /* 0x000fe20008010803 */
[----:B------:R-:W-:Y:S02]  /*82e0*/  IMAD.MOV.U32 R158, RZ, RZ, R139 ;  /* 0x000000ffff9e7224 */ /* 0x000fe400078e008b */
[----:B------:R-:W-:Y:S02]  /*82f0*/  IMAD.MOV.U32 R139, RZ, RZ, R136 ;  /* 0x000000ffff8b7224 */ /* 0x000fe400078e0088 */
[----:B------:R-:W-:Y:S02]  /*8300*/  IMAD.MOV.U32 R136, RZ, RZ, R127 ;  /* 0x000000ffff887224 */ /* 0x000fe400078e007f */
[----:B------:R-:W-:Y:S02]  /*8310*/  IMAD.MOV.U32 R127, RZ, RZ, R122 ;  /* 0x000000ffff7f7224 */ /* 0x000fe400078e007a */
[----:B--2---:R-:W-:Y:S01]  /*8320*/  FFMA.FTZ R5, R162, UR35, -R3 ;  /* 0x00000023a2057c23 */ /* 0x004fe20008010803 */
[----:B------:R-:W-:-:S02]  /*8330*/  IMAD.MOV.U32 R122, RZ, RZ, R123 ;  /* 0x000000ffff7a7224 */ /* 0x000fc400078e007b */
[----:B------:R-:W-:Y:S02]  /*8340*/  IMAD.MOV.U32 R123, RZ, RZ, R121 ;  /* 0x000000ffff7b7224 */ /* 0x000fe400078e0079 */
[----:B------:R-:W-:Y:S02]  /*8350*/  IMAD.MOV.U32 R121, RZ, RZ, R124 ;  /* 0x000000ffff797224 */ /* 0x000fe400078e007c */
[----:B------:R-:W-:Y:S01]  /*8360*/  IMAD.MOV.U32 R124, RZ, RZ, R125 ;  /* 0x000000ffff7c7224 */ /* 0x000fe200078e007d */
[----:B------:R-:W-:Y:S01]  /*8370*/  HSET2.LE.AND R4, R6, R100, PT ;  /* 0x0000006406047233 */ /* 0x000fe20003803000 */
[----:B------:R-:W-:Y:S01]  /*8380*/  IMAD.MOV.U32 R125, RZ, RZ, R126 ;  /* 0x000000ffff7d7224 */ /* 0x000fe200078e007e */
[----:B------:R3:W1:Y:S01]  /*8390*/  MUFU.EX2 R131, R5 ;  /* 0x0000000500837308 */ /* 0x0006620000000800 */
[----:B------:R-:W-:Y:S02]  /*83a0*/  IMAD.MOV.U32 R126, RZ, RZ, R128 ;  /* 0x000000ffff7e7224 */ /* 0x000fe400078e0080 */
[----:B------:R-:W-:-:S05]  /*83b0*/  IMAD.MOV.U32 R137, RZ, RZ, R127 ;  /* 0x000000ffff897224 */ /* 0x000fca00078e007f */
[----:B------:R2:W-:Y:S01]  /*83c0*/  MUFU.EX2 R128, R0 ;  /* 0x0000000000807308 */ /* 0x0005e20000000800 */
[----:B------:R-:W-:Y:S01]  /*83d0*/  IMAD.WIDE.U32 R12, R42, -0x326172a9, RZ ;  /* 0xcd9e8d572a0c7825 */ /* 0x000fe200078e00ff */
[----:B---3--:R-:W-:-:S04]  /*83e0*/  F2FP.F16.F32.PACK_AB R5, R133, R134 ;  /* 0x000000868505723e */ /* 0x008fc800000000ff */
[----:B------:R-:W-:Y:S01]  /*83f0*/  LOP3.LUT R11, R4, R5, RZ, 0xc0, !PT ;  /* 0x00000005040b7212 */ /* 0x000fe200078ec0ff */
[----:B--2---:R-:W-:Y:S01]  /*8400*/  FFMA.FTZ R0, R157, UR35, -R3 ;  /* 0x000000239d007c23 */ /* 0x004fe20008010803 */
[----:B------:R-:W-:Y:S01]  /*8410*/  HSET2.LE.AND R4, R7, R100, PT ;  /* 0x0000006407047233 */ /* 0x000fe20003803000 */
[----:B------:R-:W-:Y:S01]  /*8420*/  IMAD.MOV.U32 R157, RZ, RZ, R139 ;  /* 0x000000ffff9d7224 */ /* 0x000fe200078e008b */
[----:B----4-:R-:W-:Y:S01]  /*8430*/  F2FP.F16.F32.PACK_AB R5, R132, R218 ;  /* 0x000000da8405723e */ /* 0x010fe200000000ff */
[----:B------:R2:W-:Y:S01]  /*8440*/  MUFU.EX2 R127, R0 ;  /* 0x00000000007f7308 */ /* 0x0005e20000000800 */
[----:B------:R-:W-:Y:S02]  /*8450*/  IMAD.MOV.U32 R139, RZ, RZ, R123 ;  /* 0x000000ffff8b7224 */ /* 0x000fe400078e007b */
[----:B------:R-:W-:Y:S02]  /*8460*/  IMAD.MOV.U32 R123, RZ, RZ, R124 ;  /* 0x000000ffff7b7224 */ /* 0x000fe400078e007c */
[----:B------:R-:W-:Y:S01]  /*8470*/  FFMA.FTZ R6, R161, UR35, -R3 ;  /* 0x00000023a1067c23 */ /* 0x000fe20008010803 */
[----:B------:R-:W-:Y:S01]  /*8480*/  IMAD.MOV.U32 R124, RZ, RZ, R126 ;  /* 0x000000ffff7c7224 */ /* 0x000fe200078e007e */
[----:B------:R-:W-:Y:S01]  /*8490*/  LOP3.LUT R9, R4, R5, RZ, 0xc0, !PT ;  /* 0x0000000504097212 */ /* 0x000fe200078ec0ff */
[----:B------:R-:W-:Y:S01]  /*84a0*/  IMAD.WIDE.U32 R4, R41, -0x2daee0ad, RZ ;  /* 0xd2511f5329047825 */ /* 0x000fe200078e00ff */
[----:B------:R-:W-:-:S03]  /*84b0*/  LOP3.LUT R2, R13, UR15, R30, 0x96, !PT ;  /* 0x0000000f0d027c12 */ /* 0x000fc6000f8e961e */
[----:B------:R-:W-:-:S04]  /*84c0*/  IMAD.WIDE.U32 R14, R25, -0x2daee0ad, RZ ;  /* 0xd2511f53190e7825 */ /* 0x000fc800078e00ff */
[----:B--2---:R-:W-:Y:S01]  /*84d0*/  FFMA.FTZ R0, R160, UR35, -R3 ;  /* 0x00000023a0007c23 */ /* 0x004fe20008010803 */
[----:B------:R-:W-:-:S03]  /*84e0*/  IMAD.MOV.U32 R69, RZ, RZ, R136 ;  /* 0x000000ffff457224 */ /* 0x000fc600078e0088 */
[----:B------:R2:W-:Y:S01]  /*84f0*/  MUFU.EX2 R126, R0 ;  /* 0x00000000007e7308 */ /* 0x0005e20000000800 */
[----:B------:R-:W-:Y:S02]  /*8500*/  IMAD.MOV.U32 R136, RZ, RZ, R122 ;  /* 0x000000ffff887224 */ /* 0x000fe400078e007a */
[----:B------:R-:W-:Y:S02]  /*8510*/  IMAD.MOV.U32 R122, RZ, RZ, R121 ;  /* 0x000000ffff7a7224 */ /* 0x000fe400078e0079 */
[----:B------:R-:W-:Y:S01]  /*8520*/  IMAD.MOV.U32 R121, RZ, RZ, R125 ;  /* 0x000000ffff797224 */ /* 0x000fe200078e007d */
[----:B------:R-:W-:Y:S01]  /*8530*/  LOP3.LUT R5, R5, UR14, R40, 0x96, !PT ;  /* 0x0000000e05057c12 */ /* 0x000fe2000f8e9628 */
[----:B------:R-:W-:Y:S01]  /*8540*/  IMAD.WIDE.U32 R16, R2, -0x2daee0ad, RZ ;  /* 0xd2511f5302107825 */ /* 0x000fe200078e00ff */
[----:B------:R3:W-:Y:S01]  /*8550*/  MUFU.EX2 R129, R6 ;  /* 0x0000000600817308 */ /* 0x0007e20000000800 */
[----:B------:R-:W-:Y:S02]  /*8560*/  LOP3.LUT R13, R15, UR12, R4, 0x96, !PT ;  /* 0x0000000c0f0d7c12 */ /* 0x000fe4000f8e9604 */
[----:B--2---:R-:W-:-:S05]  /*8570*/  FFMA.FTZ R0, R159, UR35, -R3 ;  /* 0x000000239f007c23 */ /* 0x004fca0008010803 */
[----:B------:R2:W-:Y:S01]  /*8580*/  MUFU.EX2 R125, R0 ;  /* 0x00000000007d7308 */ /* 0x0005e20000000800 */
[----:B---3--:R-:W-:-:S04]  /*8590*/  IMAD.WIDE.U32 R6, R23, -0x2daee0ad, RZ ;  /* 0xd2511f5317067825 */ /* 0x008fc800078e00ff */
[----:B------:R-:W-:Y:S01]  /*85a0*/  IMAD.WIDE.U32 R4, R5, -0x326172a9, RZ ;  /* 0xcd9e8d5705047825 */ /* 0x000fe200078e00ff */
[----:B------:R-:W-:Y:S02]  /*85b0*/  LOP3.LUT R15, R7, UR14, R24, 0x96, !PT ;  /* 0x0000000e070f7c12 */ /* 0x000fe4000f8e9618 */
[----:B------:R-:W-:Y:S01]  /*85c0*/  LOP3.LUT R2, R17, UR12, R6, 0x96, !PT ;  /* 0x0000000c11027c12 */ /* 0x000fe2000f8e9606 */
[----:B------:R-:W-:-:S04]  /*85d0*/  IMAD.WIDE.U32 R6, R13, -0x326172a9, RZ ;  /* 0xcd9e8d570d067825 */ /* 0x000fc800078e00ff */
[----:B--2---:R-:W-:Y:S01]  /*85e0*/  FFMA.FTZ R0, R154, UR35, -R3 ;  /* 0x000000239a007c23 */ /* 0x004fe20008010803 */
[----:B------:R-:W-:Y:S02]  /*85f0*/  IMAD.MOV.U32 R154, RZ, RZ, R69 ;  /* 0x000000ffff9a7224 */ /* 0x000fe400078e0045 */
[----:B------:R-:W-:Y:S02]  /*8600*/  IMAD.MOV.U32 R69, RZ, RZ, R137 ;  /* 0x000000ffff457224 */ /* 0x000fe400078e0089 */
[----:B------:R-:W-:Y:S02]  /*8610*/  IMAD.MOV.U32 R137, RZ, RZ, R122 ;  /* 0x000000ffff897224 */ /* 0x000fe400078e007a */
[----:B------:R-:W-:Y:S02]  /*8620*/  IMAD.MOV.U32 R122, RZ, RZ, R123 ;  /* 0x000000ffff7a7224 */ /* 0x000fe400078e007b */
[----:B------:R-:W-:Y:S02]  /*8630*/  IMAD.MOV.U32 R123, RZ, RZ, R121 ;  /* 0x000000ffff7b7224 */ /* 0x000fe400078e0079 */
[----:B------:R-:W-:-:S02]  /*8640*/  IMAD.MOV.U32 R121, RZ, RZ, R124 ;  /* 0x000000ffff797224 */ /* 0x000fc400078e007c */
[----:B------:R2:W-:Y:S01]  /*8650*/  MUFU.EX2 R124, R0 ;  /* 0x00000000007c7308 */ /* 0x0005e20000000800 */
[----:B------:R-:W-:Y:S01]  /*8660*/  LOP3.LUT R23, R5, UR13, R26, 0x96, !PT ;  /* 0x0000000d05177c12 */ /* 0x000fe2000f8e961a */
[----:B------:R-:W-:Y:S01]  /*8670*/  IMAD.MOV.U32 R138, RZ, RZ, R123 ;  /* 0x000000ffff8a7224 */ /* 0x000fe200078e007b */
[----:B------:R-:W-:Y:S01]  /*8680*/  LOP3.LUT R13, R7, UR22, R4, 0x96, !PT ;  /* 0x00000016070d7c12 */ /* 0x000fe2000f8e9604 */
[----:B------:R-:W-:Y:S01]  /*8690*/  IMAD.WIDE.U32 R4, R2, -0x326172a9, RZ ;  /* 0xcd9e8d5702047825 */ /* 0x000fe200078e00ff */
[----:B------:R-:W-:Y:S01]  /*86a0*/  SHF.R.U32.HI R2, RZ, 0x8, R29 ;  /* 0x00000008ff027819 */ /* 0x000fe2000001161d */
[----:B------:R-:W-:Y:S03]  /*86b0*/  HMMA.16816.F32 R80, R8, R44, R80 ;  /* 0x0000002c0850723c */ /* 0x000fe60000001850 */
[----:B------:R-:W-:Y:S01]  /*86c0*/  PRMT R42, R43, 0x5410, R2 ;  /* 0x000054102b2a7816 */ /* 0x000fe20000000002 */
[----:B--2---:R-:W-:-:S04]  /*86d0*/  FFMA.FTZ R0, R152, UR35, -R3 ;  /* 0x0000002398007c23 */ /* 0x004fc80008010803 */
[----:B------:R2:W-:Y:S01]  /*86e0*/  MUFU.EX2 R123, R0 ;  /* 0x00000000007b7308 */ /* 0x0005e20000000800 */
[----:B------:R-:W-:Y:S01]  /*86f0*/  HMMA.16816.F32 R144, R8, R46, R72 ;  /* 0x0000002e0890723c */ /* 0x000fe20000001848 */
[----:B------:R-:W-:-:S05]  /*8700*/  IMAD.MOV.U32 R70, RZ, RZ, R121 ;  /* 0x000000ffff467224 */ /* 0x000fca00078e0079 */
[----:B------:R-:W-:Y:S01]  /*8710*/  HMMA.16816.F32 R64, R8, R60, R76 ;  /* 0x0000003c0840723c */ /* 0x000fe2000000184c */
[----:B--2---:R-:W-:-:S05]  /*8720*/  LOP3.LUT R0, R34, 0xff, RZ, 0xc0, !PT ;  /* 0x000000ff22007812 */ /* 0x004fca00078ec0ff */
[----:B------:R-:W-:Y:S01]  /*8730*/  HMMA.16816.F32 R52, R8, R62, R52 ;  /* 0x0000003e0834723c */ /* 0x000fe20000001834 */
[----:B------:R-:W-:Y:S01]  /*8740*/  PRMT R43, R0, 0x5410, R35 ;  /* 0x00005410002b7816 */ /* 0x000fe20000000023 */
[----:B------:R-:W-:-:S05]  /*8750*/  FFMA.FTZ R0, R151, UR35, -R3 ;  /* 0x0000002397007c23 */ /* 0x000fca0008010803 */
[--C-:B------:R-:W-:Y:S01]  /*8760*/  SHF.R.U32.HI R11, RZ, 0x10, R6.reuse ;  /* 0x00000010ff0b7819 */ /* 0x100fe20000011606 */
[----:B------:R-:W-:Y:S01]  /*8770*/  IMAD.WIDE.U32 R8, R15, -0x326172a9, RZ ;  /* 0xcd9e8d570f087825 */ /* 0x000fe200078e00ff */
[----:B------:R2:W-:Y:S01]  /*8780*/  MUFU.EX2 R121, R0 ;  /* 0x0000000000797308 */ /* 0x0005e20000000800 */
[----:B------:R-:W-:Y:S02]  /*8790*/  SHF.R.U32.HI R15, RZ, 0x18, R6 ;  /* 0x00000018ff0f7819 */ /* 0x000fe40000011606 */
[----:B------:R-:W-:Y:S02]  /*87a0*/  LOP3.LUT R10, R6, 0xffff, RZ, 0xc0, !PT ;  /* 0x0000ffff060a7812 */ /* 0x000fe400078ec0ff */
[----:B------:R-:W-:Y:S02]  /*87b0*/  LOP3.LUT R7, R5, UR22, R8, 0x96, !PT ;  /* 0x0000001605077c12 */ /* 0x000fe4000f8e9608 */
[C---:B------:R-:W-:Y:S02]  /*87c0*/  LOP3.LUT R27, R4.reuse, 0xffff, RZ, 0xc0, !PT ;  /* 0x0000ffff041b7812 */ /* 0x040fe400078ec0ff */
[----:B------:R-:W-:-:S02]  /*87d0*/  LOP3.LUT R33, R4, 0xff, RZ, 0xc0, !PT ;  /* 0x000000ff04217812 */ /* 0x000fc400078ec0ff */
[--C-:B------:R-:W-:Y:S02]  /*87e0*/  SHF.R.U32.HI R31, RZ, 0x10, R4.reuse ;  /* 0x00000010ff1f7819 */ /* 0x100fe40000011604 */
[----:B--2---:R-:W-:Y:S02]  /*87f0*/  LOP3.LUT R0, R11, 0xff, RZ, 0xc0, !PT ;  /* 0x000000ff0b007812 */ /* 0x004fe400078ec0ff */
[----:B------:R-:W-:Y:S02]  /*8800*/  SHF.R.U32.HI R30, RZ, 0x18, R4 ;  /* 0x00000018ff1e7819 */ /* 0x000fe40000011604 */
[----:B------:R-:W-:Y:S01]  /*8810*/  PRMT R86, R0, 0x5410, R15 ;  /* 0x0000541000567816 */ /* 0x000fe2000000000f */
[----:B------:R-:W-:Y:S01]  /*8820*/  FFMA.FTZ R0, R148, UR35, -R3 ;  /* 0x0000002394007c23 */ /* 0x000fe20008010803 */
[----:B------:R-:W-:Y:S01]  /*8830*/  LOP3.LUT R22, R6, 0xff, RZ, 0xc0, !PT ;  /* 0x000000ff06167812 */ /* 0x000fe200078ec0ff */
[----:B------:R-:W-:-:S04]  /*8840*/  IMAD.WIDE.U32 R4, R48, -0x2daee0ad, RZ ;  /* 0xd2511f5330047825 */ /* 0x000fc800078e00ff */
[----:B------:R-:W-:Y:S01]  /*8850*/  FFMA.FTZ R6, R153, UR35, -R3 ;  /* 0x0000002399067c23 */ /* 0x000fe20008010803 */
[----:B------:R-:W-:Y:S01]  /*8860*/  SHF.R.U32.HI R2, RZ, 0x8, R10 ;  /* 0x00000008ff027819 */ /* 0x000fe2000001160a */
[----:B------:R-:W-:Y:S01]  /*8870*/  IMAD.MOV.U32 R141, RZ, RZ, R119 ;  /* 0x000000ffff8d7224 */ /* 0x000fe200078e0077 */
[----:B------:R-:W-:Y:S01]  /*8880*/  LOP3.LUT R9, R9, UR13, R12, 0x96, !PT ;  /* 0x0000000d09097c12 */ /* 0x000fe2000f8e960c */
[----:B------:R2:W-:Y:S01]  /*8890*/  MUFU.EX2 R119, R0 ;  /* 0x0000000000777308 */ /* 0x0005e20000000800 */
[----:B------:R-:W-:Y:S01]  /*88a0*/  IMAD.MOV.U32 R68, RZ, RZ, R122 ;  /* 0x000000ffff447224 */ /* 0x000fe200078e007a */
[----:B------:R-:W-:Y:S02]  /*88b0*/  LOP3.LUT R17, R5, UR23, R28, 0x96, !PT ;  /* 0x0000001705117c12 */ /* 0x000fe4000f8e961c */
[C---:B------:R-:W-:Y:S02]  /*88c0*/  LOP3.LUT R12, R4.reuse, 0xffff, RZ, 0xc0, !PT ;  /* 0x0000ffff040c7812 */ /* 0x040fe400078ec0ff */
[----:B------:R-:W-:-:S02]  /*88d0*/  LOP3.LUT R25, R4, 0xff, RZ, 0xc0, !PT ;  /* 0x000000ff04197812 */ /* 0x000fc400078ec0ff */
[----:B------:R3:W-:Y:S01]  /*88e0*/  MUFU.EX2 R122, R6 ;  /* 0x00000006007a7308 */ /* 0x0007e20000000800 */
[--C-:B------:R-:W-:Y:S02]  /*88f0*/  SHF.R.U32.HI R24, RZ, 0x10, R4.reuse ;  /* 0x00000010ff187819 */ /* 0x100fe40000011604 */
[----:B------:R-:W-:Y:S01]  /*8900*/  SHF.R.U32.HI R26, RZ, 0x18, R4 ;  /* 0x00000018ff1a7819 */ /* 0x000fe20000011604 */
[----:B------:R-:W-:Y:S01]  /*8910*/  IMAD.WIDE.U32 R4, R23, -0x2daee0ad, RZ ;  /* 0xd2511f5317047825 */ /* 0x000fe200078e00ff */
[----:B------:R-:W-:-:S03]  /*8920*/  PRMT R85, R22, 0x5410, R2 ;  /* 0x0000541016557816 */ /* 0x000fc60000000002 */
[----:B--2---:R-:W-:Y:S01]  /*8930*/  FFMA.FTZ R0, R191, UR35, -R20 ;  /* 0x00000023bf007c23 */ /* 0x004fe20008010814 */
[----:B------:R-:W-:-:S03]  /*8940*/  IMAD.MOV.U32 R87, RZ, RZ, R117 ;  /* 0x000000ffff577224 */ /* 0x000fc600078e0075 */
[----:B------:R2:W-:Y:S01]  /*8950*/  MUFU.EX2 R117, R0 ;  /* 0x0000000000757308 */ /* 0x0005e20000000800 */
[----:B---3--:R-:W-:Y:S01]  /*8960*/  FFMA.FTZ R6, R149, UR35, -R3 ;  /* 0x0000002395067c23 */ /* 0x008fe20008010803 */
[----:B------:R-:W-:Y:S01]  /*8970*/  IMAD.WIDE.U32 R2, R49, -0x2daee0ad, RZ ;  /* 0xd2511f5331027825 */ /* 0x000fe200078e00ff */
[----:B------:R-:W-:-:S03]  /*8980*/  LOP3.LUT R15, R5, UR23, R14, 0x96, !PT ;  /* 0x00000017050f7c12 */ /* 0x000fc6000f8e960e */
[----:B------:R-:W-:Y:S01]  /*8990*/  IMAD.MOV.U32 R143, RZ, RZ, R118 ;  /* 0x000000ffff8f7224 */ /* 0x000fe200078e0076 */
[----:B------:R-:W-:Y:S02]  /*89a0*/  LOP3.LUT R14, R3, UR23, R32, 0x96, !PT ;  /* 0x00000017030e7c12 */ /* 0x000fe4000f8e9620 */
[----:B------:R-:W-:Y:S01]  /*89b0*/  LOP3.LUT R23, R2, 0xffff, RZ, 0xc0, !PT ;  /* 0x0000ffff02177812 */ /* 0x000fe200078ec0ff */
[----:B--2---:R-:W-:Y:S01]  /*89c0*/  FFMA.FTZ R0, R204, UR35, -R20 ;  /* 0x00000023cc007c23 */ /* 0x004fe20008010814 */
[----:B------:R-:W-:Y:S02]  /*89d0*/  LOP3.LUT R32, R2, 0xff, RZ, 0xc0, !PT ;  /* 0x000000ff02207812 */ /* 0x000fe400078ec0ff */
[--C-:B------:R-:W-:Y:S01]  /*89e0*/  SHF.R.U32.HI R28, RZ, 0x10, R2.reuse ;  /* 0x00000010ff1c7819 */ /* 0x100fe20000011602 */
[----:B------:R2:W-:Y:S01]  /*89f0*/  MUFU.EX2 R118, R0 ;  /* 0x0000000000767308 */ /* 0x0005e20000000800 */
[----:B------:R-:W-:Y:S01]  /*8a00*/  SHF.R.U32.HI R29, RZ, 0x18, R2 ;  /* 0x00000018ff1d7819 */ /* 0x000fe20000011602 */
[----:B------:R-:W-:-:S04]  /*8a10*/  IMAD.WIDE.U32 R2, R9, -0x2daee0ad, RZ ;  /* 0xd2511f5309027825 */ /* 0x000fc800078e00ff */
[----:B------:R-:W-:Y:S01]  /*8a20*/  IMAD.MOV.U32 R84, RZ, RZ, R115 ;  /* 0x000000ffff547224 */ /* 0x000fe200078e0073 */
[C---:B------:R-:W-:Y:S01]  /*8a30*/  LOP3.LUT R40, R2.reuse, 0xffff, RZ, 0xc0, !PT ;  /* 0x0000ffff02287812 */ /* 0x040fe200078ec0ff */
[----:B------:R-:W-:Y:S01]  /*8a40*/  IMAD.MOV.U32 R152, RZ, RZ, R69 ;  /* 0x000000ffff987224 */ /* 0x000fe200078e0045 */
[----:B------:R-:W-:Y:S02]  /*8a50*/  LOP3.LUT R41, R2, 0xff, RZ, 0xc0, !PT ;  /* 0x000000ff02297812 */ /* 0x000fe400078ec0ff */
[----:B------:R-:W-:Y:S01]  /*8a60*/  SHF.R.U32.HI R69, RZ, 0x10, R2 ;  /* 0x00000010ff457819 */ /* 0x000fe20000011602 */
[----:B--2---:R-:W-:Y:S01]  /*8a70*/  FFMA.FTZ R0, R183, UR35, -R20 ;  /* 0x00000023b7007c23 */ /* 0x004fe20008010814 */
[----:B------:R-:W-:-:S03]  /*8a80*/  SHF.R.U32.HI R71, RZ, 0x18, R2 ;  /* 0x00000018ff477819 */ /* 0x000fc60000011602 */
[----:B------:R2:W-:Y:S01]  /*8a90*/  MUFU.EX2 R115, R0 ;  /* 0x0000000000737308 */ /* 0x0005e20000000800 */
[----:B------:R-:W-:Y:S01]  /*8aa0*/  SHF.R.U32.HI R2, RZ, 0x10, R21 ;  /* 0x00000010ff027819 */ /* 0x000fe20000011615 */
[----:B------:R-:W-:Y:S01]  /*8ab0*/  IMAD.MOV.U32 R142, RZ, RZ, R120 ;  /* 0x000000ffff8e7224 */ /* 0x000fe200078e0078 */
[----:B------:R-:W-:Y:S02]  /*8ac0*/  LOP3.LUT R22, R3, UR23, R16, 0x96, !PT ;  /* 0x0000001703167c12 */ /* 0x000fe4000f8e9610 */
[----:B------:R-:W-:Y:S02]  /*8ad0*/  LOP3.LUT R8, R4, 0xff, RZ, 0xc0, !PT ;  /* 0x000000ff04087812 */ /* 0x000fe400078ec0ff */
[--C-:B------:R-:W-:Y:S01]  /*8ae0*/  SHF.R.U32.HI R34, RZ, 0x10, R4.reuse ;  /* 0x00000010ff227819 */ /* 0x100fe20000011604 */
[----:B------:R3:W-:Y:S01]  /*8af0*/  MUFU.EX2 R120, R6 ;  /* 0x0000000600787308 */ /* 0x0007e20000000800 */
[----:B------:R-:W-:Y:S02]  /*8b00*/  SHF.R.U32.HI R35, RZ, 0x18, R4 ;  /* 0x00000018ff237819 */ /* 0x000fe40000011604 */
[----:B--2---:R-:W-:-:S04]  /*8b10*/  LOP3.LUT R0, R21, 0xffff, RZ, 0xc0, !PT ;  /* 0x0000ffff15007812 */ /* 0x004fc800078ec0ff */
[----:B------:R-:W-:Y:S02]  /*8b20*/  SHF.R.U32.HI R3, RZ, 0x8, R0 ;  /* 0x00000008ff037819 */ /* 0x000fe40000011600 */
[----:B------:R-:W-:Y:S01]  /*8b30*/  LOP3.LUT R0, R2, 0xff, RZ, 0xc0, !PT ;  /* 0x000000ff02007812 */ /* 0x000fe200078ec0ff */
[----:B------:R-:W-:Y:S01]  /*8b40*/  FFMA.FTZ R2, R189, UR35, -R20 ;  /* 0x00000023bd027c23 */ /* 0x000fe20008010814 */
[----:B---3--:R-:W-:Y:S02]  /*8b50*/  LOP3.LUT R6, R4, 0xffff, RZ, 0xc0, !PT ;  /* 0x0000ffff04067812 */ /* 0x008fe400078ec0ff */
[----:B------:R-:W-:Y:S01]  /*8b60*/  SHF.R.U32.HI R4, RZ, 0x18, R21 ;  /* 0x00000018ff047819 */ /* 0x000fe20000011615 */
[----:B------:R-:W-:Y:S02]  /*8b70*/  IMAD.MOV.U32 R50, RZ, RZ, R112 ;  /* 0x000000ffff327224 */ /* 0x000fe400078e0070 */
[----:B------:R2:W3:Y:S01]  /*8b80*/  MUFU.EX2 R112, R2 ;  /* 0x0000000200707308 */ /* 0x0004e20000000800 */
[----:B------:R-:W-:-:S02]  /*8b90*/  PRMT R4, R0, 0x5410, R4 ;  /* 0x0000541000047816 */ /* 0x000fc40000000004 */
[----:B------:R-:W-:Y:S01]  /*8ba0*/  LOP3.LUT R0, R13, 0xffff, RZ, 0xc0, !PT ;  /* 0x0000ffff0d007812 */ /* 0x000fe200078ec0ff */
[----:B------:R-:W-:Y:S01]  /*8bb0*/  IMAD.MOV.U32 R150, RZ, RZ, R111 ;  /* 0x000000ffff967224 */ /* 0x000fe200078e006f */
[----:B------:R-:W-:Y:S01]  /*8bc0*/  LOP3.LUT R5, R21, 0xff, RZ, 0xc0, !PT ;  /* 0x000000ff15057812 */ /* 0x000fe200078ec0ff */
[----:B--2---:R-:W-:-:S04]  /*8bd0*/  FFMA.FTZ R2, R180, UR35, -R20 ;  /* 0x00000023b4027c23 */ /* 0x004fc80008010814 */
[----:B------:R2:W-:Y:S01]  /*8be0*/  MUFU.EX2 R111, R2 ;  /* 0x00000002006f7308 */ /* 0x0005e20000000800 */
[----:B------:R-:W-:Y:S01]  /*8bf0*/  IMAD.MOV.U32 R162, RZ, RZ, R106 ;  /* 0x000000ffffa27224 */ /* 0x000fe200078e006a */
[----:B------:R-:W-:Y:S01]  /*8c00*/  PRMT R5, R5, 0x5410, R3 ;  /* 0x0000541005057816 */ /* 0x000fe20000000003 */
[----:B------:R-:W-:Y:S02]  /*8c10*/  IMAD.MOV.U32 R106, RZ, RZ, R113 ;  /* 0x000000ffff6a7224 */ /* 0x000fe400078e0071 */
[----:B------:R-:W-:Y:S01]  /*8c20*/  FFMA.FTZ R3, R181, UR35, -R20 ;  /* 0x00000023b5037c23 */ /* 0x000fe20008010814 */
[----:B--2---:R-:W-:Y:S02]  /*8c30*/  SHF.R.U32.HI R2, RZ, 0x8, R0 ;  /* 0x00000008ff027819 */ /* 0x004fe40000011600 */
[----:B------:R-:W-:-:S04]  /*8c40*/  LOP3.LUT R0, R13, 0xff, RZ, 0xc0, !PT ;  /* 0x000000ff0d007812 */ /* 0x000fc800078ec0ff */
[----:B------:R-:W-:Y:S01]  /*8c50*/  PRMT R78, R0, 0x5410, R2 ;  /* 0x00005410004e7816 */ /* 0x000fe20000000002 */
[----:B------:R-:W-:Y:S01]  /*8c60*/  FFMA.FTZ R2, R177, UR35, -R20 ;  /* 0x00000023b1027c23 */ /* 0x000fe20008010814 */
[----:B------:R-:W-:-:S03]  /*8c70*/  SHF.R.U32.HI R0, RZ, 0x10, R13 ;  /* 0x00000010ff007819 */ /* 0x000fc6000001160d */
[----:B------:R2:W-:Y:S01]  /*8c80*/  MUFU.EX2 R113, R2 ;  /* 0x0000000200717308 */ /* 0x0005e20000000800 */
[----:B------:R-:W-:Y:S01]  /*8c90*/  IMAD.MOV.U32 R51, RZ, RZ, R114 ;  /* 0x000000ffff337224 */ /* 0x000fe200078e0072 */
[----:B------:R-:W-:Y:S01]  /*8ca0*/  LOP3.LUT R0, R0, 0xff, RZ, 0xc0, !PT ;  /* 0x000000ff00007812 */ /* 0x000fe200078ec0ff */
[----:B------:R-:W-:-:S05]  /*8cb0*/  IMAD.MOV.U32 R164, RZ, RZ, R110 ;  /* 0x000000ffffa47224 */ /* 0x000fca00078e006e */
[----:B------:R4:W-:Y:S01]  /*8cc0*/  MUFU.EX2 R114, R3 ;  /* 0x0000000300727308 */ /* 0x0009e20000000800 */
[----:B------:R-:W-:Y:S02]  /*8cd0*/  IMAD.MOV.U32 R163, RZ, RZ, R109 ;  /* 0x000000ffffa37224 */ /* 0x000fe400078e006d */
[----:B--2---:R-:W-:-:S05]  /*8ce0*/  FFMA.FTZ R2, R176, UR35, -R20 ;  /* 0x00000023b0027c23 */ /* 0x004fca0008010814 */
[----:B------:R2:W-:Y:S01]  /*8cf0*/  MUFU.EX2 R110, R2 ;  /* 0x00000002006e7308 */ /* 0x0005e20000000800 */
[----:B----4-:R-:W-:-:S04]  /*8d00*/  SHF.R.U32.HI R3, RZ, 0x18, R13 ;  /* 0x00000018ff037819 */ /* 0x010fc8000001160d */
[----:B------:R-:W-:Y:S02]  /*8d10*/  PRMT R79, R0, 0x5410, R3 ;  /* 0x00005410004f7816 */ /* 0x000fe40000000003 */
[----:B------:R-:W-:Y:S01]  /*8d20*/  SHF.R.U32.HI R0, RZ, 0x8, R27 ;  /* 0x00000008ff007819 */ /* 0x000fe2000001161b */
[----:B--2---:R-:W-:-:S04]  /*8d30*/  FFMA.FTZ R2, R174, UR35, -R20 ;  /* 0x00000023ae027c23 */ /* 0x004fc80008010814 */
[----:B------:R2:W-:Y:S01]  /*8d40*/  MUFU.EX2 R109, R2 ;  /* 0x00000002006d7308 */ /* 0x0005e20000000800 */
[----:B------:R-:W-:Y:S01]  /*8d50*/  PRMT R73, R33, 0x5410, R0 ;  /* 0x0000541021497816 */ /* 0x000fe20000000000 */
[----:B------:R-:W-:Y:S01]  /*8d60*/  IMAD.MOV.U32 R153, RZ, RZ, R108 ;  /* 0x000000ffff997224 */ /* 0x000fe200078e006c */
[----:B------:R-:W-:Y:S01]  /*8d70*/  LOP3.LUT R0, R31, 0xff, RZ, 0xc0, !PT ;  /* 0x000000ff1f007812 */ /* 0x000fe200078ec0ff */
[----:B------:R-:W-:Y:S02]  /*8d80*/  IMAD.MOV.U32 R204, RZ, RZ, R143 ;  /* 0x000000ffffcc7224 */ /* 0x000fe400078e008f */
[----:B------:R-:W-:Y:S01]  /*8d90*/  IMAD.MOV.U32 R143, RZ, RZ, R137 ;  /* 0x000000ffff8f7224 */ /* 0x000fe200078e0089 */
[----:B------:R-:W-:Y:S01]  /*8da0*/  PRMT R75, R0, 0x5410, R30 ;  /* 0x00005410004b7816 */ /* 0x000fe2000000001e */
[----:B------:R-:W-:Y:S02]  /*8db0*/  IMAD.MOV.U32 R137, RZ, RZ, R136 ;  /* 0x000000ffff897224 */ /* 0x000fe400078e0088 */
[----:B--2---:R-:W-:-:S04]  /*8dc0*/  FFMA.FTZ R2, R170, UR35, -R20 ;  /* 0x00000023aa027c23 */ /* 0x004fc80008010814 */
[----:B------:R2:W-:Y:S01]  /*8dd0*/  MUFU.EX2 R108, R2 ;  /* 0x00000002006c7308 */ /* 0x0005e20000000800 */
[----:B------:R-:W-:Y:S01]  /*8de0*/  IMAD.MOV.U32 R136, RZ, RZ, R107 ;  /* 0x000000ffff887224 */ /* 0x000fe200078e006b */
[----:B------:R-:W-:-:S04]  /*8df0*/  SHF.R.U32.HI R0, RZ, 0x8, R12 ;  /* 0x00000008ff007819 */ /* 0x000fc8000001160c */
[----:B------:R-:W-:Y:S02]  /*8e00*/  PRMT R21, R25, 0x5410, R0 ;  /* 0x0000541019157816 */ /* 0x000fe40000000000 */
[----:B------:R-:W-:Y:S01]  /*8e10*/  SHF.R.U32.HI R0, RZ, 0x8, R6 ;  /* 0x00000008ff007819 */ /* 0x000fe20000011606 */
[----:B--2---:R-:W-:-:S04]  /*8e20*/  FFMA.FTZ R2, R168, UR35, -R20 ;  /* 0x00000023a8027c23 */ /* 0x004fc80008010814 */
[----:B------:R2:W-:Y:S01]  /*8e30*/  MUFU.EX2 R107, R2 ;  /* 0x00000002006b7308 */ /* 0x0005e20000000800 */
[----:B------:R-:W-:Y:S01]  /*8e40*/  IMAD.MOV.U32 R183, RZ, RZ, R87 ;  /* 0x000000ffffb77224 */ /* 0x000fe200078e0057 */
[----:B------:R-:W-:Y:S02]  /*8e50*/  PRMT R87, R8, 0x5410, R0 ;  /* 0x0000541008577816 */ /* 0x000fe40000000000 */
[----:B------:R-:W-:Y:S02]  /*8e60*/  HSET2.LE.AND R0, R5, R100, PT ;  /* 0x0000006405007233 */ /* 0x000fe40003803000 */
[----:B--2---:R-:W-:-:S04]  /*8e70*/  LOP3.LUT R2, R24, 0xff, RZ, 0xc0, !PT ;  /* 0x000000ff18027812 */ /* 0x004fc800078ec0ff */
[----:B------:R-:W-:Y:S01]  /*8e80*/  PRMT R26, R2, 0x5410, R26 ;  /* 0x00005410021a7816 */ /* 0x000fe2000000001a */
[----:B------:R-:W-:Y:S01]  /*8e90*/  FFMA.FTZ R2, R169, UR35, -R20 ;  /* 0x00000023a9027c23 */ /* 0x000fe20008010814 */
[----:B------:R-:W-:-:S03]  /*8ea0*/  IMAD.MOV.U32 R169, RZ, RZ, R105 ;  /* 0x000000ffffa97224 */ /* 0x000fc600078e0069 */
[----:B------:R2:W-:Y:S01]  /*8eb0*/  MUFU.EX2 R105, R2 ;  /* 0x0000000200697308 */ /* 0x0005e20000000800 */
[----:B------:R-:W-:Y:S01]  /*8ec0*/  FFMA.FTZ R3, R167, UR35, -R20 ;  /* 0x00000023a7037c23 */ /* 0x000fe20008010814 */
[----:B------:R-:W-:Y:S01]  /*8ed0*/  IMAD.MOV.U32 R167, RZ, RZ, R106 ;  /* 0x000000ffffa77224 */ /* 0x000fe200078e006a */
[----:B--2---:R-:W-:-:S04]  /*8ee0*/  F2FP.F16.F32.PACK_AB R2, R224, R225 ;  /* 0x000000e1e002723e */ /* 0x004fc800000000ff */
[----:B------:R-:W-:Y:S02]  /*8ef0*/  LOP3.LUT R8, R0, R2, RZ, 0xc0, !PT ;  /* 0x0000000200087212 */ /* 0x000fe400078ec0ff */
[----:B------:R-:W-:Y:S02]  /*8f00*/  HSET2.LE.AND R0, R42, R100, PT ;  /* 0x000000642a007233 */ /* 0x000fe40003803000 */
[----:B-1----:R-:W-:-:S04]  /*8f10*/  F2FP.F16.F32.PACK_AB R2, R131, R223 ;  /* 0x000000df8302723e */ /* 0x002fc800000000ff */
[----:B------:R-:W-:Y:S02]  /*8f20*/  LOP3.LUT R10, R0, R2, RZ, 0xc0, !PT ;  /* 0x00000002000a7212 */ /* 0x000fe400078ec0ff */
[----:B------:R-:W-:Y:S02]  /*8f30*/  HSET2.LE.AND R0, R43, R100, PT ;  /* 0x000000642b007233 */ /* 0x000fe40003803000 */
[----:B---3--:R-:W-:Y:S01]  /*8f40*/  F2FP.F16.F32.PACK_AB R2, R112, R115 ;  /* 0x000000737002723e */ /* 0x008fe200000000ff */
[----:B------:R1:W-:Y:S03]  /*8f50*/  MUFU.EX2 R106, R3 ;  /* 0x00000003006a7308 */ /* 0x0003e60000000800 */
[----:B------:R-:W-:Y:S02]  /*8f60*/  LOP3.LUT R11, R0, R2, RZ, 0xc0, !PT ;  /* 0x00000002000b7212 */ /* 0x000fe400078ec0ff */
[----:B------:R-:W-:Y:S01]  /*8f70*/  LOP3.LUT R0, R34, 0xff, RZ, 0xc0, !PT ;  /* 0x000000ff22007812 */ /* 0x000fe200078ec0ff */
[----:B------:R-:W-:-:S02]  /*8f80*/  IMAD.MOV.U32 R159, RZ, RZ, R84 ;  /* 0x000000ffff9f7224 */ /* 0x000fc400078e0054 */
[----:B------:R-:W-:Y:S01]  /*8f90*/  FFMA.FTZ R5, R194, UR35, -R19 ;  /* 0x00000023c2057c23 */ /* 0x000fe20008010813 */
[----:B------:R-:W-:Y:S01]  /*8fa0*/  PRMT R84, R0, 0x5410, R35 ;  /* 0x0000541000547816 */ /* 0x000fe20000000023 */
[----:B------:R-:W-:Y:S01]  /*8fb0*/  FFMA.FTZ R0, R192, UR35, -R19 ;  /* 0x00000023c0007c23 */ /* 0x000fe20008010813 */
[----:B-1----:R-:W-:Y:S02]  /*8fc0*/  HSET2.LE.AND R3, R4, R100, PT ;  /* 0x0000006404037233 */ /* 0x002fe40003803000 */
[----:B------:R-:W-:Y:S01]  /*8fd0*/  F2FP.F16.F32.PACK_AB R4, R118, R117 ;  /* 0x000000757604723e */ /* 0x000fe200000000ff */
[----:B------:R-:W-:-:S03]  /*8fe0*/  IMAD.MOV.U32 R168, RZ, RZ, R138 ;  /* 0x000000ffffa87224 */ /* 0x000fc600078e008a */
[----:B------:R-:W-:Y:S01]  /*8ff0*/  LOP3.LUT R9, R3, R4, RZ, 0xc0, !PT ;  /* 0x0000000403097212 */ /* 0x000fe200078ec0ff */
[----:B------:R-:W-:Y:S01]  /*9000*/  FFMA.FTZ R3, R193, UR35, -R19 ;  /* 0x00000023c1037c23 */ /* 0x000fe20008010813 */
[----:B------:R-:W-:Y:S02]  /*9010*/  IMAD.MOV.U32 R138, RZ, RZ, R139 ;  /* 0x000000ffff8a7224 */ /* 0x000fe400078e008b */
[----:B------:R-:W-:Y:S02]  /*9020*/  IMAD.MOV.U32 R194, RZ, RZ, R103 ;  /* 0x000000ffffc27224 */ /* 0x000fe400078e0067 */
[----:B------:R-:W-:Y:S01]  /*9030*/  IMAD.MOV.U32 R139, RZ, RZ, R101 ;  /* 0x000000ffff8b7224 */ /* 0x000fe200078e0065 */
[----:B------:R1:W-:Y:S01]  /*9040*/  MUFU.EX2 R103, R3 ;  /* 0x0000000300677308 */ /* 0x0003e20000000800 */
[----:B------:R-:W-:Y:S01]  /*9050*/  LOP3.LUT R2, R28, 0xff, RZ, 0xc0, !PT ;  /* 0x000000ff1c027812 */ /* 0x000fe200078ec0ff */
[----:B------:R-:W-:Y:S01]  /*9060*/  FFMA.FTZ R4, R195, UR35, -R19 ;  /* 0x00000023c3047c23 */ /* 0x000fe20008010813 */
[----:B------:R-:W-:-:S05]  /*9070*/  IMAD.MOV.U32 R189, RZ, RZ, R142 ;  /* 0x000000ffffbd7224 */ /* 0x000fca00078e008e */
[----:B------:R2:W-:Y:S01]  /*9080*/  MUFU.EX2 R101, R0 ;  /* 0x0000000000657308 */ /* 0x0005e20000000800 */
[----:B------:R-:W-:Y:S01]  /*9090*/  PRMT R13, R2, 0x5410, R29 ;  /* 0x00005410020d7816 */ /* 0x000fe2000000001d */
[----:B------:R-:W-:Y:S01]  /*90a0*/  IMAD.MOV.U32 R142, RZ, RZ, R104 ;  /* 0x000000ffff8e7224 */ /* 0x000fe200078e0068 */
[----:B------:R-:W-:Y:S01]  /*90b0*/  SHF.R.U32.HI R2, RZ, 0x10, R7 ;  /* 0x00000010ff027819 */ /* 0x000fe20000011607 */
[----:B------:R-:W-:Y:S02]  /*90c0*/  IMAD.MOV.U32 R181, RZ, RZ, R50 ;  /* 0x000000ffffb57224 */ /* 0x000fe400078e0032 */
[----:B------:R-:W-:Y:S01]  /*90d0*/  IMAD.MOV.U32 R180, RZ, RZ, R51 ;  /* 0x000000ffffb47224 */ /* 0x000fe200078e0033 */
[----:B------:R-:W-:Y:S02]  /*90e0*/  LOP3.LUT R12, R7, 0xff, RZ, 0xc0, !PT ;  /* 0x000000ff070c7812 */ /* 0x000fe400078ec0ff */
[----:B-1----:R-:W-:Y:S01]  /*90f0*/  SHF.R.U32.HI R3, RZ, 0x8, R23 ;  /* 0x00000008ff037819 */ /* 0x002fe20000011617 */
[----:B------:R1:W3:Y:S01]  /*9100*/  MUFU.EX2 R104, R5 ;  /* 0x0000000500687308 */ /* 0x0002e20000000800 */
[----:B------:R-:W-:Y:S01]  /*9110*/  IMAD.MOV.U32 R193, RZ, RZ, R102 ;  /* 0x000000ffffc17224 */ /* 0x000fe200078e0066 */
[----:B------:R-:W-:Y:S01]  /*9120*/  LDSM.16.MT88.4 R28, [R184+0x5800] ;  /* 0x00580000b81c783b */ /* 0x000fe20000004200 */
[----:B------:R-:W-:-:S02]  /*9130*/  PRMT R16, R32, 0x5410, R3 ;  /* 0x0000541020107816 */ /* 0x000fc40000000003 */
[----:B--2---:R-:W-:Y:S01]  /*9140*/  LOP3.LUT R0, R7, 0xffff, RZ, 0xc0, !PT ;  /* 0x0000ffff07007812 */ /* 0x004fe200078ec0ff */
[----:B------:R-:W-:Y:S02]  /*9150*/  FFMA.FTZ R3, R205, UR35, -R18 ;  /* 0x00000023cd037c23 */ /* 0x000fe40008010812 */
[----:B------:R2:W-:Y:S01]  /*9160*/  MUFU.EX2 R102, R4 ;  /* 0x0000000400667308 */ /* 0x0005e20000000800 */
[----:B------:R-:W-:Y:S01]  /*9170*/  HMMA.16816.F32 R48, R8, R44, R96 ;  /* 0x0000002c0830723c */ /* 0x000fe20000001860 */
[----:B------:R-:W-:Y:S01]  /*9180*/  SHF.R.U32.HI R6, RZ, 0x8, R0 ;  /* 0x00000008ff067819 */ /* 0x000fe20000011600 */
[----:B------:R-:W4:Y:S01]  /*9190*/  LDSM.16.MT88.4 R32, [R184+0x5400] ;  /* 0x00540000b820783b */ /* 0x000f220000004200 */
[----:B------:R-:W-:-:S04]  /*91a0*/  LOP3.LUT R0, R14, 0xffff, RZ, 0xc0, !PT ;  /* 0x0000ffff0e007812 */ /* 0x000fc800078ec0ff */
[----:B------:R3:W-:Y:S01]  /*91b0*/  MUFU.EX2 R99, R3 ;  /* 0x0000000300637308 */ /* 0x0007e20000000800 */
[----:B-1----:R-:W-:Y:S02]  /*91c0*/  LOP3.LUT R5, R2, 0xff, RZ, 0xc0, !PT ;  /* 0x000000ff02057812 */ /* 0x002fe400078ec0ff */
[----:B------:R-:W-:Y:S02]  /*91d0*/  SHF.R.U32.HI R0, RZ, 0x8, R0 ;  /* 0x00000008ff007819 */ /* 0x000fe40000011600 */
[----:B------:R-:W-:Y:S01]  /*91e0*/  SHF.R.U32.HI R2, RZ, 0x8, R40 ;  /* 0x00000008ff027819 */ /* 0x000fe20000011628 */
[----:B--2---:R-:W-:-:S03]  /*91f0*/  FFMA.FTZ R4, R207, UR35, -R18 ;  /* 0x00000023cf047c23 */ /* 0x004fc60008010812 */
[----:B------:R-:W-:Y:S01]  /*9200*/  PRMT R77, R41, 0x5410, R2 ;  /* 0x00005410294d7816 */ /* 0x000fe20000000002 */
[----:B------:R1:W2:Y:S01]  /*9210*/  MUFU.EX2 R98, R4 ;  /* 0x0000000400627308 */ /* 0x0002a20000000800 */
[----:B---3--:R-:W-:Y:S01]  /*9220*/  LOP3.LUT R3, R14, 0xff, RZ, 0xc0, !PT ;  /* 0x000000ff0e037812 */ /* 0x008fe200078ec0ff */
[----:B------:R-:W3:Y:S01]  /*9230*/  LDSM.16.MT88.4 R40, [R185+0x5400] ;  /* 0x00540000b928783b */ /* 0x000ee20000004200 */
[----:B------:R-:W-:Y:S02]  /*9240*/  SHF.R.U32.HI R2, RZ, 0x10, R14 ;  /* 0x00000010ff027819 */ /* 0x000fe4000001160e */
[----:B------:R-:W-:Y:S01]  /*9250*/  PRMT R0, R3, 0x5410, R0 ;  /* 0x0000541003007816 */ /* 0x000fe20000000000 */
[----:B------:R-:W-:Y:S01]  /*9260*/  FFMA.FTZ R3, R210, UR35, -R18 ;  /* 0x00000023d2037c23 */ /* 0x000fe20008010812 */
[----:B------:R-:W-:-:S03]  /*9270*/  SHF.R.U32.HI R7, RZ, 0x18, R7 ;  /* 0x00000018ff077819 */ /* 0x000fc60000011607 */
[----:B------:R2:W-:Y:S01]  /*9280*/  MUFU.EX2 R97, R3 ;  /* 0x0000000300617308 */ /* 0x0005e20000000800 */
[----:B------:R-:W-:Y:S02]  /*9290*/  PRMT R23, R5, 0x5410, R7 ;  /* 0x0000541005177816 */ /* 0x000fe40000000007 */
[----:B-1----:R-:W-:Y:S01]  /*92a0*/  SHF.R.U32.HI R4, RZ, 0x18, R14 ;  /* 0x00000018ff047819 */ /* 0x002fe2000001160e */
[----:B------:R-:W-:Y:S01]  /*92b0*/  FFMA.FTZ R5, R209, UR35, -R18 ;  /* 0x00000023d1057c23 */ /* 0x000fe20008010812 */
[----:B------:R-:W-:-:S03]  /*92c0*/  HSET2.LE.AND R0, R0, R100, PT ;  /* 0x0000006400007233 */ /* 0x000fc60003803000 */
[----:B------:R1:W4:Y:S01]  /*92d0*/  MUFU.EX2 R96, R5 ;  /* 0x0000000500607308 */ /* 0x0003220000000800 */
[----:B--2---:R-:W-:Y:S02]  /*92e0*/  LOP3.LUT R3, R2, 0xff, RZ, 0xc0, !PT ;  /* 0x000000ff02037812 */ /* 0x004fe400078ec0ff */
[----:B------:R-:W-:Y:S02]  /*92f0*/  F2FP.F16.F32.PACK_AB R2, R103, R104 ;  /* 0x000000686702723e */ /* 0x000fe400000000ff */
[----:B------:R-:W-:Y:S02]  /*9300*/  PRMT R3, R3, 0x5410, R4 ;  /* 0x0000541003037816 */ /* 0x000fe40000000004 */
[----:B------:R-:W-:Y:S02]  /*9310*/  LOP3.LUT R4, R0, R2, RZ, 0xc0, !PT ;  /* 0x0000000200047212 */ /* 0x000fe400078ec0ff */
[----:B------:R-:W-:Y:S02]  /*9320*/  F2FP.F16.F32.PACK_AB R2, R98, R99 ;  /* 0x000000636202723e */ /* 0x000fe400000000ff */
[----:B------:R-:W-:Y:S01]  /*9330*/  HSET2.LE.AND R0, R3, R100, PT ;  /* 0x0000006403007233 */ /* 0x000fe20003803000 */
[----:B------:R-:W-:Y:S01]  /*9340*/  IMAD.MOV.U32 R176, RZ, RZ, R164 ;  /* 0x000000ffffb07224 */ /* 0x000fe200078e00a4 */
[----:B------:R-:W-:Y:S01]  /*9350*/  HMMA.16816.F32 R44, R8, R46, R56 ;  /* 0x0000002e082c723c */ /* 0x000fe20000001838 */
[----:B------:R-:W-:-:S02]  /*9360*/  IMAD.MOV.U32 R164, RZ, RZ, R141 ;  /* 0x000000ffffa47224 */ /* 0x000fc400078e008d */
[----:B-1----:R-:W-:Y:S01]  /*9370*/  LOP3.LUT R5, R0, R2, RZ, 0xc0, !PT ;  /* 0x0000000200057212 */ /* 0x002fe200078ec0ff */
[--C-:B------:R-:W-:Y:S01]  /*9380*/  FFMA.FTZ R2, R206, UR35, -R19.reuse ;  /* 0x00000023ce027c23 */ /* 0x100fe20008010813 */
[----:B------:R-:W-:Y:S01]  /*9390*/  IMAD.MOV.U32 R141, RZ, RZ, R68 ;  /* 0x000000ffff8d7224 */ /* 0x000fe200078e0044 */
[C---:B------:R-:W-:Y:S01]  /*93a0*/  HMMA.16816.F32 R56, R8.reuse, R60, R92 ;  /* 0x0000003c0838723c */ /* 0x040fe2000000185c */
[----:B------:R-:W-:Y:S01]  /*93b0*/  PRMT R68, R12, 0x5410, R6 ;  /* 0x000054100c447816 */ /* 0x000fe20000000006 */
[----:B------:R-:W-:Y:S01]  /*93c0*/  FFMA.FTZ R3, R208, UR35, -R19 ;  /* 0x00000023d0037c23 */ /* 0x000fe20008010813 */
[----:B------:R-:W-:Y:S02]  /*93d0*/  LOP3.LUT R6, R17, 0xffff, RZ, 0xc0, !PT ;  /* 0x0000ffff11067812 */ /* 0x000fe400078ec0ff */
[----:B------:R-:W-:Y:S01]  /*93e0*/  HSET2.LE.AND R0, R16, R100, PT ;  /* 0x0000006410007233 */ /* 0x000fe20003803000 */
[----:B------:R-:W-:Y:S01]  /*93f0*/  HMMA.16816.F32 R60, R8, R62, R88 ;  /* 0x0000003e083c723c */ /* 0x000fe20000001858 */
[----:B------:R1:W-:Y:S01]  /*9400*/  MUFU.EX2 R89, R2 ;  /* 0x0000000200597308 */ /* 0x0003e20000000800 */
[----:B----4-:R-:W-:-:S05]  /*9410*/  F2FP.F16.F32.PACK_AB R7, R96, R97 ;  /* 0x000000616007723e */ /* 0x010fca00000000ff */
[----:B------:R-:W-:Y:S02]  /*9420*/  SHF.R.U32.HI R8, RZ, 0x8, R6 ;  /* 0x00000008ff087819 */ /* 0x000fe40000011606 */
[----:B------:R2:W4:Y:S01]  /*9430*/  MUFU.EX2 R92, R3 ;  /* 0x00000003005c7308 */ /* 0x0005220000000800 */
[----:B-1----:R-:W-:-:S04]  /*9440*/  F2FP.F16.F32.PACK_AB R2, R101, R102 ;  /* 0x000000666502723e */ /* 0x002fc800000000ff */
[----:B------:R-:W-:Y:S02]  /*9450*/  LOP3.LUT R6, R0, R2, RZ, 0xc0, !PT ;  /* 0x0000000200067212 */ /* 0x000fe400078ec0ff */
[----:B------:R-:W-:Y:S02]  /*9460*/  SHF.R.U32.HI R0, RZ, 0x10, R17 ;  /* 0x00000010ff007819 */ /* 0x000fe40000011611 */
[----:B--2---:R-:W-:Y:S01]  /*9470*/  HSET2.LE.AND R3, R13, R100, PT ;  /* 0x000000640d037233 */ /* 0x004fe20003803000 */
[----:B------:R-:W-:Y:S01]  /*9480*/  FFMA.FTZ R9, R172, UR35, -R19 ;  /* 0x00000023ac097c23 */ /* 0x000fe20008010813 */
[----:B------:R-:W-:-:S03]  /*9490*/  LOP3.LUT R10, R17, 0xff, RZ, 0xc0, !PT ;  /* 0x000000ff110a7812 */ /* 0x000fc600078ec0ff */
[----:B------:R-:W-:Y:S02]  /*94a0*/  LOP3.LUT R7, R3, R7, RZ, 0xc0, !PT ;  /* 0x0000000703077212 */ /* 0x000fe400078ec0ff */
[----:B------:R-:W-:Y:S02]  /*94b0*/  LOP3.LUT R3, R0, 0xff, RZ, 0xc0, !PT ;  /* 0x000000ff00037812 */ /* 0x000fe400078ec0ff */
[--C-:B------:R-:W-:Y:S02]  /*94c0*/  HSET2.LE.AND R0, R21, R100.reuse, PT ;  /* 0x0000006415007233 */ /* 0x100fe40003803000 */
[----:B------:R-:W-:Y:S01]  /*94d0*/  F2FP.F16.F32.PACK_AB R2, R127, R128 ;  /* 0x000000807f02723e */ /* 0x000fe200000000ff */
[----:B------:R1:W-:Y:S01]  /*94e0*/  MUFU.EX2 R88, R9 ;  /* 0x0000000900587308 */ /* 0x0003e20000000800 */
[----:B------:R-:W-:Y:S02]  /*94f0*/  PRMT R11, R10, 0x5410, R8 ;  /* 0x000054100a0b7816 */ /* 0x000fe40000000008 */
[----:B------:R-:W-:Y:S01]  /*9500*/  LOP3.LUT R10, R0, R2, RZ, 0xc0, !PT ;  /* 0x00000002000a7212 */ /* 0x000fe200078ec0ff */
[----:B------:R-:W-:Y:S01]  /*9510*/  FFMA.FTZ R2, R212, UR35, -R18 ;  /* 0x00000023d4027c23 */ /* 0x000fe20008010812 */
[----:B------:R-:W-:Y:S01]  /*9520*/  FFMA.FTZ R8, R173, UR35, -R19 ;  /* 0x00000023ad087c23 */ /* 0x000fe20008010813 */
[----:B------:R-:W-:Y:S01]  /*9530*/  IMAD.MOV.U32 R177, RZ, RZ, R150 ;  /* 0x000000ffffb17224 */ /* 0x000fe200078e0096 */
[----:B------:R-:W-:Y:S01]  /*9540*/  HSET2.LE.AND R0, R26, R100, PT ;  /* 0x000000641a007233 */ /* 0x000fe20003803000 */
[----:B------:R-:W-:Y:S01]  /*9550*/  HMMA.16816.F32 R148, R4, R32, R80 ;  /* 0x000000200494723c */ /* 0x000fe20000001850 */
[----:B------:R2:W-:Y:S01]  /*9560*/  MUFU.EX2 R82, R2 ;  /* 0x0000000200527308 */ /* 0x0005e20000000800 */
[----:B------:R-:W-:Y:S01]  /*9570*/  F2FP.F16.F32.PACK_AB R12, R114, R111 ;  /* 0x0000006f720c723e */ /* 0x000fe200000000ff */
[----:B------:R-:W-:Y:S01]  /*9580*/  IMAD.MOV.U32 R191, RZ, RZ, R70 ;  /* 0x000000ffffbf7224 */ /* 0x000fe200078e0046 */
[----:B------:R-:W-:Y:S01]  /*9590*/  LOP3.LUT R13, R15, 0xff, RZ, 0xc0, !PT ;  /* 0x000000ff0f0d7812 */ /* 0x000fe200078ec0ff */
[----:B------:R-:W4:Y:S01]  /*95a0*/  LDSM.16.MT88.4 R24, [R185+0x5800] ;  /* 0x00580000b918783b */ /* 0x000f220000004200 */
[----:B-1----:R-:W-:-:S03]  /*95b0*/  SHF.R.U32.HI R9, RZ, 0x18, R17 ;  /* 0x00000018ff097819 */ /* 0x002fc60000011611 */
[----:B------:R1:W-:Y:S01]  /*95c0*/  MUFU.EX2 R83, R8 ;  /* 0x0000000800537308 */ /* 0x0003e20000000800 */
[----:B------:R-:W-:Y:S02]  /*95d0*/  PRMT R9, R3, 0x5410, R9 ;  /* 0x0000541003097816 */ /* 0x000fe40000000009 */
[----:B------:R-:W-:Y:S02]  /*95e0*/  HSET2.LE.AND R3, R11, R100, PT ;  /* 0x000000640b037233 */ /* 0x000fe40003803000 */
[----:B--2---:R-:W-:Y:S01]  /*95f0*/  F2FP.F16.F32.PACK_AB R2, R110, R113 ;  /* 0x000000716e02723e */ /* 0x004fe200000000ff */
[C---:B------:R-:W-:Y:S03]  /*9600*/  HMMA.16816.F32 R144, R4.reuse, R34, R144 ;  /* 0x000000220490723c */ /* 0x040fe60000001890 */
[----:B------:R-:W-:Y:S01]  /*9610*/  LOP3.LUT R11, R0, R2, RZ, 0xc0, !PT ;  /* 0x00000002000b7212 */ /* 0x000fe200078ec0ff */
[----:B------:R-:W-:Y:S01]  /*9620*/  FFMA.FTZ R2, R211, UR35, -R18 ;  /* 0x00000023d3027c23 */ /* 0x000fe20008010812 */
[----:B-1----:R-:W-:Y:S01]  /*9630*/  F2FP.F16.F32.PACK_AB R8, R129, R130 ;  /* 0x000000828108723e */ /* 0x002fe200000000ff */
[----:B---3--:R-:W-:Y:S01]  /*9640*/  HMMA.16816.F32 R64, R4, R40, R64 ;  /* 0x000000280440723c */ /* 0x008fe20000001840 */
[----:B------:R-:W-:-:S02]  /*9650*/  LOP3.LUT R0, R15, 0xffff, RZ, 0xc0, !PT ;  /* 0x0000ffff0f007812 */ /* 0x000fc400078ec0ff */
[----:B------:R-:W-:Y:S01]  /*9660*/  LOP3.LUT R8, R3, R8, RZ, 0xc0, !PT ;  /* 0x0000000803087212 */ /* 0x000fe200078ec0ff */
[----:B------:R-:W-:Y:S02]  /*9670*/  FFMA.FTZ R3, R165, UR35, -R18 ;  /* 0x00000023a5037c23 */ /* 0x000fe40008010812 */
[----:B------:R-:W-:Y:S01]  /*9680*/  HMMA.16816.F32 R52, R4, R42, R52 ;  /* 0x0000002a0434723c */ /* 0x000fe20000001834 */
[----:B------:R1:W2:Y:S01]  /*9690*/  MUFU.EX2 R81, R2 ;  /* 0x0000000200517308 */ /* 0x0002a20000000800 */
[----:B------:R-:W-:-:S05]  /*96a0*/  HSET2.LE.AND R9, R9, R100, PT ;  /* 0x0000006409097233 */ /* 0x000fca0003803000 */
[C---:B------:R-:W-:Y:S02]  /*96b0*/  LOP3.LUT R5, R22.reuse, 0xffff, RZ, 0xc0, !PT ;  /* 0x0000ffff16057812 */ /* 0x040fe400078ec0ff */
[----:B------:R3:W-:Y:S01]  /*96c0*/  MUFU.EX2 R76, R3 ;  /* 0x00000003004c7308 */ /* 0x0007e20000000800 */
[----:B------:R-:W-:Y:S02]  /*96d0*/  SHF.R.U32.HI R4, RZ, 0x8, R0 ;  /* 0x00000008ff047819 */ /* 0x000fe40000011600 */
[----:B------:R-:W-:Y:S02]  /*96e0*/  LOP3.LUT R7, R22, 0xff, RZ, 0xc0, !PT ;  /* 0x000000ff16077812 */ /* 0x000fe400078ec0ff */
[----:B------:R-:W-:Y:S02]  /*96f0*/  SHF.R.U32.HI R0, RZ, 0x8, R5 ;  /* 0x00000008ff007819 */ /* 0x000fe40000011605 */
[----:B------:R-:W-:Y:S02]  /*9700*/  LOP3.LUT R6, R69, 0xff, RZ, 0xc0, !PT ;  /* 0x000000ff45067812 */ /* 0x000fe400078ec0ff */
[----:B-1----:R-:W-:-:S02]  /*9710*/  SHF.R.U32.HI R2, RZ, 0x10, R15 ;  /* 0x00000010ff027819 */ /* 0x002fc4000001160f */
[----:B------:R-:W-:Y:S01]  /*9720*/  PRMT R69, R7, 0x5410, R0 ;  /* 0x0000541007457816 */ /* 0x000fe20000000000 */
[----:B------:R-:W-:Y:S01]  /*9730*/  FFMA.FTZ R0, R213, UR35, -R19 ;  /* 0x00000023d5007c23 */ /* 0x000fe20008010813 */
[----:B---3--:R-:W-:Y:S01]  /*9740*/  FFMA.FTZ R3, R166, UR35, -R18 ;  /* 0x00000023a6037c23 */ /* 0x008fe20008010812 */
[----:B------:R-:W-:-:S03]  /*9750*/  LOP3.LUT R9, R9, R12, RZ, 0xc0, !PT ;  /* 0x0000000c09097212 */ /* 0x000fc600078ec0ff */
[----:B------:R1:W3:Y:S01]  /*9760*/  MUFU.EX2 R74, R3 ;  /* 0x00000003004a7308 */ /* 0x0002e20000000800 */
[----:B------:R-:W-:Y:S02]  /*9770*/  SHF.R.U32.HI R12, RZ, 0x18, R15 ;  /* 0x00000018ff0c7819 */ /* 0x000fe4000001160f */
[----:B------:R-:W-:-:S04]  /*9780*/  LOP3.LUT R2, R2, 0xff, RZ, 0xc0, !PT ;  /* 0x000000ff02027812 */ /* 0x000fc800078ec0ff */
[----:B------:R-:W-:Y:S01]  /*9790*/  PRMT R70, R2, 0x5410, R12 ;  /* 0x0000541002467816 */ /* 0x000fe2000000000c */
[----:B------:R3:W-:Y:S01]  /*97a0*/  MUFU.EX2 R80, R0 ;  /* 0x0000000000507308 */ /* 0x0007e20000000800 */
[----:B----4-:R-:W-:Y:S02]  /*97b0*/  F2FP.F16.F32.PACK_AB R2, R89, R92 ;  /* 0x0000005c5902723e */ /* 0x010fe400000000ff */
[----:B------:R-:W-:Y:S02]  /*97c0*/  PRMT R72, R13, 0x5410, R4 ;  /* 0x000054100d487816 */ /* 0x000fe40000000004 */
[----:B------:R-:W-:Y:S01]  /*97d0*/  PRMT R71, R6, 0x5410, R71 ;  /* 0x0000541006477816 */ /* 0x000fe20000000047 */
[----:B------:R-:W-:Y:S01]  /*97e0*/  FFMA.FTZ R6, R214, UR35, -R19 ;  /* 0x00000023d6067c23 */ /* 0x000fe20008010813 */
[----:B--2---:R-:W-:Y:S02]  /*97f0*/  F2FP.F16.F32.PACK_AB R5, R81, R82 ;  /* 0x000000525105723e */ /* 0x004fe400000000ff */
[----:B-1----:R-:W-:-:S02]  /*9800*/  HSET2.LE.AND R3, R23, R100, PT ;  /* 0x0000006417037233 */ /* 0x002fc40003803000 */
[----:B---3--:R-:W-:-:S05]  /*9810*/  HSET2.LE.AND R0, R68, R100, PT ;  /* 0x0000006444007233 */ /* 0x008fca0003803000 */
[----:B------:R-:W-:Y:S02]  /*9820*/  LOP3.LUT R4, R0, R2, RZ, 0xc0, !PT ;  /* 0x0000000200047212 */ /* 0x000fe400078ec0ff */
[--C-:B------:R-:W-:Y:S02]  /*9830*/  HSET2.LE.AND R0, R73, R100.reuse, PT ;  /* 0x0000006449007233 */ /* 0x100fe40003803000 */
[----:B------:R-:W-:Y:S01]  /*9840*/  F2FP.F16.F32.PACK_AB R2, R83, R88 ;  /* 0x000000585302723e */ /* 0x000fe200000000ff */
[----:B------:R1:W2:Y:S01]  /*9850*/  MUFU.EX2 R68, R6 ;  /* 0x0000000600447308 */ /* 0x0002a20000000800 */
[----:B------:R-:W-:Y:S02]  /*9860*/  LOP3.LUT R5, R3, R5, RZ, 0xc0, !PT ;  /* 0x0000000503057212 */ /* 0x000fe400078ec0ff */
[----:B------:R-:W-:Y:S02]  /*9870*/  HSET2.LE.AND R3, R75, R100, PT ;  /* 0x000000644b037233 */ /* 0x000fe40003803000 */
[----:B------:R-:W-:-:S04]  /*9880*/  F2FP.F16.F32.PACK_AB R7, R74, R76 ;  /* 0x0000004c4a07723e */ /* 0x000fc800000000ff */
[----:B------:R-:W-:Y:S02]  /*9890*/  LOP3.LUT R7, R3, R7, RZ, 0xc0, !PT ;  /* 0x0000000703077212 */ /* 0x000fe400078ec0ff */
[----:B-1----:R-:W-:Y:S02]  /*98a0*/  LOP3.LUT R6, R0, R2, RZ, 0xc0, !PT ;  /* 0x0000000200067212 */ /* 0x002fe400078ec0ff */
[----:B------:R-:W-:Y:S01]  /*98b0*/  SHF.R.U32.HI R0, RZ, 0x10, R22 ;  /* 0x00000010ff007819 */ /* 0x000fe20000011616 */
[C---:B------:R-:W-:Y:S01]  /*98c0*/  HMMA.16816.F32 R48, R8.reuse, R32, R48 ;  /* 0x000000200830723c */ /* 0x040fe20000001830 */
[----:B------:R-:W-:Y:S02]  /*98d0*/  F2FP.F16.F32.PACK_AB R2, R123, R124 ;  /* 0x0000007c7b02723e */ /* 0x000fe400000000ff */
[----:B------:R-:W-:Y:S02]  /*98e0*/  LOP3.LUT R3, R0, 0xff, RZ, 0xc0, !PT ;  /* 0x000000ff00037812 */ /* 0x000fe400078ec0ff */
[----:B------:R-:W-:Y:S01]  /*98f0*/  HSET2.LE.AND R0, R85, R100, PT ;  /* 0x0000006455007233 */ /* 0x000fe20003803000 */
[C---:B------:R-:W-:Y:S06]  /*9900*/  HMMA.16816.F32 R44, R8.reuse, R34, R44 ;  /* 0x00000022082c723c */ /* 0x040fec000000182c */
[C---:B------:R-:W-:Y:S06]  /*9910*/  HMMA.16816.F32 R32, R8.reuse, R40, R56 ;  /* 0x000000280820723c */ /* 0x040fec0000001838 */
[----:B------:R-:W-:Y:S01]  /*9920*/  HMMA.16816.F32 R40, R8, R42, R60 ;  /* 0x0000002a0828723c */ /* 0x000fe2000000183c */
[----:B------:R-:W-:-:S06]  /*9930*/  FFMA.FTZ R13, R182, UR35, -R19 ;  /* 0x00000023b60d7c23 */ /* 0x000fcc0008010813 */
[----:B------:R-:W-:Y:S01]  /*9940*/  LOP3.LUT R10, R0, R2, RZ, 0xc0, !PT ;  /* 0x00000002000a7212 */ /* 0x000fe200078ec0ff */
[----:B------:R-:W-:Y:S01]  /*9950*/  FFMA.FTZ R2, R171, UR35, -R18 ;  /* 0x00000023ab027c23 */ /* 0x000fe20008010812 */
[----:B------:R-:W-:-:S03]  /*9960*/  HSET2.LE.AND R0, R86, R100, PT ;  /* 0x0000006456007233 */ /* 0x000fc60003803000 */
[----:B------:R1:W-:Y:S01]  /*9970*/  MUFU.EX2 R57, R2 ;  /* 0x0000000200397308 */ /* 0x0003e20000000800 */
[----:B------:R-:W-:Y:S01]  /*9980*/  FFMA.FTZ R12, R190, UR35, -R19 ;  /* 0x00000023be0c7c23 */ /* 0x000fe20008010813 */
[----:B------:R-:W-:-:S06]  /*9990*/  SHF.R.U32.HI R8, RZ, 0x18, R22 ;  /* 0x00000018ff087819 */ /* 0x000fcc0000011616 */
[----:B------:R3:W-:Y:S01]  /*99a0*/  MUFU.EX2 R58, R13 ;  /* 0x0000000d003a7308 */ /* 0x0007e20000000800 */
[----:B-1----:R-:W-:-:S04]  /*99b0*/  F2FP.F16.F32.PACK_AB R2, R106, R107 ;  /* 0x0000006b6a02723e */ /* 0x002fc800000000ff */
[----:B------:R-:W-:Y:S01]  /*99c0*/  LOP3.LUT R11, R0, R2, RZ, 0xc0, !PT ;  /* 0x00000002000b7212 */ /* 0x000fe200078ec0ff */
[--C-:B------:R-:W-:Y:S01]  /*99d0*/  FFMA.FTZ R0, R178, UR35, -R18.reuse ;  /* 0x00000023b2007c23 */ /* 0x100fe20008010812 */
[----:B---3--:R-:W-:-:S03]  /*99e0*/  FFMA.FTZ R13, R175, UR35, -R18 ;  /* 0x00000023af0d7c23 */ /* 0x008fc60008010812 */
[----:B------:R1:W-:Y:S01]  /*99f0*/  MUFU.EX2 R23, R0 ;  /* 0x0000000000177308 */ /* 0x0003e20000000800 */
[----:B------:R-:W-:Y:S02]  /*9a00*/  PRMT R14, R3, 0x5410, R8 ;  /* 0x00005410030e7816 */ /* 0x000fe40000000008 */
[----:B------:R-:W-:-:S05]  /*9a10*/  HSET2.LE.AND R3, R78, R100, PT ;  /* 0x000000644e037233 */ /* 0x000fca0003803000 */
[----:B------:R-:W3:Y:S01]  /*9a20*/  MUFU.EX2 R56, R13 ;  /* 0x0000000d00387308 */ /* 0x000ee20000000800 */
[----:B------:R-:W-:Y:S02]  /*9a30*/  HSET2.LE.AND R9, R79, R100, PT ;  /* 0x000000644f097233 */ /* 0x000fe40003803000 */
[----:B------:R-:W-:-:S05]  /*9a40*/  F2FP.F16.F32.PACK_AB R8, R125, R126 ;  /* 0x0000007e7d08723e */ /* 0x000fca00000000ff */
[----:B------:R4:W3:Y:S01]  /*9a50*/  MUFU.EX2 R59, R12 ;  /* 0x0000000c003b7308 */ /* 0x0008e20000000800 */
[----:B-1----:R-:W-:Y:S01]  /*9a60*/  FFMA.FTZ R0, R179, UR35, -R18 ;  /* 0x00000023b3007c23 */ /* 0x002fe20008010812 */
[----:B------:R-:W-:Y:S01]  /*9a70*/  HMMA.16816.F32 R148, R4, R28, R148 ;  /* 0x0000001c0494723c */ /* 0x000fe20000001894 */
[----:B------:R-:W-:Y:S01]  /*9a80*/  LOP3.LUT R8, R3, R8, RZ, 0xc0, !PT ;  /* 0x0000000803087212 */ /* 0x000fe200078ec0ff */
[----:B------:R-:W-:-:S04]  /*9a90*/  FADD.FTZ R21, R116, R135 ;  /* 0x0000008774157221 */ /* 0x000fc80000010000 */
[C---:B------:R-:W-:Y:S01]  /*9aa0*/  HMMA.16816.F32 R144, R4.reuse, R30, R144 ;  /* 0x0000001e0490723c */ /* 0x040fe20000001890 */
[----:B------:R1:W3:Y:S05]  /*9ab0*/  MUFU.EX2 R22, R0 ;  /* 0x0000000000167308 */ /* 0x0002ea0000000800 */
[----:B------:R-:W-:Y:S01]  /*9ac0*/  HMMA.16816.F32 R64, R4, R24, R64 ;  /* 0x000000180440723c */ /* 0x000fe20000001840 */
[----:B----4-:R-:W-:-:S05]  /*9ad0*/  F2FP.F16.F32.PACK_AB R12, R108, R109 ;  /* 0x0000006d6c0c723e */ /* 0x010fca00000000ff */
[----:B------:R-:W-:Y:S01]  /*9ae0*/  HMMA.16816.F32 R52, R4, R26, R52 ;  /* 0x0000001a0434723c */ /* 0x000fe20000001834 */
[----:B------:R-:W-:Y:S01]  /*9af0*/  LOP3.LUT R9, R9, R12, RZ, 0xc0, !PT ;  /* 0x0000000c09097212 */ /* 0x000fe200078ec0ff */
[----:B------:R-:W-:Y:S01]  /*9b00*/  FFMA.FTZ R13, R217, UR35, -R20 ;  /* 0x00000023d90d7c23 */ /* 0x000fe20008010814 */
[----:B--2---:R-:W-:Y:S01]  /*9b10*/  F2FP.F16.F32.PACK_AB R2, R68, R80 ;  /* 0x000000504402723e */ /* 0x004fe200000000ff */
[----:B------:R-:W-:Y:S01]  /*9b20*/  IMAD.MOV.U32 R170, RZ, RZ, R163 ;  /* 0x000000ffffaa7224 */ /* 0x000fe200078e00a3 */
[--C-:B------:R-:W-:Y:S01]  /*9b30*/  HSET2.LE.AND R3, R14, R100.reuse, PT ;  /* 0x000000640e037233 */ /* 0x100fe20003803000 */
[----:B------:R-:W-:Y:S02]  /*9b40*/  IMAD.MOV.U32 R174, RZ, RZ, R162 ;  /* 0x000000ffffae7224 */ /* 0x000fe400078e00a2 */
[----:B------:R-:W-:Y:S01]  /*9b50*/  FADD.FTZ R6, R194, R193 ;  /* 0x000000c1c2067221 */ /* 0x000fe20000010000 */
[----:B------:R-:W-:Y:S01]  /*9b60*/  IMAD.MOV.U32 R194, RZ, RZ, R169 ;  /* 0x000000ffffc27224 */ /* 0x000fe200078e00a9 */
[----:B-1----:R-:W-:Y:S01]  /*9b70*/  HSET2.LE.AND R0, R69, R100, PT ;  /* 0x0000006445007233 */ /* 0x002fe20003803000 */
[----:B------:R-:W-:-:S02]  /*9b80*/  IMAD.MOV.U32 R169, RZ, RZ, R168 ;  /* 0x000000ffffa97224 */ /* 0x000fc400078e00a8 */
[--C-:B------:R-:W-:Y:S01]  /*9b90*/  FFMA.FTZ R5, R216, UR35, -R20.reuse ;  /* 0x00000023d8057c23 */ /* 0x100fe20008010814 */
[----:B------:R-:W-:Y:S01]  /*9ba0*/  FFMA.FTZ R7, R215, UR35, -R20 ;  /* 0x00000023d7077c23 */ /* 0x000fe20008010814 */
[----:B------:R-:W-:Y:S02]  /*9bb0*/  IMAD.MOV.U32 R193, RZ, RZ, R167 ;  /* 0x000000ffffc17224 */ /* 0x000fe400078e00a7 */
[----:B------:R-:W-:Y:S01]  /*9bc0*/  FADD.FTZ R14, R169, R6 ;  /* 0x00000006a90e7221 */ /* 0x000fe20000010000 */
[----:B------:R-:W-:Y:S01]  /*9bd0*/  IMAD.MOV.U32 R167, RZ, RZ, R154 ;  /* 0x000000ffffa77224 */ /* 0x000fe200078e009a */
[C---:B------:R-:W-:Y:S01]  /*9be0*/  HMMA.16816.F32 R48, R8.reuse, R28, R48 ;  /* 0x0000001c0830723c */ /* 0x040fe20000001830 */
[----:B---3--:R-:W-:Y:S01]  /*9bf0*/  F2FP.F16.F32.PACK_AB R4, R56, R57 ;  /* 0x000000393804723e */ /* 0x008fe200000000ff */
[----:B------:R-:W-:Y:S01]  /*9c00*/  IMAD.MOV.U32 R169, RZ, RZ, R136 ;  /* 0x000000ffffa97224 */ /* 0x000fe200078e0088 */
[----:B------:R1:W-:Y:S01]  /*9c10*/  MUFU.EX2 R28, R5 ;  /* 0x00000005001c7308 */ /* 0x0003e20000000800 */
[----:B------:R-:W-:Y:S01]  /*9c20*/  LOP3.LUT R136, R0, R2, RZ, 0xc0, !PT ;  /* 0x0000000200887212 */ /* 0x000fe200078ec0ff */
[----:B------:R-:W-:Y:S01]  /*9c30*/  LDSM.16.MT88.4 R16, [R185+0x5c00] ;  /* 0x005c0000b910783b */ /* 0x000fe20000004200 */
[----:B------:R-:W-:Y:S01]  /*9c40*/  HMMA.16816.F32 R32, R8, R24, R32 ;  /* 0x000000180820723c */ /* 0x000fe20000001820 */
[----:B------:R-:W-:Y:S01]  /*9c50*/  FADD.FTZ R15, R194, R193 ;  /* 0x000000c1c20f7221 */ /* 0x000fe20000010000 */
[--C-:B------:R-:W-:Y:S01]  /*9c60*/  HSET2.LE.AND R0, R77, R100.reuse, PT ;  /* 0x000000644d007233 */ /* 0x100fe20003803000 */
[----:B------:R-:W-:Y:S01]  /*9c70*/  IMAD.MOV.U32 R193, RZ, RZ, R137 ;  /* 0x000000ffffc17224 */ /* 0x000fe200078e0089 */
[--C-:B------:R-:W-:Y:S01]  /*9c80*/  HSET2.LE.AND R12, R70, R100.reuse, PT ;  /* 0x00000064460c7233 */ /* 0x100fe20003803000 */
[----:B------:R-:W2:Y:S01]  /*9c90*/  MUFU.EX2 R24, R7 ;  /* 0x0000000700187308 */ /* 0x000ea20000000800 */
[----:B------:R-:W-:Y:S01]  /*9ca0*/  F2FP.F16.F32.PACK_AB R2, R58, R59 ;  /* 0x0000003b3a02723e */ /* 0x000fe200000000ff */
[----:B------:R-:W-:Y:S01]  /*9cb0*/  IMAD.MOV.U32 R195, RZ, RZ, R167 ;  /* 0x000000ffffc37224 */ /* 0x000fe200078e00a7 */
[----:B------:R-:W-:Y:S01]  /*9cc0*/  LOP3.LUT R137, R3, R4, RZ, 0xc0, !PT ;  /* 0x0000000403897212 */ /* 0x000fe200078ec0ff */
[----:B------:R-:W-:Y:S01]  /*9cd0*/  IMAD.MOV.U32 R167, RZ, RZ, R138 ;  /* 0x000000ffffa77224 */ /* 0x000fe200078e008a */
[----:B------:R-:W-:Y:S01]  /*9ce0*/  HSET2.LE.AND R3, R71, R100, PT ;  /* 0x0000006447037233 */ /* 0x000fe20003803000 */
[----:B------:R-:W3:Y:S02]  /*9cf0*/  LDC.U8 R116, c[0x0][0x388] ;  /* 0x0000e200ff747b82 */ /* 0x000ee40000000000 */
[----:B------:R-:W4:Y:S01]  /*9d00*/  MUFU.EX2 R13, R13 ;  /* 0x0000000d000d7308 */ /* 0x000f220000000800 */
[----:B------:R-:W-:Y:S01]  /*9d10*/  F2FP.F16.F32.PACK_AB R4, R22, R23 ;  /* 0x000000171604723e */ /* 0x000fe200000000ff */
[----:B------:R-:W-:Y:S01]  /*9d20*/  FADD.FTZ R20, R186, R187 ;  /* 0x000000bbba147221 */ /* 0x000fe20000010000 */
[----:B------:R-:W-:Y:S01]  /*9d30*/  LOP3.LUT R138, R0, R2, RZ, 0xc0, !PT ;  /* 0x00000002008a7212 */ /* 0x000fe200078ec0ff */
[----:B------:R-:W-:-:S02]  /*9d40*/  IMAD.MOV.U32 R194, RZ, RZ, R139 ;  /* 0x000000ffffc27224 */ /* 0x000fc400078e008b */
[----:B------:R-:W-:Y:S01]  /*9d50*/  FADD.FTZ R0, R195, R15 ;  /* 0x0000000fc3007221 */ /* 0x000fe20000010000 */
[----:B------:R-:W-:Y:S01]  /*9d60*/  LOP3.LUT R139, R3, R4, RZ, 0xc0, !PT ;  /* 0x00000004038b7212 */ /* 0x000fe200078ec0ff */
[----:B------:R-:W-:Y:S01]  /*9d70*/  IMAD.MOV.U32 R168, RZ, RZ, R152 ;  /* 0x000000ffffa87224 */ /* 0x000fe200078e0098 */
[C---:B------:R-:W-:Y:S01]  /*9d80*/  HMMA.16816.F32 R44, R8.reuse, R30, R44 ;  /* 0x0000001e082c723c */ /* 0x040fe2000000182c */
[----:B------:R-:W-:Y:S01]  /*9d90*/  FADD.FTZ R3, R193, R20 ;  /* 0x00000014c1037221 */ /* 0x000fe20000010000 */
[----:B------:R-:W-:Y:S01]  /*9da0*/  FADD.FTZ R0, R167, R0 ;  /* 0x00000000a7007221 */ /* 0x000fe20000010000 */
[----:B------:R-:W-:Y:S02]  /*9db0*/  IMAD.MOV.U32 R152, RZ, RZ, R157 ;  /* 0x000000ffff987224 */ /* 0x000fe400078e009d */
[----:B------:R-:W-:Y:S01]  /*9dc0*/  FADD.FTZ R2, R169, R14 ;  /* 0x0000000ea9027221 */ /* 0x000fe20000010000 */
[----:B------:R-:W-:Y:S01]  /*9dd0*/  HMMA.16816.F32 R40, R8, R26, R40 ;  /* 0x0000001a0828723c */ /* 0x000fe20000001828 */
[----:B------:R-:W-:-:S02]  /*9de0*/  IMAD.MOV.U32 R157, RZ, RZ, R158 ;  /* 0x000000ffff9d7224 */ /* 0x000fc400078e009e */
[----:B------:R-:W-:Y:S01]  /*9df0*/  FADD.FTZ R4, R168, R3 ;  /* 0x00000003a8047221 */ /* 0x000fe20000010000 */
[----:B------:R-:W-:Y:S01]  /*9e00*/  IMAD.MOV.U32 R158, RZ, RZ, R156 ;  /* 0x000000ffff9e7224 */ /* 0x000fe200078e009c */
[----:B------:R-:W3:Y:S02]  /*9e10*/  LDSM.16.MT88.4 R160, [R184+0x5c00] ;  /* 0x005c0000b8a0783b */ /* 0x000ee40000004200 */
[----:B------:R-:W-:Y:S01]  /*9e20*/  FADD.FTZ R8, R194, R21 ;  /* 0x00000015c2087221 */ /* 0x000fe20000010000 */
[----:B------:R-:W-:Y:S01]  /*9e30*/  IMAD.MOV.U32 R154, RZ, RZ, R155 ;  /* 0x000000ffff9a7224 */ /* 0x000fe200078e009b */
[--C-:B-1----:R-:W-:Y:S01]  /*9e40*/  HSET2.LE.AND R5, R87, R100.reuse, PT ;  /* 0x0000006457057233 */ /* 0x102fe20003803000 */
[----:B------:R-:W-:Y:S02]  /*9e50*/  IMAD.MOV.U32 R156, RZ, RZ, R140 ;  /* 0x000000ffff9c7224 */ /* 0x000fe400078e008c */
[----:B------:R-:W-:Y:S01]  /*9e60*/  FADD.FTZ R3, R170, R8 ;  /* 0x00000008aa037221 */ /* 0x000fe20000010000 */
[----:B------:R-:W-:Y:S01]  /*9e70*/  FADD.FTZ R10, R176, R0 ;  /* 0x00000000b00a7221 */ /* 0x000fe20000010000 */
[----:B------:R-:W-:Y:S01]  /*9e80*/  IMAD.MOV.U32 R155, RZ, RZ, R197 ;  /* 0x000000ffff9b7224 */ /* 0x000fe200078e00c5 */
[----:B------:R-:W-:Y:S01]  /*9e90*/  HSET2.LE.AND R6, R84, R100, PT ;  /* 0x0000006454067233 */ /* 0x000fe20003803000 */
[----:B------:R-:W-:Y:S01]  /*9ea0*/  FADD.FTZ R11, R174, R2 ;  /* 0x00000002ae0b7221 */ /* 0x000fe20000010000 */
[----:B------:R-:W-:Y:S01]  /*9eb0*/  F2FP.F16.F32.PACK_AB R0, R119, R120 ;  /* 0x000000787700723e */ /* 0x000fe200000000ff */
[----:B------:R-:W-:Y:S01]  /*9ec0*/  IMAD.MOV.U32 R169, RZ, RZ, R177 ;  /* 0x000000ffffa97224 */ /* 0x000fe200078e00b1 */
[----:B--2---:R-:W-:Y:S01]  /*9ed0*/  F2FP.F16.F32.PACK_AB R2, R24, R28 ;  /* 0x0000001c1802723e */ /* 0x004fe200000000ff */
[----:B------:R-:W-:-:S02]  /*9ee0*/  IMAD.MOV.U32 R167, RZ, RZ, R181 ;  /* 0x000000ffffa77224 */ /* 0x000fc400078e00b5 */
[----:B------:R-:W-:Y:S01]  /*9ef0*/  FADD.FTZ R9, R152, R4 ;  /* 0x0000000498097221 */ /* 0x000fe20000010000 */
[----:B------:R-:W-:Y:S01]  /*9f00*/  IMAD.MOV.U32 R177, RZ, RZ, R191 ;  /* 0x000000ffffb17224 */ /* 0x000fe200078e00bf */
[----:B------:R-:W-:Y:S01]  /*9f10*/  HSET2.LE.AND R7, R72, R100, PT ;  /* 0x0000006448077233 */ /* 0x000fe20003803000 */
[----:B------:R-:W-:Y:S02]  /*9f20*/  IMAD.MOV.U32 R168, RZ, RZ, R180 ;  /* 0x000000ffffa87224 */ /* 0x000fe400078e00b4 */
[----:B------:R-:W-:Y:S01]  /*9f30*/  FADD.FTZ R8, R154, R3 ;  /* 0x000000039a087221 */ /* 0x000fe20000010000 */
[----:B------:R-:W-:Y:S01]  /*9f40*/  IMAD.MOV.U32 R191, RZ, RZ, R156 ;  /* 0x000000ffffbf7224 */ /* 0x000fe200078e009c */
[----:B----4-:R-:W-:Y:S01]  /*9f50*/  F2FP.F16.F32.PACK_AB R4, R13, R105 ;  /* 0x000000690d04723e */ /* 0x010fe200000000ff */
[----:B------:R-:W-:Y:S01]  /*9f60*/  IMAD.MOV.U32 R170, RZ, RZ, R189 ;  /* 0x000000ffffaa7224 */ /* 0x000fe200078e00bd */
[----:B------:R-:W-:Y:S01]  /*9f70*/  F2FP.F16.F32.PACK_AB R3, R121, R122 ;  /* 0x0000007a7903723e */ /* 0x000fe200000000ff */
[----:B------:R-:W-:Y:S01]  /*9f80*/  IMAD.MOV.U32 R156, RZ, RZ, R155 ;  /* 0x000000ffff9c7224 */ /* 0x000fe200078e009b */
[----:B------:R-:W-:Y:S01]  /*9f90*/  LOP3.LUT R154, R5, R0, RZ, 0xc0, !PT ;  /* 0x00000000059a7212 */ /* 0x000fe200078ec0ff */
[----:B------:R-:W-:Y:S01]  /*9fa0*/  FADD.FTZ R0, R169, R11 ;  /* 0x0000000ba9007221 */ /* 0x000fe20000010000 */
[----:B------:R-:W-:Y:S01]  /*9fb0*/  LOP3.LUT R155, R6, R2, RZ, 0xc0, !PT ;  /* 0x00000002069b7212 */ /* 0x000fe200078ec0ff */
[----:B------:R-:W-:-:S02]  /*9fc0*/  IMAD.MOV.U32 R174, RZ, RZ, R183 ;  /* 0x000000ffffae7224 */ /* 0x000fc400078e00b7 */
[----:B------:R-:W-:Y:S01]  /*9fd0*/  FADD.FTZ R2, R167, R10 ;  /* 0x0000000aa7027221 */ /* 0x000fe20000010000 */
[----:B------:R-:W-:Y:S01]  /*9fe0*/  IMAD.MOV.U32 R181, RZ, RZ, R153 ;  /* 0x000000ffffb57224 */ /* 0x000fe200078e0099 */
[----:B------:R-:W-:Y:S01]  /*9ff0*/  LOP3.LUT R153, R12, R4, RZ, 0xc0, !PT ;  /* 0x000000040c997212 */ /* 0x000fe200078ec0ff */
        /* <DEDUP_REMOVED lines=15> */
[----:B------:R-:W-:Y:S02]  /*a0f0*/  IMAD.MOV.U32 R189, RZ, RZ, R143 ;  /* 0x000000ffffbd7224 */ /* 0x000fe400078e008f */
[----:B------:R-:W-:Y:S01]  /*a100*/  FADD.FTZ R2, R156, R0 ;  /* 0x000000009c027221 */ /* 0x000fe20000010000 */
[----:B------:R-:W-:Y:S02]  /*a110*/  IMAD.MOV.U32 R140, RZ, RZ, R196 ;  /* 0x000000ffff8c7224 */ /* 0x000fe400078e00c4 */
        /* <DEDUP_REMOVED lines=96> */
[----:B------:R-:W-:-:S03]  /*a720*/  FADD.FTZ R216, R22, R0 ;  /* 0x0000000016d87221 */ /* 0x000fc60000010000 */
[----:B------:R1:W5:Y:S04]  /*a730*/  LDL.LU R187, [R1+0x84] ;  /* 0x0000840001bb7983 */ /* 0x0003680000300800 */
[----:B------:R1:W5:Y:S04]  /*a740*/  LDL.LU R186, [R1+0x80] ;  /* 0x0000800001ba7983 */ /* 0x0003680000300800 */
[----:B------:R1:W5:Y:S04]  /*a750*/  LDL.LU R135, [R1+0x7c] ;  /* 0x00007c0001877983 */ /* 0x0003680000300800 */
[----:B------:R1:W-:Y:S04]  /*a760*/  STL [R1+0x50], R131 ;  /* 0x0000508301007387 */ /* 0x0003e80000100800 */
[----:B------:R1:W-:Y:S04]  /*a770*/  STL [R1+0x54], R175 ;  /* 0x000054af01007387 */ /* 0x0003e80000100800 */
[----:B------:R1:W-:Y:S04]  /*a780*/  STL [R1+0x48], R173 ;  /* 0x000048ad01007387 */ /* 0x0003e80000100800 */
[----:B------:R1:W-:Y:S01]  /*a790*/  STL [R1+0x4c], R216 ;  /* 0x00004cd801007387 */ /* 0x0003e20000100800 */
[----:B---3--:R-:W-:Y:S01]  /*a7a0*/  HMMA.16816.F32 R148, R136, R160, R148 ;  /* 0x000000a08894723c */ /* 0x008fe20000001894 */
[----:B------:R-:W-:-:S05]  /*a7b0*/  VIADD R195, R188, 0x400 ;  /* 0x00000400bcc37836 */ /* 0x000fca0000000000 */
[----:B------:R-:W-:Y:S01]  /*a7c0*/  HMMA.16816.F32 R144, R136, R162, R144 ;  /* 0x000000a28890723c */ /* 0x000fe20000001890 */
        /* <DEDUP_REMOVED lines=8> */
[C---:B------:R-:W-:Y:S02]  /*a850*/  VIADD R190, R188.reuse, 0x1800 ;  /* 0x00001800bcbe7836 */ /* 0x040fe40000000000 */
[----:B------:R-:W-:-:S03]  /*a860*/  VIADD R189, R188, 0x1c00 ;  /* 0x00001c00bcbd7836 */ /* 0x000fc60000000000 */
[-C--:B------:R-:W-:Y:S06]  /*a870*/  HMMA.16816.F32 R136, R136, R18.reuse, R52 ;  /* 0x000000128888723c */ /* 0x080fec0000001834 */
[----:B------:R-:W-:Y:S01]  /*a880*/  HMMA.16816.F32 R152, R152, R18, R40 ;  /* 0x000000129898723c */ /* 0x000fe20000001828 */
[----:B------:R-:W-:-:S08]  /*a890*/  NOP ;  /* 0x0000000000007918 */ /* 0x000fd00000000000 */
[----:B-1----:R-:W-:-:S15]  /*a8a0*/  @!P0 BRA `(.L_x_875) ;  /* 0x00000088006c8947 */ /* 0x002fde0003800000 */
[----:B------:R-:W2:Y:S04]  /*a8b0*/  LDL.64 R176, [R1+0x40] ;  /* 0x0000400001b07983 */ /* 0x000ea80000100a00 */
[----:B------:R-:W3:Y:S04]  /*a8c0*/  LDL R181, [R1+0x28] ;  /* 0x0000280001b57983 */ /* 0x000ee80000100800 */
[----:B------:R-:W4:Y:S01]  /*a8d0*/  LDL R183, [R1+0x14] ;  /* 0x0000140001b77983 */ /* 0x000f220000100800 */
[----:B------:R-:W-:Y:S01]  /*a8e0*/  UIADD3 UR29, UR34, -0x2, URZ ;  /* 0xfffffffe221d7890 */ /* 0x000fe2000fffe03f */
[----:B------:R-:W-:-:S04]  /*a8f0*/  DEPBAR.LE SB0, 0x0 ;  /* 0x000080000000791a */ /* 0x000fc80000000000 */
[----:B------:R-:W-:Y:S01]  /*a900*/  USHF.R.S32.HI UR4, URZ, 0x1f, UR29 ;  /* 0x0000001f3f047899 */ /* 0x000fe2000801141d */
[----:B------:R-:W4:Y:S01]  /*a910*/  LDL R204, [R1+0x78] ;  /* 0x0000780001cc7983 */ /* 0x000f220000100800 */
[----:B------:R-:W-:Y:S01]  /*a920*/  UIMAD UR10, UR25, UR29, URZ ;  /* 0x0000001d190a72a4 */ /* 0x000fe2000f8e023f */
[----:B------:R-:W-:-:S03]  /*a930*/  IMAD.U32 R2, RZ, RZ, UR29 ;  /* 0x0000001dff027e24 */ /* 0x000fc6000f8e00ff */
[----:B------:R-:W-:Y:S02]  /*a940*/  UIMAD UR4, UR4, UR26, UR10 ;  /* 0x0000001a040472a4 */ /* 0x000fe4000f8e020a */
[----:B------:R-:W-:Y:S01]  /*a950*/  USHF.L.U32 UR36, UR6, 0x6, URZ ;  /* 0x0000000606247899 */ /* 0x000fe2000800063f */
[----:B------:R-:W-:Y:S01]  /*a960*/  ULDC.64 UR10, c[0x0][0x220] ;  /* 0x00008800000a7ab9 */ /* 0x000fe20000000a00 */
[----:B------:R-:W1:Y:S02]  /*a970*/  S2R R180, SR_TID.X ;  /* 0x0000000000b47919 */ /* 0x000e640000002100 */
[----:B-1----:R-:W-:-:S05]  /*a980*/  IMAD.SHL.U32 R180, R180, 0x2, RZ ;  /* 0x00000002b4b47824 */ /* 0x002fca00078e00ff */
[----:B------:R-:W-:Y:S01]  /*a990*/  LOP3.LUT R180, R180, 0x6, RZ, 0xc0, !PT ;  /* 0x00000006b4b47812 */ /* 0x000fe200078ec0ff */
[----:B------:R-:W-:Y:S01]  /*a9a0*/  BAR.SYNC.DEFER_BLOCKING 0x0 ;  /* 0x0000000000007b1d */ /* 0x000fe20000010000 */
[----:B--2---:R-:W-:-:S04]  /*a9b0*/  IMAD.WIDE.U32 R2, R2, UR26, R176 ;  /* 0x0000001a02027c25 */ /* 0x004fc8000f8e00b0 */
        /* <DEDUP_REMOVED lines=8> */
[----:B---3--:R-:W-:Y:S01]  /*aa40*/  LDGSTS.E.BYPASS.LTC128B.128 [R181+0x4000], desc[UR30][R6.64] ;  /* 0x0400000006b57fae */ /* 0x008fe2000b901d5e */
[----:B------:R-:W-:Y:S02]  /*aa50*/  IADD3.X R5, R7, UR4, RZ, P0, !PT ;  /* 0x0000000407057c10 */ /* 0x000fe400087fe4ff */
[----:B------:R-:W-:-:S03]  /*aa60*/  IADD3 R2, P0, R4, UR36, RZ ;  /* 0x0000002404027c10 */ /* 0x000fc6000ff1e0ff */
[----:B------:R1:W-:Y:S01]  /*aa70*/  LDGSTS.E.BYPASS.LTC128B.128 [R181+0x4800], desc[UR30][R4.64] ;  /* 0x0480000004b57fae */ /* 0x0003e2000b901d5e */
[----:B------:R-:W-:Y:S02]  /*aa80*/  IADD3.X R3, R5, UR4, RZ, P0, !PT ;  /* 0x0000000405037c10 */ /* 0x000fe400087fe4ff */
[----:B------:R-:W-:-:S03]  /*aa90*/  IADD3 R8, P0, R2, UR36, RZ ;  /* 0x0000002402087c10 */ /* 0x000fc6000ff1e0ff */
[----:B------:R-:W-:Y:S01]  /*aaa0*/  LDGSTS.E.BYPASS.LTC128B.128 [R181+0x5000], desc[UR30][R2.64] ;  /* 0x0500000002b57fae */ /* 0x000fe2000b901d5e */
[----:B------:R-:W-:-:S05]  /*aab0*/  IADD3.X R9, R3, UR4, RZ, P0, !PT ;  /* 0x0000000403097c10 */ /* 0x000fca00087fe4ff */
[----:B------:R2:W-:Y:S04]  /*aac0*/  LDGSTS.E.BYPASS.LTC128B.128 [R181+0x5800], desc[UR30][R8.64] ;  /* 0x0580000008b57fae */ /* 0x0005e8000b901d5e */
[----:B-----5:R-:W-:Y:S04]  /*aad0*/  LDSM.16.M88.4 R16, [R186] ;  /* 0x00000000ba10783b */ /* 0x020fe80000000200 */
[----:B------:R-:W3:Y:S04]  /*aae0*/  LDSM.16.M88.4 R20, [R135+0x2000] ;  /* 0x002000008714783b */ /* 0x000ee80000000200 */
[----:B------:R-:W3:Y:S04]  /*aaf0*/  LDSM.16.M88.4 R12, [R186+0x1000] ;  /* 0x00100000ba0c783b */ /* 0x000ee80000000200 */
[----:B------:R-:W-:Y:S04]  /*ab00*/  LDSM.16.M88.4 R24, [R188] ;  /* 0x00000000bc18783b */ /* 0x000fe80000000200 */
[----:B-1----:R-:W-:Y:S04]  /*ab10*/  LDSM.16.M88.4 R4, [R187+0x1000] ;  /* 0x00100000bb04783b */ /* 0x002fe80000000200 */
[----:B------:R-:W-:Y:S04]  /*ab20*/  LDSM.16.M88.4 R32, [R135+0x2400] ;  /* 0x002400008720783b */ /* 0x000fe80000000200 */
[----:B--2---:R-:W1:Y:S01]  /*ab30*/  LDSM.16.M88.4 R8, [R187] ;  /* 0x00000000bb08783b */ /* 0x004e620000000200 */
[----:B------:R-:W-:Y:S01]  /*ab40*/  UIADD3 UR10, UR34, -0x2, URZ ;  /* 0xfffffffe220a7890 */ /* 0x000fe2000fffe03f */
[----:B----4-:R-:W-:-:S02]  /*ab50*/  IMAD.MOV.U32 R177, RZ, RZ, R183 ;  /* 0x000000ffffb17224 */ /* 0x010fc400078e00b7 */
[----:B------:R-:W-:Y:S01]  /*ab60*/  IMAD.MOV.U32 R176, RZ, RZ, R204 ;  /* 0x000000ffffb07224 */ /* 0x000fe200078e00cc */
[----:B------:R-:W-:Y:S01]  /*ab70*/  USHF.L.U32 UR4, UR29, 0x2, URZ ;  /* 0x000000021d047899 */ /* 0x000fe2000800063f */
[----:B------:R-:W0:Y:S01]  /*ab80*/  LDGDEPBAR ;  /* 0x00000000000079af */ /* 0x000e220000000000 */
[-C--:B---3--:R-:W-:Y:S06]  /*ab90*/  HMMA.16816.F32 R28, R16, R20.reuse, RZ ;  /* 0x00000014101c723c */ /* 0x088fec00000018ff */
[C---:B------:R-:W-:Y:S06]  /*aba0*/  HMMA.16816.F32 R40, R12.reuse, R20, RZ ;  /* 0x000000140c28723c */ /* 0x040fec00000018ff */
[-C--:B------:R-:W-:Y:S06]  /*abb0*/  HMMA.16816.F32 R56, R12, R22.reuse, RZ ;  /* 0x000000160c38723c */ /* 0x080fec00000018ff */
[----:B------:R-:W-:Y:S06]  /*abc0*/  HMMA.16816.F32 R52, R16, R22, RZ ;  /* 0x000000161034723c */ /* 0x000fec00000018ff */
[----:B-1----:R-:W-:Y:S01]  /*abd0*/  HMMA.16816.F32 R48, R8, R24, R28 ;  /* 0x000000180830723c */ /* 0x002fe2000000181c */
[----:B------:R-:W1:Y:S01]  /*abe0*/  LDSM.16.M88.4 R28, [R195] ;  /* 0x00000000c31c783b */ /* 0x000e620000000200 */
[----:B------:R-:W-:-:S04]  /*abf0*/  IMAD.U32 R0, RZ, RZ, UR10 ;  /* 0x0000000aff007e24 */ /* 0x000fc8000f8e00ff */
[----:B------:R-:W-:Y:S01]  /*ac00*/  HMMA.16816.F32 R44, R4, R24, R40 ;  /* 0x00000018042c723c */ /* 0x000fe20000001828 */
[----:B------:R-:W-:-:S05]  /*ac10*/  IMAD R0, R0, 0x80, R180 ;  /* 0x0000008000007824 */ /* 0x000fca00078e02b4 */
[C---:B------:R-:W-:Y:S01]  /*ac20*/  ISETP.GE.AND P4, PT, R0.reuse, R201, PT ;  /* 0x000000c90000720c */ /* 0x040fe20003f86270 */
[----:B------:R-:W-:Y:S01]  /*ac30*/  HMMA.16816.F32 R20, R12, R32, RZ ;  /* 0x000000200c14723c */ /* 0x000fe200000018ff */
[C---:B------:R-:W-:Y:S02]  /*ac40*/  VIADD R2, R0.reuse, 0x1 ;  /* 0x0000000100027836 */ /* 0x040fe40000000000 */
[----:B------:R-:W-:-:S03]  /*ac50*/  ISETP.LT.OR P4, PT, R0, R197, P4 ;  /* 0x000000c50000720c */ /* 0x000fc60002781670 */
[-C--:B------:R-:W-:Y:S06]  /*ac60*/  HMMA.16816.F32 R56, R4, R26.reuse, R56 ;  /* 0x0000001a0438723c */ /* 0x080fec0000001838 */
[----:B------:R-:W-:Y:S01]  /*ac70*/  HMMA.16816.F32 R52, R8, R26, R52 ;  /* 0x0000001a0834723c */ /* 0x000fe20000001834 */
[----:B------:R-:W2:Y:S01]  /*ac80*/  LDSM.16.M88.4 R24, [R135+0x2800] ;  /* 0x002800008718783b */ /* 0x000ea20000000200 */
[----:B------:R-:W-:Y:S02]  /*ac90*/  FSEL R83, R48, -INF , !P4 ;  /* 0xff80000030537808 */ /* 0x000fe40006000000 */
[----:B------:R-:W-:-:S02]  /*aca0*/  ISETP.GE.AND P6, PT, R2, R202, PT ;  /* 0x000000ca0200720c */ /* 0x000fc40003fc6270 */
[----:B------:R-:W-:Y:S01]  /*acb0*/  HMMA.16816.F32 R40, R16, R32, RZ ;  /* 0x000000201028723c */ /* 0x000fe200000018ff */
[----:B------:R-:W-:Y:S02]  /*acc0*/  ISETP.GE.AND P3, PT, R2, R200, PT ;  /* 0x000000c80200720c */ /* 0x000fe40003f66270 */
[C---:B------:R-:W-:Y:S02]  /*acd0*/  ISETP.GE.AND P4, PT, R0.reuse, R202, PT ;  /* 0x000000ca0000720c */ /* 0x040fe40003f86270 */
[----:B------:R-:W-:Y:S02]  /*ace0*/  ISETP.GE.AND P5, PT, R0, R200, PT ;  /* 0x000000c80000720c */ /* 0x000fe40003fa6270 */
[CC--:B------:R-:W-:Y:S02]  /*acf0*/  ISETP.LT.OR P6, PT, R2.reuse, R199.reuse, P6 ;  /* 0x000000c70200720c */ /* 0x0c0fe400037c1670 */
[----:B------:R-:W-:Y:S02]  /*ad00*/  ISETP.LT.OR P3, PT, R2, R198, P3 ;  /* 0x000000c60200720c */ /* 0x000fe40001f61670 */
[----:B------:R-:W-:-:S02]  /*ad10*/  ISETP.LT.OR P4, PT, R0, R199, P4 ;  /* 0x000000c70000720c */ /* 0x000fc40002781670 */
[----:B------:R-:W-:Y:S02]  /*ad20*/  ISETP.LT.OR P5, PT, R0, R198, P5 ;  /* 0x000000c60000720c */ /* 0x000fe40002fa1670 */
[----:B------:R-:W-:Y:S02]  /*ad30*/  FSEL R89, R44, -INF , !P4 ;  /* 0xff8000002c597808 */ /* 0x000fe40006000000 */
[----:B------:R-:W-:Y:S02]  /*ad40*/  FSEL R93, R45, -INF , !P6 ;  /* 0xff8000002d5d7808 */ /* 0x000fe40007000000 */
[----:B------:R-:W-:Y:S02]  /*ad50*/  FSEL R94, R46, -INF , !P5 ;  /* 0xff8000002e5e7808 */ /* 0x000fe40006800000 */
[----:B------:R-:W-:Y:S02]  /*ad60*/  FSEL R97, R47, -INF , !P3 ;  /* 0xff8000002f617808 */ /* 0x000fe40005800000 */
[----:B------:R-:W-:Y:S01]  /*ad70*/  HMMA.16816.F32 R44, R12, R34, RZ ;  /* 0x000000220c2c723c */ /* 0x000fe200000018ff */
[----:B------:R-:W-:-:S05]  /*ad80*/  ISETP.GE.AND P2, PT, R2, R201, PT ;  /* 0x000000c90200720c */ /* 0x000fca0003f46270 */
[----:B------:R-:W-:Y:S01]  /*ad90*/  HMMA.16816.F32 R32, R16, R34, RZ ;  /* 0x000000221020723c */ /* 0x000fe200000018ff */
[-C--:B------:R-:W-:Y:S02]  /*ada0*/  ISETP.GE.AND P0, PT, R2, R203.reuse, PT ;  /* 0x000000cb0200720c */ /* 0x080fe40003f06270 */
[C---:B------:R-:W-:Y:S01]  /*adb0*/  ISETP.GE.AND P1, PT, R0.reuse, R203, PT ;  /* 0x000000cb0000720c */ /* 0x040fe20003f26270 */
[----:B------:R-:W-:Y:S01]  /*adc0*/  VIADD R3, R0, 0x9 ;  /* 0x0000000900037836 */ /* 0x000fe20000000000 */
[C---:B------:R-:W-:Y:S01]  /*add0*/  ISETP.LT.OR P2, PT, R2.reuse, R197, P2 ;  /* 0x000000c50200720c */ /* 0x040fe20001741670 */
[----:B-1----:R-:W-:Y:S01]  /*ade0*/  HMMA.16816.F32 R68, R4, R28, R20 ;  /* 0x0000001c0444723c */ /* 0x002fe20000001814 */
[-C--:B------:R-:W-:Y:S01]  /*adf0*/  ISETP.LT.OR P0, PT, R2, R196.reuse, P0 ;  /* 0x000000c40200720c */ /* 0x080fe20000701670 */
[----:B------:R-:W1:Y:S01]  /*ae00*/  LDSM.16.M88.4 R20, [R194] ;  /* 0x00000000c214783b */ /* 0x000e620000000200 */
[C---:B------:R-:W-:Y:S01]  /*ae10*/  ISETP.LT.OR P1, PT, R0.reuse, R196, P1 ;  /* 0x000000c40000720c */ /* 0x040fe20000f21670 */
[----:B------:R-:W-:-:S02]  /*ae20*/  VIADD R2, R0, 0x8 ;  /* 0x0000000800027836 */ /* 0x000fc40000000000 */
[----:B------:R-:W-:Y:S01]  /*ae30*/  HMMA.16816.F32 R60, R8, R28, R40 ;  /* 0x0000001c083c723c */ /* 0x000fe20000001828 */
[----:B------:R-:W-:Y:S02]  /*ae40*/  FSEL R88, R49, -INF , !P2 ;  /* 0xff80000031587808 */ /* 0x000fe40005000000 */
[----:B------:R-:W-:Y:S02]  /*ae50*/  FSEL R87, R50, -INF , !P1 ;  /* 0xff80000032577808 */ /* 0x000fe40004800000 */
[C---:B------:R-:W-:Y:S02]  /*ae60*/  ISETP.GE.AND P1, PT, R2.reuse, R201, PT ;  /* 0x000000c90200720c */ /* 0x040fe40003f26270 */
[----:B------:R-:W-:Y:S02]  /*ae70*/  ISETP.GE.AND P2, PT, R2, R203, PT ;  /* 0x000000cb0200720c */ /* 0x000fe40003f46270 */
[C---:B------:R-:W-:Y:S02]  /*ae80*/  ISETP.GE.AND P6, PT, R3.reuse, R201, PT ;  /* 0x000000c90300720c */ /* 0x040fe40003fc6270 */
[----:B------:R-:W-:-:S02]  /*ae90*/  ISETP.GE.AND P3, PT, R3, R203, PT ;  /* 0x000000cb0300720c */ /* 0x000fc40003f66270 */
[----:B------:R-:W-:Y:S02]  /*aea0*/  FSEL R95, R51, -INF , !P0 ;  /* 0xff800000335f7808 */ /* 0x000fe40004000000 */
[C---:B------:R-:W-:Y:S02]  /*aeb0*/  ISETP.GE.AND P0, PT, R2.reuse, R202, PT ;  /* 0x000000ca0200720c */ /* 0x040fe40003f06270 */
[C---:B------:R-:W-:Y:S02]  /*aec0*/  ISETP.GE.AND P4, PT, R2.reuse, R200, PT ;  /* 0x000000c80200720c */ /* 0x040fe40003f86270 */
[----:B------:R-:W-:Y:S02]  /*aed0*/  ISETP.GE.AND P5, PT, R3, R202, PT ;  /* 0x000000ca0300720c */ /* 0x000fe40003fa6270 */
[C---:B------:R-:W-:Y:S02]  /*aee0*/  ISETP.LT.OR P1, PT, R2.reuse, R197, P1 ;  /* 0x000000c50200720c */ /* 0x040fe40000f21670 */
[----:B------:R-:W-:-:S02]  /*aef0*/  ISETP.LT.OR P2, PT, R2, R196, P2 ;  /* 0x000000c40200720c */ /* 0x000fc40001741670 */
[C---:B------:R-:W-:Y:S02]  /*af00*/  ISETP.LT.OR P6, PT, R3.reuse, R197, P6 ;  /* 0x000000c50300720c */ /* 0x040fe400037c1670 */
[C---:B------:R-:W-:Y:S02]  /*af10*/  ISETP.LT.OR P3, PT, R3.reuse, R196, P3 ;  /* 0x000000c40300720c */ /* 0x040fe40001f61670 */
[CC--:B------:R-:W-:Y:S02]  /*af20*/  ISETP.LT.OR P0, PT, R2.reuse, R199.reuse, P0 ;  /* 0x000000c70200720c */ /* 0x0c0fe40000701670 */
[----:B------:R-:W-:Y:S01]  /*af30*/  ISETP.LT.OR P4, PT, R2, R198, P4 ;  /* 0x000000c60200720c */ /* 0x000fe20002781670 */
[----:B------:R-:W-:Y:S01]  /*af40*/  VIADD R2, R0, 0x10 ;  /* 0x0000001000027836 */ /* 0x000fe20000000000 */
[----:B------:R-:W-:Y:S02]  /*af50*/  ISETP.LT.OR P5, PT, R3, R199, P5 ;  /* 0x000000c70300720c */ /* 0x000fe40002fa1670 */
[----:B------:R-:W-:-:S02]  /*af60*/  FSEL R84, R52, -INF , !P1 ;  /* 0xff80000034547808 */ /* 0x000fc40004800000 */
[----:B------:R-:W-:Y:S02]  /*af70*/  FSEL R86, R54, -INF , !P2 ;  /* 0xff80000036567808 */ /* 0x000fe40005000000 */
[----:B------:R-:W-:Y:S02]  /*af80*/  FSEL R82, R53, -INF , !P6 ;  /* 0xff80000035527808 */ /* 0x000fe40007000000 */
[----:B------:R-:W-:Y:S01]  /*af90*/  FSEL R85, R55, -INF , !P3 ;  /* 0xff80000037557808 */ /* 0x000fe20005800000 */
[----:B--2---:R-:W-:Y:S01]  /*afa0*/  HMMA.16816.F32 R40, R12, R24, RZ ;  /* 0x000000180c28723c */ /* 0x004fe200000018ff */
[----:B------:R-:W-:Y:S02]  /*afb0*/  FSEL R96, R58, -INF , !P4 ;  /* 0xff8000003a607808 */ /* 0x000fe40006000000 */
[----:B------:R-:W-:-:S03]  /*afc0*/  FSEL R90, R57, -INF , !P5 ;  /* 0xff800000395a7808 */ /* 0x000fc60006800000 */
[----:B------:R-:W-:Y:S01]  /*afd0*/  HMMA.16816.F32 R52, R8, R30, R32 ;  /* 0x0000001e0834723c */ /* 0x000fe20000001820 */
[----:B------:R-:W2:Y:S01]  /*afe0*/  LDSM.16.M88.4 R32, [R135+0x2c00] ;  /* 0x002c00008720783b */ /* 0x000ea20000000200 */
[----:B------:R-:W-:Y:S02]  /*aff0*/  FSEL R92, R56, -INF , !P0 ;  /* 0xff800000385c7808 */ /* 0x000fe40004000000 */
[C---:B------:R-:W-:Y:S02]  /*b000*/  ISETP.GE.AND P4, PT, R2.reuse, R201, PT ;  /* 0x000000c90200720c */ /* 0x040fe40003f86270 */
[C---:B------:R-:W-:Y:S02]  /*b010*/  ISETP.GE.AND P1, PT, R2.reuse, R203, PT ;  /* 0x000000cb0200720c */ /* 0x040fe40003f26270 */
[C---:B------:R-:W-:Y:S02]  /*b020*/  ISETP.GE.AND P2, PT, R2.reuse, R202, PT ;  /* 0x000000ca0200720c */ /* 0x040fe40003f46270 */
[----:B------:R-:W-:-:S02]  /*b030*/  ISETP.GE.AND P5, PT, R2, R200, PT ;  /* 0x000000c80200720c */ /* 0x000fc40003fa6270 */
[C---:B------:R-:W-:Y:S01]  /*b040*/  ISETP.GE.AND P0, PT, R3.reuse, R200, PT ;  /* 0x000000c80300720c */ /* 0x040fe20003f06270 */
[----:B------:R-:W-:Y:S01]  /*b050*/  HMMA.16816.F32 R44, R4, R30, R44 ;  /* 0x0000001e042c723c */ /* 0x000fe2000000182c */
[C---:B------:R-:W-:Y:S01]  /*b060*/  ISETP.LT.OR P4, PT, R2.reuse, R197, P4 ;  /* 0x000000c50200720c */ /* 0x040fe20002781670 */
[----:B------:R-:W3:Y:S01]  /*b070*/  LDSM.16.M88.4 R28, [R193] ;  /* 0x00000000c11c783b */ /* 0x000ee20000000200 */
[C---:B------:R-:W-:Y:S02]  /*b080*/  ISETP.LT.OR P1, PT, R2.reuse, R196, P1 ;  /* 0x000000c40200720c */ /* 0x040fe40000f21670 */
[C---:B------:R-:W-:Y:S02]  /*b090*/  ISETP.LT.OR P2, PT, R2.reuse, R199, P2 ;  /* 0x000000c70200720c */ /* 0x040fe40001741670 */
[-C--:B------:R-:W-:Y:S01]  /*b0a0*/  ISETP.LT.OR P5, PT, R2, R198.reuse, P5 ;  /* 0x000000c60200720c */ /* 0x080fe20002fa1670 */
[----:B------:R-:W-:Y:S01]  /*b0b0*/  VIADD R2, R0, 0x11 ;  /* 0x0000001100027836 */ /* 0x000fe20000000000 */
[----:B------:R-:W-:-:S02]  /*b0c0*/  ISETP.LT.OR P0, PT, R3, R198, P0 ;  /* 0x000000c60300720c */ /* 0x000fc40000701670 */
[----:B------:R-:W-:Y:S02]  /*b0d0*/  FSEL R111, R60, -INF , !P4 ;  /* 0xff8000003c6f7808 */ /* 0x000fe40006000000 */
[----:B------:R-:W-:Y:S01]  /*b0e0*/  FSEL R91, R59, -INF , !P0 ;  /* 0xff8000003b5b7808 */ /* 0x000fe20004000000 */
[----:B------:R-:W-:Y:S01]  /*b0f0*/  HMMA.16816.F32 R48, R16, R24, RZ ;  /* 0x000000181030723c */ /* 0x000fe200000018ff */
        /* <DEDUP_REMOVED lines=11> */
[----:B------:R-:W-:Y:S02]  /*b1b0*/  ISETP.GE.AND P0, PT, R2, R202, PT ;  /* 0x000000ca0200720c */ /* 0x000fe40003f06270 */
[----:B------:R-:W-:Y:S02]  /*b1c0*/  FSEL R112, R62, -INF , !P1 ;  /* 0xff8000003e707808 */ /* 0x000fe40004800000 */
[----:B-1----:R-:W-:Y:S01]  /*b1d0*/  HMMA.16816.F32 R60, R4, R20, R40 ;  /* 0x00000014043c723c */ /* 0x002fe20000001828 */
[----:B------:R-:W-:Y:S01]  /*b1e0*/  ISETP.LT.OR P0, PT, R2, R199, P0 ;  /* 0x000000c70200720c */ /* 0x000fe20000701670 */
[----:B------:R-:W-:-:S04]  /*b1f0*/  VIADD R3, R0, 0x19 ;  /* 0x0000001900037836 */ /* 0x000fc80000000000 */
[----:B------:R-:W-:Y:S01]  /*b200*/  HMMA.16816.F32 R40, R12, R26, RZ ;  /* 0x0000001a0c28723c */ /* 0x000fe200000018ff */
[----:B------:R-:W-:Y:S02]  /*b210*/  FSEL R101, R68, -INF , !P2 ;  /* 0xff80000044657808 */ /* 0x000fe40005000000 */
[----:B------:R-:W-:Y:S02]  /*b220*/  FSEL R103, R70, -INF , !P5 ;  /* 0xff80000046677808 */ /* 0x000fe40006800000 */
[----:B------:R-:W-:Y:S02]  /*b230*/  FSEL R100, R44, -INF , !P0 ;  /* 0xff8000002c647808 */ /* 0x000fe40004000000 */
[----:B------:R-:W-:Y:S02]  /*b240*/  ISETP.GE.AND P2, PT, R2, R200, PT ;  /* 0x000000c80200720c */ /* 0x000fe40003f46270 */
[C---:B------:R-:W-:Y:S02]  /*b250*/  ISETP.GE.AND P5, PT, R3.reuse, R202, PT ;  /* 0x000000ca0300720c */ /* 0x040fe40003fa6270 */
[----:B------:R-:W-:-:S02]  /*b260*/  ISETP.GE.AND P0, PT, R3, R200, PT ;  /* 0x000000c80300720c */ /* 0x000fc40003f06270 */
[-C--:B------:R-:W-:Y:S02]  /*b270*/  ISETP.LT.OR P2, PT, R2, R198.reuse, P2 ;  /* 0x000000c60200720c */ /* 0x080fe40001741670 */
[C---:B------:R-:W-:Y:S02]  /*b280*/  ISETP.LT.OR P5, PT, R3.reuse, R199, P5 ;  /* 0x000000c70300720c */ /* 0x040fe40002fa1670 */
[----:B------:R-:W-:Y:S01]  /*b290*/  ISETP.LT.OR P0, PT, R3, R198, P0 ;  /* 0x000000c60300720c */ /* 0x000fe20000701670 */
[----:B------:R-:W-:Y:S01]  /*b2a0*/  HMMA.16816.F32 R64, R8, R20, R48 ;  /* 0x000000140840723c */ /* 0x000fe20000001830 */
[----:B------:R-:W-:Y:S02]  /*b2b0*/  FSEL R104, R46, -INF , !P2 ;  /* 0xff8000002e687808 */ /* 0x000fe40005000000 */
[----:B------:R-:W-:Y:S02]  /*b2c0*/  FSEL R98, R45, -INF , !P5 ;  /* 0xff8000002d627808 */ /* 0x000fe40006800000 */
[----:B------:R-:W-:Y:S01]  /*b2d0*/  FSEL R102, R47, -INF , !P0 ;  /* 0xff8000002f667808 */ /* 0x000fe20004000000 */
[----:B------:R-:W-:Y:S01]  /*b2e0*/  HMMA.16816.F32 R24, R16, R26, RZ ;  /* 0x0000001a1018723c */ /* 0x000fe200000018ff */
[----:B------:R-:W-:-:S02]  /*b2f0*/  ISETP.GE.AND P1, PT, R2, R201, PT ;  /* 0x000000c90200720c */ /* 0x000fc40003f26270 */
[----:B------:R-:W-:-:S03]  /*b300*/  ISETP.GE.AND P3, PT, R2, R203, PT ;  /* 0x000000cb0200720c */ /* 0x000fc60003f66270 */
[----:B--2---:R-:W-:Y:S01]  /*b310*/  HMMA.16816.F32 R44, R12, R32, RZ ;  /* 0x000000200c2c723c */ /* 0x004fe200000018ff */
[C---:B------:R-:W-:Y:S02]  /*b320*/  ISETP.LT.OR P1, PT, R2.reuse, R197, P1 ;  /* 0x000000c50200720c */ /* 0x040fe40000f21670 */
[----:B------:R-:W-:Y:S01]  /*b330*/  ISETP.LT.OR P3, PT, R2, R196, P3 ;  /* 0x000000c40200720c */ /* 0x000fe20001f61670 */
[----:B------:R-:W-:Y:S02]  /*b340*/  VIADD R2, R0, 0x20 ;  /* 0x0000002000027836 */ /* 0x000fe40000000000 */
[----:B------:R-:W-:Y:S01]  /*b350*/  HMMA.16816.F32 R56, R4, R22, R40 ;  /* 0x000000160438723c */ /* 0x000fe20000001828 */
[----:B------:R-:W1:Y:S01]  /*b360*/  LDSM.16.M88.4 R40, [R135+0x3000] ;  /* 0x003000008728783b */ /* 0x000e620000000200 */
        /* <DEDUP_REMOVED lines=15> */
[----:B------:R-:W-:-:S02]  /*b460*/  ISETP.LT.OR P6, PT, R3, R197, P6 ;  /* 0x000000c50300720c */ /* 0x000fc400037c1670 */
[----:B------:R-:W-:Y:S02]  /*b470*/  ISETP.LT.OR P4, PT, R3, R196, P4 ;  /* 0x000000c40300720c */ /* 0x000fe40002781670 */
[----:B------:R-:W-:Y:S02]  /*b480*/  FSEL R106, R53, -INF , !P6 ;  /* 0xff800000356a7808 */ /* 0x000fe40007000000 */
[----:B------:R-:W-:Y:S02]  /*b490*/  FSEL R108, R55, -INF , !P4 ;  /* 0xff800000376c7808 */ /* 0x000fe40006000000 */
[----:B------:R-:W-:Y:S02]  /*b4a0*/  FSEL R121, R64, -INF , !P2 ;  /* 0xff80000040797808 */ /* 0x000fe40005000000 */
[C---:B------:R-:W-:Y:S02]  /*b4b0*/  ISETP.GE.AND P4, PT, R2.reuse, R201, PT ;  /* 0x000000c90200720c */ /* 0x040fe40003f86270 */
[----:B------:R-:W-:-:S02]  /*b4c0*/  ISETP.GE.AND P0, PT, R2, R203, PT ;  /* 0x000000cb0200720c */ /* 0x000fc40003f06270 */
[C---:B------:R-:W-:Y:S02]  /*b4d0*/  ISETP.GE.AND P6, PT, R2.reuse, R202, PT ;  /* 0x000000ca0200720c */ /* 0x040fe40003fc6270 */
[C---:B------:R-:W-:Y:S01]  /*b4e0*/  ISETP.GE.AND P2, PT, R2.reuse, R200, PT ;  /* 0x000000c80200720c */ /* 0x040fe20003f46270 */
[----:B---3--:R-:W-:Y:S01]  /*b4f0*/  HMMA.16816.F32 R72, R4, R28, R44 ;  /* 0x0000001c0448723c */ /* 0x008fe2000000182c */
[C---:B------:R-:W-:Y:S02]  /*b500*/  ISETP.LT.OR P4, PT, R2.reuse, R197, P4 ;  /* 0x000000c50200720c */ /* 0x040fe40002781670 */
[C---:B------:R-:W-:Y:S02]  /*b510*/  ISETP.LT.OR P0, PT, R2.reuse, R196, P0 ;  /* 0x000000c40200720c */ /* 0x040fe40000701670 */
[C---:B------:R-:W-:Y:S01]  /*b520*/  ISETP.LT.OR P6, PT, R2.reuse, R199, P6 ;  /* 0x000000c70200720c */ /* 0x040fe200037c1670 */
[----:B------:R-:W-:Y:S01]  /*b530*/  HMMA.16816.F32 R48, R16, R32, RZ ;  /* 0x000000201030723c */ /* 0x000fe200000018ff */
[----:B------:R-:W-:Y:S01]  /*b540*/  ISETP.LT.OR P2, PT, R2, R198, P2 ;  /* 0x000000c60200720c */ /* 0x000fe20001741670 */
[----:B------:R-:W-:-:S04]  /*b550*/  VIADD R2, R0, 0x28 ;  /* 0x0000002800027836 */ /* 0x000fc80000000000 */
[----:B------:R-:W-:Y:S06]  /*b560*/  HMMA.16816.F32 R52, R8, R22, R24 ;  /* 0x000000160834723c */ /* 0x000fec0000001818 */
[-C--:B------:R-:W-:Y:S01]  /*b570*/  HMMA.16816.F32 R44, R12, R34.reuse, RZ ;  /* 0x000000220c2c723c */ /* 0x080fe200000018ff */
[----:B------:R-:W-:Y:S01]  /*b580*/  FSEL R123, R67, -INF , !P0 ;  /* 0xff800000437b7808 */ /* 0x000fe20004000000 */
[----:B------:R-:W2:Y:S04]  /*b590*/  LDSM.16.M88.4 R24, [R192] ;  /* 0x00000000c018783b */ /* 0x000ea80000000200 */
[----:B------:R-:W-:Y:S01]  /*b5a0*/  HMMA.16816.F32 R32, R16, R34, RZ ;  /* 0x000000221020723c */ /* 0x000fe200000018ff */
[----:B------:R-:W-:Y:S01]  /*b5b0*/  ISETP.GE.AND P0, PT, R2, R202, PT ;  /* 0x000000ca0200720c */ /* 0x000fe20003f06270 */
[----:B------:R-:W-:-:S03]  /*b5c0*/  VIADD R3, R0, 0x29 ;  /* 0x0000002900037836 */ /* 0x000fc60000000000 */
[----:B------:R-:W-:Y:S02]  /*b5d0*/  ISETP.LT.OR P0, PT, R2, R199, P0 ;  /* 0x000000c70200720c */ /* 0x000fe40000701670 */
[----:B------:R-:W-:Y:S02]  /*b5e0*/  FSEL R120, R65, -INF , !P4 ;  /* 0xff80000041787808 */ /* 0x000fe40006000000 */
[----:B------:R-:W-:Y:S02]  /*b5f0*/  FSEL R122, R66, -INF , !P1 ;  /* 0xff800000427a7808 */ /* 0x000fe40004800000 */
        /* <DEDUP_REMOVED lines=9> */
[C---:B------:R-:W-:Y:S02]  /*b690*/  ISETP.GE.AND P2, PT, R3.reuse, R203, PT ;  /* 0x000000cb0300720c */ /* 0x040fe40003f46270 */
[C---:B------:R-:W-:Y:S02]  /*b6a0*/  ISETP.GE.AND P5, PT, R3.reuse, R202, PT ;  /* 0x000000ca0300720c */ /* 0x040fe40003fa6270 */
[----:B------:R-:W-:Y:S02]  /*b6b0*/  ISETP.GE.AND P0, PT, R3, R200, PT ;  /* 0x000000c80300720c */ /* 0x000fe40003f06270 */
[C---:B------:R-:W-:Y:S02]  /*b6c0*/  ISETP.LT.OR P1, PT, R2.reuse, R197, P1 ;  /* 0x000000c50200720c */ /* 0x040fe40000f21670 */
[C---:B------:R-:W-:Y:S02]  /*b6d0*/  ISETP.LT.OR P4, PT, R2.reuse, R196, P4 ;  /* 0x000000c40200720c */ /* 0x040fe40002781670 */
[----:B------:R-:W-:-:S02]  /*b6e0*/  ISETP.LT.OR P3, PT, R2, R198, P3 ;  /* 0x000000c60200720c */ /* 0x000fc40001f61670 */
[C---:B------:R-:W-:Y:S02]  /*b6f0*/  ISETP.LT.OR P6, PT, R3.reuse, R197, P6 ;  /* 0x000000c50300720c */ /* 0x040fe400037c1670 */
[C---:B------:R-:W-:Y:S02]  /*b700*/  ISETP.LT.OR P2, PT, R3.reuse, R196, P2 ;  /* 0x000000c40300720c */ /* 0x040fe40001741670 */
[C---:B------:R-:W-:Y:S02]  /*b710*/  ISETP.LT.OR P5, PT, R3.reuse, R199, P5 ;  /* 0x000000c70300720c */ /* 0x040fe40002fa1670 */
[----:B------:R-:W-:Y:S01]  /*b720*/  ISETP.LT.OR P0, PT, R3, R198, P0 ;  /* 0x000000c60300720c */ /* 0x000fe20000701670 */
[----:B------:R-:W-:Y:S01]  /*b730*/  HMMA.16816.F32 R64, R8, R28, R48 ;  /* 0x0000001c0840723c */ /* 0x000fe20000001830 */
[----:B------:R-:W-:Y:S02]  /*b740*/  FSEL R128, R58, -INF , !P3 ;  /* 0xff8000003a807808 */ /* 0x000fe40005800000 */
[----:B------:R-:W-:-:S02]  /*b750*/  FSEL R115, R52, -INF , !P1 ;  /* 0xff80000034737808 */ /* 0x000fc40004800000 */
[----:B------:R-:W-:Y:S01]  /*b760*/  FSEL R118, R54, -INF , !P4 ;  /* 0xff80000036767808 */ /* 0x000fe20006000000 */
[----:B-1----:R-:W-:Y:S01]  /*b770*/  HMMA.16816.F32 R20, R12, R40, RZ ;  /* 0x000000280c14723c */ /* 0x002fe200000018ff */
[----:B------:R-:W-:Y:S02]  /*b780*/  FSEL R124, R57, -INF , !P5 ;  /* 0xff800000397c7808 */ /* 0x000fe40006800000 */
[----:B------:R-:W-:Y:S02]  /*b790*/  FSEL R127, R59, -INF , !P0 ;  /* 0xff8000003b7f7808 */ /* 0x000fe40004000000 */
[----:B------:R-:W-:Y:S01]  /*b7a0*/  FSEL R114, R53, -INF , !P6 ;  /* 0xff80000035727808 */ /* 0x000fe20007000000 */
[----:B------:R-:W-:Y:S01]  /*b7b0*/  HMMA.16816.F32 R56, R4, R30, R44 ;  /* 0x0000001e0438723c */ /* 0x000fe2000000182c */
[----:B------:R-:W-:-:S05]  /*b7c0*/  FSEL R119, R55, -INF , !P2 ;  /* 0xff80000037777808 */ /* 0x000fca0005000000 */
[----:B------:R-:W-:Y:S01]  /*b7d0*/  HMMA.16816.F32 R52, R8, R30, R32 ;  /* 0x0000001e0834723c */ /* 0x000fe20000001820 */
[----:B------:R-:W1:Y:S01]  /*b7e0*/  LDSM.16.M88.4 R28, [R135+0x3400] ;  /* 0x00340000871c783b */ /* 0x000e620000000200 */
[----:B------:R-:W-:-:S04]  /*b7f0*/  VIADD R2, R0, 0x30 ;  /* 0x0000003000027836 */ /* 0x000fc80000000000 */
[----:B------:R-:W-:Y:S01]  /*b800*/  HMMA.16816.F32 R48, R16, R40, RZ ;  /* 0x000000281030723c */ /* 0x000fe200000018ff */
[C---:B------:R-:W-:Y:S02]  /*b810*/  ISETP.GE.AND P3, PT, R2.reuse, R201, PT ;  /* 0x000000c90200720c */ /* 0x040fe40003f66270 */
[C---:B------:R-:W-:Y:S02]  /*b820*/  ISETP.GE.AND P1, PT, R2.reuse, R203, PT ;  /* 0x000000cb0200720c */ /* 0x040fe40003f26270 */
[C---:B------:R-:W-:Y:S02]  /*b830*/  ISETP.GE.AND P4, PT, R2.reuse, R202, PT ;  /* 0x000000ca0200720c */ /* 0x040fe40003f86270 */
[C---:B------:R-:W-:Y:S02]  /*b840*/  ISETP.GE.AND P5, PT, R2.reuse, R200, PT ;  /* 0x000000c80200720c */ /* 0x040fe40003fa6270 */
[C---:B------:R-:W-:Y:S02]  /*b850*/  ISETP.LT.OR P3, PT, R2.reuse, R197, P3 ;  /* 0x000000c50200720c */ /* 0x040fe40001f61670 */
[----:B------:R-:W-:-:S02]  /*b860*/  ISETP.LT.OR P1, PT, R2, R196, P1 ;  /* 0x000000c40200720c */ /* 0x000fc40000f21670 */
[C---:B------:R-:W-:Y:S02]  /*b870*/  ISETP.LT.OR P4, PT, R2.reuse, R199, P4 ;  /* 0x000000c70200720c */ /* 0x040fe40002781670 */
[----:B------:R-:W-:Y:S01]  /*b880*/  ISETP.LT.OR P5, PT, R2, R198, P5 ;  /* 0x000000c60200720c */ /* 0x000fe20002fa1670 */
[----:B------:R-:W-:Y:S01]  /*b890*/  VIADD R2, R0, 0x31 ;  /* 0x0000003100027836 */ /* 0x000fe20000000000 */
[----:B------:R-:W-:Y:S01]  /*b8a0*/  FSEL R183, R64, -INF , !P3 ;  /* 0xff80000040b77808 */ /* 0x000fe20005800000 */
[----:B--2---:R-:W-:Y:S01]  /*b8b0*/  HMMA.16816.F32 R68, R4, R24, R20 ;  /* 0x000000180444723c */ /* 0x004fe20000001814 */
[----:B------:R-:W2:Y:S02]  /*b8c0*/  LDSM.16.M88.4 R20, [R191] ;  /* 0x00000000bf14783b */ /* 0x000ea40000000200 */
[C---:B------:R-:W-:Y:S02]  /*b8d0*/  ISETP.GE.AND P2, PT, R2.reuse, R201, PT ;  /* 0x000000c90200720c */ /* 0x040fe40003f46270 */
[----:B------:R-:W-:-:S02]  /*b8e0*/  ISETP.GE.AND P0, PT, R2, R203, PT ;  /* 0x000000cb0200720c */ /* 0x000fc40003f06270 */
[C---:B------:R-:W-:Y:S02]  /*b8f0*/  ISETP.GE.AND P6, PT, R2.reuse, R202, PT ;  /* 0x000000ca0200720c */ /* 0x040fe40003fc6270 */
[C---:B------:R-:W-:Y:S01]  /*b900*/  ISETP.GE.AND P3, PT, R2.reuse, R200, PT ;  /* 0x000000c80200720c */ /* 0x040fe20003f66270 */
[-C--:B------:R-:W-:Y:S01]  /*b910*/  HMMA.16816.F32 R44, R12, R42.reuse, RZ ;  /* 0x0000002a0c2c723c */ /* 0x080fe200000018ff */
[C---:B------:R-:W-:Y:S02]  /*b920*/  ISETP.LT.OR P2, PT, R2.reuse, R197, P2 ;  /* 0x000000c50200720c */ /* 0x040fe40001741670 */
[C---:B------:R-:W-:Y:S02]  /*b930*/  ISETP.LT.OR P0, PT, R2.reuse, R196, P0 ;  /* 0x000000c40200720c */ /* 0x040fe40000701670 */
[C---:B------:R-:W-:Y:S01]  /*b940*/  ISETP.LT.OR P6, PT, R2.reuse, R199, P6 ;  /* 0x000000c70200720c */ /* 0x040fe200037c1670 */
[----:B------:R-:W-:Y:S01]  /*b950*/  HMMA.16816.F32 R40, R16, R42, RZ ;  /* 0x0000002a1028723c */ /* 0x000fe200000018ff */
[----:B------:R-:W-:Y:S01]  /*b960*/  ISETP.LT.OR P3, PT, R2, R198, P3 ;  /* 0x000000c60200720c */ /* 0x000fe20001f61670 */
[----:B------:R-:W-:Y:S01]  /*b970*/  VIADD R2, R0, 0x38 ;  /* 0x0000003800027836 */ /* 0x000fe20000000000 */
[----:B------:R-:W-:Y:S01]  /*b980*/  FSEL R205, R66, -INF , !P1 ;  /* 0xff80000042cd7808 */ /* 0x000fe20004800000 */
[----:B------:R-:W-:Y:S01]  /*b990*/  VIADD R3, R0, 0x39 ;  /* 0x0000003900037836 */ /* 0x000fe20000000000 */
[----:B------:R-:W-:Y:S01]  /*b9a0*/  FSEL R182, R65, -INF , !P2 ;  /* 0xff80000041b67808 */ /* 0x000fe20005000000 */
[----:B------:R-:W-:Y:S01]  /*b9b0*/  HMMA.16816.F32 R60, R8, R24, R48 ;  /* 0x00000018083c723c */ /* 0x000fe20000001830 */
[----:B------:R-:W-:-:S02]  /*b9c0*/  ISETP.GE.AND P1, PT, R2, R202, PT ;  /* 0x000000ca0200720c */ /* 0x000fc40003f26270 */
[----:B------:R-:W-:Y:S02]  /*b9d0*/  FSEL R208, R67, -INF , !P0 ;  /* 0xff80000043d07808 */ /* 0x000fe40004000000 */
[----:B------:R-:W-:Y:S02]  /*b9e0*/  FSEL R134, R72, -INF , !P4 ;  /* 0xff80000048867808 */ /* 0x000fe40006000000 */
[C---:B------:R-:W-:Y:S02]  /*b9f0*/  ISETP.GE.AND P2, PT, R2.reuse, R201, PT ;  /* 0x000000c90200720c */ /* 0x040fe40003f46270 */
[C---:B------:R-:W-:Y:S02]  /*ba00*/  ISETP.GE.AND P0, PT, R2.reuse, R203, PT ;  /* 0x000000cb0200720c */ /* 0x040fe40003f06270 */
[----:B------:R-:W-:Y:S02]  /*ba10*/  ISETP.GE.AND P4, PT, R2, R200, PT ;  /* 0x000000c80200720c */ /* 0x000fe40003f86270 */
[----:B------:R-:W-:-:S02]  /*ba20*/  FSEL R168, R74, -INF , !P5 ;  /* 0xff8000004aa87808 */ /* 0x000fc40006800000 */
[C---:B------:R-:W-:Y:S02]  /*ba30*/  ISETP.GE.AND P5, PT, R3.reuse, R202, PT ;  /* 0x000000ca0300720c */ /* 0x040fe40003fa6270 */
[C---:B------:R-:W-:Y:S01]  /*ba40*/  ISETP.LT.OR P1, PT, R2.reuse, R199, P1 ;  /* 0x000000c70200720c */ /* 0x040fe20000f21670 */
[----:B-1----:R-:W-:Y:S01]  /*ba50*/  HMMA.16816.F32 R48, R16, R28, RZ ;  /* 0x0000001c1030723c */ /* 0x002fe200000018ff */
[C---:B------:R-:W-:Y:S02]  /*ba60*/  ISETP.LT.OR P2, PT, R2.reuse, R197, P2 ;  /* 0x000000c50200720c */ /* 0x040fe40001741670 */
[C---:B------:R-:W-:Y:S02]  /*ba70*/  ISETP.LT.OR P0, PT, R2.reuse, R196, P0 ;  /* 0x000000c40200720c */ /* 0x040fe40000701670 */
[----:B------:R-:W-:Y:S01]  /*ba80*/  ISETP.LT.OR P4, PT, R2, R198, P4 ;  /* 0x000000c60200720c */ /* 0x000fe20002781670 */
[----:B------:R-:W-:Y:S01]  /*ba90*/  VIADD R2, R0, 0x40 ;  /* 0x0000004000027836 */ /* 0x000fe20000000000 */
[----:B------:R-:W-:-:S02]  /*baa0*/  ISETP.LT.OR P5, PT, R3, R199, P5 ;  /* 0x000000c70300720c */ /* 0x000fc40002fa1670 */
[----:B------:R-:W-:Y:S02]  /*bab0*/  FSEL R73, R73, -INF , !P6 ;  /* 0xff80000049497808 */ /* 0x000fe40007000000 */
[----:B------:R-:W-:Y:S02]  /*bac0*/  FSEL R170, R75, -INF , !P3 ;  /* 0xff8000004baa7808 */ /* 0x000fe40005800000 */
[----:B------:R-:W-:Y:S02]  /*bad0*/  FSEL R74, R56, -INF , !P1 ;  /* 0xff800000384a7808 */ /* 0x000fe40004800000 */
[C---:B------:R-:W-:Y:S02]  /*bae0*/  ISETP.GE.AND P6, PT, R3.reuse, R201, PT ;  /* 0x000000c90300720c */ /* 0x040fe40003fc6270 */
[C---:B------:R-:W-:Y:S02]  /*baf0*/  ISETP.GE.AND P3, PT, R3.reuse, R203, PT ;  /* 0x000000cb0300720c */ /* 0x040fe40003f66270 */
[----:B------:R-:W-:-:S02]  /*bb00*/  ISETP.GE.AND P1, PT, R3, R200, PT ;  /* 0x000000c80300720c */ /* 0x000fc40003f26270 */
[----:B------:R-:W-:Y:S02]  /*bb10*/  FSEL R169, R58, -INF , !P4 ;  /* 0xff8000003aa97808 */ /* 0x000fe40006000000 */
[----:B------:R-:W-:Y:S02]  /*bb20*/  FSEL R172, R52, -INF , !P2 ;  /* 0xff80000034ac7808 */ /* 0x000fe40005000000 */
[----:B------:R-:W-:Y:S02]  /*bb30*/  FSEL R180, R54, -INF , !P0 ;  /* 0xff80000036b47808 */ /* 0x000fe40004000000 */
[----:B------:R-:W-:Y:S02]  /*bb40*/  FSEL R72, R57, -INF , !P5 ;  /* 0xff80000039487808 */ /* 0x000fe40006800000 */
[C---:B------:R-:W-:Y:S02]  /*bb50*/  ISETP.GE.AND P4, PT, R2.reuse, R201, PT ;  /* 0x000000c90200720c */ /* 0x040fe40003f86270 */
[----:B------:R-:W-:-:S02]  /*bb60*/  ISETP.GE.AND P2, PT, R2, R203, PT ;  /* 0x000000cb0200720c */ /* 0x000fc40003f46270 */
[C---:B------:R-:W-:Y:S02]  /*bb70*/  ISETP.GE.AND P0, PT, R2.reuse, R202, PT ;  /* 0x000000ca0200720c */ /* 0x040fe40003f06270 */
[C---:B------:R-:W-:Y:S02]  /*bb80*/  ISETP.GE.AND P5, PT, R2.reuse, R200, PT ;  /* 0x000000c80200720c */ /* 0x040fe40003fa6270 */
[CC--:B------:R-:W-:Y:S02]  /*bb90*/  ISETP.LT.OR P6, PT, R3.reuse, R197.reuse, P6 ;  /* 0x000000c50300720c */ /* 0x0c0fe400037c1670 */
[C---:B------:R-:W-:Y:S02]  /*bba0*/  ISETP.LT.OR P3, PT, R3.reuse, R196, P3 ;  /* 0x000000c40300720c */ /* 0x040fe40001f61670 */
[----:B------:R-:W-:Y:S01]  /*bbb0*/  ISETP.LT.OR P1, PT, R3, R198, P1 ;  /* 0x000000c60300720c */ /* 0x000fe20000f21670 */
[----:B------:R-:W-:Y:S01]  /*bbc0*/  HMMA.16816.F32 R32, R12, R28, RZ ;  /* 0x0000001c0c20723c */ /* 0x000fe200000018ff */
        /* <DEDUP_REMOVED lines=8> */
[----:B------:R-:W-:-:S05]  /*bc50*/  FSEL R174, R55, -INF , !P3 ;  /* 0xff80000037ae7808 */ /* 0x000fca0005800000 */
[----:B------:R-:W-:Y:S01]  /*bc60*/  HMMA.16816.F32 R52, R8, R26, R40 ;  /* 0x0000001a0834723c */ /* 0x000fe20000001828 */
[----:B------:R-:W1:Y:S01]  /*bc70*/  LDSM.16.M88.4 R24, [R135+0x3800] ;  /* 0x003800008718783b */ /* 0x000e620000000200 */
[C---:B------:R-:W-:Y:S02]  /*bc80*/  ISETP.GE.AND P3, PT, R2.reuse, R201, PT ;  /* 0x000000c90200720c */ /* 0x040fe40003f66270 */
[----:B------:R-:W-:Y:S02]  /*bc90*/  ISETP.GE.AND P1, PT, R2, R203, PT ;  /* 0x000000cb0200720c */ /* 0x000fe40003f26270 */
[----:B------:R-:W-:Y:S02]  /*bca0*/  FSEL R225, R60, -INF , !P4 ;  /* 0xff8000003ce17808 */ /* 0x000fe40006000000 */
        /* <DEDUP_REMOVED lines=9> */
[----:B------:R-:W-:Y:S01]  /*bd40*/  FSEL R231, R63, -INF , !P1 ;  /* 0xff8000003fe77808 */ /* 0x000fe20004800000 */
[----:B------:R-:W-:Y:S01]  /*bd50*/  VIADD R3, R0, 0x49 ;  /* 0x0000004900037836 */ /* 0x000fe20000000000 */
[----:B--2---:R-:W-:Y:S01]  /*bd60*/  HMMA.16816.F32 R60, R8, R20, R48 ;  /* 0x00000014083c723c */ /* 0x004fe20000001830 */
[----:B------:R-:W-:Y:S02]  /*bd70*/  FSEL R209, R68, -INF , !P0 ;  /* 0xff80000044d17808 */ /* 0x000fe40004000000 */
[C---:B------:R-:W-:Y:S02]  /*bd80*/  ISETP.GE.AND P2, PT, R2.reuse, R201, PT ;  /* 0x000000c90200720c */ /* 0x040fe40003f46270 */
[C---:B------:R-:W-:Y:S01]  /*bd90*/  ISETP.GE.AND P3, PT, R2.reuse, R203, PT ;  /* 0x000000cb0200720c */ /* 0x040fe20003f66270 */
[----:B------:R-:W-:Y:S01]  /*bda0*/  HMMA.16816.F32 R44, R12, R30, RZ ;  /* 0x0000001e0c2c723c */ /* 0x000fe200000018ff */
[C---:B------:R-:W-:Y:S02]  /*bdb0*/  ISETP.GE.AND P1, PT, R2.reuse, R202, PT ;  /* 0x000000ca0200720c */ /* 0x040fe40003f26270 */
[----:B------:R-:W-:-:S02]  /*bdc0*/  ISETP.GE.AND P0, PT, R2, R200, PT ;  /* 0x000000c80200720c */ /* 0x000fc40003f06270 */
[----:B------:R-:W-:Y:S02]  /*bdd0*/  FSEL R211, R70, -INF , !P5 ;  /* 0xff80000046d37808 */ /* 0x000fe40006800000 */
[C---:B------:R-:W-:Y:S01]  /*bde0*/  ISETP.GE.AND P5, PT, R3.reuse, R202, PT ;  /* 0x000000ca0300720c */ /* 0x040fe20003fa6270 */
[----:B------:R-:W-:Y:S01]  /*bdf0*/  HMMA.16816.F32 R64, R4, R20, R32 ;  /* 0x000000140440723c */ /* 0x000fe20000001820 */
[C---:B------:R-:W-:Y:S01]  /*be00*/  ISETP.LT.OR P2, PT, R2.reuse, R197, P2 ;  /* 0x000000c50200720c */ /* 0x040fe20001741670 */
[----:B------:R-:W2:Y:S01]  /*be10*/  LDSM.16.M88.4 R32, [R190] ;  /* 0x00000000be20783b */ /* 0x000ea20000000200 */
[C---:B------:R-:W-:Y:S02]  /*be20*/  ISETP.LT.OR P3, PT, R2.reuse, R196, P3 ;  /* 0x000000c40200720c */ /* 0x040fe40001f61670 */
[CC--:B------:R-:W-:Y:S02]  /*be30*/  ISETP.LT.OR P1, PT, R2.reuse, R199.reuse, P1 ;  /* 0x000000c70200720c */ /* 0x0c0fe40000f21670 */
[----:B------:R-:W-:Y:S01]  /*be40*/  ISETP.LT.OR P0, PT, R2, R198, P0 ;  /* 0x000000c60200720c */ /* 0x000fe20000701670 */
[----:B------:R-:W-:Y:S01]  /*be50*/  VIADD R2, R0, 0x50 ;  /* 0x0000005000027836 */ /* 0x000fe20000000000 */
[----:B------:R-:W-:Y:S01]  /*be60*/  ISETP.LT.OR P5, PT, R3, R199, P5 ;  /* 0x000000c70300720c */ /* 0x000fe20002fa1670 */
[----:B------:R-:W-:Y:S01]  /*be70*/  HMMA.16816.F32 R40, R16, R30, RZ ;  /* 0x0000001e1028723c */ /* 0x000fe200000018ff */
        /* <DEDUP_REMOVED lines=17> */
[----:B------:R-:W-:Y:S02]  /*bf90*/  FSEL R240, R60, -INF , !P0 ;  /* 0xff8000003cf07808 */ /* 0x000fe40004000000 */
[C---:B------:R-:W-:Y:S02]  /*bfa0*/  ISETP.LT.OR P6, PT, R3.reuse, R197, P6 ;  /* 0x000000c50300720c */ /* 0x040fe400037c1670 */
[----:B------:R-:W-:-:S02]  /*bfb0*/  ISETP.LT.OR P4, PT, R3, R196, P4 ;  /* 0x000000c40300720c */ /* 0x000fc40002781670 */
[-C--:B------:R-:W-:Y:S02]  /*bfc0*/  ISETP.GE.AND P0, PT, R2, R200.reuse, PT ;  /* 0x000000c80200720c */ /* 0x080fe40003f06270 */
[----:B------:R-:W-:Y:S01]  /*bfd0*/  FSEL R207, R56, -INF , !P1 ;  /* 0xff80000038cf7808 */ /* 0x000fe20004800000 */
[-C--:B-1----:R-:W-:Y:S01]  /*bfe0*/  HMMA.16816.F32 R48, R16, R24.reuse, RZ ;  /* 0x000000181030723c */ /* 0x082fe200000018ff */
[----:B------:R-:W-:Y:S02]  /*bff0*/  ISETP.GE.AND P1, PT, R3, R200, PT ;  /* 0x000000c80300720c */ /* 0x000fe40003f26270 */
[----:B------:R-:W-:Y:S02]  /*c000*/  FSEL R218, R53, -INF , !P6 ;  /* 0xff80000035da7808 */ /* 0x000fe40007000000 */
[----:B------:R-:W-:Y:S01]  /*c010*/  FSEL R226, R55, -INF , !P4 ;  /* 0xff80000037e27808 */ /* 0x000fe20006000000 */
[----:B------:R-:W-:Y:S01]  /*c020*/  HMMA.16816.F32 R28, R12, R24, RZ ;  /* 0x000000180c1c723c */ /* 0x000fe200000018ff */
[----:B------:R-:W-:-:S02]  /*c030*/  ISETP.LT.OR P0, PT, R2, R198, P0 ;  /* 0x000000c60200720c */ /* 0x000fc40000701670 */
[----:B------:R-:W-:-:S03]  /*c040*/  ISETP.LT.OR P1, PT, R3, R198, P1 ;  /* 0x000000c60300720c */ /* 0x000fc60000f21670 */
[-C--:B------:R-:W-:Y:S01]  /*c050*/  HMMA.16816.F32 R52, R4, R22.reuse, R44 ;  /* 0x000000160434723c */ /* 0x080fe2000000182c */
[----:B------:R-:W-:Y:S02]  /*c060*/  FSEL R20, R67, -INF , !P0 ;  /* 0xff80000043147808 */ /* 0x000fe40004000000 */
[----:B------:R-:W-:Y:S02]  /*c070*/  FSEL R210, R59, -INF , !P1 ;  /* 0xff8000003bd27808 */ /* 0x000fe40004800000 */
[C---:B------:R-:W-:Y:S02]  /*c080*/  ISETP.GE.AND P4, PT, R2.reuse, R201, PT ;  /* 0x000000c90200720c */ /* 0x040fe40003f86270 */
[C---:B------:R-:W-:Y:S02]  /*c090*/  ISETP.GE.AND P1, PT, R2.reuse, R203, PT ;  /* 0x000000cb0200720c */ /* 0x040fe40003f26270 */
[C---:B------:R-:W-:Y:S01]  /*c0a0*/  ISETP.GE.AND P6, PT, R2.reuse, R202, PT ;  /* 0x000000ca0200720c */ /* 0x040fe20003fc6270 */
[----:B------:R-:W-:Y:S01]  /*c0b0*/  HMMA.16816.F32 R44, R8, R22, R40 ;  /* 0x00000016082c723c */ /* 0x000fe20000001828 */
[----:B------:R-:W-:Y:S01]  /*c0c0*/  STL [R1+0xc], R20 ;  /* 0x00000c1401007387 */ /* 0x000fe20000100800 */
[----:B------:R-:W-:-:S02]  /*c0d0*/  ISETP.LT.OR P4, PT, R2, R197, P4 ;  /* 0x000000c50200720c */ /* 0x000fc40002781670 */
[C---:B------:R-:W-:Y:S01]  /*c0e0*/  ISETP.LT.OR P1, PT, R2.reuse, R196, P1 ;  /* 0x000000c40200720c */ /* 0x040fe20000f21670 */
[----:B------:R-:W1:Y:S01]  /*c0f0*/  LDSM.16.M88.4 R20, [R135+0x3c00] ;  /* 0x003c00008714783b */ /* 0x000e620000000200 */
[----:B------:R-:W-:Y:S01]  /*c100*/  ISETP.LT.OR P6, PT, R2, R199, P6 ;  /* 0x000000c70200720c */ /* 0x000fe200037c1670 */
[----:B------:R-:W-:Y:S01]  /*c110*/  VIADD R2, R0, 0x58 ;  /* 0x0000005800027836 */ /* 0x000fe20000000000 */
[----:B------:R-:W-:-:S04]  /*c120*/  FSEL R239, R61, -INF , !P4 ;  /* 0xff8000003def7808 */ /* 0x000fc80006000000 */
[----:B------:R-:W-:Y:S01]  /*c130*/  ISETP.GE.AND P4, PT, R2, R202, PT ;  /* 0x000000ca0200720c */ /* 0x000fe20003f86270 */
[----:B------:R-:W-:Y:S01]  /*c140*/  VIADD R3, R0, 0x59 ;  /* 0x0000005900037836 */ /* 0x000fe20000000000 */
[----:B------:R-:W-:Y:S02]  /*c150*/  FSEL R64, R64, -INF , !P3 ;  /* 0xff80000040407808 */ /* 0x000fe40005800000 */
[C---:B------:R-:W-:Y:S01]  /*c160*/  ISETP.LT.OR P4, PT, R2.reuse, R199, P4 ;  /* 0x000000c70200720c */ /* 0x040fe20002781670 */
[-C--:B--2---:R-:W-:Y:S01]  /*c170*/  HMMA.16816.F32 R56, R8, R32.reuse, R48 ;  /* 0x000000200838723c */ /* 0x084fe20000001830 */
[----:B------:R-:W-:Y:S02]  /*c180*/  ISETP.GE.AND P3, PT, R2, R200, PT ;  /* 0x000000c80200720c */ /* 0x000fe40003f66270 */
[----:B------:R-:W-:Y:S02]  /*c190*/  FSEL R65, R65, -INF , !P6 ;  /* 0xff80000041417808 */ /* 0x000fe40007000000 */
[----:B------:R-:W-:Y:S01]  /*c1a0*/  FSEL R70, R66, -INF , !P5 ;  /* 0xff80000042467808 */ /* 0x000fe20006800000 */
[----:B------:R-:W-:Y:S01]  /*c1b0*/  HMMA.16816.F32 R48, R4, R32, R28 ;  /* 0x000000200430723c */ /* 0x000fe2000000181c */
[----:B------:R-:W-:-:S02]  /*c1c0*/  FSEL R52, R52, -INF , !P4 ;  /* 0xff80000034347808 */ /* 0x000fc40006000000 */
[C---:B------:R-:W-:Y:S02]  /*c1d0*/  ISETP.GE.AND P6, PT, R3.reuse, R201, PT ;  /* 0x000000c90300720c */ /* 0x040fe40003fc6270 */
[C---:B------:R-:W-:Y:S01]  /*c1e0*/  ISETP.GE.AND P5, PT, R3.reuse, R203, PT ;  /* 0x000000cb0300720c */ /* 0x040fe20003fa6270 */
[----:B------:R-:W-:Y:S01]  /*c1f0*/  HMMA.16816.F32 R28, R16, R26, RZ ;  /* 0x0000001a101c723c */ /* 0x000fe200000018ff */
[C---:B------:R-:W-:Y:S02]  /*c200*/  ISETP.GE.AND P0, PT, R3.reuse, R202, PT ;  /* 0x000000ca0300720c */ /* 0x040fe40003f06270 */
[----:B------:R-:W-:-:S03]  /*c210*/  ISETP.GE.AND P4, PT, R3, R200, PT ;  /* 0x000000c80300720c */ /* 0x000fc60003f86270 */
[----:B------:R-:W-:Y:S01]  /*c220*/  HMMA.16816.F32 R40, R12, R26, RZ ;  /* 0x0000001a0c28723c */ /* 0x000fe200000018ff */
[----:B------:R-:W-:Y:S01]  /*c230*/  ISETP.LT.OR P3, PT, R2, R198, P3 ;  /* 0x000000c60200720c */ /* 0x000fe20001f61670 */
[----:B------:R-:W2:Y:S01]  /*c240*/  LDSM.16.M88.4 R24, [R189] ;  /* 0x00000000bd18783b */ /* 0x000ea20000000200 */
[----:B------:R-:W-:Y:S02]  /*c250*/  FSEL R251, R62, -INF , !P2 ;  /* 0xff8000003efb7808 */ /* 0x000fe40005000000 */
[----:B------:R-:W-:Y:S01]  /*c260*/  FSEL R63, R63, -INF , !P1 ;  /* 0xff8000003f3f7808 */ /* 0x000fe20004800000 */
[----:B------:R-:W-:Y:S01]  /*c270*/  IMAD.WIDE.U32 R60, R236, -0x326172a9, RZ ;  /* 0xcd9e8d57ec3c7825 */ /* 0x000fe200078e00ff */
[C---:B------:R-:W-:Y:S01]  /*c280*/  ISETP.GE.AND P1, PT, R2.reuse, R201, PT ;  /* 0x000000c90200720c */ /* 0x040fe20003f26270 */
[----:B------:R-:W-:Y:S01]  /*c290*/  UISETP.GT.AND UP0, UPT, UR10, UR24, UPT ;  /* 0x000000180a00728c */ /* 0x000fe2000bf04270 */
[----:B------:R-:W-:Y:S01]  /*c2a0*/  ISETP.GE.AND P2, PT, R2, R203, PT ;  /* 0x000000cb0200720c */ /* 0x000fe20003f46270 */
[----:B------:R-:W-:Y:S01]  /*c2b0*/  IMAD.WIDE.U32 R76, R176, -0x2daee0ad, RZ ;  /* 0xd2511f53b04c7825 */ /* 0x000fe200078e00ff */
[----:B------:R-:W-:Y:S01]  /*c2c0*/  ISETP.LT.OR P6, PT, R3, R197, P6 ;  /* 0x000000c50300720c */ /* 0x000fe200037c1670 */
[----:B------:R-:W-:-:S04]  /*c2d0*/  DEPBAR.LE SB0, 0x0 ;  /* 0x000080000000791a */ /* 0x000fc80000000000 */
[C---:B------:R-:W-:Y:S02]  /*c2e0*/  ISETP.LT.OR P5, PT, R3.reuse, R196, P5 ;  /* 0x000000c40300720c */ /* 0x040fe40002fa1670 */
[C---:B------:R-:W-:Y:S01]  /*c2f0*/  ISETP.LT.OR P0, PT, R3.reuse, R199, P0 ;  /* 0x000000c70300720c */ /* 0x040fe20000701670 */
[----:B------:R-:W-:Y:S01]  /*c300*/  BAR.SYNC.DEFER_BLOCKING 0x0 ;  /* 0x0000000000007b1d */ /* 0x000fe20000010000 */
[----:B------:R-:W-:Y:S02]  /*c310*/  ISETP.LT.OR P4, PT, R3, R198, P4 ;  /* 0x000000c60300720c */ /* 0x000fe40002781670 */
[----:B------:R-:W-:Y:S02]  /*c320*/  FSEL R3, R54, -INF , !P3 ;  /* 0xff80000036037808 */ /* 0x000fe40005800000 */
[C---:B------:R-:W-:Y:S02]  /*c330*/  ISETP.LT.OR P1, PT, R2.reuse, R197, P1 ;  /* 0x000000c50200720c */ /* 0x040fe40000f21670 */
[----:B------:R-:W-:Y:S01]  /*c340*/  ISETP.LT.OR P2, PT, R2, R196, P2 ;  /* 0x000000c40200720c */ /* 0x000fe20001741670 */
[----:B------:R-:W-:Y:S01]  /*c350*/  VIADD R2, R0, 0x60 ;  /* 0x0000006000027836 */ /* 0x000fe20000000000 */
[----:B------:R3:W-:Y:S04]  /*c360*/  STL [R1+0x8], R3 ;  /* 0x0000080301007387 */ /* 0x0007e80000100800 */
[----:B------:R-:W-:-:S02]  /*c370*/  ISETP.GE.AND P3, PT, R2, R201, PT ;  /* 0x000000c90200720c */ /* 0x000fc40003f66270 */
[----:B------:R-:W-:Y:S02]  /*c380*/  FSEL R247, R46, -INF , !P2 ;  /* 0xff8000002ef77808 */ /* 0x000fe40005000000 */
[C---:B------:R-:W-:Y:S02]  /*c390*/  ISETP.LT.OR P3, PT, R2.reuse, R197, P3 ;  /* 0x000000c50200720c */ /* 0x040fe40001f61670 */
[----:B------:R-:W-:Y:S02]  /*c3a0*/  ISETP.GE.AND P2, PT, R2, R202, PT ;  /* 0x000000ca0200720c */ /* 0x000fe40003f46270 */
[----:B------:R-:W-:Y:S02]  /*c3b0*/  FSEL R71, R55, -INF , !P4 ;  /* 0xff80000037477808 */ /* 0x000fe40006000000 */
[----:B------:R-:W-:Y:S02]  /*c3c0*/  FSEL R233, R45, -INF , !P6 ;  /* 0xff8000002de97808 */ /* 0x000fe40007000000 */
[----:B---3--:R-:W-:-:S05]  /*c3d0*/  FSEL R3, R53, -INF , !P0 ;  /* 0xff80000035037808 */ /* 0x008fca0004000000 */
[----:B------:R3:W-:Y:S01]  /*c3e0*/  STL [R1+0x4], R3 ;  /* 0x0000040301007387 */ /* 0x0007e20000100800 */
[----:B------:R-:W-:Y:S02]  /*c3f0*/  FSEL R246, R47, -INF , !P5 ;  /* 0xff8000002ff67808 */ /* 0x000fe40006800000 */
[----:B------:R-:W-:Y:S01]  /*c400*/  FSEL R232, R56, -INF , !P3 ;  /* 0xff80000038e87808 */ /* 0x000fe20005800000 */
[----:B------:R-:W-:Y:S01]  /*c410*/  HMMA.16816.F32 R40, R4, R34, R40 ;  /* 0x000000220428723c */ /* 0x000fe20000001828 */
[----:B------:R-:W-:Y:S02]  /*c420*/  FSEL R235, R44, -INF , !P1 ;  /* 0xff8000002ceb7808 */ /* 0x000fe40004800000 */
[----:B------:R-:W-:-:S03]  /*c430*/  ISETP.LT.OR P2, PT, R2, R199, P2 ;  /* 0x000000c70200720c */ /* 0x000fc60001741670 */
[----:B------:R-:W-:Y:S01]  /*c440*/  HMMA.16816.F32 R44, R8, R34, R28 ;  /* 0x00000022082c723c */ /* 0x000fe2000000181c */
[----:B------:R-:W-:-:S05]  /*c450*/  ISETP.GE.AND P0, PT, R2, R200, PT ;  /* 0x000000c80200720c */ /* 0x000fca0003f06270 */
[----:B-1----:R-:W-:Y:S01]  /*c460*/  HMMA.16816.F32 R32, R16, R20, RZ ;  /* 0x000000141020723c */ /* 0x002fe200000018ff */
[----:B---3--:R-:W-:-:S05]  /*c470*/  VIADD R3, R0, 0x61 ;  /* 0x0000006100037836 */ /* 0x008fca0000000000 */
[C---:B------:R-:W-:Y:S02]  /*c480*/  ISETP.GE.AND P6, PT, R3.reuse, R201, PT ;  /* 0x000000c90300720c */ /* 0x040fe40003fc6270 */
[C---:B------:R-:W-:Y:S02]  /*c490*/  ISETP.GE.AND P5, PT, R3.reuse, R203, PT ;  /* 0x000000cb0300720c */ /* 0x040fe40003fa6270 */
[C---:B------:R-:W-:Y:S02]  /*c4a0*/  ISETP.GE.AND P4, PT, R3.reuse, R202, PT ;  /* 0x000000ca0300720c */ /* 0x040fe40003f86270 */
[C---:B------:R-:W-:Y:S02]  /*c4b0*/  ISETP.GE.AND P3, PT, R3.reuse, R200, PT ;  /* 0x000000c80300720c */ /* 0x040fe40003f66270 */
[C---:B------:R-:W-:Y:S02]  /*c4c0*/  ISETP.LT.OR P6, PT, R3.reuse, R197, P6 ;  /* 0x000000c50300720c */ /* 0x040fe400037c1670 */
[----:B------:R-:W-:-:S02]  /*c4d0*/  ISETP.LT.OR P5, PT, R3, R196, P5 ;  /* 0x000000c40300720c */ /* 0x000fc40002fa1670 */
[C---:B------:R-:W-:Y:S02]  /*c4e0*/  ISETP.LT.OR P4, PT, R3.reuse, R199, P4 ;  /* 0x000000c70300720c */ /* 0x040fe40002781670 */
[-C--:B------:R-:W-:Y:S02]  /*c4f0*/  ISETP.LT.OR P3, PT, R3, R198.reuse, P3 ;  /* 0x000000c60300720c */ /* 0x080fe40001f61670 */
[----:B------:R-:W-:Y:S02]  /*c500*/  FSEL R3, R48, -INF , !P2 ;  /* 0xff80000030037808 */ /* 0x000fe40005000000 */
[C---:B------:R-:W-:Y:S01]  /*c510*/  ISETP.LT.OR P0, PT, R2.reuse, R198, P0 ;  /* 0x000000c60200720c */ /* 0x040fe20000701670 */
[----:B------:R-:W-:Y:S01]  /*c520*/  HMMA.16816.F32 R28, R12, R20, RZ ;  /* 0x000000140c1c723c */ /* 0x000fe200000018ff */
[----:B------:R-:W-:Y:S01]  /*c530*/  ISETP.GE.AND P1, PT, R2, R203, PT ;  /* 0x000000cb0200720c */ /* 0x000fe20003f26270 */
[----:B------:R1:W-:Y:S01]  /*c540*/  STL [R1], R3 ;  /* 0x0000000301007387 */ /* 0x0003e20000100800 */
[----:B------:R-:W-:-:S02]  /*c550*/  FSEL R54, R50, -INF , !P0 ;  /* 0xff80000032367808 */ /* 0x000fc40004000000 */
[----:B------:R-:W-:Y:S02]  /*c560*/  FSEL R252, R49, -INF , !P4 ;  /* 0xff80000031fc7808 */ /* 0x000fe40006000000 */
[----:B------:R-:W-:Y:S02]  /*c570*/  FSEL R53, R51, -INF , !P3 ;  /* 0xff80000033357808 */ /* 0x000fe40005800000 */
[----:B------:R-:W-:Y:S01]  /*c580*/  HMMA.16816.F32 R48, R12, R22, RZ ;  /* 0x000000160c30723c */ /* 0x000fe200000018ff */
[----:B------:R-:W-:Y:S01]  /*c590*/  ISETP.LT.OR P1, PT, R2, R196, P1 ;  /* 0x000000c40200720c */ /* 0x000fe20000f21670 */
[----:B------:R-:W-:-:S05]  /*c5a0*/  VIADD R2, R0, 0x68 ;  /* 0x0000006800027836 */ /* 0x000fca0000000000 */
[----:B------:R-:W-:Y:S02]  /*c5b0*/  LOP3.LUT R12, R61, R177, RZ, 0x3c, !PT ;  /* 0x000000b13d0c7212 */ /* 0x000fe400078e3cff */
[----:B------:R-:W-:Y:S01]  /*c5c0*/  FSEL R244, R58, -INF , !P1 ;  /* 0xff8000003af47808 */ /* 0x000fe20004800000 */
[----:B-1----:R-:W-:Y:S01]  /*c5d0*/  IMAD.U32 R3, RZ, RZ, UR33 ;  /* 0x00000021ff037e24 */ /* 0x002fe2000f8e00ff */
[----:B------:R-:W-:-:S04]  /*c5e0*/  FSEL R229, R57, -INF , !P6 ;  /* 0xff80000039e57808 */ /* 0x000fc80007000000 */
[----:B------:R-:W-:Y:S01]  /*c5f0*/  LOP3.LUT R3, R77, UR4, R3, 0x96, !PT ;  /* 0x000000044d037c12 */ /* 0x000fe2000f8e9603 */
[----:B------:R-:W-:Y:S01]  /*c600*/  IMAD.WIDE.U32 R80, R12, -0x2daee0ad, RZ ;  /* 0xd2511f530c507825 */ /* 0x000fe200078e00ff */
[C---:B------:R-:W-:Y:S02]  /*c610*/  ISETP.GE.AND P1, PT, R2.reuse, R201, PT ;  /* 0x000000c90200720c */ /* 0x040fe40003f26270 */
[C---:B------:R-:W-:Y:S01]  /*c620*/  ISETP.GE.AND P2, PT, R2.reuse, R203, PT ;  /* 0x000000cb0200720c */ /* 0x040fe20003f46270 */
[----:B------:R-:W-:Y:S01]  /*c630*/  IMAD.WIDE.U32 R12, R3, -0x326172a9, RZ ;  /* 0xcd9e8d57030c7825 */ /* 0x000fe200078e00ff */
[C---:B------:R-:W-:Y:S02]  /*c640*/  ISETP.GE.AND P0, PT, R2.reuse, R202, PT ;  /* 0x000000ca0200720c */ /* 0x040fe40003f06270 */
[C---:B------:R-:W-:Y:S01]  /*c650*/  ISETP.GE.AND P6, PT, R2.reuse, R200, PT ;  /* 0x000000c80200720c */ /* 0x040fe20003fc6270 */
[----:B------:R-:W-:Y:S01]  /*c660*/  HMMA.16816.F32 R20, R16, R22, RZ ;  /* 0x000000161014723c */ /* 0x000fe200000018ff */
[----:B------:R-:W-:-:S02]  /*c670*/  ISETP.LT.OR P1, PT, R2, R197, P1 ;  /* 0x000000c50200720c */ /* 0x000fc40000f21670 */
[C---:B------:R-:W-:Y:S02]  /*c680*/  ISETP.LT.OR P2, PT, R2.reuse, R196, P2 ;  /* 0x000000c40200720c */ /* 0x040fe40001741670 */
[C---:B------:R-:W-:Y:S01]  /*c690*/  ISETP.LT.OR P0, PT, R2.reuse, R199, P0 ;  /* 0x000000c70200720c */ /* 0x040fe20000701670 */
[----:B--2---:R-:W-:Y:S01]  /*c6a0*/  HMMA.16816.F32 R32, R8, R24, R32 ;  /* 0x000000180820723c */ /* 0x004fe20000001820 */
[----:B------:R-:W-:Y:S01]  /*c6b0*/  ISETP.LT.OR P6, PT, R2, R198, P6 ;  /* 0x000000c60200720c */ /* 0x000fe200037c1670 */
[----:B------:R-:W-:Y:S01]  /*c6c0*/  VIADD R2, R0, 0x69 ;  /* 0x0000006900027836 */ /* 0x000fe20000000000 */
[----:B------:R-:W-:Y:S02]  /*c6d0*/  LOP3.LUT R14, R81, UR20, R76, 0x96, !PT ;  /* 0x00000014510e7c12 */ /* 0x000fe4000f8e964c */
[----:B------:R-:W-:Y:S02]  /*c6e0*/  LOP3.LUT R3, R13, UR21, R60, 0x96, !PT ;  /* 0x000000150d037c12 */ /* 0x000fe4000f8e963c */
[----:B------:R-:W-:Y:S01]  /*c6f0*/  FMNMX.FTZ R18, R39, R83, !PT ;  /* 0x0000005327127209 */ /* 0x000fe20007810000 */
[----:B------:R-:W-:Y:S01]  /*c700*/  IMAD.WIDE.U32 R68, R14, -0x326172a9, RZ ;  /* 0xcd9e8d570e447825 */ /* 0x000fe200078e00ff */
[----:B------:R-:W-:-:S02]  /*c710*/  FSEL R243, R59, -INF , !P5 ;  /* 0xff8000003bf37808 */ /* 0x000fc40006800000 */
[----:B------:R-:W-:Y:S01]  /*c720*/  FSEL R228, R44, -INF , !P1 ;  /* 0xff8000002ce47808 */ /* 0x000fe20004800000 */
[----:B------:R-:W-:Y:S01]  /*c730*/  IMAD.WIDE.U32 R14, R3, -0x2daee0ad, RZ ;  /* 0xd2511f53030e7825 */ /* 0x000fe200078e00ff */
[C---:B------:R-:W-:Y:S02]  /*c740*/  ISETP.GE.AND P5, PT, R2.reuse, R201, PT ;  /* 0x000000c90200720c */ /* 0x040fe40003fa6270 */
[C---:B------:R-:W-:Y:S02]  /*c750*/  ISETP.GE.AND P3, PT, R2.reuse, R203, PT ;  /* 0x000000cb0200720c */ /* 0x040fe40003f66270 */
[C---:B------:R-:W-:Y:S02]  /*c760*/  ISETP.GE.AND P4, PT, R2.reuse, R202, PT ;  /* 0x000000ca0200720c */ /* 0x040fe40003f86270 */
[----:B------:R-:W-:Y:S02]  /*c770*/  ISETP.GE.AND P1, PT, R2, R200, PT ;  /* 0x000000c80200720c */ /* 0x000fe40003f26270 */
[----:B------:R-:W-:Y:S01]  /*c780*/  FMNMX.FTZ R3, R88, R18, !PT ;  /* 0x0000001258037209 */ /* 0x000fe20007810000 */
[----:B------:R-:W-:Y:S01]  /*c790*/  HMMA.16816.F32 R28, R4, R24, R28 ;  /* 0x00000018041c723c */ /* 0x000fe2000000181c */
[----:B------:R-:W-:-:S02]  /*c7a0*/  ISETP.LT.OR P5, PT, R2, R197, P5 ;  /* 0x000000c50200720c */ /* 0x000fc40002fa1670 */
[C---:B------:R-:W-:Y:S02]  /*c7b0*/  ISETP.LT.OR P3, PT, R2.reuse, R196, P3 ;  /* 0x000000c40200720c */ /* 0x040fe40001f61670 */
[C---:B------:R-:W-:Y:S02]  /*c7c0*/  ISETP.LT.OR P4, PT, R2.reuse, R199, P4 ;  /* 0x000000c70200720c */ /* 0x040fe40002781670 */
[----:B------:R-:W-:Y:S01]  /*c7d0*/  ISETP.LT.OR P1, PT, R2, R198, P1 ;  /* 0x000000c60200720c */ /* 0x000fe20000f21670 */
[----:B------:R-:W-:Y:S01]  /*c7e0*/  VIADD R2, R0, 0x70 ;  /* 0x0000007000027836 */ /* 0x000fe20000000000 */
[----:B------:R-:W-:Y:S02]  /*c7f0*/  FMNMX.FTZ R3, R84, R3, !PT ;  /* 0x0000000354037209 */ /* 0x000fe40007810000 */
[----:B------:R-:W-:Y:S02]  /*c800*/  FSEL R242, R46, -INF , !P2 ;  /* 0xff8000002ef27808 */ /* 0x000fe40005000000 */
[----:B------:R-:W-:-:S02]  /*c810*/  FSEL R249, R40, -INF , !P0 ;  /* 0xff80000028f97808 */ /* 0x000fc40004000000 */
[----:B------:R-:W-:Y:S02]  /*c820*/  FSEL R250, R42, -INF , !P6 ;  /* 0xff8000002afa7808 */ /* 0x000fe40007000000 */
[----:B------:R-:W-:Y:S02]  /*c830*/  FSEL R245, R41, -INF , !P4 ;  /* 0xff80000029f57808 */ /* 0x000fe40006000000 */
[----:B------:R-:W-:Y:S02]  /*c840*/  FMNMX.FTZ R3, R82, R3, !PT ;  /* 0x0000000352037209 */ /* 0x000fe40007810000 */
[C---:B------:R-:W-:Y:S02]  /*c850*/  ISETP.GE.AND P2, PT, R2.reuse, R201, PT ;  /* 0x000000c90200720c */ /* 0x040fe40003f46270 */
[C---:B------:R-:W-:Y:S02]  /*c860*/  ISETP.GE.AND P0, PT, R2.reuse, R203, PT ;  /* 0x000000cb0200720c */ /* 0x040fe40003f06270 */
[----:B------:R-:W-:-:S02]  /*c870*/  ISETP.GE.AND P6, PT, R2, R202, PT ;  /* 0x000000ca0200720c */ /* 0x000fc40003fc6270 */
[C---:B------:R-:W-:Y:S02]  /*c880*/  ISETP.GE.AND P4, PT, R2.reuse, R200, PT ;  /* 0x000000c80200720c */ /* 0x040fe40003f86270 */
[----:B------:R-:W-:Y:S02]  /*c890*/  FMNMX.FTZ R3, R111, R3, !PT ;  /* 0x000000036f037209 */ /* 0x000fe40007810000 */
[C---:B------:R-:W-:Y:S02]  /*c8a0*/  ISETP.LT.OR P2, PT, R2.reuse, R197, P2 ;  /* 0x000000c50200720c */ /* 0x040fe40001741670 */
[C---:B------:R-:W-:Y:S02]  /*c8b0*/  ISETP.LT.OR P0, PT, R2.reuse, R196, P0 ;  /* 0x000000c40200720c */ /* 0x040fe40000701670 */
[C---:B------:R-:W-:Y:S02]  /*c8c0*/  ISETP.LT.OR P6, PT, R2.reuse, R199, P6 ;  /* 0x000000c70200720c */ /* 0x040fe400037c1670 */
[----:B------:R-:W-:Y:S01]  /*c8d0*/  ISETP.LT.OR P4, PT, R2, R198, P4 ;  /* 0x000000c60200720c */ /* 0x000fe20002781670 */
[----:B------:R-:W-:Y:S01]  /*c8e0*/  VIADD R2, R0, 0x71 ;  /* 0x0000007100027836 */ /* 0x000fe20000000000 */
[----:B------:R-:W-:Y:S01]  /*c8f0*/  HMMA.16816.F32 R20, R8, R26, R20 ;  /* 0x0000001a0814723c */ /* 0x000fe20000001814 */
[----:B------:R-:W-:-:S02]  /*c900*/  FMNMX.FTZ R3, R110, R3, !PT ;  /* 0x000000036e037209 */ /* 0x000fc40007810000 */
        /* <DEDUP_REMOVED lines=8> */
[----:B------:R-:W-:Y:S02]  /*c990*/  FMNMX.FTZ R3, R107, R3, !PT ;  /* 0x000000036b037209 */ /* 0x000fe40007810000 */
[C---:B------:R-:W-:Y:S02]  /*c9a0*/  ISETP.LT.OR P1, PT, R2.reuse, R197, P1 ;  /* 0x000000c50200720c */ /* 0x040fe40000f21670 */
[C---:B------:R-:W-:Y:S02]  /*c9b0*/  ISETP.LT.OR P3, PT, R2.reuse, R196, P3 ;  /* 0x000000c40200720c */ /* 0x040fe40001f61670 */
[----:B------:R-:W-:-:S02]  /*c9c0*/  ISETP.LT.OR P5, PT, R2, R199, P5 ;  /* 0x000000c70200720c */ /* 0x000fc40002fa1670 */
[----:B------:R-:W-:Y:S01]  /*c9d0*/  ISETP.LT.OR P2, PT, R2, R198, P2 ;  /* 0x000000c60200720c */ /* 0x000fe20001741670 */
[----:B------:R-:W-:Y:S01]  /*c9e0*/  VIADD R2, R0, 0x78 ;  /* 0x0000007800027836 */ /* 0x000fe20000000000 */
[----:B------:R-:W-:Y:S01]  /*c9f0*/  FMNMX.FTZ R3, R106, R3, !PT ;  /* 0x000000036a037209 */ /* 0x000fe20007810000 */
[----:B------:R-:W-:Y:S01]  /*ca00*/  VIADD R176, R236, 0x4 ;  /* 0x00000004ecb07836 */ /* 0x000fe20000000000 */
[----:B------:R-:W-:Y:S02]  /*ca10*/  FSEL R234, R34, -INF , !P0 ;  /* 0xff80000022ea7808 */ /* 0x000fe40004000000 */
[----:B------:R-:W-:Y:S01]  /*ca20*/  FSEL R237, R28, -INF , !P6 ;  /* 0xff8000001ced7808 */ /* 0x000fe20007000000 */
[----:B------:R-:W-:Y:S01]  /*ca30*/  IMAD.WIDE.U32 R40, R176, -0x326172a9, RZ ;  /* 0xcd9e8d57b0287825 */ /* 0x000fe200078e00ff */
[----:B------:R-:W-:Y:S02]  /*ca40*/  FSEL R241, R30, -INF , !P4 ;  /* 0xff8000001ef17808 */ /* 0x000fe40006000000 */
[----:B------:R-:W-:-:S02]  /*ca50*/  FSEL R217, R33, -INF , !P1 ;  /* 0xff80000021d97808 */ /* 0x000fc40004800000 */
[----:B------:R-:W-:Y:S02]  /*ca60*/  FMNMX.FTZ R3, R121, R3, !PT ;  /* 0x0000000379037209 */ /* 0x000fe40007810000 */
[C---:B------:R-:W-:Y:S02]  /*ca70*/  ISETP.GE.AND P0, PT, R2.reuse, R201, PT ;  /* 0x000000c90200720c */ /* 0x040fe40003f06270 */
[C---:B------:R-:W-:Y:S02]  /*ca80*/  ISETP.GE.AND P6, PT, R2.reuse, R203, PT ;  /* 0x000000cb0200720c */ /* 0x040fe40003fc6270 */
[C---:B------:R-:W-:Y:S02]  /*ca90*/  ISETP.GE.AND P4, PT, R2.reuse, R202, PT ;  /* 0x000000ca0200720c */ /* 0x040fe40003f86270 */
[----:B------:R-:W-:Y:S02]  /*caa0*/  ISETP.GE.AND P1, PT, R2, R200, PT ;  /* 0x000000c80200720c */ /* 0x000fe40003f26270 */
[----:B------:R-:W-:-:S02]  /*cab0*/  FMNMX.FTZ R3, R120, R3, !PT ;  /* 0x0000000378037209 */ /* 0x000fc40007810000 */
[----:B------:R-:W-:Y:S02]  /*cac0*/  LOP3.LUT R16, R69, UR19, R12, 0x96, !PT ;  /* 0x0000001345107c12 */ /* 0x000fe4000f8e960c */
[C---:B------:R-:W-:Y:S02]  /*cad0*/  ISETP.LT.OR P0, PT, R2.reuse, R197, P0 ;  /* 0x000000c50200720c */ /* 0x040fe40000701670 */
[C---:B------:R-:W-:Y:S02]  /*cae0*/  ISETP.LT.OR P6, PT, R2.reuse, R196, P6 ;  /* 0x000000c40200720c */ /* 0x040fe400037c1670 */
[C---:B------:R-:W-:Y:S02]  /*caf0*/  ISETP.LT.OR P4, PT, R2.reuse, R199, P4 ;  /* 0x000000c70200720c */ /* 0x040fe40002781670 */
[----:B------:R-:W-:Y:S02]  /*cb00*/  ISETP.LT.OR P1, PT, R2, R198, P1 ;  /* 0x000000c60200720c */ /* 0x000fe40000f21670 */
[----:B------:R-:W-:-:S02]  /*cb10*/  LOP3.LUT R2, R41, R177, RZ, 0x3c, !PT ;  /* 0x000000b129027212 */ /* 0x000fc400078e3cff */
[----:B------:R-:W-:Y:S01]  /*cb20*/  FMNMX.FTZ R3, R115, R3, !PT ;  /* 0x0000000373037209 */ /* 0x000fe20007810000 */
[----:B------:R-:W-:Y:S01]  /*cb30*/  IMAD.WIDE.U32 R16, R16, -0x2daee0ad, RZ ;  /* 0xd2511f5310107825 */ /* 0x000fe200078e00ff */
[----:B------:R-:W-:-:S03]  /*cb40*/  FSEL R215, R20, -INF , !P0 ;  /* 0xff80000014d77808 */ /* 0x000fc60004000000 */
[----:B------:R-:W-:Y:S01]  /*cb50*/  IMAD.WIDE.U32 R78, R2, -0x2daee0ad, RZ ;  /* 0xd2511f53024e7825 */ /* 0x000fe200078e00ff */
[----:B------:R-:W-:Y:S02]  /*cb60*/  FMNMX.FTZ R2, R114, R3, !PT ;  /* 0x0000000372027209 */ /* 0x000fe40007810000 */
[----:B------:R-:W-:Y:S01]  /*cb70*/  PLOP3.LUT P0, PT, PT, PT, UP0, 0x80, 0x0 ;  /* 0x000000000000781c */ /* 0x000fe20003f0f008 */
[----:B------:R-:W-:Y:S01]  /*cb80*/  VIADD R0, R0, 0x79 ;  /* 0x0000007900007836 */ /* 0x000fe20000000000 */
[----:B------:R-:W-:Y:S02]  /*cb90*/  LOP3.LUT R15, R15, UR18, R80, 0x96, !PT ;  /* 0x000000120f0f7c12 */ /* 0x000fe4000f8e9650 */
[----:B------:R-:W-:Y:S02]  /*cba0*/  LOP3.LUT R14, R17, UR16, R14, 0x96, !PT ;  /* 0x00000010110e7c12 */ /* 0x000fe4000f8e960e */
[----:B------:R-:W-:Y:S02]  /*cbb0*/  FMNMX.FTZ R2, R183, R2, !PT ;  /* 0x00000002b7027209 */ /* 0x000fe40007810000 */
[----:B------:R-:W-:Y:S01]  /*cbc0*/  FSEL R224, R35, -INF , !P3 ;  /* 0xff80000023e07808 */ /* 0x000fe20005800000 */
[----:B------:R-:W-:Y:S01]  /*cbd0*/  IMAD.WIDE.U32 R8, R15, -0x326172a9, RZ ;  /* 0xcd9e8d570f087825 */ /* 0x000fe200078e00ff */
[----:B------:R-:W-:-:S02]  /*cbe0*/  ISETP.GE.AND P3, PT, R0, R201, PT ;  /* 0x000000c90000720c */ /* 0x000fc40003f66270 */
[----:B------:R-:W-:Y:S01]  /*cbf0*/  FMNMX.FTZ R2, R182, R2, !PT ;  /* 0x00000002b6027209 */ /* 0x000fe20007810000 */
[----:B------:R-:W-:Y:S01]  /*cc00*/  IMAD.WIDE.U32 R46, R14, -0x326172a9, RZ ;  /* 0xcd9e8d570e2e7825 */ /* 0x000fe200078e00ff */
[----:B------:R-:W-:Y:S01]  /*cc10*/  ISETP.LT.OR P3, PT, R0, R197, P3 ;  /* 0x000000c50000720c */ /* 0x000fe20001f61670 */
[----:B------:R-:W-:Y:S01]  /*cc20*/  HMMA.16816.F32 R24, R4, R26, R48 ;  /* 0x0000001a0418723c */ /* 0x000fe20000001830 */
[----:B------:R-:W-:Y:S02]  /*cc30*/  FMNMX.FTZ R2, R172, R2, !PT ;  /* 0x00000002ac027209 */ /* 0x000fe40007810000 */
[----:B------:R-:W-:Y:S02]  /*cc40*/  LOP3.LUT R14, R9, UR17, R68, 0x96, !PT ;  /* 0x00000011090e7c12 */ /* 0x000fe4000f8e9644 */
[----:B------:R-:W-:Y:S02]  /*cc50*/  LOP3.LUT R15, R47, UR15, R8, 0x96, !PT ;  /* 0x0000000f2f0f7c12 */ /* 0x000fe4000f8e9608 */
[----:B------:R-:W-:-:S02]  /*cc60*/  LOP3.LUT R11, R79, UR20, R76, 0x96, !PT ;  /* 0x000000144f0b7c12 */ /* 0x000fc4000f8e964c */
[----:B------:R-:W-:Y:S02]  /*cc70*/  FSEL R222, R22, -INF , !P6 ;  /* 0xff80000016de7808 */ /* 0x000fe40007000000 */
[----:B------:R-:W-:Y:S02]  /*cc80*/  FSEL R214, R21, -INF , !P3 ;  /* 0xff80000015d67808 */ /* 0x000fe40005800000 */
[C---:B------:R-:W-:Y:S02]  /*cc90*/  ISETP.GE.AND P6, PT, R0.reuse, R203, PT ;  /* 0x000000cb0000720c */ /* 0x040fe40003fc6270 */
[----:B------:R-:W-:Y:S02]  /*cca0*/  ISETP.GE.AND P3, PT, R0, R202, PT ;  /* 0x000000ca0000720c */ /* 0x000fe40003f66270 */
[----:B------:R-:W-:Y:S01]  /*ccb0*/  FMNMX.FTZ R10, R171, R2, !PT ;  /* 0x00000002ab0a7209 */ /* 0x000fe20007810000 */
[----:B------:R-:W-:Y:S10]  /*ccc0*/  @!P0 BRA `(.L_x_876) ;  /* 0x0000000000808947 */ /* 0x000ff40003800000 */
[----:B------:R-:W2:Y:S04]  /*ccd0*/  LDL.64 R178, [R1+0x68] ;  /* 0x0000680001b27983 */ /* 0x000ea80000100a00 */
[----:B------:R-:W3:Y:S01]  /*cce0*/  LDL.64 R176, [R1+0x60] ;  /* 0x0000600001b07983 */ /* 0x000ee20000100a00 */
[----:B------:R-:W-:-:S04]  /*ccf0*/  UIADD3 UR34, UR34, -0x3, URZ ;  /* 0xfffffffd22227890 */ /* 0x000fc8000fffe03f */
[----:B------:R-:W-:Y:S02]  /*cd00*/  USHF.R.S32.HI UR10, URZ, 0x1f, UR34 ;  /* 0x0000001f3f0a7899 */ /* 0x000fe40008011422 */
[----:B------:R-:W-:Y:S02]  /*cd10*/  UIMAD.WIDE.U32 UR36, UR34, UR8, URZ ;  /* 0x00000008222472a5 */ /* 0x000fe4000f8e003f */
[----:B------:R-:W-:-:S04]  /*cd20*/  UIMAD UR10, UR10, UR8, URZ ;  /* 0x000000080a0a72a4 */ /* 0x000fc8000f8e023f */
[----:B------:R-:W-:Y:S01]  /*cd30*/  UIMAD UR10, UR34, UR9, UR10 ;  /* 0x00000009220a72a4 */ /* 0x000fe2000f8e020a */
[----:B------:R-:W-:Y:S01]  /*cd40*/  IMAD.U32 R2, RZ, RZ, UR36 ;  /* 0x00000024ff027e24 */ /* 0x000fe2000f8e00ff */
[----:B------:R-:W-:Y:S01]  /*cd50*/  USHF.L.U32 UR34, UR8, 0x6, URZ ;  /* 0x0000000608227899 */ /* 0x000fe2000800063f */
[----:B------:R-:W-:Y:S01]  /*cd60*/  IMAD.U32 R4, RZ, RZ, UR36 ;  /* 0x00000024ff047e24 */ /* 0x000fe2000f8e00ff */
[----:B------:R-:W-:-:S06]  /*cd70*/  UIADD3 UR10, UR37, UR10, URZ ;  /* 0x0000000a250a7290 */ /* 0x000fcc000fffe03f */
[----:B------:R-:W-:Y:S01]  /*cd80*/  IMAD.U32 R3, RZ, RZ, UR10 ;  /* 0x0000000aff037e24 */ /* 0x000fe2000f8e00ff */
[----:B------:R-:W-:Y:S01]  /*cd90*/  ULDC.64 UR10, c[0x0][0x218] ;  /* 0x00008600000a7ab9 */ /* 0x000fe20000000a00 */
[----:B--2---:R-:W-:-:S04]  /*cda0*/  LEA R2, P0, R2, R178, 0x7 ;  /* 0x000000b202027211 */ /* 0x004fc800078038ff */
[----:B---3--:R-:W-:Y:S02]  /*cdb0*/  LEA.HI.X R3, R4, R177, R3, 0x7, P0 ;  /* 0x000000b104037211 */ /* 0x008fe400000f3c03 */
        /* <DEDUP_REMOVED lines=17> */
.L_x_876:
[----:B------:R2:W-:Y:S04]  /*ced0*/  STL [R1+0xac], R201 ;  /* 0x0000acc901007387 */ /* 0x0005e80000100800 */
[----:B--2---:R-:W2:Y:S04]  /*cee0*/  LDL.LU R201, [R1+0x4] ;  /* 0x0000040001c97983 */ /* 0x004ea80000300800 */
[----:B------:R3:W-:Y:S04]  /*cef0*/  STL [R1+0xa8], R197 ;  /* 0x0000a8c501007387 */ /* 0x0007e80000100800 */
[----:B---3--:R-:W3:Y:S04]  /*cf00*/  LDL.LU R197, [R1] ;  /* 0x0000000001c57983 */ /* 0x008ee80000300800 */
[----:B------:R-:W-:Y:S04]  /*cf10*/  STL [R1+0xa4], R195 ;  /* 0x0000a4c301007387 */ /* 0x000fe80000100800 */
[----:B------:R4:W-:Y:S04]  /*cf20*/  STL [R1+0xa0], R194 ;  /* 0x0000a0c201007387 */ /* 0x0009e80000100800 */
[----:B----4-:R-:W4:Y:S04]  /*cf30*/  LDL.LU R194, [R1+0xc] ;  /* 0x00000c0001c27983 */ /* 0x010f280000300800 */
[----:B------:R1:W-:Y:S04]  /*cf40*/  STL [R1+0x9c], R193 ;  /* 0x00009cc101007387 */ /* 0x0003e80000100800 */
[----:B-1----:R-:W4:Y:S01]  /*cf50*/  LDL.LU R193, [R1+0x8] ;  /* 0x0000080001c17983 */ /* 0x002f220000300800 */
[----:B------:R-:W-:Y:S01]  /*cf60*/  FMNMX.FTZ R2, R225, R10, !PT ;  /* 0x0000000ae1027209 */ /* 0x000fe20007810000 */
[----:B------:R-:W-:Y:S01]  /*cf70*/  IMAD.WIDE.U32 R4, R14, -0x2daee0ad, RZ ;  /* 0xd2511f530e047825 */ /* 0x000fe200078e00ff */
[----:B------:R-:W-:Y:S01]  /*cf80*/  ISETP.GE.AND P0, PT, R0, R200, PT ;  /* 0x000000c80000720c */ /* 0x000fe20003f06270 */
        /* <DEDUP_REMOVED lines=11> */
[C---:B------:R-:W-:Y:S01]  /*d040*/  ISETP.LT.OR P6, PT, R0.reuse, R196, P6 ;  /* 0x000000c40000720c */ /* 0x040fe200037c1670 */
[----:B------:R-:W-:Y:S01]  /*d050*/  STL [R1+0x8c], R189 ;  /* 0x00008cbd01007387 */ /* 0x000fe20000100800 */
[----:B------:R-:W-:Y:S01]  /*d060*/  ISETP.LT.OR P3, PT, R0, R199, P3 ;  /* 0x000000c70000720c */ /* 0x000fe20001f61670 */
[----:B------:R-:W-:Y:S01]  /*d070*/  IMAD.WIDE.U32 R2, R4, -0x326172a9, RZ ;  /* 0xcd9e8d5704027825 */ /* 0x000fe200078e00ff */
[----:B------:R-:W-:Y:S01]  /*d080*/  ISETP.LT.OR P0, PT, R0, R198, P0 ;  /* 0x000000c60000720c */ /* 0x000fe20000701670 */
[----:B------:R-:W-:Y:S01]  /*d090*/  STL [R1+0x88], R188 ;  /* 0x000088bc01007387 */ /* 0x000fe20000100800 */
[----:B------:R-:W-:Y:S01]  /*d0a0*/  LOP3.LUT R0, R51, UR19, R12, 0x96, !PT ;  /* 0x0000001333007c12 */ /* 0x000fe2000f8e960c */
[----:B------:R-:W-:Y:S01]  /*d0b0*/  IMAD.MOV.U32 R28, RZ, RZ, R175 ;  /* 0x000000ffff1c7224 */ /* 0x000fe200078e00af */
[----:B------:R-:W-:Y:S01]  /*d0c0*/  FMNMX.FTZ R4, R240, R8, !PT ;  /* 0x00000008f0047209 */ /* 0x000fe20007810000 */
[----:B------:R-:W-:Y:S01]  /*d0d0*/  IMAD.MOV.U32 R22, RZ, RZ, R173 ;  /* 0x000000ffff167224 */ /* 0x000fe200078e00ad */
[----:B------:R-:W-:Y:S01]  /*d0e0*/  LOP3.LUT R10, R5, UR14, R16, 0x96, !PT ;  /* 0x0000000e050a7c12 */ /* 0x000fe2000f8e9610 */
[----:B------:R-:W-:Y:S01]  /*d0f0*/  IMAD.WIDE.U32 R12, R0, -0x2daee0ad, RZ ;  /* 0xd2511f53000c7825 */ /* 0x000fe200078e00ff */
[----:B------:R-:W-:Y:S01]  /*d100*/  FMNMX.FTZ R0, R239, R4, !PT ;  /* 0x00000004ef007209 */ /* 0x000fe20007810000 */
[----:B------:R-:W-:Y:S01]  /*d110*/  STL [R1+0x84], R187 ;  /* 0x000084bb01007387 */ /* 0x000fe20000100800 */
[----:B------:R-:W-:Y:S01]  /*d120*/  LOP3.LUT R5, R2, 0xffff, RZ, 0xc0, !PT ;  /* 0x0000ffff02057812 */ /* 0x000fe200078ec0ff */
[----:B------:R-:W-:Y:S01]  /*d130*/  IMAD.WIDE.U32 R48, R10, -0x326172a9, RZ ;  /* 0xcd9e8d570a307825 */ /* 0x000fe200078e00ff */
[----:B------:R-:W-:Y:S01]  /*d140*/  FMNMX.FTZ R0, R235, R0, !PT ;  /* 0x00000000eb007209 */ /* 0x000fe20007810000 */
[----:B------:R-:W-:Y:S01]  /*d150*/  STL [R1+0x80], R186 ;  /* 0x000080ba01007387 */ /* 0x000fe20000100800 */
[----:B------:R-:W-:Y:S01]  /*d160*/  LOP3.LUT R9, R2, 0xff, RZ, 0xc0, !PT ;  /* 0x000000ff02097812 */ /* 0x000fe200078ec0ff */
[----:B------:R-:W-:Y:S01]  /*d170*/  IMAD.MOV.U32 R42, RZ, RZ, R28 ;  /* 0x000000ffff2a7224 */ /* 0x000fe200078e001c */
[--C-:B------:R-:W-:Y:S01]  /*d180*/  SHF.R.U32.HI R4, RZ, 0x10, R2.reuse ;  /* 0x00000010ff047819 */ /* 0x100fe20000011602 */
[----:B------:R-:W-:Y:S01]  /*d190*/  STL [R1+0x7c], R135 ;  /* 0x00007c8701007387 */ /* 0x000fe20000100800 */
[----:B------:R-:W-:Y:S01]  /*d1a0*/  SHF.R.U32.HI R8, RZ, 0x18, R2 ;  /* 0x00000018ff087819 */ /* 0x000fe20000011602 */
[----:B------:R-:W-:Y:S01]  /*d1b0*/  IMAD.MOV.U32 R28, RZ, RZ, R216 ;  /* 0x000000ffff1c7224 */ /* 0x000fe200078e00d8 */
[----:B------:R-:W-:Y:S01]  /*d1c0*/  FMNMX.FTZ R2, R233, R0, !PT ;  /* 0x00000000e9027209 */ /* 0x000fe20007810000 */
[----:B------:R-:W-:Y:S01]  /*d1d0*/  UIADD3 UR10, UR4, 0x1, URZ ;  /* 0x00000001040a7890 */ /* 0x000fe2000fffe03f */
[----:B------:R-:W-:-:S02]  /*d1e0*/  LOP3.LUT R7, R7, UR18, R78, 0x96, !PT ;  /* 0x0000001207077c12 */ /* 0x000fc4000f8e964e */
[----:B------:R-:W-:Y:S02]  /*d1f0*/  LOP3.LUT R4, R4, 0xff, RZ, 0xc0, !PT ;  /* 0x000000ff04047812 */ /* 0x000fe400078ec0ff */
[----:B------:R-:W-:Y:S01]  /*d200*/  LOP3.LUT R0, R13, UR16, R6, 0x96, !PT ;  /* 0x000000100d007c12 */ /* 0x000fe2000f8e9606 */
[----:B------:R-:W-:Y:S01]  /*d210*/  IMAD.WIDE.U32 R6, R7, -0x326172a9, RZ ;  /* 0xcd9e8d5707067825 */ /* 0x000fe200078e00ff */
[----:B------:R-:W-:Y:S02]  /*d220*/  FMNMX.FTZ R2, R232, R2, !PT ;  /* 0x00000002e8027209 */ /* 0x000fe40007810000 */
[----:B------:R-:W-:Y:S01]  /*d230*/  SHF.R.U32.HI R5, RZ, 0x8, R5 ;  /* 0x00000008ff057819 */ /* 0x000fe20000011605 */
[----:B------:R-:W-:Y:S01]  /*d240*/  IMAD.WIDE.U32 R34, R0, -0x326172a9, RZ ;  /* 0xcd9e8d5700227825 */ /* 0x000fe200078e00ff */
[----:B------:R-:W-:Y:S02]  /*d250*/  PRMT R15, R4, 0x5410, R8 ;  /* 0x00005410040f7816 */ /* 0x000fe40000000008 */
[----:B------:R-:W-:-:S02]  /*d260*/  FMNMX.FTZ R4, R229, R2, !PT ;  /* 0x00000002e5047209 */ /* 0x000fc40007810000 */
[----:B------:R-:W-:Y:S02]  /*d270*/  PRMT R14, R9, 0x5410, R5 ;  /* 0x00005410090e7816 */ /* 0x000fe40000000005 */
[----:B------:R-:W-:Y:S02]  /*d280*/  LOP3.LUT R5, R7, UR17, R50, 0x96, !PT ;  /* 0x0000001107057c12 */ /* 0x000fe4000f8e9632 */
[----:B------:R-:W-:Y:S02]  /*d290*/  FMNMX.FTZ R7, R228, R4, !PT ;  /* 0x00000004e4077209 */ /* 0x000fe40007810000 */
[----:B------:R-:W-:Y:S01]  /*d2a0*/  LOP3.LUT R0, R35, UR15, R6, 0x96, !PT ;  /* 0x0000000f23007c12 */ /* 0x000fe2000f8e9606 */
[----:B------:R-:W-:Y:S01]  /*d2b0*/  IMAD.WIDE.U32 R4, R5, -0x2daee0ad, RZ ;  /* 0xd2511f5305047825 */ /* 0x000fe200078e00ff */
[----:B------:R-:W-:Y:S02]  /*d2c0*/  FMNMX.FTZ R6, R220, R7, !PT ;  /* 0x00000007dc067209 */ /* 0x000fe40007810000 */
[----:B------:R-:W-:Y:S01]  /*d2d0*/  LOP3.LUT R2, R3, UR22, R48, 0x96, !PT ;  /* 0x0000001603027c12 */ /* 0x000fe2000f8e9630 */
[----:B------:R-:W-:Y:S01]  /*d2e0*/  IMAD.WIDE.U32 R32, R0, -0x2daee0ad, RZ ;  /* 0xd2511f5300207825 */ /* 0x000fe200078e00ff */
[----:B------:R-:W-:-:S02]  /*d2f0*/  FMNMX.FTZ R0, R221, R6, !PT ;  /* 0x00000006dd007209 */ /* 0x000fc40007810000 */
[C---:B------:R-:W-:Y:S02]  /*d300*/  LOP3.LUT R3, R2.reuse, 0xffff, RZ, 0xc0, !PT ;  /* 0x0000ffff02037812 */ /* 0x040fe400078ec0ff */
[----:B------:R-:W-:Y:S02]  /*d310*/  LOP3.LUT R12, R5, UR14, R12, 0x96, !PT ;  /* 0x0000000e050c7c12 */ /* 0x000fe4000f8e960c */
[----:B------:R-:W-:Y:S02]  /*d320*/  FMNMX.FTZ R0, R217, R0, !PT ;  /* 0x00000000d9007209 */ /* 0x000fe40007810000 */
[----:B------:R-:W-:Y:S02]  /*d330*/  SHF.R.U32.HI R5, RZ, 0x8, R3 ;  /* 0x00000008ff057819 */ /* 0x000fe40000011603 */
[----:B------:R-:W-:Y:S02]  /*d340*/  LOP3.LUT R3, R2, 0xff, RZ, 0xc0, !PT ;  /* 0x000000ff02037812 */ /* 0x000fe400078ec0ff */
[----:B------:R-:W-:-:S02]  /*d350*/  LOP3.LUT R6, R33, UR12, R4, 0x96, !PT ;  /* 0x0000000c21067c12 */ /* 0x000fc4000f8e9604 */
[--C-:B------:R-:W-:Y:S02]  /*d360*/  SHF.R.U32.HI R4, RZ, 0x10, R2.reuse ;  /* 0x00000010ff047819 */ /* 0x100fe40000011602 */
[----:B------:R-:W-:Y:S01]  /*d370*/  FMNMX.FTZ R0, R215, R0, !PT ;  /* 0x00000000d7007209 */ /* 0x000fe20007810000 */
[----:B------:R-:W-:Y:S01]  /*d380*/  IMAD.WIDE.U32 R8, R6, -0x326172a9, RZ ;  /* 0xcd9e8d5706087825 */ /* 0x000fe200078e00ff */
[----:B------:R-:W-:Y:S02]  /*d390*/  PRMT R21, R3, 0x5410, R5 ;  /* 0x0000541003157816 */ /* 0x000fe40000000005 */
[----:B------:R-:W-:Y:S02]  /*d3a0*/  SHF.R.U32.HI R3, RZ, 0x18, R2 ;  /* 0x00000018ff037819 */ /* 0x000fe40000011602 */
[----:B------:R-:W-:Y:S02]  /*d3b0*/  LOP3.LUT R2, R4, 0xff, RZ, 0xc0, !PT ;  /* 0x000000ff04027812 */ /* 0x000fe400078ec0ff */
[----:B------:R-:W-:-:S02]  /*d3c0*/  FMNMX.FTZ R0, R214, R0, !PT ;  /* 0x00000000d6007209 */ /* 0x000fc40007810000 */
[----:B------:R-:W-:Y:S02]  /*d3d0*/  PRMT R13, R2, 0x5410, R3 ;  /* 0x00005410020d7816 */ /* 0x000fe40000000003 */
[----:B------:R-:W-:Y:S01]  /*d3e0*/  FMNMX.FTZ R2, R38, R87, !PT ;  /* 0x0000005726027209 */ /* 0x000fe20007810000 */
[----:B------:R-:W1:Y:S01]  /*d3f0*/  SHFL.BFLY PT, R4, R0, 0x2, 0x1f ;  /* 0x0c401f0000047f89 */ /* 0x000e6200000e0000 */
[C---:B------:R-:W-:Y:S02]  /*d400*/  LOP3.LUT R3, R8.reuse, 0xffff, RZ, 0xc0, !PT ;  /* 0x0000ffff08037812 */ /* 0x040fe400078ec0ff */
[----:B------:R-:W-:Y:S02]  /*d410*/  FMNMX.FTZ R2, R95, R2, !PT ;  /* 0x000000025f027209 */ /* 0x000fe40007810000 */
[----:B------:R-:W-:Y:S02]  /*d420*/  SHF.R.U32.HI R3, RZ, 0x8, R3 ;  /* 0x00000008ff037819 */ /* 0x000fe40000011603 */
[----:B------:R-:W-:-:S02]  /*d430*/  LOP3.LUT R5, R8, 0xff, RZ, 0xc0, !PT ;  /* 0x000000ff08057812 */ /* 0x000fc400078ec0ff */
[----:B------:R-:W-:Y:S02]  /*d440*/  FMNMX.FTZ R2, R86, R2, !PT ;  /* 0x0000000256027209 */ /* 0x000fe40007810000 */
[----:B------:R-:W-:Y:S02]  /*d450*/  PRMT R20, R5, 0x5410, R3 ;  /* 0x0000541005147816 */ /* 0x000fe40000000003 */
[----:B------:R-:W-:Y:S02]  /*d460*/  FMNMX.FTZ R3, R85, R2, !PT ;  /* 0x0000000255037209 */ /* 0x000fe40007810000 */
[----:B------:R-:W-:Y:S02]  /*d470*/  FMNMX.FTZ R2, R37, R89, !PT ;  /* 0x0000005925027209 */ /* 0x000fe40007810000 */
[----:B------:R-:W-:Y:S02]  /*d480*/  FMNMX.FTZ R3, R112, R3, !PT ;  /* 0x0000000370037209 */ /* 0x000fe40007810000 */
[----:B------:R-:W-:-:S02]  /*d490*/  FMNMX.FTZ R2, R93, R2, !PT ;  /* 0x000000025d027209 */ /* 0x000fc40007810000 */
[----:B------:R-:W-:Y:S02]  /*d4a0*/  FMNMX.FTZ R3, R113, R3, !PT ;  /* 0x0000000371037209 */ /* 0x000fe40007810000 */
[----:B------:R-:W-:Y:S02]  /*d4b0*/  FMNMX.FTZ R2, R92, R2, !PT ;  /* 0x000000025c027209 */ /* 0x000fe40007810000 */
[----:B-1----:R-:W-:Y:S02]  /*d4c0*/  FMNMX.FTZ R11, R0, R4, !PT ;  /* 0x00000004000b7209 */ /* 0x002fe40007810000 */
        /* <DEDUP_REMOVED lines=63> */
[----:B--2---:R-:W-:-:S02]  /*d8c0*/  FMNMX.FTZ R2, R201, R2, !PT ;  /* 0x00000002c9027209 */ /* 0x004fc40007810000 */
[----:B------:R-:W-:Y:S02]  /*d8d0*/  FMNMX.FTZ R3, R238, R3, !PT ;  /* 0x00000003ee037209 */ /* 0x000fe40007810000 */
[----:B---3--:R-:W-:Y:S02]  /*d8e0*/  FMNMX.FTZ R2, R197, R2, !PT ;  /* 0x00000002c5027209 */ /* 0x008fe40007810000 */
[----:B------:R-:W-:Y:S02]  /*d8f0*/  FMNMX.FTZ R3, R234, R3, !PT ;  /* 0x00000003ea037209 */ /* 0x000fe40007810000 */
[----:B------:R-:W-:Y:S02]  /*d900*/  FMNMX.FTZ R2, R252, R2, !PT ;  /* 0x00000002fc027209 */ /* 0x000fe40007810000 */
[----:B------:R-:W-:Y:S02]  /*d910*/  FMNMX.FTZ R3, R224, R3, !PT ;  /* 0x00000003e0037209 */ /* 0x000fe40007810000 */
[----:B------:R-:W-:-:S02]  /*d920*/  FMNMX.FTZ R2, R249, R2, !PT ;  /* 0x00000002f9027209 */ /* 0x000fc40007810000 */
[----:B------:R-:W-:Y:S02]  /*d930*/  FSEL R177, R23, -INF , !P6 ;  /* 0xff80000017b17808 */ /* 0x000fe40007000000 */
[----:B------:R-:W-:Y:S02]  /*d940*/  FMNMX.FTZ R3, R222, R3, !PT ;  /* 0x00000003de037209 */ /* 0x000fe40007810000 */
[----:B------:R-:W-:Y:S02]  /*d950*/  FMNMX.FTZ R2, R245, R2, !PT ;  /* 0x00000002f5027209 */ /* 0x000fe40007810000 */
[----:B------:R-:W-:Y:S02]  /*d960*/  FMNMX.FTZ R10, R177, R3, !PT ;  /* 0x00000003b10a7209 */ /* 0x000fe40007810000 */
[----:B------:R-:W-:Y:S02]  /*d970*/  FSEL R181, R29, -INF , !P5 ;  /* 0xff8000001db57808 */ /* 0x000fe40006800000 */
[----:B----4-:R-:W-:Y:S01]  /*d980*/  FMNMX.FTZ R0, R194, R0, !PT ;  /* 0x00000000c2007209 */ /* 0x010fe20007810000 */
[----:B------:R-:W2:Y:S01]  /*d990*/  SHFL.BFLY PT, R3, R10, 0x2, 0x1f ;  /* 0x0c401f000a037f89 */ /* 0x000ea200000e0000 */
[----:B------:R-:W-:-:S02]  /*d9a0*/  FMNMX.FTZ R2, R237, R2, !PT ;  /* 0x00000002ed027209 */ /* 0x000fc40007810000 */
[----:B------:R-:W-:Y:S02]  /*d9b0*/  FSEL R179, R24, -INF , !P4 ;  /* 0xff80000018b37808 */ /* 0x000fe40006000000 */
[----:B------:R-:W-:Y:S02]  /*d9c0*/  FMNMX.FTZ R2, R181, R2, !PT ;  /* 0x00000002b5027209 */ /* 0x000fe40007810000 */
[----:B------:R-:W-:Y:S01]  /*d9d0*/  FSEL R175, R25, -INF , !P3 ;  /* 0xff80000019af7808 */ /* 0x000fe20005800000 */
[----:B------:R-:W-:Y:S01]  /*d9e0*/  IMAD.WIDE.U32 R24, R12, -0x326172a9, RZ ;  /* 0xcd9e8d570c187825 */ /* 0x000fe200078e00ff */
[----:B------:R-:W-:Y:S02]  /*d9f0*/  FMNMX.FTZ R5, R179, R2, !PT ;  /* 0x00000002b3057209 */ /* 0x000fe40007810000 */
[----:B------:R-:W-:Y:S02]  /*da00*/  FSEL R178, R31, -INF , !P2 ;  /* 0xff8000001fb27808 */ /* 0x000fe40005000000 */
[----:B------:R-:W-:-:S02]  /*da10*/  FMNMX.FTZ R5, R175, R5, !PT ;  /* 0x00000005af057209 */ /* 0x000fc40007810000 */
[----:B------:R-:W-:Y:S02]  /*da20*/  FSEL R176, R26, -INF , !P1 ;  /* 0xff8000001ab07808 */ /* 0x000fe40004800000 */
[----:B------:R-:W-:Y:S01]  /*da30*/  FSEL R173, R27, -INF , !P0 ;  /* 0xff8000001bad7808 */ /* 0x000fe20004000000 */
[----:B------:R-:W3:Y:S01]  /*da40*/  SHFL.BFLY PT, R2, R5, 0x2, 0x1f ;  /* 0x0c401f0005027f89 */ /* 0x000ee200000e0000 */
[----:B------:R-:W-:Y:S02]  /*da50*/  SHF.R.U32.HI R6, RZ, 0x10, R8 ;  /* 0x00000010ff067819 */ /* 0x000fe40000011608 */
[----:B-1----:R-:W-:Y:S02]  /*da60*/  FMNMX.FTZ R117, R11, R4, !PT ;  /* 0x000000040b757209 */ /* 0x002fe40007810000 */
[----:B------:R-:W-:Y:S02]  /*da70*/  LOP3.LUT R6, R6, 0xff, RZ, 0xc0, !PT ;  /* 0x000000ff06067812 */ /* 0x000fe400078ec0ff */
[----:B--2---:R-:W-:Y:S01]  /*da80*/  FMNMX.FTZ R10, R10, R3, !PT ;  /* 0x000000030a0a7209 */ /* 0x004fe20007810000 */
[C---:B------:R-:W-:Y:S01]  /*da90*/  FMUL.FTZ R4, R117.reuse, UR35 ;  /* 0x0000002375047c20 */ /* 0x040fe20008410000 */
[----:B------:R-:W-:-:S02]  /*daa0*/  FSETP.NEU.FTZ.AND P0, PT, R117, -INF , PT ;  /* 0xff8000007500780b */ /* 0x000fc40003f1d000 */
[----:B------:R-:W-:Y:S02]  /*dab0*/  FMNMX.FTZ R0, R193, R0, !PT ;  /* 0x00000000c1007209 */ /* 0x000fe40007810000 */
[----:B------:R-:W-:Y:S02]  /*dac0*/  FSEL R4, R4, RZ, P0 ;  /* 0x000000ff04047208 */ /* 0x000fe40000000000 */
[----:B------:R-:W-:Y:S02]  /*dad0*/  FMNMX.FTZ R0, R71, R0, !PT ;  /* 0x0000000047007209 */ /* 0x000fe40007810000 */
[----:B------:R-:W-:Y:S01]  /*dae0*/  PRMT R216, R116, 0x7054, R116 ;  /* 0x0000705474d87816 */ /* 0x000fe20000000074 */
[----:B------:R-:W-:Y:S01]  /*daf0*/  IMAD.MOV.U32 R116, RZ, RZ, R53 ;  /* 0x000000ffff747224 */ /* 0x000fe200078e0035 */
[----:B------:R-:W-:-:S03]  /*db00*/  FMNMX.FTZ R0, R54, R0, !PT ;  /* 0x0000000036007209 */ /* 0x000fc60007810000 */
[--C-:B------:R-:W-:Y:S02]  /*db10*/  HSET2.LE.AND R14, R14, R216.reuse, PT ;  /* 0x000000d80e0e7233 */ /* 0x100fe40003803000 */
[----:B------:R-:W-:Y:S02]  /*db20*/  FMNMX.FTZ R0, R53, R0, !PT ;  /* 0x0000000035007209 */ /* 0x000fe40007810000 */
[----:B---3--:R-:W-:Y:S02]  /*db30*/  FMNMX.FTZ R5, R5, R2, !PT ;  /* 0x0000000205057209 */ /* 0x008fe40007810000 */
[----:B------:R-:W-:Y:S02]  /*db40*/  FMNMX.FTZ R0, R250, R0, !PT ;  /* 0x00000000fa007209 */ /* 0x000fe40007810000 */
[----:B------:R-:W-:Y:S02]  /*db50*/  HSET2.LE.AND R15, R15, R216, PT ;  /* 0x000000d80f0f7233 */ /* 0x000fe40003803000 */
[----:B------:R-:W-:-:S02]  /*db60*/  FMNMX.FTZ R0, R248, R0, !PT ;  /* 0x00000000f8007209 */ /* 0x000fc40007810000 */
[--C-:B------:R-:W-:Y:S02]  /*db70*/  HSET2.LE.AND R12, R21, R216.reuse, PT ;  /* 0x000000d8150c7233 */ /* 0x100fe40003803000 */
[----:B------:R-:W-:Y:S02]  /*db80*/  FMNMX.FTZ R0, R241, R0, !PT ;  /* 0x00000000f1007209 */ /* 0x000fe40007810000 */
[----:B------:R-:W-:Y:S02]  /*db90*/  HSET2.LE.AND R13, R13, R216, PT ;  /* 0x000000d80d0d7233 */ /* 0x000fe40003803000 */
[----:B------:R-:W-:Y:S02]  /*dba0*/  FMNMX.FTZ R7, R178, R0, !PT ;  /* 0x00000000b2077209 */ /* 0x000fe40007810000 */
[----:B------:R-:W-:Y:S02]  /*dbb0*/  SHF.R.U32.HI R0, RZ, 0x18, R8 ;  /* 0x00000018ff007819 */ /* 0x000fe40000011608 */
[----:B------:R-:W-:-:S02]  /*dbc0*/  FMNMX.FTZ R7, R176, R7, !PT ;  /* 0x00000007b0077209 */ /* 0x000fc40007810000 */
[----:B------:R-:W-:Y:S01]  /*dbd0*/  PRMT R19, R6, 0x5410, R0 ;  /* 0x0000541006137816 */ /* 0x000fe20000000000 */
[----:B------:R-:W-:Y:S01]  /*dbe0*/  FFMA.FTZ R6, R83, UR35, -R4 ;  /* 0x0000002353067c23 */ /* 0x000fe20008010804 */
[----:B------:R-:W-:Y:S02]  /*dbf0*/  FMNMX.FTZ R7, R173, R7, !PT ;  /* 0x00000007ad077209 */ /* 0x000fe40007810000 */
[----:B------:R-:W-:Y:S01]  /*dc00*/  LOP3.LUT R0, R9, UR22, R24, 0x96, !PT ;  /* 0x0000001609007c12 */ /* 0x000fe2000f8e9618 */
[----:B------:R1:W2:Y:S01]  /*dc10*/  MUFU.EX2 R41, R6 ;  /* 0x0000000600297308 */ /* 0x0002a20000000800 */
[----:B------:R-:W3:Y:S01]  /*dc20*/  SHFL.BFLY PT, R9, R10, 0x1, 0x1f ;  /* 0x0c201f000a097f89 */ /* 0x000ee200000e0000 */
[----:B------:R-:W-:Y:S02]  /*dc30*/  HSET2.LE.AND R11, R19, R216, PT ;  /* 0x000000d8130b7233 */ /* 0x000fe40003803000 */
[----:B------:R-:W-:Y:S01]  /*dc40*/  LOP3.LUT R2, R0, 0xffff, RZ, 0xc0, !PT ;  /* 0x0000ffff00027812 */ /* 0x000fe200078ec0ff */
[----:B------:R-:W4:Y:S03]  /*dc50*/  SHFL.BFLY PT, R8, R7, 0x2, 0x1f ;  /* 0x0c401f0007087f89 */ /* 0x000f2600000e0000 */
[----:B------:R-:W-:-:S02]  /*dc60*/  SHF.R.U32.HI R3, RZ, 0x8, R2 ;  /* 0x00000008ff037819 */ /* 0x000fc40000011602 */
[----:B------:R-:W-:-:S04]  /*dc70*/  LOP3.LUT R2, R0, 0xff, RZ, 0xc0, !PT ;  /* 0x000000ff00027812 */ /* 0x000fc800078ec0ff */
[----:B------:R-:W-:Y:S01]  /*dc80*/  PRMT R18, R2, 0x5410, R3 ;  /* 0x0000541002127816 */ /* 0x000fe20000000003 */
[--C-:B------:R-:W-:Y:S01]  /*dc90*/  FFMA.FTZ R3, R84, UR35, -R4.reuse ;  /* 0x0000002354037c23 */ /* 0x100fe20008010804 */
[----:B-1----:R-:W-:-:S03]  /*dca0*/  FFMA.FTZ R6, R88, UR35, -R4 ;  /* 0x0000002358067c23 */ /* 0x002fc60008010804 */
[----:B------:R1:W-:Y:S01]  /*dcb0*/  MUFU.EX2 R190, R3 ;  /* 0x0000000300be7308 */ /* 0x0003e20000000800 */
[----:B---3--:R-:W-:-:S07]  /*dcc0*/  FMNMX.FTZ R40, R10, R9, !PT ;  /* 0x000000090a287209 */ /* 0x008fce0007810000 */
[----:B------:R3:W-:Y:S01]  /*dcd0*/  MUFU.EX2 R43, R6 ;  /* 0x00000006002b7308 */ /* 0x0007e20000000800 */
[----:B----4-:R-:W-:Y:S01]  /*dce0*/  FMNMX.FTZ R2, R7, R8, !PT ;  /* 0x0000000807027209 */ /* 0x010fe20007810000 */
[C---:B------:R-:W-:Y:S01]  /*dcf0*/  FMUL.FTZ R10, R40.reuse, UR35 ;  /* 0x00000023280a7c20 */ /* 0x040fe20008410000 */
[----:B------:R-:W4:Y:S01]  /*dd00*/  SHFL.BFLY PT, R8, R5, 0x1, 0x1f ;  /* 0x0c201f0005087f89 */ /* 0x000f2200000e0000 */
[----:B------:R-:W-:Y:S02]  /*dd10*/  FSETP.NEU.FTZ.AND P1, PT, R40, -INF , PT ;  /* 0xff8000002800780b */ /* 0x000fe40003f3d000 */
[--C-:B------:R-:W-:Y:S01]  /*dd20*/  SHF.R.U32.HI R7, RZ, 0x18, R0.reuse ;  /* 0x00000018ff077819 */ /* 0x100fe20000011600 */
[----:B------:R-:W2:Y:S01]  /*dd30*/  SHFL.BFLY PT, R9, R2, 0x1, 0x1f ;  /* 0x0c201f0002097f89 */ /* 0x000ea200000e0000 */
[----:B-1----:R-:W-:-:S04]  /*dd40*/  SHF.R.U32.HI R3, RZ, 0x10, R0 ;  /* 0x00000010ff037819 */ /* 0x002fc80000011600 */
[----:B------:R-:W-:Y:S02]  /*dd50*/  LOP3.LUT R0, R3, 0xff, RZ, 0xc0, !PT ;  /* 0x000000ff03007812 */ /* 0x000fe400078ec0ff */
[----:B------:R-:W-:Y:S02]  /*dd60*/  FSEL R3, R10, RZ, P1 ;  /* 0x000000ff0a037208 */ /* 0x000fe40000800000 */
[----:B------:R-:W-:Y:S01]  /*dd70*/  PRMT R17, R0, 0x5410, R7 ;  /* 0x0000541000117816 */ /* 0x000fe20000000007 */
[----:B---3--:R-:W-:Y:S01]  /*dd80*/  FFMA.FTZ R6, R82, UR35, -R4 ;  /* 0x0000002352067c23 */ /* 0x008fe20008010804 */
[----:B------:R-:W-:Y:S01]  /*dd90*/  HSET2.LE.AND R10, R20, R216, PT ;  /* 0x000000d8140a7233 */ /* 0x000fe20003803000 */
[----:B------:R-:W-:Y:S02]  /*dda0*/  FFMA.FTZ R0, R87, UR35, -R3 ;  /* 0x0000002357007c23 */ /* 0x000fe40008010803 */
[----:B------:R-:W-:Y:S01]  /*ddb0*/  MUFU.EX2 R30, R6 ;  /* 0x00000006001e7308 */ /* 0x000fe20000000800 */
[----:B----4-:R-:W-:-:S07]  /*ddc0*/  FMNMX.FTZ R132, R5, R8, !PT ;  /* 0x0000000805847209 */ /* 0x010fce0007810000 */
[----:B------:R1:W-:Y:S01]  /*ddd0*/  MUFU.EX2 R87, R0 ;  /* 0x0000000000577308 */ /* 0x0003e20000000800 */
[----:B------:R-:W-:Y:S02]  /*dde0*/  FSEL R5, R117, RZ, P0 ;  /* 0x000000ff75057208 */ /* 0x000fe40000000000 */
[----:B------:R-:W-:Y:S02]  /*ddf0*/  FSETP.NEU.FTZ.AND P0, PT, R132, -INF , PT ;  /* 0xff8000008400780b */ /* 0x000fe40003f1d000 */
[----:B------:R-:W-:Y:S01]  /*de00*/  HSET2.LE.AND R8, R18, R216, PT ;  /* 0x000000d812087233 */ /* 0x000fe20003803000 */
[----:B------:R-:W-:Y:S01]  /*de10*/  FADD.FTZ R26, R39, -R5 ;  /* 0x80000005271a7221 */ /* 0x000fe20000010000 */
[----:B------:R-:W-:-:S05]  /*de20*/  FSEL R5, R40, RZ, P1 ;  /* 0x000000ff28057208 */ /* 0x000fca0000800000 */
[----:B------:R-:W-:Y:S01]  /*de30*/  FADD.FTZ R24, R38, -R5 ;  /* 0x8000000526187221 */ /* 0x000fe20000010000 */
[----:B------:R-:W-:Y:S01]  /*de40*/  FSEL R5, R132, RZ, P0 ;  /* 0x000000ff84057208 */ /* 0x000fe20000000000 */
[----:B-1----:R-:W-:Y:S01]  /*de50*/  FFMA.FTZ R0, R95, UR35, -R3 ;  /* 0x000000235f007c23 */ /* 0x002fe20008010803 */
[----:B--2---:R-:W-:-:S03]  /*de60*/  IMAD.MOV.U32 R95, RZ, RZ, R41 ;  /* 0x000000ffff5f7224 */ /* 0x004fc600078e0029 */
[----:B------:R-:W-:Y:S01]  /*de70*/  FADD.FTZ R7, R37, -R5 ;  /* 0x8000000525077221 */ /* 0x000fe20000010000 */
[----:B------:R-:W-:Y:S01]  /*de80*/  IMAD.MOV.U32 R41, RZ, RZ, R131 ;  /* 0x000000ffff297224 */ /* 0x000fe200078e0083 */
[----:B------:R-:W-:Y:S01]  /*de90*/  FMNMX.FTZ R131, R2, R9, !PT ;  /* 0x0000000902837209 */ /* 0x000fe20007810000 */
[----:B------:R1:W-:Y:S01]  /*dea0*/  MUFU.EX2 R88, R0 ;  /* 0x0000000000587308 */ /* 0x0003e20000000800 */
[----:B------:R-:W-:Y:S01]  /*deb0*/  FMUL.FTZ R2, R132, UR35 ;  /* 0x0000002384027c20 */ /* 0x000fe20008410000 */
[----:B------:R-:W-:Y:S01]  /*dec0*/  HSET2.LE.AND R9, R17, R216, PT ;  /* 0x000000d811097233 */ /* 0x000fe20003803000 */
[----:B------:R-:W-:-:S03]  /*ded0*/  FMUL.FTZ R7, R7, UR35 ;  /* 0x0000002307077c20 */ /* 0x000fc60008410000 */
[----:B------:R-:W-:Y:S02]  /*dee0*/  FSEL R2, R2, RZ, P0 ;  /* 0x000000ff02027208 */ /* 0x000fe40000000000 */
[C---:B------:R-:W-:Y:S01]  /*def0*/  FSETP.NEU.FTZ.AND P0, PT, R131.reuse, -INF , PT ;  /* 0xff8000008300780b */ /* 0x040fe20003f1d000 */
[----:B------:R-:W2:Y:S03]  /*df00*/  MUFU.EX2 R81, R7 ;  /* 0x0000000700517308 */ /* 0x000ea60000000800 */
[----:B------:R-:W-:Y:S01]  /*df10*/  FSEL R5, R131, RZ, P0 ;  /* 0x000000ff83057208 */ /* 0x000fe20000000000 */
[----:B-1----:R-:W-:-:S04]  /*df20*/  FFMA.FTZ R0, R86, UR35, -R3 ;  /* 0x0000002356007c23 */ /* 0x002fc80008010803 */
[----:B------:R-:W-:Y:S01]  /*df30*/  FADD.FTZ R16, R36, -R5 ;  /* 0x8000000524107221 */ /* 0x000fe20000010000 */
[----:B------:R-:W-:Y:S01]  /*df40*/  FMUL.FTZ R5, R131, UR35 ;  /* 0x0000002383057c20 */ /* 0x000fe20008410000 */
[----:B------:R-:W-:Y:S01]  /*df50*/  IMAD.MOV.U32 R86, RZ, RZ, R41 ;  /* 0x000000ffff567224 */ /* 0x000fe200078e0029 */
[----:B------:R1:W-:Y:S01]  /*df60*/  MUFU.EX2 R189, R0 ;  /* 0x0000000000bd7308 */ /* 0x0003e20000000800 */
[----:B------:R-:W-:Y:S01]  /*df70*/  FMUL.FTZ R16, R16, UR35 ;  /* 0x0000002310107c20 */ /* 0x000fe20008410000 */
[-C--:B--2---:R-:W-:Y:S01]  /*df80*/  FMUL.FTZ R148, R148, R81.reuse ;  /* 0x0000005194947220 */ /* 0x084fe20000410000 */
[-C--:B------:R-:W-:Y:S01]  /*df90*/  FMUL.FTZ R149, R149, R81.reuse ;  /* 0x0000005195957220 */ /* 0x080fe20000410000 */
[----:B------:R-:W-:-:S04]  /*dfa0*/  FMUL.FTZ R144, R144, R81 ;  /* 0x0000005190907220 */ /* 0x000fc80000410000 */
[----:B------:R2:W3:Y:S01]  /*dfb0*/  MUFU.EX2 R82, R16 ;  /* 0x0000001000527308 */ /* 0x0004e20000000800 */
[-C--:B------:R-:W-:Y:S01]  /*dfc0*/  FMUL.FTZ R145, R145, R81.reuse ;  /* 0x0000005191917220 */ /* 0x080fe20000410000 */
[-C--:B------:R-:W-:Y:S01]  /*dfd0*/  FMUL.FTZ R140, R140, R81.reuse ;  /* 0x000000518c8c7220 */ /* 0x080fe20000410000 */
[-C--:B------:R-:W-:Y:S01]  /*dfe0*/  FMUL.FTZ R141, R141, R81.reuse ;  /* 0x000000518d8d7220 */ /* 0x080fe20000410000 */
[-C--:B------:R-:W-:Y:S01]  /*dff0*/  FMUL.FTZ R136, R136, R81.reuse ;  /* 0x0000005188887220 */ /* 0x080fe20000410000 */
[----:B------:R-:W-:Y:S01]  /*e000*/  FMUL.FTZ R137, R137, R81 ;  /* 0x0000005189897220 */ /* 0x000fe20000410000 */
[----:B-1----:R-:W-:-:S04]  /*e010*/  FFMA.FTZ R0, R85, UR35, -R3 ;  /* 0x0000002355007c23 */ /* 0x002fc80008010803 */
[----:B------:R1:W4:Y:S01]  /*e020*/  MUFU.EX2 R135, R0 ;  /* 0x0000000000877308 */ /* 0x0003220000000800 */
[----:B--2---:R-:W-:Y:S01]  /*e030*/  LDSM.16.MT88.4 R16, [R185+0x4000] ;  /* 0x00400000b910783b */ /* 0x004fe20000004200 */
[-C--:B---3--:R-:W-:Y:S01]  /*e040*/  FMUL.FTZ R150, R150, R82.reuse ;  /* 0x0000005296967220 */ /* 0x088fe20000410000 */
[-C--:B------:R-:W-:Y:S01]  /*e050*/  FMUL.FTZ R151, R151, R82.reuse ;  /* 0x0000005297977220 */ /* 0x080fe20000410000 */
[-C--:B------:R-:W-:Y:S01]  /*e060*/  FMUL.FTZ R146, R146, R82.reuse ;  /* 0x0000005292927220 */ /* 0x080fe20000410000 */
[-C--:B------:R-:W-:Y:S01]  /*e070*/  FMUL.FTZ R147, R147, R82.reuse ;  /* 0x0000005293937220 */ /* 0x080fe20000410000 */
[-C--:B------:R-:W-:Y:S01]  /*e080*/  FMUL.FTZ R142, R142, R82.reuse ;  /* 0x000000528e8e7220 */ /* 0x080fe20000410000 */
[-C--:B------:R-:W-:Y:S01]  /*e090*/  FMUL.FTZ R143, R143, R82.reuse ;  /* 0x000000528f8f7220 */ /* 0x080fe20000410000 */
[-C--:B------:R-:W-:Y:S01]  /*e0a0*/  FMUL.FTZ R138, R138, R82.reuse ;  /* 0x000000528a8a7220 */ /* 0x080fe20000410000 */
[----:B------:R-:W-:Y:S01]  /*e0b0*/  FMUL.FTZ R139, R139, R82 ;  /* 0x000000528b8b7220 */ /* 0x000fe20000410000 */
[----:B-1----:R-:W-:Y:S01]  /*e0c0*/  FFMA.FTZ R0, R89, UR35, -R2 ;  /* 0x0000002359007c23 */ /* 0x002fe20008010802 */
[----:B------:R-:W-:-:S03]  /*e0d0*/  IMAD.MOV.U32 R89, RZ, RZ, R63 ;  /* 0x000000ffff597224 */ /* 0x000fc600078e003f */
[----:B------:R1:W-:Y:S02]  /*e0e0*/  MUFU.EX2 R84, R0 ;  /* 0x0000000000547308 */ /* 0x0003e40000000800 */
[----:B-1----:R-:W-:Y:S01]  /*e0f0*/  FFMA.FTZ R0, R93, UR35, -R2 ;  /* 0x000000235d007c23 */ /* 0x002fe20008010802 */
[----:B------:R-:W-:-:S05]  /*e100*/  IMAD.MOV.U32 R93, RZ, RZ, R42 ;  /* 0x000000ffff5d7224 */ /* 0x000fca00078e002a */
[----:B------:R1:W-:Y:S02]  /*e110*/  MUFU.EX2 R29, R0 ;  /* 0x00000000001d7308 */ /* 0x0003e40000000800 */
[----:B-1----:R-:W-:-:S06]  /*e120*/  FFMA.FTZ R0, R92, UR35, -R2 ;  /* 0x000000235c007c23 */ /* 0x002fcc0008010802 */
[----:B------:R1:W-:Y:S02]  /*e130*/  MUFU.EX2 R188, R0 ;  /* 0x0000000000bc7308 */ /* 0x0003e40000000800 */
[----:B-1----:R-:W-:Y:S01]  /*e140*/  FSEL R0, R5, RZ, P0 ;  /* 0x000000ff05007208 */ /* 0x002fe20000000000 */
[----:B------:R-:W-:Y:S01]  /*e150*/  FFMA.FTZ R5, R90, UR35, -R2 ;  /* 0x000000235a057c23 */ /* 0x000fe20008010802 */
[----:B------:R-:W-:-:S04]  /*e160*/  IMAD.MOV.U32 R90, RZ, RZ, R40 ;  /* 0x000000ffff5a7224 */ /* 0x000fc800078e0028 */
[----:B------:R1:W2:Y:S01]  /*e170*/  MUFU.EX2 R31, R5 ;  /* 0x00000005001f7308 */ /* 0x0002a20000000800 */
[----:B------:R-:W-:Y:S01]  /*e180*/  FFMA.FTZ R6, R96, UR35, -R0 ;  /* 0x0000002360067c23 */ /* 0x000fe20008010800 */
[----:B------:R-:W-:-:S06]  /*e190*/  IMAD.MOV.U32 R96, RZ, RZ, R28 ;  /* 0x000000ffff607224 */ /* 0x000fcc00078e001c */
[----:B------:R3:W-:Y:S01]  /*e1a0*/  MUFU.EX2 R187, R6 ;  /* 0x0000000600bb7308 */ /* 0x0007e20000000800 */
[----:B-1----:R-:W-:-:S04]  /*e1b0*/  F2FP.F16.F32.PACK_AB R5, R30, R190 ;  /* 0x000000be1e05723e */ /* 0x002fc800000000ff */
[----:B------:R-:W-:Y:S02]  /*e1c0*/  LOP3.LUT R14, R14, R5, RZ, 0xc0, !PT ;  /* 0x000000050e0e7212 */ /* 0x000fe400078ec0ff */
[----:B----4-:R-:W-:Y:S01]  /*e1d0*/  F2FP.F16.F32.PACK_AB R5, R135, R189 ;  /* 0x000000bd8705723e */ /* 0x010fe200000000ff */
[----:B---3--:R-:W-:Y:S01]  /*e1e0*/  FFMA.FTZ R6, R91, UR35, -R0 ;  /* 0x000000235b067c23 */ /* 0x008fe20008010800 */
[----:B------:R-:W-:Y:S02]  /*e1f0*/  IMAD.MOV.U32 R91, RZ, RZ, R43 ;  /* 0x000000ffff5b7224 */ /* 0x000fe400078e002b */
[----:B------:R-:W-:Y:S01]  /*e200*/  LOP3.LUT R15, R15, R5, RZ, 0xc0, !PT ;  /* 0x000000050f0f7212 */ /* 0x000fe200078ec0ff */
[----:B------:R-:W-:Y:S01]  /*e210*/  IMAD.MOV.U32 R43, RZ, RZ, R22 ;  /* 0x000000ffff2b7224 */ /* 0x000fe200078e0016 */
[----:B------:R1:W3:Y:S01]  /*e220*/  MUFU.EX2 R192, R6 ;  /* 0x0000000600c07308 */ /* 0x0002e20000000800 */
[----:B------:R-:W4:Y:S01]  /*e230*/  LDSM.16.MT88.4 R20, [R184+0x4000] ;  /* 0x00400000b814783b */ /* 0x000f220000004200 */
[----:B------:R-:W-:Y:S01]  /*e240*/  F2FP.F16.F32.PACK_AB R5, R91, R95 ;  /* 0x0000005f5b05723e */ /* 0x000fe200000000ff */
[----:B------:R-:W-:-:S03]  /*e250*/  IMAD.MOV.U32 R92, RZ, RZ, R43 ;  /* 0x000000ffff5c7224 */ /* 0x000fc600078e002b */
[----:B------:R-:W-:Y:S02]  /*e260*/  LOP3.LUT R12, R12, R5, RZ, 0xc0, !PT ;  /* 0x000000050c0c7212 */ /* 0x000fe400078ec0ff */
[----:B------:R-:W-:-:S04]  /*e270*/  F2FP.F16.F32.PACK_AB R5, R88, R87 ;  /* 0x000000575805723e */ /* 0x000fc800000000ff */
[----:B------:R-:W-:Y:S02]  /*e280*/  LOP3.LUT R13, R13, R5, RZ, 0xc0, !PT ;  /* 0x000000050d0d7212 */ /* 0x000fe400078ec0ff */
[----:B--2---:R-:W-:Y:S01]  /*e290*/  F2FP.F16.F32.PACK_AB R5, R31, R188 ;  /* 0x000000bc1f05723e */ /* 0x004fe200000000ff */
[----:B-1----:R-:W-:-:S03]  /*e2a0*/  FFMA.FTZ R6, R94, UR35, -R0 ;  /* 0x000000235e067c23 */ /* 0x002fc60008010800 */
[----:B------:R-:W-:Y:S01]  /*e2b0*/  LOP3.LUT R10, R10, R5, RZ, 0xc0, !PT ;  /* 0x000000050a0a7212 */ /* 0x000fe200078ec0ff */
[----:B------:R-:W-:Y:S01]  /*e2c0*/  IMAD.MOV.U32 R94, RZ, RZ, R64 ;  /* 0x000000ffff5e7224 */ /* 0x000fe200078e0040 */
[----:B---3--:R-:W-:Y:S01]  /*e2d0*/  F2FP.F16.F32.PACK_AB R5, R192, R187 ;  /* 0x000000bbc005723e */ /* 0x008fe200000000ff */
[----:B------:R1:W-:Y:S03]  /*e2e0*/  MUFU.EX2 R83, R6 ;  /* 0x0000000600537308 */ /* 0x0003e60000000800 */
[----:B------:R-:W-:Y:S02]  /*e2f0*/  LOP3.LUT R11, R11, R5, RZ, 0xc0, !PT ;  /* 0x000000050b0b7212 */ /* 0x000fe400078ec0ff */
[----:B------:R-:W-:-:S04]  /*e300*/  F2FP.F16.F32.PACK_AB R5, R29, R84 ;  /* 0x000000541d05723e */ /* 0x000fc800000000ff */
[----:B------:R-:W-:Y:S01]  /*e310*/  LOP3.LUT R8, R8, R5, RZ, 0xc0, !PT ;  /* 0x0000000508087212 */ /* 0x000fe200078ec0ff */
[----:B-1----:R-:W-:Y:S01]  /*e320*/  FFMA.FTZ R6, R97, UR35, -R0 ;  /* 0x0000002361067c23 */ /* 0x002fe20008010800 */
[----:B------:R-:W-:-:S03]  /*e330*/  IMAD.MOV.U32 R97, RZ, RZ, R65 ;  /* 0x000000ffff617224 */ /* 0x000fc600078e0041 */
[----:B------:R-:W1:Y:S02]  /*e340*/  MUFU.EX2 R191, R6 ;  /* 0x0000000600bf7308 */ /* 0x000e640000000800 */
[----:B-1----:R-:W-:Y:S02]  /*e350*/  F2FP.F16.F32.PACK_AB R5, R191, R83 ;  /* 0x00000053bf05723e */ /* 0x002fe400000000ff */
[----:B------:R-:W-:Y:S01]  /*e360*/  LOP3.LUT R6, R25, UR13, R34, 0x96, !PT ;  /* 0x0000000d19067c12 */ /* 0x000fe2000f8e9622 */
[----:B------:R-:W-:Y:S01]  /*e370*/  IMAD.MOV.U32 R25, RZ, RZ, R52 ;  /* 0x000000ffff197224 */ /* 0x000fe200078e0034 */
[----:B------:R-:W-:Y:S01]  /*e380*/  LOP3.LUT R9, R9, R5, RZ, 0xc0, !PT ;  /* 0x0000000509097212 */ /* 0x000fe200078ec0ff */
[----:B------:R-:W-:Y:S02]  /*e390*/  FMUL.FTZ R5, R26, UR35 ;  /* 0x000000231a057c20 */ /* 0x000fe40008410000 */
[----:B------:R-:W-:Y:S02]  /*e3a0*/  IMAD.WIDE.U32 R6, R6, -0x2daee0ad, RZ ;  /* 0xd2511f5306067825 */ /* 0x000fe400078e00ff */
[----:B------:R1:W2:Y:S02]  /*e3b0*/  MUFU.EX2 R76, R5 ;  /* 0x00000005004c7308 */ /* 0x0002a40000000800 */
[C---:B----4-:R-:W-:Y:S06]  /*e3c0*/  HMMA.16816.F32 R148, R8.reuse, R20, R148 ;  /* 0x000000140894723c */ /* 0x050fec0000001894 */
[C---:B------:R-:W-:Y:S06]  /*e3d0*/  HMMA.16816.F32 R144, R8.reuse, R22, R144 ;  /* 0x000000160890723c */ /* 0x040fec0000001890 */
[C---:B------:R-:W-:Y:S01]  /*e3e0*/  HMMA.16816.F32 R140, R8.reuse, R16, R140 ;  /* 0x00000010088c723c */ /* 0x040fe2000000188c */
[----:B-1----:R-:W-:Y:S01]  /*e3f0*/  FMUL.FTZ R5, R24, UR35 ;  /* 0x0000002318057c20 */ /* 0x002fe20008410000 */
[-C--:B--2---:R-:W-:Y:S01]  /*e400*/  FMUL.FTZ R164, R164, R76.reuse ;  /* 0x0000004ca4a47220 */ /* 0x084fe20000410000 */
[-C--:B------:R-:W-:Y:S01]  /*e410*/  FMUL.FTZ R165, R165, R76.reuse ;  /* 0x0000004ca5a57220 */ /* 0x080fe20000410000 */
[-C--:B------:R-:W-:Y:S01]  /*e420*/  FMUL.FTZ R160, R160, R76.reuse ;  /* 0x0000004ca0a07220 */ /* 0x080fe20000410000 */
[----:B------:R1:W2:Y:S01]  /*e430*/  MUFU.EX2 R79, R5 ;  /* 0x00000005004f7308 */ /* 0x0002a20000000800 */
[-C--:B------:R-:W-:Y:S01]  /*e440*/  FMUL.FTZ R161, R161, R76.reuse ;  /* 0x0000004ca1a17220 */ /* 0x080fe20000410000 */
[-C--:B------:R-:W-:Y:S01]  /*e450*/  FMUL.FTZ R156, R156, R76.reuse ;  /* 0x0000004c9c9c7220 */ /* 0x080fe20000410000 */
[-C--:B------:R-:W-:Y:S01]  /*e460*/  FMUL.FTZ R157, R157, R76.reuse ;  /* 0x0000004c9d9d7220 */ /* 0x080fe20000410000 */
[-C--:B------:R-:W-:Y:S01]  /*e470*/  FMUL.FTZ R152, R152, R76.reuse ;  /* 0x0000004c98987220 */ /* 0x080fe20000410000 */
[----:B------:R-:W-:Y:S01]  /*e480*/  FMUL.FTZ R153, R153, R76 ;  /* 0x0000004c99997220 */ /* 0x000fe20000410000 */
[----:B------:R-:W-:Y:S01]  /*e490*/  HMMA.16816.F32 R136, R8, R18, R136 ;  /* 0x000000120888723c */ /* 0x000fe20000001888 */
[----:B------:R-:W-:-:S06]  /*e4a0*/  IMAD.MOV.U32 R24, RZ, RZ, R31 ;  /* 0x000000ffff187224 */ /* 0x000fcc00078e001f */
[----:B------:R-:W-:Y:S01]  /*e4b0*/  LOP3.LUT R11, R6, 0xff, RZ, 0xc0, !PT ;  /* 0x000000ff060b7812 */ /* 0x000fe200078ec0ff */
[----:B------:R-:W-:Y:S01]  /*e4c0*/  FFMA.FTZ R8, R100, UR35, -R2 ;  /* 0x0000002364087c23 */ /* 0x000fe20008010802 */
[----:B------:R-:W-:Y:S01]  /*e4d0*/  SHF.R.U32.HI R10, RZ, 0x10, R6 ;  /* 0x00000010ff0a7819 */ /* 0x000fe20000011606 */
[----:B-1----:R-:W-:Y:S01]  /*e4e0*/  FFMA.FTZ R5, R101, UR35, -R2 ;  /* 0x0000002365057c23 */ /* 0x002fe20008010802 */
[-C--:B--2---:R-:W-:Y:S01]  /*e4f0*/  FMUL.FTZ R166, R166, R79.reuse ;  /* 0x0000004fa6a67220 */ /* 0x084fe20000410000 */
[-C--:B------:R-:W-:Y:S01]  /*e500*/  FMUL.FTZ R167, R167, R79.reuse ;  /* 0x0000004fa7a77220 */ /* 0x080fe20000410000 */
[-C--:B------:R-:W-:Y:S01]  /*e510*/  FMUL.FTZ R162, R162, R79.reuse ;  /* 0x0000004fa2a27220 */ /* 0x080fe20000410000 */
[----:B------:R1:W-:Y:S01]  /*e520*/  MUFU.EX2 R26, R5 ;  /* 0x00000005001a7308 */ /* 0x0003e20000000800 */
[-C--:B------:R-:W-:Y:S01]  /*e530*/  FMUL.FTZ R163, R163, R79.reuse ;  /* 0x0000004fa3a37220 */ /* 0x080fe20000410000 */
[-C--:B------:R-:W-:Y:S01]  /*e540*/  FMUL.FTZ R158, R158, R79.reuse ;  /* 0x0000004f9e9e7220 */ /* 0x080fe20000410000 */
[-C--:B------:R-:W-:Y:S01]  /*e550*/  FMUL.FTZ R159, R159, R79.reuse ;  /* 0x0000004f9f9f7220 */ /* 0x080fe20000410000 */
[-C--:B------:R-:W-:Y:S01]  /*e560*/  FMUL.FTZ R154, R154, R79.reuse ;  /* 0x0000004f9a9a7220 */ /* 0x080fe20000410000 */
[----:B------:R-:W-:Y:S01]  /*e570*/  FMUL.FTZ R155, R155, R79 ;  /* 0x0000004f9b9b7220 */ /* 0x000fe20000410000 */
[----:B------:R-:W-:Y:S01]  /*e580*/  SHF.R.U32.HI R9, RZ, 0x18, R6 ;  /* 0x00000018ff097819 */ /* 0x000fe20000011606 */
[----:B------:R-:W-:Y:S01]  /*e590*/  HMMA.16816.F32 R164, R12, R20, R164 ;  /* 0x000000140ca4723c */ /* 0x000fe200000018a4 */
[----:B------:R-:W-:-:S05]  /*e5a0*/  IMAD.MOV.U32 R101, RZ, RZ, R29 ;  /* 0x000000ffff657224 */ /* 0x000fca00078e001d */
[----:B------:R-:W-:Y:S01]  /*e5b0*/  HMMA.16816.F32 R160, R12, R22, R160 ;  /* 0x000000160ca0723c */ /* 0x000fe200000018a0 */
[----:B------:R-:W2:Y:S01]  /*e5c0*/  LDSM.16.MT88.4 R20, [R185+0x4400] ;  /* 0x00440000b914783b */ /* 0x000ea20000004200 */
[----:B-1----:R-:W-:Y:S01]  /*e5d0*/  FFMA.FTZ R5, R99, UR35, -R2 ;  /* 0x0000002363057c23 */ /* 0x002fe20008010802 */
[----:B------:R-:W-:-:S03]  /*e5e0*/  IMAD.MOV.U32 R99, RZ, RZ, R30 ;  /* 0x000000ffff637224 */ /* 0x000fc600078e001e */
[C---:B------:R-:W-:Y:S01]  /*e5f0*/  HMMA.16816.F32 R156, R12.reuse, R16, R156 ;  /* 0x000000100c9c723c */ /* 0x040fe2000000189c */
[----:B------:R1:W3:Y:S05]  /*e600*/  MUFU.EX2 R27, R5 ;  /* 0x00000005001b7308 */ /* 0x0002ea0000000800 */
[----:B------:R-:W-:Y:S01]  /*e610*/  HMMA.16816.F32 R152, R12, R18, R152 ;  /* 0x000000120c98723c */ /* 0x000fe20000001898 */
[----:B------:R-:W4:Y:S02]  /*e620*/  LDSM.16.MT88.4 R16, [R184+0x4400] ;  /* 0x00440000b810783b */ /* 0x000f240000004200 */
[----:B------:R3:W-:Y:S01]  /*e630*/  MUFU.EX2 R15, R8 ;  /* 0x00000008000f7308 */ /* 0x0007e20000000800 */
[----:B-1----:R-:W-:-:S02]  /*e640*/  LOP3.LUT R5, R7, UR23, R32, 0x96, !PT ;  /* 0x0000001707057c12 */ /* 0x002fc4000f8e9620 */
[----:B------:R-:W-:-:S04]  /*e650*/  LOP3.LUT R7, R6, 0xffff, RZ, 0xc0, !PT ;  /* 0x0000ffff06077812 */ /* 0x000fc800078ec0ff */
[----:B------:R-:W-:Y:S01]  /*e660*/  SHF.R.U32.HI R6, RZ, 0x8, R7 ;  /* 0x00000008ff067819 */ /* 0x000fe20000011607 */
[----:B------:R-:W-:Y:S01]  /*e670*/  FFMA.FTZ R7, R98, UR35, -R2 ;  /* 0x0000002362077c23 */ /* 0x000fe20008010802 */
[----:B---3--:R-:W-:Y:S01]  /*e680*/  SHF.R.U32.HI R8, RZ, 0x18, R5 ;  /* 0x00000018ff087819 */ /* 0x008fe20000011605 */
[----:B------:R-:W-:Y:S01]  /*e690*/  IMAD.MOV.U32 R98, RZ, RZ, R24 ;  /* 0x000000ffff627224 */ /* 0x000fe200078e0018 */
[----:B------:R-:W-:Y:S01]  /*e6a0*/  PRMT R13, R11, 0x5410, R6 ;  /* 0x000054100b0d7816 */ /* 0x000fe20000000006 */
[----:B------:R1:W3:Y:S01]  /*e6b0*/  MUFU.EX2 R186, R7 ;  /* 0x0000000700ba7308 */ /* 0x0002e20000000800 */
[----:B------:R-:W-:-:S04]  /*e6c0*/  LOP3.LUT R6, R10, 0xff, RZ, 0xc0, !PT ;  /* 0x000000ff0a067812 */ /* 0x000fc800078ec0ff */
[----:B------:R-:W-:Y:S02]  /*e6d0*/  PRMT R11, R6, 0x5410, R9 ;  /* 0x00005410060b7816 */ /* 0x000fe40000000009 */
[----:B------:R-:W-:Y:S02]  /*e6e0*/  SHF.R.U32.HI R6, RZ, 0x10, R5 ;  /* 0x00000010ff067819 */ /* 0x000fe40000011605 */
[----:B------:R-:W-:Y:S01]  /*e6f0*/  LOP3.LUT R9, R5, 0xff, RZ, 0xc0, !PT ;  /* 0x000000ff05097812 */ /* 0x000fe200078ec0ff */
[----:B-1----:R-:W-:Y:S01]  /*e700*/  FFMA.FTZ R7, R103, UR35, -R0 ;  /* 0x0000002367077c23 */ /* 0x002fe20008010800 */
[----:B------:R-:W-:-:S03]  /*e710*/  IMAD.MOV.U32 R103, RZ, RZ, R25 ;  /* 0x000000ffff677224 */ /* 0x000fc600078e0019 */
[----:B------:R1:W-:Y:S02]  /*e720*/  MUFU.EX2 R85, R7 ;  /* 0x0000000700557308 */ /* 0x0003e40000000800 */
[----:B-1----:R-:W-:Y:S02]  /*e730*/  LOP3.LUT R7, R5, 0xffff, RZ, 0xc0, !PT ;  /* 0x0000ffff05077812 */ /* 0x002fe400078ec0ff */
[----:B------:R-:W-:Y:S01]  /*e740*/  LOP3.LUT R5, R6, 0xff, RZ, 0xc0, !PT ;  /* 0x000000ff06057812 */ /* 0x000fe200078ec0ff */
[--C-:B------:R-:W-:Y:S01]  /*e750*/  FFMA.FTZ R6, R104, UR35, -R0.reuse ;  /* 0x0000002368067c23 */ /* 0x100fe20008010800 */
[----:B------:R-:W-:Y:S01]  /*e760*/  SHF.R.U32.HI R7, RZ, 0x8, R7 ;  /* 0x00000008ff077819 */ /* 0x000fe20000011607 */
[----:B------:R-:W-:Y:S02]  /*e770*/  IMAD.MOV.U32 R104, RZ, RZ, R27 ;  /* 0x000000ffff687224 */ /* 0x000fe400078e001b */
[----:B------:R1:W-:Y:S01]  /*e780*/  MUFU.EX2 R14, R6 ;  /* 0x00000006000e7308 */ /* 0x0003e20000000800 */
[----:B------:R-:W-:Y:S01]  /*e790*/  PRMT R12, R9, 0x5410, R7 ;  /* 0x00005410090c7816 */ /* 0x000fe20000000007 */
[----:B------:R-:W-:Y:S01]  /*e7a0*/  FFMA.FTZ R7, R105, UR35, -R0 ;  /* 0x0000002369077c23 */ /* 0x000fe20008010800 */
[----:B------:R-:W-:Y:S01]  /*e7b0*/  PRMT R9, R5, 0x5410, R8 ;  /* 0x0000541005097816 */ /* 0x000fe20000000008 */
[----:B------:R-:W-:Y:S01]  /*e7c0*/  IMAD.MOV.U32 R27, RZ, RZ, R54 ;  /* 0x000000ffff1b7224 */ /* 0x000fe200078e0036 */
[----:B------:R-:W-:Y:S01]  /*e7d0*/  HSET2.LE.AND R5, R13, R216, PT ;  /* 0x000000d80d057233 */ /* 0x000fe20003803000 */
[----:B-1----:R-:W-:-:S02]  /*e7e0*/  FFMA.FTZ R6, R102, UR35, -R0 ;  /* 0x0000002366067c23 */ /* 0x002fc40008010800 */
[----:B------:R-:W-:Y:S08]  /*e7f0*/  MUFU.EX2 R102, R7 ;  /* 0x0000000700667308 */ /* 0x000ff00000000800 */
[----:B------:R3:W1:Y:S02]  /*e800*/  MUFU.EX2 R195, R6 ;  /* 0x0000000600c37308 */ /* 0x0006640000000800 */
        /* <DEDUP_REMOVED lines=9> */
[----:B------:R-:W-:-:S04]  /*e8a0*/  F2FP.F16.F32.PACK_AB R6, R102, R85 ;  /* 0x000000556606723e */ /* 0x000fc800000000ff */
[----:B------:R-:W-:Y:S01]  /*e8b0*/  LOP3.LUT R9, R5, R6, RZ, 0xc0, !PT ;  /* 0x0000000605097212 */ /* 0x000fe200078ec0ff */
[----:B------:R-:W-:Y:S01]  /*e8c0*/  FFMA.FTZ R5, R111, UR35, -R4 ;  /* 0x000000236f057c23 */ /* 0x000fe20008010804 */
[----:B------:R-:W-:Y:S01]  /*e8d0*/  LOP3.LUT R6, R49, UR13, R46, 0x96, !PT ;  /* 0x0000000d31067c12 */ /* 0x000fe2000f8e962e */
[----:B------:R-:W-:-:S04]  /*e8e0*/  IMAD.MOV.U32 R111, RZ, RZ, R14 ;  /* 0x000000ffff6f7224 */ /* 0x000fc800078e000e */
[----:B--2---:R-:W-:Y:S01]  /*e8f0*/  HMMA.16816.F32 R28, R8, R22, R136 ;  /* 0x00000016081c723c */ /* 0x004fe20000001888 */
[----:B------:R1:W-:Y:S01]  /*e900*/  MUFU.EX2 R139, R5 ;  /* 0x00000005008b7308 */ /* 0x0003e20000000800 */
[----:B------:R-:W-:-:S04]  /*e910*/  IMAD.WIDE.U32 R6, R6, -0x2daee0ad, RZ ;  /* 0xd2511f5306067825 */ /* 0x000fc800078e00ff */
[C---:B----4-:R-:W-:Y:S06]  /*e920*/  HMMA.16816.F32 R40, R8.reuse, R16, R148 ;  /* 0x000000100828723c */ /* 0x050fec0000001894 */
[----:B------:R-:W-:Y:S01]  /*e930*/  HMMA.16816.F32 R36, R8, R18, R144 ;  /* 0x000000120824723c */ /* 0x000fe20000001890 */
[----:B-1----:R-:W-:-:S05]  /*e940*/  FFMA.FTZ R5, R110, UR35, -R4 ;  /* 0x000000236e057c23 */ /* 0x002fca0008010804 */
[----:B------:R-:W-:Y:S01]  /*e950*/  HMMA.16816.F32 R32, R8, R20, R140 ;  /* 0x000000140820723c */ /* 0x000fe2000000188c */
[----:B------:R-:W-:Y:S01]  /*e960*/  IMAD.WIDE.U32 R146, R236, -0x326172a9, RZ ;  /* 0xcd9e8d57ec927825 */ /* 0x000fe200078e00ff */
[----:B------:R1:W-:Y:S03]  /*e970*/  MUFU.EX2 R148, R5 ;  /* 0x0000000500947308 */ /* 0x0003e60000000800 */
[----:B------:R-:W-:Y:S02]  /*e980*/  IMAD.MOV.U32 R110, RZ, RZ, R15 ;  /* 0x000000ffff6e7224 */ /* 0x000fe400078e000f */
[----:B------:R-:W-:Y:S01]  /*e990*/  LOP3.LUT R11, R6, 0xff, RZ, 0xc0, !PT ;  /* 0x000000ff060b7812 */ /* 0x000fe200078ec0ff */
[----:B------:R-:W-:Y:S01]  /*e9a0*/  FFMA.FTZ R8, R106, UR35, -R4 ;  /* 0x000000236a087c23 */ /* 0x000fe20008010804 */
[----:B------:R-:W-:Y:S01]  /*e9b0*/  SHF.R.U32.HI R10, RZ, 0x10, R6 ;  /* 0x00000010ff0a7819 */ /* 0x000fe20000011606 */
[----:B------:R-:W-:Y:S01]  /*e9c0*/  IMAD.MOV.U32 R106, RZ, RZ, R116 ;  /* 0x000000ffff6a7224 */ /* 0x000fe200078e0074 */
[----:B------:R-:W-:Y:S01]  /*e9d0*/  SHF.R.U32.HI R9, RZ, 0x18, R6 ;  /* 0x00000018ff097819 */ /* 0x000fe20000011606 */
[----:B------:R-:W-:Y:S01]  /*e9e0*/  MUFU.EX2 R100, R8 ;  /* 0x0000000800647308 */ /* 0x000fe20000000800 */
[----:B-1----:R-:W-:Y:S01]  /*e9f0*/  FFMA.FTZ R5, R107, UR35, -R4 ;  /* 0x000000236b057c23 */ /* 0x002fe20008010804 */
[----:B------:R-:W-:-:S06]  /*ea00*/  IMAD.MOV.U32 R107, RZ, RZ, R26 ;  /* 0x000000ffff6b7224 */ /* 0x000fcc00078e001a */
[----:B------:R1:W2:Y:S02]  /*ea10*/  MUFU.EX2 R149, R5 ;  /* 0x0000000500957308 */ /* 0x0002a40000000800 */
[----:B-1----:R-:W-:Y:S02]  /*ea20*/  LOP3.LUT R5, R7, UR23, R44, 0x96, !PT ;  /* 0x0000001707057c12 */ /* 0x002fe4000f8e962c */
[----:B------:R-:W-:Y:S01]  /*ea30*/  LOP3.LUT R7, R6, 0xffff, RZ, 0xc0, !PT ;  /* 0x0000ffff06077812 */ /* 0x000fe200078ec0ff */
[----:B------:R-:W-:Y:S01]  /*ea40*/  FFMA.FTZ R6, R109, UR35, -R3 ;  /* 0x000000236d067c23 */ /* 0x000fe20008010803 */
[----:B------:R-:W-:Y:S01]  /*ea50*/  SHF.R.U32.HI R8, RZ, 0x10, R5 ;  /* 0x00000010ff087819 */ /* 0x000fe20000011605 */
[----:B------:R-:W-:Y:S01]  /*ea60*/  IMAD.MOV.U32 R109, RZ, RZ, R27 ;  /* 0x000000ffff6d7224 */ /* 0x000fe200078e001b */
[----:B------:R-:W-:Y:S01]  /*ea70*/  SHF.R.U32.HI R7, RZ, 0x8, R7 ;  /* 0x00000008ff077819 */ /* 0x000fe20000011607 */
[----:B------:R1:W-:Y:S03]  /*ea80*/  MUFU.EX2 R150, R6 ;  /* 0x0000000600967308 */ /* 0x0003e60000000800 */
[----:B------:R-:W-:-:S02]  /*ea90*/  PRMT R11, R11, 0x5410, R7 ;  /* 0x000054100b0b7816 */ /* 0x000fc40000000007 */
[----:B------:R-:W-:Y:S02]  /*eaa0*/  LOP3.LUT R7, R10, 0xff, RZ, 0xc0, !PT ;  /* 0x000000ff0a077812 */ /* 0x000fe400078ec0ff */
[----:B------:R-:W-:Y:S02]  /*eab0*/  LOP3.LUT R10, R5, 0xff, RZ, 0xc0, !PT ;  /* 0x000000ff050a7812 */ /* 0x000fe400078ec0ff */
[----:B------:R-:W-:Y:S02]  /*eac0*/  PRMT R12, R7, 0x5410, R9 ;  /* 0x00005410070c7816 */ /* 0x000fe40000000009 */
[----:B------:R-:W-:Y:S01]  /*ead0*/  SHF.R.U32.HI R9, RZ, 0x18, R5 ;  /* 0x00000018ff097819 */ /* 0x000fe20000011605 */
[----:B-1----:R-:W-:Y:S01]  /*eae0*/  FFMA.FTZ R6, R108, UR35, -R3 ;  /* 0x000000236c067c23 */ /* 0x002fe20008010803 */
[----:B------:R-:W-:-:S03]  /*eaf0*/  IMAD.MOV.U32 R108, RZ, RZ, R71 ;  /* 0x000000ffff6c7224 */ /* 0x000fc600078e0047 */
[----:B------:R1:W3:Y:S02]  /*eb00*/  MUFU.EX2 R151, R6 ;  /* 0x0000000600977308 */ /* 0x0002e40000000800 */
[----:B-1----:R-:W-:Y:S01]  /*eb10*/  LOP3.LUT R6, R5, 0xffff, RZ, 0xc0, !PT ;  /* 0x0000ffff05067812 */ /* 0x002fe200078ec0ff */
[----:B------:R-:W-:Y:S01]  /*eb20*/  FFMA.FTZ R5, R112, UR35, -R3 ;  /* 0x0000002370057c23 */ /* 0x000fe20008010803 */
[----:B------:R-:W-:Y:S02]  /*eb30*/  IMAD.MOV.U32 R112, RZ, RZ, R70 ;  /* 0x000000ffff707224 */ /* 0x000fe400078e0046 */
[----:B------:R-:W-:Y:S02]  /*eb40*/  SHF.R.U32.HI R7, RZ, 0x8, R6 ;  /* 0x00000008ff077819 */ /* 0x000fe40000011606 */
[----:B------:R1:W-:Y:S01]  /*eb50*/  MUFU.EX2 R136, R5 ;  /* 0x0000000500887308 */ /* 0x0003e20000000800 */
[----:B------:R-:W-:Y:S02]  /*eb60*/  LOP3.LUT R6, R8, 0xff, RZ, 0xc0, !PT ;  /* 0x000000ff08067812 */ /* 0x000fe400078ec0ff */
[----:B------:R-:W-:-:S02]  /*eb70*/  PRMT R8, R10, 0x5410, R7 ;  /* 0x000054100a087816 */ /* 0x000fc40000000007 */
[----:B------:R-:W-:Y:S01]  /*eb80*/  PRMT R7, R6, 0x5410, R9 ;  /* 0x0000541006077816 */ /* 0x000fe20000000009 */
[----:B------:R-:W-:-:S04]  /*eb90*/  FFMA.FTZ R6, R113, UR35, -R3 ;  /* 0x0000002371067c23 */ /* 0x000fc80008010803 */
[----:B------:R2:W4:Y:S01]  /*eba0*/  MUFU.EX2 R138, R6 ;  /* 0x00000006008a7308 */ /* 0x0005220000000800 */
[----:B-1----:R-:W-:Y:S02]  /*ebb0*/  HSET2.LE.AND R5, R11, R216, PT ;  /* 0x000000d80b057233 */ /* 0x002fe40003803000 */
        /* <DEDUP_REMOVED lines=11> */
[----:B------:R-:W-:Y:S01]  /*ec70*/  IMAD.U32 R5, RZ, RZ, UR10 ;  /* 0x0000000aff057e24 */ /* 0x000fe2000f8e00ff */
[----:B------:R-:W-:Y:S02]  /*ec80*/  UIADD3 UR10, UR4, 0x2, URZ ;  /* 0x00000002040a7890 */ /* 0x000fe4000fffe03f */
[----:B------:R-:W-:Y:S02]  /*ec90*/  UIADD3 UR4, UR4, 0x3, URZ ;  /* 0x0000000304047890 */ /* 0x000fe4000fffe03f */
[----:B------:R-:W-:Y:S01]  /*eca0*/  LOP3.LUT R5, R77, UR33, R5, 0x96, !PT ;  /* 0x000000214d057c12 */ /* 0x000fe2000f8e9605 */
[----:B------:R-:W-:Y:S04]  /*ecb0*/  HMMA.16816.F32 R64, R8, R16, R164 ;  /* 0x000000100840723c */ /* 0x000fe800000018a4 */
[----:B------:R-:W-:-:S02]  /*ecc0*/  IMAD.WIDE.U32 R12, R5, -0x326172a9, RZ ;  /* 0xcd9e8d57050c7825 */ /* 0x000fc400078e00ff */
[C---:B------:R-:W-:Y:S02]  /*ecd0*/  HMMA.16816.F32 R60, R8.reuse, R18, R160 ;  /* 0x00000012083c723c */ /* 0x040fe400000018a0 */
[----:B------:R-:W-:Y:S01]  /*ece0*/  IMAD.MOV.U32 R164, RZ, RZ, R111 ;  /* 0x000000ffffa47224 */ /* 0x000fe200078e006f */
[----:B------:R-:W-:Y:S01]  /*ecf0*/  LOP3.LUT R6, R13, UR21, R146, 0x96, !PT ;  /* 0x000000150d067c12 */ /* 0x000fe2000f8e9692 */
[----:B------:R-:W-:Y:S01]  /*ed00*/  VIADD R146, R236, 0x4 ;  /* 0x00000004ec927836 */ /* 0x000fe20000000000 */
[----:B------:R-:W-:Y:S01]  /*ed10*/  LOP3.LUT R5, R69, UR19, R12, 0x96, !PT ;  /* 0x0000001345057c12 */ /* 0x000fe2000f8e960c */
[----:B------:R-:W-:Y:S02]  /*ed20*/  HMMA.16816.F32 R56, R8, R20, R156 ;  /* 0x000000140838723c */ /* 0x000fe4000000189c */
[----:B------:R-:W-:-:S04]  /*ed30*/  IMAD.WIDE.U32 R6, R6, -0x2daee0ad, RZ ;  /* 0xd2511f5306067825 */ /* 0x000fc800078e00ff */
[----:B------:R-:W-:Y:S01]  /*ed40*/  HMMA.16816.F32 R52, R8, R22, R152 ;  /* 0x000000160834723c */ /* 0x000fe20000001898 */
[----:B------:R-:W-:Y:S01]  /*ed50*/  LOP3.LUT R7, R7, UR18, R80, 0x96, !PT ;  /* 0x0000001207077c12 */ /* 0x000fe2000f8e9650 */
[----:B------:R-:W-:Y:S01]  /*ed60*/  IMAD.WIDE.U32 R146, R146, -0x326172a9, RZ ;  /* 0xcd9e8d5792927825 */ /* 0x000fe200078e00ff */
[----:B------:R-:W1:Y:S04]  /*ed70*/  LDSM.16.MT88.4 R20, [R184+0x4800] ;  /* 0x00480000b814783b */ /* 0x000e680000004200 */
[----:B------:R-:W-:-:S05]  /*ed80*/  IMAD.WIDE.U32 R8, R5, -0x2daee0ad, RZ ;  /* 0xd2511f5305087825 */ /* 0x000fca00078e00ff */
[----:B------:R-:W-:Y:S01]  /*ed90*/  LOP3.LUT R5, R9, UR16, R6, 0x96, !PT ;  /* 0x0000001009057c12 */ /* 0x000fe2000f8e9606 */
[----:B------:R-:W-:Y:S01]  /*eda0*/  IMAD.WIDE.U32 R6, R7, -0x326172a9, RZ ;  /* 0xcd9e8d5707067825 */ /* 0x000fe200078e00ff */
[----:B------:R-:W-:-:S03]  /*edb0*/  LOP3.LUT R9, R13, UR21, R146, 0x96, !PT ;  /* 0x000000150d097c12 */ /* 0x000fc6000f8e9692 */
        /* <DEDUP_REMOVED lines=17> */
[----:B------:R-:W-:-:S04]  /*eed0*/  IMAD.WIDE.U32 R6, R10, -0x326172a9, RZ ;  /* 0xcd9e8d570a067825 */ /* 0x000fc800078e00ff */
[----:B------:R-:W-:Y:S01]  /*eee0*/  FFMA.FTZ R10, R121, UR35, -R4 ;  /* 0x00000023790a7c23 */ /* 0x000fe20008010804 */
[----:B------:R-:W-:Y:S01]  /*eef0*/  IMAD.WIDE.U32 R8, R5, -0x2daee0ad, RZ ;  /* 0xd2511f5305087825 */ /* 0x000fe200078e00ff */
[C---:B------:R-:W-:Y:S02]  /*ef00*/  LOP3.LUT R5, R6.reuse, 0xffff, RZ, 0xc0, !PT ;  /* 0x0000ffff06057812 */ /* 0x040fe400078ec0ff */
[----:B------:R2:W-:Y:S01]  /*ef10*/  MUFU.EX2 R145, R10 ;  /* 0x0000000a00917308 */ /* 0x0005e20000000800 */
[----:B------:R-:W-:Y:S01]  /*ef20*/  IMAD.WIDE.U32 R48, R11, -0x2daee0ad, RZ ;  /* 0xd2511f530b307825 */ /* 0x000fe200078e00ff */
[----:B------:R-:W-:Y:S02]  /*ef30*/  LOP3.LUT R14, R9, UR14, R14, 0x96, !PT ;  /* 0x0000000e090e7c12 */ /* 0x000fe4000f8e960e */
[----:B------:R-:W-:Y:S02]  /*ef40*/  SHF.R.U32.HI R9, RZ, 0x8, R5 ;  /* 0x00000008ff097819 */ /* 0x000fe40000011605 */
[----:B------:R-:W-:Y:S01]  /*ef50*/  LOP3.LUT R5, R6, 0xff, RZ, 0xc0, !PT ;  /* 0x000000ff06057812 */ /* 0x000fe200078ec0ff */
[----:B------:R-:W-:-:S03]  /*ef60*/  IMAD.WIDE.U32 R24, R14, -0x326172a9, RZ ;  /* 0xcd9e8d570e187825 */ /* 0x000fc600078e00ff */
[----:B------:R-:W-:Y:S02]  /*ef70*/  PRMT R17, R5, 0x5410, R9 ;  /* 0x0000541005117816 */ /* 0x000fe40000000009 */
[--C-:B------:R-:W-:Y:S02]  /*ef80*/  SHF.R.U32.HI R5, RZ, 0x10, R6.reuse ;  /* 0x00000010ff057819 */ /* 0x100fe40000011606 */
[----:B------:R-:W-:Y:S02]  /*ef90*/  SHF.R.U32.HI R6, RZ, 0x18, R6 ;  /* 0x00000018ff067819 */ /* 0x000fe40000011606 */
[----:B--2---:R-:W-:Y:S01]  /*efa0*/  LOP3.LUT R10, R49, UR12, R8, 0x96, !PT ;  /* 0x0000000c310a7c12 */ /* 0x004fe2000f8e9608 */
[----:B------:R-:W-:Y:S01]  /*efb0*/  FFMA.FTZ R8, R120, UR35, -R4 ;  /* 0x0000002378087c23 */ /* 0x000fe20008010804 */
[----:B------:R-:W-:Y:S01]  /*efc0*/  LOP3.LUT R5, R5, 0xff, RZ, 0xc0, !PT ;  /* 0x000000ff05057812 */ /* 0x000fe200078ec0ff */
[----:B------:R-:W-:Y:S02]  /*efd0*/  IMAD.MOV.U32 R49, RZ, RZ, R93 ;  /* 0x000000ffff317224 */ /* 0x000fe400078e005d */
[----:B------:R2:W3:Y:S01]  /*efe0*/  MUFU.EX2 R147, R8 ;  /* 0x0000000800937308 */ /* 0x0004e20000000800 */
[----:B------:R-:W-:Y:S01]  /*eff0*/  PRMT R15, R5, 0x5410, R6 ;  /* 0x00005410050f7816 */ /* 0x000fe20000000006 */
[----:B------:R-:W-:Y:S01]  /*f000*/  FFMA.FTZ R5, R114, UR35, -R4 ;  /* 0x0000002372057c23 */ /* 0x000fe20008010804 */
[----:B------:R-:W-:Y:S01]  /*f010*/  LOP3.LUT R6, R7, UR22, R26, 0x96, !PT ;  /* 0x0000001607067c12 */ /* 0x000fe2000f8e961a */
[----:B------:R-:W-:Y:S01]  /*f020*/  FFMA.FTZ R7, R122, UR35, -R3 ;  /* 0x000000237a077c23 */ /* 0x000fe20008010803 */
[----:B------:R-:W-:-:S03]  /*f030*/  FFMA.FTZ R49, R49, R79, R87 ;  /* 0x0000004f31317223 */ /* 0x000fc60000010057 */
[----:B------:R4:W-:Y:S08]  /*f040*/  MUFU.EX2 R165, R5 ;  /* 0x0000000500a57308 */ /* 0x0009f00000000800 */
[----:B------:R1:W-:Y:S01]  /*f050*/  MUFU.EX2 R137, R7 ;  /* 0x0000000700897308 */ /* 0x0003e20000000800 */
[----:B--2---:R-:W-:-:S07]  /*f060*/  FFMA.FTZ R8, R115, UR35, -R4 ;  /* 0x0000002373087c23 */ /* 0x004fce0008010804 */
[----:B------:R2:W-:Y:S01]  /*f070*/  MUFU.EX2 R146, R8 ;  /* 0x0000000800927308 */ /* 0x0005e20000000800 */
[----:B----4-:R-:W-:Y:S01]  /*f080*/  LOP3.LUT R5, R6, 0xffff, RZ, 0xc0, !PT ;  /* 0x0000ffff06057812 */ /* 0x010fe200078ec0ff */
[----:B-1----:R-:W-:-:S06]  /*f090*/  FFMA.FTZ R7, R123, UR35, -R3 ;  /* 0x000000237b077c23 */ /* 0x002fcc0008010803 */
[----:B------:R1:W4:Y:S01]  /*f0a0*/  MUFU.EX2 R144, R7 ;  /* 0x0000000700907308 */ /* 0x0003220000000800 */
[----:B--2---:R-:W-:-:S03]  /*f0b0*/  IMAD.WIDE.U32 R8, R10, -0x326172a9, RZ ;  /* 0xcd9e8d570a087825 */ /* 0x004fc600078e00ff */
[C---:B------:R-:W-:Y:S02]  /*f0c0*/  LOP3.LUT R10, R8.reuse, 0xffff, RZ, 0xc0, !PT ;  /* 0x0000ffff080a7812 */ /* 0x040fe400078ec0ff */
[----:B------:R-:W-:Y:S02]  /*f0d0*/  LOP3.LUT R11, R8, 0xff, RZ, 0xc0, !PT ;  /* 0x000000ff080b7812 */ /* 0x000fe400078ec0ff */
[----:B------:R-:W-:Y:S02]  /*f0e0*/  SHF.R.U32.HI R12, RZ, 0x8, R10 ;  /* 0x00000008ff0c7819 */ /* 0x000fe4000001160a */
[----:B------:R-:W-:Y:S02]  /*f0f0*/  SHF.R.U32.HI R10, RZ, 0x8, R5 ;  /* 0x00000008ff0a7819 */ /* 0x000fe40000011605 */
[----:B------:R-:W-:Y:S01]  /*f100*/  LOP3.LUT R5, R6, 0xff, RZ, 0xc0, !PT ;  /* 0x000000ff06057812 */ /* 0x000fe200078ec0ff */
[----:B-1----:R-:W-:Y:S01]  /*f110*/  FFMA.FTZ R7, R118, UR35, -R3 ;  /* 0x0000002376077c23 */ /* 0x002fe20008010803 */
[----:B------:R-:W-:Y:S01]  /*f120*/  PRMT R16, R11, 0x5410, R12 ;  /* 0x000054100b107816 */ /* 0x000fe2000000000c */
[----:B------:R-:W-:Y:S01]  /*f130*/  IMAD.MOV.U32 R118, RZ, RZ, R98 ;  /* 0x000000ffff767224 */ /* 0x000fe200078e0062 */
[----:B------:R-:W-:Y:S01]  /*f140*/  PRMT R12, R5, 0x5410, R10 ;  /* 0x00005410050c7816 */ /* 0x000fe2000000000a */
[----:B------:R1:W-:Y:S01]  /*f150*/  MUFU.EX2 R155, R7 ;  /* 0x00000007009b7308 */ /* 0x0003e20000000800 */
[----:B------:R-:W-:-:S02]  /*f160*/  SHF.R.U32.HI R5, RZ, 0x10, R6 ;  /* 0x00000010ff057819 */ /* 0x000fc40000011606 */
[----:B------:R-:W-:Y:S02]  /*f170*/  SHF.R.U32.HI R11, RZ, 0x10, R8 ;  /* 0x00000010ff0b7819 */ /* 0x000fe40000011608 */
[----:B------:R-:W-:Y:S02]  /*f180*/  SHF.R.U32.HI R10, RZ, 0x18, R6 ;  /* 0x00000018ff0a7819 */ /* 0x000fe40000011606 */
[----:B------:R-:W-:Y:S02]  /*f190*/  LOP3.LUT R6, R5, 0xff, RZ, 0xc0, !PT ;  /* 0x000000ff05067812 */ /* 0x000fe400078ec0ff */
[----:B------:R-:W-:Y:S02]  /*f1a0*/  LOP3.LUT R11, R11, 0xff, RZ, 0xc0, !PT ;  /* 0x000000ff0b0b7812 */ /* 0x000fe400078ec0ff */
[----:B------:R-:W-:Y:S01]  /*f1b0*/  SHF.R.U32.HI R5, RZ, 0x18, R8 ;  /* 0x00000018ff057819 */ /* 0x000fe20000011608 */
[----:B------:R-:W-:Y:S01]  /*f1c0*/  FFMA.FTZ R8, R126, UR35, -R2 ;  /* 0x000000237e087c23 */ /* 0x000fe20008010802 */
[----:B------:R-:W-:-:S02]  /*f1d0*/  PRMT R10, R6, 0x5410, R10 ;  /* 0x00005410060a7816 */ /* 0x000fc4000000000a */
[----:B------:R-:W-:Y:S01]  /*f1e0*/  PRMT R11, R11, 0x5410, R5 ;  /* 0x000054100b0b7816 */ /* 0x000fe20000000005 */
[----:B------:R-:W-:Y:S01]  /*f1f0*/  MUFU.EX2 R143, R8 ;  /* 0x00000008008f7308 */ /* 0x000fe20000000800 */
[----:B-1----:R-:W-:Y:S01]  /*f200*/  FFMA.FTZ R7, R119, UR35, -R3 ;  /* 0x0000002377077c23 */ /* 0x002fe20008010803 */
[----:B------:R-:W-:Y:S01]  /*f210*/  LOP3.LUT R5, R9, UR22, R24, 0x96, !PT ;  /* 0x0000001609057c12 */ /* 0x000fe2000f8e9618 */
[----:B------:R-:W-:Y:S02]  /*f220*/  IMAD.MOV.U32 R24, RZ, RZ, R107 ;  /* 0x000000ffff187224 */ /* 0x000fe400078e006b */
[----:B------:R-:W-:Y:S01]  /*f230*/  IMAD.MOV.U32 R119, RZ, RZ, R100 ;  /* 0x000000ffff777224 */ /* 0x000fe200078e0064 */
[----:B------:R-:W-:Y:S02]  /*f240*/  LOP3.LUT R6, R5, 0xffff, RZ, 0xc0, !PT ;  /* 0x0000ffff05067812 */ /* 0x000fe400078ec0ff */
[----:B------:R1:W2:Y:S02]  /*f250*/  MUFU.EX2 R166, R7 ;  /* 0x0000000700a67308 */ /* 0x0002a40000000800 */
[----:B-1----:R-:W-:Y:S01]  /*f260*/  FFMA.FTZ R7, R129, UR35, -R2 ;  /* 0x0000002381077c23 */ /* 0x002fe20008010802 */
[----:B------:R-:W-:-:S05]  /*f270*/  IMAD.MOV.U32 R129, RZ, RZ, R94 ;  /* 0x000000ffff817224 */ /* 0x000fca00078e005e */
[----:B------:R1:W-:Y:S02]  /*f280*/  MUFU.EX2 R142, R7 ;  /* 0x00000007008e7308 */ /* 0x0003e40000000800 */
[----:B-1----:R-:W-:Y:S02]  /*f290*/  SHF.R.U32.HI R7, RZ, 0x8, R6 ;  /* 0x00000008ff077819 */ /* 0x002fe40000011606 */
[----:B------:R-:W-:-:S04]  /*f2a0*/  LOP3.LUT R6, R5, 0xff, RZ, 0xc0, !PT ;  /* 0x000000ff05067812 */ /* 0x000fc800078ec0ff */
[----:B------:R-:W-:Y:S01]  /*f2b0*/  PRMT R8, R6, 0x5410, R7 ;  /* 0x0000541006087816 */ /* 0x000fe20000000007 */
[--C-:B------:R-:W-:Y:S01]  /*f2c0*/  FFMA.FTZ R6, R125, UR35, -R2.reuse ;  /* 0x000000237d067c23 */ /* 0x100fe20008010802 */
[----:B------:R-:W-:Y:S01]  /*f2d0*/  SHF.R.U32.HI R7, RZ, 0x10, R5 ;  /* 0x00000010ff077819 */ /* 0x000fe20000011605 */
[----:B------:R-:W-:Y:S02]  /*f2e0*/  IMAD.MOV.U32 R125, RZ, RZ, R101 ;  /* 0x000000ffff7d7224 */ /* 0x000fe400078e0065 */
[----:B------:R1:W-:Y:S02]  /*f2f0*/  MUFU.EX2 R116, R6 ;  /* 0x0000000600747308 */ /* 0x0003e40000000800 */
[----:B-1----:R-:W-:Y:S02]  /*f300*/  SHF.R.U32.HI R6, RZ, 0x18, R5 ;  /* 0x00000018ff067819 */ /* 0x002fe40000011605 */
[----:B------:R-:W-:Y:S01]  /*f310*/  LOP3.LUT R5, R7, 0xff, RZ, 0xc0, !PT ;  /* 0x000000ff07057812 */ /* 0x000fe200078ec0ff */
[----:B------:R-:W-:Y:S01]  /*f320*/  FFMA.FTZ R7, R124, UR35, -R2 ;  /* 0x000000237c077c23 */ /* 0x000fe20008010802 */
[----:B------:R-:W-:-:S02]  /*f330*/  IMAD.MOV.U32 R124, RZ, RZ, R104 ;  /* 0x000000ffff7c7224 */ /* 0x000fc400078e0068 */
[----:B------:R-:W-:Y:S01]  /*f340*/  PRMT R9, R5, 0x5410, R6 ;  /* 0x0000541005097816 */ /* 0x000fe20000000006 */
[----:B------:R1:W2:Y:S01]  /*f350*/  MUFU.EX2 R122, R7 ;  /* 0x00000007007a7308 */ /* 0x0002a20000000800 */
[----:B------:R-:W-:Y:S02]  /*f360*/  HSET2.LE.AND R5, R12, R216, PT ;  /* 0x000000d80c057233 */ /* 0x000fe40003803000 */
[----:B---3--:R-:W-:-:S04]  /*f370*/  F2FP.F16.F32.PACK_AB R6, R147, R145 ;  /* 0x000000919306723e */ /* 0x008fc800000000ff */
        /* <DEDUP_REMOVED lines=8> */
[----:B------:R1:W-:Y:S03]  /*f400*/  MUFU.EX2 R154, R7 ;  /* 0x00000007009a7308 */ /* 0x0003e60000000800 */
[----:B------:R-:W-:Y:S02]  /*f410*/  LOP3.LUT R14, R5, R6, RZ, 0xc0, !PT ;  /* 0x00000006050e7212 */ /* 0x000fe400078ec0ff */
[----:B------:R-:W-:-:S02]  /*f420*/  HSET2.LE.AND R5, R15, R216, PT ;  /* 0x000000d80f057233 */ /* 0x000fc40003803000 */
[----:B--2---:R-:W-:-:S04]  /*f430*/  F2FP.F16.F32.PACK_AB R6, R166, R155 ;  /* 0x0000009ba606723e */ /* 0x004fc800000000ff */
[----:B------:R-:W-:Y:S02]  /*f440*/  LOP3.LUT R15, R5, R6, RZ, 0xc0, !PT ;  /* 0x00000006050f7212 */ /* 0x000fe400078ec0ff */
[--C-:B------:R-:W-:Y:S02]  /*f450*/  HSET2.LE.AND R5, R16, R216.reuse, PT ;  /* 0x000000d810057233 */ /* 0x100fe40003803000 */
[----:B------:R-:W2:Y:S01]  /*f460*/  LDSM.16.MT88.4 R16, [R185+0x4800] ;  /* 0x00480000b910783b */ /* 0x000ea20000004200 */
[----:B------:R-:W-:Y:S01]  /*f470*/  F2FP.F16.F32.PACK_AB R6, R122, R116 ;  /* 0x000000747a06723e */ /* 0x000fe200000000ff */
[----:B-1----:R-:W-:Y:S01]  /*f480*/  FFMA.FTZ R7, R127, UR35, -R0 ;  /* 0x000000237f077c23 */ /* 0x002fe20008010800 */
[----:B------:R-:W-:Y:S01]  /*f490*/  HMMA.16816.F32 R64, R12, R20, R64 ;  /* 0x000000140c40723c */ /* 0x000fe20000001840 */
[----:B------:R-:W-:Y:S01]  /*f4a0*/  IMAD.MOV.U32 R127, RZ, RZ, R99 ;  /* 0x000000ffff7f7224 */ /* 0x000fe200078e0063 */
[----:B------:R-:W-:Y:S01]  /*f4b0*/  LOP3.LUT R10, R5, R6, RZ, 0xc0, !PT ;  /* 0x00000006050a7212 */ /* 0x000fe200078ec0ff */
[----:B------:R1:W3:Y:S01]  /*f4c0*/  MUFU.EX2 R123, R7 ;  /* 0x00000007007b7308 */ /* 0x0002e20000000800 */
[----:B------:R-:W-:-:S02]  /*f4d0*/  HSET2.LE.AND R5, R11, R216, PT ;  /* 0x000000d80b057233 */ /* 0x000fc40003803000 */
[----:B------:R-:W-:Y:S01]  /*f4e0*/  HMMA.16816.F32 R60, R12, R22, R60 ;  /* 0x000000160c3c723c */ /* 0x000fe2000000183c */
[----:B-1----:R-:W-:Y:S01]  /*f4f0*/  FFMA.FTZ R7, R130, UR35, -R0 ;  /* 0x0000002382077c23 */ /* 0x002fe20008010800 */
[----:B---3--:R-:W-:Y:S01]  /*f500*/  F2FP.F16.F32.PACK_AB R6, R123, R154 ;  /* 0x0000009a7b06723e */ /* 0x008fe200000000ff */
[----:B------:R-:W-:Y:S02]  /*f510*/  IMAD.MOV.U32 R130, RZ, RZ, R103 ;  /* 0x000000ffff827224 */ /* 0x000fe400078e0067 */
[----:B------:R1:W-:Y:S01]  /*f520*/  MUFU.EX2 R141, R7 ;  /* 0x00000007008d7308 */ /* 0x0003e20000000800 */
[----:B------:R-:W-:Y:S02]  /*f530*/  LOP3.LUT R11, R5, R6, RZ, 0xc0, !PT ;  /* 0x00000006050b7212 */ /* 0x000fe400078ec0ff */
[----:B------:R-:W-:Y:S02]  /*f540*/  HSET2.LE.AND R5, R8, R216, PT ;  /* 0x000000d808057233 */ /* 0x000fe40003803000 */
[----:B------:R-:W-:-:S04]  /*f550*/  F2FP.F16.F32.PACK_AB R6, R143, R142 ;  /* 0x0000008e8f06723e */ /* 0x000fc800000000ff */
[----:B------:R-:W-:Y:S02]  /*f560*/  LOP3.LUT R8, R5, R6, RZ, 0xc0, !PT ;  /* 0x0000000605087212 */ /* 0x000fe400078ec0ff */
[----:B------:R-:W-:Y:S01]  /*f570*/  HSET2.LE.AND R5, R9, R216, PT ;  /* 0x000000d809057233 */ /* 0x000fe20003803000 */
[----:B--2---:R-:W-:Y:S01]  /*f580*/  HMMA.16816.F32 R56, R12, R16, R56 ;  /* 0x000000100c38723c */ /* 0x004fe20000001838 */
[----:B-1----:R-:W-:-:S05]  /*f590*/  FFMA.FTZ R7, R133, UR35, -R0 ;  /* 0x0000002385077c23 */ /* 0x002fca0008010800 */
[----:B------:R-:W-:Y:S01]  /*f5a0*/  HMMA.16816.F32 R52, R12, R18, R52 ;  /* 0x000000120c34723c */ /* 0x000fe20000001834 */
[----:B------:R-:W1:Y:S02]  /*f5b0*/  MUFU.EX2 R140, R7 ;  /* 0x00000007008c7308 */ /* 0x000e640000000800 */
[----:B-1----:R-:W-:-:S04]  /*f5c0*/  F2FP.F16.F32.PACK_AB R6, R140, R141 ;  /* 0x0000008d8c06723e */ /* 0x002fc800000000ff */
[----:B------:R-:W-:Y:S01]  /*f5d0*/  LOP3.LUT R9, R5, R6, RZ, 0xc0, !PT ;  /* 0x0000000605097212 */ /* 0x000fe200078ec0ff */
[----:B------:R-:W-:Y:S01]  /*f5e0*/  FFMA.FTZ R5, R134, UR35, -R2 ;  /* 0x0000002386057c23 */ /* 0x000fe20008010802 */
[----:B------:R-:W-:Y:S01]  /*f5f0*/  LOP3.LUT R6, R25, UR13, R70, 0x96, !PT ;  /* 0x0000000d19067c12 */ /* 0x000fe2000f8e9646 */
[----:B------:R-:W-:Y:S02]  /*f600*/  IMAD.MOV.U32 R25, RZ, RZ, R110 ;  /* 0x000000ffff197224 */ /* 0x000fe400078e006e */
[----:B------:R1:W-:Y:S02]  /*f610*/  MUFU.EX2 R71, R5 ;  /* 0x0000000500477308 */ /* 0x0003e40000000800 */
[----:B------:R-:W-:Y:S01]  /*f620*/  IMAD.WIDE.U32 R6, R6, -0x2daee0ad, RZ ;  /* 0xd2511f5306067825 */ /* 0x000fe200078e00ff */
        /* <DEDUP_REMOVED lines=8> */
[----:B------:R-:W-:Y:S01]  /*f6b0*/  LOP3.LUT R11, R6, 0xff, RZ, 0xc0, !PT ;  /* 0x000000ff060b7812 */ /* 0x000fe200078ec0ff */
[----:B------:R-:W-:Y:S01]  /*f6c0*/  FFMA.FTZ R8, R74, UR35, -R2 ;  /* 0x000000234a087c23 */ /* 0x000fe20008010802 */
[----:B------:R-:W-:-:S02]  /*f6d0*/  SHF.R.U32.HI R10, RZ, 0x10, R6 ;  /* 0x00000010ff0a7819 */ /* 0x000fc40000011606 */
[----:B------:R-:W-:Y:S01]  /*f6e0*/  SHF.R.U32.HI R9, RZ, 0x18, R6 ;  /* 0x00000018ff097819 */ /* 0x000fe20000011606 */
[----:B------:R3:W-:Y:S01]  /*f6f0*/  MUFU.EX2 R157, R8 ;  /* 0x00000008009d7308 */ /* 0x0007e20000000800 */
[----:B-1----:R-:W-:Y:S01]  /*f700*/  LOP3.LUT R5, R7, UR23, R48, 0x96, !PT ;  /* 0x0000001707057c12 */ /* 0x002fe2000f8e9630 */
[----:B------:R-:W-:Y:S01]  /*f710*/  IMAD.MOV.U32 R48, RZ, RZ, R96 ;  /* 0x000000ffff307224 */ /* 0x000fe200078e0060 */
[----:B------:R-:W-:Y:S01]  /*f720*/  LOP3.LUT R7, R6, 0xffff, RZ, 0xc0, !PT ;  /* 0x0000ffff06077812 */ /* 0x000fe200078ec0ff */
[----:B------:R-:W-:Y:S02]  /*f730*/  FFMA.FTZ R6, R72, UR35, -R2 ;  /* 0x0000002348067c23 */ /* 0x000fe40008010802 */
[----:B------:R-:W-:Y:S01]  /*f740*/  FFMA.FTZ R48, R48, R82, R83 ;  /* 0x0000005230307223 */ /* 0x000fe20000010053 */
[----:B------:R-:W-:Y:S01]  /*f750*/  SHF.R.U32.HI R7, RZ, 0x8, R7 ;  /* 0x00000008ff077819 */ /* 0x000fe20000011607 */
[----:B------:R1:W4:Y:S01]  /*f760*/  MUFU.EX2 R105, R6 ;  /* 0x0000000600697308 */ /* 0x0003220000000800 */
[----:B------:R-:W-:-:S02]  /*f770*/  IMAD.MOV.U32 R83, RZ, RZ, R164 ;  /* 0x000000ffff537224 */ /* 0x000fc400078e00a4 */
[----:B------:R-:W-:Y:S02]  /*f780*/  PRMT R13, R11, 0x5410, R7 ;  /* 0x000054100b0d7816 */ /* 0x000fe40000000007 */
[----:B------:R-:W-:Y:S02]  /*f790*/  LOP3.LUT R7, R10, 0xff, RZ, 0xc0, !PT ;  /* 0x000000ff0a077812 */ /* 0x000fe400078ec0ff */
[----:B---3--:R-:W-:Y:S02]  /*f7a0*/  SHF.R.U32.HI R8, RZ, 0x18, R5 ;  /* 0x00000018ff087819 */ /* 0x008fe40000011605 */
[----:B------:R-:W-:Y:S02]  /*f7b0*/  PRMT R11, R7, 0x5410, R9 ;  /* 0x00005410070b7816 */ /* 0x000fe40000000009 */
[C---:B------:R-:W-:Y:S02]  /*f7c0*/  LOP3.LUT R7, R5.reuse, 0xffff, RZ, 0xc0, !PT ;  /* 0x0000ffff05077812 */ /* 0x040fe400078ec0ff */
[----:B------:R-:W-:-:S02]  /*f7d0*/  LOP3.LUT R9, R5, 0xff, RZ, 0xc0, !PT ;  /* 0x000000ff05097812 */ /* 0x000fc400078ec0ff */
[----:B------:R-:W-:Y:S01]  /*f7e0*/  SHF.R.U32.HI R7, RZ, 0x8, R7 ;  /* 0x00000008ff077819 */ /* 0x000fe20000011607 */
[--C-:B-1----:R-:W-:Y:S01]  /*f7f0*/  FFMA.FTZ R6, R168, UR35, -R0.reuse ;  /* 0x00000023a8067c23 */ /* 0x102fe20008010800 */
[----:B----4-:R-:W-:Y:S02]  /*f800*/  IMAD.MOV.U32 R26, RZ, RZ, R105 ;  /* 0x000000ffff1a7224 */ /* 0x010fe400078e0069 */
[----:B------:R-:W-:Y:S01]  /*f810*/  PRMT R12, R9, 0x5410, R7 ;  /* 0x00005410090c7816 */ /* 0x000fe20000000007 */
[----:B------:R-:W-:Y:S01]  /*f820*/  FFMA.FTZ R7, R170, UR35, -R0 ;  /* 0x00000023aa077c23 */ /* 0x000fe20008010800 */
[----:B------:R1:W-:Y:S01]  /*f830*/  MUFU.EX2 R134, R6 ;  /* 0x0000000600867308 */ /* 0x0003e20000000800 */
[----:B------:R-:W-:Y:S02]  /*f840*/  IMAD.MOV.U32 R170, RZ, RZ, R106 ;  /* 0x000000ffffaa7224 */ /* 0x000fe400078e006a */
[----:B------:R-:W-:-:S05]  /*f850*/  IMAD.MOV.U32 R168, RZ, RZ, R102 ;  /* 0x000000ffffa87224 */ /* 0x000fca00078e0066 */
[----:B------:R-:W-:Y:S01]  /*f860*/  MUFU.EX2 R160, R7 ;  /* 0x0000000700a07308 */ /* 0x000fe20000000800 */
[----:B-1----:R-:W-:-:S04]  /*f870*/  SHF.R.U32.HI R6, RZ, 0x10, R5 ;  /* 0x00000010ff067819 */ /* 0x002fc80000011605 */
[----:B------:R-:W-:Y:S01]  /*f880*/  LOP3.LUT R5, R6, 0xff, RZ, 0xc0, !PT ;  /* 0x000000ff06057812 */ /* 0x000fe200078ec0ff */
[----:B------:R-:W-:-:S03]  /*f890*/  FFMA.FTZ R6, R169, UR35, -R0 ;  /* 0x00000023a9067c23 */ /* 0x000fc60008010800 */
[----:B------:R-:W-:Y:S01]  /*f8a0*/  PRMT R9, R5, 0x5410, R8 ;  /* 0x0000541005097816 */ /* 0x000fe20000000008 */
[----:B------:R1:W-:Y:S01]  /*f8b0*/  MUFU.EX2 R156, R6 ;  /* 0x00000006009c7308 */ /* 0x0003e20000000800 */
[----:B------:R-:W-:Y:S01]  /*f8c0*/  HSET2.LE.AND R5, R13, R216, PT ;  /* 0x000000d80d057233 */ /* 0x000fe20003803000 */
[----:B-1----:R-:W-:-:S06]  /*f8d0*/  FFMA.FTZ R6, R75, UR35, -R0 ;  /* 0x000000234b067c23 */ /* 0x002fcc0008010800 */
[----:B------:R1:W3:Y:S02]  /*f8e0*/  MUFU.EX2 R113, R6 ;  /* 0x0000000600717308 */ /* 0x0002e40000000800 */
[----:B-1----:R-:W-:-:S04]  /*f8f0*/  F2FP.F16.F32.PACK_AB R6, R105, R157 ;  /* 0x0000009d6906723e */ /* 0x002fc800000000ff */
        /* <DEDUP_REMOVED lines=12> */
[----:B------:R-:W-:Y:S02]  /*f9c0*/  IMAD.MOV.U32 R183, RZ, RZ, R108 ;  /* 0x000000ffffb77224 */ /* 0x000fe400078e006c */
[----:B------:R1:W-:Y:S01]  /*f9d0*/  MUFU.EX2 R121, R5 ;  /* 0x0000000500797308 */ /* 0x0003e20000000800 */
[----:B------:R-:W-:Y:S01]  /*f9e0*/  IMAD.MOV.U32 R27, RZ, RZ, R109 ;  /* 0x000000ffff1b7224 */ /* 0x000fe200078e006d */
[----:B--2---:R-:W-:Y:S01]  /*f9f0*/  HMMA.16816.F32 R72, R8, R16, R40 ;  /* 0x000000100848723c */ /* 0x004fe20000001828 */
[----:B------:R-:W-:-:S05]  /*fa00*/  IMAD.WIDE.U32 R6, R6, -0x2daee0ad, RZ ;  /* 0xd2511f5306067825 */ /* 0x000fca00078e00ff */
[C---:B------:R-:W-:Y:S06]  /*fa10*/  HMMA.16816.F32 R40, R8.reuse, R18, R36 ;  /* 0x000000120828723c */ /* 0x040fec0000001824 */
[----:B------:R-:W-:Y:S01]  /*fa20*/  HMMA.16816.F32 R32, R8, R20, R32 ;  /* 0x000000140820723c */ /* 0x000fe20000001820 */
[----:B------:R-:W-:-:S04]  /*fa30*/  IMAD.WIDE.U32 R38, R236, -0x326172a9, RZ ;  /* 0xcd9e8d57ec267825 */ /* 0x000fc800078e00ff */
[----:B-1----:R-:W-:Y:S01]  /*fa40*/  FFMA.FTZ R5, R182, UR35, -R4 ;  /* 0x00000023b6057c23 */ /* 0x002fe20008010804 */
[----:B------:R-:W-:Y:S01]  /*fa50*/  IMAD.MOV.U32 R182, RZ, RZ, R112 ;  /* 0x000000ffffb67224 */ /* 0x000fe200078e0070 */
[----:B------:R-:W-:Y:S02]  /*fa60*/  HMMA.16816.F32 R28, R8, R22, R28 ;  /* 0x00000016081c723c */ /* 0x000fe4000000181c */
[----:B------:R1:W-:Y:S05]  /*fa70*/  MUFU.EX2 R163, R5 ;  /* 0x0000000500a37308 */ /* 0x0003ea0000000800 */
[----:B------:R-:W-:Y:S01]  /*fa80*/  LOP3.LUT R11, R6, 0xff, RZ, 0xc0, !PT ;  /* 0x000000ff060b7812 */ /* 0x000fe200078ec0ff */
[----:B------:R-:W-:Y:S01]  /*fa90*/  FFMA.FTZ R8, R171, UR35, -R4 ;  /* 0x00000023ab087c23 */ /* 0x000fe20008010804 */
[----:B------:R-:W-:-:S02]  /*faa0*/  SHF.R.U32.HI R10, RZ, 0x10, R6 ;  /* 0x00000010ff0a7819 */ /* 0x000fc40000011606 */
[----:B------:R-:W-:Y:S01]  /*fab0*/  SHF.R.U32.HI R9, RZ, 0x18, R6 ;  /* 0x00000018ff097819 */ /* 0x000fe20000011606 */
[----:B------:R-:W-:Y:S01]  /*fac0*/  MUFU.EX2 R169, R8 ;  /* 0x0000000800a97308 */ /* 0x000fe20000000800 */
[----:B-1----:R-:W-:Y:S01]  /*fad0*/  FFMA.FTZ R5, R172, UR35, -R4 ;  /* 0x00000023ac057c23 */ /* 0x002fe20008010804 */
[----:B------:R-:W-:-:S06]  /*fae0*/  IMAD.MOV.U32 R172, RZ, RZ, R113 ;  /* 0x000000ffffac7224 */ /* 0x000fcc00078e0071 */
[----:B------:R1:W-:Y:S02]  /*faf0*/  MUFU.EX2 R159, R5 ;  /* 0x00000005009f7308 */ /* 0x0003e40000000800 */
[----:B-1----:R-:W-:Y:S02]  /*fb00*/  LOP3.LUT R5, R7, UR23, R44, 0x96, !PT ;  /* 0x0000001707057c12 */ /* 0x002fe4000f8e962c */
[----:B------:R-:W-:Y:S02]  /*fb10*/  LOP3.LUT R7, R6, 0xffff, RZ, 0xc0, !PT ;  /* 0x0000ffff06077812 */ /* 0x000fe400078ec0ff */
[----:B------:R-:W-:Y:S02]  /*fb20*/  SHF.R.U32.HI R8, RZ, 0x18, R5 ;  /* 0x00000018ff087819 */ /* 0x000fe40000011605 */
[----:B------:R-:W-:Y:S01]  /*fb30*/  SHF.R.U32.HI R6, RZ, 0x8, R7 ;  /* 0x00000008ff067819 */ /* 0x000fe20000011607 */
[----:B------:R-:W-:Y:S01]  /*fb40*/  FFMA.FTZ R7, R180, UR35, -R3 ;  /* 0x00000023b4077c23 */ /* 0x000fe20008010803 */
[----:B------:R-:W-:-:S02]  /*fb50*/  IMAD.MOV.U32 R180, RZ, RZ, R92 ;  /* 0x000000ffffb47224 */ /* 0x000fc400078e005c */
[----:B------:R-:W-:Y:S01]  /*fb60*/  PRMT R12, R11, 0x5410, R6 ;  /* 0x000054100b0c7816 */ /* 0x000fe20000000006 */
[----:B------:R1:W-:Y:S01]  /*fb70*/  MUFU.EX2 R158, R7 ;  /* 0x00000007009e7308 */ /* 0x0003e20000000800 */
[----:B------:R-:W-:-:S04]  /*fb80*/  LOP3.LUT R6, R10, 0xff, RZ, 0xc0, !PT ;  /* 0x000000ff0a067812 */ /* 0x000fc800078ec0ff */
[----:B------:R-:W-:Y:S02]  /*fb90*/  PRMT R11, R6, 0x5410, R9 ;  /* 0x00005410060b7816 */ /* 0x000fe40000000009 */
[----:B------:R-:W-:Y:S02]  /*fba0*/  SHF.R.U32.HI R6, RZ, 0x10, R5 ;  /* 0x00000010ff067819 */ /* 0x000fe40000011605 */
[----:B------:R-:W-:Y:S01]  /*fbb0*/  LOP3.LUT R9, R5, 0xff, RZ, 0xc0, !PT ;  /* 0x000000ff05097812 */ /* 0x000fe200078ec0ff */
[----:B-1----:R-:W-:Y:S01]  /*fbc0*/  FFMA.FTZ R7, R174, UR35, -R3 ;  /* 0x00000023ae077c23 */ /* 0x002fe20008010803 */
[----:B------:R-:W-:-:S03]  /*fbd0*/  IMAD.MOV.U32 R174, RZ, RZ, R86 ;  /* 0x000000ffffae7224 */ /* 0x000fc600078e0056 */
[----:B------:R1:W2:Y:S02]  /*fbe0*/  MUFU.EX2 R171, R7 ;  /* 0x0000000700ab7308 */ /* 0x0002a40000000800 */
[----:B-1----:R-:W-:Y:S01]  /*fbf0*/  LOP3.LUT R7, R5, 0xffff, RZ, 0xc0, !PT ;  /* 0x0000ffff05077812 */ /* 0x002fe200078ec0ff */
[----:B--2---:R-:W-:Y:S01]  /*fc00*/  IMAD.MOV.U32 R82, RZ, RZ, R171 ;  /* 0x000000ffff527224 */ /* 0x004fe200078e00ab */
[----:B------:R-:W-:Y:S01]  /*fc10*/  LOP3.LUT R5, R6, 0xff, RZ, 0xc0, !PT ;  /* 0x000000ff06057812 */ /* 0x000fe200078ec0ff */
[----:B------:R-:W-:Y:S01]  /*fc20*/  FFMA.FTZ R6, R205, UR35, -R3 ;  /* 0x00000023cd067c23 */ /* 0x000fe20008010803 */
[----:B------:R-:W-:Y:S01]  /*fc30*/  SHF.R.U32.HI R7, RZ, 0x8, R7 ;  /* 0x00000008ff077819 */ /* 0x000fe20000011607 */
[----:B------:R-:W-:Y:S02]  /*fc40*/  IMAD.MOV.U32 R205, RZ, RZ, R95 ;  /* 0x000000ffffcd7224 */ /* 0x000fe400078e005f */
[----:B------:R1:W-:Y:S01]  /*fc50*/  MUFU.EX2 R126, R6 ;  /* 0x00000006007e7308 */ /* 0x0003e20000000800 */
[----:B------:R-:W-:-:S02]  /*fc60*/  PRMT R9, R9, 0x5410, R7 ;  /* 0x0000541009097816 */ /* 0x000fc40000000007 */
[----:B------:R-:W-:Y:S02]  /*fc70*/  PRMT R7, R5, 0x5410, R8 ;  /* 0x0000541005077816 */ /* 0x000fe40000000008 */
[----:B------:R-:W-:Y:S01]  /*fc80*/  HSET2.LE.AND R5, R12, R216, PT ;  /* 0x000000d80c057233 */ /* 0x000fe20003803000 */
[----:B-1----:R-:W-:-:S04]  /*fc90*/  FFMA.FTZ R6, R208, UR35, -R3 ;  /* 0x00000023d0067c23 */ /* 0x002fc80008010803 */
[----:B------:R1:W2:Y:S02]  /*fca0*/  MUFU.EX2 R162, R6 ;  /* 0x0000000600a27308 */ /* 0x0002a40000000800 */
[----:B-1----:R-:W-:-:S04]  /*fcb0*/  F2FP.F16.F32.PACK_AB R6, R169, R159 ;  /* 0x0000009fa906723e */ /* 0x002fc800000000ff */
[----:B------:R-:W-:Y:S02]  /*fcc0*/  LOP3.LUT R10, R5, R6, RZ, 0xc0, !PT ;  /* 0x00000006050a7212 */ /* 0x000fe400078ec0ff */
[----:B------:R-:W-:Y:S02]  /*fcd0*/  HSET2.LE.AND R5, R11, R216, PT ;  /* 0x000000d80b057233 */ /* 0x000fe40003803000 */
[----:B------:R-:W-:Y:S01]  /*fce0*/  F2FP.F16.F32.PACK_AB R6, R171, R158 ;  /* 0x0000009eab06723e */ /* 0x000fe200000000ff */
[----:B------:R-:W-:-:S03]  /*fcf0*/  IMAD.MOV.U32 R171, RZ, RZ, R26 ;  /* 0x000000ffffab7224 */ /* 0x000fc600078e001a */
        /* <DEDUP_REMOVED lines=9> */
[C---:B------:R-:W-:Y:S06]  /*fd90*/  HMMA.16816.F32 R60, R8.reuse, R18, R60 ;  /* 0x00000012083c723c */ /* 0x040fec000000183c */
[C---:B------:R-:W-:Y:S01]  /*fda0*/  HMMA.16816.F32 R44, R8.reuse, R16, R64 ;  /* 0x00000010082c723c */ /* 0x040fe20000001840 */
[----:B------:R-:W-:Y:S01]  /*fdb0*/  VIADD R18, R236, 0x4 ;  /* 0x00000004ec127836 */ /* 0x000fe20000000000 */
[----:B------:R-:W1:Y:S03]  /*fdc0*/  LDSM.16.MT88.4 R64, [R184+0x5000] ;  /* 0x00500000b840783b */ /* 0x000e660000004200 */
[----:B------:R-:W-:Y:S01]  /*fdd0*/  IMAD.WIDE.U32 R18, R18, -0x326172a9, RZ ;  /* 0xcd9e8d5712127825 */ /* 0x000fe200078e00ff */
[----:B------:R-:W-:Y:S01]  /*fde0*/  HMMA.16816.F32 R108, R8, R20, R56 ;  /* 0x00000014086c723c */ /* 0x000fe20000001838 */
[----:B------:R-:W2:Y:S02]  /*fdf0*/  LDSM.16.MT88.4 R56, [R185+0x5000] ;  /* 0x00500000b938783b */ /* 0x000ea40000004200 */
[----:B------:R-:W-:-:S03]  /*fe00*/  IMAD.WIDE.U32 R16, R5, -0x326172a9, RZ ;  /* 0xcd9e8d5705107825 */ /* 0x000fc600078e00ff */
[----:B------:R-:W-:Y:S02]  /*fe10*/  HMMA.16816.F32 R112, R8, R22, R52 ;  /* 0x000000160870723c */ /* 0x000fe40000001834 */
[----:B------:R-:W-:Y:S02]  /*fe20*/  LOP3.LUT R6, R17, UR21, R18, 0x96, !PT ;  /* 0x0000001511067c12 */ /* 0x000fe4000f8e9612 */
[----:B------:R-:W-:-:S03]  /*fe30*/  LOP3.LUT R5, R51, UR19, R16, 0x96, !PT ;  /* 0x0000001333057c12 */ /* 0x000fc6000f8e9610 */
[----:B------:R-:W-:-:S04]  /*fe40*/  IMAD.WIDE.U32 R6, R6, -0x2daee0ad, RZ ;  /* 0xd2511f5306067825 */ /* 0x000fc800078e00ff */
[----:B------:R-:W-:Y:S01]  /*fe50*/  FFMA.FTZ R52, R174, R76, R205 ;  /* 0x0000004cae347223 */ /* 0x000fe200000100cd */
[----:B------:R-:W-:Y:S01]  /*fe60*/  FFMA.FTZ R53, R180, R81, R84 ;  /* 0x00000051b4357223 */ /* 0x000fe20000010054 */
[----:B------:R-:W-:Y:S01]  /*fe70*/  IMAD.WIDE.U32 R8, R5, -0x2daee0ad, RZ ;  /* 0xd2511f5305087825 */ /* 0x000fe200078e00ff */
[----:B------:R-:W-:-:S03]  /*fe80*/  LOP3.LUT R7, R7, UR18, R78, 0x96, !PT ;  /* 0x0000001207077c12 */ /* 0x000fc6000f8e964e */
[----:B------:R-:W-:Y:S01]  /*fe90*/  IMAD.MOV.U32 R76, RZ, RZ, R25 ;  /* 0x000000ffff4c7224 */ /* 0x000fe200078e0019 */
[----:B------:R-:W-:Y:S01]  /*fea0*/  LOP3.LUT R5, R9, UR16, R6, 0x96, !PT ;  /* 0x0000001009057c12 */ /* 0x000fe2000f8e9606 */
[----:B------:R-:W-:-:S04]  /*feb0*/  IMAD.WIDE.U32 R6, R7, -0x326172a9, RZ ;  /* 0xcd9e8d5707067825 */ /* 0x000fc800078e00ff */
[----:B------:R-:W-:Y:S01]  /*fec0*/  FFMA.FTZ R9, R207, UR35, -R2 ;  /* 0x00000023cf097c23 */ /* 0x000fe20008010802 */
[----:B------:R-:W-:Y:S01]  /*fed0*/  IMAD.WIDE.U32 R14, R5, -0x326172a9, RZ ;  /* 0xcd9e8d57050e7825 */ /* 0x000fe200078e00ff */
[----:B------:R-:W-:Y:S02]  /*fee0*/  LOP3.LUT R7, R7, UR17, R50, 0x96, !PT ;  /* 0x0000001107077c12 */ /* 0x000fe4000f8e9632 */
[----:B------:R3:W-:Y:S01]  /*fef0*/  MUFU.EX2 R120, R9 ;  /* 0x0000000900787308 */ /* 0x0007e20000000800 */
[----:B------:R-:W-:Y:S01]  /*ff00*/  IMAD.MOV.U32 R81, RZ, RZ, R27 ;  /* 0x000000ffff517224 */ /* 0x000fe200078e001b */
[----:B------:R-:W-:Y:S01]  /*ff10*/  LOP3.LUT R5, R15, UR15, R6, 0x96, !PT ;  /* 0x0000000f0f057c12 */ /* 0x000fe2000f8e9606 */
[----:B------:R-:W-:-:S04]  /*ff20*/  IMAD.WIDE.U32 R6, R7, -0x2daee0ad, RZ ;  /* 0xd2511f5307067825 */ /* 0x000fc800078e00ff */
[----:B------:R-:W-:Y:S01]  /*ff30*/  IMAD.WIDE.U32 R36, R5, -0x2daee0ad, RZ ;  /* 0xd2511f5305247825 */ /* 0x000fe200078e00ff */
[----:B------:R-:W-:-:S03]  /*ff40*/  LOP3.LUT R10, R7, UR14, R8, 0x96, !PT ;  /* 0x0000000e070a7c12 */ /* 0x000fc6000f8e9608 */
[--C-:B------:R-:W-:Y:S01]  /*ff50*/  FFMA.FTZ R5, R209, UR35, -R2.reuse ;  /* 0x00000023d1057c23 */ /* 0x100fe20008010802 */
[----:B------:R-:W-:Y:S01]  /*ff60*/  FFMA.FTZ R8, R206, UR35, -R2 ;  /* 0x00000023ce087c23 */ /* 0x000fe20008010802 */
[----:B------:R-:W-:Y:S01]  /*ff70*/  IMAD.MOV.U32 R84, RZ, RZ, R165 ;  /* 0x000000ffff547224 */ /* 0x000fe200078e00a5 */
[----:B------:R-:W-:Y:S01]  /*ff80*/  LOP3.LUT R6, R37, UR12, R6, 0x96, !PT ;  /* 0x0000000c25067c12 */ /* 0x000fe2000f8e9606 */
[----:B------:R4:W-:Y:S01]  /*ff90*/  MUFU.EX2 R153, R5 ;  /* 0x0000000500997308 */ /* 0x0009e20000000800 */
[----:B------:R-:W-:-:S04]  /*ffa0*/  IMAD.WIDE.U32 R12, R10, -0x326172a9, RZ ;  /* 0xcd9e8d570a0c7825 */ /* 0x000fc800078e00ff */
[----:B------:R-:W-:-:S03]  /*ffb0*/  IMAD.WIDE.U32 R6, R6, -0x326172a9, RZ ;  /* 0xcd9e8d5706067825 */ /* 0x000fc600078e00ff */
[----:B------:R1:W-:Y:S01]  /*ffc0*/  MUFU.EX2 R167, R8 ;  /* 0x0000000800a77308 */ /* 0x0003e20000000800 */
[----:B------:R-:W-:Y:S01]  /*ffd0*/  IMAD.MOV.U32 R54, RZ, RZ, R134 ;  /* 0x000000ffff367224 */ /* 0x000fe200078e0086 */
[----:B---3--:R-:W-:Y:S02]  /*ffe0*/  SHF.R.U32.HI R9, RZ, 0x18, R6 ;  /* 0x00000018ff097819 */ /* 0x008fe40000011606 */
[----:B----4-:R-:W-:-:S04]  /*fff0*/  LOP3.LUT R5, R6, 0xffff, RZ, 0xc0, !PT ;  /* 0x0000ffff06057812 */ /* 0x010fc800078ec0ff */
[----:B-1----:R-:W-:Y:S02]  /*10000*/  SHF.R.U32.HI R8, RZ, 0x8, R5 ;  /* 0x00000008ff087819 */ /* 0x002fe40000011605 */
[----:B------:R-:W-:-:S04]  /*10010*/  LOP3.LUT R5, R6, 0xff, RZ, 0xc0, !PT ;  /* 0x000000ff06057812 */ /* 0x000fc800078ec0ff */
[----:B------:R-:W-:Y:S01]  /*10020*/  PRMT R15, R5, 0x5410, R8 ;  /* 0x00005410050f7816 */ /* 0x000fe20000000008 */
[----:B------:R-:W-:Y:S01]  /*10030*/  FFMA.FTZ R8, R204, UR35, -R2 ;  /* 0x00000023cc087c23 */ /* 0x000fe20008010802 */
[----:B------:R-:W-:Y:S02]  /*10040*/  SHF.R.U32.HI R5, RZ, 0x10, R6 ;  /* 0x00000010ff057819 */ /* 0x000fe40000011606 */
[----:B------:R-:W-:Y:S01]  /*10050*/  LOP3.LUT R6, R7, UR22, R12, 0x96, !PT ;  /* 0x0000001607067c12 */ /* 0x000fe2000f8e960c */
[----:B------:R-:W-:Y:S01]  /*10060*/  FFMA.FTZ R7, R211, UR35, -R0 ;  /* 0x00000023d3077c23 */ /* 0x000fe20008010800 */
[----:B------:R-:W-:Y:S01]  /*10070*/  LOP3.LUT R5, R5, 0xff, RZ, 0xc0, !PT ;  /* 0x000000ff05057812 */ /* 0x000fe200078ec0ff */
[----:B------:R1:W3:Y:S03]  /*10080*/  MUFU.EX2 R133, R8 ;  /* 0x0000000800857308 */ /* 0x0002e60000000800 */
[----:B------:R-:W-:-:S02]  /*10090*/  PRMT R11, R5, 0x5410, R9 ;  /* 0x00005410050b7816 */ /* 0x000fc40000000009 */
[--C-:B------:R-:W-:Y:S02]  /*100a0*/  SHF.R.U32.HI R5, RZ, 0x10, R6.reuse ;  /* 0x00000010ff057819 */ /* 0x100fe40000011606 */
[C---:B------:R-:W-:Y:S01]  /*100b0*/  LOP3.LUT R9, R6.reuse, 0xff, RZ, 0xc0, !PT ;  /* 0x000000ff06097812 */ /* 0x040fe200078ec0ff */
[----:B------:R4:W-:Y:S01]  /*100c0*/  MUFU.EX2 R152, R7 ;  /* 0x0000000700987308 */ /* 0x0009e20000000800 */
[----:B------:R-:W-:Y:S02]  /*100d0*/  LOP3.LUT R5, R5, 0xff, RZ, 0xc0, !PT ;  /* 0x000000ff05057812 */ /* 0x000fe400078ec0ff */
[----:B-1----:R-:W-:Y:S02]  /*100e0*/  SHF.R.U32.HI R8, RZ, 0x18, R6 ;  /* 0x00000018ff087819 */ /* 0x002fe40000011606 */
[----:B----4-:R-:W-:Y:S01]  /*100f0*/  LOP3.LUT R7, R6, 0xffff, RZ, 0xc0, !PT ;  /* 0x0000ffff06077812 */ /* 0x010fe200078ec0ff */
[----:B------:R-:W-:-:S03]  /*10100*/  FFMA.FTZ R6, R212, UR35, -R0 ;  /* 0x00000023d4067c23 */ /* 0x000fc60008010800 */
[----:B------:R-:W-:Y:S01]  /*10110*/  SHF.R.U32.HI R7, RZ, 0x8, R7 ;  /* 0x00000008ff077819 */ /* 0x000fe20000011607 */
[----:B------:R1:W-:Y:S03]  /*10120*/  MUFU.EX2 R86, R6 ;  /* 0x0000000600567308 */ /* 0x0003e60000000800 */
[----:B------:R-:W-:Y:S01]  /*10130*/  PRMT R12, R9, 0x5410, R7 ;  /* 0x00005410090c7816 */ /* 0x000fe20000000007 */
[----:B------:R-:W-:Y:S01]  /*10140*/  FFMA.FTZ R7, R213, UR35, -R0 ;  /* 0x00000023d5077c23 */ /* 0x000fe20008010800 */
[----:B------:R-:W-:Y:S02]  /*10150*/  PRMT R9, R5, 0x5410, R8 ;  /* 0x0000541005097816 */ /* 0x000fe40000000008 */
[----:B------:R-:W-:Y:S01]  /*10160*/  HSET2.LE.AND R5, R15, R216, PT ;  /* 0x000000d80f057233 */ /* 0x000fe20003803000 */
[----:B------:R4:W-:Y:S01]  /*10170*/  MUFU.EX2 R55, R7 ;  /* 0x0000000700377308 */ /* 0x0009e20000000800 */
[----:B-1----:R-:W-:-:S07]  /*10180*/  FFMA.FTZ R6, R210, UR35, -R0 ;  /* 0x00000023d2067c23 */ /* 0x002fce0008010800 */
[----:B------:R3:W1:Y:S01]  /*10190*/  MUFU.EX2 R70, R6 ;  /* 0x0000000600467308 */ /* 0x0006620000000800 */
[----:B----4-:R-:W-:-:S05]  /*101a0*/  IMAD.U32 R7, RZ, RZ, UR4 ;  /* 0x00000004ff077e24 */ /* 0x010fca000f8e00ff */
[----:B------:R-:W-:Y:S01]  /*101b0*/  LOP3.LUT R7, R77, UR33, R7, 0x96, !PT ;  /* 0x000000214d077c12 */ /* 0x000fe2000f8e9607 */
[----:B------:R-:W-:Y:S01]  /*101c0*/  IMAD.MOV.U32 R77, RZ, RZ, R166 ;  /* 0x000000ffff4d7224 */ /* 0x000fe200078e00a6 */
        /* <DEDUP_REMOVED lines=10> */
[----:B------:R-:W-:Y:S02]  /*10270*/  LOP3.LUT R9, R5, R6, RZ, 0xc0, !PT ;  /* 0x0000000605097212 */ /* 0x000fe400078ec0ff */
[----:B------:R-:W-:Y:S02]  /*10280*/  LOP3.LUT R6, R17, UR21, R38, 0x96, !PT ;  /* 0x0000001511067c12 */ /* 0x000fe4000f8e9626 */
[----:B------:R-:W-:-:S03]  /*10290*/  LOP3.LUT R5, R69, UR19, R16, 0x96, !PT ;  /* 0x0000001345057c12 */ /* 0x000fc6000f8e9610 */
[C---:B------:R-:W-:Y:S06]  /*102a0*/  HMMA.16816.F32 R96, R8.reuse, R66, R40 ;  /* 0x000000420860723c */ /* 0x040fec0000001828 */
[----:B------:R-:W-:Y:S01]  /*102b0*/  HMMA.16816.F32 R92, R8, R64, R72 ;  /* 0x00000040085c723c */ /* 0x000fe20000001848 */
[----:B------:R-:W-:Y:S01]  /*102c0*/  LOP3.LUT R40, R13, UR13, R14, 0x96, !PT ;  /* 0x0000000d0d287c12 */ /* 0x000fe2000f8e960e */
[----:B------:R-:W-:-:S04]  /*102d0*/  IMAD.WIDE.U32 R12, R5, -0x2daee0ad, RZ ;  /* 0xd2511f53050c7825 */ /* 0x000fc800078e00ff */
[----:B--2---:R-:W-:Y:S01]  /*102e0*/  HMMA.16816.F32 R100, R8, R56, R32 ;  /* 0x000000380864723c */ /* 0x004fe20000001820 */
[----:B------:R-:W-:Y:S02]  /*102f0*/  IMAD.MOV.U32 R73, RZ, RZ, R24 ;  /* 0x000000ffff497224 */ /* 0x000fe400078e0018 */
[----:B------:R-:W-:-:S03]  /*10300*/  IMAD.MOV.U32 R72, RZ, RZ, R167 ;  /* 0x000000ffff487224 */ /* 0x000fc600078e00a7 */
[----:B------:R-:W-:Y:S07]  /*10310*/  HMMA.16816.F32 R104, R8, R58, R28 ;  /* 0x0000003a0868723c */ /* 0x000fee000000181c */
        /* <DEDUP_REMOVED lines=9> */
[C---:B------:R-:W-:Y:S02]  /*103b0*/  LOP3.LUT R15, R9.reuse, UR21, R38, 0x96, !PT ;  /* 0x00000015090f7c12 */ /* 0x040fe4000f8e9626 */
[----:B------:R-:W-:Y:S01]  /*103c0*/  LOP3.LUT R13, R9, UR21, R18, 0x96, !PT ;  /* 0x00000015090d7c12 */ /* 0x000fe2000f8e9612 */
[----:B------:R-:W-:Y:S01]  /*103d0*/  IMAD.WIDE.U32 R38, R5, -0x2daee0ad, RZ ;  /* 0xd2511f5305267825 */ /* 0x000fe200078e00ff */
[----:B------:R-:W-:Y:S02]  /*103e0*/  LOP3.LUT R5, R7, UR14, R12, 0x96, !PT ;  /* 0x0000000e07057c12 */ /* 0x000fe4000f8e960c */
[----:B------:R-:W-:Y:S01]  /*103f0*/  LOP3.LUT R11, R69, UR19, R8, 0x96, !PT ;  /* 0x00000013450b7c12 */ /* 0x000fe2000f8e9608 */
[----:B------:R-:W-:Y:S01]  /*10400*/  IMAD.MOV.U32 R69, RZ, RZ, R183 ;  /* 0x000000ffff457224 */ /* 0x000fe200078e00b7 */
[----:B------:R-:W-:Y:S02]  /*10410*/  LOP3.LUT R6, R39, UR12, R6, 0x96, !PT ;  /* 0x0000000c27067c12 */ /* 0x000fe4000f8e9606 */
[----:B------:R-:W-:Y:S01]  /*10420*/  LOP3.LUT R12, R51, UR19, R8, 0x96, !PT ;  /* 0x00000013330c7c12 */ /* 0x000fe2000f8e9608 */
[----:B------:R-:W-:-:S04]  /*10430*/  IMAD.WIDE.U32 R8, R5, -0x326172a9, RZ ;  /* 0xcd9e8d5705087825 */ /* 0x000fc800078e00ff */
[----:B------:R-:W-:Y:S01]  /*10440*/  IMAD.WIDE.U32 R6, R6, -0x326172a9, RZ ;  /* 0xcd9e8d5706067825 */ /* 0x000fe200078e00ff */
[----:B------:R-:W-:-:S03]  /*10450*/  LOP3.LUT R37, R9, UR13, R10, 0x96, !PT ;  /* 0x0000000d09257c12 */ /* 0x000fc6000f8e960a */
[----:B------:R-:W-:Y:S01]  /*10460*/  IMAD.WIDE.U32 R22, R11, -0x2daee0ad, RZ ;  /* 0xd2511f530b167825 */ /* 0x000fe200078e00ff */
[----:B------:R-:W-:Y:S02]  /*10470*/  LOP3.LUT R9, R6, 0xffff, RZ, 0xc0, !PT ;  /* 0x0000ffff06097812 */ /* 0x000fe400078ec0ff */
[----:B------:R-:W-:Y:S01]  /*10480*/  LOP3.LUT R5, R7, UR22, R8, 0x96, !PT ;  /* 0x0000001607057c12 */ /* 0x000fe2000f8e9608 */
[----:B------:R-:W-:Y:S01]  /*10490*/  IMAD.WIDE.U32 R16, R12, -0x2daee0ad, RZ ;  /* 0xd2511f530c107825 */ /* 0x000fe200078e00ff */
[----:B------:R-:W-:Y:S02]  /*104a0*/  SHF.R.U32.HI R7, RZ, 0x8, R9 ;  /* 0x00000008ff077819 */ /* 0x000fe40000011609 */
[----:B------:R-:W-:Y:S02]  /*104b0*/  LOP3.LUT R9, R6, 0xff, RZ, 0xc0, !PT ;  /* 0x000000ff06097812 */ /* 0x000fe400078ec0ff */
[----:B------:R-:W-:Y:S02]  /*104c0*/  SHF.R.U32.HI R8, RZ, 0x10, R6 ;  /* 0x00000010ff087819 */ /* 0x000fe40000011606 */
[----:B------:R-:W-:-:S02]  /*104d0*/  PRMT R26, R9, 0x5410, R7 ;  /* 0x00005410091a7816 */ /* 0x000fc40000000007 */
[----:B------:R-:W-:Y:S02]  /*104e0*/  SHF.R.U32.HI R10, RZ, 0x18, R6 ;  /* 0x00000018ff0a7819 */ /* 0x000fe40000011606 */
[----:B------:R-:W-:Y:S01]  /*104f0*/  LOP3.LUT R7, R8, 0xff, RZ, 0xc0, !PT ;  /* 0x000000ff08077812 */ /* 0x000fe200078ec0ff */
[----:B------:R-:W-:Y:S01]  /*10500*/  FFMA.FTZ R8, R225, UR35, -R4 ;  /* 0x00000023e1087c23 */ /* 0x000fe20008010804 */
[----:B------:R-:W-:Y:S02]  /*10510*/  LOP3.LUT R6, R5, 0xffff, RZ, 0xc0, !PT ;  /* 0x0000ffff05067812 */ /* 0x000fe400078ec0ff */
[----:B------:R-:W-:Y:S01]  /*10520*/  PRMT R19, R7, 0x5410, R10 ;  /* 0x0000541007137816 */ /* 0x000fe2000000000a */
[----:B------:R1:W-:Y:S01]  /*10530*/  MUFU.EX2 R225, R8 ;  /* 0x0000000800e17308 */ /* 0x0003e20000000800 */
[----:B------:R-:W-:Y:S01]  /*10540*/  SHF.R.U32.HI R7, RZ, 0x8, R6 ;  /* 0x00000008ff077819 */ /* 0x000fe20000011606 */
[----:B------:R-:W-:Y:S01]  /*10550*/  IMAD.WIDE.U32 R10, R13, -0x2daee0ad, RZ ;  /* 0xd2511f530d0a7825 */ /* 0x000fe200078e00ff */
[----:B------:R-:W-:-:S04]  /*10560*/  LOP3.LUT R6, R5, 0xff, RZ, 0xc0, !PT ;  /* 0x000000ff05067812 */ /* 0x000fc800078ec0ff */
[----:B------:R-:W-:Y:S02]  /*10570*/  PRMT R18, R6, 0x5410, R7 ;  /* 0x0000541006127816 */ /* 0x000fe40000000007 */
[--C-:B------:R-:W-:Y:S02]  /*10580*/  SHF.R.U32.HI R6, RZ, 0x10, R5.reuse ;  /* 0x00000010ff067819 */ /* 0x100fe40000011605 */
[----:B------:R-:W-:Y:S02]  /*10590*/  SHF.R.U32.HI R7, RZ, 0x18, R5 ;  /* 0x00000018ff077819 */ /* 0x000fe40000011605 */
[----:B------:R-:W-:Y:S01]  /*105a0*/  LOP3.LUT R5, R6, 0xff, RZ, 0xc0, !PT ;  /* 0x000000ff06057812 */ /* 0x000fe200078ec0ff */
[----:B------:R-:W-:Y:S01]  /*105b0*/  FFMA.FTZ R6, R219, UR35, -R4 ;  /* 0x00000023db067c23 */ /* 0x000fe20008010804 */
[----:B------:R-:W-:Y:S02]  /*105c0*/  LOP3.LUT R10, R17, UR16, R10, 0x96, !PT ;  /* 0x00000010110a7c12 */ /* 0x000fe4000f8e960a */
[----:B------:R-:W-:Y:S01]  /*105d0*/  PRMT R14, R5, 0x5410, R7 ;  /* 0x00005410050e7816 */ /* 0x000fe20000000007 */
[----:B------:R2:W-:Y:S01]  /*105e0*/  MUFU.EX2 R219, R6 ;  /* 0x0000000600db7308 */ /* 0x0005e20000000800 */
[--C-:B------:R-:W-:Y:S01]  /*105f0*/  FFMA.FTZ R5, R218, UR35, -R4.reuse ;  /* 0x00000023da057c23 */ /* 0x100fe20008010804 */
[----:B-1----:R-:W-:Y:S01]  /*10600*/  FFMA.FTZ R8, R223, UR35, -R4 ;  /* 0x00000023df087c23 */ /* 0x002fe20008010804 */
[----:B------:R-:W-:-:S04]  /*10610*/  IMAD.WIDE.U32 R20, R10, -0x326172a9, RZ ;  /* 0xcd9e8d570a147825 */ /* 0x000fc800078e00ff */
[----:B------:R-:W-:Y:S01]  /*10620*/  IMAD.MOV.U32 R218, RZ, RZ, R170 ;  /* 0x000000ffffda7224 */ /* 0x000fe200078e00aa */
[----:B------:R1:W-:Y:S08]  /*10630*/  MUFU.EX2 R213, R5 ;  /* 0x0000000500d57308 */ /* 0x0003f00000000800 */
[----:B------:R3:W4:Y:S01]  /*10640*/  MUFU.EX2 R223, R8 ;  /* 0x0000000800df7308 */ /* 0x0007220000000800 */
[----:B--2---:R-:W-:-:S04]  /*10650*/  IMAD.WIDE.U32 R6, R15, -0x2daee0ad, RZ ;  /* 0xd2511f530f067825 */ /* 0x004fc800078e00ff */
[----:B-1----:R-:W-:Y:S01]  /*10660*/  FFMA.FTZ R5, R230, UR35, -R3 ;  /* 0x00000023e6057c23 */ /* 0x002fe20008010803 */
[----:B------:R-:W-:-:S03]  /*10670*/  IMAD.MOV.U32 R230, RZ, RZ, R171 ;  /* 0x000000ffffe67224 */ /* 0x000fc600078e00ab */
[----:B------:R1:W-:Y:S01]  /*10680*/  MUFU.EX2 R212, R5 ;  /* 0x0000000500d47308 */ /* 0x0003e20000000800 */
[----:B---3--:R-:W-:Y:S02]  /*10690*/  LOP3.LUT R8, R7, UR18, R80, 0x96, !PT ;  /* 0x0000001207087c12 */ /* 0x008fe4000f8e9650 */
[----:B------:R-:W-:Y:S02]  /*106a0*/  LOP3.LUT R7, R23, UR16, R6, 0x96, !PT ;  /* 0x0000001017077c12 */ /* 0x000fe4000f8e9606 */
[----:B------:R-:W-:Y:S01]  /*106b0*/  LOP3.LUT R6, R11, UR18, R78, 0x96, !PT ;  /* 0x000000120b067c12 */ /* 0x000fe2000f8e964e */
[----:B------:R-:W-:-:S04]  /*106c0*/  IMAD.WIDE.U32 R8, R8, -0x326172a9, RZ ;  /* 0xcd9e8d5708087825 */ /* 0x000fc800078e00ff */
[----:B------:R-:W-:Y:S01]  /*106d0*/  IMAD.WIDE.U32 R28, R7, -0x326172a9, RZ ;  /* 0xcd9e8d57071c7825 */ /* 0x000fe200078e00ff */
[----:B------:R-:W-:-:S03]  /*106e0*/  LOP3.LUT R12, R9, UR17, R68, 0x96, !PT ;  /* 0x00000011090c7c12 */ /* 0x000fc6000f8e9644 */
[----:B-1----:R-:W-:Y:S01]  /*106f0*/  FFMA.FTZ R5, R231, UR35, -R3 ;  /* 0x00000023e7057c23 */ /* 0x002fe20008010803 */
[----:B------:R-:W-:Y:S01]  /*10700*/  IMAD.WIDE.U32 R6, R6, -0x326172a9, RZ ;  /* 0xcd9e8d5706067825 */ /* 0x000fe200078e00ff */
[----:B------:R-:W-:Y:S02]  /*10710*/  LOP3.LUT R11, R29, UR15, R8, 0x96, !PT ;  /* 0x0000000f1d0b7c12 */ /* 0x000fe4000f8e9608 */
[----:B------:R1:W2:Y:S01]  /*10720*/  MUFU.EX2 R211, R5 ;  /* 0x0000000500d37308 */ /* 0x0002a20000000800 */
[----:B------:R-:W-:Y:S01]  /*10730*/  IMAD.MOV.U32 R68, RZ, RZ, R89 ;  /* 0x000000ffff447224 */ /* 0x000fe200078e0059 */
[----:B------:R-:W-:Y:S01]  /*10740*/  LOP3.LUT R9, R7, UR17, R50, 0x96, !PT ;  /* 0x0000001107097c12 */ /* 0x000fe2000f8e9632 */
[----:B------:R-:W-:Y:S01]  /*10750*/  IMAD.WIDE.U32 R32, R11, -0x2daee0ad, RZ ;  /* 0xd2511f530b207825 */ /* 0x000fe200078e00ff */
[----:B------:R-:W-:-:S03]  /*10760*/  LOP3.LUT R8, R21, UR15, R6, 0x96, !PT ;  /* 0x0000000f15087c12 */ /* 0x000fc6000f8e9606 */
[----:B------:R-:W-:-:S04]  /*10770*/  IMAD.WIDE.U32 R6, R12, -0x2daee0ad, RZ ;  /* 0xd2511f530c067825 */ /* 0x000fc800078e00ff */
[----:B------:R-:W-:Y:S01]  /*10780*/  IMAD.WIDE.U32 R34, R8, -0x2daee0ad, RZ ;  /* 0xd2511f5308227825 */ /* 0x000fe200078e00ff */
[----:B------:R-:W-:Y:S02]  /*10790*/  LOP3.LUT R13, R7, UR14, R22, 0x96, !PT ;  /* 0x0000000e070d7c12 */ /* 0x000fe4000f8e9616 */
[----:B------:R-:W-:Y:S01]  /*107a0*/  LOP3.LUT R12, R33, UR12, R6, 0x96, !PT ;  /* 0x0000000c210c7c12 */ /* 0x000fe2000f8e9606 */
[----:B------:R-:W-:Y:S01]  /*107b0*/  IMAD.WIDE.U32 R6, R9, -0x2daee0ad, RZ ;  /* 0xd2511f5309067825 */ /* 0x000fe200078e00ff */
[----:B----4-:R-:W-:-:S03]  /*107c0*/  F2FP.F16.F32.PACK_AB R8, R223, R225 ;  /* 0x000000e1df08723e */ /* 0x010fc600000000ff */
[----:B-1----:R-:W-:Y:S01]  /*107d0*/  FFMA.FTZ R5, R227, UR35, -R3 ;  /* 0x00000023e3057c23 */ /* 0x002fe20008010803 */
[----:B------:R-:W-:Y:S01]  /*107e0*/  IMAD.MOV.U32 R231, RZ, RZ, R182 ;  /* 0x000000ffffe77224 */ /* 0x000fe200078e00b6 */
[----:B------:R-:W-:Y:S02]  /*107f0*/  LOP3.LUT R10, R35, UR12, R6, 0x96, !PT ;  /* 0x0000000c230a7c12 */ /* 0x000fe4000f8e9606 */
[----:B------:R1:W-:Y:S01]  /*10800*/  MUFU.EX2 R210, R5 ;  /* 0x0000000500d27308 */ /* 0x0003e20000000800 */
[----:B------:R-:W-:Y:S01]  /*10810*/  LOP3.LUT R11, R7, UR14, R16, 0x96, !PT ;  /* 0x0000000e070b7c12 */ /* 0x000fe2000f8e9610 */
[----:B------:R-:W-:Y:S01]  /*10820*/  IMAD.MOV.U32 R78, RZ, RZ, R172 ;  /* 0x000000ffff4e7224 */ /* 0x000fe200078e00ac */
[----:B------:R-:W-:Y:S01]  /*10830*/  HSET2.LE.AND R6, R18, R216, PT ;  /* 0x000000d812067233 */ /* 0x000fe20003803000 */
[----:B------:R-:W-:Y:S01]  /*10840*/  IMAD.MOV.U32 R227, RZ, RZ, R82 ;  /* 0x000000ffffe37224 */ /* 0x000fe200078e0052 */
[----:B--2---:R-:W-:Y:S01]  /*10850*/  F2FP.F16.F32.PACK_AB R7, R211, R212 ;  /* 0x000000d4d307723e */ /* 0x004fe200000000ff */
[----:B------:R-:W-:-:S02]  /*10860*/  IMAD.MOV.U32 R82, RZ, RZ, R133 ;  /* 0x000000ffff527224 */ /* 0x000fc400078e0085 */
[----:B------:R-:W-:Y:S01]  /*10870*/  LOP3.LUT R24, R6, R8, RZ, 0xc0, !PT ;  /* 0x0000000806187212 */ /* 0x000fe200078ec0ff */
[----:B------:R-:W-:Y:S01]  /*10880*/  IMAD.MOV.U32 R50, RZ, RZ, R230 ;  /* 0x000000ffff327224 */ /* 0x000fe200078e00e6 */
[----:B------:R-:W-:Y:S01]  /*10890*/  HSET2.LE.AND R6, R26, R216, PT ;  /* 0x000000d81a067233 */ /* 0x000fe20003803000 */
[----:B------:R-:W-:Y:S01]  /*108a0*/  IMAD.MOV.U32 R230, RZ, RZ, R70 ;  /* 0x000000ffffe67224 */ /* 0x000fe200078e0046 */
[----:B------:R-:W-:Y:S01]  /*108b0*/  F2FP.F16.F32.PACK_AB R8, R213, R219 ;  /* 0x000000dbd508723e */ /* 0x000fe200000000ff */
[----:B------:R-:W-:Y:S02]  /*108c0*/  IMAD.MOV.U32 R70, RZ, RZ, R127 ;  /* 0x000000ffff467224 */ /* 0x000fe400078e007f */
[----:B------:R-:W-:Y:S01]  /*108d0*/  IMAD.MOV.U32 R51, RZ, RZ, R78 ;  /* 0x000000ffff337224 */ /* 0x000fe200078e004e */
[----:B------:R-:W-:Y:S01]  /*108e0*/  LOP3.LUT R26, R6, R8, RZ, 0xc0, !PT ;  /* 0x00000008061a7212 */ /* 0x000fe200078ec0ff */
[----:B-1----:R-:W-:Y:S01]  /*108f0*/  FFMA.FTZ R5, R226, UR35, -R3 ;  /* 0x00000023e2057c23 */ /* 0x002fe20008010803 */
[----:B------:R-:W-:-:S03]  /*10900*/  IMAD.WIDE.U32 R8, R13, -0x326172a9, RZ ;  /* 0xcd9e8d570d087825 */ /* 0x000fc600078e00ff */
[----:B------:R1:W2:Y:S01]  /*10910*/  MUFU.EX2 R209, R5 ;  /* 0x0000000500d17308 */ /* 0x0002a20000000800 */
[----:B------:R-:W-:Y:S02]  /*10920*/  IMAD.MOV.U32 R226, RZ, RZ, R130 ;  /* 0x000000ffffe27224 */ /* 0x000fe400078e0082 */
[----:B------:R-:W-:Y:S01]  /*10930*/  IMAD.MOV.U32 R78, RZ, RZ, R168 ;  /* 0x000000ffff4e7224 */ /* 0x000fe200078e00a8 */
[----:B-1----:R-:W-:-:S05]  /*10940*/  HSET2.LE.AND R5, R14, R216, PT ;  /* 0x000000d80e057233 */ /* 0x002fca0003803000 */
[----:B------:R-:W-:Y:S02]  /*10950*/  LOP3.LUT R25, R5, R7, RZ, 0xc0, !PT ;  /* 0x0000000705197212 */ /* 0x000fe400078ec0ff */
[----:B------:R-:W-:Y:S02]  /*10960*/  HSET2.LE.AND R5, R19, R216, PT ;  /* 0x000000d813057233 */ /* 0x000fe40003803000 */
[----:B--2---:R-:W-:-:S04]  /*10970*/  F2FP.F16.F32.PACK_AB R7, R209, R210 ;  /* 0x000000d2d107723e */ /* 0x004fc800000000ff */
[----:B------:R-:W-:Y:S01]  /*10980*/  LOP3.LUT R27, R5, R7, RZ, 0xc0, !PT ;  /* 0x00000007051b7212 */ /* 0x000fe200078ec0ff */
[----:B------:R-:W-:-:S04]  /*10990*/  IMAD.WIDE.U32 R6, R12, -0x326172a9, RZ ;  /* 0xcd9e8d570c067825 */ /* 0x000fc800078e00ff */
[----:B------:R-:W-:Y:S01]  /*109a0*/  FFMA.FTZ R5, R240, UR35, -R4 ;  /* 0x00000023f0057c23 */ /* 0x000fe20008010804 */
[----:B------:R-:W-:Y:S02]  /*109b0*/  LOP3.LUT R12, R9, UR13, R28, 0x96, !PT ;  /* 0x0000000d090c7c12 */ /* 0x000fe4000f8e961c */
[----:B------:R-:W-:Y:S01]  /*109c0*/  LOP3.LUT R15, R7, UR22, R8, 0x96, !PT ;  /* 0x00000016070f7c12 */ /* 0x000fe2000f8e9608 */
[----:B------:R1:W-:Y:S01]  /*109d0*/  MUFU.EX2 R208, R5 ;  /* 0x0000000500d07308 */ /* 0x0003e20000000800 */
[C---:B------:R-:W-:Y:S01]  /*109e0*/  LOP3.LUT R13, R6.reuse, 0xffff, RZ, 0xc0, !PT ;  /* 0x0000ffff060d7812 */ /* 0x040fe200078ec0ff */
[----:B------:R-:W-:Y:S01]  /*109f0*/  IMAD.WIDE.U32 R8, R11, -0x326172a9, RZ ;  /* 0xcd9e8d570b087825 */ /* 0x000fe200078e00ff */
[----:B------:R-:W-:Y:S01]  /*10a00*/  LOP3.LUT R18, R6, 0xff, RZ, 0xc0, !PT ;  /* 0x000000ff06127812 */ /* 0x000fe200078ec0ff */
[----:B------:R-:W-:Y:S01]  /*10a10*/  HMMA.16816.F32 R164, R24, R64, R44 ;  /* 0x0000004018a4723c */ /* 0x000fe2000000182c */
[--C-:B------:R-:W-:Y:S02]  /*10a20*/  SHF.R.U32.HI R17, RZ, 0x10, R6.reuse ;  /* 0x00000010ff117819 */ /* 0x100fe40000011606 */
[----:B------:R-:W-:Y:S01]  /*10a30*/  SHF.R.U32.HI R16, RZ, 0x18, R6 ;  /* 0x00000018ff107819 */ /* 0x000fe20000011606 */
[----:B------:R-:W-:Y:S01]  /*10a40*/  IMAD.WIDE.U32 R6, R10, -0x326172a9, RZ ;  /* 0xcd9e8d570a067825 */ /* 0x000fe200078e00ff */
[----:B------:R-:W-:-:S03]  /*10a50*/  LOP3.LUT R19, R9, UR13, R20, 0x96, !PT ;  /* 0x0000000d09137c12 */ /* 0x000fc6000f8e9614 */
[----:B------:R-:W-:Y:S01]  /*10a60*/  IMAD.MOV.U32 R46, RZ, RZ, R129 ;  /* 0x000000ffff2e7224 */ /* 0x000fe200078e0081 */
[----:B------:R-:W-:Y:S01]  /*10a70*/  LOP3.LUT R14, R7, UR22, R8, 0x96, !PT ;  /* 0x00000016070e7c12 */ /* 0x000fe2000f8e9608 */
[----:B------:R-:W-:Y:S01]  /*10a80*/  IMAD.MOV.U32 R47, RZ, RZ, R128 ;  /* 0x000000ffff2f7224 */ /* 0x000fe200078e0080 */
[C---:B------:R-:W-:Y:S01]  /*10a90*/  LOP3.LUT R28, R6.reuse, 0xffff, RZ, 0xc0, !PT ;  /* 0x0000ffff061c7812 */ /* 0x040fe200078ec0ff */
[----:B-1----:R-:W-:Y:S01]  /*10aa0*/  FFMA.FTZ R5, R239, UR35, -R4 ;  /* 0x00000023ef057c23 */ /* 0x002fe20008010804 */
[----:B------:R-:W-:Y:S01]  /*10ab0*/  LOP3.LUT R31, R6, 0xff, RZ, 0xc0, !PT ;  /* 0x000000ff061f7812 */ /* 0x000fe200078ec0ff */
[----:B------:R-:W-:Y:S01]  /*10ac0*/  IMAD.MOV.U32 R45, RZ, RZ, R47 ;  /* 0x000000ffff2d7224 */ /* 0x000fe200078e002f */
[--C-:B------:R-:W-:Y:S01]  /*10ad0*/  SHF.R.U32.HI R30, RZ, 0x10, R6.reuse ;  /* 0x00000010ff1e7819 */ /* 0x100fe20000011606 */
[----:B------:R1:W-:Y:S01]  /*10ae0*/  MUFU.EX2 R207, R5 ;  /* 0x0000000500cf7308 */ /* 0x0003e20000000800 */
[----:B------:R-:W-:Y:S01]  /*10af0*/  SHF.R.U32.HI R29, RZ, 0x18, R6 ;  /* 0x00000018ff1d7819 */ /* 0x000fe20000011606 */
[----:B------:R-:W-:-:S04]  /*10b00*/  IMAD.WIDE.U32 R6, R37, -0x2daee0ad, RZ ;  /* 0xd2511f5325067825 */ /* 0x000fc800078e00ff */
[----:B------:R-:W-:Y:S01]  /*10b10*/  IMAD.MOV.U32 R47, RZ, RZ, R50 ;  /* 0x000000ffff2f7224 */ /* 0x000fe200078e0032 */
[C---:B------:R-:W-:Y:S02]  /*10b20*/  LOP3.LUT R20, R6.reuse, 0xffff, RZ, 0xc0, !PT ;  /* 0x0000ffff06147812 */ /* 0x040fe400078ec0ff */
[----:B------:R-:W-:Y:S01]  /*10b30*/  LOP3.LUT R23, R6, 0xff, RZ, 0xc0, !PT ;  /* 0x000000ff06177812 */ /* 0x000fe200078ec0ff */
[----:B------:R-:W-:Y:S01]  /*10b40*/  IMAD.MOV.U32 R65, RZ, RZ, R47 ;  /* 0x000000ffff417224 */ /* 0x000fe200078e002f */
[--C-:B------:R-:W-:Y:S02]  /*10b50*/  SHF.R.U32.HI R22, RZ, 0x10, R6.reuse ;  /* 0x00000010ff167819 */ /* 0x100fe40000011606 */
[----:B------:R-:W-:Y:S02]  /*10b60*/  SHF.R.U32.HI R21, RZ, 0x18, R6 ;  /* 0x00000018ff157819 */ /* 0x000fe40000011606 */
[----:B------:R-:W-:Y:S01]  /*10b70*/  SHF.R.U32.HI R6, RZ, 0x8, R13 ;  /* 0x00000008ff067819 */ /* 0x000fe2000001160d */
[----:B-1----:R-:W-:Y:S01]  /*10b80*/  FFMA.FTZ R5, R235, UR35, -R4 ;  /* 0x00000023eb057c23 */ /* 0x002fe20008010804 */
[----:B------:R-:W-:-:S02]  /*10b90*/  LOP3.LUT R9, R7, UR23, R38, 0x96, !PT ;  /* 0x0000001707097c12 */ /* 0x000fc4000f8e9626 */
[----:B------:R-:W-:Y:S01]  /*10ba0*/  PRMT R89, R18, 0x5410, R6 ;  /* 0x0000541012597816 */ /* 0x000fe20000000006 */
[----:B------:R1:W-:Y:S01]  /*10bb0*/  MUFU.EX2 R206, R5 ;  /* 0x0000000500ce7308 */ /* 0x0003e20000000800 */
[----:B------:R-:W-:-:S04]  /*10bc0*/  LOP3.LUT R6, R17, 0xff, RZ, 0xc0, !PT ;  /* 0x000000ff11067812 */ /* 0x000fc800078ec0ff */
[----:B------:R-:W-:Y:S01]  /*10bd0*/  PRMT R87, R6, 0x5410, R16 ;  /* 0x0000541006577816 */ /* 0x000fe20000000010 */
[----:B------:R-:W-:-:S05]  /*10be0*/  IMAD.WIDE.U32 R6, R12, -0x2daee0ad, RZ ;  /* 0xd2511f530c067825 */ /* 0x000fca00078e00ff */
[----:B------:R-:W-:Y:S02]  /*10bf0*/  LOP3.LUT R33, R7, UR23, R32, 0x96, !PT ;  /* 0x0000001707217c12 */ /* 0x000fe4000f8e9620 */
[C---:B------:R-:W-:Y:S02]  /*10c00*/  LOP3.LUT R42, R6.reuse, 0xffff, RZ, 0xc0, !PT ;  /* 0x0000ffff062a7812 */ /* 0x040fe400078ec0ff */
[----:B------:R-:W-:Y:S01]  /*10c10*/  LOP3.LUT R44, R6, 0xff, RZ, 0xc0, !PT ;  /* 0x000000ff062c7812 */ /* 0x000fe200078ec0ff */
[----:B-1----:R-:W-:Y:S01]  /*10c20*/  FFMA.FTZ R5, R233, UR35, -R4 ;  /* 0x00000023e9057c23 */ /* 0x002fe20008010804 */
[--C-:B------:R-:W-:Y:S02]  /*10c30*/  SHF.R.U32.HI R43, RZ, 0x10, R6.reuse ;  /* 0x00000010ff2b7819 */ /* 0x100fe40000011606 */
[----:B------:R-:W-:Y:S01]  /*10c40*/  SHF.R.U32.HI R75, RZ, 0x18, R6 ;  /* 0x00000018ff4b7819 */ /* 0x000fe20000011606 */
[----:B------:R1:W2:Y:S01]  /*10c50*/  MUFU.EX2 R204, R5 ;  /* 0x0000000500cc7308 */ /* 0x0002a20000000800 */
[----:B------:R-:W-:-:S03]  /*10c60*/  IMAD.WIDE.U32 R6, R40, -0x2daee0ad, RZ ;  /* 0xd2511f5328067825 */ /* 0x000fc600078e00ff */
[C---:B------:R-:W-:Y:S02]  /*10c70*/  LOP3.LUT R10, R6.reuse, 0xffff, RZ, 0xc0, !PT ;  /* 0x0000ffff060a7812 */ /* 0x040fe400078ec0ff */
[----:B------:R-:W-:Y:S02]  /*10c80*/  LOP3.LUT R13, R6, 0xff, RZ, 0xc0, !PT ;  /* 0x000000ff060d7812 */ /* 0x000fe400078ec0ff */
[--C-:B------:R-:W-:Y:S02]  /*10c90*/  SHF.R.U32.HI R12, RZ, 0x10, R6.reuse ;  /* 0x00000010ff0c7819 */ /* 0x100fe40000011606 */
[----:B------:R-:W-:Y:S02]  /*10ca0*/  SHF.R.U32.HI R11, RZ, 0x18, R6 ;  /* 0x00000018ff0b7819 */ /* 0x000fe40000011606 */
[----:B------:R-:W-:Y:S02]  /*10cb0*/  SHF.R.U32.HI R6, RZ, 0x8, R28 ;  /* 0x00000008ff067819 */ /* 0x000fe4000001161c */
[----:B------:R-:W-:Y:S01]  /*10cc0*/  LOP3.LUT R8, R7, UR23, R36, 0x96, !PT ;  /* 0x0000001707087c12 */ /* 0x000fe2000f8e9624 */
[----:B-1----:R-:W-:Y:S01]  /*10cd0*/  FFMA.FTZ R5, R232, UR35, -R4 ;  /* 0x00000023e8057c23 */ /* 0x002fe20008010804 */
[----:B------:R-:W-:Y:S01]  /*10ce0*/  PRMT R80, R31, 0x5410, R6 ;  /* 0x000054101f507816 */ /* 0x000fe20000000006 */
[--C-:B------:R-:W-:Y:S01]  /*10cf0*/  FFMA.FTZ R7, R215, UR35, -R4.reuse ;  /* 0x00000023d7077c23 */ /* 0x100fe20008010804 */
[----:B------:R-:W-:Y:S01]  /*10d00*/  LOP3.LUT R6, R30, 0xff, RZ, 0xc0, !PT ;  /* 0x000000ff1e067812 */ /* 0x000fe200078ec0ff */
[----:B------:R1:W-:Y:S03]  /*10d10*/  MUFU.EX2 R205, R5 ;  /* 0x0000000500cd7308 */ /* 0x0003e60000000800 */
[----:B------:R-:W-:Y:S01]  /*10d20*/  PRMT R79, R6, 0x5410, R29 ;  /* 0x00005410064f7816 */ /* 0x000fe2000000001d */
[----:B------:R-:W-:-:S04]  /*10d30*/  FFMA.FTZ R6, R214, UR35, -R4 ;  /* 0x00000023d6067c23 */ /* 0x000fc80008010804 */
[----:B------:R-:W-:Y:S08]  /*10d40*/  MUFU.EX2 R170, R6 ;  /* 0x0000000600aa7308 */ /* 0x000ff00000000800 */
[----:B------:R3:W-:Y:S01]  /*10d50*/  MUFU.EX2 R171, R7 ;  /* 0x0000000700ab7308 */ /* 0x0007e20000000800 */
[----:B-1----:R-:W-:-:S07]  /*10d60*/  FFMA.FTZ R5, R229, UR35, -R4 ;  /* 0x00000023e5057c23 */ /* 0x002fce0008010804 */
[----:B------:R1:W-:Y:S01]  /*10d70*/  MUFU.EX2 R182, R5 ;  /* 0x0000000500b67308 */ /* 0x0003e20000000800 */
[----:B---3--:R-:W-:Y:S01]  /*10d80*/  SHF.R.U32.HI R7, RZ, 0x18, R9 ;  /* 0x00000018ff077819 */ /* 0x008fe20000011609 */
        /* <DEDUP_REMOVED lines=8> */
[----:B-1----:R-:W-:-:S05]  /*10e10*/  IMAD.WIDE.U32 R4, R19, -0x2daee0ad, RZ ;  /* 0xd2511f5313047825 */ /* 0x002fca00078e00ff */
[----:B------:R-:W-:Y:S02]  /*10e20*/  LOP3.LUT R32, R5, UR23, R34, 0x96, !PT ;  /* 0x0000001705207c12 */ /* 0x000fe4000f8e9622 */
[C---:B------:R-:W-:Y:S02]  /*10e30*/  LOP3.LUT R39, R4.reuse, 0xffff, RZ, 0xc0, !PT ;  /* 0x0000ffff04277812 */ /* 0x040fe400078ec0ff */
[----:B------:R-:W-:Y:S02]  /*10e40*/  SHF.R.U32.HI R5, RZ, 0x8, R20 ;  /* 0x00000008ff057819 */ /* 0x000fe40000011614 */
[----:B------:R-:W-:Y:S02]  /*10e50*/  LOP3.LUT R41, R4, 0xff, RZ, 0xc0, !PT ;  /* 0x000000ff04297812 */ /* 0x000fe400078ec0ff */
[--C-:B------:R-:W-:Y:S02]  /*10e60*/  SHF.R.U32.HI R40, RZ, 0x10, R4.reuse ;  /* 0x00000010ff287819 */ /* 0x100fe40000011604 */
[----:B------:R-:W-:Y:S01]  /*10e70*/  SHF.R.U32.HI R74, RZ, 0x18, R4 ;  /* 0x00000018ff4a7819 */ /* 0x000fe20000011604 */
[----:B------:R-:W-:Y:S01]  /*10e80*/  FFMA.FTZ R4, R251, UR35, -R3 ;  /* 0x00000023fb047c23 */ /* 0x000fe20008010803 */
[----:B------:R-:W-:-:S02]  /*10e90*/  PRMT R16, R23, 0x5410, R5 ;  /* 0x0000541017107816 */ /* 0x000fc40000000005 */
[----:B------:R-:W-:Y:S01]  /*10ea0*/  LOP3.LUT R5, R22, 0xff, RZ, 0xc0, !PT ;  /* 0x000000ff16057812 */ /* 0x000fe200078ec0ff */
[----:B------:R1:W-:Y:S03]  /*10eb0*/  MUFU.EX2 R134, R4 ;  /* 0x0000000400867308 */ /* 0x0003e60000000800 */
[----:B------:R-:W-:Y:S01]  /*10ec0*/  PRMT R21, R5, 0x5410, R21 ;  /* 0x0000541005157816 */ /* 0x000fe20000000015 */
[----:B------:R-:W-:-:S04]  /*10ed0*/  FFMA.FTZ R5, R247, UR35, -R3 ;  /* 0x00000023f7057c23 */ /* 0x000fc80008010803 */
[----:B------:R3:W-:Y:S01]  /*10ee0*/  MUFU.EX2 R130, R5 ;  /* 0x0000000500827308 */ /* 0x0007e20000000800 */
[----:B-1----:R-:W-:Y:S01]  /*10ef0*/  FFMA.FTZ R4, R68, UR35, -R3 ;  /* 0x0000002344047c23 */ /* 0x002fe20008010803 */
[----:B------:R-:W-:Y:S02]  /*10f00*/  IMAD.MOV.U32 R68, RZ, RZ, R231 ;  /* 0x000000ffff447224 */ /* 0x000fe400078e00e7 */
[----:B------:R-:W-:-:S04]  /*10f10*/  IMAD.MOV.U32 R231, RZ, RZ, R169 ;  /* 0x000000ffffe77224 */ /* 0x000fc800078e00a9 */
[----:B------:R1:W-:Y:S01]  /*10f20*/  MUFU.EX2 R133, R4 ;  /* 0x0000000400857308 */ /* 0x0003e20000000800 */
[----:B------:R-:W-:Y:S02]  /*10f30*/  IMAD.MOV.U32 R50, RZ, RZ, R68 ;  /* 0x000000ffff327224 */ /* 0x000fe400078e0044 */
[--C-:B------:R-:W-:Y:S01]  /*10f40*/  FFMA.FTZ R68, R234, UR35, -R3.reuse ;  /* 0x00000023ea447c23 */ /* 0x100fe20008010803 */
[----:B---3--:R-:W-:-:S04]  /*10f50*/  FFMA.FTZ R5, R246, UR35, -R3 ;  /* 0x00000023f6057c23 */ /* 0x008fc80008010803 */
[----:B------:R3:W4:Y:S01]  /*10f60*/  MUFU.EX2 R129, R5 ;  /* 0x0000000500817308 */ /* 0x0007220000000800 */
[----:B-1----:R-:W-:Y:S02]  /*10f70*/  SHF.R.U32.HI R4, RZ, 0x8, R10 ;  /* 0x00000008ff047819 */ /* 0x002fe4000001160a */
[----:B------:R-:W-:Y:S02]  /*10f80*/  LOP3.LUT R10, R9, 0xff, RZ, 0xc0, !PT ;  /* 0x000000ff090a7812 */ /* 0x000fe400078ec0ff */
[----:B------:R-:W-:Y:S02]  /*10f90*/  PRMT R36, R13, 0x5410, R4 ;  /* 0x000054100d247816 */ /* 0x000fe40000000004 */
[----:B------:R-:W-:Y:S02]  /*10fa0*/  LOP3.LUT R4, R12, 0xff, RZ, 0xc0, !PT ;  /* 0x000000ff0c047812 */ /* 0x000fe400078ec0ff */
[----:B---3--:R-:W-:Y:S02]  /*10fb0*/  LOP3.LUT R5, R9, 0xffff, RZ, 0xc0, !PT ;  /* 0x0000ffff09057812 */ /* 0x008fe400078ec0ff */
[----:B------:R-:W-:-:S02]  /*10fc0*/  PRMT R35, R4, 0x5410, R11 ;  /* 0x0000541004237816 */ /* 0x000fc4000000000b */
[----:B------:R-:W-:Y:S02]  /*10fd0*/  SHF.R.U32.HI R4, RZ, 0x10, R9 ;  /* 0x00000010ff047819 */ /* 0x000fe40000011609 */
[----:B------:R-:W-:Y:S01]  /*10fe0*/  SHF.R.U32.HI R6, RZ, 0x8, R5 ;  /* 0x00000008ff067819 */ /* 0x000fe20000011605 */
[----:B------:R-:W-:Y:S01]  /*10ff0*/  FFMA.FTZ R5, R244, UR35, -R3 ;  /* 0x00000023f4057c23 */ /* 0x000fe20008010803 */
[----:B------:R-:W-:Y:S02]  /*11000*/  LOP3.LUT R4, R4, 0xff, RZ, 0xc0, !PT ;  /* 0x000000ff04047812 */ /* 0x000fe400078ec0ff */
[----:B------:R-:W-:Y:S01]  /*11010*/  PRMT R11, R10, 0x5410, R6 ;  /* 0x000054100a0b7816 */ /* 0x000fe20000000006 */
[----:B------:R1:W-:Y:S01]  /*11020*/  MUFU.EX2 R127, R5 ;  /* 0x00000005007f7308 */ /* 0x0003e20000000800 */
[----:B------:R-:W-:Y:S01]  /*11030*/  PRMT R9, R4, 0x5410, R7 ;  /* 0x0000541004097816 */ /* 0x000fe20000000007 */
[----:B------:R-:W-:Y:S01]  /*11040*/  FFMA.FTZ R6, R242, UR35, -R3 ;  /* 0x00000023f2067c23 */ /* 0x000fe20008010803 */
[----:B------:R-:W-:-:S05]  /*11050*/  LOP3.LUT R4, R8, 0xffff, RZ, 0xc0, !PT ;  /* 0x0000ffff08047812 */ /* 0x000fca00078ec0ff */
[----:B------:R3:W-:Y:S01]  /*11060*/  MUFU.EX2 R168, R6 ;  /* 0x0000000600a87308 */ /* 0x0007e20000000800 */
[----:B-1----:R-:W-:-:S07]  /*11070*/  FFMA.FTZ R5, R243, UR35, -R3 ;  /* 0x00000023f3057c23 */ /* 0x002fce0008010803 */
[----:B------:R1:W-:Y:S01]  /*11080*/  MUFU.EX2 R128, R5 ;  /* 0x0000000500807308 */ /* 0x0003e20000000800 */
[----:B---3--:R-:W-:Y:S02]  /*11090*/  SHF.R.U32.HI R6, RZ, 0x10, R8 ;  /* 0x00000010ff067819 */ /* 0x008fe40000011608 */
[----:B-1----:R-:W-:Y:S02]  /*110a0*/  SHF.R.U32.HI R5, RZ, 0x8, R4 ;  /* 0x00000008ff057819 */ /* 0x002fe40000011604 */
[----:B------:R-:W-:-:S04]  /*110b0*/  LOP3.LUT R4, R8, 0xff, RZ, 0xc0, !PT ;  /* 0x000000ff08047812 */ /* 0x000fc800078ec0ff */
[----:B------:R-:W-:Y:S01]  /*110c0*/  PRMT R28, R4, 0x5410, R5 ;  /* 0x00005410041c7816 */ /* 0x000fe20000000005 */
[----:B------:R-:W-:Y:S01]  /*110d0*/  FFMA.FTZ R4, R238, UR35, -R3 ;  /* 0x00000023ee047c23 */ /* 0x000fe20008010803 */
[----:B------:R-:W-:-:S03]  /*110e0*/  SHF.R.U32.HI R5, RZ, 0x18, R8 ;  /* 0x00000018ff057819 */ /* 0x000fc60000011608 */
[----:B------:R1:W-:Y:S02]  /*110f0*/  MUFU.EX2 R169, R4 ;  /* 0x0000000400a97308 */ /* 0x0003e40000000800 */
[----:B-1----:R-:W-:Y:S01]  /*11100*/  LOP3.LUT R4, R6, 0xff, RZ, 0xc0, !PT ;  /* 0x000000ff06047812 */ /* 0x002fe200078ec0ff */
[----:B------:R-:W-:Y:S01]  /*11110*/  FFMA.FTZ R6, R46, UR35, -R2 ;  /* 0x000000232e067c23 */ /* 0x000fe20008010802 */
[----:B------:R-:W-:Y:S02]  /*11120*/  IMAD.MOV.U32 R46, RZ, RZ, R226 ;  /* 0x000000ffff2e7224 */ /* 0x000fe400078e00e2 */
[----:B------:R-:W-:Y:S01]  /*11130*/  IMAD.MOV.U32 R226, RZ, RZ, R51 ;  /* 0x000000ffffe27224 */ /* 0x000fe200078e0033 */
[----:B------:R-:W-:Y:S01]  /*11140*/  PRMT R13, R4, 0x5410, R5 ;  /* 0x00005410040d7816 */ /* 0x000fe20000000005 */
[----:B------:R-:W-:Y:S02]  /*11150*/  IMAD.MOV.U32 R51, RZ, RZ, R69 ;  /* 0x000000ffff337224 */ /* 0x000fe400078e0045 */
[----:B------:R-:W-:Y:S01]  /*11160*/  FFMA.FTZ R4, R45, UR35, -R2 ;  /* 0x000000232d047c23 */ /* 0x000fe20008010802 */
[----:B------:R-:W-:-:S02]  /*11170*/  IMAD.MOV.U32 R69, RZ, RZ, R81 ;  /* 0x000000ffff457224 */ /* 0x000fc400078e0051 */
[----:B------:R-:W-:Y:S01]  /*11180*/  FFMA.FTZ R7, R193, UR35, -R0 ;  /* 0x00000023c1077c23 */ /* 0x000fe20008010800 */
[----:B------:R-:W-:Y:S02]  /*11190*/  IMAD.MOV.U32 R81, RZ, RZ, R218 ;  /* 0x000000ffff517224 */ /* 0x000fe400078e00da */
[----:B------:R-:W-:Y:S01]  /*111a0*/  FFMA.FTZ R37, R250, UR35, -R0 ;  /* 0x00000023fa257c23 */ /* 0x000fe20008010800 */
[----:B------:R-:W-:Y:S02]  /*111b0*/  IMAD.MOV.U32 R218, RZ, RZ, R84 ;  /* 0x000000ffffda7224 */ /* 0x000fe400078e0054 */
[--C-:B------:R-:W-:Y:S01]  /*111c0*/  FFMA.FTZ R5, R201, UR35, -R2.reuse ;  /* 0x00000023c9057c23 */ /* 0x100fe20008010802 */
[----:B------:R-:W-:Y:S02]  /*111d0*/  IMAD.MOV.U32 R84, RZ, RZ, R77 ;  /* 0x000000ffff547224 */ /* 0x000fe400078e004d */
[----:B------:R-:W-:Y:S01]  /*111e0*/  FFMA.FTZ R12, R252, UR35, -R2 ;  /* 0x00000023fc0c7c23 */ /* 0x000fe20008010802 */
[----:B------:R-:W-:-:S02]  /*111f0*/  IMAD.MOV.U32 R77, RZ, RZ, R72 ;  /* 0x000000ffff4d7224 */ /* 0x000fc400078e0048 */
[--C-:B------:R-:W-:Y:S01]  /*11200*/  FFMA.FTZ R29, R249, UR35, -R2.reuse ;  /* 0x00000023f91d7c23 */ /* 0x100fe20008010802 */
[----:B------:R-:W-:Y:S02]  /*11210*/  IMAD.MOV.U32 R72, RZ, RZ, R55 ;  /* 0x000000ffff487224 */ /* 0x000fe400078e0037 */
[----:B------:R-:W-:Y:S01]  /*11220*/  FFMA.FTZ R30, R245, UR35, -R2 ;  /* 0x00000023f51e7c23 */ /* 0x000fe20008010802 */
[----:B------:R-:W-:Y:S01]  /*11230*/  IMAD.MOV.U32 R55, RZ, RZ, R122 ;  /* 0x000000ffff377224 */ /* 0x000fe200078e007a */
[----:B------:R-:W-:Y:S01]  /*11240*/  MUFU.EX2 R68, R68 ;  /* 0x0000004400447308 */ /* 0x000fe20000000800 */
[----:B------:R-:W-:Y:S01]  /*11250*/  IMAD.MOV.U32 R64, RZ, RZ, R226 ;  /* 0x000000ffff407224 */ /* 0x000fe200078e00e2 */
[----:B------:R1:W5:Y:S01]  /*11260*/  LDL.LU R201, [R1+0xac] ;  /* 0x0000ac0001c97983 */ /* 0x0003620000300800 */
[----:B------:R-:W-:Y:S02]  /*11270*/  IMAD.MOV.U32 R45, RZ, RZ, R50 ;  /* 0x000000ffff2d7224 */ /* 0x000fe400078e0032 */
[----:B------:R-:W-:-:S02]  /*11280*/  IMAD.MOV.U32 R240, RZ, RZ, R46 ;  /* 0x000000fffff07224 */ /* 0x000fc400078e002e */
[----:B------:R-:W-:Y:S01]  /*11290*/  IMAD.MOV.U32 R47, RZ, RZ, R69 ;  /* 0x000000ffff2f7224 */ /* 0x000fe200078e0045 */
[----:B------:R-:W-:Y:S01]  /*112a0*/  MUFU.EX2 R122, R6 ;  /* 0x00000006007a7308 */ /* 0x000fe20000000800 */
[----:B------:R-:W-:Y:S02]  /*112b0*/  IMAD.MOV.U32 R226, RZ, RZ, R81 ;  /* 0x000000ffffe27224 */ /* 0x000fe400078e0051 */
[----:B------:R-:W-:Y:S02]  /*112c0*/  IMAD.MOV.U32 R50, RZ, RZ, R77 ;  /* 0x000000ffff327224 */ /* 0x000fe400078e004d */
[----:B------:R-:W-:Y:S02]  /*112d0*/  IMAD.MOV.U32 R46, RZ, RZ, R51 ;  /* 0x000000ffff2e7224 */ /* 0x000fe400078e0033 */
[----:B------:R-:W-:Y:S02]  /*112e0*/  IMAD.MOV.U32 R69, RZ, RZ, R72 ;  /* 0x000000ffff457224 */ /* 0x000fe400078e0048 */
[----:B------:R-:W-:-:S02]  /*112f0*/  IMAD.MOV.U32 R81, RZ, RZ, R55 ;  /* 0x000000ffff517224 */ /* 0x000fc400078e0037 */
[----:B------:R-:W-:Y:S02]  /*11300*/  IMAD.MOV.U32 R77, RZ, RZ, R120 ;  /* 0x000000ffff4d7224 */ /* 0x000fe400078e0078 */
[----:B------:R-:W-:Y:S02]  /*11310*/  IMAD.MOV.U32 R72, RZ, RZ, R91 ;  /* 0x000000ffff487224 */ /* 0x000fe400078e005b */
[--C-:B------:R-:W-:Y:S01]  /*11320*/  FFMA.FTZ R91, R224, UR35, -R3.reuse ;  /* 0x00000023e05b7c23 */ /* 0x100fe20008010803 */
[----:B------:R-:W-:Y:S02]  /*11330*/  IMAD.MOV.U32 R120, RZ, RZ, R90 ;  /* 0x000000ffff787224 */ /* 0x000fe400078e005a */
[--C-:B------:R-:W-:Y:S01]  /*11340*/  FFMA.FTZ R90, R177, UR35, -R3.reuse ;  /* 0x00000023b15a7c23 */ /* 0x100fe20008010803 */
[----:B------:R-:W-:Y:S02]  /*11350*/  IMAD.MOV.U32 R55, RZ, RZ, R88 ;  /* 0x000000ffff377224 */ /* 0x000fe400078e0058 */
[----:B------:R-:W-:Y:S01]  /*11360*/  FFMA.FTZ R88, R222, UR35, -R3 ;  /* 0x00000023de587c23 */ /* 0x000fe20008010803 */
[----:B------:R-:W-:Y:S01]  /*11370*/  FFMA.FTZ R3, R240, UR35, -R2 ;  /* 0x00000023f0037c23 */ /* 0x000fe20008010802 */
[----:B------:R-:W-:-:S02]  /*11380*/  IMAD.MOV.U32 R17, RZ, RZ, R45 ;  /* 0x000000ffff117224 */ /* 0x000fc400078e002d */
        /* <DEDUP_REMOVED lines=9> */
[----:B------:R-:W-:Y:S02]  /*11420*/  IMAD.MOV.U32 R84, RZ, RZ, R123 ;  /* 0x000000ffff547224 */ /* 0x000fe400078e007b */
[----:B---3--:R-:W-:Y:S01]  /*11430*/  FFMA.FTZ R3, R17, UR35, -R0 ;  /* 0x0000002311037c23 */ /* 0x008fe20008010800 */
[----:B------:R-:W-:Y:S02]  /*11440*/  IMAD.MOV.U32 R17, RZ, RZ, R18 ;  /* 0x000000ffff117224 */ /* 0x000fe400078e0012 */
[----:B------:R-:W-:Y:S01]  /*11450*/  FFMA.FTZ R6, R194, UR35, -R0 ;  /* 0x00000023c2067c23 */ /* 0x000fe20008010800 */
[----:B------:R-:W-:Y:S01]  /*11460*/  IMAD.MOV.U32 R18, RZ, RZ, R235 ;  /* 0x000000ffff127224 */ /* 0x000fe200078e00eb */
[----:B------:R-:W3:Y:S01]  /*11470*/  MUFU.EX2 R123, R4 ;  /* 0x00000004007b7308 */ /* 0x000ee20000000800 */
        /* <DEDUP_REMOVED lines=9> */
[----:B------:R-:W-:Y:S01]  /*11510*/  FFMA.FTZ R8, R17, UR35, -R0 ;  /* 0x0000002311087c23 */ /* 0x000fe20008010800 */
[----:B------:R-:W-:Y:S02]  /*11520*/  IMAD.MOV.U32 R78, RZ, RZ, R82 ;  /* 0x000000ffff4e7224 */ /* 0x000fe400078e0052 */
[----:B------:R-:W-:Y:S02]  /*11530*/  IMAD.MOV.U32 R229, RZ, RZ, R38 ;  /* 0x000000ffffe57224 */ /* 0x000fe400078e0026 */
[----:B------:R-:W-:Y:S02]  /*11540*/  IMAD.MOV.U32 R233, RZ, RZ, R64 ;  /* 0x000000ffffe97224 */ /* 0x000fe400078e0040 */
[----:B------:R-:W-:Y:S01]  /*11550*/  FFMA.FTZ R31, R18, UR35, -R0 ;  /* 0x00000023121f7c23 */ /* 0x000fe20008010800 */
[----:B------:R-:W-:-:S02]  /*11560*/  IMAD.MOV.U32 R82, RZ, RZ, R124 ;  /* 0x000000ffff527224 */ /* 0x000fc400078e007c */
[----:B------:R-:W-:Y:S02]  /*11570*/  IMAD.MOV.U32 R64, RZ, RZ, R121 ;  /* 0x000000ffff407224 */ /* 0x000fe400078e0079 */
[----:B------:R-:W-:Y:S01]  /*11580*/  FFMA.FTZ R34, R235, UR35, -R0 ;  /* 0x00000023eb227c23 */ /* 0x000fe20008010800 */
[----:B------:R-:W-:Y:S01]  /*11590*/  IMAD.MOV.U32 R17, RZ, RZ, R65 ;  /* 0x000000ffff117224 */ /* 0x000fe200078e0041 */
[----:B------:R2:W-:Y:S01]  /*115a0*/  MUFU.EX2 R121, R3 ;  /* 0x0000000300797308 */ /* 0x0005e20000000800 */
[----:B------:R-:W-:Y:S02]  /*115b0*/  IMAD.MOV.U32 R18, RZ, RZ, R227 ;  /* 0x000000ffff127224 */ /* 0x000fe400078e00e3 */
[----:B------:R-:W-:Y:S02]  /*115c0*/  IMAD.MOV.U32 R235, RZ, RZ, R231 ;  /* 0x000000ffffeb7224 */ /* 0x000fe400078e00e7 */
[----:B------:R-:W-:Y:S02]  /*115d0*/  IMAD.MOV.U32 R232, RZ, RZ, R240 ;  /* 0x000000ffffe87224 */ /* 0x000fe400078e00f0 */
[----:B------:R-:W-:-:S02]  /*115e0*/  IMAD.MOV.U32 R239, RZ, RZ, R82 ;  /* 0x000000ffffef7224 */ /* 0x000fc400078e0052 */
[----:B------:R-:W-:Y:S02]  /*115f0*/  IMAD.MOV.U32 R240, RZ, RZ, R126 ;  /* 0x000000fffff07224 */ /* 0x000fe400078e007e */
[----:B------:R-:W-:Y:S02]  /*11600*/  IMAD.MOV.U32 R65, RZ, RZ, R85 ;  /* 0x000000ffff417224 */ /* 0x000fe400078e0055 */
[----:B--2---:R-:W-:Y:S01]  /*11610*/  FADD.FTZ R3, R228, R52 ;  /* 0x00000034e4037221 */ /* 0x004fe20000010000 */
        /* <DEDUP_REMOVED lines=23> */
[----:B------:R-:W-:Y:S01]  /*11790*/  FFMA.FTZ R38, R248, UR35, -R0 ;  /* 0x00000023f8267c23 */ /* 0x000fe20008010800 */
[----:B------:R-:W-:Y:S02]  /*117a0*/  IMAD.MOV.U32 R231, RZ, RZ, R78 ;  /* 0x000000ffffe77224 */ /* 0x000fe400078e004e */
[----:B------:R-:W-:Y:S01]  /*117b0*/  FFMA.FTZ R78, R241, UR35, -R0 ;  /* 0x00000023f14e7c23 */ /* 0x000fe20008010800 */
[----:B------:R-:W-:Y:S02]  /*117c0*/  IMAD.MOV.U32 R227, RZ, RZ, R86 ;  /* 0x000000ffffe37224 */ /* 0x000fe400078e0056 */
[----:B------:R-:W-:Y:S01]  /*117d0*/  FFMA.FTZ R82, R178, UR35, -R0 ;  /* 0x00000023b2527c23 */ /* 0x000fe20008010800 */
[----:B------:R-:W-:Y:S02]  /*117e0*/  IMAD.MOV.U32 R47, RZ, RZ, R50 ;  /* 0x000000ffff2f7224 */ /* 0x000fe400078e0032 */
[----:B------:R-:W-:Y:S01]  /*117f0*/  FFMA.FTZ R85, R176, UR35, -R0 ;  /* 0x00000023b0557c23 */ /* 0x000fe20008010800 */
        /* <DEDUP_REMOVED lines=13> */
[--C-:B------:R-:W-:Y:S01]  /*118d0*/  FFMA.FTZ R4, R197, UR35, -R2.reuse ;  /* 0x00000023c5047c23 */ /* 0x100fe20008010802 */
[----:B------:R-:W-:Y:S02]  /*118e0*/  IMAD.MOV.U32 R226, RZ, RZ, R77 ;  /* 0x000000ffffe27224 */ /* 0x000fe400078e004d */
[----:B------:R-:W-:Y:S01]  /*118f0*/  FFMA.FTZ R69, R237, UR35, -R2 ;  /* 0x00000023ed457c23 */ /* 0x000fe20008010802 */
[----:B------:R-:W-:-:S02]  /*11900*/  IMAD.MOV.U32 R55, RZ, RZ, R70 ;  /* 0x000000ffff377224 */ /* 0x000fc400078e0046 */
[----:B------:R-:W-:Y:S01]  /*11910*/  FFMA.FTZ R70, R181, UR35, -R2 ;  /* 0x00000023b5467c23 */ /* 0x000fe20008010802 */
[----:B------:R-:W-:Y:S02]  /*11920*/  IMAD.MOV.U32 R83, RZ, RZ, R76 ;  /* 0x000000ffff537224 */ /* 0x000fe400078e004c */
[--C-:B------:R-:W-:Y:S01]  /*11930*/  FFMA.FTZ R72, R179, UR35, -R2.reuse ;  /* 0x00000023b3487c23 */ /* 0x100fe20008010802 */
[----:B------:R-:W-:Y:S02]  /*11940*/  IMAD.MOV.U32 R45, RZ, RZ, R47 ;  /* 0x000000ffff2d7224 */ /* 0x000fe400078e002f */
[----:B------:R-:W-:Y:S01]  /*11950*/  FFMA.FTZ R77, R175, UR35, -R2 ;  /* 0x00000023af4d7c23 */ /* 0x000fe20008010802 */
[----:B------:R-:W-:Y:S01]  /*11960*/  IMAD.MOV.U32 R215, RZ, RZ, R233 ;  /* 0x000000ffffd77224 */ /* 0x000fe200078e00e9 */
[----:B------:R-:W-:Y:S01]  /*11970*/  SHF.R.U32.HI R2, RZ, 0x8, R0 ;  /* 0x00000008ff027819 */ /* 0x000fe20000011600 */
[----:B------:R-:W-:Y:S01]  /*11980*/  IMAD.MOV.U32 R76, RZ, RZ, R73 ;  /* 0x000000ffff4c7224 */ /* 0x000fe200078e0049 */
[----:B------:R2:W-:Y:S01]  /*11990*/  MUFU.EX2 R124, R5 ;  /* 0x00000005007c7308 */ /* 0x0005e20000000800 */
[----:B------:R-:W-:-:S02]  /*119a0*/  IMAD.MOV.U32 R46, RZ, RZ, R50 ;  /* 0x000000ffff2e7224 */ /* 0x000fc400078e0032 */
[----:B------:R-:W-:Y:S02]  /*119b0*/  IMAD.MOV.U32 R249, RZ, RZ, R118 ;  /* 0x000000fffff97224 */ /* 0x000fe400078e0076 */
[----:B------:R-:W-:Y:S01]  /*119c0*/  FADD.FTZ R81, R81, R53 ;  /* 0x0000003551517221 */ /* 0x000fe20000010000 */
[----:B------:R-:W-:Y:S02]  /*119d0*/  IMAD.MOV.U32 R239, RZ, RZ, R240 ;  /* 0x000000ffffef7224 */ /* 0x000fe400078e00f0 */
[----:B------:R-:W-:Y:S01]  /*119e0*/  FADD.FTZ R84, R84, R49 ;  /* 0x0000003154547221 */ /* 0x000fe20000010000 */
[----:B------:R-:W-:Y:S01]  /*119f0*/  IMAD.MOV.U32 R233, RZ, RZ, R17 ;  /* 0x000000ffffe97224 */ /* 0x000fe200078e0011 */
[----:B------:R-:W-:Y:S01]  /*11a00*/  LOP3.LUT R0, R15, 0xff, RZ, 0xc0, !PT ;  /* 0x000000ff0f007812 */ /* 0x000fe200078ec0ff */
[----:B------:R-:W-:Y:S02]  /*11a10*/  IMAD.MOV.U32 R73, RZ, RZ, R54 ;  /* 0x000000ffff497224 */ /* 0x000fe400078e0036 */
[----:B------:R-:W-:Y:S01]  /*11a20*/  IMAD.MOV.U32 R245, RZ, RZ, R189 ;  /* 0x000000fffff57224 */ /* 0x000fe200078e00bd */
[----:B------:R-:W-:Y:S01]  /*11a30*/  MUFU.EX2 R78, R78 ;  /* 0x0000004e004e7308 */ /* 0x000fe20000000800 */
[----:B------:R-:W-:Y:S01]  /*11a40*/  IMAD.MOV.U32 R47, RZ, RZ, R51 ;  /* 0x000000ffff2f7224 */ /* 0x000fe200078e0033 */
[----:B------:R1:W5:Y:S01]  /*11a50*/  LDL.LU R197, [R1+0xa8] ;  /* 0x0000a80001c57983 */ /* 0x0003620000300800 */
[----:B------:R-:W-:-:S02]  /*11a60*/  IMAD.MOV.U32 R240, RZ, RZ, R64 ;  /* 0x000000fffff07224 */ /* 0x000fc400078e0040 */
[----:B------:R-:W-:Y:S02]  /*11a70*/  IMAD.MOV.U32 R17, RZ, RZ, R18 ;  /* 0x000000ffff117224 */ /* 0x000fe400078e0012 */
[----:B------:R-:W-:Y:S02]  /*11a80*/  IMAD.MOV.U32 R234, RZ, RZ, R215 ;  /* 0x000000ffffea7224 */ /* 0x000fe400078e00d7 */
[----:B------:R-:W-:Y:S01]  /*11a90*/  IMAD.MOV.U32 R50, RZ, RZ, R218 ;  /* 0x000000ffff327224 */ /* 0x000fe200078e00da */
[----:B------:R-:W-:Y:S01]  /*11aa0*/  MUFU.EX2 R118, R8 ;  /* 0x0000000800767308 */ /* 0x000fe20000000800 */
[----:B------:R-:W-:Y:S01]  /*11ab0*/  IMAD.MOV.U32 R64, RZ, RZ, R65 ;  /* 0x000000ffff407224 */ /* 0x000fe200078e0041 */
[----:B--2---:R-:W-:Y:S01]  /*11ac0*/  HSET2.LE.AND R5, R9, R216, PT ;  /* 0x000000d809057233 */ /* 0x004fe20003803000 */
[----:B------:R-:W-:Y:S01]  /*11ad0*/  IMAD.MOV.U32 R18, RZ, RZ, R235 ;  /* 0x000000ffff127224 */ /* 0x000fe200078e00eb */
[----:B------:R1:W5:Y:S01]  /*11ae0*/  LDL.LU R195, [R1+0xa4] ;  /* 0x0000a40001c37983 */ /* 0x0003620000300800 */
[----:B------:R-:W-:-:S02]  /*11af0*/  IMAD.MOV.U32 R51, RZ, RZ, R83 ;  /* 0x000000ffff337224 */ /* 0x000fc400078e0053 */
[----:B------:R-:W-:Y:S01]  /*11b00*/  IMAD.MOV.U32 R65, RZ, RZ, R45 ;  /* 0x000000ffff417224 */ /* 0x000fe200078e002d */
[----:B------:R2:W-:Y:S01]  /*11b10*/  MUFU.EX2 R126, R4 ;  /* 0x00000004007e7308 */ /* 0x0005e20000000800 */
[----:B------:R-:W-:Y:S01]  /*11b20*/  IMAD.MOV.U32 R218, RZ, RZ, R76 ;  /* 0x000000ffffda7224 */ /* 0x000fe200078e004c */
[----:B------:R1:W5:Y:S01]  /*11b30*/  LDL.LU R194, [R1+0xa0] ;  /* 0x0000a00001c27983 */ /* 0x0003620000300800 */
[----:B------:R-:W-:Y:S02]  /*11b40*/  IMAD.MOV.U32 R45, RZ, RZ, R46 ;  /* 0x000000ffff2d7224 */ /* 0x000fe400078e002e */
[----:B------:R-:W-:Y:S01]  /*11b50*/  IMAD.MOV.U32 R235, RZ, RZ, R239 ;  /* 0x000000ffffeb7224 */ /* 0x000fe200078e00ef */
[----:B------:R1:W5:Y:S01]  /*11b60*/  LDL.LU R193, [R1+0x9c] ;  /* 0x00009c0001c17983 */ /* 0x0003620000300800 */
[----:B------:R-:W-:Y:S01]  /*11b70*/  IMAD.MOV.U32 R54, RZ, RZ, R71 ;  /* 0x000000ffff367224 */ /* 0x000fe200078e0047 */
[----:B------:R-:W-:Y:S01]  /*11b80*/  PRMT R71, R0, 0x5410, R2 ;  /* 0x0000541000477816 */ /* 0x000fe20000000002 */
[----:B------:R-:W-:-:S02]  /*11b90*/  IMAD.MOV.U32 R83, RZ, RZ, R73 ;  /* 0x000000ffff537224 */ /* 0x000fc400078e0049 */
[----:B------:R-:W-:Y:S02]  /*11ba0*/  IMAD.MOV.U32 R46, RZ, RZ, R47 ;  /* 0x000000ffff2e7224 */ /* 0x000fe400078e002f */
[----:B------:R-:W-:Y:S01]  /*11bb0*/  IMAD.MOV.U32 R239, RZ, RZ, R240 ;  /* 0x000000ffffef7224 */ /* 0x000fe200078e00f0 */
[----:B------:R-:W-:Y:S01]  /*11bc0*/  HSET2.LE.AND R0, R16, R216, PT ;  /* 0x000000d810007233 */ /* 0x000fe20003803000 */
[----:B------:R-:W-:Y:S02]  /*11bd0*/  IMAD.MOV.U32 R47, RZ, RZ, R50 ;  /* 0x000000ffff2f7224 */ /* 0x000fe400078e0032 */
[----:B------:R-:W-:Y:S01]  /*11be0*/  IMAD.MOV.U32 R240, RZ, RZ, R64 ;  /* 0x000000fffff07224 */ /* 0x000fe200078e0040 */
[----:B------:R-:W-:Y:S01]  /*11bf0*/  F2FP.F16.F32.PACK_AB R2, R204, R206 ;  /* 0x000000cecc02723e */ /* 0x000fe200000000ff */
[----:B------:R-:W-:Y:S02]  /*11c00*/  IMAD.MOV.U32 R50, RZ, RZ, R51 ;  /* 0x000000ffff327224 */ /* 0x000fe400078e0033 */
[----:B------:R-:W-:-:S02]  /*11c10*/  IMAD.MOV.U32 R64, RZ, RZ, R65 ;  /* 0x000000ffff407224 */ /* 0x000fc400078e0041 */
[----:B------:R-:W-:Y:S02]  /*11c20*/  IMAD.MOV.U32 R246, RZ, RZ, R17 ;  /* 0x000000fffff67224 */ /* 0x000fe400078e0011 */
[----:B------:R-:W-:Y:S02]  /*11c30*/  IMAD.MOV.U32 R224, RZ, RZ, R18 ;  /* 0x000000ffffe07224 */ /* 0x000fe400078e0012 */
[----:B------:R-:W-:Y:S01]  /*11c40*/  IMAD.MOV.U32 R73, RZ, RZ, R120 ;  /* 0x000000ffff497224 */ /* 0x000fe200078e0078 */
[----:B------:R-:W1:Y:S01]  /*11c50*/  LDSM.16.MT88.4 R16, [R184+0x5400] ;  /* 0x00540000b810783b */ /* 0x000e620000004200 */
[----:B------:R-:W-:Y:S01]  /*11c60*/  IMAD.MOV.U32 R51, RZ, RZ, R218 ;  /* 0x000000ffff337224 */ /* 0x000fe200078e00da */
[----:B------:R3:W3:Y:S01]  /*11c70*/  MUFU.EX2 R120, R6 ;  /* 0x0000000600787308 */ /* 0x0006e20000000800 */
[----:B------:R-:W-:Y:S02]  /*11c80*/  IMAD.MOV.U32 R65, RZ, RZ, R45 ;  /* 0x000000ffff417224 */ /* 0x000fe400078e002d */
[----:B------:R-:W-:-:S02]  /*11c90*/  IMAD.MOV.U32 R218, RZ, RZ, R83 ;  /* 0x000000ffffda7224 */ /* 0x000fc400078e0053 */
[----:B------:R-:W-:Y:S02]  /*11ca0*/  IMAD.MOV.U32 R45, RZ, RZ, R46 ;  /* 0x000000ffff2d7224 */ /* 0x000fe400078e002e */
[----:B------:R-:W-:Y:S02]  /*11cb0*/  IMAD.MOV.U32 R76, RZ, RZ, R54 ;  /* 0x000000ffff4c7224 */ /* 0x000fe400078e0036 */
[----:B------:R-:W-:Y:S01]  /*11cc0*/  IMAD.MOV.U32 R46, RZ, RZ, R47 ;  /* 0x000000ffff2e7224 */ /* 0x000fe200078e002f */
[----:B------:R-:W-:Y:S01]  /*11cd0*/  LOP3.LUT R10, R0, R2, RZ, 0xc0, !PT ;  /* 0x00000002000a7212 */ /* 0x000fe200078ec0ff */
[----:B------:R-:W-:Y:S01]  /*11ce0*/  IMAD.MOV.U32 R47, RZ, RZ, R50 ;  /* 0x000000ffff2f7224 */ /* 0x000fe200078e0032 */
[----:B------:R-:W-:Y:S01]  /*11cf0*/  HSET2.LE.AND R0, R21, R216, PT ;  /* 0x000000d815007233 */ /* 0x000fe20003803000 */
[----:B------:R-:W-:Y:S01]  /*11d00*/  IMAD.MOV.U32 R50, RZ, RZ, R51 ;  /* 0x000000ffff327224 */ /* 0x000fe200078e0033 */
[----:B----4-:R-:W-:Y:S01]  /*11d10*/  F2FP.F16.F32.PACK_AB R2, R129, R130 ;  /* 0x000000828102723e */ /* 0x010fe200000000ff */
[----:B------:R-:W-:-:S02]  /*11d20*/  IMAD.MOV.U32 R51, RZ, RZ, R218 ;  /* 0x000000ffff337224 */ /* 0x000fc400078e00da */
[----:B------:R-:W-:Y:S01]  /*11d30*/  IMAD.MOV.U32 R215, RZ, RZ, R119 ;  /* 0x000000ffffd77224 */ /* 0x000fe200078e0077 */
[----:B--2---:R-:W-:Y:S01]  /*11d40*/  F2FP.F16.F32.PACK_AB R4, R207, R208 ;  /* 0x000000d0cf04723e */ /* 0x004fe200000000ff */
[----:B------:R-:W-:Y:S01]  /*11d50*/  IMAD.MOV.U32 R218, RZ, RZ, R76 ;  /* 0x000000ffffda7224 */ /* 0x000fe200078e004c */
[----:B------:R-:W2:Y:S01]  /*11d60*/  MUFU.EX2 R119, R7 ;  /* 0x0000000700777308 */ /* 0x000ea20000000800 */
[----:B------:R-:W-:Y:S02]  /*11d70*/  IMAD.MOV.U32 R76, RZ, RZ, R73 ;  /* 0x000000ffff4c7224 */ /* 0x000fe400078e0049 */
[----:B------:R-:W-:Y:S01]  /*11d80*/  FADD.FTZ R73, R190, R3 ;  /* 0x00000003be497221 */ /* 0x000fe20000010000 */
[--C-:B------:R-:W-:Y:S01]  /*11d90*/  HSET2.LE.AND R3, R11, R216.reuse, PT ;  /* 0x000000d80b037233 */ /* 0x100fe20003803000 */
[----:B------:R-:W4:Y:S01]  /*11da0*/  LDSM.16.MT88.4 R20, [R185+0x5400] ;  /* 0x00540000b914783b */ /* 0x000f220000004200 */
[----:B------:R-:W-:Y:S02]  /*11db0*/  LOP3.LUT R11, R0, R2, RZ, 0xc0, !PT ;  /* 0x00000002000b7212 */ /* 0x000fe400078ec0ff */
[----:B------:R-:W-:-:S02]  /*11dc0*/  HSET2.LE.AND R0, R28, R216, PT ;  /* 0x000000d81c007233 */ /* 0x000fc40003803000 */
[----:B---3--:R-:W-:Y:S02]  /*11dd0*/  F2FP.F16.F32.PACK_AB R2, R123, R122 ;  /* 0x0000007a7b02723e */ /* 0x008fe400000000ff */
[----:B------:R-:W-:Y:S02]  /*11de0*/  F2FP.F16.F32.PACK_AB R6, R133, R134 ;  /* 0x000000868506723e */ /* 0x000fe400000000ff */
[----:B------:R-:W-:Y:S02]  /*11df0*/  LOP3.LUT R8, R3, R4, RZ, 0xc0, !PT ;  /* 0x0000000403087212 */ /* 0x000fe400078ec0ff */
[----:B------:R-:W-:Y:S02]  /*11e00*/  LOP3.LUT R4, R0, R2, RZ, 0xc0, !PT ;  /* 0x0000000200047212 */ /* 0x000fe400078ec0ff */
[----:B------:R-:W-:Y:S02]  /*11e10*/  LOP3.LUT R9, R5, R6, RZ, 0xc0, !PT ;  /* 0x0000000605097212 */ /* 0x000fe400078ec0ff */
[----:B------:R-:W-:-:S02]  /*11e20*/  HSET2.LE.AND R3, R13, R216, PT ;  /* 0x000000d80d037233 */ /* 0x000fc40003803000 */
[--C-:B------:R-:W-:Y:S02]  /*11e30*/  HSET2.LE.AND R0, R36, R216.reuse, PT ;  /* 0x000000d824007233 */ /* 0x100fe40003803000 */
[----:B------:R-:W-:Y:S02]  /*11e40*/  F2FP.F16.F32.PACK_AB R5, R120, R121 ;  /* 0x000000797805723e */ /* 0x000fe400000000ff */
[----:B------:R-:W-:Y:S01]  /*11e50*/  F2FP.F16.F32.PACK_AB R2, R124, R125 ;  /* 0x0000007d7c02723e */ /* 0x000fe200000000ff */
[----:B------:R-:W-:Y:S01]  /*11e60*/  IMAD.MOV.U32 R247, RZ, RZ, R233 ;  /* 0x000000fffff77224 */ /* 0x000fe200078e00e9 */
[----:B------:R-:W-:Y:S01]  /*11e70*/  LOP3.LUT R5, R3, R5, RZ, 0xc0, !PT ;  /* 0x0000000503057212 */ /* 0x000fe200078ec0ff */
[----:B------:R-:W-:Y:S01]  /*11e80*/  IMAD.MOV.U32 R243, RZ, RZ, R239 ;  /* 0x000000fffff37224 */ /* 0x000fe200078e00ef */
[----:B------:R-:W-:Y:S01]  /*11e90*/  LOP3.LUT R6, R0, R2, RZ, 0xc0, !PT ;  /* 0x0000000200067212 */ /* 0x000fe200078ec0ff */
[----:B------:R-:W-:Y:S01]  /*11ea0*/  IMAD.MOV.U32 R239, RZ, RZ, R64 ;  /* 0x000000ffffef7224 */ /* 0x000fe200078e0040 */
[----:B------:R-:W-:Y:S01]  /*11eb0*/  HSET2.LE.AND R3, R35, R216, PT ;  /* 0x000000d823037233 */ /* 0x000fe20003803000 */
[----:B------:R-:W-:Y:S01]  /*11ec0*/  IMAD.MOV.U32 R233, RZ, RZ, R65 ;  /* 0x000000ffffe97224 */ /* 0x000fe200078e0041 */
[----:B------:R-:W-:Y:S01]  /*11ed0*/  SHF.R.U32.HI R2, RZ, 0x10, R15 ;  /* 0x00000010ff027819 */ /* 0x000fe2000001160f */
[----:B------:R-:W-:Y:S01]  /*11ee0*/  HMMA.16816.F32 R64, R24, R66, R60 ;  /* 0x000000421840723c */ /* 0x000fe2000000183c */
[----:B--2---:R-:W-:-:S02]  /*11ef0*/  F2FP.F16.F32.PACK_AB R7, R118, R119 ;  /* 0x000000777607723e */ /* 0x004fc400000000ff */
[----:B------:R-:W-:Y:S02]  /*11f00*/  LOP3.LUT R0, R14, 0xffff, RZ, 0xc0, !PT ;  /* 0x0000ffff0e007812 */ /* 0x000fe400078ec0ff */
[----:B------:R-:W-:Y:S01]  /*11f10*/  SHF.R.U32.HI R13, RZ, 0x18, R15 ;  /* 0x00000018ff0d7819 */ /* 0x000fe2000001160f */
[C---:B------:R-:W-:Y:S01]  /*11f20*/  HMMA.16816.F32 R60, R24.reuse, R56, R108 ;  /* 0x00000038183c723c */ /* 0x040fe2000000186c */
[----:B------:R2:W3:Y:S01]  /*11f30*/  MUFU.EX2 R111, R12 ;  /* 0x0000000c006f7308 */ /* 0x0004e20000000800 */
[----:B------:R-:W-:Y:S02]  /*11f40*/  LOP3.LUT R2, R2, 0xff, RZ, 0xc0, !PT ;  /* 0x000000ff02027812 */ /* 0x000fe400078ec0ff */
[----:B------:R-:W-:Y:S02]  /*11f50*/  LOP3.LUT R7, R3, R7, RZ, 0xc0, !PT ;  /* 0x0000000703077212 */ /* 0x000fe400078ec0ff */
[----:B------:R-:W-:Y:S01]  /*11f60*/  SHF.R.U32.HI R0, RZ, 0x8, R0 ;  /* 0x00000008ff007819 */ /* 0x000fe20000011600 */
[----:B------:R-:W-:Y:S01]  /*11f70*/  HMMA.16816.F32 R56, R24, R58, R112 ;  /* 0x0000003a1838723c */ /* 0x000fe20000001870 */
[----:B------:R-:W-:Y:S01]  /*11f80*/  SHF.R.U32.HI R3, RZ, 0x10, R14 ;  /* 0x00000010ff037819 */ /* 0x000fe2000001160e */
[----:B------:R-:W-:-:S05]  /*11f90*/  IMAD.MOV.U32 R54, RZ, RZ, R192 ;  /* 0x000000ffff367224 */ /* 0x000fca00078e00c0 */
[----:B------:R-:W-:Y:S02]  /*11fa0*/  PRMT R25, R2, 0x5410, R13 ;  /* 0x0000541002197816 */ /* 0x000fe4000000000d */
[----:B--2---:R-:W-:Y:S01]  /*11fb0*/  LOP3.LUT R12, R14, 0xff, RZ, 0xc0, !PT ;  /* 0x000000ff0e0c7812 */ /* 0x004fe200078ec0ff */
[----:B------:R-:W-:Y:S01]  /*11fc0*/  IMAD.MOV.U32 R252, RZ, RZ, R55 ;  /* 0x000000fffffc7224 */ /* 0x000fe200078e0037 */
[----:B------:R-:W-:Y:S01]  /*11fd0*/  SHF.R.U32.HI R2, RZ, 0x18, R14 ;  /* 0x00000018ff027819 */ /* 0x000fe2000001160e */
[----:B------:R-:W-:Y:S01]  /*11fe0*/  MUFU.EX2 R110, R29 ;  /* 0x0000001d006e7308 */ /* 0x000fe20000000800 */
[----:B------:R-:W-:Y:S01]  /*11ff0*/  PRMT R13, R12, 0x5410, R0 ;  /* 0x000054100c0d7816 */ /* 0x000fe20000000000 */
[----:B------:R-:W-:Y:S01]  /*12000*/  FADD.FTZ R83, R191, R48 ;  /* 0x00000030bf537221 */ /* 0x000fe20000010000 */
[----:B------:R-:W-:Y:S01]  /*12010*/  LOP3.LUT R0, R3, 0xff, RZ, 0xc0, !PT ;  /* 0x000000ff03007812 */ /* 0x000fe200078ec0ff */
[----:B------:R-:W-:-:S04]  /*12020*/  IMAD.MOV.U32 R177, RZ, RZ, R54 ;  /* 0x000000ffffb17224 */ /* 0x000fc800078e0036 */
[----:B------:R-:W-:Y:S01]  /*12030*/  MUFU.EX2 R109, R30 ;  /* 0x0000001e006d7308 */ /* 0x000fe20000000800 */
[----:B------:R-:W-:-:S07]  /*12040*/  PRMT R24, R0, 0x5410, R2 ;  /* 0x0000541000187816 */ /* 0x000fce0000000002 */
[----:B------:R2:W-:Y:S01]  /*12050*/  MUFU.EX2 R108, R31 ;  /* 0x0000001f006c7308 */ /* 0x0005e20000000800 */
[----:B------:R-:W-:Y:S01]  /*12060*/  LOP3.LUT R0, R40, 0xff, RZ, 0xc0, !PT ;  /* 0x000000ff28007812 */ /* 0x000fe200078ec0ff */
[----:B-1----:R-:W-:Y:S01]  /*12070*/  HMMA.16816.F32 R52, R4, R16, R92 ;  /* 0x000000100434723c */ /* 0x002fe2000000185c */
[----:B------:R-:W-:Y:S01]  /*12080*/  SHF.R.U32.HI R2, RZ, 0x8, R39 ;  /* 0x00000008ff027819 */ /* 0x000fe20000011627 */
[----:B------:R-:W-:Y:S01]  /*12090*/  IMAD.MOV.U32 R251, RZ, RZ, R218 ;  /* 0x000000fffffb7224 */ /* 0x000fe200078e00da */
[----:B------:R1:W5:Y:S03]  /*120a0*/  LDL.LU R192, [R1+0x98] ;  /* 0x0000980001c07983 */ /* 0x0003660000300800 */
[----:B------:R4:W-:Y:S08]  /*120b0*/  MUFU.EX2 R93, R34 ;  /* 0x00000022005d7308 */ /* 0x0009f00000000800 */
[----:B------:R-:W-:Y:S01]  /*120c0*/  MUFU.EX2 R92, R37 ;  /* 0x00000025005c7308 */ /* 0x000fe20000000800 */
[----:B--2---:R-:W2:Y:S01]  /*120d0*/  LDSM.16.MT88.4 R28, [R184+0x5800] ;  /* 0x00580000b81c783b */ /* 0x004ea20000004200 */
[----:B------:R-:W-:Y:S01]  /*120e0*/  SHF.R.U32.HI R3, RZ, 0x8, R42 ;  /* 0x00000008ff037819 */ /* 0x000fe2000001162a */
[----:B------:R-:W-:Y:S01]  /*120f0*/  IMAD.MOV.U32 R244, RZ, RZ, R235 ;  /* 0x000000fffff47224 */ /* 0x000fe200078e00eb */
[----:B------:R-:W-:Y:S01]  /*12100*/  PRMT R35, R41, 0x5410, R2 ;  /* 0x0000541029237816 */ /* 0x000fe20000000002 */
[----:B------:R-:W-:Y:S01]  /*12110*/  IMAD.MOV.U32 R218, RZ, RZ, R76 ;  /* 0x000000ffffda7224 */ /* 0x000fe200078e004c */
[----:B------:R-:W-:Y:S01]  /*12120*/  LOP3.LUT R12, R43, 0xff, RZ, 0xc0, !PT ;  /* 0x000000ff2b0c7812 */ /* 0x000fe200078ec0ff */
[----:B------:R-:W-:-:S02]  /*12130*/  IMAD.MOV.U32 R242, RZ, RZ, R46 ;  /* 0x000000fffff27224 */ /* 0x000fc400078e002e */
[----:B------:R-:W-:Y:S01]  /*12140*/  IMAD.MOV.U32 R238, RZ, RZ, R47 ;  /* 0x000000ffffee7224 */ /* 0x000fe200078e002f */
[----:B----4-:R-:W-:Y:S01]  /*12150*/  PRMT R34, R0, 0x5410, R74 ;  /* 0x0000541000227816 */ /* 0x010fe2000000004a */
[----:B------:R-:W-:Y:S01]  /*12160*/  IMAD.MOV.U32 R222, RZ, RZ, R50 ;  /* 0x000000ffffde7224 */ /* 0x000fe200078e0032 */
[----:B------:R4:W1:Y:S01]  /*12170*/  MUFU.EX2 R74, R38 ;  /* 0x00000026004a7308 */ /* 0x0008620000000800 */
[----:B------:R-:W-:Y:S01]  /*12180*/  FADD.FTZ R0, R245, R84 ;  /* 0x00000054f5007221 */ /* 0x000fe20000010000 */
[----:B------:R-:W-:Y:S02]  /*12190*/  IMAD.MOV.U32 R245, RZ, RZ, R252 ;  /* 0x000000fffff57224 */ /* 0x000fe400078e00fc */
[----:B------:R-:W-:Y:S01]  /*121a0*/  FADD.FTZ R2, R187, R83 ;  /* 0x00000053bb027221 */ /* 0x000fe20000010000 */
[----:B------:R-:W-:Y:S01]  /*121b0*/  IMAD.MOV.U32 R252, RZ, RZ, R177 ;  /* 0x000000fffffc7224 */ /* 0x000fe200078e00b1 */
[----:B------:R-:W-:Y:S01]  /*121c0*/  PRMT R76, R44, 0x5410, R3 ;  /* 0x000054102c4c7816 */ /* 0x000fe20000000003 */
[----:B------:R-:W-:Y:S01]  /*121d0*/  IMAD.MOV.U32 R214, RZ, RZ, R51 ;  /* 0x000000ffffd67224 */ /* 0x000fe200078e0033 */
[C---:B------:R-:W-:Y:S06]  /*121e0*/  HMMA.16816.F32 R164, R8.reuse, R16, R164 ;  /* 0x0000001008a4723c */ /* 0x040fec00000018a4 */
[-C--:B------:R-:W-:Y:S01]  /*121f0*/  HMMA.16816.F32 R64, R8, R18.reuse, R64 ;  /* 0x000000120840723c */ /* 0x080fe20000001840 */
[----:B------:R-:W-:Y:S01]  /*12200*/  MUFU.EX2 R69, R69 ;  /* 0x0000004500457308 */ /* 0x000fe20000000800 */
[----:B------:R1:W5:Y:S04]  /*12210*/  LDL.LU R191, [R1+0x94] ;  /* 0x0000940001bf7983 */ /* 0x0003680000300800 */
[----:B----4-:R-:W4:Y:S01]  /*12220*/  LDSM.16.MT88.4 R36, [R185+0x5800] ;  /* 0x00580000b924783b */ /* 0x010f220000004200 */
[----:B------:R-:W-:Y:S01]  /*12230*/  IMAD.MOV.U32 R235, RZ, RZ, R45 ;  /* 0x000000ffffeb7224 */ /* 0x000fe200078e002d */
[----:B------:R-:W-:Y:S01]  /*12240*/  HMMA.16816.F32 R48, R4, R18, R96 ;  /* 0x000000120430723c */ /* 0x000fe20000001860 */
[----:B------:R-:W-:Y:S01]  /*12250*/  FADD.FTZ R16, R252, R2 ;  /* 0x00000002fc107221 */ /* 0x000fe20000010000 */
[----:B------:R-:W-:Y:S01]  /*12260*/  FADD.FTZ R3, R188, R81 ;  /* 0x00000051bc037221 */ /* 0x000fe20000010000 */
[----:B---3--:R-:W-:-:S03]  /*12270*/  F2FP.F16.F32.PACK_AB R2, R111, R126 ;  /* 0x0000007e6f02723e */ /* 0x008fc600000000ff */
[----:B------:R-:W-:Y:S01]  /*12280*/  HMMA.16816.F32 R40, R4, R22, R104 ;  /* 0x000000160428723c */ /* 0x000fe20000001868 */
[----:B------:R-:W-:Y:S01]  /*12290*/  IMAD.MOV.U32 R177, RZ, RZ, R222 ;  /* 0x000000ffffb17224 */ /* 0x000fe200078e00de */
[----:B------:R-:W-:-:S04]  /*122a0*/  PRMT R75, R12, 0x5410, R75 ;  /* 0x000054100c4b7816 */ /* 0x000fc8000000004b */
[-C--:B------:R-:W-:Y:S01]  /*122b0*/  HMMA.16816.F32 R60, R8, R20.reuse, R60 ;  /* 0x00000014083c723c */ /* 0x080fe2000000183c */
[----:B------:R-:W3:Y:S01]  /*122c0*/  MUFU.EX2 R70, R70 ;  /* 0x0000004600467308 */ /* 0x000ee20000000800 */
[----:B------:R2:W5:Y:S04]  /*122d0*/  LDL.LU R190, [R1+0x90] ;  /* 0x0000900001be7983 */ /* 0x0005680000300800 */
[----:B------:R-:W-:Y:S01]  /*122e0*/  HMMA.16816.F32 R44, R4, R20, R100 ;  /* 0x00000014042c723c */ /* 0x000fe20000001864 */
[----:B------:R-:W-:Y:S01]  /*122f0*/  FADD.FTZ R3, R249, R3 ;  /* 0x00000003f9037221 */ /* 0x000fe20000010000 */
[----:B------:R-:W-:Y:S01]  /*12300*/  IMAD.MOV.U32 R222, RZ, RZ, R224 ;  /* 0x000000ffffde7224 */ /* 0x000fe200078e00e0 */
[----:B-1----:R-:W-:-:S03]  /*12310*/  F2FP.F16.F32.PACK_AB R12, R74, R92 ;  /* 0x0000005c4a0c723e */ /* 0x002fc600000000ff */
[----:B------:R-:W-:Y:S01]  /*12320*/  HMMA.16816.F32 R56, R8, R22, R56 ;  /* 0x000000160838723c */ /* 0x000fe20000001838 */
[----:B------:R-:W-:Y:S01]  /*12330*/  FADD.FTZ R4, R135, R0 ;  /* 0x0000000087047221 */ /* 0x000fe20000010000 */
[--C-:B------:R-:W-:Y:S01]  /*12340*/  HSET2.LE.AND R0, R13, R216.reuse, PT ;  /* 0x000000d80d007233 */ /* 0x100fe20003803000 */
[----:B------:R-:W-:Y:S01]  /*12350*/  FADD.FTZ R5, R245, R73 ;  /* 0x00000049f5057221 */ /* 0x000fe20000010000 */
[----:B------:R-:W-:Y:S01]  /*12360*/  F2FP.F16.F32.PACK_AB R6, R109, R110 ;  /* 0x0000006e6d06723e */ /* 0x000fe200000000ff */
[----:B------:R-:W-:Y:S01]  /*12370*/  FADD.FTZ R14, R136, R4 ;  /* 0x00000004880e7221 */ /* 0x000fe20000010000 */
[----:B------:R-:W-:Y:S01]  /*12380*/  IMAD.MOV.U32 R224, RZ, RZ, R234 ;  /* 0x000000ffffe07224 */ /* 0x000fe200078e00ea */
[----:B------:R-:W-:Y:S01]  /*12390*/  LOP3.LUT R4, R0, R2, RZ, 0xc0, !PT ;  /* 0x0000000200047212 */ /* 0x000fe200078ec0ff */
[----:B------:R-:W-:Y:S01]  /*123a0*/  MUFU.EX2 R72, R72 ;  /* 0x0000004800487308 */ /* 0x000fe20000000800 */
[--C-:B------:R-:W-:Y:S01]  /*123b0*/  HSET2.LE.AND R0, R24, R216.reuse, PT ;  /* 0x000000d818007233 */ /* 0x100fe20003803000 */
[----:B------:R-:W-:Y:S01]  /*123c0*/  FADD.FTZ R15, R139, R5 ;  /* 0x000000058b0f7221 */ /* 0x000fe20000010000 */
[----:B------:R-:W-:Y:S01]  /*123d0*/  F2FP.F16.F32.PACK_AB R2, R93, R108 ;  /* 0x0000006c5d02723e */ /* 0x000fe200000000ff */
[----:B------:R-:W-:Y:S01]  /*123e0*/  FADD.FTZ R13, R177, R3 ;  /* 0x00000003b10d7221 */ /* 0x000fe20000010000 */
[--C-:B------:R-:W-:Y:S01]  /*123f0*/  HSET2.LE.AND R3, R80, R216.reuse, PT ;  /* 0x000000d850037233 */ /* 0x100fe20003803000 */
[----:B------:R1:W5:Y:S01]  /*12400*/  LDL.LU R189, [R1+0x8c] ;  /* 0x00008c0001bd7983 */ /* 0x0003620000300800 */
[----:B------:R-:W-:Y:S01]  /*12410*/  LOP3.LUT R5, R0, R2, RZ, 0xc0, !PT ;  /* 0x0000000200057212 */ /* 0x000fe200078ec0ff */
[----:B------:R-:W-:Y:S01]  /*12420*/  FADD.FTZ R0, R148, R15 ;  /* 0x0000000f94007221 */ /* 0x000fe20000010000 */
[----:B------:R-:W-:Y:S01]  /*12430*/  IMAD.MOV.U32 R234, RZ, RZ, R217 ;  /* 0x000000ffffea7224 */ /* 0x000fe200078e00d9 */
[--C-:B------:R-:W-:Y:S01]  /*12440*/  HSET2.LE.AND R7, R79, R216.reuse, PT ;  /* 0x000000d84f077233 */ /* 0x100fe20003803000 */
[----:B------:R-:W-:Y:S01]  /*12450*/  FADD.FTZ R2, R222, R16 ;  /* 0x00000010de027221 */ /* 0x000fe20000010000 */
[----:B------:R-:W-:Y:S01]  /*12460*/  LOP3.LUT R6, R3, R6, RZ, 0xc0, !PT ;  /* 0x0000000603067212 */ /* 0x000fe200078ec0ff */
[----:B------:R-:W-:Y:S01]  /*12470*/  FADD.FTZ R18, R149, R0 ;  /* 0x0000000095127221 */ /* 0x000fe20000010000 */
[--C-:B------:R-:W-:Y:S01]  /*12480*/  HSET2.LE.AND R3, R87, R216.reuse, PT ;  /* 0x000000d857037233 */ /* 0x100fe20003803000 */
[----:B------:R-:W-:Y:S01]  /*12490*/  FADD.FTZ R16, R234, R2 ;  /* 0x00000002ea107221 */ /* 0x000fe20000010000 */
[----:B------:R-:W-:-:S02]  /*124a0*/  HSET2.LE.AND R0, R89, R216, PT ;  /* 0x000000d859007233 */ /* 0x000fc40003803000 */
[----:B------:R-:W-:Y:S02]  /*124b0*/  F2FP.F16.F32.PACK_AB R11, R169, R168 ;  /* 0x000000a8a90b723e */ /* 0x000fe400000000ff */
[----:B------:R-:W-:Y:S02]  /*124c0*/  HSET2.LE.AND R8, R71, R216, PT ;  /* 0x000000d847087233 */ /* 0x000fe40003803000 */
[----:B------:R-:W-:Y:S01]  /*124d0*/  F2FP.F16.F32.PACK_AB R9, R182, R205 ;  /* 0x000000cdb609723e */ /* 0x000fe200000000ff */
[----:B------:R-:W1:Y:S01]  /*124e0*/  MUFU.EX2 R27, R77 ;  /* 0x0000004d001b7308 */ /* 0x000e620000000800 */
[----:B------:R-:W-:Y:S01]  /*124f0*/  LOP3.LUT R7, R7, R12, RZ, 0xc0, !PT ;  /* 0x0000000c07077212 */ /* 0x000fe200078ec0ff */
[----:B------:R-:W-:Y:S01]  /*12500*/  FADD.FTZ R17, R138, R14 ;  /* 0x0000000e8a117221 */ /* 0x000fe20000010000 */
[----:B------:R-:W-:Y:S01]  /*12510*/  F2FP.F16.F32.PACK_AB R2, R180, R183 ;  /* 0x000000b7b402723e */ /* 0x000fe200000000ff */
[----:B------:R-:W-:Y:S01]  /*12520*/  IMAD.MOV.U32 R249, RZ, RZ, R215 ;  /* 0x000000fffff97224 */ /* 0x000fe200078e00d7 */
[----:B------:R-:W-:Y:S01]  /*12530*/  LOP3.LUT R11, R3, R11, RZ, 0xc0, !PT ;  /* 0x0000000b030b7212 */ /* 0x000fe200078ec0ff */
[----:B------:R-:W-:Y:S01]  /*12540*/  LDSM.16.MT88.4 R20, [R185+0x5c00] ;  /* 0x005c0000b914783b */ /* 0x000fe20000004200 */
[----:B------:R-:W-:-:S02]  /*12550*/  LOP3.LUT R10, R0, R2, RZ, 0xc0, !PT ;  /* 0x00000002000a7212 */ /* 0x000fc400078ec0ff */
[----:B------:R-:W-:Y:S01]  /*12560*/  LOP3.LUT R3, R33, 0xffff, RZ, 0xc0, !PT ;  /* 0x0000ffff21037812 */ /* 0x000fe200078ec0ff */
[----:B------:R-:W1:Y:S01]  /*12570*/  MUFU.EX2 R26, R82 ;  /* 0x00000052001a7308 */ /* 0x000e620000000800 */
[----:B------:R-:W-:Y:S01]  /*12580*/  SHF.R.U32.HI R2, RZ, 0x10, R33 ;  /* 0x00000010ff027819 */ /* 0x000fe20000011621 */
[----:B------:R-:W-:Y:S01]  /*12590*/  FADD.FTZ R15, R224, R13 ;  /* 0x0000000de00f7221 */ /* 0x000fe20000010000 */
[----:B------:R-:W-:Y:S01]  /*125a0*/  LOP3.LUT R0, R32, 0xffff, RZ, 0xc0, !PT ;  /* 0x0000ffff20007812 */ /* 0x000fe200078ec0ff */
[----:B--2---:R-:W-:Y:S01]  /*125b0*/  HMMA.16816.F32 R52, R4, R28, R52 ;  /* 0x0000001c0434723c */ /* 0x004fe20000001834 */
[----:B------:R-:W-:-:S03]  /*125c0*/  HSET2.LE.AND R12, R25, R216, PT ;  /* 0x000000d8190c7233 */ /* 0x000fc60003803000 */
[----:B------:R-:W-:Y:S01]  /*125d0*/  MUFU.EX2 R24, R86 ;  /* 0x0000005600187308 */ /* 0x000fe20000000800 */
[----:B------:R-:W-:Y:S01]  /*125e0*/  F2FP.F16.F32.PACK_AB R13, R128, R127 ;  /* 0x0000007f800d723e */ /* 0x000fe200000000ff */
[C---:B------:R-:W-:Y:S01]  /*125f0*/  HMMA.16816.F32 R48, R4.reuse, R30, R48 ;  /* 0x0000001e0430723c */ /* 0x040fe20000001830 */
[----:B------:R-:W-:Y:S01]  /*12600*/  LOP3.LUT R8, R8, R9, RZ, 0xc0, !PT ;  /* 0x0000000908087212 */ /* 0x000fe200078ec0ff */
[----:B------:R-:W-:Y:S01]  /*12610*/  IMAD.MOV.U32 R177, RZ, RZ, R221 ;  /* 0x000000ffffb17224 */ /* 0x000fe200078e00dd */
[----:B------:R2:W5:Y:S03]  /*12620*/  LDL.LU R188, [R1+0x88] ;  /* 0x0000880001bc7983 */ /* 0x0005660000300800 */
[----:B----4-:R-:W-:Y:S01]  /*12630*/  HMMA.16816.F32 R44, R4, R36, R44 ;  /* 0x00000024042c723c */ /* 0x010fe2000000182c */
[----:B------:R-:W-:-:S05]  /*12640*/  LOP3.LUT R9, R12, R13, RZ, 0xc0, !PT ;  /* 0x0000000d0c097212 */ /* 0x000fca00078ec0ff */
[----:B------:R-:W-:Y:S01]  /*12650*/  HMMA.16816.F32 R40, R4, R38, R40 ;  /* 0x000000260428723c */ /* 0x000fe20000001828 */
[----:B------:R-:W-:Y:S01]  /*12660*/  SHF.R.U32.HI R12, RZ, 0x18, R33 ;  /* 0x00000018ff0c7819 */ /* 0x000fe20000011621 */
[----:B------:R-:W-:Y:S01]  /*12670*/  IMAD.MOV.U32 R217, RZ, RZ, R186 ;  /* 0x000000ffffd97224 */ /* 0x000fe200078e00ba */
[----:B------:R-:W4:Y:S01]  /*12680*/  MUFU.EX2 R25, R85 ;  /* 0x0000005500197308 */ /* 0x000f220000000800 */
[----:B------:R-:W-:Y:S01]  /*12690*/  FADD.FTZ R15, R238, R15 ;  /* 0x0000000fee0f7221 */ /* 0x000fe20000010000 */
[----:B------:R-:W-:-:S06]  /*126a0*/  FADD.FTZ R16, R242, R16 ;  /* 0x00000010f2107221 */ /* 0x000fcc0000010000 */
[----:B------:R-:W2:Y:S01]  /*126b0*/  MUFU.EX2 R91, R91 ;  /* 0x0000005b005b7308 */ /* 0x000ea20000000800 */
[----:B------:R-:W-:-:S07]  /*126c0*/  SHF.R.U32.HI R6, RZ, 0x8, R3 ;  /* 0x00000008ff067819 */ /* 0x000fce0000011603 */
[----:B------:R-:W-:Y:S01]  /*126d0*/  MUFU.EX2 R88, R88 ;  /* 0x0000005800587308 */ /* 0x000fe20000000800 */
[----:B------:R-:W-:-:S07]  /*126e0*/  LOP3.LUT R3, R2, 0xff, RZ, 0xc0, !PT ;  /* 0x000000ff02037812 */ /* 0x000fce00078ec0ff */
[----:B------:R-:W2:Y:S01]  /*126f0*/  MUFU.EX2 R19, R90 ;  /* 0x0000005a00137308 */ /* 0x000ea20000000800 */
[----:B------:R-:W-:Y:S01]  /*12700*/  LOP3.LUT R7, R32, 0xff, RZ, 0xc0, !PT ;  /* 0x000000ff20077812 */ /* 0x000fe200078ec0ff */
[----:B------:R-:W-:Y:S01]  /*12710*/  IMAD.MOV.U32 R245, RZ, RZ, R155 ;  /* 0x000000fffff57224 */ /* 0x000fe200078e009b */
[----:B------:R-:W-:Y:S01]  /*12720*/  SHF.R.U32.HI R5, RZ, 0x10, R32 ;  /* 0x00000010ff057819 */ /* 0x000fe20000011620 */
[----:B------:R-:W-:Y:S01]  /*12730*/  IMAD.MOV.U32 R222, RZ, RZ, R243 ;  /* 0x000000ffffde7224 */ /* 0x000fe200078e00f3 */
        /* <DEDUP_REMOVED lines=9> */
[----:B------:R2:W5:Y:S01]  /*127d0*/  LDL.LU R187, [R1+0x84] ;  /* 0x0000840001bb7983 */ /* 0x0005620000300800 */
[----:B------:R-:W-:-:S02]  /*127e0*/  PRMT R3, R0, 0x5410, R4 ;  /* 0x0000541000037816 */ /* 0x000fc40000000004 */
[--C-:B------:R-:W-:Y:S01]  /*127f0*/  HSET2.LE.AND R0, R2, R216.reuse, PT ;  /* 0x000000d802007233 */ /* 0x100fe20003803000 */
[----:B------:R-:W-:Y:S01]  /*12800*/  IMAD.MOV.U32 R252, RZ, RZ, R217 ;  /* 0x000000fffffc7224 */ /* 0x000fe200078e00d9 */
[----:B---3--:R-:W-:Y:S01]  /*12810*/  F2FP.F16.F32.PACK_AB R2, R70, R69 ;  /* 0x000000454602723e */ /* 0x008fe200000000ff */
[----:B------:R-:W-:Y:S01]  /*12820*/  FADD.FTZ R4, R150, R17 ;  /* 0x0000001196047221 */ /* 0x000fe20000010000 */
[--C-:B------:R-:W-:Y:S02]  /*12830*/  HSET2.LE.AND R5, R35, R216.reuse, PT ;  /* 0x000000d823057233 */ /* 0x100fe40003803000 */
[----:B------:R-:W-:Y:S01]  /*12840*/  LOP3.LUT R13, R33, 0xff, RZ, 0xc0, !PT ;  /* 0x000000ff210d7812 */ /* 0x000fe200078ec0ff */
[----:B------:R-:W-:Y:S01]  /*12850*/  IMAD.MOV.U32 R238, RZ, RZ, R247 ;  /* 0x000000ffffee7224 */ /* 0x000fe200078e00f7 */
[----:B------:R-:W-:Y:S01]  /*12860*/  LOP3.LUT R136, R0, R2, RZ, 0xc0, !PT ;  /* 0x0000000200887212 */ /* 0x000fe200078ec0ff */
[----:B------:R-:W-:Y:S01]  /*12870*/  FADD.FTZ R2, R249, R18 ;  /* 0x00000012f9027221 */ /* 0x000fe20000010000 */
[--C-:B------:R-:W-:Y:S01]  /*12880*/  HSET2.LE.AND R17, R14, R216.reuse, PT ;  /* 0x000000d80e117233 */ /* 0x100fe20003803000 */
[----:B------:R-:W-:Y:S01]  /*12890*/  FADD.FTZ R0, R151, R4 ;  /* 0x0000000497007221 */ /* 0x000fe20000010000 */
[--C-:B------:R-:W-:Y:S01]  /*128a0*/  HSET2.LE.AND R7, R76, R216.reuse, PT ;  /* 0x000000d84c077233 */ /* 0x100fe20003803000 */
[----:B------:R-:W-:Y:S01]  /*128b0*/  FADD.FTZ R18, R145, R2 ;  /* 0x0000000291127221 */ /* 0x000fe20000010000 */
[----:B-1----:R-:W-:Y:S01]  /*128c0*/  F2FP.F16.F32.PACK_AB R2, R27, R72 ;  /* 0x000000481b02723e */ /* 0x002fe200000000ff */
[----:B------:R-:W-:Y:S01]  /*128d0*/  FADD.FTZ R14, R252, R15 ;  /* 0x0000000ffc0e7221 */ /* 0x000fe20000010000 */
[----:B------:R-:W-:Y:S01]  /*128e0*/  FADD.FTZ R15, R177, R16 ;  /* 0x00000010b10f7221 */ /* 0x000fe20000010000 */
[--C-:B------:R-:W-:Y:S01]  /*128f0*/  HSET2.LE.AND R3, R3, R216.reuse, PT ;  /* 0x000000d803037233 */ /* 0x100fe20003803000 */
[----:B------:R-:W-:Y:S01]  /*12900*/  FADD.FTZ R16, R137, R0 ;  /* 0x0000000089107221 */ /* 0x000fe20000010000 */
[----:B------:R-:W-:Y:S01]  /*12910*/  LOP3.LUT R138, R5, R2, RZ, 0xc0, !PT ;  /* 0x00000002058a7212 */ /* 0x000fe200078ec0ff */
[----:B------:R-:W-:Y:S01]  /*12920*/  FADD.FTZ R2, R142, R14 ;  /* 0x0000000e8e027221 */ /* 0x000fe20000010000 */
[----:B------:R-:W-:Y:S01]  /*12930*/  F2FP.F16.F32.PACK_AB R0, R26, R78 ;  /* 0x0000004e1a00723e */ /* 0x000fe200000000ff */
[----:B------:R-:W-:Y:S01]  /*12940*/  IMAD.MOV.U32 R242, RZ, RZ, R251 ;  /* 0x000000fffff27224 */ /* 0x000fe200078e00fb */
[----:B------:R-:W-:Y:S01]  /*12950*/  PRMT R13, R13, 0x5410, R6 ;  /* 0x000054100d0d7816 */ /* 0x000fe20000000006 */
[----:B------:R-:W-:Y:S01]  /*12960*/  FADD.FTZ R5, R143, R2 ;  /* 0x000000028f057221 */ /* 0x000fe20000010000 */
[--C-:B------:R-:W-:Y:S01]  /*12970*/  HSET2.LE.AND R6, R34, R216.reuse, PT ;  /* 0x000000d822067233 */ /* 0x100fe20003803000 */
[----:B------:R-:W-:Y:S01]  /*12980*/  IMAD.MOV.U32 R243, RZ, RZ, R214 ;  /* 0x000000fffff37224 */ /* 0x000fe200078e00d6 */
[----:B----4-:R-:W-:Y:S01]  /*12990*/  F2FP.F16.F32.PACK_AB R4, R24, R25 ;  /* 0x000000191804723e */ /* 0x010fe200000000ff */
[----:B------:R-:W-:Y:S01]  /*129a0*/  IMAD.MOV.U32 R244, RZ, RZ, R163 ;  /* 0x000000fffff47224 */ /* 0x000fe200078e00a3 */
[----:B------:R-:W-:Y:S01]  /*129b0*/  LOP3.LUT R137, R3, R0, RZ, 0xc0, !PT ;  /* 0x0000000003897212 */ /* 0x000fe200078ec0ff */
[----:B------:R-:W-:Y:S01]  /*129c0*/  FADD.FTZ R0, R141, R15 ;  /* 0x0000000f8d007221 */ /* 0x000fe20000010000 */
[----:B------:R-:W-:Y:S01]  /*129d0*/  F2FP.F16.F32.PACK_AB R2, R170, R171 ;  /* 0x000000abaa02723e */ /* 0x000fe200000000ff */
[----:B------:R-:W-:Y:S01]  /*129e0*/  FADD.FTZ R3, R147, R18 ;  /* 0x0000001293037221 */ /* 0x000fe20000010000 */
[----:B------:R-:W-:Y:S01]  /*129f0*/  IMAD.MOV.U32 R249, RZ, RZ, R154 ;  /* 0x000000fffff97224 */ /* 0x000fe200078e009a */
[----:B------:R-:W-:Y:S01]  /*12a00*/  LOP3.LUT R139, R6, R4, RZ, 0xc0, !PT ;  /* 0x00000004068b7212 */ /* 0x000fe200078ec0ff */
[----:B------:R-:W-:Y:S01]  /*12a10*/  FADD.FTZ R4, R140, R0 ;  /* 0x000000008c047221 */ /* 0x000fe20000010000 */
[----:B------:R-:W-:Y:S01]  /*12a20*/  LOP3.LUT R154, R7, R2, RZ, 0xc0, !PT ;  /* 0x00000002079a7212 */ /* 0x000fe200078ec0ff */
[----:B------:R-:W-:Y:S01]  /*12a30*/  FADD.FTZ R6, R144, R16 ;  /* 0x0000001090067221 */ /* 0x000fe20000010000 */
[--C-:B------:R-:W-:Y:S01]  /*12a40*/  HSET2.LE.AND R12, R75, R216.reuse, PT ;  /* 0x000000d84b0c7233 */ /* 0x100fe20003803000 */
[----:B------:R-:W-:Y:S01]  /*12a50*/  FADD.FTZ R14, R146, R3 ;  /* 0x00000003920e7221 */ /* 0x000fe20000010000 */
[----:B--2---:R-:W-:Y:S01]  /*12a60*/  F2FP.F16.F32.PACK_AB R2, R91, R68 ;  /* 0x000000445b02723e */ /* 0x004fe200000000ff */
[----:B------:R-:W-:Y:S01]  /*12a70*/  IMAD.MOV.U32 R177, RZ, RZ, R233 ;  /* 0x000000ffffb17224 */ /* 0x000fe200078e00e9 */
[----:B------:R-:W-:Y:S01]  /*12a80*/  HSET2.LE.AND R13, R13, R216, PT ;  /* 0x000000d80d0d7233 */ /* 0x000fe20003803000 */
        /* <DEDUP_REMOVED lines=86> */
[----:B------:R2:W5:Y:S01]  /*12ff0*/  LDL.LU R186, [R1+0x80] ;  /* 0x0000800001ba7983 */ /* 0x0005620000300800 */
[C---:B------:R-:W-:Y:S01]  /*13000*/  HMMA.16816.F32 R28, R8.reuse, R30, R64 ;  /* 0x0000001e081c723c */ /* 0x040fe20000001840 */
[----:B------:R-:W-:Y:S01]  /*13010*/  FADD.FTZ R4, R174, R4 ;  /* 0x00000004ae047221 */ /* 0x000fe20000010000 */
[----:B------:R-:W-:Y:S01]  /*13020*/  FADD.FTZ R3, R68, R3 ;  /* 0x0000000344037221 */ /* 0x000fe20000010000 */
[----:B------:R-:W3:Y:S03]  /*13030*/  LDC.U8 R116, c[0x0][0x388] ;  /* 0x0000e200ff747b82 */ /* 0x000ee60000000000 */
[C---:B------:R-:W-:Y:S01]  /*13040*/  HMMA.16816.F32 R156, R8.reuse, R36, R60 ;  /* 0x00000024089c723c */ /* 0x040fe2000000183c */
[----:B------:R-:W-:Y:S01]  /*13050*/  FADD.FTZ R2, R69, R2 ;  /* 0x0000000245027221 */ /* 0x000fe20000010000 */
[----:B------:R-:W-:Y:S01]  /*13060*/  FADD.FTZ R0, R78, R0 ;  /* 0x000000004e007221 */ /* 0x000fe20000010000 */
[----:B------:R2:W5:Y:S03]  /*13070*/  LDL.LU R135, [R1+0x7c] ;  /* 0x00007c0001877983 */ /* 0x0005660000300800 */
        /* <DEDUP_REMOVED lines=28> */
[----:B--23--:R-:W-:-:S15]  /*13240*/  IMAD.MOV.U32 R37, RZ, RZ, R132 ;  /* 0x000000ffff257224 */ /* 0x00cfde00078e0084 */
[----:B------:R-:W-:-:S02]  /*13250*/  NOP ;  /* 0x0000000000007918 */ /* 0x000fc40000000000 */
.L_x_875:
[----:B------:R-:W-:-:S06]  /*13260*/  UISETP.GT.AND UP0, UPT, UR29, UR24, UPT ;  /* 0x000000181d00728c */ /* 0x000fcc000bf04270 */
[----:B------:R-:W-:-:S13]  /*13270*/  PLOP3.LUT P0, PT, PT, PT, UP0, 0x80, 0x0 ;  /* 0x000000000000781c */ /* 0x000fda0003f0f008 */
[----:B------:R-:W-:Y:S05]  /*13280*/  @!P0 BRA `(.L_x_877) ;  /* 0x0000008400b08947 */ /* 0x000fea0003800000 */
[----:B------:R-:W2:Y:S01]  /*13290*/  LDL.LU R2, [R1+0x14] ;  /* 0x0000140001027983 */ /* 0x000ea20000300800 */
[C---:B------:R-:W-:Y:S01]  /*132a0*/  IADD3 R0, R236.reuse, 0x4, RZ ;  /* 0x00000004ec007810 */ /* 0x040fe20007ffe0ff */
[----:B------:R-:W-:Y:S01]  /*132b0*/  IMAD.WIDE.U32 R8, R236, -0x326172a9, RZ ;  /* 0xcd9e8d57ec087825 */ /* 0x000fe200078e00ff */
[----:B------:R-:W-:Y:S01]  /*132c0*/  PRMT R3, R116, 0x7054, R116 ;  /* 0x0000705474037816 */ /* 0x000fe20000000074 */
[----:B------:R-:W3:Y:S01]  /*132d0*/  LDL.LU R4, [R1+0x78] ;  /* 0x0000780001047983 */ /* 0x000ee20000300800 */
[----:B------:R-:W-:Y:S01]  /*132e0*/  MOV R134, R38 ;  /* 0x0000002600867202 */ /* 0x000fe20000000f00 */
[----:B------:R-:W-:Y:S01]  /*132f0*/  IMAD.WIDE.U32 R6, R0, -0x326172a9, RZ ;  /* 0xcd9e8d5700067825 */ /* 0x000fe200078e00ff */
[----:B------:R-:W-:Y:S01]  /*13300*/  MOV R133, R39 ;  /* 0x0000002700857202 */ /* 0x000fe20000000f00 */
[----:B------:R1:W-:Y:S01]  /*13310*/  STL [R1+0x10], R3 ;  /* 0x0000100301007387 */ /* 0x0003e20000100800 */
[----:B------:R-:W-:Y:S01]  /*13320*/  USHF.L.U64.HI UR34, UR6, 0x6, UR7 ;  /* 0x0000000606227899 */ /* 0x000fe20008010207 */
[----:B------:R-:W-:Y:S01]  /*13330*/  IMAD.MOV.U32 R132, RZ, RZ, R36 ;  /* 0x000000ffff847224 */ /* 0x000fe200078e0024 */
[----:B------:R-:W-:Y:S01]  /*13340*/  USHF.L.U32 UR35, UR6, 0x6, URZ ;  /* 0x0000000606237899 */ /* 0x000fe2000800063f */
[----:B------:R-:W-:Y:S01]  /*13350*/  STL.64 [R1+0x38], R8 ;  /* 0x0000380801007387 */ /* 0x000fe20000100a00 */
[----:B------:R-:W-:-:S02]  /*13360*/  USHF.L.U64.HI UR36, UR8, 0x6, UR9 ;  /* 0x0000000608247899 */ /* 0x000fc40008010209 */
[----:B------:R-:W-:Y:S01]  /*13370*/  USHF.L.U32 UR37, UR8, 0x6, URZ ;  /* 0x0000000608257899 */ /* 0x000fe2000800063f */
[----:B------:R4:W-:Y:S01]  /*13380*/  STL.64 [R1+0x30], R6 ;  /* 0x0000300601007387 */ /* 0x0009e20000100a00 */
[----:B------:R-:W-:Y:S01]  /*13390*/  ULDC UR4, c[0x0][0x2ec] ;  /* 0x0000bb0000047ab9 */ /* 0x000fe20000000800 */
[----:B------:R-:W-:Y:S01]  /*133a0*/  ULDC.64 UR6, c[0x0][0x218] ;  /* 0x0000860000067ab9 */ /* 0x000fe20000000a00 */
[----:B------:R-:W-:Y:S01]  /*133b0*/  ULDC.64 UR10, c[0x0][0x220] ;  /* 0x00008800000a7ab9 */ /* 0x000fe20000000a00 */
[----:B------:R-:W-:Y:S01]  /*133c0*/  ULDC.64 UR8, c[0x0][0x248] ;  /* 0x0000920000087ab9 */ /* 0x000fe20000000a00 */
[----:B-1----:R-:W-:Y:S02]  /*133d0*/  MOV R3, R37 ;  /* 0x0000002500037202 */ /* 0x002fe40000000f00 */
[-C--:B--2---:R-:W-:Y:S02]  /*133e0*/  LOP3.LUT R0, R9, R2.reuse, RZ, 0x3c, !PT ;  /* 0x0000000209007212 */ /* 0x084fe400078e3cff */
[----:B------:R-:W-:Y:S01]  /*133f0*/  LOP3.LUT R2, R7, R2, RZ, 0x3c, !PT ;  /* 0x0000000207027212 */ /* 0x000fe200078e3cff */
[----:B---3--:R-:W-:-:S05]  /*13400*/  IMAD.WIDE.U32 R4, R4, -0x2daee0ad, RZ ;  /* 0xd2511f5304047825 */ /* 0x008fca00078e00ff */
[----:B------:R1:W-:Y:S04]  /*13410*/  STL.64 [R1+0x8], R4 ;  /* 0x0000080401007387 */ /* 0x0003e80000100a00 */
[----:B----4-:R-:W2:Y:S04]  /*13420*/  LDL.LU.64 R6, [R1+0x40] ;  /* 0x0000400001067983 */ /* 0x010ea80000300a00 */
        /* <DEDUP_REMOVED lines=8> */
.L_x_880:
[----:B------:R-:W2:Y:S01]  /*134b0*/  LDL.64 R32, [R1+0x68] ;  /* 0x0000680001207983 */ /* 0x000ea20000100a00 */
[----:B------:R-:W-:Y:S03]  /*134c0*/  UIADD3 UR40, UR29, -0x2, URZ ;  /* 0xfffffffe1d287890 */ /* 0x000fe6000fffe03f */
[----:B------:R-:W3:Y:S01]  /*134d0*/  LDL.64 R30, [R1+0x60] ;  /* 0x00006000011e7983 */ /* 0x000ee20000100a00 */
[----:B------:R-:W-:Y:S02]  /*134e0*/  UIMAD.WIDE.U32 UR42, UR40, UR8, URZ ;  /* 0x00000008282a72a5 */ /* 0x000fe4000f8e003f */
[----:B------:R-:W-:Y:S01]  /*134f0*/  USHF.R.S32.HI UR29, URZ, 0x1f, UR40 ;  /* 0x0000001f3f1d7899 */ /* 0x000fe20008011428 */
[----:B------:R-:W4:Y:S03]  /*13500*/  LDL R21, [R1+0x28] ;  /* 0x0000280001157983 */ /* 0x000f260000100800 */
[----:B------:R-:W-:Y:S01]  /*13510*/  UIMAD UR29, UR29, UR8, URZ ;  /* 0x000000081d1d72a4 */ /* 0x000fe2000f8e023f */
[----:B------:R-:W-:Y:S02]  /*13520*/  IMAD.U32 R4, RZ, RZ, UR42 ;  /* 0x0000002aff047e24 */ /* 0x000fe4000f8e00ff */
[----:B------:R-:W-:Y:S01]  /*13530*/  IMAD.U32 R6, RZ, RZ, UR42 ;  /* 0x0000002aff067e24 */ /* 0x000fe2000f8e00ff */
[----:B------:R-:W-:Y:S04]  /*13540*/  UIMAD UR29, UR40, UR9, UR29 ;  /* 0x00000009281d72a4 */ /* 0x000fe8000f8e021d */
[----:B------:R-:W-:Y:S06]  /*13550*/  UIADD3 UR29, UR43, UR29, URZ ;  /* 0x0000001d2b1d7290 */ /* 0x000fec000fffe03f */
[----:B------:R-:W-:Y:S01]  /*13560*/  IMAD.U32 R5, RZ, RZ, UR29 ;  /* 0x0000001dff057e24 */ /* 0x000fe2000f8e00ff */
[----:B--2---:R-:W-:Y:S04]  /*13570*/  LEA R4, P0, R4, R32, 0x7 ;  /* 0x0000002004047211 */ /* 0x004fe800078038ff */
[----:B---3--:R-:W-:Y:S02]  /*13580*/  LEA.HI.X R5, R6, R31, R5, 0x7, P0 ;  /* 0x0000001f06057211 */ /* 0x008fe400000f3c05 */
[C---:B------:R-:W-:Y:S04]  /*13590*/  LEA R8, P0, R4.reuse, UR6, 0x1 ;  /* 0x0000000604087c11 */ /* 0x040fe8000f8008ff */
[----:B------:R-:W-:Y:S02]  /*135a0*/  LEA.HI.X R9, R4, UR7, R5, 0x1, P0 ;  /* 0x0000000704097c11 */ /* 0x000fe400080f0c05 */
[----:B------:R-:W-:Y:S03]  /*135b0*/  IADD3 R6, P0, R8, UR37, RZ ;  /* 0x0000002508067c10 */ /* 0x000fe6000ff1e0ff */
[----:B------:R-:W-:Y:S01]  /*135c0*/  @!PT LDS RZ, [RZ] ;  /* 0x00000000fffff984 */ /* 0x000fe20000000800 */
[----:B------:R-:W-:Y:S01]  /*135d0*/  @!PT LDS RZ, [RZ] ;  /* 0x00000000fffff984 */ /* 0x000fe20000000800 */
[----:B------:R-:W-:Y:S01]  /*135e0*/  @!PT LDS RZ, [RZ] ;  /* 0x00000000fffff984 */ /* 0x000fe20000000800 */
[----:B----4-:R1:W-:Y:S01]  /*135f0*/  LDGSTS.E.BYPASS.LTC128B.128 [R21+0x2000], desc[UR30][R8.64] ;  /* 0x0200000008157fae */ /* 0x0103e2000b901d5e */
[----:B------:R-:W-:Y:S02]  /*13600*/  IADD3.X R7, R9, UR36, RZ, P0, !PT ;  /* 0x0000002409077c10 */ /* 0x000fe400087fe4ff */
[----:B------:R-:W-:Y:S03]  /*13610*/  IADD3 R4, P0, R6, UR37, RZ ;  /* 0x0000002506047c10 */ /* 0x000fe6000ff1e0ff */
[----:B------:R1:W-:Y:S01]  /*13620*/  LDGSTS.E.BYPASS.LTC128B.128 [R21+0x2800], desc[UR30][R6.64] ;  /* 0x0280000006157fae */ /* 0x0003e2000b901d5e */
[----:B------:R-:W-:Y:S02]  /*13630*/  IADD3.X R5, R7, UR36, RZ, P0, !PT ;  /* 0x0000002407057c10 */ /* 0x000fe400087fe4ff */
[----:B------:R-:W-:Y:S03]  /*13640*/  IADD3 R10, P0, R4, UR37, RZ ;  /* 0x00000025040a7c10 */ /* 0x000fe6000ff1e0ff */
[----:B------:R1:W-:Y:S01]  /*13650*/  LDGSTS.E.BYPASS.LTC128B.128 [R21+0x3000], desc[UR30][R4.64] ;  /* 0x0300000004157fae */ /* 0x0003e2000b901d5e */
[----:B------:R-:W-:Y:S05]  /*13660*/  IADD3.X R11, R5, UR36, RZ, P0, !PT ;  /* 0x00000024050b7c10 */ /* 0x000fea00087fe4ff */
[----:B------:R1:W-:Y:S04]  /*13670*/  LDGSTS.E.BYPASS.LTC128B.128 [R21+0x3800], desc[UR30][R10.64] ;  /* 0x038000000a157fae */ /* 0x0003e8000b901d5e */
[----:B------:R-:W0:Y:S01]  /*13680*/  LDGDEPBAR ;  /* 0x00000000000079af */ /* 0x000e220000000000 */
[----:B------:R-:W-:Y:S05]  /*13690*/  BRA `(.L_x_879) ;  /* 0x00000020007c7947 */ /* 0x000fea0003800000 */
.L_x_878:
[----:B--2---:R-:W2:Y:S01]  /*136a0*/  LDL.64 R6, [R1+0x58] ;  /* 0x0000580001067983 */ /* 0x004ea20000100a00 */
[----:B------:R-:W-:Y:S04]  /*136b0*/  DEPBAR.LE SB0, 0x0 ;  /* 0x000080000000791a */ /* 0x000fe80000000000 */
[----:B------:R-:W-:Y:S01]  /*136c0*/  UIADD3 UR38, UR29, -0x1, URZ ;  /* 0xffffffff1d267890 */ /* 0x000fe2000fffe03f */
[----:B------:R-:W3:Y:S03]  /*136d0*/  LDL R2, [R1+0x28] ;  /* 0x0000280001027983 */ /* 0x000ee60000100800 */
[----:B------:R-:W-:Y:S01]  /*136e0*/  USHF.R.S32.HI UR40, URZ, 0x1f, UR38 ;  /* 0x0000001f3f287899 */ /* 0x000fe20008011426 */
[----:B------:R-:W-:Y:S01]  /*136f0*/  BAR.SYNC.DEFER_BLOCKING 0x0 ;  /* 0x0000000000007b1d */ /* 0x000fe20000010000 */
[----:B------:R-:W-:Y:S01]  /*13700*/  UIMAD UR39, UR25, UR38, URZ ;  /* 0x00000026192772a4 */ /* 0x000fe2000f8e023f */
[----:B-1----:R-:W-:Y:S01]  /*13710*/  IMAD.U32 R4, RZ, RZ, UR38 ;  /* 0x00000026ff047e24 */ /* 0x002fe2000f8e00ff */
[----:B------:R-:W-:Y:S02]  /*13720*/  UISETP.GT.AND UP0, UPT, UR38, UR24, UPT ;  /* 0x000000182600728c */ /* 0x000fe4000bf04270 */
[----:B------:R-:W-:Y:S01]  /*13730*/  UIMAD UR39, UR40, UR26, UR39 ;  /* 0x0000001a282772a4 */ /* 0x000fe2000f8e0227 */
[----:B--2---:R-:W-:Y:S05]  /*13740*/  IMAD.WIDE.U32 R4, R4, UR26, R6 ;  /* 0x0000001a04047c25 */ /* 0x004fea000f8e0006 */
[----:B------:R-:W-:Y:S01]  /*13750*/  VIADD R0, R5, UR39 ;  /* 0x0000002705007c36 */ /* 0x000fe20008000000 */
[C---:B------:R-:W-:Y:S01]  /*13760*/  LEA R8, P0, R4.reuse, UR10, 0x1 ;  /* 0x0000000a04087c11 */ /* 0x040fe2000f8008ff */
[----:B------:R-:W-:Y:S03]  /*13770*/  USHF.L.U32 UR39, UR38, 0x2, URZ ;  /* 0x0000000226277899 */ /* 0x000fe6000800063f */
[----:B------:R-:W-:Y:S01]  /*13780*/  LEA.HI.X R9, R4, UR11, R0, 0x1, P0 ;  /* 0x0000000b04097c11 */ /* 0x000fe200080f0c00 */
[----:B------:R-:W-:Y:S01]  /*13790*/  IMAD.U32 R0, RZ, RZ, UR38 ;  /* 0x00000026ff007e24 */ /* 0x000fe2000f8e00ff */
[----:B------:R-:W-:Y:S01]  /*137a0*/  IADD3 R6, P0, R8, UR35, RZ ;  /* 0x0000002308067c10 */ /* 0x000fe2000ff1e0ff */
[----:B------:R-:W-:Y:S02]  /*137b0*/  UIADD3 UR40, UR39, 0x1, URZ ;  /* 0x0000000127287890 */ /* 0x000fe4000fffe03f */
[----:B------:R-:W-:Y:S01]  /*137c0*/  @!PT LDS RZ, [RZ] ;  /* 0x00000000fffff984 */ /* 0x000fe20000000800 */
[----:B------:R-:W-:Y:S01]  /*137d0*/  @!PT LDS RZ, [RZ] ;  /* 0x00000000fffff984 */ /* 0x000fe20000000800 */
[----:B------:R-:W-:Y:S01]  /*137e0*/  @!PT LDS RZ, [RZ] ;  /* 0x00000000fffff984 */ /* 0x000fe20000000800 */
[----:B---3--:R-:W-:Y:S01]  /*137f0*/  LDGSTS.E.BYPASS.LTC128B.128 [R2+0x4000], desc[UR30][R8.64] ;  /* 0x0400000008027fae */ /* 0x008fe2000b901d5e */
[----:B------:R-:W-:Y:S02]  /*13800*/  IADD3.X R7, R9, UR34, RZ, P0, !PT ;  /* 0x0000002209077c10 */ /* 0x000fe400087fe4ff */
[----:B------:R-:W-:Y:S04]  /*13810*/  IADD3 R4, P0, R6, UR35, RZ ;  /* 0x0000002306047c10 */ /* 0x000fe8000ff1e0ff */
[----:B------:R-:W-:Y:S01]  /*13820*/  IADD3.X R5, R7, UR34, RZ, P0, !PT ;  /* 0x0000002207057c10 */ /* 0x000fe200087fe4ff */
[----:B------:R-:W-:Y:S01]  /*13830*/  LDGSTS.E.BYPASS.LTC128B.128 [R2+0x4800], desc[UR30][R6.64] ;  /* 0x0480000006027fae */ /* 0x000fe2000b901d5e */
[----:B------:R-:W-:Y:S04]  /*13840*/  IADD3 R10, P0, R4, UR35, RZ ;  /* 0x00000023040a7c10 */ /* 0x000fe8000ff1e0ff */
[----:B------:R-:W-:Y:S03]  /*13850*/  IADD3.X R11, R5, UR34, RZ, P0, !PT ;  /* 0x00000022050b7c10 */ /* 0x000fe600087fe4ff */
[----:B------:R1:W-:Y:S08]  /*13860*/  LDGSTS.E.BYPASS.LTC128B.128 [R2+0x5000], desc[UR30][R4.64] ;  /* 0x0500000004027fae */ /* 0x0003f0000b901d5e */
[----:B------:R2:W-:Y:S08]  /*13870*/  LDGSTS.E.BYPASS.LTC128B.128 [R2+0x5800], desc[UR30][R10.64] ;  /* 0x058000000a027fae */ /* 0x0005f0000b901d5e */
[----:B-----5:R-:W-:Y:S08]  /*13880*/  LDSM.16.M88.4 R128, [R186] ;  /* 0x00000000ba80783b */ /* 0x020ff00000000200 */
[----:B------:R-:W0:Y:S08]  /*13890*/  LDGDEPBAR ;  /* 0x00000000000079af */ /* 0x000e300000000000 */
[----:B------:R-:W1:Y:S08]  /*138a0*/  LDSM.16.M88.4 R16, [R135+0x2000] ;  /* 0x002000008710783b */ /* 0x000e700000000200 */
[----:B------:R-:W2:Y:S08]  /*138b0*/  LDSM.16.M88.4 R124, [R186+0x1000] ;  /* 0x00100000ba7c783b */ /* 0x000eb00000000200 */
[----:B------:R-:W3:Y:S08]  /*138c0*/  LDSM.16.M88.4 R32, [R135+0x2400] ;  /* 0x002400008720783b */ /* 0x000ef00000000200 */
[----:B------:R-:W4:Y:S08]  /*138d0*/  LDSM.16.M88.4 R48, [R135+0x2800] ;  /* 0x002800008730783b */ /* 0x000f300000000200 */
        /* <DEDUP_REMOVED lines=21> */
[-C--:B------:R-:W-:Y:S06]  /*13a30*/  HMMA.16816.F32 R52, R128, R64.reuse, RZ ;  /* 0x000000408034723c */ /* 0x080fec00000018ff */
        /* <DEDUP_REMOVED lines=12> */
[----:B------:R-:W-:Y:S02]  /*13b00*/  ISETP.GE.AND P2, PT, R2, R196, PT ;  /* 0x000000c40200720c */ /* 0x000fe40003f46270 */
[-C--:B------:R-:W-:Y:S01]  /*13b10*/  ISETP.GE.OR P4, PT, R0, R201.reuse, !P4 ;  /* 0x000000c90000720c */ /* 0x080fe20006786670 */
[-C--:B------:R-:W-:Y:S01]  /*13b20*/  HMMA.16816.F32 R76, R124, R82.reuse, RZ ;  /* 0x000000527c4c723c */ /* 0x080fe200000018ff */
[C---:B------:R-:W-:Y:S02]  /*13b30*/  ISETP.GE.OR P3, PT, R2.reuse, R201, !P3 ;  /* 0x000000c90200720c */ /* 0x040fe40005f66670 */
[-C--:B------:R-:W-:Y:S02]  /*13b40*/  ISETP.GE.OR P2, PT, R2, R203.reuse, !P2 ;  /* 0x000000cb0200720c */ /* 0x080fe40005746670 */
[----:B------:R-:W-:Y:S01]  /*13b50*/  ISETP.GE.OR P1, PT, R0, R203, !P1 ;  /* 0x000000cb0000720c */ /* 0x000fe20004f26670 */
[C---:B------:R-:W-:Y:S02]  /*13b60*/  HMMA.16816.F32 R80, R128.reuse, R82, RZ ;  /* 0x000000528050723c */ /* 0x040fe400000018ff */
[CC--:B------:R-:W-:Y:S02]  /*13b70*/  ISETP.GE.AND P6, PT, R2.reuse, R199.reuse, PT ;  /* 0x000000c70200720c */ /* 0x0c0fe40003fc6270 */
[----:B------:R-:W-:Y:S02]  /*13b80*/  ISETP.GE.AND P0, PT, R2, R198, PT ;  /* 0x000000c60200720c */ /* 0x000fe40003f06270 */
[----:B------:R-:W-:Y:S01]  /*13b90*/  ISETP.GE.AND P5, PT, R0, R199, PT ;  /* 0x000000c70000720c */ /* 0x000fe20003fa6270 */
[-C--:B-1----:R-:W-:Y:S01]  /*13ba0*/  HMMA.16816.F32 R84, R128, R96.reuse, RZ ;  /* 0x000000608054723c */ /* 0x082fe200000018ff */
[C---:B------:R-:W-:Y:S02]  /*13bb0*/  ISETP.GE.OR P6, PT, R2.reuse, R202, !P6 ;  /* 0x000000ca0200720c */ /* 0x040fe400077c6670 */
[----:B------:R-:W-:Y:S01]  /*13bc0*/  ISETP.GE.OR P0, PT, R2, R200, !P0 ;  /* 0x000000c80200720c */ /* 0x000fe20004706670 */
[C---:B------:R-:W-:Y:S01]  /*13bd0*/  VIADD R2, R0.reuse, 0x8 ;  /* 0x0000000800027836 */ /* 0x040fe20000000000 */
[----:B------:R-:W-:Y:S01]  /*13be0*/  ISETP.GE.OR P5, PT, R0, R202, !P5 ;  /* 0x000000ca0000720c */ /* 0x000fe20006fa6670 */
        /* <DEDUP_REMOVED lines=17> */
[C---:B------:R-:W-:Y:S03]  /*13d00*/  ISETP.GE.AND P4, PT, R2.reuse, R197, PT ;  /* 0x000000c50200720c */ /* 0x040fe60003f86270 */
[----:B------:R-:W-:Y:S02]  /*13d10*/  FSEL R224, R5, -INF , !P3 ;  /* 0xff80000005e07808 */ /* 0x000fe40005800000 */
[----:B------:R-:W-:Y:S02]  /*13d20*/  ISETP.GE.OR P4, PT, R2, R201, !P4 ;  /* 0x000000c90200720c */ /* 0x000fe40006786670 */
[----:B------:R-:W-:Y:S02]  /*13d30*/  FSEL R209, R6, -INF , !P1 ;  /* 0xff80000006d17808 */ /* 0x000fe40004800000 */
[C---:B------:R-:W-:Y:S01]  /*13d40*/  ISETP.GE.AND P1, PT, R2.reuse, R199, PT ;  /* 0x000000c70200720c */ /* 0x040fe20003f26270 */
[-C--:B-1----:R-:W-:Y:S03]  /*13d50*/  HMMA.16816.F32 R20, R172, R168.reuse, R20 ;  /* 0x000000a8ac14723c */ /* 0x082fe60000001814 */
[----:B------:R-:W-:Y:S02]  /*13d60*/  FSEL R232, R7, -INF , !P2 ;  /* 0xff80000007e87808 */ /* 0x000fe40005000000 */
[-C--:B------:R-:W-:Y:S01]  /*13d70*/  ISETP.GE.AND P2, PT, R2, R198.reuse, PT ;  /* 0x000000c60200720c */ /* 0x080fe20003f46270 */
[----:B------:R-:W1:Y:S01]  /*13d80*/  LDSM.16.M88.4 R4, [R194] ;  /* 0x00000000c204783b */ /* 0x000e620000000200 */
[----:B------:R-:W-:Y:S01]  /*13d90*/  ISETP.GE.AND P3, PT, R0, R198, PT ;  /* 0x000000c60000720c */ /* 0x000fe20003f66270 */
[C---:B------:R-:W-:Y:S04]  /*13da0*/  HMMA.16816.F32 R24, R180.reuse, R168, R24 ;  /* 0x000000a8b418723c */ /* 0x040fe80000001818 */
[----:B------:R-:W-:Y:S02]  /*13db0*/  ISETP.GE.OR P1, PT, R2, R202, !P1 ;  /* 0x000000ca0200720c */ /* 0x000fe40004f26670 */
[-C--:B------:R-:W-:Y:S01]  /*13dc0*/  ISETP.GE.OR P3, PT, R0, R200.reuse, !P3 ;  /* 0x000000c80000720c */ /* 0x080fe20005f66670 */
[-C--:B------:R-:W-:Y:S03]  /*13dd0*/  HMMA.16816.F32 R28, R180, R170.reuse, R28 ;  /* 0x000000aab41c723c */ /* 0x080fe6000000181c */
[----:B------:R-:W-:Y:S02]  /*13de0*/  ISETP.GE.OR P2, PT, R2, R200, !P2 ;  /* 0x000000c80200720c */ /* 0x000fe40005746670 */
[----:B------:R-:W-:Y:S01]  /*13df0*/  FSEL R213, R8, -INF , !P5 ;  /* 0xff80000008d57808 */ /* 0x000fe20006800000 */
[C---:B------:R-:W-:Y:S04]  /*13e00*/  HMMA.16816.F32 R32, R172.reuse, R170, R32 ;  /* 0x000000aaac20723c */ /* 0x040fe80000001820 */
[C---:B------:R-:W-:Y:S02]  /*13e10*/  ISETP.GE.AND P5, PT, R2.reuse, R196, PT ;  /* 0x000000c40200720c */ /* 0x040fe40003fa6270 */
[----:B------:R-:W-:Y:S02]  /*13e20*/  FSEL R233, R9, -INF , !P6 ;  /* 0xff80000009e97808 */ /* 0x000fe40007000000 */
[----:B------:R-:W-:Y:S03]  /*13e30*/  ISETP.GE.OR P5, PT, R2, R203, !P5 ;  /* 0x000000cb0200720c */ /* 0x000fe60006fa6670 */
[----:B------:R-:W-:Y:S01]  /*13e40*/  FSEL R229, R10, -INF , !P3 ;  /* 0xff8000000ae57808 */ /* 0x000fe20005800000 */
[----:B------:R-:W-:Y:S01]  /*13e50*/  VIADD R2, R0, 0x9 ;  /* 0x0000000900027836 */ /* 0x000fe20000000000 */
[----:B------:R-:W-:Y:S01]  /*13e60*/  FSEL R243, R12, -INF , !P1 ;  /* 0xff8000000cf37808 */ /* 0x000fe20004800000 */
[----:B------:R-:W-:Y:S01]  /*13e70*/  IMAD.U32 R12, RZ, RZ, UR40 ;  /* 0x00000028ff0c7e24 */ /* 0x000fe2000f8e00ff */
[----:B------:R-:W-:Y:S02]  /*13e80*/  FSEL R237, R11, -INF , !P0 ;  /* 0xff8000000bed7808 */ /* 0x000fe40004000000 */
[C---:B------:R-:W-:Y:S01]  /*13e90*/  ISETP.GE.AND P3, PT, R2.reuse, R199, PT ;  /* 0x000000c70200720c */ /* 0x040fe20003f66270 */
[----:B------:R-:W2:Y:S01]  /*13ea0*/  LDSM.16.M88.4 R8, [R193] ;  /* 0x00000000c108783b */ /* 0x000ea20000000200 */
[C---:B------:R-:W-:Y:S02]  /*13eb0*/  ISETP.GE.AND P0, PT, R2.reuse, R198, PT ;  /* 0x000000c60200720c */ /* 0x040fe40003f06270 */
[C---:B------:R-:W-:Y:S02]  /*13ec0*/  ISETP.GE.AND P6, PT, R2.reuse, R197, PT ;  /* 0x000000c50200720c */ /* 0x040fe40003fc6270 */
        /* <DEDUP_REMOVED lines=10> */
[----:B------:R-:W-:Y:S02]  /*13f70*/  ISETP.GE.AND P3, PT, R2, R199, PT ;  /* 0x000000c70200720c */ /* 0x000fe40003f66270 */
[----:B------:R-:W-:Y:S01]  /*13f80*/  FSEL R241, R14, -INF , !P2 ;  /* 0xff8000000ef17808 */ /* 0x000fe20005000000 */
[C---:B------:R-:W-:Y:S01]  /*13f90*/  HMMA.16816.F32 R48, R172.reuse, R6, R48 ;  /* 0x00000006ac30723c */ /* 0x040fe20000001830 */
[----:B------:R-:W1:Y:S03]  /*13fa0*/  LDSM.16.M88.4 R4, [R192] ;  /* 0x00000000c004783b */ /* 0x000e660000000200 */
[----:B------:R-:W-:Y:S02]  /*13fb0*/  ISETP.GE.AND P2, PT, R2, R196, PT ;  /* 0x000000c40200720c */ /* 0x000fe40003f46270 */
[----:B------:R-:W-:Y:S02]  /*13fc0*/  FSEL R244, R15, -INF , !P0 ;  /* 0xff8000000ff47808 */ /* 0x000fe40004000000 */
[----:B------:R-:W-:Y:S02]  /*13fd0*/  FSEL R176, R16, -INF , !P4 ;  /* 0xff80000010b07808 */ /* 0x000fe40006000000 */
[C---:B------:R-:W-:Y:S02]  /*13fe0*/  ISETP.GE.AND P0, PT, R2.reuse, R197, PT ;  /* 0x000000c50200720c */ /* 0x040fe40003f06270 */
[C---:B------:R-:W-:Y:S01]  /*13ff0*/  ISETP.GE.AND P4, PT, R2.reuse, R198, PT ;  /* 0x000000c60200720c */ /* 0x040fe20003f86270 */
[-C--:B--2---:R-:W-:Y:S03]  /*14000*/  HMMA.16816.F32 R52, R172, R8.reuse, R52 ;  /* 0x00000008ac34723c */ /* 0x084fe60000001834 */
[C---:B------:R-:W-:Y:S02]  /*14010*/  ISETP.GE.OR P0, PT, R2.reuse, R201, !P0 ;  /* 0x000000c90200720c */ /* 0x040fe40004706670 */
        /* <DEDUP_REMOVED lines=8> */
[C---:B------:R-:W-:Y:S01]  /*140a0*/  HMMA.16816.F32 R64, R172.reuse, R10, R64 ;  /* 0x0000000aac40723c */ /* 0x040fe20000001840 */
[----:B------:R-:W2:Y:S03]  /*140b0*/  LDSM.16.M88.4 R8, [R191] ;  /* 0x00000000bf08783b */ /* 0x000ea60000000200 */
[----:B------:R-:W-:Y:S02]  /*140c0*/  FSEL R177, R19, -INF , !P1 ;  /* 0xff80000013b17808 */ /* 0x000fe40004800000 */
[----:B------:R-:W-:Y:S02]  /*140d0*/  FSEL R20, R20, -INF , !P0 ;  /* 0xff80000014147808 */ /* 0x000fe40004000000 */
[C---:B------:R-:W-:Y:S01]  /*140e0*/  ISETP.GE.AND P5, PT, R2.reuse, R197, PT ;  /* 0x000000c50200720c */ /* 0x040fe20003fa6270 */
[-C--:B-1----:R-:W-:Y:S03]  /*140f0*/  HMMA.16816.F32 R68, R172, R4.reuse, R68 ;  /* 0x00000004ac44723c */ /* 0x082fe60000001844 */
        /* <DEDUP_REMOVED lines=9> */
[----:B------:R-:W1:Y:S03]  /*14190*/  LDSM.16.M88.4 R4, [R190] ;  /* 0x00000000be04783b */ /* 0x000e660000000200 */
[----:B------:R-:W-:Y:S01]  /*141a0*/  ISETP.GE.OR P0, PT, R2, R200, !P0 ;  /* 0x000000c80200720c */ /* 0x000fe20004706670 */
[----:B------:R-:W-:Y:S01]  /*141b0*/  VIADD R2, R0, 0x18 ;  /* 0x0000001800027836 */ /* 0x000fe20000000000 */
[----:B------:R-:W-:Y:S02]  /*141c0*/  FSEL R250, R21, -INF , !P5 ;  /* 0xff80000015fa7808 */ /* 0x000fe40006800000 */
[----:B------:R-:W-:Y:S02]  /*141d0*/  FSEL R22, R22, -INF , !P2 ;  /* 0xff80000016167808 */ /* 0x000fe40005000000 */
[----:B------:R-:W-:Y:S02]  /*141e0*/  ISETP.GE.AND P2, PT, R2, R198, PT ;  /* 0x000000c60200720c */ /* 0x000fe40003f46270 */
[----:B------:R-:W-:Y:S01]  /*141f0*/  FSEL R23, R23, -INF , !P1 ;  /* 0xff80000017177808 */ /* 0x000fe20004800000 */
[-C--:B--2---:R-:W-:Y:S03]  /*14200*/  HMMA.16816.F32 R84, R172, R8.reuse, R84 ;  /* 0x00000008ac54723c */ /* 0x084fe60000001854 */
[----:B------:R-:W-:Y:S02]  /*14210*/  FSEL R24, R24, -INF , !P3 ;  /* 0xff80000018187808 */ /* 0x000fe40005800000 */
[C---:B------:R-:W-:Y:S01]  /*14220*/  ISETP.GE.AND P1, PT, R2.reuse, R199, PT ;  /* 0x000000c70200720c */ /* 0x040fe20003f26270 */
[C---:B------:R-:W-:Y:S04]  /*14230*/  HMMA.16816.F32 R88, R180.reuse, R8, R88 ;  /* 0x00000008b458723c */ /* 0x040fe80000001858 */
[C---:B------:R-:W-:Y:S02]  /*14240*/  ISETP.GE.AND P5, PT, R2.reuse, R197, PT ;  /* 0x000000c50200720c */ /* 0x040fe40003fa6270 */
[C---:B------:R-:W-:Y:S01]  /*14250*/  ISETP.GE.AND P3, PT, R2.reuse, R196, PT ;  /* 0x000000c40200720c */ /* 0x040fe20003f66270 */
[-C--:B------:R-:W-:Y:S03]  /*14260*/  HMMA.16816.F32 R92, R180, R10.reuse, R92 ;  /* 0x0000000ab45c723c */ /* 0x080fe6000000185c */
[C---:B------:R-:W-:Y:S02]  /*14270*/  ISETP.GE.OR P1, PT, R2.reuse, R202, !P1 ;  /* 0x000000ca0200720c */ /* 0x040fe40004f26670 */
[C---:B------:R-:W-:Y:S01]  /*14280*/  ISETP.GE.OR P2, PT, R2.reuse, R200, !P2 ;  /* 0x000000c80200720c */ /* 0x040fe20005746670 */
[C---:B------:R-:W-:Y:S01]  /*14290*/  HMMA.16816.F32 R96, R172.reuse, R10, R96 ;  /* 0x0000000aac60723c */ /* 0x040fe20000001860 */
[----:B------:R-:W2:Y:S01]  /*142a0*/  LDSM.16.M88.4 R8, [R189] ;  /* 0x00000000bd08783b */ /* 0x000ea20000000200 */
[----:B------:R-:W-:Y:S04]  /*142b0*/  DEPBAR.LE SB0, 0x0 ;  /* 0x000080000000791a */ /* 0x000fe80000000000 */
[C---:B------:R-:W-:Y:S02]  /*142c0*/  ISETP.GE.OR P5, PT, R2.reuse, R201, !P5 ;  /* 0x000000c90200720c */ /* 0x040fe40006fa6670 */
[----:B------:R-:W-:Y:S01]  /*142d0*/  ISETP.GE.OR P3, PT, R2, R203, !P3 ;  /* 0x000000cb0200720c */ /* 0x000fe20005f66670 */
[----:B------:R-:W-:Y:S01]  /*142e0*/  BAR.SYNC.DEFER_BLOCKING 0x0 ;  /* 0x0000000000007b1d */ /* 0x000fe20000010000 */
[-C--:B-1----:R-:W-:Y:S05]  /*142f0*/  HMMA.16816.F32 R100, R172, R4.reuse, R100 ;  /* 0x00000004ac64723c */ /* 0x082fea0000001864 */
[----:B------:R-:W-:Y:S01]  /*14300*/  FSEL R25, R25, -INF , !P6 ;  /* 0xff80000019197808 */ /* 0x000fe20007000000 */
[C---:B------:R-:W-:Y:S05]  /*14310*/  HMMA.16816.F32 R104, R180.reuse, R4, R104 ;  /* 0x00000004b468723c */ /* 0x040fea0000001868 */
[----:B------:R-:W-:Y:S01]  /*14320*/  FSEL R26, R26, -INF , !P4 ;  /* 0xff8000001a1a7808 */ /* 0x000fe20006000000 */
[-C--:B------:R-:W-:Y:S05]  /*14330*/  HMMA.16816.F32 R108, R180, R6.reuse, R108 ;  /* 0x00000006b46c723c */ /* 0x080fea000000186c */
[----:B------:R-:W-:Y:S01]  /*14340*/  FSEL R27, R27, -INF , !P0 ;  /* 0xff8000001b1b7808 */ /* 0x000fe20004000000 */
[----:B------:R-:W-:Y:S01]  /*14350*/  VIADD R2, R0, 0x19 ;  /* 0x0000001900027836 */ /* 0x000fe20000000000 */
[----:B------:R-:W-:Y:S01]  /*14360*/  FSEL R17, R28, -INF , !P1 ;  /* 0xff8000001c117808 */ /* 0x000fe20004800000 */
[C---:B------:R-:W-:Y:S04]  /*14370*/  HMMA.16816.F32 R112, R172.reuse, R6, R112 ;  /* 0x00000006ac70723c */ /* 0x040fe80000001870 */
[----:B------:R-:W-:Y:S01]  /*14380*/  ISETP.GE.AND P4, PT, R2, R199, PT ;  /* 0x000000c70200720c */ /* 0x000fe20003f86270 */
[----:B------:R-:W-:Y:S01]  /*14390*/  VIADD R5, R0, 0x70 ;  /* 0x0000007000057836 */ /* 0x000fe20000000000 */
[----:B------:R-:W-:Y:S01]  /*143a0*/  ISETP.GE.AND P0, PT, R2, R198, PT ;  /* 0x000000c60200720c */ /* 0x000fe20003f06270 */
[----:B------:R-:W-:Y:S01]  /*143b0*/  VIADD R6, R0, 0x69 ;  /* 0x0000006900067836 */ /* 0x000fe20000000000 */
[C---:B------:R-:W-:Y:S02]  /*143c0*/  ISETP.GE.AND P6, PT, R2.reuse, R197, PT ;  /* 0x000000c50200720c */ /* 0x040fe40003fc6270 */
[C---:B------:R-:W-:Y:S01]  /*143d0*/  ISETP.GE.AND P1, PT, R2.reuse, R196, PT ;  /* 0x000000c40200720c */ /* 0x040fe20003f26270 */
[-C--:B--2---:R-:W-:Y:S03]  /*143e0*/  HMMA.16816.F32 R116, R172, R8.reuse, R116 ;  /* 0x00000008ac74723c */ /* 0x084fe60000001874 */
[----:B------:R-:W-:Y:S01]  /*143f0*/  ISETP.GE.OR P4, PT, R2, R202, !P4 ;  /* 0x000000ca0200720c */ /* 0x000fe20006786670 */
[----:B------:R-:W-:Y:S01]  /*14400*/  VIADD R4, R0, 0x71 ;  /* 0x0000007100047836 */ /* 0x000fe20000000000 */
[C---:B------:R-:W-:Y:S01]  /*14410*/  ISETP.GE.OR P0, PT, R2.reuse, R200, !P0 ;  /* 0x000000c80200720c */ /* 0x040fe20004706670 */
[C---:B------:R-:W-:Y:S04]  /*14420*/  HMMA.16816.F32 R120, R180.reuse, R8, R120 ;  /* 0x00000008b478723c */ /* 0x040fe80000001878 */
[C---:B------:R-:W-:Y:S02]  /*14430*/  ISETP.GE.OR P6, PT, R2.reuse, R201, !P6 ;  /* 0x000000c90200720c */ /* 0x040fe400077c6670 */
[----:B------:R-:W-:Y:S01]  /*14440*/  ISETP.GE.OR P1, PT, R2, R203, !P1 ;  /* 0x000000cb0200720c */ /* 0x000fe20004f26670 */
[-C--:B------:R-:W-:Y:S01]  /*14450*/  HMMA.16816.F32 R124, R180, R10.reuse, R124 ;  /* 0x0000000ab47c723c */ /* 0x080fe2000000187c */
[----:B------:R-:W2:Y:S03]  /*14460*/  LDL.64 R180, [R1+0x30] ;  /* 0x0000300001b47983 */ /* 0x000ea60000100a00 */
[----:B------:R-:W-:Y:S01]  /*14470*/  FSEL R247, R29, -INF , !P4 ;  /* 0xff8000001df77808 */ /* 0x000fe20006000000 */
[----:B------:R-:W-:Y:S01]  /*14480*/  VIADD R2, R0, 0x20 ;  /* 0x0000002000027836 */ /* 0x000fe20000000000 */
[----:B------:R-:W-:Y:S01]  /*14490*/  FSEL R19, R30, -INF , !P2 ;  /* 0xff8000001e137808 */ /* 0x000fe20005000000 */
[----:B------:R-:W3:Y:S01]  /*144a0*/  LDL.64 R28, [R1+0x18] ;  /* 0x00001800011c7983 */ /* 0x000ee20000100a00 */
[----:B------:R-:W-:Y:S01]  /*144b0*/  FSEL R18, R31, -INF , !P0 ;  /* 0xff8000001f127808 */ /* 0x000fe20004000000 */
[----:B------:R-:W-:Y:S04]  /*144c0*/  HMMA.16816.F32 R128, R172, R10, R128 ;  /* 0x0000000aac80723c */ /* 0x000fe80000001880 */
        /* <DEDUP_REMOVED lines=24> */
[----:B------:R-:W-:Y:S01]  /*14650*/  FSEL R249, R38, -INF , !P2 ;  /* 0xff80000026f97808 */ /* 0x000fe20005000000 */
[----:B------:R-:W4:Y:S01]  /*14660*/  LDL.64 R36, [R1+0x38] ;  /* 0x0000380001247983 */ /* 0x000f220000100a00 */
        /* <DEDUP_REMOVED lines=45> */
[----:B------:R-:W-:Y:S01]  /*14940*/  FSEL R223, R56, -INF , !P5 ;  /* 0xff80000038df7808 */ /* 0x000fe20006800000 */
[----:B------:R-:W2:Y:S01]  /*14950*/  LDL.64 R52, [R1+0x8] ;  /* 0x0000080001347983 */ /* 0x000ea20000100a00 */
[----:B------:R-:W-:Y:S02]  /*14960*/  FSEL R222, R57, -INF , !P6 ;  /* 0xff80000039de7808 */ /* 0x000fe40007000000 */
[----:B------:R-:W-:Y:S02]  /*14970*/  FSEL R230, R51, -INF , !P1 ;  /* 0xff80000033e67808 */ /* 0x000fe40004800000 */
[C---:B------:R-:W-:Y:S01]  /*14980*/  ISETP.GE.AND P1, PT, R2.reuse, R196, PT ;  /* 0x000000c40200720c */ /* 0x040fe20003f26270 */
[----:B------:R-:W2:Y:S01]  /*14990*/  LDL.64 R56, [R1+0x20] ;  /* 0x0000200001387983 */ /* 0x000ea20000100a00 */
[C---:B------:R-:W-:Y:S02]  /*149a0*/  ISETP.GE.AND P0, PT, R2.reuse, R198, PT ;  /* 0x000000c60200720c */ /* 0x040fe40003f06270 */
[C---:B------:R-:W-:Y:S02]  /*149b0*/  ISETP.GE.OR P1, PT, R2.reuse, R203, !P1 ;  /* 0x000000cb0200720c */ /* 0x040fe40004f26670 */
[----:B------:R-:W-:Y:S01]  /*149c0*/  ISETP.GE.OR P0, PT, R2, R200, !P0 ;  /* 0x000000c80200720c */ /* 0x000fe20004706670 */
[----:B------:R-:W-:Y:S01]  /*149d0*/  VIADD R2, R0, 0x38 ;  /* 0x0000003800027836 */ /* 0x000fe20000000000 */
        /* <DEDUP_REMOVED lines=149> */
[CC--:B------:R-:W-:Y:S02]  /*15330*/  ISETP.GE.OR P4, PT, R2.reuse, R203.reuse, !P4 ;  /* 0x000000cb0200720c */ /* 0x0c0fe40006786670 */
        /* <DEDUP_REMOVED lines=8> */
[----:B------:R-:W-:Y:S02]  /*153c0*/  FSEL R105, R105, -INF , !P2 ;  /* 0xff80000069697808 */ /* 0x000fe40005000000 */
[C---:B------:R-:W-:Y:S02]  /*153d0*/  ISETP.GE.OR P1, PT, R6.reuse, R203, !P1 ;  /* 0x000000cb0600720c */ /* 0x040fe40004f26670 */
[-C--:B------:R-:W-:Y:S02]  /*153e0*/  ISETP.GE.AND P2, PT, R6, R197.reuse, PT ;  /* 0x000000c50600720c */ /* 0x080fe40003f46270 */
        /* <DEDUP_REMOVED lines=8> */
[----:B------:R-:W-:Y:S02]  /*15470*/  ISETP.GE.OR P2, PT, R6, R201, !P2 ;  /* 0x000000c90600720c */ /* 0x000fe40005746670 */
[C---:B------:R-:W-:Y:S02]  /*15480*/  ISETP.GE.AND P5, PT, R5.reuse, R197, PT ;  /* 0x000000c50500720c */ /* 0x040fe40003fa6270 */
[----:B------:R-:W-:Y:S02]  /*15490*/  ISETP.GE.AND P1, PT, R5, R196, PT ;  /* 0x000000c40500720c */ /* 0x000fe40003f26270 */
[CC--:B------:R-:W-:Y:S02]  /*154a0*/  ISETP.GE.OR P6, PT, R2.reuse, R201.reuse, !P6 ;  /* 0x000000c90200720c */ /* 0x0c0fe400077c6670 */
[C---:B------:R-:W-:Y:S02]  /*154b0*/  ISETP.GE.OR P4, PT, R2.reuse, R202, !P4 ;  /* 0x000000ca0200720c */ /* 0x040fe40006786670 */
[----:B------:R-:W-:Y:S01]  /*154c0*/  ISETP.GE.OR P3, PT, R2, R200, !P3 ;  /* 0x000000c80200720c */ /* 0x000fe20005f66670 */
[C---:B------:R-:W-:Y:S01]  /*154d0*/  VIADD R2, R0.reuse, 0x78 ;  /* 0x0000007800027836 */ /* 0x040fe20000000000 */
[----:B------:R-:W-:Y:S01]  /*154e0*/  FSEL R113, R113, -INF , !P2 ;  /* 0xff80000071717808 */ /* 0x000fe20005000000 */
[----:B------:R-:W-:Y:S01]  /*154f0*/  VIADD R0, R0, 0x79 ;  /* 0x0000007900007836 */ /* 0x000fe20000000000 */
[C---:B------:R-:W-:Y:S02]  /*15500*/  ISETP.GE.OR P5, PT, R5.reuse, R201, !P5 ;  /* 0x000000c90500720c */ /* 0x040fe40006fa6670 */
[----:B------:R-:W-:Y:S02]  /*15510*/  ISETP.GE.OR P1, PT, R5, R203, !P1 ;  /* 0x000000cb0500720c */ /* 0x000fe40004f26670 */
[C---:B------:R-:W-:Y:S02]  /*15520*/  ISETP.GE.AND P2, PT, R4.reuse, R197, PT ;  /* 0x000000c50400720c */ /* 0x040fe40003f46270 */
[----:B------:R-:W-:Y:S02]  /*15530*/  FSEL R107, R107, -INF , !P0 ;  /* 0xff8000006b6b7808 */ /* 0x000fe40004000000 */
[-C--:B------:R-:W-:Y:S02]  /*15540*/  ISETP.GE.AND P0, PT, R4, R196.reuse, PT ;  /* 0x000000c40400720c */ /* 0x080fe40003f06270 */
[----:B------:R-:W-:Y:S02]  /*15550*/  FSEL R116, R116, -INF , !P5 ;  /* 0xff80000074747808 */ /* 0x000fe40006800000 */
[----:B------:R-:W-:Y:S02]  /*15560*/  FSEL R118, R118, -INF , !P1 ;  /* 0xff80000076767808 */ /* 0x000fe40004800000 */
[----:B------:R-:W-:Y:S02]  /*15570*/  ISETP.GE.OR P2, PT, R4, R201, !P2 ;  /* 0x000000c90400720c */ /* 0x000fe40005746670 */
[----:B------:R-:W-:Y:S02]  /*15580*/  ISETP.GE.AND P1, PT, R0, R197, PT ;  /* 0x000000c50000720c */ /* 0x000fe40003f26270 */
[-C--:B------:R-:W-:Y:S02]  /*15590*/  ISETP.GE.AND P5, PT, R2, R196.reuse, PT ;  /* 0x000000c40200720c */ /* 0x080fe40003fa6270 */
[----:B------:R-:W-:Y:S02]  /*155a0*/  ISETP.GE.OR P0, PT, R4, R203, !P0 ;  /* 0x000000cb0400720c */ /* 0x000fe40004706670 */
[----:B------:R-:W-:Y:S02]  /*155b0*/  FSEL R112, R112, -INF , !P6 ;  /* 0xff80000070707808 */ /* 0x000fe40007000000 */
[----:B------:R-:W-:Y:S02]  /*155c0*/  FSEL R117, R117, -INF , !P2 ;  /* 0xff80000075757808 */ /* 0x000fe40005000000 */
[----:B------:R-:W-:Y:S02]  /*155d0*/  ISETP.GE.OR P1, PT, R0, R201, !P1 ;  /* 0x000000c90000720c */ /* 0x000fe40004f26670 */
[C---:B------:R-:W-:Y:S02]  /*155e0*/  ISETP.GE.OR P5, PT, R2.reuse, R203, !P5 ;  /* 0x000000cb0200720c */ /* 0x040fe40006fa6670 */
[----:B------:R-:W-:Y:S02]  /*155f0*/  ISETP.GE.AND P6, PT, R2, R197, PT ;  /* 0x000000c50200720c */ /* 0x000fe40003fc6270 */
[----:B------:R-:W-:Y:S02]  /*15600*/  ISETP.GE.AND P2, PT, R0, R196, PT ;  /* 0x000000c40000720c */ /* 0x000fe40003f46270 */
[----:B------:R-:W-:Y:S02]  /*15610*/  FSEL R119, R119, -INF , !P0 ;  /* 0xff80000077777808 */ /* 0x000fe40004000000 */
[----:B------:R-:W-:Y:S02]  /*15620*/  ISETP.GE.AND P0, PT, R6, R199, PT ;  /* 0x000000c70600720c */ /* 0x000fe40003f06270 */
[----:B------:R-:W-:Y:S02]  /*15630*/  FSEL R129, R129, -INF , !P1 ;  /* 0xff80000081817808 */ /* 0x000fe40004800000 */
[----:B------:R-:W-:Y:S02]  /*15640*/  FSEL R130, R130, -INF , !P5 ;  /* 0xff80000082827808 */ /* 0x000fe40006800000 */
[----:B------:R-:W-:Y:S02]  /*15650*/  ISETP.GE.OR P6, PT, R2, R201, !P6 ;  /* 0x000000c90200720c */ /* 0x000fe400077c6670 */
[C---:B------:R-:W-:Y:S02]  /*15660*/  ISETP.GE.AND P1, PT, R5.reuse, R199, PT ;  /* 0x000000c70500720c */ /* 0x040fe40003f26270 */
[C---:B------:R-:W-:Y:S02]  /*15670*/  ISETP.GE.AND P5, PT, R5.reuse, R198, PT ;  /* 0x000000c60500720c */ /* 0x040fe40003fa6270 */
[----:B------:R-:W-:Y:S02]  /*15680*/  ISETP.GE.OR P2, PT, R0, R203, !P2 ;  /* 0x000000cb0000720c */ /* 0x000fe40005746670 */
[-C--:B------:R-:W-:Y:S02]  /*15690*/  ISETP.GE.OR P0, PT, R6, R202.reuse, !P0 ;  /* 0x000000ca0600720c */ /* 0x080fe40004706670 */
[----:B------:R-:W-:Y:S02]  /*156a0*/  FSEL R128, R128, -INF , !P6 ;  /* 0xff80000080807808 */ /* 0x000fe40007000000 */
[C---:B------:R-:W-:Y:S02]  /*156b0*/  ISETP.GE.OR P1, PT, R5.reuse, R202, !P1 ;  /* 0x000000ca0500720c */ /* 0x040fe40004f26670 */
[----:B------:R-:W-:Y:S01]  /*156c0*/  ISETP.GE.OR P5, PT, R5, R200, !P5 ;  /* 0x000000c80500720c */ /* 0x000fe20006fa6670 */
[----:B------:R-:W-:Y:S01]  /*156d0*/  IMAD.U32 R5, RZ, RZ, UR33 ;  /* 0x00000021ff057e24 */ /* 0x000fe2000f8e00ff */
[----:B------:R-:W-:Y:S02]  /*156e0*/  FSEL R131, R131, -INF , !P2 ;  /* 0xff80000083837808 */ /* 0x000fe40005000000 */
[----:B------:R-:W-:Y:S02]  /*156f0*/  FSEL R108, R108, -INF , !P4 ;  /* 0xff8000006c6c7808 */ /* 0x000fe40006000000 */
[-C--:B------:R-:W-:Y:S02]  /*15700*/  ISETP.GE.AND P6, PT, R6, R198.reuse, PT ;  /* 0x000000c60600720c */ /* 0x080fe40003fc6270 */
[CC--:B------:R-:W-:Y:S02]  /*15710*/  ISETP.GE.AND P2, PT, R4.reuse, R199.reuse, PT ;  /* 0x000000c70400720c */ /* 0x0c0fe40003f46270 */
[----:B------:R-:W-:Y:S02]  /*15720*/  ISETP.GE.AND P4, PT, R4, R198, PT ;  /* 0x000000c60400720c */ /* 0x000fe40003f86270 */
[----:B------:R-:W-:Y:S02]  /*15730*/  FSEL R109, R109, -INF , !P0 ;  /* 0xff8000006d6d7808 */ /* 0x000fe40004000000 */
[----:B------:R-:W-:Y:S02]  /*15740*/  PLOP3.LUT P0, PT, PT, PT, UP0, 0x80, 0x0 ;  /* 0x000000000000781c */ /* 0x000fe40003f0f008 */
[----:B------:R-:W-:Y:S02]  /*15750*/  ISETP.GE.OR P6, PT, R6, R200, !P6 ;  /* 0x000000c80600720c */ /* 0x000fe400077c6670 */
[C---:B------:R-:W-:Y:S02]  /*15760*/  ISETP.GE.OR P2, PT, R4.reuse, R202, !P2 ;  /* 0x000000ca0400720c */ /* 0x040fe40005746670 */
[----:B------:R-:W-:Y:S02]  /*15770*/  ISETP.GE.OR P4, PT, R4, R200, !P4 ;  /* 0x000000c80400720c */ /* 0x000fe40006786670 */
[--C-:B--2---:R-:W-:Y:S02]  /*15780*/  LOP3.LUT R6, R57, UR20, R52.reuse, 0x96, !PT ;  /* 0x0000001439067c12 */ /* 0x104fe4000f8e9634 */
[----:B---3--:R-:W-:Y:S02]  /*15790*/  LOP3.LUT R7, R29, UR20, R52, 0x96, !PT ;  /* 0x000000141d077c12 */ /* 0x008fe4000f8e9634 */
[----:B------:R-:W-:Y:S01]  /*157a0*/  LOP3.LUT R4, R53, UR39, R5, 0x96, !PT ;  /* 0x0000002735047c12 */ /* 0x000fe2000f8e9605 */
[----:B------:R-:W-:Y:S01]  /*157b0*/  IMAD.WIDE.U32 R78, R6, -0x326172a9, RZ ;  /* 0xcd9e8d57064e7825 */ /* 0x000fe200078e00ff */
[----:B------:R-:W-:Y:S02]  /*157c0*/  FSEL R110, R110, -INF , !P3 ;  /* 0xff8000006e6e7808 */ /* 0x000fe40005800000 */
[----:B------:R-:W-:Y:S01]  /*157d0*/  FSEL R120, R120, -INF , !P1 ;  /* 0xff80000078787808 */ /* 0x000fe20004800000 */
[----:B------:R-:W-:Y:S01]  /*157e0*/  IMAD.WIDE.U32 R80, R7, -0x326172a9, RZ ;  /* 0xcd9e8d5707507825 */ /* 0x000fe200078e00ff */
[----:B------:R-:W-:Y:S02]  /*157f0*/  FSEL R121, R121, -INF , !P2 ;  /* 0xff80000079797808 */ /* 0x000fe40005000000 */
[-C--:B------:R-:W-:Y:S01]  /*15800*/  ISETP.GE.AND P3, PT, R2, R199.reuse, PT ;  /* 0x000000c70200720c */ /* 0x080fe20003f66270 */
[----:B------:R-:W-:Y:S01]  /*15810*/  IMAD.WIDE.U32 R4, R4, -0x326172a9, RZ ;  /* 0xcd9e8d5704047825 */ /* 0x000fe200078e00ff */
[----:B------:R-:W-:Y:S02]  /*15820*/  ISETP.GE.AND P1, PT, R2, R198, PT ;  /* 0x000000c60200720c */ /* 0x000fe40003f26270 */
[----:B------:R-:W-:Y:S02]  /*15830*/  ISETP.GE.AND P2, PT, R0, R199, PT ;  /* 0x000000c70000720c */ /* 0x000fe40003f46270 */
[----:B----4-:R-:W-:Y:S02]  /*15840*/  LOP3.LUT R13, R5, UR21, R36, 0x96, !PT ;  /* 0x00000015050d7c12 */ /* 0x010fe4000f8e9624 */
[----:B------:R-:W-:Y:S02]  /*15850*/  LOP3.LUT R14, R79, UR19, R4, 0x96, !PT ;  /* 0x000000134f0e7c12 */ /* 0x000fe4000f8e9604 */
[----:B------:R-:W-:Y:S02]  /*15860*/  LOP3.LUT R15, R5, UR21, R180, 0x96, !PT ;  /* 0x00000015050f7c12 */ /* 0x000fe4000f8e96b4 */
[----:B------:R-:W-:Y:S01]  /*15870*/  LOP3.LUT R16, R81, UR19, R4, 0x96, !PT ;  /* 0x0000001351107c12 */ /* 0x000fe2000f8e9604 */
[----:B------:R-:W-:Y:S06]  /*15880*/  @P0 BRA `(.L_x_880) ;  /* 0xffffffdc00080947 */ /* 0x000fec000383ffff */
.L_x_879:
[C---:B------:R-:W-:Y:S01]  /*15890*/  ISETP.GE.AND P0, PT, R0.reuse, R198, PT ;  /* 0x000000c60000720c */ /* 0x040fe20003f06270 */
[----:B------:R-:W-:Y:S01]  /*158a0*/  STL [R1+0x88], R188 ;  /* 0x000088bc01007387 */ /* 0x000fe20000100800 */
[C---:B------:R-:W-:Y:S01]  /*158b0*/  ISETP.GE.OR P2, PT, R0.reuse, R202, !P2 ;  /* 0x000000ca0000720c */ /* 0x040fe20005746670 */
[----:B-1----:R-:W-:Y:S01]  /*158c0*/  IMAD.WIDE.U32 R6, R13, -0x2daee0ad, RZ ;  /* 0xd2511f530d067825 */ /* 0x002fe200078e00ff */
[----:B------:R-:W-:Y:S01]  /*158d0*/  ISETP.GE.OR P0, PT, R0, R200, !P0 ;  /* 0x000000c80000720c */ /* 0x000fe20004706670 */
[----:B------:R-:W-:Y:S01]  /*158e0*/  STL [R1+0x84], R187 ;  /* 0x000084bb01007387 */ /* 0x000fe20000100800 */
[----:B------:R-:W-:Y:S01]  /*158f0*/  LOP3.LUT R0, R53, UR33, R12, 0x96, !PT ;  /* 0x0000002135007c12 */ /* 0x000fe2000f8e960c */
[----:B------:R-:W-:Y:S01]  /*15900*/  IMAD.WIDE.U32 R4, R15, -0x2daee0ad, RZ ;  /* 0xd2511f530f047825 */ /* 0x000fe200078e00ff */
[----:B------:R-:W-:Y:S01]  /*15910*/  LOP3.LUT R12, R7, UR18, R56, 0x96, !PT ;  /* 0x00000012070c7c12 */ /* 0x000fe2000f8e9638 */
[----:B------:R1:W-:Y:S01]  /*15920*/  STL [R1+0x80], R186 ;  /* 0x000080ba01007387 */ /* 0x0003e20000100800 */
[----:B------:R-:W-:Y:S01]  /*15930*/  ISETP.GE.OR P3, PT, R2, R202, !P3 ;  /* 0x000000ca0200720c */ /* 0x000fe20005f66670 */
[----:B------:R-:W-:Y:S01]  /*15940*/  IMAD.WIDE.U32 R10, R14, -0x2daee0ad, RZ ;  /* 0xd2511f530e0a7825 */ /* 0x000fe200078e00ff */
[----:B------:R-:W-:Y:S01]  /*15950*/  ISETP.GE.OR P1, PT, R2, R200, !P1 ;  /* 0x000000c80200720c */ /* 0x000fe20004f26670 */
[----:B------:R-:W-:Y:S01]  /*15960*/  STL [R1+0x7c], R135 ;  /* 0x00007c8701007387 */ /* 0x000fe20000100800 */
[----:B------:R-:W-:Y:S01]  /*15970*/  FSEL R124, R124, -INF , !P3 ;  /* 0xff8000007c7c7808 */ /* 0x000fe20005800000 */
[----:B------:R-:W-:Y:S01]  /*15980*/  IMAD.WIDE.U32 R14, R0, -0x326172a9, RZ ;  /* 0xcd9e8d57000e7825 */ /* 0x000fe200078e00ff */
[----:B------:R-:W-:Y:S01]  /*15990*/  LOP3.LUT R7, R11, UR16, R6, 0x96, !PT ;  /* 0x000000100b077c12 */ /* 0x000fe2000f8e9606 */
[----:B------:R-:W-:Y:S01]  /*159a0*/  UIADD3 UR29, UR39, 0x2, URZ ;  /* 0x00000002271d7890 */ /* 0x000fe2000fffe03f */
[----:B------:R-:W-:Y:S01]  /*159b0*/  FSEL R125, R125, -INF , !P2 ;  /* 0xff8000007d7d7808 */ /* 0x000fe20005000000 */
[----:B------:R-:W-:Y:S01]  /*159c0*/  IMAD.WIDE.U32 R8, R16, -0x2daee0ad, RZ ;  /* 0xd2511f5310087825 */ /* 0x000fe200078e00ff */
[----:B------:R-:W-:Y:S01]  /*159d0*/  LOP3.LUT R2, R15, UR21, R180, 0x96, !PT ;  /* 0x000000150f027c12 */ /* 0x000fe2000f8e96b4 */
[----:B------:R-:W-:Y:S01]  /*159e0*/  UIADD3 UR39, UR39, 0x3, URZ ;  /* 0x0000000327277890 */ /* 0x000fe2000fffe03f */
[----:B------:R-:W-:Y:S01]  /*159f0*/  LOP3.LUT R0, R81, UR19, R14, 0x96, !PT ;  /* 0x0000001351007c12 */ /* 0x000fe2000f8e960e */
[----:B------:R-:W-:Y:S01]  /*15a00*/  IMAD.MOV.U32 R62, RZ, RZ, R17 ;  /* 0x000000ffff3e7224 */ /* 0x000fe200078e0011 */
[----:B------:R-:W-:Y:S01]  /*15a10*/  LOP3.LUT R43, R15, UR21, R36, 0x96, !PT ;  /* 0x000000150f2b7c12 */ /* 0x000fe2000f8e9624 */
[----:B------:R-:W-:Y:S01]  /*15a20*/  IMAD.WIDE.U32 R16, R12, -0x326172a9, RZ ;  /* 0xcd9e8d570c107825 */ /* 0x000fe200078e00ff */
[----:B------:R-:W-:Y:S01]  /*15a30*/  LOP3.LUT R42, R79, UR19, R14, 0x96, !PT ;  /* 0x000000134f2a7c12 */ /* 0x000fe2000f8e960e */
[----:B------:R-:W-:Y:S01]  /*15a40*/  UISETP.GT.AND UP0, UPT, UR38, UR24, UPT ;  /* 0x000000182600728c */ /* 0x000fe2000bf04270 */
[----:B------:R-:W-:Y:S01]  /*15a50*/  FSEL R111, R111, -INF , !P6 ;  /* 0xff8000006f6f7808 */ /* 0x000fe20007000000 */
[----:B------:R-:W-:Y:S01]  /*15a60*/  IMAD.MOV.U32 R182, RZ, RZ, R22 ;  /* 0x000000ffffb67224 */ /* 0x000fe200078e0016 */
[----:B------:R-:W-:Y:S01]  /*15a70*/  FSEL R122, R122, -INF , !P5 ;  /* 0xff8000007a7a7808 */ /* 0x000fe20006800000 */
[----:B------:R-:W-:Y:S01]  /*15a80*/  IMAD.MOV.U32 R90, RZ, RZ, R23 ;  /* 0x000000ffff5a7224 */ /* 0x000fe200078e0017 */
[----:B------:R-:W-:Y:S01]  /*15a90*/  FSEL R126, R126, -INF , !P1 ;  /* 0xff8000007e7e7808 */ /* 0x000fe20004800000 */
[----:B------:R-:W-:Y:S01]  /*15aa0*/  IMAD.WIDE.U32 R22, R7, -0x326172a9, RZ ;  /* 0xcd9e8d5707167825 */ /* 0x000fe200078e00ff */
[----:B------:R-:W-:Y:S03]  /*15ab0*/  FSEL R123, R123, -INF , !P4 ;  /* 0xff8000007b7b7808 */ /* 0x000fe60006000000 */
[----:B-1----:R-:W-:Y:S01]  /*15ac0*/  IMAD.MOV.U32 R186, RZ, RZ, R28 ;  /* 0x000000ffffba7224 */ /* 0x002fe200078e001c */
[----:B------:R-:W-:Y:S01]  /*15ad0*/  LOP3.LUT R7, R23, UR15, R16, 0x96, !PT ;  /* 0x0000000f17077c12 */ /* 0x000fe2000f8e9610 */
[----:B------:R-:W-:Y:S02]  /*15ae0*/  IMAD.MOV.U32 R187, RZ, RZ, R29 ;  /* 0x000000ffffbb7224 */ /* 0x000fe400078e001d */
[----:B------:R-:W-:Y:S01]  /*15af0*/  IMAD.MOV.U32 R77, RZ, RZ, R25 ;  /* 0x000000ffff4d7224 */ /* 0x000fe200078e0019 */
        /* <DEDUP_REMOVED lines=19> */
[----:B------:R-:W-:Y:S01]  /*15c30*/  IMAD.WIDE.U32 R12, R6, -0x2daee0ad, RZ ;  /* 0xd2511f53060c7825 */ /* 0x000fe200078e00ff */
[----:B------:R-:W-:Y:S03]  /*15c40*/  LOP3.LUT R9, R11, UR17, R80, 0x96, !PT ;  /* 0x000000110b097c12 */ /* 0x000fe6000f8e9650 */
[----:B------:R-:W-:Y:S01]  /*15c50*/  IMAD.WIDE.U32 R14, R0, -0x326172a9, RZ ;  /* 0xcd9e8d57000e7825 */ /* 0x000fe200078e00ff */
[----:B------:R-:W-:Y:S03]  /*15c60*/  LOP3.LUT R0, R13, UR14, R8, 0x96, !PT ;  /* 0x0000000e0d007c12 */ /* 0x000fe6000f8e9608 */
[----:B------:R-:W-:Y:S02]  /*15c70*/  IMAD.MOV.U32 R63, RZ, RZ, R19 ;  /* 0x000000ffff3f7224 */ /* 0x000fe400078e0013 */
[----:B------:R-:W-:Y:S01]  /*15c80*/  IMAD.WIDE.U32 R18, R2, -0x2daee0ad, RZ ;  /* 0xd2511f5302127825 */ /* 0x000fe200078e00ff */
[----:B------:R-:W-:Y:S03]  /*15c90*/  LOP3.LUT R2, R15, UR15, R10, 0x96, !PT ;  /* 0x0000000f0f027c12 */ /* 0x000fe6000f8e960a */
[----:B------:R-:W-:Y:S01]  /*15ca0*/  IMAD.WIDE.U32 R6, R5, -0x326172a9, RZ ;  /* 0xcd9e8d5705067825 */ /* 0x000fe200078e00ff */
[----:B------:R-:W-:Y:S03]  /*15cb0*/  LOP3.LUT R12, R19, UR12, R12, 0x96, !PT ;  /* 0x0000000c130c7c12 */ /* 0x000fe6000f8e960c */
        /* <DEDUP_REMOVED lines=8> */
[----:B------:R-:W-:Y:S01]  /*15d40*/  LOP3.LUT R9, R9, UR14, R24, 0x96, !PT ;  /* 0x0000000e09097c12 */ /* 0x000fe2000f8e9618 */
[----:B------:R-:W-:Y:S01]  /*15d50*/  IMAD.WIDE.U32 R6, R12, -0x326172a9, RZ ;  /* 0xcd9e8d570c067825 */ /* 0x000fe200078e00ff */
[----:B------:R-:W-:Y:S02]  /*15d60*/  LOP3.LUT R12, R4, 0xffff, RZ, 0xc0, !PT ;  /* 0x0000ffff040c7812 */ /* 0x000fe400078ec0ff */
[----:B------:R-:W-:Y:S01]  /*15d70*/  SHF.R.U32.HI R22, RZ, 0x10, R4 ;  /* 0x00000010ff167819 */ /* 0x000fe20000011604 */
[----:B------:R-:W-:Y:S01]  /*15d80*/  IMAD.MOV.U32 R70, RZ, RZ, R26 ;  /* 0x000000ffff467224 */ /* 0x000fe200078e001a */
[----:B------:R-:W-:Y:S01]  /*15d90*/  SHF.R.U32.HI R24, RZ, 0x18, R4 ;  /* 0x00000018ff187819 */ /* 0x000fe20000011604 */
[----:B------:R-:W-:Y:S01]  /*15da0*/  IMAD.WIDE.U32 R4, R2, -0x2daee0ad, RZ ;  /* 0xd2511f5302047825 */ /* 0x000fe200078e00ff */
[----:B------:R-:W-:Y:S02]  /*15db0*/  FMNMX.FTZ R2, R207, R133, !PT ;  /* 0x00000085cf027209 */ /* 0x000fe40007810000 */
[----:B------:R-:W-:Y:S01]  /*15dc0*/  LOP3.LUT R13, R31, UR12, R8, 0x96, !PT ;  /* 0x0000000c1f0d7c12 */ /* 0x000fe2000f8e9608 */
[----:B------:R-:W-:Y:S01]  /*15dd0*/  IMAD.MOV.U32 R74, RZ, RZ, R27 ;  /* 0x000000ffff4a7224 */ /* 0x000fe200078e001b */
[----:B------:R-:W-:Y:S01]  /*15de0*/  FMNMX.FTZ R2, R224, R2, !PT ;  /* 0x00000002e0027209 */ /* 0x000fe20007810000 */
[----:B------:R-:W-:Y:S01]  /*15df0*/  IMAD.WIDE.U32 R8, R9, -0x326172a9, RZ ;  /* 0xcd9e8d5709087825 */ /* 0x000fe200078e00ff */
[----:B------:R-:W-:Y:S02]  /*15e00*/  LOP3.LUT R16, R5, UR23, R16, 0x96, !PT ;  /* 0x0000001705107c12 */ /* 0x000fe4000f8e9610 */
[----:B------:R-:W-:Y:S02]  /*15e10*/  FMNMX.FTZ R2, R176, R2, !PT ;  /* 0x00000002b0027209 */ /* 0x000fe40007810000 */
[C---:B------:R-:W-:Y:S02]  /*15e20*/  LOP3.LUT R25, R4.reuse, 0xffff, RZ, 0xc0, !PT ;  /* 0x0000ffff04197812 */ /* 0x040fe400078ec0ff */
[--C-:B------:R-:W-:Y:S02]  /*15e30*/  SHF.R.U32.HI R26, RZ, 0x10, R4.reuse ;  /* 0x00000010ff1a7819 */ /* 0x100fe40000011604 */
[----:B------:R-:W-:Y:S02]  /*15e40*/  LOP3.LUT R27, R4, 0xff, RZ, 0xc0, !PT ;  /* 0x000000ff041b7812 */ /* 0x000fe400078ec0ff */
[----:B------:R-:W-:Y:S01]  /*15e50*/  SHF.R.U32.HI R28, RZ, 0x18, R4 ;  /* 0x00000018ff1c7819 */ /* 0x000fe20000011604 */
[----:B------:R-:W-:Y:S01]  /*15e60*/  IMAD.WIDE.U32 R4, R13, -0x326172a9, RZ ;  /* 0xcd9e8d570d047825 */ /* 0x000fe200078e00ff */
[----:B------:R-:W-:Y:S02]  /*15e70*/  FMNMX.FTZ R2, R168, R2, !PT ;  /* 0x00000002a8027209 */ /* 0x000fe40007810000 */
[----:B------:R-:W-:Y:S02]  /*15e80*/  LOP3.LUT R10, R7, UR22, R10, 0x96, !PT ;  /* 0x00000016070a7c12 */ /* 0x000fe4000f8e960a */
[----:B------:R-:W-:Y:S02]  /*15e90*/  LOP3.LUT R17, R5, UR22, R8, 0x96, !PT ;  /* 0x0000001605117c12 */ /* 0x000fe4000f8e9608 */
[----:B------:R-:W-:Y:S02]  /*15ea0*/  LOP3.LUT R33, R4, 0xffff, RZ, 0xc0, !PT ;  /* 0x0000ffff04217812 */ /* 0x000fe400078ec0ff */
[----:B------:R-:W-:Y:S02]  /*15eb0*/  FMNMX.FTZ R5, R60, R2, !PT ;  /* 0x000000023c057209 */ /* 0x000fe40007810000 */
[----:B------:R-:W-:Y:S02]  /*15ec0*/  FMNMX.FTZ R2, R209, R134, !PT ;  /* 0x00000086d1027209 */ /* 0x000fe40007810000 */
[----:B------:R-:W-:Y:S02]  /*15ed0*/  FMNMX.FTZ R5, R250, R5, !PT ;  /* 0x00000005fa057209 */ /* 0x000fe40007810000 */
        /* <DEDUP_REMOVED lines=9> */
[C---:B------:R-:W-:Y:S02]  /*15f70*/  LOP3.LUT R15, R6.reuse, 0xffff, RZ, 0xc0, !PT ;  /* 0x0000ffff060f7812 */ /* 0x040fe400078ec0ff */
[--C-:B------:R-:W-:Y:S02]  /*15f80*/  SHF.R.U32.HI R19, RZ, 0x10, R6.reuse ;  /* 0x00000010ff137819 */ /* 0x100fe40000011606 */
[----:B------:R-:W-:Y:S02]  /*15f90*/  LOP3.LUT R23, R6, 0xff, RZ, 0xc0, !PT ;  /* 0x000000ff06177812 */ /* 0x000fe400078ec0ff */
[----:B------:R-:W-:Y:S01]  /*15fa0*/  SHF.R.U32.HI R21, RZ, 0x18, R6 ;  /* 0x00000018ff157819 */ /* 0x000fe20000011606 */
[----:B------:R-:W-:Y:S01]  /*15fb0*/  IMAD.WIDE.U32 R6, R11, -0x2daee0ad, RZ ;  /* 0xd2511f530b067825 */ /* 0x000fe200078e00ff */
[----:B------:R-:W-:Y:S02]  /*15fc0*/  FMNMX.FTZ R4, R234, R4, !PT ;  /* 0x00000004ea047209 */ /* 0x000fe40007810000 */
[----:B------:R-:W-:Y:S02]  /*15fd0*/  FMNMX.FTZ R2, R182, R2, !PT ;  /* 0x00000002b6027209 */ /* 0x000fe40007810000 */
[C---:B------:R-:W-:Y:S02]  /*15fe0*/  LOP3.LUT R13, R6.reuse, 0xffff, RZ, 0xc0, !PT ;  /* 0x0000ffff060d7812 */ /* 0x040fe400078ec0ff */
[--C-:B------:R-:W-:Y:S02]  /*15ff0*/  SHF.R.U32.HI R29, RZ, 0x10, R6.reuse ;  /* 0x00000010ff1d7819 */ /* 0x100fe40000011606 */
[----:B------:R-:W-:Y:S02]  /*16000*/  LOP3.LUT R32, R6, 0xff, RZ, 0xc0, !PT ;  /* 0x000000ff06207812 */ /* 0x000fe400078ec0ff */
[----:B------:R-:W-:Y:S02]  /*16010*/  SHF.R.U32.HI R31, RZ, 0x18, R6 ;  /* 0x00000018ff1f7819 */ /* 0x000fe40000011606 */
[----:B------:R-:W-:Y:S02]  /*16020*/  FMNMX.FTZ R4, R218, R4, !PT ;  /* 0x00000004da047209 */ /* 0x000fe40007810000 */
[----:B------:R-:W-:Y:S02]  /*16030*/  SHF.R.U32.HI R6, RZ, 0x8, R12 ;  /* 0x00000008ff067819 */ /* 0x000fe4000001160c */
[----:B------:R-:W-:Y:S02]  /*16040*/  FMNMX.FTZ R2, R90, R2, !PT ;  /* 0x000000025a027209 */ /* 0x000fe40007810000 */
[----:B------:R-:W-:Y:S02]  /*16050*/  LOP3.LUT R5, R19, 0xff, RZ, 0xc0, !PT ;  /* 0x000000ff13057812 */ /* 0x000fe400078ec0ff */
[----:B------:R-:W-:Y:S02]  /*16060*/  LOP3.LUT R18, R7, UR23, R18, 0x96, !PT ;  /* 0x0000001707127c12 */ /* 0x000fe4000f8e9612 */
[----:B------:R-:W-:Y:S02]  /*16070*/  LOP3.LUT R7, R22, 0xff, RZ, 0xc0, !PT ;  /* 0x000000ff16077812 */ /* 0x000fe400078ec0ff */
[----:B------:R-:W-:Y:S02]  /*16080*/  FMNMX.FTZ R4, R210, R4, !PT ;  /* 0x00000004d2047209 */ /* 0x000fe40007810000 */
[----:B------:R-:W-:Y:S02]  /*16090*/  PRMT R173, R20, 0x5410, R6 ;  /* 0x0000541014ad7816 */ /* 0x000fe40000000006 */
[----:B------:R-:W-:Y:S02]  /*160a0*/  FMNMX.FTZ R2, R216, R2, !PT ;  /* 0x00000002d8027209 */ /* 0x000fe40007810000 */
[----:B------:R-:W-:Y:S02]  /*160b0*/  SHF.R.U32.HI R6, RZ, 0x8, R15 ;  /* 0x00000008ff067819 */ /* 0x000fe4000001160f */
[----:B------:R-:W-:Y:S02]  /*160c0*/  PRMT R175, R5, 0x5410, R21 ;  /* 0x0000541005af7816 */ /* 0x000fe40000000015 */
[----:B------:R-:W-:Y:S02]  /*160d0*/  LOP3.LUT R5, R0, 0xffff, RZ, 0xc0, !PT ;  /* 0x0000ffff00057812 */ /* 0x000fe400078ec0ff */
[----:B------:R-:W-:Y:S02]  /*160e0*/  LOP3.LUT R14, R9, UR13, R14, 0x96, !PT ;  /* 0x0000000d090e7c12 */ /* 0x000fe4000f8e960e */
[----:B------:R-:W-:Y:S02]  /*160f0*/  PRMT R172, R7, 0x5410, R24 ;  /* 0x0000541007ac7816 */ /* 0x000fe40000000018 */
[----:B------:R-:W-:Y:S02]  /*16100*/  FMNMX.FTZ R4, R212, R4, !PT ;  /* 0x00000004d4047209 */ /* 0x000fe40007810000 */
[--C-:B------:R-:W-:Y:S02]  /*16110*/  SHF.R.U32.HI R7, RZ, 0x10, R0.reuse ;  /* 0x00000010ff077819 */ /* 0x100fe40000011600 */
[----:B------:R-:W-:Y:S02]  /*16120*/  LOP3.LUT R8, R0, 0xff, RZ, 0xc0, !PT ;  /* 0x000000ff00087812 */ /* 0x000fe400078ec0ff */
[----:B------:R-:W-:Y:S02]  /*16130*/  SHF.R.U32.HI R9, RZ, 0x18, R0 ;  /* 0x00000018ff097819 */ /* 0x000fe40000011600 */
[----:B------:R-:W-:Y:S02]  /*16140*/  FMNMX.FTZ R2, R221, R2, !PT ;  /* 0x00000002dd027209 */ /* 0x000fe40007810000 */
[----:B------:R-:W-:Y:S02]  /*16150*/  PRMT R174, R23, 0x5410, R6 ;  /* 0x0000541017ae7816 */ /* 0x000fe40000000006 */
[----:B------:R-:W-:Y:S02]  /*16160*/  FMNMX.FTZ R0, R213, R3, !PT ;  /* 0x00000003d5007209 */ /* 0x000fe40007810000 */
        /* <DEDUP_REMOVED lines=13> */
[----:B------:R-:W-:Y:S02]  /*16240*/  PRMT R23, R8, 0x5410, R6 ;  /* 0x0000541008177816 */ /* 0x000fe40000000006 */
        /* <DEDUP_REMOVED lines=74> */
[----:B------:R-:W-:Y:S02]  /*166f0*/  FMNMX.FTZ R38, R131, R38, !PT ;  /* 0x0000002683267209 */ /* 0x000fe40007810000 */
[----:B------:R-:W-:Y:S02]  /*16700*/  FMNMX.FTZ R7, R93, R2, !PT ;  /* 0x000000025d077209 */ /* 0x000fe40007810000 */
[----:B------:R-:W-:Y:S02]  /*16710*/  LOP3.LUT R2, R9, 0xff, RZ, 0xc0, !PT ;  /* 0x000000ff09027812 */ /* 0x000fe400078ec0ff */
[----:B------:R-:W2:Y:S01]  /*16720*/  SHFL.BFLY PT, R9, R38, 0x2, 0x1f ;  /* 0x0c401f0026097f89 */ /* 0x000ea200000e0000 */
[----:B------:R-:W-:Y:S02]  /*16730*/  FMNMX.FTZ R7, R104, R7, !PT ;  /* 0x0000000768077209 */ /* 0x000fe40007810000 */
[----:B------:R-:W-:Y:S01]  /*16740*/  FMNMX.FTZ R6, R73, R5, !PT ;  /* 0x0000000549067209 */ /* 0x000fe20007810000 */
[----:B------:R-:W-:Y:S01]  /*16750*/  IMAD.WIDE.U32 R4, R14, -0x2daee0ad, RZ ;  /* 0xd2511f530e047825 */ /* 0x000fe200078e00ff */
[C---:B------:R-:W-:Y:S02]  /*16760*/  LOP3.LUT R8, R10.reuse, 0xffff, RZ, 0xc0, !PT ;  /* 0x0000ffff0a087812 */ /* 0x040fe400078ec0ff */
[----:B------:R-:W-:Y:S02]  /*16770*/  LOP3.LUT R11, R10, 0xff, RZ, 0xc0, !PT ;  /* 0x000000ff0a0b7812 */ /* 0x000fe400078ec0ff */
[----:B------:R-:W-:Y:S02]  /*16780*/  FMNMX.FTZ R7, R105, R7, !PT ;  /* 0x0000000769077209 */ /* 0x000fe40007810000 */
[----:B------:R-:W-:Y:S02]  /*16790*/  SHF.R.U32.HI R10, RZ, 0x18, R10 ;  /* 0x00000018ff0a7819 */ /* 0x000fe4000001160a */
[----:B------:R-:W-:Y:S02]  /*167a0*/  FMNMX.FTZ R6, R72, R6, !PT ;  /* 0x0000000648067209 */ /* 0x000fe40007810000 */
[----:B------:R-:W-:Y:S02]  /*167b0*/  FMNMX.FTZ R7, R108, R7, !PT ;  /* 0x000000076c077209 */ /* 0x000fe40007810000 */
[----:B------:R-:W-:Y:S02]  /*167c0*/  PRMT R49, R2, 0x5410, R10 ;  /* 0x0000541002317816 */ /* 0x000fe4000000000a */
[----:B------:R-:W-:Y:S02]  /*167d0*/  FMNMX.FTZ R2, R64, R6, !PT ;  /* 0x0000000640027209 */ /* 0x000fe40007810000 */
[----:B------:R-:W-:Y:S02]  /*167e0*/  LOP3.LUT R6, R5, UR23, R30, 0x96, !PT ;  /* 0x0000001705067c12 */ /* 0x000fe4000f8e961e */
[----:B------:R-:W-:Y:S02]  /*167f0*/  LOP3.LUT R19, R4, 0xffff, RZ, 0xc0, !PT ;  /* 0x0000ffff04137812 */ /* 0x000fe400078ec0ff */
[----:B-1----:R-:W-:Y:S02]  /*16800*/  FMNMX.FTZ R0, R0, R12, !PT ;  /* 0x0000000c00007209 */ /* 0x002fe40007810000 */
[----:B------:R-:W-:Y:S02]  /*16810*/  FMNMX.FTZ R5, R109, R7, !PT ;  /* 0x000000076d057209 */ /* 0x000fe40007810000 */
[----:B------:R-:W-:Y:S01]  /*16820*/  LOP3.LUT R22, R4, 0xff, RZ, 0xc0, !PT ;  /* 0x000000ff04167812 */ /* 0x000fe200078ec0ff */
[----:B------:R-:W1:Y:S01]  /*16830*/  SHFL.BFLY PT, R39, R0, 0x1, 0x1f ;  /* 0x0c201f0000277f89 */ /* 0x000e6200000e0000 */
[----:B------:R-:W-:Y:S02]  /*16840*/  FMNMX.FTZ R5, R120, R5, !PT ;  /* 0x0000000578057209 */ /* 0x000fe40007810000 */
[--C-:B------:R-:W-:Y:S02]  /*16850*/  SHF.R.U32.HI R20, RZ, 0x10, R4.reuse ;  /* 0x00000010ff147819 */ /* 0x100fe40000011604 */
[----:B------:R-:W-:Y:S02]  /*16860*/  SHF.R.U32.HI R21, RZ, 0x18, R4 ;  /* 0x00000018ff157819 */ /* 0x000fe40000011604 */
[----:B------:R-:W-:Y:S02]  /*16870*/  FMNMX.FTZ R4, R121, R5, !PT ;  /* 0x0000000579047209 */ /* 0x000fe40007810000 */
[----:B--2---:R-:W-:Y:S02]  /*16880*/  FMNMX.FTZ R38, R38, R9, !PT ;  /* 0x0000000926267209 */ /* 0x004fe40007810000 */
[----:B------:R-:W-:Y:S02]  /*16890*/  FMNMX.FTZ R4, R124, R4, !PT ;  /* 0x000000047c047209 */ /* 0x000fe40007810000 */
[----:B------:R-:W-:Y:S01]  /*168a0*/  SHF.R.U32.HI R8, RZ, 0x8, R8 ;  /* 0x00000008ff087819 */ /* 0x000fe20000011608 */
[----:B------:R-:W2:Y:S01]  /*168b0*/  SHFL.BFLY PT, R7, R38, 0x1, 0x1f ;  /* 0x0c201f0026077f89 */ /* 0x000ea200000e0000 */
[----:B------:R-:W-:Y:S02]  /*168c0*/  FMNMX.FTZ R15, R125, R4, !PT ;  /* 0x000000047d0f7209 */ /* 0x000fe40007810000 */
[----:B------:R-:W-:Y:S02]  /*168d0*/  PRMT R48, R11, 0x5410, R8 ;  /* 0x000054100b307816 */ /* 0x000fe40000000008 */
[----:B------:R-:W-:Y:S03]  /*168e0*/  FMNMX.FTZ R2, R51, R2, !PT ;  /* 0x0000000233027209 */ /* 0x000fe60007810000 */
[----:B------:R-:W3:Y:S01]  /*168f0*/  SHFL.BFLY PT, R8, R15, 0x2, 0x1f ;  /* 0x0c401f000f087f89 */ /* 0x000ee200000e0000 */
[----:B------:R-:W-:Y:S01]  /*16900*/  LOP3.LUT R4, R26, 0xff, RZ, 0xc0, !PT ;  /* 0x000000ff1a047812 */ /* 0x000fe200078ec0ff */
[----:B------:R-:W-:Y:S01]  /*16910*/  IMAD.MOV.U32 R26, RZ, RZ, R52 ;  /* 0x000000ffff1a7224 */ /* 0x000fe200078e0034 */
[----:B------:R-:W-:Y:S02]  /*16920*/  FMNMX.FTZ R2, R94, R2, !PT ;  /* 0x000000025e027209 */ /* 0x000fe40007810000 */
[----:B-1----:R-:W-:Y:S02]  /*16930*/  FMNMX.FTZ R39, R0, R39, !PT ;  /* 0x0000002700277209 */ /* 0x002fe40007810000 */
[----:B------:R-:W-:Y:S01]  /*16940*/  PRMT R55, R4, 0x5410, R28 ;  /* 0x0000541004377816 */ /* 0x000fe2000000001c */
[----:B------:R-:W-:Y:S01]  /*16950*/  IMAD.MOV.U32 R28, RZ, RZ, R56 ;  /* 0x000000ffff1c7224 */ /* 0x000fe200078e0038 */
[C---:B------:R-:W-:Y:S01]  /*16960*/  FSETP.NEU.FTZ.AND P2, PT, R39.reuse, -INF , PT ;  /* 0xff8000002700780b */ /* 0x040fe20003f5d000 */
[----:B------:R-:W-:Y:S01]  /*16970*/  FMUL.FTZ R11, R39, UR4 ;  /* 0x00000004270b7c20 */ /* 0x000fe20008410000 */
[----:B------:R-:W-:Y:S02]  /*16980*/  FMNMX.FTZ R2, R95, R2, !PT ;  /* 0x000000025f027209 */ /* 0x000fe40007810000 */
[----:B------:R-:W-:Y:S01]  /*16990*/  LOP3.LUT R4, R29, 0xff, RZ, 0xc0, !PT ;  /* 0x000000ff1d047812 */ /* 0x000fe200078ec0ff */
[----:B------:R-:W-:Y:S01]  /*169a0*/  IMAD.MOV.U32 R29, RZ, RZ, R57 ;  /* 0x000000ffff1d7224 */ /* 0x000fe200078e0039 */
[----:B------:R-:W-:Y:S02]  /*169b0*/  FSEL R11, R11, RZ, P2 ;  /* 0x000000ff0b0b7208 */ /* 0x000fe40001000000 */
[----:B------:R-:W-:Y:S02]  /*169c0*/  FMNMX.FTZ R2, R106, R2, !PT ;  /* 0x000000026a027209 */ /* 0x000fe40007810000 */
[----:B------:R-:W-:Y:S01]  /*169d0*/  PRMT R67, R4, 0x5410, R31 ;  /* 0x0000541004437816 */ /* 0x000fe2000000001f */
[----:B------:R-:W-:Y:S01]  /*169e0*/  FFMA.FTZ R4, R176, UR4, -R11 ;  /* 0x00000004b0047c23 */ /* 0x000fe2000801080b */
[----:B------:R-:W-:Y:S01]  /*169f0*/  FMNMX.FTZ R2, R107, R2, !PT ;  /* 0x000000026b027209 */ /* 0x000fe20007810000 */
[----:B------:R-:W-:Y:S01]  /*16a00*/  IMAD.MOV.U32 R31, RZ, RZ, R182 ;  /* 0x000000ffff1f7224 */ /* 0x000fe200078e00b6 */
[----:B--2---:R-:W-:Y:S01]  /*16a10*/  FMNMX.FTZ R38, R38, R7, !PT ;  /* 0x0000000726267209 */ /* 0x004fe20007810000 */
[----:B------:R1:W-:Y:S01]  /*16a20*/  MUFU.EX2 R188, R4 ;  /* 0x0000000400bc7308 */ /* 0x0003e20000000800 */
[----:B------:R-:W-:Y:S01]  /*16a30*/  FMNMX.FTZ R2, R110, R2, !PT ;  /* 0x000000026e027209 */ /* 0x000fe20007810000 */
[----:B------:R-:W-:Y:S01]  /*16a40*/  IMAD.MOV.U32 R176, RZ, RZ, R26 ;  /* 0x000000ffffb07224 */ /* 0x000fe200078e001a */
[----:B------:R-:W-:Y:S01]  /*16a50*/  SHF.R.U32.HI R9, RZ, 0x8, R33 ;  /* 0x00000008ff097819 */ /* 0x000fe20000011621 */
[----:B------:R-:W-:Y:S01]  /*16a60*/  FMUL.FTZ R10, R38, UR4 ;  /* 0x00000004260a7c20 */ /* 0x000fe20008410000 */
[----:B------:R-:W-:Y:S01]  /*16a70*/  FMNMX.FTZ R2, R111, R2, !PT ;  /* 0x000000026f027209 */ /* 0x000fe20007810000 */
[----:B------:R-:W-:Y:S01]  /*16a80*/  IMAD.MOV.U32 R33, RZ, RZ, R90 ;  /* 0x000000ffff217224 */ /* 0x000fe200078e005a */
[----:B------:R-:W-:Y:S02]  /*16a90*/  LOP3.LUT R7, R16, 0xffff, RZ, 0xc0, !PT ;  /* 0x0000ffff10077812 */ /* 0x000fe400078ec0ff */
[----:B---3--:R-:W-:Y:S02]  /*16aa0*/  FMNMX.FTZ R15, R15, R8, !PT ;  /* 0x000000080f0f7209 */ /* 0x008fe40007810000 */
[----:B------:R-:W-:Y:S02]  /*16ab0*/  FSETP.NEU.FTZ.AND P1, PT, R38, -INF , PT ;  /* 0xff8000002600780b */ /* 0x000fe40003f3d000 */
[----:B------:R-:W-:Y:S02]  /*16ac0*/  SHF.R.U32.HI R8, RZ, 0x10, R16 ;  /* 0x00000010ff087819 */ /* 0x000fe40000011610 */
[----:B------:R-:W-:Y:S02]  /*16ad0*/  SHF.R.U32.HI R5, RZ, 0x8, R25 ;  /* 0x00000008ff057819 */ /* 0x000fe40000011619 */
[----:B------:R-:W-:Y:S01]  /*16ae0*/  FMNMX.FTZ R0, R122, R2, !PT ;  /* 0x000000027a007209 */ /* 0x000fe20007810000 */
[----:B-1----:R-:W-:Y:S01]  /*16af0*/  FFMA.FTZ R4, R168, UR4, -R11 ;  /* 0x00000004a8047c23 */ /* 0x002fe2000801080b */
[----:B------:R-:W-:Y:S01]  /*16b00*/  PRMT R91, R34, 0x5410, R9 ;  /* 0x00005410225b7816 */ /* 0x000fe20000000009 */
[----:B------:R-:W-:Y:S01]  /*16b10*/  IMAD.MOV.U32 R168, RZ, RZ, R36 ;  /* 0x000000ffffa87224 */ /* 0x000fe200078e0024 */
[----:B------:R-:W-:Y:S01]  /*16b20*/  SHF.R.U32.HI R9, RZ, 0x8, R7 ;  /* 0x00000008ff097819 */ /* 0x000fe20000011607 */
[----:B------:R1:W-:Y:S01]  /*16b30*/  MUFU.EX2 R135, R4 ;  /* 0x0000000400877308 */ /* 0x0003e20000000800 */
[----:B------:R-:W-:Y:S02]  /*16b40*/  SHF.R.U32.HI R2, RZ, 0x8, R13 ;  /* 0x00000008ff027819 */ /* 0x000fe4000001160d */
[----:B------:R-:W-:Y:S02]  /*16b50*/  FSEL R10, R10, RZ, P1 ;  /* 0x000000ff0a0a7208 */ /* 0x000fe40000800000 */
[----:B------:R-:W-:Y:S02]  /*16b60*/  LOP3.LUT R7, R8, 0xff, RZ, 0xc0, !PT ;  /* 0x000000ff08077812 */ /* 0x000fe400078ec0ff */
[----:B------:R-:W-:Y:S01]  /*16b70*/  SHF.R.U32.HI R13, RZ, 0x18, R16 ;  /* 0x00000018ff0d7819 */ /* 0x000fe20000011610 */
[--C-:B------:R-:W-:Y:S01]  /*16b80*/  FFMA.FTZ R12, R169, UR4, -R10.reuse ;  /* 0x00000004a90c7c23 */ /* 0x100fe2000801080a */
[----:B------:R-:W-:Y:S01]  /*16b90*/  PRMT R54, R27, 0x5410, R5 ;  /* 0x000054101b367816 */ /* 0x000fe20000000005 */
[----:B------:R-:W-:Y:S01]  /*16ba0*/  IMAD.MOV.U32 R27, RZ, RZ, R53 ;  /* 0x000000ffff1b7224 */ /* 0x000fe200078e0035 */
[----:B------:R-:W-:Y:S01]  /*16bb0*/  PRMT R53, R7, 0x5410, R13 ;  /* 0x0000541007357816 */ /* 0x000fe2000000000d */
[----:B------:R2:W3:Y:S01]  /*16bc0*/  MUFU.EX2 R66, R12 ;  /* 0x0000000c00427308 */ /* 0x0004e20000000800 */
[--C-:B------:R-:W-:Y:S01]  /*16bd0*/  FFMA.FTZ R7, R177, UR4, -R10.reuse ;  /* 0x00000004b1077c23 */ /* 0x100fe2000801080a */
[----:B------:R-:W-:Y:S01]  /*16be0*/  FFMA.FTZ R204, R204, UR4, -R10 ;  /* 0x00000004cccc7c23 */ /* 0x000fe2000801080a */
[----:B------:R-:W-:Y:S01]  /*16bf0*/  FMNMX.FTZ R0, R123, R0, !PT ;  /* 0x000000007b007209 */ /* 0x000fe20007810000 */
[----:B------:R-:W-:Y:S01]  /*16c00*/  IMAD.MOV.U32 R169, RZ, RZ, R37 ;  /* 0x000000ffffa97224 */ /* 0x000fe200078e0025 */
[----:B------:R-:W-:Y:S01]  /*16c10*/  FSEL R5, R127, -INF , !P0 ;  /* 0xff8000007f057808 */ /* 0x000fe20004000000 */
[----:B------:R-:W-:Y:S01]  /*16c20*/  IMAD.MOV.U32 R177, RZ, RZ, R27 ;  /* 0x000000ffffb17224 */ /* 0x000fe200078e001b */
[----:B------:R-:W-:Y:S03]  /*16c30*/  FMNMX.FTZ R0, R126, R0, !PT ;  /* 0x000000007e007209 */ /* 0x000fe60007810000 */
[----:B------:R4:W3:Y:S01]  /*16c40*/  MUFU.EX2 R30, R7 ;  /* 0x00000007001e7308 */ /* 0x0008e20000000800 */
[----:B------:R-:W-:Y:S01]  /*16c50*/  PRMT R58, R32, 0x5410, R2 ;  /* 0x00005410203a7816 */ /* 0x000fe20000000002 */
[----:B------:R-:W3:Y:S01]  /*16c60*/  SHFL.BFLY PT, R37, R15, 0x1, 0x1f ;  /* 0x0c201f000f257f89 */ /* 0x000ee200000e0000 */
[----:B------:R-:W-:Y:S02]  /*16c70*/  FMNMX.FTZ R0, R5, R0, !PT ;  /* 0x0000000005007209 */ /* 0x000fe40007810000 */
[----:B------:R-:W-:Y:S02]  /*16c80*/  LOP3.LUT R14, R16, 0xff, RZ, 0xc0, !PT ;  /* 0x000000ff100e7812 */ /* 0x000fe400078ec0ff */
[C---:B-1----:R-:W-:Y:S03]  /*16c90*/  LOP3.LUT R4, R18.reuse, 0xffff, RZ, 0xc0, !PT ;  /* 0x0000ffff12047812 */ /* 0x042fe600078ec0ff */
[----:B------:R-:W-:Y:S01]  /*16ca0*/  MUFU.EX2 R204, R204 ;  /* 0x000000cc00cc7308 */ /* 0x000fe20000000800 */
[----:B------:R-:W1:Y:S01]  /*16cb0*/  SHFL.BFLY PT, R2, R0, 0x2, 0x1f ;  /* 0x0c401f0000027f89 */ /* 0x000e6200000e0000 */
[----:B------:R-:W-:Y:S02]  /*16cc0*/  LOP3.LUT R8, R18, 0xff, RZ, 0xc0, !PT ;  /* 0x000000ff12087812 */ /* 0x000fe400078ec0ff */
[----:B------:R-:W-:Y:S02]  /*16cd0*/  PRMT R52, R14, 0x5410, R9 ;  /* 0x000054100e347816 */ /* 0x000fe40000000009 */
[----:B------:R-:W-:Y:S02]  /*16ce0*/  SHF.R.U32.HI R4, RZ, 0x8, R4 ;  /* 0x00000008ff047819 */ /* 0x000fe40000011604 */
[----:B--2---:R-:W-:Y:S02]  /*16cf0*/  SHF.R.U32.HI R12, RZ, 0x18, R17 ;  /* 0x00000018ff0c7819 */ /* 0x004fe40000011611 */
[----:B----4-:R-:W-:Y:S02]  /*16d00*/  SHF.R.U32.HI R7, RZ, 0x10, R18 ;  /* 0x00000010ff077819 */ /* 0x010fe40000011612 */
[----:B------:R-:W-:Y:S01]  /*16d10*/  PRMT R56, R8, 0x5410, R4 ;  /* 0x0000541008387816 */ /* 0x000fe20000000004 */
[--C-:B------:R-:W-:Y:S01]  /*16d20*/  FFMA.FTZ R8, R207, UR4, -R11.reuse ;  /* 0x00000004cf087c23 */ /* 0x100fe2000801080b */
[----:B------:R-:W-:Y:S01]  /*16d30*/  LOP3.LUT R9, R7, 0xff, RZ, 0xc0, !PT ;  /* 0x000000ff07097812 */ /* 0x000fe200078ec0ff */
[----:B------:R-:W-:Y:S01]  /*16d40*/  FFMA.FTZ R7, R224, UR4, -R11 ;  /* 0x00000004e0077c23 */ /* 0x000fe2000801080b */
[----:B------:R-:W-:Y:S01]  /*16d50*/  LOP3.LUT R16, R35, 0xff, RZ, 0xc0, !PT ;  /* 0x000000ff23107812 */ /* 0x000fe200078ec0ff */
[----:B------:R2:W-:Y:S01]  /*16d60*/  MUFU.EX2 R32, R8 ;  /* 0x0000000800207308 */ /* 0x0005e20000000800 */
[----:B---3--:R-:W-:Y:S01]  /*16d70*/  IMAD.MOV.U32 R224, RZ, RZ, R66 ;  /* 0x000000ffffe07224 */ /* 0x008fe200078e0042 */
[----:B------:R-:W-:Y:S01]  /*16d80*/  SHF.R.U32.HI R14, RZ, 0x18, R18 ;  /* 0x00000018ff0e7819 */ /* 0x000fe20000011612 */
[----:B------:R-:W-:Y:S01]  /*16d90*/  IMAD.MOV.U32 R207, RZ, RZ, R30 ;  /* 0x000000ffffcf7224 */ /* 0x000fe200078e001e */
[----:B------:R-:W-:Y:S02]  /*16da0*/  LOP3.LUT R13, R17, 0xff, RZ, 0xc0, !PT ;  /* 0x000000ff110d7812 */ /* 0x000fe400078ec0ff */
[----:B------:R-:W-:Y:S04]  /*16db0*/  FMNMX.FTZ R37, R15, R37, !PT ;  /* 0x000000250f257209 */ /* 0x000fe80007810000 */
[----:B------:R3:W-:Y:S01]  /*16dc0*/  MUFU.EX2 R76, R7 ;  /* 0x00000007004c7308 */ /* 0x0007e20000000800 */
[----:B-1----:R-:W-:Y:S02]  /*16dd0*/  FMNMX.FTZ R0, R0, R2, !PT ;  /* 0x0000000200007209 */ /* 0x002fe40007810000 */
[----:B------:R-:W-:Y:S02]  /*16de0*/  LOP3.LUT R2, R17, 0xffff, RZ, 0xc0, !PT ;  /* 0x0000ffff11027812 */ /* 0x000fe400078ec0ff */
[----:B------:R-:W-:Y:S01]  /*16df0*/  SHF.R.U32.HI R4, RZ, 0x10, R17 ;  /* 0x00000010ff047819 */ /* 0x000fe20000011611 */
[----:B------:R-:W-:Y:S01]  /*16e00*/  IMAD.MOV.U32 R17, RZ, RZ, R169 ;  /* 0x000000ffff117224 */ /* 0x000fe200078e00a9 */
[----:B------:R-:W-:Y:S01]  /*16e10*/  PRMT R57, R9, 0x5410, R14 ;  /* 0x0000541009397816 */ /* 0x000fe2000000000e */
[C---:B------:R-:W-:Y:S01]  /*16e20*/  FMUL.FTZ R9, R37.reuse, UR4 ;  /* 0x0000000425097c20 */ /* 0x040fe20008410000 */
[----:B--2---:R-:W-:Y:S01]  /*16e30*/  SHF.R.U32.HI R8, RZ, 0x8, R2 ;  /* 0x00000008ff087819 */ /* 0x004fe20000011602 */
[----:B------:R-:W-:Y:S01]  /*16e40*/  IMAD.WIDE.U32 R14, R42, -0x2daee0ad, RZ ;  /* 0xd2511f532a0e7825 */ /* 0x000fe200078e00ff */
[----:B------:R-:W1:Y:S01]  /*16e50*/  SHFL.BFLY PT, R2, R0, 0x1, 0x1f ;  /* 0x0c201f0000027f89 */ /* 0x000e6200000e0000 */
[----:B------:R-:W-:Y:S02]  /*16e60*/  FSETP.NEU.FTZ.AND P0, PT, R37, -INF , PT ;  /* 0xff8000002500780b */ /* 0x000fe40003f1d000 */
[----:B------:R-:W-:Y:S02]  /*16e70*/  LOP3.LUT R4, R4, 0xff, RZ, 0xc0, !PT ;  /* 0x000000ff04047812 */ /* 0x000fe400078ec0ff */
[----:B------:R-:W-:Y:S01]  /*16e80*/  PRMT R75, R13, 0x5410, R8 ;  /* 0x000054100d4b7816 */ /* 0x000fe20000000008 */
[--C-:B---3--:R-:W-:Y:S01]  /*16e90*/  FFMA.FTZ R7, R209, UR4, -R10.reuse ;  /* 0x00000004d1077c23 */ /* 0x108fe2000801080a */
[----:B------:R-:W-:Y:S01]  /*16ea0*/  FFMA.FTZ R8, R232, UR4, -R10 ;  /* 0x00000004e8087c23 */ /* 0x000fe2000801080a */
[----:B------:R-:W-:Y:S01]  /*16eb0*/  FSEL R9, R9, RZ, P0 ;  /* 0x000000ff09097208 */ /* 0x000fe20000000000 */
[----:B------:R-:W-:Y:S01]  /*16ec0*/  IMAD.MOV.U32 R232, RZ, RZ, R176 ;  /* 0x000000ffffe87224 */ /* 0x000fe200078e00b0 */
[----:B------:R2:W-:Y:S01]  /*16ed0*/  MUFU.EX2 R34, R7 ;  /* 0x0000000700227308 */ /* 0x0005e20000000800 */
[----:B------:R-:W-:Y:S01]  /*16ee0*/  PRMT R87, R4, 0x5410, R12 ;  /* 0x0000541004577816 */ /* 0x000fe2000000000c */
[----:B------:R-:W-:Y:S01]  /*16ef0*/  IMAD.MOV.U32 R209, RZ, RZ, R70 ;  /* 0x000000ffffd17224 */ /* 0x000fe200078e0046 */
[----:B------:R-:W-:Y:S01]  /*16f00*/  LOP3.LUT R4, R6, 0xffff, RZ, 0xc0, !PT ;  /* 0x0000ffff06047812 */ /* 0x000fe200078ec0ff */
[----:B------:R-:W-:Y:S01]  /*16f10*/  FFMA.FTZ R220, R220, UR4, -R9 ;  /* 0x00000004dcdc7c23 */ /* 0x000fe20008010809 */
[----:B------:R-:W-:Y:S01]  /*16f20*/  PRMT R89, R16, 0x5410, R89 ;  /* 0x0000541010597816 */ /* 0x000fe20000000059 */
[----:B------:R-:W-:Y:S01]  /*16f30*/  IMAD.MOV.U32 R16, RZ, RZ, R168 ;  /* 0x000000ffff107224 */ /* 0x000fe200078e00a8 */
[----:B------:R-:W-:Y:S03]  /*16f40*/  SHF.R.U32.HI R4, RZ, 0x8, R4 ;  /* 0x00000008ff047819 */ /* 0x000fe60000011604 */
[----:B------:R3:W4:Y:S01]  /*16f50*/  MUFU.EX2 R168, R8 ;  /* 0x0000000800a87308 */ /* 0x0007220000000800 */
[----:B------:R-:W-:Y:S01]  /*16f60*/  LOP3.LUT R13, R20, 0xff, RZ, 0xc0, !PT ;  /* 0x000000ff140d7812 */ /* 0x000fe200078ec0ff */
[----:B------:R-:W-:Y:S01]  /*16f70*/  IMAD.MOV.U32 R20, RZ, RZ, R60 ;  /* 0x000000ffff147224 */ /* 0x000fe200078e003c */
[----:B------:R-:W-:Y:S01]  /*16f80*/  SHF.R.U32.HI R12, RZ, 0x8, R19 ;  /* 0x00000008ff0c7819 */ /* 0x000fe20000011613 */
[----:B------:R-:W-:Y:S01]  /*16f90*/  FFMA.FTZ R211, R211, UR4, -R9 ;  /* 0x00000004d3d37c23 */ /* 0x000fe20008010809 */
[----:B------:R-:W-:Y:S01]  /*16fa0*/  PRMT R25, R13, 0x5410, R21 ;  /* 0x000054100d197816 */ /* 0x000fe20000000015 */
[--C-:B------:R-:W-:Y:S01]  /*16fb0*/  FFMA.FTZ R178, R178, UR4, -R9.reuse ;  /* 0x00000004b2b27c23 */ /* 0x100fe20008010809 */
[----:B-1----:R-:W-:Y:S03]  /*16fc0*/  FMNMX.FTZ R36, R0, R2, !PT ;  /* 0x0000000200247209 */ /* 0x002fe60007810000 */
[----:B------:R-:W-:Y:S01]  /*16fd0*/  MUFU.EX2 R220, R220 ;  /* 0x000000dc00dc7308 */ /* 0x000fe20000000800 */
[----:B--2---:R-:W-:Y:S01]  /*16fe0*/  LOP3.LUT R7, R6, 0xff, RZ, 0xc0, !PT ;  /* 0x000000ff06077812 */ /* 0x004fe200078ec0ff */
[--C-:B------:R-:W-:Y:S01]  /*16ff0*/  FFMA.FTZ R171, R171, UR4, -R9.reuse ;  /* 0x00000004abab7c23 */ /* 0x100fe20008010809 */
[----:B------:R-:W-:Y:S01]  /*17000*/  FSEL R0, R37, RZ, P0 ;  /* 0x000000ff25007208 */ /* 0x000fe20000000000 */
[--C-:B------:R-:W-:Y:S01]  /*17010*/  FFMA.FTZ R170, R170, UR4, -R9.reuse ;  /* 0x00000004aaaa7c23 */ /* 0x100fe20008010809 */
[----:B------:R-:W-:Y:S01]  /*17020*/  PRMT R88, R7, 0x5410, R4 ;  /* 0x0000541007587816 */ /* 0x000fe20000000004 */
[----:B------:R-:W-:Y:S01]  /*17030*/  FFMA.FTZ R7, R213, UR4, -R9 ;  /* 0x00000004d5077c23 */ /* 0x000fe20008010809 */
[----:B------:R-:W-:Y:S03]  /*17040*/  SHF.R.U32.HI R4, RZ, 0x10, R6 ;  /* 0x00000010ff047819 */ /* 0x000fe60000011606 */
[----:B------:R-:W-:Y:S01]  /*17050*/  MUFU.EX2 R211, R211 ;  /* 0x000000d300d37308 */ /* 0x000fe20000000800 */
[C---:B---3--:R-:W-:Y:S01]  /*17060*/  FMUL.FTZ R8, R36.reuse, UR4 ;  /* 0x0000000424087c20 */ /* 0x048fe20008410000 */
[----:B------:R-:W-:Y:S01]  /*17070*/  FSETP.NEU.FTZ.AND P0, PT, R36, -INF , PT ;  /* 0xff8000002400780b */ /* 0x000fe20003f1d000 */
[----:B------:R-:W-:Y:S01]  /*17080*/  FADD.FTZ R3, -R0, R3 ;  /* 0x0000000300037221 */ /* 0x000fe20000010100 */
[----:B------:R-:W-:Y:S01]  /*17090*/  LOP3.LUT R2, R4, 0xff, RZ, 0xc0, !PT ;  /* 0x000000ff04027812 */ /* 0x000fe200078ec0ff */
[----:B------:R-:W-:Y:S01]  /*170a0*/  FFMA.FTZ R4, R233, UR4, -R9 ;  /* 0x00000004e9047c23 */ /* 0x000fe20008010809 */
[----:B------:R-:W-:Y:S01]  /*170b0*/  FSEL R8, R8, RZ, P0 ;  /* 0x000000ff08087208 */ /* 0x000fe20000000000 */
[----:B------:R-:W-:Y:S03]  /*170c0*/  IMAD.MOV.U32 R233, RZ, RZ, R177 ;  /* 0x000000ffffe97224 */ /* 0x000fe600078e00b1 */
[----:B------:R1:W-:Y:S01]  /*170d0*/  MUFU.EX2 R21, R7 ;  /* 0x0000000700157308 */ /* 0x0003e20000000800 */
[----:B------:R-:W-:Y:S01]  /*170e0*/  PRMT R27, R22, 0x5410, R12 ;  /* 0x00005410161b7816 */ /* 0x000fe2000000000c */
[----:B------:R-:W-:Y:S01]  /*170f0*/  IMAD.WIDE.U32 R12, R43, -0x2daee0ad, RZ ;  /* 0xd2511f532b0c7825 */ /* 0x000fe200078e00ff */
[----:B------:R-:W-:Y:S02]  /*17100*/  SHF.R.U32.HI R6, RZ, 0x18, R6 ;  /* 0x00000018ff067819 */ /* 0x000fe40000011606 */
[----:B------:R-:W-:Y:S01]  /*17110*/  FSEL R0, R36, RZ, P0 ;  /* 0x000000ff24007208 */ /* 0x000fe20000000000 */
[----:B------:R-:W-:Y:S01]  /*17120*/  IMAD.MOV.U32 R22, RZ, RZ, R209 ;  /* 0x000000ffff167224 */ /* 0x000fe200078e00d1 */
[----:B------:R-:W-:Y:S03]  /*17130*/  PRMT R90, R2, 0x5410, R6 ;  /* 0x00005410025a7816 */ /* 0x000fe60000000006 */
[----:B------:R2:W-:Y:S01]  /*17140*/  MUFU.EX2 R176, R4 ;  /* 0x0000000400b07308 */ /* 0x0005e20000000800 */
[----:B------:R-:W-:Y:S01]  /*17150*/  FSEL R2, R39, RZ, P2 ;  /* 0x000000ff27027208 */ /* 0x000fe20001000000 */
[----:B------:R-:W-:Y:S01]  /*17160*/  IMAD.MOV.U32 R209, RZ, RZ, R62 ;  /* 0x000000ffffd17224 */ /* 0x000fe200078e003e */
[----:B------:R-:W-:Y:S01]  /*17170*/  LOP3.LUT R6, R13, UR18, R28, 0x96, !PT ;  /* 0x000000120d067c12 */ /* 0x000fe2000f8e961c */
[----:B------:R-:W-:Y:S01]  /*17180*/  FFMA.FTZ R217, R217, UR4, -R8 ;  /* 0x00000004d9d97c23 */ /* 0x000fe20008010808 */
[----:B------:R-:W-:Y:S01]  /*17190*/  LOP3.LUT R15, R15, UR16, R12, 0x96, !PT ;  /* 0x000000100f0f7c12 */ /* 0x000fe2000f8e960c */
[--C-:B------:R-:W-:Y:S01]  /*171a0*/  FFMA.FTZ R215, R215, UR4, -R8.reuse ;  /* 0x00000004d7d77c23 */ /* 0x100fe20008010808 */
[--C-:B------:R-:W-:Y:S03]  /*171b0*/  FFMA.FTZ R205, R205, UR4, -R8.reuse ;  /* 0x00000004cdcd7c23 */ /* 0x100fe60008010808 */
[----:B------:R-:W-:Y:S01]  /*171c0*/  MUFU.EX2 R178, R178 ;  /* 0x000000b200b27308 */ /* 0x000fe20000000800 */
[----:B-1----:R-:W-:Y:S01]  /*171d0*/  FADD.FTZ R7, -R2, R133 ;  /* 0x0000008502077221 */ /* 0x002fe20000010100 */
[--C-:B------:R-:W-:Y:S01]  /*171e0*/  FFMA.FTZ R2, R237, UR4, -R8.reuse ;  /* 0x00000004ed027c23 */ /* 0x100fe20008010808 */
[----:B------:R-:W-:Y:S04]  /*171f0*/  IMAD.WIDE.U32 R18, R15, -0x326172a9, RZ ;  /* 0xcd9e8d570f127825 */ /* 0x000fe800078e00ff */
[----:B------:R-:W-:Y:S01]  /*17200*/  FFMA.FTZ R237, R116, UR4, -R11 ;  /* 0x0000000474ed7c23 */ /* 0x000fe2000801080b */
[----:B------:R-:W-:Y:S01]  /*17210*/  PLOP3.LUT P0, PT, PT, PT, UP0, 0x80, 0x0 ;  /* 0x000000000000781c */ /* 0x000fe20003f0f008 */
[--C-:B------:R-:W-:Y:S01]  /*17220*/  FFMA.FTZ R179, R179, UR4, -R8.reuse ;  /* 0x00000004b3b37c23 */ /* 0x100fe20008010808 */
[----:B------:R-:W-:Y:S01]  /*17230*/  IMAD.MOV.U32 R133, RZ, RZ, R17 ;  /* 0x000000ffff857224 */ /* 0x000fe200078e0011 */
[----:B------:R1:W-:Y:S01]  /*17240*/  MUFU.EX2 R60, R2 ;  /* 0x00000002003c7308 */ /* 0x0003e20000000800 */
[----:B--2---:R-:W-:Y:S01]  /*17250*/  FFMA.FTZ R4, R229, UR4, -R8 ;  /* 0x00000004e5047c23 */ /* 0x004fe20008010808 */
[----:B------:R-:W-:Y:S01]  /*17260*/  FFMA.FTZ R229, R100, UR4, -R11 ;  /* 0x0000000464e57c23 */ /* 0x000fe2000801080b */
[----:B------:R-:W-:Y:S02]  /*17270*/  IMAD.MOV.U32 R213, RZ, RZ, R133 ;  /* 0x000000ffffd57224 */ /* 0x000fe400078e0085 */
[----:B------:R-:W-:Y:S01]  /*17280*/  FFMA.FTZ R133, R68, UR4, -R11 ;  /* 0x0000000444857c23 */ /* 0x000fe2000801080b */
[----:B------:R-:W-:Y:S02]  /*17290*/  IMAD.MOV.U32 R68, RZ, RZ, R28 ;  /* 0x000000ffff447224 */ /* 0x000fe400078e001c */
[----:B------:R-:W-:Y:S02]  /*172a0*/  IMAD.MOV.U32 R28, RZ, RZ, R186 ;  /* 0x000000ffff1c7224 */ /* 0x000fe400078e00ba */
[----:B------:R2:W-:Y:S10]  /*172b0*/  MUFU.EX2 R26, R4 ;  /* 0x00000004001a7308 */ /* 0x0005f40000000800 */
[----:B------:R-:W-:Y:S01]  /*172c0*/  MUFU.EX2 R217, R217 ;  /* 0x000000d900d97308 */ /* 0x000fe20000000800 */
[----:B-1----:R-:W-:Y:S01]  /*172d0*/  FFMA.FTZ R2, R244, UR4, -R8 ;  /* 0x00000004f4027c23 */ /* 0x002fe20008010808 */
[----:B------:R-:W-:Y:S02]  /*172e0*/  IMAD.MOV.U32 R244, RZ, RZ, R207 ;  /* 0x000000fffff47224 */ /* 0x000fe400078e00cf */
[----:B------:R-:W-:Y:S01]  /*172f0*/  FFMA.FTZ R207, R97, UR4, -R11 ;  /* 0x0000000461cf7c23 */ /* 0x000fe2000801080b */
[----:B------:R-:W-:Y:S02]  /*17300*/  IMAD.MOV.U32 R97, RZ, RZ, R213 ;  /* 0x000000ffff617224 */ /* 0x000fe400078e00d5 */
[----:B------:R-:W-:Y:S03]  /*17310*/  FFMA.FTZ R213, R115, UR4, -R10 ;  /* 0x0000000473d57c23 */ /* 0x000fe6000801080a */
[----:B------:R1:W-:Y:S01]  /*17320*/  MUFU.EX2 R169, R2 ;  /* 0x0000000200a97308 */ /* 0x0003e20000000800 */
[----:B--2---:R-:W-:Y:S01]  /*17330*/  FADD.FTZ R4, -R0, R132 ;  /* 0x0000008400047221 */ /* 0x004fe20000010100 */
[----:B------:R-:W-:Y:S01]  /*17340*/  FSEL R0, R38, RZ, P1 ;  /* 0x000000ff26007208 */ /* 0x000fe20000800000 */
[----:B------:R-:W-:Y:S02]  /*17350*/  IMAD.MOV.U32 R132, RZ, RZ, R16 ;  /* 0x000000ffff847224 */ /* 0x000fe400078e0010 */
[----:B------:R-:W-:Y:S05]  /*17360*/  IMAD.WIDE.U32 R16, R6, -0x326172a9, RZ ;  /* 0xcd9e8d5706107825 */ /* 0x000fea00078e00ff */
[----:B------:R-:W-:Y:S01]  /*17370*/  MUFU.EX2 R215, R215 ;  /* 0x000000d700d77308 */ /* 0x000fe20000000800 */
[----:B------:R-:W-:Y:S01]  /*17380*/  FADD.FTZ R6, -R0, R134 ;  /* 0x0000008600067221 */ /* 0x000fe20000010100 */
[----:B------:R-:W-:Y:S01]  /*17390*/  FFMA.FTZ R0, R243, UR4, -R9 ;  /* 0x00000004f3007c23 */ /* 0x000fe20008010809 */
[----:B------:R-:W-:Y:S01]  /*173a0*/  LOP3.LUT R12, R17, UR17, R78, 0x96, !PT ;  /* 0x00000011110c7c12 */ /* 0x000fe2000f8e964e */
[--C-:B------:R-:W-:Y:S06]  /*173b0*/  FFMA.FTZ R134, R41, UR4, -R11.reuse ;  /* 0x0000000429867c23 */ /* 0x100fec000801080b */
[----:B------:R2:W-:Y:S01]  /*173c0*/  MUFU.EX2 R177, R0 ;  /* 0x0000000000b17308 */ /* 0x0005e20000000800 */
[----:B-1----:R-:W-:Y:S01]  /*173d0*/  FFMA.FTZ R2, R216, UR4, -R10 ;  /* 0x00000004d8027c23 */ /* 0x002fe2000801080a */
[----:B------:R-:W-:Y:S04]  /*173e0*/  IMAD.WIDE.U32 R12, R12, -0x2daee0ad, RZ ;  /* 0xd2511f530c0c7825 */ /* 0x000fe800078e00ff */
[----:B------:R-:W-:Y:S01]  /*173f0*/  FFMA.FTZ R216, R40, UR4, -R11 ;  /* 0x0000000428d87c23 */ /* 0x000fe2000801080b */
[----:B------:R-:W-:Y:S03]  /*17400*/  LOP3.LUT R14, R13, UR14, R14, 0x96, !PT ;  /* 0x0000000e0d0e7c12 */ /* 0x000fe6000f8e960e */
[----:B------:R1:W-:Y:S02]  /*17410*/  MUFU.EX2 R35, R2 ;  /* 0x0000000200237308 */ /* 0x0003e40000000800 */
[----:B------:R-:W-:Y:S08]  /*17420*/  IMAD.WIDE.U32 R14, R14, -0x326172a9, RZ ;  /* 0xcd9e8d570e0e7825 */ /* 0x000ff000078e00ff */
[----:B------:R-:W-:Y:S01]  /*17430*/  MUFU.EX2 R133, R133 ;  /* 0x0000008500857308 */ /* 0x000fe20000000800 */
[----:B--2---:R-:W-:Y:S01]  /*17440*/  FFMA.FTZ R0, R238, UR4, -R9 ;  /* 0x00000004ee007c23 */ /* 0x004fe20008010809 */
[----:B------:R-:W-:Y:S01]  /*17450*/  LOP3.LUT R15, R15, UR13, R18, 0x96, !PT ;  /* 0x0000000d0f0f7c12 */ /* 0x000fe2000f8e9612 */
[--C-:B------:R-:W-:Y:S01]  /*17460*/  FFMA.FTZ R18, R234, UR4, -R11.reuse ;  /* 0x00000004ea127c23 */ /* 0x100fe2000801080b */
[--C-:B------:R-:W-:Y:S01]  /*17470*/  FFMA.FTZ R234, R128, UR4, -R11.reuse ;  /* 0x0000000480ea7c23 */ /* 0x100fe2000801080b */
[--C-:B------:R-:W-:Y:S01]  /*17480*/  FFMA.FTZ R128, R82, UR4, -R10.reuse ;  /* 0x0000000452807c23 */ /* 0x100fe2000801080a */
[--C-:B------:R-:W-:Y:S01]  /*17490*/  FFMA.FTZ R238, R117, UR4, -R11.reuse ;  /* 0x0000000475ee7c23 */ /* 0x100fe2000801080b */
[--C-:B------:R-:W-:Y:S03]  /*174a0*/  FFMA.FTZ R117, R71, UR4, -R10.reuse ;  /* 0x0000000447757c23 */ /* 0x100fe6000801080a */
[----:B------:R2:W3:Y:S01]  /*174b0*/  MUFU.EX2 R182, R0 ;  /* 0x0000000000b67308 */ /* 0x0004e20000000800 */
[----:B-1----:R-:W-:Y:S01]  /*174c0*/  FFMA.FTZ R2, R221, UR4, -R10 ;  /* 0x00000004dd027c23 */ /* 0x002fe2000801080a */
[----:B------:R-:W-:Y:S01]  /*174d0*/  FFMA.FTZ R221, R112, UR4, -R11 ;  /* 0x0000000470dd7c23 */ /* 0x000fe2000801080b */
[--C-:B------:R-:W-:Y:S01]  /*174e0*/  FFMA.FTZ R71, R223, UR4, -R9.reuse ;  /* 0x00000004df477c23 */ /* 0x100fe20008010809 */
[----:B------:R-:W-:Y:S06]  /*174f0*/  FFMA.FTZ R223, R120, UR4, -R9 ;  /* 0x0000000478df7c23 */ /* 0x000fec0008010809 */
[----:B------:R1:W-:Y:S10]  /*17500*/  MUFU.EX2 R30, R2 ;  /* 0x00000002001e7308 */ /* 0x0003f40000000800 */
[----:B------:R-:W-:Y:S01]  /*17510*/  MUFU.EX2 R171, R171 ;  /* 0x000000ab00ab7308 */ /* 0x000fe20000000800 */
[----:B--2---:R-:W-:Y:S01]  /*17520*/  FFMA.FTZ R0, R241, UR4, -R8 ;  /* 0x00000004f1007c23 */ /* 0x004fe20008010808 */
[----:B----4-:R-:W-:Y:S02]  /*17530*/  IMAD.MOV.U32 R241, RZ, RZ, R168 ;  /* 0x000000fffff17224 */ /* 0x010fe400078e00a8 */
[----:B------:R-:W-:Y:S01]  /*17540*/  FFMA.FTZ R168, R44, UR4, -R11 ;  /* 0x000000042ca87c23 */ /* 0x000fe2000801080b */
[----:B------:R-:W-:Y:S01]  /*17550*/  FFMA.FTZ R44, R206, UR4, -R10 ;  /* 0x00000004ce2c7c23 */ /* 0x000fe2000801080a */
[----:B------:R-:W-:Y:S01]  /*17560*/  FFMA.FTZ R206, R105, UR4, -R9 ;  /* 0x0000000469ce7c23 */ /* 0x000fe20008010809 */
[----:B---3--:R-:W-:Y:S02]  /*17570*/  IMAD.MOV.U32 R116, RZ, RZ, R182 ;  /* 0x000000ffff747224 */ /* 0x008fe400078e00b6 */
[----:B------:R-:W-:Y:S01]  /*17580*/  FFMA.FTZ R182, R86, UR4, -R10 ;  /* 0x0000000456b67c23 */ /* 0x000fe2000801080a */
[----:B------:R2:W-:Y:S01]  /*17590*/  MUFU.EX2 R70, R0 ;  /* 0x0000000000467308 */ /* 0x0005e20000000800 */
[----:B-1----:R-:W-:Y:S01]  /*175a0*/  FFMA.FTZ R2, R20, UR4, -R11 ;  /* 0x0000000414027c23 */ /* 0x002fe2000801080b */
[----:B------:R-:W-:Y:S02]  /*175b0*/  IMAD.MOV.U32 R20, RZ, RZ, R74 ;  /* 0x000000ffff147224 */ /* 0x000fe400078e004a */
[----:B------:R-:W-:Y:S01]  /*175c0*/  FFMA.FTZ R105, R72, UR4, -R8 ;  /* 0x0000000448697c23 */ /* 0x000fe20008010808 */
[----:B------:R-:W-:Y:S05]  /*175d0*/  IMAD.MOV.U32 R86, RZ, RZ, R135 ;  /* 0x000000ffff567224 */ /* 0x000fea00078e0087 */
[----:B------:R-:W-:Y:S10]  /*175e0*/  MUFU.EX2 R168, R168 ;  /* 0x000000a800a87308 */ /* 0x000ff40000000800 */
[----:B------:R-:W-:Y:S01]  /*175f0*/  MUFU.EX2 R205, R205 ;  /* 0x000000cd00cd7308 */ /* 0x000fe20000000800 */
[----:B--2---:R-:W-:Y:S01]  /*17600*/  LOP3.LUT R0, R19, UR15, R16, 0x96, !PT ;  /* 0x0000000f13007c12 */ /* 0x004fe2000f8e9610 */
[----:B------:R-:W-:Y:S01]  /*17610*/  FFMA.FTZ R19, R235, UR4, -R11 ;  /* 0x00000004eb137c23 */ /* 0x000fe2000801080b */
[----:B------:R-:W-:Y:S02]  /*17620*/  IMAD.MOV.U32 R235, RZ, RZ, R183 ;  /* 0x000000ffffeb7224 */ /* 0x000fe400078e00b7 */
[--C-:B------:R-:W-:Y:S01]  /*17630*/  FFMA.FTZ R183, R96, UR4, -R11.reuse ;  /* 0x0000000460b77c23 */ /* 0x100fe2000801080b */
[----:B------:R-:W-:Y:S04]  /*17640*/  IMAD.WIDE.U32 R16, R0, -0x2daee0ad, RZ ;  /* 0xd2511f5300107825 */ /* 0x000fe800078e00ff */
[--C-:B------:R-:W-:Y:S01]  /*17650*/  FFMA.FTZ R0, R219, UR4, -R11.reuse ;  /* 0x00000004db007c23 */ /* 0x100fe2000801080b */
[----:B------:R-:W-:Y:S01]  /*17660*/  MUFU.EX2 R179, R179 ;  /* 0x000000b300b37308 */ /* 0x000fe20000000800 */
[----:B------:R-:W-:Y:S01]  /*17670*/  LOP3.LUT R12, R17, UR12, R12, 0x96, !PT ;  /* 0x0000000c110c7c12 */ /* 0x000fe2000f8e960c */
[--C-:B------:R-:W-:Y:S08]  /*17680*/  FFMA.FTZ R17, R210, UR4, -R11.reuse ;  /* 0x00000004d2117c23 */ /* 0x100ff0000801080b */
[----:B------:R1:W-:Y:S01]  /*17690*/  MUFU.EX2 R66, R0 ;  /* 0x0000000000427308 */ /* 0x0003e20000000800 */
[----:B------:R-:W-:Y:S09]  /*176a0*/  IMAD.WIDE.U32 R12, R12, -0x326172a9, RZ ;  /* 0xcd9e8d570c0c7825 */ /* 0x000ff200078e00ff */
[----:B------:R2:W-:Y:S10]  /*176b0*/  MUFU.EX2 R219, R2 ;  /* 0x0000000200db7308 */ /* 0x0005f40000000800 */
[----:B------:R-:W-:Y:S01]  /*176c0*/  MUFU.EX2 R186, R17 ;  /* 0x0000001100ba7308 */ /* 0x000fe20000000800 */
[--C-:B-1----:R-:W-:Y:S01]  /*176d0*/  FFMA.FTZ R0, R214, UR4, -R11.reuse ;  /* 0x00000004d6007c23 */ /* 0x102fe2000801080b */
[--C-:B------:R-:W-:Y:S08]  /*176e0*/  FFMA.FTZ R214, R85, UR4, -R11.reuse ;  /* 0x0000000455d67c23 */ /* 0x100ff0000801080b */
[----:B------:R1:W3:Y:S01]  /*176f0*/  MUFU.EX2 R127, R0 ;  /* 0x00000000007f7308 */ /* 0x0002e20000000800 */
[----:B--2---:R-:W-:Y:S09]  /*17700*/  FFMA.FTZ R2, R250, UR4, -R11 ;  /* 0x00000004fa027c23 */ /* 0x004ff2000801080b */
[----:B------:R2:W-:Y:S10]  /*17710*/  MUFU.EX2 R42, R2 ;  /* 0x00000002002a7308 */ /* 0x0005f40000000800 */
[----:B------:R-:W-:Y:S01]  /*17720*/  MUFU.EX2 R170, R170 ;  /* 0x000000aa00aa7308 */ /* 0x000fe20000000800 */
[----:B-1----:R-:W-:Y:S02]  /*17730*/  LOP3.LUT R0, R13, UR22, R14, 0x96, !PT ;  /* 0x000000160d007c12 */ /* 0x002fe4000f8e960e */
[C---:B------:R-:W-:Y:S02]  /*17740*/  LOP3.LUT R13, R12.reuse, 0xffff, RZ, 0xc0, !PT ;  /* 0x0000ffff0c0d7812 */ /* 0x040fe400078ec0ff */
[----:B------:R-:W-:Y:S02]  /*17750*/  LOP3.LUT R14, R12, 0xff, RZ, 0xc0, !PT ;  /* 0x000000ff0c0e7812 */ /* 0x000fe400078ec0ff */
[----:B------:R-:W-:Y:S03]  /*17760*/  SHF.R.U32.HI R13, RZ, 0x8, R13 ;  /* 0x00000008ff0d7819 */ /* 0x000fe6000001160d */
[----:B------:R-:W-:Y:S01]  /*17770*/  MUFU.EX2 R183, R183 ;  /* 0x000000b700b77308 */ /* 0x000fe20000000800 */
[----:B--2---:R-:W-:Y:S01]  /*17780*/  FFMA.FTZ R2, R31, UR4, -R10 ;  /* 0x000000041f027c23 */ /* 0x004fe2000801080a */
[----:B------:R-:W-:Y:S02]  /*17790*/  PRMT R62, R14, 0x5410, R13 ;  /* 0x000054100e3e7816 */ /* 0x000fe4000000000d */
[--C-:B------:R-:W-:Y:S02]  /*177a0*/  SHF.R.U32.HI R14, RZ, 0x10, R12.reuse ;  /* 0x00000010ff0e7819 */ /* 0x100fe4000001160c */
[----:B------:R-:W-:Y:S04]  /*177b0*/  SHF.R.U32.HI R13, RZ, 0x18, R12 ;  /* 0x00000018ff0d7819 */ /* 0x000fe8000001160c */
[----:B------:R1:W-:Y:S01]  /*177c0*/  MUFU.EX2 R31, R2 ;  /* 0x00000002001f7308 */ /* 0x0003e20000000800 */
[----:B------:R-:W-:Y:S04]  /*177d0*/  LOP3.LUT R12, R14, 0xff, RZ, 0xc0, !PT ;  /* 0x000000ff0e0c7812 */ /* 0x000fe800078ec0ff */
[----:B------:R-:W-:Y:S01]  /*177e0*/  PRMT R74, R12, 0x5410, R13 ;  /* 0x000054100c4a7816 */ /* 0x000fe2000000000d */
[----:B------:R-:W-:Y:S04]  /*177f0*/  IMAD.WIDE.U32 R12, R15, -0x2daee0ad, RZ ;  /* 0xd2511f530f0c7825 */ /* 0x000fe800078e00ff */
[----:B------:R-:W-:Y:S01]  /*17800*/  MUFU.EX2 R207, R207 ;  /* 0x000000cf00cf7308 */ /* 0x000fe20000000800 */
[----:B------:R-:W-:Y:S01]  /*17810*/  LOP3.LUT R14, R13, UR23, R16, 0x96, !PT ;  /* 0x000000170d0e7c12 */ /* 0x000fe2000f8e9610 */
[--C-:B------:R-:W-:Y:S01]  /*17820*/  FFMA.FTZ R16, R218, UR4, -R11.reuse ;  /* 0x00000004da107c23 */ /* 0x100fe2000801080b */
[C---:B------:R-:W-:Y:S01]  /*17830*/  LOP3.LUT R15, R12.reuse, 0xff, RZ, 0xc0, !PT ;  /* 0x000000ff0c0f7812 */ /* 0x040fe200078ec0ff */
[----:B------:R-:W-:Y:S02]  /*17840*/  IMAD.MOV.U32 R218, RZ, RZ, R224 ;  /* 0x000000ffffda7224 */ /* 0x000fe400078e00e0 */
[----:B------:R-:W-:Y:S04]  /*17850*/  FFMA.FTZ R224, R113, UR4, -R11 ;  /* 0x0000000471e07c23 */ /* 0x000fe8000801080b */
[----:B------:R2:W4:Y:S01]  /*17860*/  MUFU.EX2 R112, R16 ;  /* 0x0000001000707308 */ /* 0x0005220000000800 */
[----:B-1----:R-:W-:Y:S01]  /*17870*/  LOP3.LUT R2, R12, 0xffff, RZ, 0xc0, !PT ;  /* 0x0000ffff0c027812 */ /* 0x002fe200078ec0ff */
[--C-:B------:R-:W-:Y:S01]  /*17880*/  FFMA.FTZ R13, R33, UR4, -R10.reuse ;  /* 0x00000004210d7c23 */ /* 0x100fe2000801080a */
[----:B------:R-:W-:Y:S02]  /*17890*/  IMAD.MOV.U32 R113, RZ, RZ, R177 ;  /* 0x000000ffff717224 */ /* 0x000fe400078e00b1 */
[----:B------:R-:W-:Y:S01]  /*178a0*/  FFMA.FTZ R177, R99, UR4, -R10 ;  /* 0x0000000463b17c23 */ /* 0x000fe2000801080a */
[----:B------:R-:W-:Y:S01]  /*178b0*/  SHF.R.U32.HI R2, RZ, 0x8, R2 ;  /* 0x00000008ff027819 */ /* 0x000fe20000011602 */
[----:B------:R-:W-:Y:S03]  /*178c0*/  IMAD.MOV.U32 R85, RZ, RZ, R218 ;  /* 0x000000ffff557224 */ /* 0x000fe600078e00da */
[----:B------:R1:W-:Y:S01]  /*178d0*/  MUFU.EX2 R33, R13 ;  /* 0x0000000d00217308 */ /* 0x0003e20000000800 */
[----:B---3--:R-:W-:Y:S02]  /*178e0*/  IMAD.MOV.U32 R218, RZ, RZ, R127 ;  /* 0x000000ffffda7224 */ /* 0x008fe400078e007f */
[----:B------:R-:W-:Y:S02]  /*178f0*/  FFMA.FTZ R127, R83, UR4, -R10 ;  /* 0x00000004537f7c23 */ /* 0x000fe4000801080a */
[----:B------:R-:W-:Y:S02]  /*17900*/  IMAD.MOV.U32 R99, RZ, RZ, R218 ;  /* 0x000000ffff637224 */ /* 0x000fe400078e00da */
[----:B------:R-:W-:Y:S03]  /*17910*/  FFMA.FTZ R218, R103, UR4, -R10 ;  /* 0x0000000467da7c23 */ /* 0x000fe6000801080a */
[----:B------:R-:W-:Y:S01]  /*17920*/  MUFU.EX2 R103, R19 ;  /* 0x0000001300677308 */ /* 0x000fe20000000800 */
[----:B--2---:R-:W-:Y:S02]  /*17930*/  IMAD.MOV.U32 R16, RZ, RZ, R70 ;  /* 0x000000ffff107224 */ /* 0x004fe400078e0046 */
[--C-:B------:R-:W-:Y:S01]  /*17940*/  FFMA.FTZ R70, R225, UR4, -R10.reuse ;  /* 0x00000004e1467c23 */ /* 0x100fe2000801080a */
[----:B------:R-:W-:Y:S01]  /*17950*/  FFMA.FTZ R225, R130, UR4, -R10 ;  /* 0x0000000482e17c23 */ /* 0x000fe2000801080a */
[----:B----4-:R-:W-:Y:S02]  /*17960*/  IMAD.MOV.U32 R82, RZ, RZ, R112 ;  /* 0x000000ffff527224 */ /* 0x010fe400078e0070 */
[--C-:B------:R-:W-:Y:S01]  /*17970*/  FFMA.FTZ R112, R65, UR4, -R9.reuse ;  /* 0x0000000441707c23 */ /* 0x100fe20008010809 */
[--C-:B------:R-:W-:Y:S01]  /*17980*/  FFMA.FTZ R130, R45, UR4, -R9.reuse ;  /* 0x000000042d827c23 */ /* 0x100fe20008010809 */
[----:B------:R-:W-:Y:S02]  /*17990*/  IMAD.MOV.U32 R65, RZ, RZ, R16 ;  /* 0x000000ffff417224 */ /* 0x000fe400078e0010 */
[----:B------:R-:W-:Y:S01]  /*179a0*/  FFMA.FTZ R16, R239, UR4, -R8 ;  /* 0x00000004ef107c23 */ /* 0x000fe20008010808 */
[--C-:B-1----:R-:W-:Y:S01]  /*179b0*/  FFMA.FTZ R13, R84, UR4, -R9.reuse ;  /* 0x00000004540d7c23 */ /* 0x102fe20008010809 */
[----:B------:R-:W-:Y:S01]  /*179c0*/  PRMT R84, R15, 0x5410, R2 ;  /* 0x000054100f547816 */ /* 0x000fe20000000002 */
[----:B------:R-:W-:Y:S01]  /*179d0*/  FFMA.FTZ R15, R209, UR4, -R9 ;  /* 0x00000004d10f7c23 */ /* 0x000fe20008010809 */
[--C-:B------:R-:W-:Y:S01]  /*179e0*/  SHF.R.U32.HI R2, RZ, 0x10, R12.reuse ;  /* 0x00000010ff027819 */ /* 0x100fe2000001160c */
[----:B------:R1:W-:Y:S01]  /*179f0*/  MUFU.EX2 R250, R13 ;  /* 0x0000000d00fa7308 */ /* 0x0003e20000000800 */
[----:B------:R-:W-:Y:S01]  /*17a00*/  SHF.R.U32.HI R12, RZ, 0x18, R12 ;  /* 0x00000018ff0c7819 */ /* 0x000fe2000001160c */
[----:B------:R-:W-:Y:S01]  /*17a10*/  IMAD.MOV.U32 R209, RZ, RZ, R233 ;  /* 0x000000ffffd17224 */ /* 0x000fe200078e00e9 */
[----:B------:R-:W-:Y:S01]  /*17a20*/  LOP3.LUT R2, R2, 0xff, RZ, 0xc0, !PT ;  /* 0x000000ff02027812 */ /* 0x000fe200078ec0ff */
[----:B------:R-:W-:Y:S01]  /*17a30*/  FFMA.FTZ R233, R129, UR4, -R11 ;  /* 0x0000000481e97c23 */ /* 0x000fe2000801080b */
[--C-:B------:R-:W-:Y:S01]  /*17a40*/  FFMA.FTZ R129, R93, UR4, -R9.reuse ;  /* 0x000000045d817c23 */ /* 0x100fe20008010809 */
[----:B------:R-:W-:Y:S02]  /*17a50*/  IMAD.MOV.U32 R93, RZ, RZ, R244 ;  /* 0x000000ffff5d7224 */ /* 0x000fe400078e00f4 */
[----:B------:R-:W-:Y:S02]  /*17a60*/  FFMA.FTZ R239, R5, UR4, -R8 ;  /* 0x0000000405ef7c23 */ /* 0x000fe40008010808 */
[----:B------:R-:W-:Y:S10]  /*17a70*/  MUFU.EX2 R15, R15 ;  /* 0x0000000f000f7308 */ /* 0x000ff40000000800 */
[----:B------:R-:W-:Y:S01]  /*17a80*/  MUFU.EX2 R129, R129 ;  /* 0x0000008100817308 */ /* 0x000fe20000000800 */
[----:B-1----:R-:W-:Y:S01]  /*17a90*/  FFMA.FTZ R13, R77, UR4, -R9 ;  /* 0x000000044d0d7c23 */ /* 0x002fe20008010809 */
[----:B------:R-:W-:Y:S01]  /*17aa0*/  PRMT R77, R2, 0x5410, R12 ;  /* 0x00005410024d7816 */ /* 0x000fe2000000000c */
[--C-:B------:R-:W-:Y:S01]  /*17ab0*/  FFMA.FTZ R12, R22, UR4, -R8.reuse ;  /* 0x00000004160c7c23 */ /* 0x100fe20008010808 */
[----:B------:R-:W-:Y:S01]  /*17ac0*/  FFMA.FTZ R2, R20, UR4, -R8 ;  /* 0x0000000414027c23 */ /* 0x000fe20008010808 */
[--C-:B------:R-:W-:Y:S01]  /*17ad0*/  FFMA.FTZ R20, R59, UR4, -R11.reuse ;  /* 0x000000043b147c23 */ /* 0x100fe2000801080b */
[--C-:B------:R-:W-:Y:S01]  /*17ae0*/  FFMA.FTZ R59, R212, UR4, -R11.reuse ;  /* 0x00000004d43b7c23 */ /* 0x100fe2000801080b */
[----:B------:R-:W-:Y:S03]  /*17af0*/  IMAD.MOV.U32 R212, RZ, RZ, R132 ;  /* 0x000000ffffd47224 */ /* 0x000fe600078e0084 */
[----:B------:R1:W-:Y:S01]  /*17b00*/  MUFU.EX2 R243, R13 ;  /* 0x0000000d00f37308 */ /* 0x0003e20000000800 */
[--C-:B------:R-:W-:Y:S01]  /*17b10*/  FFMA.FTZ R22, R47, UR4, -R11.reuse ;  /* 0x000000042f167c23 */ /* 0x100fe2000801080b */
[----:B------:R-:W-:Y:S01]  /*17b20*/  FFMA.FTZ R132, R69, UR4, -R11 ;  /* 0x0000000445847c23 */ /* 0x000fe2000801080b */
[----:B------:R-:W-:Y:S02]  /*17b30*/  IMAD.MOV.U32 R96, RZ, RZ, R212 ;  /* 0x000000ffff607224 */ /* 0x000fe400078e00d4 */
[----:B------:R-:W-:Y:S01]  /*17b40*/  FFMA.FTZ R47, R61, UR4, -R10 ;  /* 0x000000043d2f7c23 */ /* 0x000fe2000801080a */
[----:B------:R-:W-:Y:S02]  /*17b50*/  IMAD.MOV.U32 R212, RZ, RZ, R60 ;  /* 0x000000ffffd47224 */ /* 0x000fe400078e003c */
[--C-:B------:R-:W-:Y:S01]  /*17b60*/  FFMA.FTZ R61, R226, UR4, -R10.reuse ;  /* 0x00000004e23d7c23 */ /* 0x100fe2000801080a */
[----:B------:R-:W-:Y:S01]  /*17b70*/  IMAD.MOV.U32 R69, RZ, RZ, R29 ;  /* 0x000000ffff457224 */ /* 0x000fe200078e001d */
[----:B------:R2:W-:Y:S01]  /*17b80*/  MUFU.EX2 R43, R2 ;  /* 0x00000002002b7308 */ /* 0x0005e20000000800 */
[----:B------:R-:W-:Y:S02]  /*17b90*/  IMAD.MOV.U32 R29, RZ, RZ, R187 ;  /* 0x000000ffff1d7224 */ /* 0x000fe400078e00bb */
[----:B------:R-:W-:Y:S01]  /*17ba0*/  FFMA.FTZ R226, R131, UR4, -R10 ;  /* 0x0000000483e27c23 */ /* 0x000fe2000801080a */
[--C-:B------:R-:W-:Y:S06]  /*17bb0*/  FFMA.FTZ R131, R46, UR4, -R9.reuse ;  /* 0x000000042e837c23 */ /* 0x100fec0008010809 */
[----:B------:R-:W-:Y:S01]  /*17bc0*/  MUFU.EX2 R132, R132 ;  /* 0x0000008400847308 */ /* 0x000fe20000000800 */
[----:B-1----:R-:W-:Y:S09]  /*17bd0*/  FFMA.FTZ R13, R247, UR4, -R9 ;  /* 0x00000004f70d7c23 */ /* 0x002ff20008010809 */
[----:B------:R1:W-:Y:S01]  /*17be0*/  MUFU.EX2 R247, R12 ;  /* 0x0000000c00f77308 */ /* 0x0003e20000000800 */
[----:B--2---:R-:W-:Y:S04]  /*17bf0*/  LOP3.LUT R2, R0, 0xffff, RZ, 0xc0, !PT ;  /* 0x0000ffff00027812 */ /* 0x004fe800078ec0ff */
[----:B------:R-:W-:Y:S05]  /*17c00*/  SHF.R.U32.HI R2, RZ, 0x8, R2 ;  /* 0x00000008ff027819 */ /* 0x000fea0000011602 */
[----:B------:R2:W3:Y:S01]  /*17c10*/  MUFU.EX2 R210, R13 ;  /* 0x0000000d00d27308 */ /* 0x0004e20000000800 */
[----:B-1----:R-:W-:Y:S02]  /*17c20*/  IMAD.MOV.U32 R12, RZ, RZ, R63 ;  /* 0x000000ffff0c7224 */ /* 0x002fe400078e003f */
[--C-:B------:R-:W-:Y:S01]  /*17c30*/  FFMA.FTZ R63, R208, UR4, -R11.reuse ;  /* 0x00000004d03f7c23 */ /* 0x100fe2000801080b */
[----:B------:R-:W-:Y:S02]  /*17c40*/  IMAD.MOV.U32 R208, RZ, RZ, R232 ;  /* 0x000000ffffd07224 */ /* 0x000fe400078e00e8 */
[----:B------:R-:W-:Y:S01]  /*17c50*/  FFMA.FTZ R232, R101, UR4, -R11 ;  /* 0x0000000465e87c23 */ /* 0x000fe2000801080b */
[--C-:B------:R-:W-:Y:S01]  /*17c60*/  FFMA.FTZ R11, R12, UR4, -R8.reuse ;  /* 0x000000040c0b7c23 */ /* 0x100fe20008010808 */
[----:B------:R-:W-:Y:S01]  /*17c70*/  FFMA.FTZ R12, R235, UR4, -R8 ;  /* 0x00000004eb0c7c23 */ /* 0x000fe20008010808 */
[----:B------:R-:W-:Y:S01]  /*17c80*/  IMAD.MOV.U32 R235, RZ, RZ, R66 ;  /* 0x000000ffffeb7224 */ /* 0x000fe200078e0042 */
[----:B--2---:R-:W-:Y:S01]  /*17c90*/  LOP3.LUT R13, R0, 0xff, RZ, 0xc0, !PT ;  /* 0x000000ff000d7812 */ /* 0x004fe200078ec0ff */
[----:B------:R1:W2:Y:S01]  /*17ca0*/  MUFU.EX2 R41, R11 ;  /* 0x0000000b00297308 */ /* 0x0002a20000000800 */
[----:B------:R-:W-:Y:S02]  /*17cb0*/  IMAD.MOV.U32 R101, RZ, RZ, R209 ;  /* 0x000000ffff657224 */ /* 0x000fe400078e00d1 */
[----:B------:R-:W-:Y:S01]  /*17cc0*/  FFMA.FTZ R209, R114, UR4, -R10 ;  /* 0x0000000472d17c23 */ /* 0x000fe2000801080a */
[----:B------:R-:W-:Y:S01]  /*17cd0*/  PRMT R60, R13, 0x5410, R2 ;  /* 0x000054100d3c7816 */ /* 0x000fe20000000002 */
[--C-:B------:R-:W-:Y:S01]  /*17ce0*/  FFMA.FTZ R13, R242, UR4, -R9.reuse ;  /* 0x00000004f20d7c23 */ /* 0x100fe20008010809 */
[----:B------:R-:W-:Y:S01]  /*17cf0*/  SHF.R.U32.HI R2, RZ, 0x18, R0 ;  /* 0x00000018ff027819 */ /* 0x000fe20000011600 */
[----:B------:R-:W-:Y:S02]  /*17d00*/  IMAD.MOV.U32 R100, RZ, RZ, R208 ;  /* 0x000000ffff647224 */ /* 0x000fe400078e00d0 */
[--C-:B------:R-:W-:Y:S01]  /*17d10*/  FFMA.FTZ R208, R104, UR4, -R9.reuse ;  /* 0x0000000468d07c23 */ /* 0x100fe20008010809 */
[----:B------:R4:W4:Y:S01]  /*17d20*/  MUFU.EX2 R40, R12 ;  /* 0x0000000c00287308 */ /* 0x0009220000000800 */
[----:B---3--:R-:W-:Y:S02]  /*17d30*/  IMAD.MOV.U32 R83, RZ, RZ, R210 ;  /* 0x000000ffff537224 */ /* 0x008fe400078e00d2 */
[----:B------:R-:W-:Y:S01]  /*17d40*/  FFMA.FTZ R210, R109, UR4, -R9 ;  /* 0x000000046dd27c23 */ /* 0x000fe20008010809 */
[----:B------:R-:W-:Y:S02]  /*17d50*/  IMAD.MOV.U32 R242, RZ, RZ, R85 ;  /* 0x000000fffff27224 */ /* 0x000fe400078e0055 */
[--C-:B------:R-:W-:Y:S01]  /*17d60*/  FFMA.FTZ R85, R228, UR4, -R8.reuse ;  /* 0x00000004e4557c23 */ /* 0x100fe20008010808 */
[--C-:B------:R-:W-:Y:S01]  /*17d70*/  FFMA.FTZ R228, R126, UR4, -R8.reuse ;  /* 0x000000047ee47c23 */ /* 0x100fe20008010808 */
[----:B------:R-:W-:Y:S01]  /*17d80*/  FFMA.FTZ R104, R73, UR4, -R8 ;  /* 0x0000000449687c23 */ /* 0x000fe20008010808 */
[----:B-1----:R-:W-:Y:S01]  /*17d90*/  SHF.R.U32.HI R11, RZ, 0x10, R0 ;  /* 0x00000010ff0b7819 */ /* 0x002fe20000011600 */
[----:B--2---:R-:W-:Y:S02]  /*17da0*/  IMAD.MOV.U32 R17, RZ, RZ, R41 ;  /* 0x000000ffff117224 */ /* 0x004fe400078e0029 */
[----:B------:R-:W-:Y:S01]  /*17db0*/  IMAD.MOV.U32 R41, RZ, RZ, R219 ;  /* 0x000000ffff297224 */ /* 0x000fe200078e00db */
[----:B------:R-:W-:Y:S01]  /*17dc0*/  LOP3.LUT R0, R11, 0xff, RZ, 0xc0, !PT ;  /* 0x000000ff0b007812 */ /* 0x000fe200078ec0ff */
[--C-:B------:R-:W-:Y:S01]  /*17dd0*/  FFMA.FTZ R219, R102, UR4, -R10.reuse ;  /* 0x0000000466db7c23 */ /* 0x100fe2000801080a */
[----:B------:R-:W-:Y:S01]  /*17de0*/  FFMA.FTZ R11, R249, UR4, -R10 ;  /* 0x00000004f90b7c23 */ /* 0x000fe2000801080a */
[----:B------:R-:W-:Y:S01]  /*17df0*/  IMAD.MOV.U32 R102, RZ, RZ, R76 ;  /* 0x000000ffff667224 */ /* 0x000fe200078e004c */
[----:B------:R-:W-:Y:S01]  /*17e00*/  PRMT R66, R0, 0x5410, R2 ;  /* 0x0000541000427816 */ /* 0x000fe20000000002 */
[--C-:B------:R-:W-:Y:S01]  /*17e10*/  FFMA.FTZ R2, R231, UR4, -R10.reuse ;  /* 0x00000004e7027c23 */ /* 0x100fe2000801080a */
[----:B------:R-:W-:Y:S02]  /*17e20*/  IMAD.MOV.U32 R231, RZ, RZ, R181 ;  /* 0x000000ffffe77224 */ /* 0x000fe400078e00b5 */
[----:B------:R-:W-:Y:S01]  /*17e30*/  FFMA.FTZ R0, R230, UR4, -R10 ;  /* 0x00000004e6007c23 */ /* 0x000fe2000801080a */
[----:B------:R-:W-:Y:S01]  /*17e40*/  IMAD.MOV.U32 R230, RZ, RZ, R180 ;  /* 0x000000ffffe67224 */ /* 0x000fe200078e00b4 */
[----:B------:R1:W-:Y:S01]  /*17e50*/  MUFU.EX2 R187, R2 ;  /* 0x0000000200bb7308 */ /* 0x0003e20000000800 */
[----:B------:R-:W-:Y:S02]  /*17e60*/  IMAD.MOV.U32 R115, RZ, RZ, R231 ;  /* 0x000000ffff737224 */ /* 0x000fe400078e00e7 */
[----:B----4-:R-:W-:Y:S01]  /*17e70*/  FFMA.FTZ R12, R248, UR4, -R10 ;  /* 0x00000004f80c7c23 */ /* 0x010fe2000801080a */
[----:B------:R-:W-:Y:S02]  /*17e80*/  IMAD.MOV.U32 R231, RZ, RZ, R212 ;  /* 0x000000ffffe77224 */ /* 0x000fe400078e00d4 */
[----:B------:R-:W-:Y:S01]  /*17e90*/  FFMA.FTZ R180, R98, UR4, -R10 ;  /* 0x0000000462b47c23 */ /* 0x000fe2000801080a */
[----:B------:R-:W-:Y:S02]  /*17ea0*/  IMAD.MOV.U32 R114, RZ, RZ, R230 ;  /* 0x000000ffff727224 */ /* 0x000fe400078e00e6 */
[--C-:B------:R-:W-:Y:S01]  /*17eb0*/  FFMA.FTZ R181, R50, UR4, -R10.reuse ;  /* 0x0000000432b57c23 */ /* 0x100fe2000801080a */
[----:B------:R-:W-:Y:S02]  /*17ec0*/  IMAD.MOV.U32 R248, RZ, RZ, R235 ;  /* 0x000000fffff87224 */ /* 0x000fe400078e00eb */
[--C-:B------:R-:W-:Y:S01]  /*17ed0*/  FFMA.FTZ R230, R118, UR4, -R10.reuse ;  /* 0x0000000476e67c23 */ /* 0x100fe2000801080a */
[----:B------:R-:W-:Y:S01]  /*17ee0*/  FFMA.FTZ R235, R119, UR4, -R10 ;  /* 0x0000000477eb7c23 */ /* 0x000fe2000801080a */
[--C-:B------:R-:W-:Y:S01]  /*17ef0*/  FFMA.FTZ R10, R246, UR4, -R9.reuse ;  /* 0x00000004f60a7c23 */ /* 0x100fe20008010809 */
[----:B------:R-:W-:Y:S01]  /*17f00*/  FFMA.FTZ R76, R222, UR4, -R9 ;  /* 0x00000004de4c7c23 */ /* 0x000fe20008010809 */
[----:B------:R-:W-:Y:S02]  /*17f10*/  IMAD.MOV.U32 R98, RZ, RZ, R15 ;  /* 0x000000ffff627224 */ /* 0x000fe400078e000f */
[----:B------:R-:W-:Y:S01]  /*17f20*/  FFMA.FTZ R15, R236, UR4, -R9 ;  /* 0x00000004ec0f7c23 */ /* 0x000fe20008010809 */
[----:B------:R-:W-:Y:S02]  /*17f30*/  IMAD.MOV.U32 R246, RZ, RZ, R231 ;  /* 0x000000fffff67224 */ /* 0x000fe400078e00e7 */
[----:B------:R-:W-:Y:S01]  /*17f40*/  FFMA.FTZ R119, R92, UR4, -R9 ;  /* 0x000000045c777c23 */ /* 0x000fe20008010809 */
[----:B------:R-:W-:Y:S02]  /*17f50*/  IMAD.MOV.U32 R222, RZ, RZ, R241 ;  /* 0x000000ffffde7224 */ /* 0x000fe400078e00f1 */
[--C-:B-1----:R-:W-:Y:S01]  /*17f60*/  FFMA.FTZ R2, R245, UR4, -R9.reuse ;  /* 0x00000004f5027c23 */ /* 0x102fe20008010809 */
[--C-:B------:R-:W-:Y:S01]  /*17f70*/  FFMA.FTZ R212, R108, UR4, -R9.reuse ;  /* 0x000000046cd47c23 */ /* 0x100fe20008010809 */
[--C-:B------:R-:W-:Y:S01]  /*17f80*/  FFMA.FTZ R231, R121, UR4, -R9.reuse ;  /* 0x0000000479e77c23 */ /* 0x100fe20008010809 */
[--C-:B------:R-:W-:Y:S01]  /*17f90*/  FFMA.FTZ R236, R124, UR4, -R9.reuse ;  /* 0x000000047cec7c23 */ /* 0x100fe20008010809 */
[----:B------:R-:W-:Y:S01]  /*17fa0*/  FFMA.FTZ R241, R125, UR4, -R9 ;  /* 0x000000047df17c23 */ /* 0x000fe20008010809 */
[----:B------:R-:W-:Y:S01]  /*17fb0*/  FFMA.FTZ R9, R251, UR4, -R8 ;  /* 0x00000004fb097c23 */ /* 0x000fe20008010808 */
[----:B------:R1:W-:Y:S01]  /*17fc0*/  MUFU.EX2 R135, R0 ;  /* 0x0000000000877308 */ /* 0x0003e20000000800 */
[----:B------:R-:W2:Y:S01]  /*17fd0*/  LDL R251, [R1+0x10] ;  /* 0x0000100001fb7983 */ /* 0x000ea20000100800 */
[----:B------:R-:W-:Y:S02]  /*17fe0*/  IMAD.MOV.U32 R50, RZ, RZ, R188 ;  /* 0x000000ffff327224 */ /* 0x000fe400078e00bc */
[----:B------:R-:W-:Y:S01]  /*17ff0*/  FFMA.FTZ R124, R107, UR4, -R8 ;  /* 0x000000046b7c7c23 */ /* 0x000fe20008010808 */
[----:B------:R-:W-:Y:S02]  /*18000*/  IMAD.MOV.U32 R120, RZ, RZ, R102 ;  /* 0x000000ffff787224 */ /* 0x000fe400078e0066 */
[----:B------:R-:W-:Y:S01]  /*18010*/  FFMA.FTZ R125, R106, UR4, -R8 ;  /* 0x000000046a7d7c23 */ /* 0x000fe20008010808 */
[----:B------:R-:W-:Y:S02]  /*18020*/  IMAD.MOV.U32 R102, RZ, RZ, R86 ;  /* 0x000000ffff667224 */ /* 0x000fe400078e0056 */
[--C-:B------:R-:W-:Y:S01]  /*18030*/  FFMA.FTZ R86, R227, UR4, -R8.reuse ;  /* 0x00000004e3567c23 */ /* 0x100fe20008010808 */
[----:B------:R3:W-:Y:S01]  /*18040*/  MUFU.EX2 R188, R18 ;  /* 0x0000001200bc7308 */ /* 0x0007e20000000800 */
[----:B------:R-:W-:Y:S01]  /*18050*/  F2FP.F16.F32.PACK_AB R5, R120, R32 ;  /* 0x000000207805723e */ /* 0x000fe200000000ff */
[----:B------:R-:W-:Y:S01]  /*18060*/  FFMA.FTZ R227, R123, UR4, -R8 ;  /* 0x000000047be37c23 */ /* 0x000fe20008010808 */
[----:B------:R-:W-:Y:S02]  /*18070*/  IMAD.MOV.U32 R123, RZ, RZ, R242 ;  /* 0x000000ffff7b7224 */ /* 0x000fe400078e00f2 */
[----:B------:R-:W-:Y:S02]  /*18080*/  IMAD.MOV.U32 R118, RZ, RZ, R83 ;  /* 0x000000ffff767224 */ /* 0x000fe400078e0053 */
[----:B------:R-:W-:Y:S03]  /*18090*/  IMAD.MOV.U32 R83, RZ, RZ, R82 ;  /* 0x000000ffff537224 */ /* 0x000fe600078e0052 */
[----:B------:R4:W-:Y:S01]  /*180a0*/  MUFU.EX2 R245, R10 ;  /* 0x0000000a00f57308 */ /* 0x0009e20000000800 */
[----:B-1----:R-:W-:Y:S01]  /*180b0*/  FFMA.FTZ R0, R252, UR4, -R8 ;  /* 0x00000004fc007c23 */ /* 0x002fe20008010808 */
[----:B------:R-:W-:Y:S02]  /*180c0*/  IMAD.MOV.U32 R82, RZ, RZ, R248 ;  /* 0x000000ffff527224 */ /* 0x000fe400078e00f8 */
[----:B------:R-:W-:Y:S02]  /*180d0*/  IMAD.MOV.U32 R19, RZ, RZ, R115 ;  /* 0x000000ffff137224 */ /* 0x000fe400078e0073 */
[----:B------:R-:W-:Y:S01]  /*180e0*/  FFMA.FTZ R115, R94, UR4, -R8 ;  /* 0x000000045e737c23 */ /* 0x000fe20008010808 */
[----:B------:R-:W-:Y:S03]  /*180f0*/  IMAD.MOV.U32 R109, RZ, RZ, R50 ;  /* 0x000000ffff6d7224 */ /* 0x000fe600078e0032 */
[----:B------:R1:W-:Y:S01]  /*18100*/  MUFU.EX2 R242, R0 ;  /* 0x0000000000f27308 */ /* 0x0003e20000000800 */
[----:B---3--:R-:W-:Y:S02]  /*18110*/  IMAD.MOV.U32 R18, RZ, RZ, R114 ;  /* 0x000000ffff127224 */ /* 0x008fe400078e0072 */
[----:B------:R-:W-:Y:S01]  /*18120*/  FFMA.FTZ R114, R51, UR4, -R8 ;  /* 0x0000000433727c23 */ /* 0x000fe20008010808 */
[----:B------:R-:W-:Y:S02]  /*18130*/  IMAD.MOV.U32 R50, RZ, RZ, R98 ;  /* 0x000000ffff327224 */ /* 0x000fe400078e0062 */
[----:B------:R-:W-:Y:S02]  /*18140*/  IMAD.MOV.U32 R94, RZ, RZ, R18 ;  /* 0x000000ffff5e7224 */ /* 0x000fe400078e0012 */
[----:B------:R-:W-:Y:S02]  /*18150*/  IMAD.MOV.U32 R18, RZ, RZ, R99 ;  /* 0x000000ffff127224 */ /* 0x000fe400078e0063 */
[----:B------:R3:W-:Y:S01]  /*18160*/  MUFU.EX2 R248, R12 ;  /* 0x0000000c00f87308 */ /* 0x0007e20000000800 */
[----:B------:R-:W-:Y:S01]  /*18170*/  IMAD.MOV.U32 R99, RZ, RZ, R42 ;  /* 0x000000ffff637224 */ /* 0x000fe200078e002a */
[----:B----4-:R-:W4:Y:S01]  /*18180*/  LDL.LU R10, [R1+0x48] ;  /* 0x00004800010a7983 */ /* 0x010f220000300800 */
[----:B------:R-:W-:Y:S02]  /*18190*/  IMAD.MOV.U32 R92, RZ, RZ, R113 ;  /* 0x000000ffff5c7224 */ /* 0x000fe400078e0071 */
[--C-:B------:R-:W-:Y:S01]  /*181a0*/  FFMA.FTZ R113, R95, UR4, -R8.reuse ;  /* 0x000000045f717c23 */ /* 0x100fe20008010808 */
[----:B------:R-:W-:Y:S02]  /*181b0*/  IMAD.MOV.U32 R108, RZ, RZ, R169 ;  /* 0x000000ffff6c7224 */ /* 0x000fe400078e00a9 */
[----:B------:R-:W-:Y:S01]  /*181c0*/  FFMA.FTZ R169, R111, UR4, -R8 ;  /* 0x000000046fa97c23 */ /* 0x000fe20008010808 */
[----:B------:R-:W-:Y:S01]  /*181d0*/  IMAD.MOV.U32 R126, RZ, RZ, R92 ;  /* 0x000000ffff7e7224 */ /* 0x000fe200078e005c */
[----:B------:R-:W-:Y:S01]  /*181e0*/  MUFU.EX2 R249, R11 ;  /* 0x0000000b00f97308 */ /* 0x000fe20000000800 */
[----:B-1----:R-:W-:Y:S01]  /*181f0*/  F2FP.F16.F32.PACK_AB R0, R102, R109 ;  /* 0x0000006d6600723e */ /* 0x002fe200000000ff */
[----:B------:R-:W-:Y:S02]  /*18200*/  IMAD.MOV.U32 R111, RZ, RZ, R222 ;  /* 0x000000ffff6f7224 */ /* 0x000fe400078e00de */
[----:B------:R-:W-:Y:S01]  /*18210*/  FFMA.FTZ R222, R122, UR4, -R8 ;  /* 0x000000047ade7c23 */ /* 0x000fe20008010808 */
[----:B------:R-:W-:Y:S02]  /*18220*/  IMAD.MOV.U32 R95, RZ, RZ, R19 ;  /* 0x000000ffff5f7224 */ /* 0x000fe400078e0013 */
[----:B------:R-:W-:Y:S02]  /*18230*/  IMAD.MOV.U32 R19, RZ, RZ, R50 ;  /* 0x000000ffff137224 */ /* 0x000fe400078e0032 */
[----:B------:R-:W-:Y:S02]  /*18240*/  IMAD.MOV.U32 R122, RZ, RZ, R93 ;  /* 0x000000ffff7a7224 */ /* 0x000fe400078e005d */
[----:B---3--:R-:W-:Y:S01]  /*18250*/  FFMA.FTZ R12, R240, UR4, -R8 ;  /* 0x00000004f00c7c23 */ /* 0x008fe20008010808 */
[----:B------:R-:W-:Y:S01]  /*18260*/  IMAD.MOV.U32 R93, RZ, RZ, R65 ;  /* 0x000000ffff5d7224 */ /* 0x000fe200078e0041 */
[----:B------:R1:W-:Y:S01]  /*18270*/  MUFU.EX2 R244, R2 ;  /* 0x0000000200f47308 */ /* 0x0003e20000000800 */
[----:B------:R-:W-:Y:S02]  /*18280*/  IMAD.MOV.U32 R121, RZ, RZ, R43 ;  /* 0x000000ffff797224 */ /* 0x000fe400078e002b */
[----:B------:R-:W-:Y:S01]  /*18290*/  IMAD.MOV.U32 R45, RZ, RZ, R40 ;  /* 0x000000ffff2d7224 */ /* 0x000fe200078e0028 */
[----:B------:R-:W-:Y:S01]  /*182a0*/  F2FP.F16.F32.PACK_AB R51, R108, R93 ;  /* 0x0000005d6c33723e */ /* 0x000fe200000000ff */
[----:B------:R-:W-:Y:S02]  /*182b0*/  IMAD.MOV.U32 R46, RZ, RZ, R41 ;  /* 0x000000ffff2e7224 */ /* 0x000fe400078e0029 */
[----:B------:R-:W-:Y:S03]  /*182c0*/  IMAD.MOV.U32 R98, RZ, RZ, R116 ;  /* 0x000000ffff627224 */ /* 0x000fe600078e0074 */
[----:B------:R-:W-:Y:S01]  /*182d0*/  MUFU.EX2 R115, R115 ;  /* 0x0000007300737308 */ /* 0x000fe20000000800 */
[----:B------:R-:W-:Y:S01]  /*182e0*/  FFMA.FTZ R116, R64, UR4, -R8 ;  /* 0x0000000440747c23 */ /* 0x000fe20008010808 */
[----:B------:R-:W-:Y:S02]  /*182f0*/  IMAD.MOV.U32 R92, RZ, RZ, R246 ;  /* 0x000000ffff5c7224 */ /* 0x000fe400078e00f6 */
[----:B------:R-:W-:Y:S02]  /*18300*/  IMAD.MOV.U32 R107, RZ, RZ, R98 ;  /* 0x000000ffff6b7224 */ /* 0x000fe400078e0062 */
[----:B------:R-:W-:Y:S02]  /*18310*/  IMAD.MOV.U32 R98, RZ, RZ, R176 ;  /* 0x000000ffff627224 */ /* 0x000fe400078e00b0 */
[----:B------:R-:W-:Y:S02]  /*18320*/  FFMA.FTZ R176, R110, UR4, -R8 ;  /* 0x000000046eb07c23 */ /* 0x000fe40008010808 */
[----:B------:R-:W-:Y:S01]  /*18330*/  MUFU.EX2 R246, R13 ;  /* 0x0000000d00f67308 */ /* 0x000fe20000000800 */
[----:B-1----:R-:W-:Y:S01]  /*18340*/  F2FP.F16.F32.PACK_AB R2, R122, R123 ;  /* 0x0000007b7a02723e */ /* 0x002fe200000000ff */
[----:B------:R-:W-:Y:S02]  /*18350*/  IMAD.MOV.U32 R11, RZ, RZ, R243 ;  /* 0x000000ffff0b7224 */ /* 0x000fe400078e00f3 */
[----:B------:R-:W-:Y:S02]  /*18360*/  IMAD.MOV.U32 R65, RZ, RZ, R118 ;  /* 0x000000ffff417224 */ /* 0x000fe400078e0076 */
[----:B------:R-:W-:Y:S04]  /*18370*/  IMAD.MOV.U32 R110, RZ, RZ, R11 ;  /* 0x000000ffff6e7224 */ /* 0x000fe800078e000b */
[----:B------:R-:W-:Y:S01]  /*18380*/  MUFU.EX2 R243, R15 ;  /* 0x0000000f00f37308 */ /* 0x000fe20000000800 */
[----:B------:R-:W-:Y:S02]  /*18390*/  IMAD.MOV.U32 R252, RZ, RZ, R65 ;  /* 0x000000fffffc7224 */ /* 0x000fe400078e0041 */
[----:B------:R-:W-:Y:S02]  /*183a0*/  IMAD.MOV.U32 R64, RZ, RZ, R45 ;  /* 0x000000ffff407224 */ /* 0x000fe400078e002d */
[----:B------:R-:W-:Y:S02]  /*183b0*/  IMAD.MOV.U32 R45, RZ, RZ, R103 ;  /* 0x000000ffff2d7224 */ /* 0x000fe400078e0067 */
[----:B------:R-:W-:Y:S03]  /*183c0*/  IMAD.MOV.U32 R65, RZ, RZ, R25 ;  /* 0x000000ffff417224 */ /* 0x000fe600078e0019 */
[----:B------:R1:W-:Y:S01]  /*183d0*/  MUFU.EX2 R240, R9 ;  /* 0x0000000900f07308 */ /* 0x0003e20000000800 */
[----:B------:R-:W-:Y:S09]  /*183e0*/  IMAD.MOV.U32 R103, RZ, RZ, R82 ;  /* 0x000000ffff677224 */ /* 0x000ff200078e0052 */
[----:B------:R-:W-:Y:S01]  /*183f0*/  MUFU.EX2 R119, R119 ;  /* 0x0000007700777308 */ /* 0x000fe20000000800 */
[----:B-1----:R-:W-:Y:S02]  /*18400*/  LOP3.LUT R9, R14, 0xff, RZ, 0xc0, !PT ;  /* 0x000000ff0e097812 */ /* 0x002fe400078ec0ff */
[--C-:B--2---:R-:W-:Y:S02]  /*18410*/  HSET2.LE.AND R42, R173, R251.reuse, PT ;  /* 0x000000fbad2a7233 */ /* 0x104fe40003803000 */
[--C-:B------:R-:W-:Y:S05]  /*18420*/  HSET2.LE.AND R50, R174, R251.reuse, PT ;  /* 0x000000fbae327233 */ /* 0x100fea0003803000 */
[----:B------:R1:W-:Y:S01]  /*18430*/  MUFU.EX2 R173, R16 ;  /* 0x0000001000ad7308 */ /* 0x0003e20000000800 */
[--C-:B------:R-:W-:Y:S01]  /*18440*/  HSET2.LE.AND R43, R172, R251.reuse, PT ;  /* 0x000000fbac2b7233 */ /* 0x100fe20003803000 */
[----:B------:R-:W-:Y:S01]  /*18450*/  IMAD.MOV.U32 R172, RZ, RZ, R121 ;  /* 0x000000ffffac7224 */ /* 0x000fe200078e0079 */
[----:B------:R-:W-:Y:S01]  /*18460*/  LOP3.LUT R42, R42, R0, RZ, 0xc0, !PT ;  /* 0x000000002a2a7212 */ /* 0x000fe200078ec0ff */
[----:B------:R-:W-:Y:S01]  /*18470*/  IMAD.MOV.U32 R121, RZ, RZ, R46 ;  /* 0x000000ffff797224 */ /* 0x000fe200078e002e */
[----:B------:R-:W-:Y:S01]  /*18480*/  LOP3.LUT R0, R14, 0xffff, RZ, 0xc0, !PT ;  /* 0x0000ffff0e007812 */ /* 0x000fe200078ec0ff */
[----:B------:R-:W-:Y:S01]  /*18490*/  IMAD.MOV.U32 R46, RZ, RZ, R83 ;  /* 0x000000ffff2e7224 */ /* 0x000fe200078e0053 */
[--C-:B------:R-:W-:Y:S03]  /*184a0*/  HSET2.LE.AND R40, R23, R251.reuse, PT ;  /* 0x000000fb17287233 */ /* 0x100fe60003803000 */
[----:B------:R-:W-:Y:S01]  /*184b0*/  MUFU.EX2 R174, R12 ;  /* 0x0000000c00ae7308 */ /* 0x000fe20000000800 */
[----:B------:R-:W-:Y:S01]  /*184c0*/  SHF.R.U32.HI R8, RZ, 0x8, R0 ;  /* 0x00000008ff087819 */ /* 0x000fe20000011600 */
[----:B------:R-:W-:Y:S01]  /*184d0*/  FMUL.FTZ R0, R3, UR4 ;  /* 0x0000000403007c20 */ /* 0x000fe20008410000 */
[----:B------:R-:W-:Y:S01]  /*184e0*/  F2FP.F16.F32.PACK_AB R3, R107, R126 ;  /* 0x0000007e6b03723e */ /* 0x000fe200000000ff */
[----:B------:R-:W-:Y:S01]  /*184f0*/  IMAD.MOV.U32 R23, RZ, RZ, R18 ;  /* 0x000000ffff177224 */ /* 0x000fe200078e0012 */
[----:B------:R-:W-:Y:S01]  /*18500*/  LOP3.LUT R43, R43, R2, RZ, 0xc0, !PT ;  /* 0x000000022b2b7212 */ /* 0x000fe200078ec0ff */
[----:B------:R-:W-:Y:S01]  /*18510*/  IMAD.MOV.U32 R18, RZ, RZ, R17 ;  /* 0x000000ffff127224 */ /* 0x000fe200078e0011 */
[----:B------:R-:W-:Y:S03]  /*18520*/  LOP3.LUT R50, R50, R3, RZ, 0xc0, !PT ;  /* 0x0000000332327212 */ /* 0x000fe600078ec0ff */
[----:B------:R-:W2:Y:S01]  /*18530*/  MUFU.EX2 R0, R0 ;  /* 0x0000000000007308 */ /* 0x000ea20000000800 */
[--C-:B------:R-:W-:Y:S01]  /*18540*/  HSET2.LE.AND R3, R175, R251.reuse, PT ;  /* 0x000000fbaf037233 */ /* 0x100fe20003803000 */
[----:B------:R-:W-:Y:S01]  /*18550*/  IMAD.MOV.U32 R175, RZ, RZ, R45 ;  /* 0x000000ffffaf7224 */ /* 0x000fe200078e002d */
[--C-:B------:R-:W-:Y:S02]  /*18560*/  HSET2.LE.AND R41, R24, R251.reuse, PT ;  /* 0x000000fb18297233 */ /* 0x100fe40003803000 */
[----:B------:R-:W-:Y:S02]  /*18570*/  F2FP.F16.F32.PACK_AB R2, R111, R34 ;  /* 0x000000226f02723e */ /* 0x000fe400000000ff */
[----:B------:R-:W-:Y:S02]  /*18580*/  LOP3.LUT R51, R3, R51, RZ, 0xc0, !PT ;  /* 0x0000003303337212 */ /* 0x000fe400078ec0ff */
[----:B------:R-:W-:Y:S01]  /*18590*/  LOP3.LUT R40, R40, R5, RZ, 0xc0, !PT ;  /* 0x0000000528287212 */ /* 0x000fe200078ec0ff */
[----:B------:R-:W3:Y:S01]  /*185a0*/  LDL.LU R3, [R1+0x4c] ;  /* 0x00004c0001037983 */ /* 0x000ee20000300800 */
[--C-:B------:R-:W-:Y:S02]  /*185b0*/  HSET2.LE.AND R48, R48, R251.reuse, PT ;  /* 0x000000fb30307233 */ /* 0x100fe40003803000 */
[----:B------:R-:W-:Y:S01]  /*185c0*/  F2FP.F16.F32.PACK_AB R5, R98, R21 ;  /* 0x000000156205723e */ /* 0x000fe200000000ff */
[----:B-1----:R-:W3:Y:S01]  /*185d0*/  LDL.LU R16, [R1+0x50] ;  /* 0x0000500001107983 */ /* 0x002ee20000300800 */
[----:B------:R-:W-:Y:S02]  /*185e0*/  LOP3.LUT R41, R41, R2, RZ, 0xc0, !PT ;  /* 0x0000000229297212 */ /* 0x000fe400078ec0ff */
[----:B------:R-:W-:Y:S01]  /*185f0*/  SHF.R.U32.HI R2, RZ, 0x10, R14 ;  /* 0x00000010ff027819 */ /* 0x000fe2000001160e */
[----:B--2---:R-:W-:Y:S01]  /*18600*/  FMUL.FTZ R12, R0, R144 ;  /* 0x00000090000c7220 */ /* 0x004fe20000410000 */
[----:B------:R-:W-:Y:S01]  /*18610*/  LOP3.LUT R48, R48, R5, RZ, 0xc0, !PT ;  /* 0x0000000530307212 */ /* 0x000fe200078ec0ff */
[----:B------:R-:W-:Y:S01]  /*18620*/  FMUL.FTZ R13, R0, R145 ;  /* 0x00000091000d7220 */ /* 0x000fe20000410000 */
[----:B------:R-:W-:Y:S01]  /*18630*/  LOP3.LUT R5, R2, 0xff, RZ, 0xc0, !PT ;  /* 0x000000ff02057812 */ /* 0x000fe200078ec0ff */
[----:B------:R-:W-:Y:S01]  /*18640*/  FMUL.FTZ R25, R0, R141 ;  /* 0x0000008d00197220 */ /* 0x000fe20000410000 */
[--C-:B------:R-:W-:Y:S01]  /*18650*/  HSET2.LE.AND R49, R49, R251.reuse, PT ;  /* 0x000000fb31317233 */ /* 0x100fe20003803000 */
[----:B------:R-:W-:Y:S01]  /*18660*/  IMAD.MOV.U32 R144, RZ, RZ, R28 ;  /* 0x000000ffff907224 */ /* 0x000fe200078e001c */
[----:B------:R-:W-:Y:S01]  /*18670*/  F2FP.F16.F32.PACK_AB R2, R92, R26 ;  /* 0x0000001a5c02723e */ /* 0x000fe200000000ff */
[----:B------:R-:W-:Y:S01]  /*18680*/  FMUL.FTZ R28, R0, R136 ;  /* 0x00000088001c7220 */ /* 0x000fe20000410000 */
[----:B------:R-:W-:Y:S01]  /*18690*/  SHF.R.U32.HI R14, RZ, 0x18, R14 ;  /* 0x00000018ff0e7819 */ /* 0x000fe2000001160e */
[----:B------:R-:W-:Y:S01]  /*186a0*/  IMAD.MOV.U32 R145, RZ, RZ, R29 ;  /* 0x000000ffff917224 */ /* 0x000fe200078e001d */
[----:B------:R-:W-:Y:S01]  /*186b0*/  LOP3.LUT R49, R49, R2, RZ, 0xc0, !PT ;  /* 0x0000000231317212 */ /* 0x000fe200078ec0ff */
[----:B------:R-:W-:Y:S01]  /*186c0*/  FMUL.FTZ R2, R4, UR4 ;  /* 0x0000000404027c20 */ /* 0x000fe20008410000 */
[----:B------:R-:W-:Y:S01]  /*186d0*/  PRMT R73, R9, 0x5410, R8 ;  /* 0x0000541009497816 */ /* 0x000fe20000000008 */
[----:B------:R-:W-:Y:S01]  /*186e0*/  IMAD.U32 R4, RZ, RZ, UR29 ;  /* 0x0000001dff047e24 */ /* 0x000fe2000f8e00ff */
[----:B------:R-:W-:Y:S01]  /*186f0*/  PRMT R72, R5, 0x5410, R14 ;  /* 0x0000541005487816 */ /* 0x000fe2000000000e */
[C---:B------:R-:W-:Y:S01]  /*18700*/  FMUL.FTZ R8, R0.reuse, R148 ;  /* 0x0000009400087220 */ /* 0x040fe20000410000 */
[--C-:B------:R-:W-:Y:S01]  /*18710*/  HSET2.LE.AND R52, R52, R251.reuse, PT ;  /* 0x000000fb34347233 */ /* 0x100fe20003803000 */
[----:B------:R-:W1:Y:S01]  /*18720*/  MUFU.EX2 R2, R2 ;  /* 0x0000000200027308 */ /* 0x000e620000000800 */
[----:B------:R-:W-:Y:S01]  /*18730*/  LOP3.LUT R4, R101, UR33, R4, 0x96, !PT ;  /* 0x0000002165047c12 */ /* 0x000fe2000f8e9604 */
[----:B----4-:R-:W-:Y:S01]  /*18740*/  FFMA.FTZ R118, R0, R10, R21 ;  /* 0x0000000a00767223 */ /* 0x010fe20000010015 */
[--C-:B------:R-:W-:Y:S01]  /*18750*/  HSET2.LE.AND R53, R53, R251.reuse, PT ;  /* 0x000000fb35357233 */ /* 0x100fe20003803000 */
[----:B------:R-:W-:Y:S01]  /*18760*/  IMAD.MOV.U32 R141, RZ, RZ, R110 ;  /* 0x000000ffff8d7224 */ /* 0x000fe200078e006e */
[--C-:B------:R-:W-:Y:S01]  /*18770*/  HSET2.LE.AND R55, R55, R251.reuse, PT ;  /* 0x000000fb37377233 */ /* 0x100fe20003803000 */
[----:B------:R-:W-:Y:S01]  /*18780*/  IMAD.WIDE.U32 R10, R4, -0x326172a9, RZ ;  /* 0xcd9e8d57040a7825 */ /* 0x000fe200078e00ff */
[--C-:B------:R-:W-:Y:S01]  /*18790*/  HSET2.LE.AND R54, R54, R251.reuse, PT ;  /* 0x000000fb36367233 */ /* 0x100fe20003803000 */
[----:B------:R-:W-:Y:S01]  /*187a0*/  UMOV UR29, UR38 ;  /* 0x00000026001d7c82 */ /* 0x000fe20008000000 */
[--C-:B------:R-:W-:Y:S01]  /*187b0*/  HSET2.LE.AND R58, R58, R251.reuse, PT ;  /* 0x000000fb3a3a7233 */ /* 0x100fe20003803000 */
[C---:B------:R-:W-:Y:S01]  /*187c0*/  FMUL.FTZ R9, R0.reuse, R149 ;  /* 0x0000009500097220 */ /* 0x040fe20000410000 */
[--C-:B------:R-:W-:Y:S01]  /*187d0*/  LOP3.LUT R83, R79, UR19, R10.reuse, 0x96, !PT ;  /* 0x000000134f537c12 */ /* 0x100fe2000f8e960a */
[----:B------:R-:W-:Y:S01]  /*187e0*/  FMUL.FTZ R29, R0, R137 ;  /* 0x00000089001d7220 */ /* 0x000fe20000410000 */
[----:B------:R-:W-:Y:S01]  /*187f0*/  LOP3.LUT R4, R81, UR19, R10, 0x96, !PT ;  /* 0x0000001351047c12 */ /* 0x000fe2000f8e960a */
[----:B------:R-:W-:Y:S01]  /*18800*/  IMAD.MOV.U32 R148, RZ, RZ, R99 ;  /* 0x000000ffff947224 */ /* 0x000fe200078e0063 */
[C---:B------:R-:W-:Y:S01]  /*18810*/  LOP3.LUT R5, R11.reuse, UR21, R94, 0x96, !PT ;  /* 0x000000150b057c12 */ /* 0x040fe2000f8e965e */
[----:B------:R-:W-:Y:S01]  /*18820*/  IMAD.MOV.U32 R137, RZ, RZ, R252 ;  /* 0x000000ffff897224 */ /* 0x000fe200078e00fc */
[----:B------:R-:W-:Y:S01]  /*18830*/  LOP3.LUT R82, R11, UR21, R96, 0x96, !PT ;  /* 0x000000150b527c12 */ /* 0x000fe2000f8e9660 */
[C---:B-1----:R-:W-:Y:S01]  /*18840*/  FMUL.FTZ R10, R2.reuse, R150 ;  /* 0x00000096020a7220 */ /* 0x042fe20000410000 */
[--C-:B------:R-:W-:Y:S01]  /*18850*/  HSET2.LE.AND R57, R57, R251.reuse, PT ;  /* 0x000000fb39397233 */ /* 0x100fe20003803000 */
[----:B------:R-:W-:Y:S01]  /*18860*/  IMAD.MOV.U32 R150, RZ, RZ, R30 ;  /* 0x000000ffff967224 */ /* 0x000fe200078e001e */
[--C-:B------:R-:W-:Y:S01]  /*18870*/  HSET2.LE.AND R56, R56, R251.reuse, PT ;  /* 0x000000fb38387233 */ /* 0x100fe20003803000 */
[----:B------:R-:W-:Y:S01]  /*18880*/  IMAD.MOV.U32 R110, RZ, RZ, R31 ;  /* 0x000000ffff6e7224 */ /* 0x000fe200078e001f */
[--C-:B------:R-:W-:Y:S01]  /*18890*/  HSET2.LE.AND R62, R62, R251.reuse, PT ;  /* 0x000000fb3e3e7233 */ /* 0x100fe20003803000 */
[----:B------:R-:W-:Y:S01]  /*188a0*/  IMAD.MOV.U32 R99, RZ, RZ, R27 ;  /* 0x000000ffff637224 */ /* 0x000fe200078e001b */
[--C-:B------:R-:W-:Y:S01]  /*188b0*/  HSET2.LE.AND R60, R60, R251.reuse, PT ;  /* 0x000000fb3c3c7233 */ /* 0x100fe20003803000 */
[C---:B------:R-:W-:Y:S01]  /*188c0*/  FMUL.FTZ R11, R2.reuse, R151 ;  /* 0x00000097020b7220 */ /* 0x040fe20000410000 */
[C---:B------:R-:W-:Y:S01]  /*188d0*/  FMUL.FTZ R14, R2.reuse, R146 ;  /* 0x00000092020e7220 */ /* 0x040fe20000410000 */
[C---:B------:R-:W-:Y:S01]  /*188e0*/  FMUL.FTZ R15, R2.reuse, R147 ;  /* 0x00000093020f7220 */ /* 0x040fe20000410000 */
[C---:B------:R-:W-:Y:S01]  /*188f0*/  FMUL.FTZ R27, R2.reuse, R143 ;  /* 0x0000008f021b7220 */ /* 0x040fe20000410000 */
[C---:B------:R-:W-:Y:S01]  /*18900*/  FMUL.FTZ R30, R2.reuse, R138 ;  /* 0x0000008a021e7220 */ /* 0x040fe20000410000 */
[----:B------:R-:W-:Y:S01]  /*18910*/  FMUL.FTZ R31, R2, R139 ;  /* 0x0000008b021f7220 */ /* 0x000fe20000410000 */
[----:B------:R-:W-:Y:S01]  /*18920*/  FMUL.FTZ R24, R0, R140 ;  /* 0x0000008c00187220 */ /* 0x000fe20000410000 */
[----:B------:R-:W-:Y:S01]  /*18930*/  FMUL.FTZ R0, R7, UR4 ;  /* 0x0000000407007c20 */ /* 0x000fe20008410000 */
[----:B------:R-:W-:Y:S01]  /*18940*/  IMAD.MOV.U32 R21, RZ, RZ, R92 ;  /* 0x000000ffff157224 */ /* 0x000fe200078e005c */
[----:B------:R1:W-:Y:S01]  /*18950*/  MUFU.EX2 R151, R70 ;  /* 0x0000004600977308 */ /* 0x0003e20000000800 */
[----:B------:R-:W-:Y:S02]  /*18960*/  IMAD.MOV.U32 R136, RZ, RZ, R64 ;  /* 0x000000ffff887224 */ /* 0x000fe400078e0040 */
[----:B------:R-:W-:Y:S02]  /*18970*/  IMAD.MOV.U32 R92, RZ, RZ, R65 ;  /* 0x000000ffff5c7224 */ /* 0x000fe400078e0041 */
[----:B------:R-:W-:Y:S05]  /*18980*/  IMAD.WIDE.U32 R64, R4, -0x2daee0ad, RZ ;  /* 0xd2511f5304407825 */ /* 0x000fea00078e00ff */
[----:B------:R-:W2:Y:S01]  /*18990*/  MUFU.EX2 R0, R0 ;  /* 0x0000000000007308 */ /* 0x000ea20000000800 */
[----:B------:R-:W-:Y:S02]  /*189a0*/  IMAD.MOV.U32 R140, RZ, RZ, R172 ;  /* 0x000000ffff8c7224 */ /* 0x000fe400078e00ac */
[----:B------:R-:W-:Y:S02]  /*189b0*/  IMAD.MOV.U32 R252, RZ, RZ, R46 ;  /* 0x000000fffffc7224 */ /* 0x000fe400078e002e */
[----:B------:R-:W-:Y:S02]  /*189c0*/  IMAD.MOV.U32 R149, RZ, RZ, R103 ;  /* 0x000000ffff957224 */ /* 0x000fe400078e0067 */
[----:B------:R-:W-:Y:S03]  /*189d0*/  IMAD.MOV.U32 R143, RZ, RZ, R33 ;  /* 0x000000ffff8f7224 */ /* 0x000fe600078e0021 */
[----:B------:R4:W-:Y:S01]  /*189e0*/  MUFU.EX2 R172, R20 ;  /* 0x0000001400ac7308 */ /* 0x0009e20000000800 */
[--C-:B-1----:R-:W-:Y:S01]  /*189f0*/  HSET2.LE.AND R70, R84, R251.reuse, PT ;  /* 0x000000fb54467233 */ /* 0x102fe20003803000 */
[----:B------:R-:W-:Y:S02]  /*18a00*/  IMAD.MOV.U32 R139, RZ, RZ, R149 ;  /* 0x000000ffff8b7224 */ /* 0x000fe400078e0095 */
[----:B------:R-:W-:Y:S06]  /*18a10*/  IMAD.MOV.U32 R149, RZ, RZ, R21 ;  /* 0x000000ffff957224 */ /* 0x000fec00078e0015 */
[----:B------:R1:W-:Y:S01]  /*18a20*/  MUFU.EX2 R146, R85 ;  /* 0x0000005500927308 */ /* 0x0003e20000000800 */
[C---:B--2---:R-:W-:Y:S01]  /*18a30*/  FMUL.FTZ R4, R0.reuse, R164 ;  /* 0x000000a400047220 */ /* 0x044fe20000410000 */
[C---:B------:R-:W-:Y:S01]  /*18a40*/  FMUL.FTZ R17, R0.reuse, R161 ;  /* 0x000000a100117220 */ /* 0x040fe20000410000 */
[----:B------:R-:W-:Y:S02]  /*18a50*/  IMAD.MOV.U32 R161, RZ, RZ, R150 ;  /* 0x000000ffffa17224 */ /* 0x000fe400078e0096 */
[C---:B------:R-:W-:Y:S01]  /*18a60*/  FMUL.FTZ R21, R0.reuse, R157 ;  /* 0x0000009d00157220 */ /* 0x040fe20000410000 */
[C---:B------:R-:W-:Y:S01]  /*18a70*/  FMUL.FTZ R33, R0.reuse, R153 ;  /* 0x0000009900217220 */ /* 0x040fe20000410000 */
[----:B------:R-:W-:Y:S03]  /*18a80*/  IMAD.MOV.U32 R153, RZ, RZ, R95 ;  /* 0x000000ffff997224 */ /* 0x000fe600078e005f */
[----:B------:R-:W-:Y:S01]  /*18a90*/  MUFU.EX2 R164, R22 ;  /* 0x0000001600a47308 */ /* 0x000fe20000000800 */
[----:B----4-:R-:W-:Y:S01]  /*18aa0*/  FMUL.FTZ R20, R0, R156 ;  /* 0x0000009c00147220 */ /* 0x010fe20000410000 */
[----:B------:R-:W-:Y:S08]  /*18ab0*/  IMAD.MOV.U32 R95, RZ, RZ, R69 ;  /* 0x000000ffff5f7224 */ /* 0x000ff000078e0045 */
[----:B------:R2:W-:Y:S01]  /*18ac0*/  MUFU.EX2 R156, R59 ;  /* 0x0000003b009c7308 */ /* 0x0005e20000000800 */
[----:B-1----:R-:W-:Y:S09]  /*18ad0*/  IMAD.MOV.U32 R85, RZ, RZ, R95 ;  /* 0x000000ffff557224 */ /* 0x002ff200078e005f */
[----:B------:R1:W-:Y:S10]  /*18ae0*/  MUFU.EX2 R157, R63 ;  /* 0x0000003f009d7308 */ /* 0x0003f40000000800 */
[----:B------:R4:W-:Y:S01]  /*18af0*/  MUFU.EX2 R150, R61 ;  /* 0x0000003d00967308 */ /* 0x0009e20000000800 */
[--C-:B--2---:R-:W-:Y:S09]  /*18b00*/  HSET2.LE.AND R59, R67, R251.reuse, PT ;  /* 0x000000fb433b7233 */ /* 0x104ff20003803000 */
[----:B------:R2:W-:Y:S01]  /*18b10*/  MUFU.EX2 R147, R86 ;  /* 0x0000005600937308 */ /* 0x0005e20000000800 */
[--C-:B-1----:R-:W-:Y:S02]  /*18b20*/  HSET2.LE.AND R63, R74, R251.reuse, PT ;  /* 0x000000fb4a3f7233 */ /* 0x102fe40003803000 */
[--C-:B----4-:R-:W-:Y:S02]  /*18b30*/  HSET2.LE.AND R61, R66, R251.reuse, PT ;  /* 0x000000fb423d7233 */ /* 0x110fe40003803000 */
[--C-:B------:R-:W-:Y:S01]  /*18b40*/  HSET2.LE.AND R66, R91, R251.reuse, PT ;  /* 0x000000fb5b427233 */ /* 0x100fe20003803000 */
[----:B------:R-:W-:Y:S02]  /*18b50*/  IMAD.MOV.U32 R91, RZ, RZ, R85 ;  /* 0x000000ffff5b7224 */ /* 0x000fe400078e0055 */
[----:B--2---:R-:W-:Y:S02]  /*18b60*/  IMAD.MOV.U32 R86, RZ, RZ, R100 ;  /* 0x000000ffff567224 */ /* 0x004fe400078e0064 */
[----:B---3--:R-:W-:Y:S01]  /*18b70*/  FFMA.FTZ R106, R2, R3, R26 ;  /* 0x00000003026a7223 */ /* 0x008fe2000001001a */
[----:B------:R-:W-:Y:S01]  /*18b80*/  FMUL.FTZ R3, R6, UR4 ;  /* 0x0000000406037c20 */ /* 0x000fe20008410000 */
[----:B------:R-:W-:Y:S01]  /*18b90*/  FMUL.FTZ R26, R2, R142 ;  /* 0x0000008e021a7220 */ /* 0x000fe20000410000 */
[----:B------:R-:W-:Y:S04]  /*18ba0*/  IMAD.WIDE.U32 R6, R5, -0x2daee0ad, RZ ;  /* 0xd2511f5305067825 */ /* 0x000fe800078e00ff */
[C---:B------:R-:W-:Y:S01]  /*18bb0*/  FMUL.FTZ R5, R0.reuse, R165 ;  /* 0x000000a500057220 */ /* 0x040fe20000410000 */
[----:B------:R1:W2:Y:S01]  /*18bc0*/  MUFU.EX2 R2, R3 ;  /* 0x0000000300027308 */ /* 0x0002a20000000800 */
[C---:B------:R-:W-:Y:S01]  /*18bd0*/  FFMA.FTZ R103, R0.reuse, R16, R32 ;  /* 0x0000001000677223 */ /* 0x040fe20000010020 */
[C---:B------:R-:W-:Y:S01]  /*18be0*/  FMUL.FTZ R16, R0.reuse, R160 ;  /* 0x000000a000107220 */ /* 0x040fe20000410000 */
[----:B------:R-:W-:Y:S01]  /*18bf0*/  LOP3.LUT R46, R65, UR16, R6, 0x96, !PT ;  /* 0x00000010412e7c12 */ /* 0x000fe2000f8e9606 */
[----:B------:R-:W-:Y:S01]  /*18c00*/  IMAD.MOV.U32 R160, RZ, RZ, R137 ;  /* 0x000000ffffa07224 */ /* 0x000fe200078e0089 */
[----:B------:R-:W-:Y:S01]  /*18c10*/  LOP3.LUT R45, R7, UR18, R144, 0x96, !PT ;  /* 0x00000012072d7c12 */ /* 0x000fe2000f8e9690 */
[----:B------:R-:W-:Y:S01]  /*18c20*/  IMAD.MOV.U32 R142, RZ, RZ, R148 ;  /* 0x000000ffff8e7224 */ /* 0x000fe200078e0094 */
[--C-:B------:R-:W-:Y:S01]  /*18c30*/  HSET2.LE.AND R65, R87, R251.reuse, PT ;  /* 0x000000fb57417233 */ /* 0x100fe20003803000 */
[----:B------:R-:W-:Y:S02]  /*18c40*/  IMAD.MOV.U32 R148, RZ, RZ, R102 ;  /* 0x000000ffff947224 */ /* 0x000fe400078e0066 */
[----:B------:R-:W-:Y:S01]  /*18c50*/  FMUL.FTZ R32, R0, R152 ;  /* 0x0000009800207220 */ /* 0x000fe20000410000 */
[----:B------:R-:W-:Y:S02]  /*18c60*/  IMAD.MOV.U32 R137, RZ, RZ, R140 ;  /* 0x000000ffff897224 */ /* 0x000fe400078e008c */
[----:B------:R-:W-:Y:S02]  /*18c70*/  IMAD.MOV.U32 R165, RZ, RZ, R136 ;  /* 0x000000ffffa57224 */ /* 0x000fe400078e0088 */
[----:B------:R-:W-:Y:S02]  /*18c80*/  IMAD.MOV.U32 R136, RZ, RZ, R141 ;  /* 0x000000ffff887224 */ /* 0x000fe400078e008d */
[----:B------:R-:W-:Y:S01]  /*18c90*/  IMAD.MOV.U32 R152, RZ, RZ, R94 ;  /* 0x000000ffff987224 */ /* 0x000fe200078e005e */
[----:B-1----:R-:W3:Y:S01]  /*18ca0*/  LDL.LU R3, [R1+0x54] ;  /* 0x0000540001037983 */ /* 0x002ee20000300800 */
[C---:B--2---:R-:W-:Y:S01]  /*18cb0*/  FMUL.FTZ R6, R2.reuse, R166 ;  /* 0x000000a602067220 */ /* 0x044fe20000410000 */
[----:B------:R-:W-:Y:S02]  /*18cc0*/  IMAD.MOV.U32 R166, RZ, RZ, R23 ;  /* 0x000000ffffa67224 */ /* 0x000fe400078e0017 */
[C---:B------:R-:W-:Y:S01]  /*18cd0*/  FMUL.FTZ R23, R2.reuse, R159 ;  /* 0x0000009f02177220 */ /* 0x040fe20000410000 */
[----:B------:R-:W-:Y:S01]  /*18ce0*/  FMUL.FTZ R7, R2, R167 ;  /* 0x000000a702077220 */ /* 0x000fe20000410000 */
[----:B------:R1:W-:Y:S01]  /*18cf0*/  MUFU.EX2 R159, R44 ;  /* 0x0000002c009f7308 */ /* 0x0003e20000000800 */
[----:B------:R-:W-:Y:S01]  /*18d00*/  IMAD.MOV.U32 R167, RZ, RZ, R18 ;  /* 0x000000ffffa77224 */ /* 0x000fe200078e0012 */
[----:B------:R-:W-:Y:S01]  /*18d10*/  F2FP.F16.F32.PACK_AB R0, R166, R139 ;  /* 0x0000008ba600723e */ /* 0x000fe200000000ff */
[C---:B------:R-:W-:Y:S01]  /*18d20*/  FMUL.FTZ R18, R2.reuse, R162 ;  /* 0x000000a202127220 */ /* 0x040fe20000410000 */
[----:B------:R-:W-:Y:S02]  /*18d30*/  IMAD.MOV.U32 R162, RZ, RZ, R19 ;  /* 0x000000ffffa27224 */ /* 0x000fe400078e0013 */
[----:B------:R-:W-:Y:S01]  /*18d40*/  FMUL.FTZ R19, R2, R163 ;  /* 0x000000a302137220 */ /* 0x000fe20000410000 */
[----:B------:R-:W-:Y:S01]  /*18d50*/  LOP3.LUT R54, R54, R0, RZ, 0xc0, !PT ;  /* 0x0000000036367212 */ /* 0x000fe200078ec0ff */
[----:B------:R-:W-:Y:S01]  /*18d60*/  FMUL.FTZ R22, R2, R158 ;  /* 0x0000009e02167220 */ /* 0x000fe20000410000 */
[----:B------:R-:W-:Y:S01]  /*18d70*/  F2FP.F16.F32.PACK_AB R0, R136, R250 ;  /* 0x000000fa8800723e */ /* 0x000fe200000000ff */
[----:B------:R-:W-:Y:S01]  /*18d80*/  IMAD.MOV.U32 R163, RZ, RZ, R35 ;  /* 0x000000ffffa37224 */ /* 0x000fe200078e0023 */
[----:B------:R-:W2:Y:S01]  /*18d90*/  MUFU.EX2 R158, R47 ;  /* 0x0000002f009e7308 */ /* 0x000ea20000000800 */
[----:B------:R-:W-:Y:S01]  /*18da0*/  FMUL.FTZ R35, R2, R155 ;  /* 0x0000009b02237220 */ /* 0x000fe20000410000 */
[----:B------:R-:W-:Y:S01]  /*18db0*/  LOP3.LUT R56, R56, R0, RZ, 0xc0, !PT ;  /* 0x0000000038387212 */ /* 0x000fe200078ec0ff */
        /* <DEDUP_REMOVED lines=8> */
[----:B------:R-:W-:Y:S01]  /*18e40*/  IMAD.WIDE.U32 R44, R45, -0x326172a9, RZ ;  /* 0xcd9e8d572d2c7825 */ /* 0x000fe200078e00ff */
[----:B------:R-:W-:Y:S03]  /*18e50*/  F2FP.F16.F32.PACK_AB R0, R135, R187 ;  /* 0x000000bb8700723e */ /* 0x000fe600000000ff */
[----:B------:R-:W-:Y:S01]  /*18e60*/  IMAD.WIDE.U32 R68, R46, -0x326172a9, RZ ;  /* 0xcd9e8d572e447825 */ /* 0x000fe200078e00ff */
[----:B------:R-:W-:Y:S02]  /*18e70*/  LOP3.LUT R63, R63, R0, RZ, 0xc0, !PT ;  /* 0x000000003f3f7212 */ /* 0x000fe400078ec0ff */
[----:B------:R-:W-:Y:S01]  /*18e80*/  F2FP.F16.F32.PACK_AB R0, R248, R249 ;  /* 0x000000f9f800723e */ /* 0x000fe200000000ff */
[----:B------:R-:W-:Y:S01]  /*18e90*/  IMAD.MOV.U32 R155, RZ, RZ, R145 ;  /* 0x000000ffff9b7224 */ /* 0x000fe200078e0091 */
[----:B------:R-:W-:Y:S01]  /*18ea0*/  LOP3.LUT R67, R69, UR15, R44, 0x96, !PT ;  /* 0x0000000f45437c12 */ /* 0x000fe2000f8e962c */
[----:B------:R-:W-:Y:S01]  /*18eb0*/  IMAD.MOV.U32 R145, RZ, RZ, R148 ;  /* 0x000000ffff917224 */ /* 0x000fe200078e0094 */
[----:B------:R-:W-:Y:S01]  /*18ec0*/  LOP3.LUT R61, R61, R0, RZ, 0xc0, !PT ;  /* 0x000000003d3d7212 */ /* 0x000fe200078ec0ff */
[----:B------:R1:W-:Y:S01]  /*18ed0*/  MUFU.EX2 R148, R71 ;  /* 0x0000004700947308 */ /* 0x0003e20000000800 */
[----:B------:R-:W-:Y:S01]  /*18ee0*/  F2FP.F16.F32.PACK_AB R0, R240, R242 ;  /* 0x000000f2f000723e */ /* 0x000fe200000000ff */
[----:B------:R-:W-:Y:S01]  /*18ef0*/  IMAD.MOV.U32 R84, RZ, RZ, R94 ;  /* 0x000000ffff547224 */ /* 0x000fe200078e005e */
[--C-:B------:R-:W-:Y:S01]  /*18f00*/  HSET2.LE.AND R69, R72, R251.reuse, PT ;  /* 0x000000fb48457233 */ /* 0x100fe20003803000 */
[----:B------:R-:W-:Y:S01]  /*18f10*/  IMAD.MOV.U32 R87, RZ, RZ, R101 ;  /* 0x000000ffff577224 */ /* 0x000fe200078e0065 */
[----:B------:R-:W-:Y:S02]  /*18f20*/  LOP3.LUT R65, R65, R0, RZ, 0xc0, !PT ;  /* 0x0000000041417212 */ /* 0x000fe400078ec0ff */
[----:B------:R-:W-:Y:S02]  /*18f30*/  F2FP.F16.F32.PACK_AB R0, R173, R174 ;  /* 0x000000aead00723e */ /* 0x000fe400000000ff */
[--C-:B------:R-:W-:Y:S01]  /*18f40*/  HSET2.LE.AND R72, R88, R251.reuse, PT ;  /* 0x000000fb58487233 */ /* 0x100fe20003803000 */
[----:B------:R-:W-:Y:S01]  /*18f50*/  IMAD.MOV.U32 R88, RZ, RZ, R96 ;  /* 0x000000ffff587224 */ /* 0x000fe200078e0060 */
[--C-:B-1----:R-:W-:Y:S01]  /*18f60*/  HSET2.LE.AND R71, R77, R251.reuse, PT ;  /* 0x000000fb4d477233 */ /* 0x102fe20003803000 */
[----:B---3--:R-:W-:Y:S01]  /*18f70*/  FFMA.FTZ R102, R2, R3, R34 ;  /* 0x0000000302667223 */ /* 0x008fe20000010022 */
[----:B------:R-:W-:Y:S01]  /*18f80*/  F2FP.F16.F32.PACK_AB R3, R142, R121 ;  /* 0x000000798e03723e */ /* 0x000fe200000000ff */
[----:B------:R-:W-:Y:S01]  /*18f90*/  FMUL.FTZ R34, R2, R154 ;  /* 0x0000009a02227220 */ /* 0x000fe20000410000 */
[----:B------:R-:W-:Y:S01]  /*18fa0*/  F2FP.F16.F32.PACK_AB R2, R161, R163 ;  /* 0x000000a3a102723e */ /* 0x000fe200000000ff */
[----:B------:R-:W-:Y:S01]  /*18fb0*/  IMAD.MOV.U32 R154, RZ, RZ, R144 ;  /* 0x000000ffff9a7224 */ /* 0x000fe200078e0090 */
[----:B------:R-:W-:Y:S01]  /*18fc0*/  LOP3.LUT R52, R52, R3, RZ, 0xc0, !PT ;  /* 0x0000000334347212 */ /* 0x000fe200078ec0ff */
[----:B------:R-:W-:Y:S01]  /*18fd0*/  IMAD.MOV.U32 R144, RZ, RZ, R149 ;  /* 0x000000ffff907224 */ /* 0x000fe200078e0095 */
[----:B------:R-:W-:Y:S01]  /*18fe0*/  F2FP.F16.F32.PACK_AB R3, R160, R162 ;  /* 0x000000a2a003723e */ /* 0x000fe200000000ff */
[----:B------:R-:W1:Y:S01]  /*18ff0*/  MUFU.EX2 R149, R76 ;  /* 0x0000004c00957308 */ /* 0x000e620000000800 */
[----:B------:R-:W-:Y:S01]  /*19000*/  LOP3.LUT R55, R55, R2, RZ, 0xc0, !PT ;  /* 0x0000000237377212 */ /* 0x000fe200078ec0ff */
[----:B------:R-:W-:Y:S01]  /*19010*/  IMAD.MOV.U32 R141, RZ, RZ, R144 ;  /* 0x000000ffff8d7224 */ /* 0x000fe200078e0090 */
[----:B------:R-:W-:Y:S01]  /*19020*/  F2FP.F16.F32.PACK_AB R2, R137, R247 ;  /* 0x000000f78902723e */ /* 0x000fe200000000ff */
[----:B------:R-:W-:Y:S01]  /*19030*/  IMAD.MOV.U32 R144, RZ, RZ, R99 ;  /* 0x000000ffff907224 */ /* 0x000fe200078e0063 */
[----:B------:R-:W-:Y:S02]  /*19040*/  LOP3.LUT R58, R58, R3, RZ, 0xc0, !PT ;  /* 0x000000033a3a7212 */ /* 0x000fe400078ec0ff */
        /* <DEDUP_REMOVED lines=8> */
[--C-:B------:R-:W-:Y:S01]  /*190d0*/  HSET2.LE.AND R64, R75, R251.reuse, PT ;  /* 0x000000fb4b407233 */ /* 0x100fe20003803000 */
[----:B------:R-:W-:Y:S01]  /*190e0*/  IMAD.WIDE.U32 R74, R67, -0x2daee0ad, RZ ;  /* 0xd2511f53434a7825 */ /* 0x000fe200078e00ff */
[----:B------:R-:W-:Y:S02]  /*190f0*/  F2FP.F16.F32.PACK_AB R2, R244, R245 ;  /* 0x000000f5f402723e */ /* 0x000fe400000000ff */
[--C-:B------:R-:W-:Y:S01]  /*19100*/  HSET2.LE.AND R67, R89, R251.reuse, PT ;  /* 0x000000fb59437233 */ /* 0x100fe20003803000 */
[----:B------:R-:W-:Y:S01]  /*19110*/  IMAD.WIDE.U32 R44, R3, -0x326172a9, RZ ;  /* 0xcd9e8d57032c7825 */ /* 0x000fe200078e00ff */
[----:B------:R-:W-:Y:S02]  /*19120*/  LOP3.LUT R64, R64, R2, RZ, 0xc0, !PT ;  /* 0x0000000240407212 */ /* 0x000fe400078ec0ff */
[----:B------:R-:W-:Y:S01]  /*19130*/  F2FP.F16.F32.PACK_AB R2, R243, R246 ;  /* 0x000000f6f302723e */ /* 0x000fe200000000ff */
[----:B------:R-:W-:Y:S01]  /*19140*/  IMAD.MOV.U32 R89, RZ, RZ, R97 ;  /* 0x000000ffff597224 */ /* 0x000fe200078e0061 */
[----:B------:R-:W-:Y:S02]  /*19150*/  LOP3.LUT R3, R45, UR13, R68, 0x96, !PT ;  /* 0x0000000d2d037c12 */ /* 0x000fe4000f8e9644 */
[----:B------:R-:W-:Y:S02]  /*19160*/  LOP3.LUT R66, R66, R2, RZ, 0xc0, !PT ;  /* 0x0000000242427212 */ /* 0x000fe400078ec0ff */
[----:B------:R-:W-:Y:S02]  /*19170*/  F2FP.F16.F32.PACK_AB R2, R164, R172 ;  /* 0x000000aca402723e */ /* 0x000fe400000000ff */
[----:B------:R-:W-:Y:S02]  /*19180*/  LOP3.LUT R46, R75, UR12, R46, 0x96, !PT ;  /* 0x0000000c4b2e7c12 */ /* 0x000fe4000f8e962e */
[----:B------:R-:W-:Y:S02]  /*19190*/  LOP3.LUT R70, R70, R2, RZ, 0xc0, !PT ;  /* 0x0000000246467212 */ /* 0x000fe400078ec0ff */
[--C-:B------:R-:W-:Y:S01]  /*191a0*/  HSET2.LE.AND R68, R73, R251.reuse, PT ;  /* 0x000000fb49447233 */ /* 0x100fe20003803000 */
[----:B------:R-:W-:Y:S01]  /*191b0*/  IMAD.WIDE.U32 R46, R46, -0x326172a9, RZ ;  /* 0xcd9e8d572e2e7825 */ /* 0x000fe200078e00ff */
[----:B------:R-:W-:Y:S02]  /*191c0*/  F2FP.F16.F32.PACK_AB R2, R157, R156 ;  /* 0x0000009c9d02723e */ /* 0x000fe400000000ff */
[----:B------:R-:W-:Y:S02]  /*191d0*/  LOP3.LUT R67, R67, R0, RZ, 0xc0, !PT ;  /* 0x0000000043437212 */ /* 0x000fe400078ec0ff */
[----:B--2---:R-:W-:Y:S02]  /*191e0*/  F2FP.F16.F32.PACK_AB R0, R158, R159 ;  /* 0x0000009f9e00723e */ /* 0x004fe400000000ff */
[----:B------:R-:W-:Y:S02]  /*191f0*/  LOP3.LUT R68, R68, R2, RZ, 0xc0, !PT ;  /* 0x0000000244447212 */ /* 0x000fe400078ec0ff */
[----:B-1----:R-:W-:Y:S02]  /*19200*/  F2FP.F16.F32.PACK_AB R2, R149, R148 ;  /* 0x000000949502723e */ /* 0x002fe400000000ff */
[----:B------:R-:W-:Y:S02]  /*19210*/  LOP3.LUT R71, R71, R0, RZ, 0xc0, !PT ;  /* 0x0000000047477212 */ /* 0x000fe400078ec0ff */
[----:B------:R-:W-:Y:S02]  /*19220*/  F2FP.F16.F32.PACK_AB R0, R151, R150 ;  /* 0x000000969700723e */ /* 0x000fe400000000ff */
[----:B------:R-:W-:Y:S02]  /*19230*/  LOP3.LUT R44, R47, UR22, R44, 0x96, !PT ;  /* 0x000000162f2c7c12 */ /* 0x000fe4000f8e962c */
[----:B------:R-:W-:Y:S01]  /*19240*/  LOP3.LUT R72, R72, R2, RZ, 0xc0, !PT ;  /* 0x0000000248487212 */ /* 0x000fe200078ec0ff */
[----:B------:R-:W-:Y:S01]  /*19250*/  IMAD.WIDE.U32 R2, R3, -0x2daee0ad, RZ ;  /* 0xd2511f5303027825 */ /* 0x000fe200078e00ff */
[----:B------:R-:W-:Y:S02]  /*19260*/  LOP3.LUT R69, R69, R0, RZ, 0xc0, !PT ;  /* 0x0000000045457212 */ /* 0x000fe400078ec0ff */
[----:B------:R-:W-:Y:S02]  /*19270*/  LOP3.LUT R0, R44, 0xffff, RZ, 0xc0, !PT ;  /* 0x0000ffff2c007812 */ /* 0x000fe400078ec0ff */
[C---:B------:R-:W-:Y:S02]  /*19280*/  LOP3.LUT R73, R46.reuse, 0xffff, RZ, 0xc0, !PT ;  /* 0x0000ffff2e497812 */ /* 0x040fe400078ec0ff */
[----:B------:R-:W-:Y:S02]  /*19290*/  LOP3.LUT R77, R46, 0xff, RZ, 0xc0, !PT ;  /* 0x000000ff2e4d7812 */ /* 0x000fe400078ec0ff */
[--C-:B------:R-:W-:Y:S02]  /*192a0*/  SHF.R.U32.HI R76, RZ, 0x10, R46.reuse ;  /* 0x00000010ff4c7819 */ /* 0x100fe4000001162e */
[----:B------:R-:W-:Y:S02]  /*192b0*/  SHF.R.U32.HI R75, RZ, 0x18, R46 ;  /* 0x00000018ff4b7819 */ /* 0x000fe4000001162e */
[----:B------:R-:W-:Y:S02]  /*192c0*/  LOP3.LUT R45, R3, UR23, R74, 0x96, !PT ;  /* 0x00000017032d7c12 */ /* 0x000fe4000f8e964a */
[C---:B------:R-:W-:Y:S02]  /*192d0*/  LOP3.LUT R3, R2.reuse, 0xffff, RZ, 0xc0, !PT ;  /* 0x0000ffff02037812 */ /* 0x040fe400078ec0ff */
[----:B------:R-:W-:Y:S02]  /*192e0*/  LOP3.LUT R47, R2, 0xff, RZ, 0xc0, !PT ;  /* 0x000000ff022f7812 */ /* 0x000fe400078ec0ff */
[--C-:B------:R-:W-:Y:S02]  /*192f0*/  SHF.R.U32.HI R46, RZ, 0x10, R2.reuse ;  /* 0x00000010ff2e7819 */ /* 0x100fe40000011602 */
[----:B------:R-:W-:Y:S02]  /*19300*/  SHF.R.U32.HI R74, RZ, 0x18, R2 ;  /* 0x00000018ff4a7819 */ /* 0x000fe40000011602 */
[----:B------:R-:W-:Y:S02]  /*19310*/  SHF.R.U32.HI R2, RZ, 0x8, R0 ;  /* 0x00000008ff027819 */ /* 0x000fe40000011600 */
[----:B------:R-:W-:Y:S04]  /*19320*/  LOP3.LUT R0, R44, 0xff, RZ, 0xc0, !PT ;  /* 0x000000ff2c007812 */ /* 0x000fe800078ec0ff */
[----:B------:R-:W-:Y:S02]  /*19330*/  PRMT R96, R0, 0x5410, R2 ;  /* 0x0000541000607816 */ /* 0x000fe40000000002 */
[--C-:B------:R-:W-:Y:S02]  /*19340*/  SHF.R.U32.HI R0, RZ, 0x10, R44.reuse ;  /* 0x00000010ff007819 */ /* 0x100fe4000001162c */
[----:B------:R-:W-:Y:S02]  /*19350*/  SHF.R.U32.HI R44, RZ, 0x18, R44 ;  /* 0x00000018ff2c7819 */ /* 0x000fe4000001162c */
[----:B------:R-:W-:Y:S02]  /*19360*/  LOP3.LUT R0, R0, 0xff, RZ, 0xc0, !PT ;  /* 0x000000ff00007812 */ /* 0x000fe400078ec0ff */
[----:B------:R-:W-:Y:S02]  /*19370*/  LOP3.LUT R2, R46, 0xff, RZ, 0xc0, !PT ;  /* 0x000000ff2e027812 */ /* 0x000fe400078ec0ff */
[----:B------:R-:W-:Y:S02]  /*19380*/  PRMT R98, R0, 0x5410, R44 ;  /* 0x0000541000627816 */ /* 0x000fe4000000002c */
[----:B------:R-:W-:Y:S02]  /*19390*/  SHF.R.U32.HI R0, RZ, 0x8, R73 ;  /* 0x00000008ff007819 */ /* 0x000fe40000011649 */
[--C-:B------:R-:W-:Y:S01]  /*193a0*/  HSET2.LE.AND R73, R90, R251.reuse, PT ;  /* 0x000000fb5a497233 */ /* 0x100fe20003803000 */
[----:B------:R-:W-:Y:S01]  /*193b0*/  IMAD.MOV.U32 R90, RZ, RZ, R84 ;  /* 0x000000ffff5a7224 */ /* 0x000fe200078e0054 */
[----:B------:R-:W-:Y:S02]  /*193c0*/  PRMT R93, R77, 0x5410, R0 ;  /* 0x000054104d5d7816 */ /* 0x000fe40000000000 */
[----:B------:R-:W-:Y:S02]  /*193d0*/  LOP3.LUT R0, R76, 0xff, RZ, 0xc0, !PT ;  /* 0x000000ff4c007812 */ /* 0x000fe400078ec0ff */
[----:B------:R-:W-:Y:S02]  /*193e0*/  PRMT R101, R2, 0x5410, R74 ;  /* 0x0000541002657816 */ /* 0x000fe4000000004a */
[----:B------:R-:W-:Y:S02]  /*193f0*/  PRMT R95, R0, 0x5410, R75 ;  /* 0x00005410005f7816 */ /* 0x000fe4000000004b */
[----:B------:R-:W-:Y:S01]  /*19400*/  SHF.R.U32.HI R0, RZ, 0x8, R3 ;  /* 0x00000008ff007819 */ /* 0x000fe20000011603 */
[----:B------:R-:W-:Y:S03]  /*19410*/  IMAD.WIDE.U32 R2, R82, -0x2daee0ad, RZ ;  /* 0xd2511f5352027825 */ /* 0x000fe600078e00ff */
[----:B------:R-:W-:Y:S01]  /*19420*/  PRMT R100, R47, 0x5410, R0 ;  /* 0x000054102f647816 */ /* 0x000fe20000000000 */
[----:B------:R-:W-:Y:S01]  /*19430*/  IMAD.WIDE.U32 R46, R83, -0x2daee0ad, RZ ;  /* 0xd2511f53532e7825 */ /* 0x000fe200078e00ff */
[----:B------:R-:W-:Y:S04]  /*19440*/  F2FP.F16.F32.PACK_AB R0, R147, R146 ;  /* 0x000000929300723e */ /* 0x000fe800000000ff */
[----:B------:R-:W-:Y:S02]  /*19450*/  LOP3.LUT R73, R73, R0, RZ, 0xc0, !PT ;  /* 0x0000000049497212 */ /* 0x000fe400078ec0ff */
        /* <DEDUP_REMOVED lines=35> */
[----:B------:R-:W-:Y:S01]  /*19690*/  LOP3.LUT R2, R46, 0xff, RZ, 0xc0, !PT ;  /* 0x000000ff2e027812 */ /* 0x000fe200078ec0ff */
[----:B------:R-:W-:Y:S03]  /*196a0*/  IMAD.MOV.U32 R46, RZ, RZ, R88 ;  /* 0x000000ffff2e7224 */ /* 0x000fe600078e0058 */
        /* <DEDUP_REMOVED lines=38> */
[----:B------:R-:W-:Y:S04]  /*19910*/  LOP3.LUT R3, R45, UR17, R78, 0x96, !PT ;  /* 0x000000112d037c12 */ /* 0x000fe8000f8e964e */
        /* <DEDUP_REMOVED lines=52> */
[----:B------:R-:W-:Y:S01]  /*19c60*/  IMAD.MOV.U32 R77, RZ, RZ, R79 ;  /* 0x000000ffff4d7224 */ /* 0x000fe200078e004f */
[--C-:B------:R-:W-:Y:S02]  /*19c70*/  HSET2.LE.AND R152, R152, R251.reuse, PT ;  /* 0x000000fb98987233 */ /* 0x100fe40003803000 */
[--C-:B------:R-:W-:Y:S01]  /*19c80*/  HSET2.LE.AND R153, R153, R251.reuse, PT ;  /* 0x000000fb99997233 */ /* 0x100fe20003803000 */
[----:B------:R-:W-:Y:S05]  /*19c90*/  IMAD.WIDE.U32 R46, R0, -0x2daee0ad, RZ ;  /* 0xd2511f53002e7825 */ /* 0x000fea00078e00ff */
        /* <DEDUP_REMOVED lines=44> */
[----:B------:R-:W1:Y:S01]  /*19f60*/  LDSM.16.MT88.4 R44, [R184+0x4000] ;  /* 0x00400000b82c783b */ /* 0x000e620000004200 */
[C---:B------:R-:W-:Y:S02]  /*19f70*/  LOP3.LUT R0, R2.reuse, 0xffff, RZ, 0xc0, !PT ;  /* 0x0000ffff02007812 */ /* 0x040fe400078ec0ff */
[--C-:B------:R-:W-:Y:S02]  /*19f80*/  HSET2.LE.AND R137, R137, R251.reuse, PT ;  /* 0x000000fb89897233 */ /* 0x100fe40003803000 */
        /* <DEDUP_REMOVED lines=9> */
[----:B------:R-:W-:Y:S01]  /*1a020*/  IMAD.MOV.U32 R2, RZ, RZ, R74 ;  /* 0x000000ffff027224 */ /* 0x000fe200078e004a */
[----:B------:R-:W-:Y:S03]  /*1a030*/  F2FP.F16.F32.PACK_AB R0, R211, R220 ;  /* 0x000000dcd300723e */ /* 0x000fe600000000ff */
        /* <DEDUP_REMOVED lines=11> */
[----:B------:R-:W1:Y:S04]  /*1a0f0*/  LDSM.16.MT88.4 R40, [R184+0x4400] ;  /* 0x00440000b828783b */ /* 0x000e680000004200 */
[----:B------:R-:W-:Y:S01]  /*1a100*/  IMAD.MOV.U32 R49, RZ, RZ, R142 ;  /* 0x000000ffff317224 */ /* 0x000fe200078e008e */
[--C-:B------:R-:W-:Y:S01]  /*1a110*/  HSET2.LE.AND R50, R84, R251.reuse, PT ;  /* 0x000000fb54327233 */ /* 0x100fe20003803000 */
[----:B------:R-:W-:Y:S01]  /*1a120*/  MUFU.EX2 R142, R112 ;  /* 0x00000070008e7308 */ /* 0x000fe20000000800 */
[----:B------:R-:W-:Y:S03]  /*1a130*/  IMAD.MOV.U32 R44, RZ, RZ, R75 ;  /* 0x000000ffff2c7224 */ /* 0x000fe600078e004b */
[----:B------:R-:W-:Y:S01]  /*1a140*/  IMAD.MOV.U32 R3, RZ, RZ, R141 ;  /* 0x000000ffff037224 */ /* 0x000fe200078e008d */
[--C-:B------:R-:W-:Y:S01]  /*1a150*/  HSET2.LE.AND R48, R82, R251.reuse, PT ;  /* 0x000000fb52307233 */ /* 0x100fe20003803000 */
[----:B------:R-:W-:Y:S04]  /*1a160*/  IMAD.MOV.U32 R141, RZ, RZ, R144 ;  /* 0x000000ffff8d7224 */ /* 0x000fe800078e0090 */
[----:B------:R-:W-:Y:S01]  /*1a170*/  MUFU.EX2 R144, R127 ;  /* 0x0000007f00907308 */ /* 0x000fe20000000800 */
[----:B------:R-:W-:Y:S01]  /*1a180*/  IMAD.MOV.U32 R75, RZ, RZ, R145 ;  /* 0x000000ffff4b7224 */ /* 0x000fe200078e0091 */
[--C-:B------:R-:W-:Y:S01]  /*1a190*/  HSET2.LE.AND R74, R141, R251.reuse, PT ;  /* 0x000000fb8d4a7233 */ /* 0x100fe20003803000 */
[----:B------:R-:W-:Y:S03]  /*1a1a0*/  IMAD.MOV.U32 R82, RZ, RZ, R110 ;  /* 0x000000ffff527224 */ /* 0x000fe600078e006e */
[--C-:B------:R-:W-:Y:S01]  /*1a1b0*/  HSET2.LE.AND R75, R75, R251.reuse, PT ;  /* 0x000000fb4b4b7233 */ /* 0x100fe20003803000 */
[----:B------:R-:W-:Y:S03]  /*1a1c0*/  IMAD.MOV.U32 R51, RZ, RZ, R143 ;  /* 0x000000ffff337224 */ /* 0x000fe600078e008f */
[----:B------:R-:W2:Y:S01]  /*1a1d0*/  MUFU.EX2 R145, R134 ;  /* 0x0000008600917308 */ /* 0x000ea20000000800 */
[----:B------:R-:W-:Y:S01]  /*1a1e0*/  LOP3.LUT R74, R74, R0, RZ, 0xc0, !PT ;  /* 0x000000004a4a7212 */ /* 0x000fe200078ec0ff */
[----:B------:R-:W-:Y:S01]  /*1a1f0*/  IMAD.MOV.U32 R84, RZ, RZ, R2 ;  /* 0x000000ffff547224 */ /* 0x000fe200078e0002 */
[----:B------:R-:W-:Y:S04]  /*1a200*/  F2FP.F16.F32.PACK_AB R0, R215, R217 ;  /* 0x000000d9d700723e */ /* 0x000fe800000000ff */
[----:B------:R-:W-:Y:S03]  /*1a210*/  LOP3.LUT R75, R75, R0, RZ, 0xc0, !PT ;  /* 0x000000004b4b7212 */ /* 0x000fe600078ec0ff */
[----:B------:R-:W-:Y:S10]  /*1a220*/  MUFU.EX2 R134, R117 ;  /* 0x0000007500867308 */ /* 0x000ff40000000800 */
[----:B------:R3:W-:Y:S01]  /*1a230*/  MUFU.EX2 R117, R180 ;  /* 0x000000b400757308 */ /* 0x0007e20000000800 */
[----:B--2---:R-:W-:Y:S01]  /*1a240*/  F2FP.F16.F32.PACK_AB R2, R145, R168 ;  /* 0x000000a89102723e */ /* 0x004fe200000000ff */
[-C--:B-1----:R-:W-:Y:S05]  /*1a250*/  HMMA.16816.F32 R4, R52, R40.reuse, R4 ;  /* 0x000000283404723c */ /* 0x082fea0000001804 */
[----:B------:R-:W-:Y:S03]  /*1a260*/  LOP3.LUT R50, R50, R2, RZ, 0xc0, !PT ;  /* 0x0000000232327212 */ /* 0x000fe600078ec0ff */
[----:B------:R-:W1:Y:S01]  /*1a270*/  MUFU.EX2 R143, R128 ;  /* 0x00000080008f7308 */ /* 0x000e620000000800 */
[C---:B------:R-:W-:Y:S04]  /*1a280*/  HMMA.16816.F32 R8, R56.reuse, R40, R8 ;  /* 0x000000283808723c */ /* 0x040fe80000001808 */
[----:B------:R-:W-:Y:S02]  /*1a290*/  F2FP.F16.F32.PACK_AB R2, R132, R133 ;  /* 0x000000858402723e */ /* 0x000fe400000000ff */
[-C--:B------:R-:W-:Y:S03]  /*1a2a0*/  HMMA.16816.F32 R12, R56, R42.reuse, R12 ;  /* 0x0000002a380c723c */ /* 0x080fe6000000180c */
[----:B------:R-:W-:Y:S02]  /*1a2b0*/  MUFU.EX2 R127, R221 ;  /* 0x000000dd007f7308 */ /* 0x000fe40000000800 */
[----:B---3--:R-:W-:Y:S01]  /*1a2c0*/  IMAD.MOV.U32 R180, RZ, RZ, R122 ;  /* 0x000000ffffb47224 */ /* 0x008fe200078e007a */
[C---:B------:R-:W-:Y:S01]  /*1a2d0*/  HMMA.16816.F32 R16, R52.reuse, R42, R16 ;  /* 0x0000002a3410723c */ /* 0x040fe20000001810 */
[----:B------:R-:W2:Y:S06]  /*1a2e0*/  LDSM.16.MT88.4 R40, [R185+0x4400] ;  /* 0x00440000b928783b */ /* 0x000eac0000004200 */
[----:B------:R3:W-:Y:S01]  /*1a2f0*/  MUFU.EX2 R122, R177 ;  /* 0x000000b1007a7308 */ /* 0x0007e20000000800 */
[----:B------:R-:W-:Y:S03]  /*1a300*/  LOP3.LUT R48, R48, R2, RZ, 0xc0, !PT ;  /* 0x0000000230307212 */ /* 0x000fe600078ec0ff */
[----:B-1----:R-:W-:Y:S06]  /*1a310*/  F2FP.F16.F32.PACK_AB R0, R144, R143 ;  /* 0x0000008f9000723e */ /* 0x002fec00000000ff */
[----:B------:R1:W-:Y:S01]  /*1a320*/  MUFU.EX2 R128, R224 ;  /* 0x000000e000807308 */ /* 0x0003e20000000800 */
[----:B------:R-:W-:Y:S09]  /*1a330*/  F2FP.F16.F32.PACK_AB R2, R171, R178 ;  /* 0x000000b2ab02723e */ /* 0x000ff200000000ff */
[----:B------:R-:W-:Y:S10]  /*1a340*/  MUFU.EX2 R141, R104 ;  /* 0x00000068008d7308 */ /* 0x000ff40000000800 */
[----:B------:R-:W-:Y:S10]  /*1a350*/  MUFU.EX2 R110, R130 ;  /* 0x00000082006e7308 */ /* 0x000ff40000000800 */
[----:B------:R-:W-:Y:S01]  /*1a360*/  MUFU.EX2 R112, R114 ;  /* 0x0000007200707308 */ /* 0x000fe20000000800 */
[-C--:B--2---:R-:W-:Y:S09]  /*1a370*/  HMMA.16816.F32 R20, R52, R40.reuse, R20 ;  /* 0x000000283414723c */ /* 0x084ff20000001814 */
[----:B------:R-:W-:Y:S01]  /*1a380*/  MUFU.EX2 R104, R218 ;  /* 0x000000da00687308 */ /* 0x000fe20000000800 */
[C---:B------:R-:W-:Y:S09]  /*1a390*/  HMMA.16816.F32 R24, R56.reuse, R40, R24 ;  /* 0x000000283818723c */ /* 0x040ff20000001818 */
[----:B------:R-:W-:Y:S01]  /*1a3a0*/  MUFU.EX2 R114, R176 ;  /* 0x000000b000727308 */ /* 0x000fe20000000800 */
[-C--:B------:R-:W-:Y:S06]  /*1a3b0*/  HMMA.16816.F32 R28, R56, R42.reuse, R28 ;  /* 0x0000002a381c723c */ /* 0x080fec000000181c */
[----:B------:R-:W-:Y:S01]  /*1a3c0*/  HMMA.16816.F32 R32, R52, R42, R32 ;  /* 0x0000002a3420723c */ /* 0x000fe20000001820 */
[----:B------:R-:W2:Y:S04]  /*1a3d0*/  LDSM.16.MT88.4 R40, [R184+0x4800] ;  /* 0x00480000b828783b */ /* 0x000ea80000004200 */
[----:B------:R-:W-:Y:S02]  /*1a3e0*/  IMAD.MOV.U32 R59, RZ, RZ, R140 ;  /* 0x000000ffff3b7224 */ /* 0x000fe400078e008c */
[----:B------:R-:W-:Y:S01]  /*1a3f0*/  MUFU.EX2 R140, R105 ;  /* 0x00000069008c7308 */ /* 0x000fe20000000800 */
[----:B------:R-:W-:Y:S03]  /*1a400*/  IMAD.MOV.U32 R58, RZ, RZ, R77 ;  /* 0x000000ffff3a7224 */ /* 0x000fe600078e004d */
[----:B------:R-:W-:Y:S01]  /*1a410*/  IMAD.MOV.U32 R57, RZ, RZ, R126 ;  /* 0x000000ffff397224 */ /* 0x000fe200078e007e */
[--C-:B------:R-:W-:Y:S01]  /*1a420*/  HSET2.LE.AND R55, R95, R251.reuse, PT ;  /* 0x000000fb5f377233 */ /* 0x100fe20003803000 */
[----:B------:R-:W-:Y:S01]  /*1a430*/  IMAD.MOV.U32 R56, RZ, RZ, R123 ;  /* 0x000000ffff387224 */ /* 0x000fe200078e007b */
[--C-:B------:R-:W-:Y:S01]  /*1a440*/  HSET2.LE.AND R54, R93, R251.reuse, PT ;  /* 0x000000fb5d367233 */ /* 0x100fe20003803000 */
[----:B---3--:R-:W-:Y:S02]  /*1a450*/  IMAD.MOV.U32 R177, RZ, RZ, R59 ;  /* 0x000000ffffb17224 */ /* 0x008fe400078e003b */
[----:B------:R-:W-:Y:S01]  /*1a460*/  MUFU.EX2 R126, R233 ;  /* 0x000000e9007e7308 */ /* 0x000fe20000000800 */
[----:B------:R-:W-:Y:S01]  /*1a470*/  IMAD.MOV.U32 R59, RZ, RZ, R76 ;  /* 0x000000ffff3b7224 */ /* 0x000fe200078e004c */
[--C-:B------:R-:W-:Y:S01]  /*1a480*/  HSET2.LE.AND R52, R96, R251.reuse, PT ;  /* 0x000000fb60347233 */ /* 0x100fe20003803000 */
[----:B-1----:R-:W-:Y:S01]  /*1a490*/  IMAD.MOV.U32 R224, RZ, RZ, R56 ;  /* 0x000000ffffe07224 */ /* 0x002fe200078e0038 */
[--C-:B------:R-:W-:Y:S01]  /*1a4a0*/  HSET2.LE.AND R53, R98, R251.reuse, PT ;  /* 0x000000fb62357233 */ /* 0x100fe20003803000 */
[----:B------:R-:W-:Y:S02]  /*1a4b0*/  IMAD.MOV.U32 R221, RZ, RZ, R59 ;  /* 0x000000ffffdd7224 */ /* 0x000fe400078e003b */
[----:B------:R-:W-:Y:S03]  /*1a4c0*/  LOP3.LUT R52, R52, R2, RZ, 0xc0, !PT ;  /* 0x0000000234347212 */ /* 0x000fe600078ec0ff */
[----:B------:R1:W-:Y:S01]  /*1a4d0*/  MUFU.EX2 R95, R182 ;  /* 0x000000b6005f7308 */ /* 0x0003e20000000800 */
[----:B------:R-:W-:Y:S01]  /*1a4e0*/  F2FP.F16.F32.PACK_AB R2, R142, R170 ;  /* 0x000000aa8e02723e */ /* 0x000fe200000000ff */
[----:B------:R-:W-:Y:S03]  /*1a4f0*/  IMAD.MOV.U32 R76, RZ, RZ, R120 ;  /* 0x000000ffff4c7224 */ /* 0x000fe600078e0078 */
[----:B------:R-:W-:Y:S01]  /*1a500*/  LOP3.LUT R54, R54, R2, RZ, 0xc0, !PT ;  /* 0x0000000236367212 */ /* 0x000fe200078ec0ff */
[----:B------:R-:W-:Y:S01]  /*1a510*/  FADD.FTZ R76, R76, R103 ;  /* 0x000000674c4c7221 */ /* 0x000fe20000010000 */
[--C-:B------:R-:W-:Y:S03]  /*1a520*/  HSET2.LE.AND R2, R86, R251.reuse, PT ;  /* 0x000000fb56027233 */ /* 0x100fe60003803000 */
[----:B------:R-:W-:Y:S10]  /*1a530*/  MUFU.EX2 R120, R113 ;  /* 0x0000007100787308 */ /* 0x000ff40000000800 */
[----:B------:R-:W-:Y:S01]  /*1a540*/  MUFU.EX2 R105, R206 ;  /* 0x000000ce00697308 */ /* 0x000fe20000000800 */
[-C--:B--2---:R-:W-:Y:S05]  /*1a550*/  HMMA.16816.F32 R4, R60, R40.reuse, R4 ;  /* 0x000000283c04723c */ /* 0x084fea0000001804 */
[----:B-1----:R-:W-:Y:S01]  /*1a560*/  IMAD.MOV.U32 R182, RZ, RZ, R109 ;  /* 0x000000ffffb67224 */ /* 0x002fe200078e006d */
[C---:B------:R-:W-:Y:S03]  /*1a570*/  HMMA.16816.F32 R8, R64.reuse, R40, R8 ;  /* 0x000000284008723c */ /* 0x040fe60000001808 */
[----:B------:R1:W-:Y:S03]  /*1a580*/  MUFU.EX2 R109, R181 ;  /* 0x000000b5006d7308 */ /* 0x0003e60000000800 */
[-C--:B------:R-:W-:Y:S07]  /*1a590*/  HMMA.16816.F32 R12, R64, R42.reuse, R12 ;  /* 0x0000002a400c723c */ /* 0x080fee000000180c */
[----:B------:R2:W-:Y:S01]  /*1a5a0*/  MUFU.EX2 R93, R216 ;  /* 0x000000d8005d7308 */ /* 0x0005e20000000800 */
[C---:B------:R-:W-:Y:S01]  /*1a5b0*/  HMMA.16816.F32 R16, R60.reuse, R42, R16 ;  /* 0x0000002a3c10723c */ /* 0x040fe20000001810 */
[----:B------:R-:W3:Y:S08]  /*1a5c0*/  LDSM.16.MT88.4 R40, [R185+0x4800] ;  /* 0x00480000b928783b */ /* 0x000ef00000004200 */
[----:B------:R4:W-:Y:S02]  /*1a5d0*/  MUFU.EX2 R96, R131 ;  /* 0x0000008300607308 */ /* 0x0009e40000000800 */
[----:B-1----:R-:W-:Y:S08]  /*1a5e0*/  IMAD.MOV.U32 R181, RZ, RZ, R121 ;  /* 0x000000ffffb57224 */ /* 0x002ff000078e0079 */
[----:B------:R1:W-:Y:S01]  /*1a5f0*/  MUFU.EX2 R121, R209 ;  /* 0x000000d100797308 */ /* 0x0003e20000000800 */
[----:B--2---:R-:W-:Y:S09]  /*1a600*/  IMAD.MOV.U32 R216, RZ, RZ, R108 ;  /* 0x000000ffffd87224 */ /* 0x004ff200078e006c */
[----:B------:R2:W3:Y:S01]  /*1a610*/  MUFU.EX2 R108, R214 ;  /* 0x000000d6006c7308 */ /* 0x0004e20000000800 */
[----:B----4-:R-:W-:Y:S09]  /*1a620*/  IMAD.MOV.U32 R131, RZ, RZ, R216 ;  /* 0x000000ffff837224 */ /* 0x010ff200078e00d8 */
[----:B------:R-:W-:Y:S01]  /*1a630*/  MUFU.EX2 R98, R125 ;  /* 0x0000007d00627308 */ /* 0x000fe20000000800 */
[----:B-1----:R-:W-:Y:S02]  /*1a640*/  IMAD.MOV.U32 R209, RZ, RZ, R182 ;  /* 0x000000ffffd17224 */ /* 0x002fe400078e00b6 */
[----:B------:R-:W-:Y:S07]  /*1a650*/  IMAD.MOV.U32 R182, RZ, RZ, R58 ;  /* 0x000000ffffb67224 */ /* 0x000fee00078e003a */
[----:B------:R-:W-:Y:S01]  /*1a660*/  MUFU.EX2 R125, R225 ;  /* 0x000000e1007d7308 */ /* 0x000fe20000000800 */
[----:B--2---:R-:W-:Y:S01]  /*1a670*/  IMAD.MOV.U32 R214, RZ, RZ, R107 ;  /* 0x000000ffffd67224 */ /* 0x004fe200078e006b */
[-C--:B---3--:R-:W-:Y:S03]  /*1a680*/  HMMA.16816.F32 R20, R60, R40.reuse, R20 ;  /* 0x000000283c14723c */ /* 0x088fe60000001814 */
[----:B------:R-:W-:Y:S05]  /*1a690*/  IMAD.MOV.U32 R130, RZ, RZ, R214 ;  /* 0x000000ffff827224 */ /* 0x000fea00078e00d6 */
[----:B------:R-:W-:Y:S03]  /*1a6a0*/  MUFU.EX2 R107, R116 ;  /* 0x00000074006b7308 */ /* 0x000fe60000000800 */
[----:B------:R-:W-:Y:S01]  /*1a6b0*/  IMAD.MOV.U32 R214, RZ, RZ, R180 ;  /* 0x000000ffffd67224 */ /* 0x000fe200078e00b4 */
[C---:B------:R-:W-:Y:S06]  /*1a6c0*/  HMMA.16816.F32 R24, R64.reuse, R40, R24 ;  /* 0x000000284018723c */ /* 0x040fec0000001818 */
[-C--:B------:R-:W-:Y:S01]  /*1a6d0*/  HMMA.16816.F32 R28, R64, R42.reuse, R28 ;  /* 0x0000002a401c723c */ /* 0x080fe2000000181c */
[----:B------:R-:W1:Y:S05]  /*1a6e0*/  MUFU.EX2 R123, R213 ;  /* 0x000000d5007b7308 */ /* 0x000e6a0000000800 */
[----:B------:R-:W-:Y:S01]  /*1a6f0*/  HMMA.16816.F32 R32, R60, R42, R32 ;  /* 0x0000002a3c20723c */ /* 0x000fe20000001820 */
[----:B------:R-:W2:Y:S04]  /*1a700*/  LDSM.16.MT88.4 R40, [R184+0x4c00] ;  /* 0x004c0000b828783b */ /* 0x000ea80000004200 */
[----:B------:R-:W-:Y:S01]  /*1a710*/  MUFU.EX2 R86, R229 ;  /* 0x000000e500567308 */ /* 0x000fe20000000800 */
[----:B------:R-:W-:Y:S01]  /*1a720*/  IMAD.MOV.U32 R67, RZ, RZ, R49 ;  /* 0x000000ffff437224 */ /* 0x000fe200078e0031 */
[--C-:B------:R-:W-:Y:S01]  /*1a730*/  HSET2.LE.AND R49, R83, R251.reuse, PT ;  /* 0x000000fb53317233 */ /* 0x100fe20003803000 */
[----:B------:R-:W-:Y:S03]  /*1a740*/  IMAD.MOV.U32 R64, RZ, RZ, R44 ;  /* 0x000000ffff407224 */ /* 0x000fe600078e002c */
[----:B------:R-:W-:Y:S01]  /*1a750*/  F2FP.F16.F32.PACK_AB R62, R207, R183 ;  /* 0x000000b7cf3e723e */ /* 0x000fe200000000ff */
[----:B------:R-:W-:Y:S03]  /*1a760*/  IMAD.MOV.U32 R83, RZ, RZ, R45 ;  /* 0x000000ffff537224 */ /* 0x000fe600078e002d */
[----:B------:R-:W-:Y:S01]  /*1a770*/  LOP3.LUT R62, R2, R62, RZ, 0xc0, !PT ;  /* 0x0000003e023e7212 */ /* 0x000fe200078ec0ff */
[----:B------:R-:W3:Y:S01]  /*1a780*/  LDSM.16.MT88.4 R44, [R185+0x4c00] ;  /* 0x004c0000b92c783b */ /* 0x000ee20000004200 */
[--C-:B------:R-:W-:Y:S01]  /*1a790*/  HSET2.LE.AND R63, R90, R251.reuse, PT ;  /* 0x000000fb5a3f7233 */ /* 0x100fe20003803000 */
[----:B------:R-:W-:Y:S01]  /*1a7a0*/  IMAD.MOV.U32 R216, RZ, RZ, R64 ;  /* 0x000000ffffd87224 */ /* 0x000fe200078e0040 */
[--C-:B------:R-:W-:Y:S01]  /*1a7b0*/  HSET2.LE.AND R60, R87, R251.reuse, PT ;  /* 0x000000fb573c7233 */ /* 0x100fe20003803000 */
[----:B------:R-:W4:Y:S01]  /*1a7c0*/  MUFU.EX2 R90, R208 ;  /* 0x000000d0005a7308 */ /* 0x000f220000000800 */
[----:B------:R-:W-:Y:S01]  /*1a7d0*/  F2FP.F16.F32.PACK_AB R2, R108, R93 ;  /* 0x0000005d6c02723e */ /* 0x000fe200000000ff */
[----:B------:R-:W-:Y:S01]  /*1a7e0*/  IMAD.MOV.U32 R180, RZ, RZ, R83 ;  /* 0x000000ffffb47224 */ /* 0x000fe200078e0053 */
[--C-:B------:R-:W-:Y:S01]  /*1a7f0*/  HSET2.LE.AND R61, R88, R251.reuse, PT ;  /* 0x000000fb583d7233 */ /* 0x100fe20003803000 */
[----:B------:R-:W-:Y:S01]  /*1a800*/  IMAD.MOV.U32 R65, RZ, RZ, R51 ;  /* 0x000000ffff417224 */ /* 0x000fe200078e0033 */
[----:B------:R-:W-:Y:S02]  /*1a810*/  LOP3.LUT R60, R60, R2, RZ, 0xc0, !PT ;  /* 0x000000023c3c7212 */ /* 0x000fe400078ec0ff */
[--C-:B------:R-:W-:Y:S01]  /*1a820*/  HSET2.LE.AND R51, R85, R251.reuse, PT ;  /* 0x000000fb55337233 */ /* 0x100fe20003803000 */
[----:B------:R-:W-:Y:S01]  /*1a830*/  IMAD.MOV.U32 R85, RZ, RZ, R111 ;  /* 0x000000ffff557224 */ /* 0x000fe200078e006f */
[--C-:B------:R-:W-:Y:S01]  /*1a840*/  HSET2.LE.AND R2, R100, R251.reuse, PT ;  /* 0x000000fb64027233 */ /* 0x100fe20003803000 */
[----:B------:R-:W-:Y:S01]  /*1a850*/  MUFU.EX2 R88, R237 ;  /* 0x000000ed00587308 */ /* 0x000fe20000000800 */
[----:B------:R-:W-:Y:S01]  /*1a860*/  F2FP.F16.F32.PACK_AB R66, R129, R119 ;  /* 0x000000778142723e */ /* 0x000fe200000000ff */
[----:B------:R-:W-:Y:S01]  /*1a870*/  IMAD.MOV.U32 R83, RZ, RZ, R65 ;  /* 0x000000ffff537224 */ /* 0x000fe200078e0041 */
[----:B------:R-:W-:Y:S02]  /*1a880*/  LOP3.LUT R51, R51, R0, RZ, 0xc0, !PT ;  /* 0x0000000033337212 */ /* 0x000fe400078ec0ff */
[----:B------:R-:W-:Y:S02]  /*1a890*/  LOP3.LUT R66, R2, R66, RZ, 0xc0, !PT ;  /* 0x0000004202427212 */ /* 0x000fe400078ec0ff */
[----:B------:R-:W-:Y:S03]  /*1a8a0*/  F2FP.F16.F32.PACK_AB R0, R134, R204 ;  /* 0x000000cc8600723e */ /* 0x000fe600000000ff */
[----:B------:R-:W-:Y:S01]  /*1a8b0*/  MUFU.EX2 R87, R219 ;  /* 0x000000db00577308 */ /* 0x000fe20000000800 */
[--C-:B------:R-:W-:Y:S02]  /*1a8c0*/  HSET2.LE.AND R64, R97, R251.reuse, PT ;  /* 0x000000fb61407233 */ /* 0x100fe40003803000 */
[----:B------:R-:W-:Y:S02]  /*1a8d0*/  LOP3.LUT R49, R49, R0, RZ, 0xc0, !PT ;  /* 0x0000000031317212 */ /* 0x000fe400078ec0ff */
[----:B------:R-:W-:Y:S01]  /*1a8e0*/  F2FP.F16.F32.PACK_AB R0, R179, R205 ;  /* 0x000000cdb300723e */ /* 0x000fe200000000ff */
[-C--:B--2---:R-:W-:Y:S04]  /*1a8f0*/  HMMA.16816.F32 R4, R68, R40.reuse, R4 ;  /* 0x000000284404723c */ /* 0x084fe80000001804 */
[----:B------:R-:W-:Y:S01]  /*1a900*/  MUFU.EX2 R111, R124 ;  /* 0x0000007c006f7308 */ /* 0x000fe20000000800 */
[----:B------:R-:W-:Y:S01]  /*1a910*/  LOP3.LUT R53, R53, R0, RZ, 0xc0, !PT ;  /* 0x0000000035357212 */ /* 0x000fe200078ec0ff */
[C---:B------:R-:W-:Y:S08]  /*1a920*/  HMMA.16816.F32 R8, R72.reuse, R40, R8 ;  /* 0x000000284808723c */ /* 0x040ff00000001808 */
[----:B------:R-:W2:Y:S03]  /*1a930*/  MUFU.EX2 R124, R234 ;  /* 0x000000ea007c7308 */ /* 0x000ea60000000800 */
[----:B------:R-:W-:Y:S01]  /*1a940*/  F2FP.F16.F32.PACK_AB R0, R140, R141 ;  /* 0x0000008d8c00723e */ /* 0x000fe200000000ff */
[-C--:B------:R-:W-:Y:S03]  /*1a950*/  HMMA.16816.F32 R12, R72, R42.reuse, R12 ;  /* 0x0000002a480c723c */ /* 0x080fe6000000180c */
[----:B------:R-:W-:Y:S03]  /*1a960*/  LOP3.LUT R55, R55, R0, RZ, 0xc0, !PT ;  /* 0x0000000037377212 */ /* 0x000fe600078ec0ff */
[C---:B------:R-:W-:Y:S01]  /*1a970*/  HMMA.16816.F32 R16, R68.reuse, R42, R16 ;  /* 0x0000002a4410723c */ /* 0x040fe20000001810 */
[----:B------:R-:W1:Y:S01]  /*1a980*/  LDSM.16.MT88.4 R40, [R184+0x5000] ;  /* 0x00500000b828783b */ /* 0x000e620000004200 */
[----:B------:R-:W2:Y:S03]  /*1a990*/  MUFU.EX2 R100, R232 ;  /* 0x000000e800647308 */ /* 0x000ea60000000800 */
[----:B------:R-:W-:Y:S01]  /*1a9a0*/  F2FP.F16.F32.PACK_AB R0, R122, R117 ;  /* 0x000000757a00723e */ /* 0x000fe200000000ff */
[-C--:B---3--:R-:W-:Y:S06]  /*1a9b0*/  HMMA.16816.F32 R20, R68, R44.reuse, R20 ;  /* 0x0000002c4414723c */ /* 0x088fec0000001814 */
[----:B------:R-:W-:Y:S01]  /*1a9c0*/  MUFU.EX2 R113, R212 ;  /* 0x000000d400717308 */ /* 0x000fe20000000800 */
[----:B------:R-:W-:Y:S01]  /*1a9d0*/  LOP3.LUT R63, R63, R0, RZ, 0xc0, !PT ;  /* 0x000000003f3f7212 */ /* 0x000fe200078ec0ff */
[C---:B------:R-:W-:Y:S04]  /*1a9e0*/  HMMA.16816.F32 R24, R72.reuse, R44, R24 ;  /* 0x0000002c4818723c */ /* 0x040fe80000001818 */
[----:B------:R-:W-:Y:S02]  /*1a9f0*/  F2FP.F16.F32.PACK_AB R0, R109, R95 ;  /* 0x0000005f6d00723e */ /* 0x000fe400000000ff */
[-C--:B------:R-:W-:Y:S02]  /*1aa00*/  HMMA.16816.F32 R28, R72, R46.reuse, R28 ;  /* 0x0000002e481c723c */ /* 0x080fe4000000181c */
[----:B------:R-:W-:Y:S03]  /*1aa10*/  MUFU.EX2 R75, R227 ;  /* 0x000000e3004b7308 */ /* 0x000fe60000000800 */
[----:B------:R-:W-:Y:S01]  /*1aa20*/  FADD.FTZ R44, R85, R102 ;  /* 0x00000066552c7221 */ /* 0x000fe20000010000 */
[----:B------:R-:W-:Y:S06]  /*1aa30*/  HMMA.16816.F32 R32, R68, R46, R32 ;  /* 0x0000002e4420723c */ /* 0x000fec0000001820 */
[----:B------:R-:W-:Y:S01]  /*1aa40*/  MUFU.EX2 R102, R226 ;  /* 0x000000e200667308 */ /* 0x000fe20000000800 */
[----:B------:R-:W-:Y:S04]  /*1aa50*/  IMAD.MOV.U32 R85, RZ, RZ, R57 ;  /* 0x000000ffff557224 */ /* 0x000fe800078e0039 */
[----:B------:R-:W-:Y:S01]  /*1aa60*/  FADD.FTZ R45, R3, R106 ;  /* 0x0000006a032d7221 */ /* 0x000fe20000010000 */
[----:B------:R-:W3:Y:S01]  /*1aa70*/  LDSM.16.MT88.4 R56, [R185+0x5000] ;  /* 0x00500000b938783b */ /* 0x000ee20000004200 */
[----:B------:R-:W-:Y:S02]  /*1aa80*/  LOP3.LUT R61, R61, R0, RZ, 0xc0, !PT ;  /* 0x000000003d3d7212 */ /* 0x000fe400078ec0ff */
[----:B------:R-:W-:Y:S01]  /*1aa90*/  FADD.FTZ R69, R221, R45 ;  /* 0x0000002ddd457221 */ /* 0x000fe20000010000 */
[----:B------:R-:W-:Y:S01]  /*1aaa0*/  F2FP.F16.F32.PACK_AB R0, R120, R115 ;  /* 0x000000737800723e */ /* 0x000fe200000000ff */
[----:B------:R-:W-:Y:S01]  /*1aab0*/  FADD.FTZ R72, R177, R118 ;  /* 0x00000076b1487221 */ /* 0x000fe20000010000 */
[----:B------:R-:W-:Y:S01]  /*1aac0*/  F2FP.F16.F32.PACK_AB R2, R110, R96 ;  /* 0x000000606e02723e */ /* 0x000fe200000000ff */
[----:B------:R-:W-:Y:S01]  /*1aad0*/  IMAD.MOV.U32 R177, RZ, RZ, R84 ;  /* 0x000000ffffb17224 */ /* 0x000fe200078e0054 */
[--C-:B------:R-:W-:Y:S01]  /*1aae0*/  HSET2.LE.AND R65, R94, R251.reuse, PT ;  /* 0x000000fb5e417233 */ /* 0x100fe20003803000 */
[-C--:B-1----:R-:W-:Y:S01]  /*1aaf0*/  HMMA.16816.F32 R4, R48, R40.reuse, R4 ;  /* 0x000000283004723c */ /* 0x082fe20000001804 */
[----:B------:R-:W1:Y:S04]  /*1ab00*/  MUFU.EX2 R116, R210 ;  /* 0x000000d200747308 */ /* 0x000e680000000800 */
[----:B------:R-:W-:Y:S01]  /*1ab10*/  LOP3.LUT R64, R64, R2, RZ, 0xc0, !PT ;  /* 0x0000000240407212 */ /* 0x000fe200078ec0ff */
[C---:B------:R-:W-:Y:S05]  /*1ab20*/  HMMA.16816.F32 R8, R52.reuse, R40, R8 ;  /* 0x000000283408723c */ /* 0x040fea0000001808 */
[----:B------:R-:W-:Y:S01]  /*1ab30*/  MUFU.EX2 R77, R169 ;  /* 0x000000a9004d7308 */ /* 0x000fe20000000800 */
[----:B------:R-:W-:Y:S01]  /*1ab40*/  IMAD.MOV.U32 R84, RZ, RZ, R67 ;  /* 0x000000ffff547224 */ /* 0x000fe200078e0043 */
[-C--:B------:R-:W-:Y:S04]  /*1ab50*/  HMMA.16816.F32 R12, R52, R42.reuse, R12 ;  /* 0x0000002a340c723c */ /* 0x080fe8000000180c */
[--C-:B------:R-:W-:Y:S02]  /*1ab60*/  HSET2.LE.AND R67, R101, R251.reuse, PT ;  /* 0x000000fb65437233 */ /* 0x100fe40003803000 */
[C---:B------:R-:W-:Y:S05]  /*1ab70*/  HMMA.16816.F32 R16, R48.reuse, R42, R16 ;  /* 0x0000002a3010723c */ /* 0x040fea0000001810 */
[----:B------:R-:W-:Y:S01]  /*1ab80*/  LOP3.LUT R67, R67, R0, RZ, 0xc0, !PT ;  /* 0x0000000043437212 */ /* 0x000fe200078ec0ff */
[----:B------:R-:W-:Y:S01]  /*1ab90*/  FADD.FTZ R0, R224, R44 ;  /* 0x0000002ce0007221 */ /* 0x000fe20000010000 */
[----:B------:R-:W-:Y:S01]  /*1aba0*/  FADD.FTZ R2, R209, R76 ;  /* 0x0000004cd1027221 */ /* 0x000fe20000010000 */
[----:B------:R-:W2:Y:S01]  /*1abb0*/  LDSM.16.MT88.4 R44, [R184+0x5400] ;  /* 0x00540000b82c783b */ /* 0x000ea20000004200 */
[----:B------:R-:W-:Y:S02]  /*1abc0*/  MUFU.EX2 R76, R222 ;  /* 0x000000de004c7308 */ /* 0x000fe40000000800 */
[----:B------:R-:W-:Y:S01]  /*1abd0*/  FADD.FTZ R41, R214, R0 ;  /* 0x00000000d6297221 */ /* 0x000fe20000010000 */
[-C--:B---3--:R-:W-:Y:S03]  /*1abe0*/  HMMA.16816.F32 R20, R48, R56.reuse, R20 ;  /* 0x000000383014723c */ /* 0x088fe60000001814 */
[----:B------:R-:W-:Y:S01]  /*1abf0*/  FADD.FTZ R73, R182, R2 ;  /* 0x00000002b6497221 */ /* 0x000fe20000010000 */
[--C-:B------:R-:W-:Y:S01]  /*1ac00*/  HSET2.LE.AND R2, R91, R251.reuse, PT ;  /* 0x000000fb5b027233 */ /* 0x100fe20003803000 */
[----:B------:R-:W-:Y:S01]  /*1ac10*/  FADD.FTZ R72, R85, R72 ;  /* 0x0000004855487221 */ /* 0x000fe20000010000 */
[C---:B------:R-:W-:Y:S01]  /*1ac20*/  HMMA.16816.F32 R24, R52.reuse, R56, R24 ;  /* 0x000000383418723c */ /* 0x040fe20000001818 */
[----:B------:R-:W3:Y:S04]  /*1ac30*/  MUFU.EX2 R85, R238 ;  /* 0x000000ee00557308 */ /* 0x000ee80000000800 */
[----:B------:R-:W-:Y:S01]  /*1ac40*/  F2FP.F16.F32.PACK_AB R71, R123, R121 ;  /* 0x000000797b47723e */ /* 0x000fe200000000ff */
[-C--:B------:R-:W-:Y:S05]  /*1ac50*/  HMMA.16816.F32 R28, R52, R58.reuse, R28 ;  /* 0x0000003a341c723c */ /* 0x080fea000000181c */
[----:B------:R-:W-:Y:S01]  /*1ac60*/  MUFU.EX2 R55, R239 ;  /* 0x000000ef00377308 */ /* 0x000fe20000000800 */
[----:B------:R-:W-:Y:S01]  /*1ac70*/  LOP3.LUT R71, R2, R71, RZ, 0xc0, !PT ;  /* 0x0000004702477212 */ /* 0x000fe200078ec0ff */
[----:B------:R-:W-:Y:S04]  /*1ac80*/  HMMA.16816.F32 R32, R48, R58, R32 ;  /* 0x0000003a3020723c */ /* 0x000fe80000001820 */
[----:B------:R-:W-:Y:S01]  /*1ac90*/  FADD.FTZ R2, R130, R72 ;  /* 0x0000004882027221 */ /* 0x000fe20000010000 */
[----:B------:R-:W-:Y:S01]  /*1aca0*/  FADD.FTZ R40, R181, R73 ;  /* 0x00000049b5287221 */ /* 0x000fe20000010000 */
[--C-:B------:R-:W-:Y:S01]  /*1acb0*/  HSET2.LE.AND R56, R79, R251.reuse, PT ;  /* 0x000000fb4f387233 */ /* 0x100fe20003803000 */
[----:B------:R-:W-:Y:S02]  /*1acc0*/  IMAD.MOV.U32 R182, RZ, RZ, R84 ;  /* 0x000000ffffb67224 */ /* 0x000fe400078e0054 */
[----:B------:R-:W-:Y:S02]  /*1acd0*/  MUFU.EX2 R84, R230 ;  /* 0x000000e600547308 */ /* 0x000fe40000000800 */
[----:B------:R-:W-:Y:S01]  /*1ace0*/  FADD.FTZ R73, R250, R2 ;  /* 0x00000002fa497221 */ /* 0x000fe20000010000 */
[----:B----4-:R-:W-:Y:S01]  /*1acf0*/  F2FP.F16.F32.PACK_AB R2, R105, R90 ;  /* 0x0000005a6902723e */ /* 0x010fe200000000ff */
[----:B------:R-:W-:Y:S01]  /*1ad00*/  FADD.FTZ R74, R82, R41 ;  /* 0x00000029524a7221 */ /* 0x000fe20000010000 */
[----:B------:R-:W-:Y:S01]  /*1ad10*/  F2FP.F16.F32.PACK_AB R3, R112, R107 ;  /* 0x0000006b7003723e */ /* 0x000fe200000000ff */
[----:B------:R-:W-:Y:S01]  /*1ad20*/  FADD.FTZ R73, R216, R73 ;  /* 0x00000049d8497221 */ /* 0x000fe20000010000 */
[----:B------:R-:W-:Y:S01]  /*1ad30*/  LOP3.LUT R56, R56, R2, RZ, 0xc0, !PT ;  /* 0x0000000238387212 */ /* 0x000fe200078ec0ff */
[----:B------:R-:W-:Y:S01]  /*1ad40*/  FADD.FTZ R2, R182, R40 ;  /* 0x00000028b6027221 */ /* 0x000fe20000010000 */
[-C--:B--2---:R-:W-:Y:S01]  /*1ad50*/  HMMA.16816.F32 R4, R60, R44.reuse, R4 ;  /* 0x0000002c3c04723c */ /* 0x084fe20000001804 */
[----:B------:R-:W2:Y:S01]  /*1ad60*/  LDSM.16.MT88.4 R40, [R185+0x5400] ;  /* 0x00540000b928783b */ /* 0x000ea20000004200 */
[----:B------:R-:W-:Y:S03]  /*1ad70*/  MUFU.EX2 R82, R223 ;  /* 0x000000df00527308 */ /* 0x000fe60000000800 */
[--C-:B------:R-:W-:Y:S01]  /*1ad80*/  HSET2.LE.AND R0, R92, R251.reuse, PT ;  /* 0x000000fb5c007233 */ /* 0x100fe20003803000 */
[----:B------:R-:W-:Y:S01]  /*1ad90*/  IMAD.MOV.U32 R214, RZ, RZ, R83 ;  /* 0x000000ffffd67224 */ /* 0x000fe200078e0053 */
[----:B------:R-:W-:Y:S01]  /*1ada0*/  F2FP.F16.F32.PACK_AB R70, R128, R127 ;  /* 0x0000007f8046723e */ /* 0x000fe200000000ff */
[----:B------:R-:W-:Y:S04]  /*1adb0*/  FADD.FTZ R49, R180, R2 ;  /* 0x00000002b4317221 */ /* 0x000fe80000010000 */
[----:B------:R-:W4:Y:S01]  /*1adc0*/  MUFU.EX2 R83, R235 ;  /* 0x000000eb00537308 */ /* 0x000f220000000800 */
[----:B------:R-:W-:Y:S01]  /*1add0*/  LOP3.LUT R65, R65, R3, RZ, 0xc0, !PT ;  /* 0x0000000341417212 */ /* 0x000fe200078ec0ff */
[----:B------:R-:W-:Y:S01]  /*1ade0*/  FADD.FTZ R51, R166, R49 ;  /* 0x00000031a6337221 */ /* 0x000fe20000010000 */
[----:B------:R-:W-:Y:S01]  /*1adf0*/  LOP3.LUT R70, R0, R70, RZ, 0xc0, !PT ;  /* 0x0000004600467212 */ /* 0x000fe200078ec0ff */
[----:B------:R-:W-:Y:S01]  /*1ae00*/  FADD.FTZ R0, R131, R69 ;  /* 0x0000004583007221 */ /* 0x000fe20000010000 */
[----:B------:R-:W-:Y:S02]  /*1ae10*/  F2FP.F16.F32.PACK_AB R2, R126, R124 ;  /* 0x0000007c7e02723e */ /* 0x000fe400000000ff */
[--C-:B------:R-:W-:Y:S01]  /*1ae20*/  HSET2.LE.AND R69, R99, R251.reuse, PT ;  /* 0x000000fb63457233 */ /* 0x100fe20003803000 */
[C---:B------:R-:W-:Y:S04]  /*1ae30*/  HMMA.16816.F32 R8, R64.reuse, R44, R8 ;  /* 0x0000002c4008723c */ /* 0x040fe80000001808 */
[----:B------:R-:W-:Y:S01]  /*1ae40*/  FADD.FTZ R72, R247, R0 ;  /* 0x00000000f7487221 */ /* 0x000fe20000010000 */
[----:B------:R-:W-:Y:S01]  /*1ae50*/  F2FP.F16.F32.PACK_AB R0, R104, R87 ;  /* 0x000000576800723e */ /* 0x000fe200000000ff */
[-C--:B------:R-:W-:Y:S05]  /*1ae60*/  HMMA.16816.F32 R12, R64, R46.reuse, R12 ;  /* 0x0000002e400c723c */ /* 0x080fea000000180c */
[----:B------:R-:W-:Y:S01]  /*1ae70*/  LOP3.LUT R69, R69, R0, RZ, 0xc0, !PT ;  /* 0x0000000045457212 */ /* 0x000fe200078ec0ff */
[C---:B------:R-:W-:Y:S01]  /*1ae80*/  HMMA.16816.F32 R16, R60.reuse, R46, R16 ;  /* 0x0000002e3c10723c */ /* 0x040fe20000001810 */
[----:B------:R-:W4:Y:S04]  /*1ae90*/  LDSM.16.MT88.4 R44, [R184+0x5800] ;  /* 0x00580000b82c783b */ /* 0x000f280000004200 */
[----:B------:R-:W-:Y:S01]  /*1aea0*/  FADD.FTZ R0, R214, R74 ;  /* 0x0000004ad6007221 */ /* 0x000fe20000010000 */
[--C-:B------:R-:W-:Y:S01]  /*1aeb0*/  HSET2.LE.AND R3, R89, R251.reuse, PT ;  /* 0x000000fb59037233 */ /* 0x100fe20003803000 */
[----:B------:R-:W-:Y:S01]  /*1aec0*/  FADD.FTZ R72, R177, R72 ;  /* 0x00000048b1487221 */ /* 0x000fe20000010000 */
[----:B------:R-:W-:Y:S01]  /*1aed0*/  F2FP.F16.F32.PACK_AB R68, R100, R86 ;  /* 0x000000566444723e */ /* 0x000fe200000000ff */
[----:B------:R-:W-:Y:S01]  /*1aee0*/  MUFU.EX2 R74, R236 ;  /* 0x000000ec004a7308 */ /* 0x000fe20000000800 */
[-C--:B--2---:R-:W-:Y:S03]  /*1aef0*/  HMMA.16816.F32 R20, R60, R40.reuse, R20 ;  /* 0x000000283c14723c */ /* 0x084fe60000001814 */
[----:B------:R-:W-:Y:S01]  /*1af00*/  FADD.FTZ R48, R163, R0 ;  /* 0x00000000a3307221 */ /* 0x000fe20000010000 */
[--C-:B------:R-:W-:Y:S02]  /*1af10*/  HSET2.LE.AND R0, R81, R251.reuse, PT ;  /* 0x000000fb51007233 */ /* 0x100fe40003803000 */
[C---:B------:R-:W-:Y:S05]  /*1af20*/  HMMA.16816.F32 R24, R64.reuse, R40, R24 ;  /* 0x000000284018723c */ /* 0x040fea0000001818 */
[----:B------:R-:W-:Y:S01]  /*1af30*/  LOP3.LUT R68, R3, R68, RZ, 0xc0, !PT ;  /* 0x0000004403447212 */ /* 0x000fe200078ec0ff */
[-C--:B------:R-:W-:Y:S05]  /*1af40*/  HMMA.16816.F32 R28, R64, R42.reuse, R28 ;  /* 0x0000002a401c723c */ /* 0x080fea000000181c */
[--C-:B------:R-:W-:Y:S01]  /*1af50*/  HSET2.LE.AND R57, R78, R251.reuse, PT ;  /* 0x000000fb4e397233 */ /* 0x100fe20003803000 */
[----:B------:R-:W-:Y:S01]  /*1af60*/  HMMA.16816.F32 R32, R60, R42, R32 ;  /* 0x0000002a3c20723c */ /* 0x000fe20000001820 */
[----:B------:R-:W-:Y:S04]  /*1af70*/  MUFU.EX2 R78, R231 ;  /* 0x000000e7004e7308 */ /* 0x000fe80000000800 */
[----:B-1----:R-:W-:Y:S01]  /*1af80*/  F2FP.F16.F32.PACK_AB R58, R116, R113 ;  /* 0x00000071743a723e */ /* 0x002fe200000000ff */
[----:B------:R-:W-:Y:S01]  /*1af90*/  FADD.FTZ R50, R161, R48 ;  /* 0x00000030a1327221 */ /* 0x000fe20000010000 */
[----:B------:R-:W-:Y:S01]  /*1afa0*/  F2FP.F16.F32.PACK_AB R3, R111, R98 ;  /* 0x000000626f03723e */ /* 0x000fe200000000ff */
[----:B------:R-:W-:Y:S03]  /*1afb0*/  FADD.FTZ R48, R175, R51 ;  /* 0x00000033af307221 */ /* 0x000fe60000010000 */
[----:B------:R-:W-:Y:S01]  /*1afc0*/  LOP3.LUT R154, R154, R2, RZ, 0xc0, !PT ;  /* 0x000000029a9a7212 */ /* 0x000fe200078ec0ff */
[----:B------:R-:W-:Y:S01]  /*1afd0*/  FADD.FTZ R2, R162, R73 ;  /* 0x00000049a2027221 */ /* 0x000fe20000010000 */
[----:B------:R-:W-:Y:S01]  /*1afe0*/  LOP3.LUT R58, R0, R58, RZ, 0xc0, !PT ;  /* 0x0000003a003a7212 */ /* 0x000fe200078ec0ff */
[----:B------:R-:W-:Y:S01]  /*1aff0*/  FADD.FTZ R54, R188, R48 ;  /* 0x00000030bc367221 */ /* 0x000fe20000010000 */
[----:B------:R-:W-:Y:S01]  /*1b000*/  MUFU.EX2 R73, R241 ;  /* 0x000000f100497308 */ /* 0x000fe20000000800 */
[----:B------:R2:W5:Y:S01]  /*1b010*/  LDL.LU R188, [R1+0x88] ;  /* 0x0000880001bc7983 */ /* 0x0005620000300800 */
[----:B------:R-:W-:Y:S01]  /*1b020*/  FADD.FTZ R49, R160, R2 ;  /* 0x00000002a0317221 */ /* 0x000fe20000010000 */
[----:B---3--:R-:W-:Y:S01]  /*1b030*/  F2FP.F16.F32.PACK_AB R2, R85, R88 ;  /* 0x000000585502723e */ /* 0x008fe200000000ff */
[-C--:B----4-:R-:W-:Y:S01]  /*1b040*/  HMMA.16816.F32 R4, R68, R44.reuse, R4 ;  /* 0x0000002c4404723c */ /* 0x090fe20000001804 */
[----:B------:R-:W-:Y:S04]  /*1b050*/  LDSM.16.MT88.4 R160, [R184+0x5c00] ;  /* 0x005c0000b8a0783b */ /* 0x000fe80000004200 */
[----:B------:R-:W-:Y:S01]  /*1b060*/  LOP3.LUT R152, R152, R2, RZ, 0xc0, !PT ;  /* 0x0000000298987212 */ /* 0x000fe200078ec0ff */
[----:B------:R-:W-:Y:S01]  /*1b070*/  FADD.FTZ R2, R245, R49 ;  /* 0x00000031f5027221 */ /* 0x000fe20000010000 */
[----:B------:R-:W-:Y:S01]  /*1b080*/  LOP3.LUT R57, R57, R3, RZ, 0xc0, !PT ;  /* 0x0000000339397212 */ /* 0x000fe200078ec0ff */
[----:B------:R-:W-:Y:S02]  /*1b090*/  FADD.FTZ R0, R167, R72 ;  /* 0x00000048a7007221 */ /* 0x000fe40000010000 */
[----:B------:R-:W1:Y:S01]  /*1b0a0*/  MUFU.EX2 R72, R228 ;  /* 0x000000e400487308 */ /* 0x000e620000000800 */
[----:B------:R-:W-:Y:S01]  /*1b0b0*/  HSET2.LE.AND R3, R80, R251, PT ;  /* 0x000000fb50037233 */ /* 0x000fe20003803000 */
[----:B------:R-:W-:Y:S01]  /*1b0c0*/  FADD.FTZ R52, R165, R0 ;  /* 0x00000000a5347221 */ /* 0x000fe20000010000 */
[----:B------:R-:W-:Y:S02]  /*1b0d0*/  F2FP.F16.F32.PACK_AB R59, R77, R114 ;  /* 0x000000724d3b723e */ /* 0x000fe400000000ff */
[----:B------:R-:W-:Y:S02]  /*1b0e0*/  F2FP.F16.F32.PACK_AB R0, R102, R125 ;  /* 0x0000007d6600723e */ /* 0x000fe400000000ff */
[----:B------:R-:W-:Y:S02]  /*1b0f0*/  LOP3.LUT R59, R3, R59, RZ, 0xc0, !PT ;  /* 0x0000003b033b7212 */ /* 0x000fe400078ec0ff */
[----:B------:R-:W-:Y:S02]  /*1b100*/  F2FP.F16.F32.PACK_AB R3, R83, R84 ;  /* 0x000000545303723e */ /* 0x000fe400000000ff */
[----:B------:R-:W-:Y:S01]  /*1b110*/  LOP3.LUT R155, R155, R0, RZ, 0xc0, !PT ;  /* 0x000000009b9b7212 */ /* 0x000fe200078ec0ff */
[----:B------:R-:W-:Y:S01]  /*1b120*/  FADD.FTZ R0, R242, R52 ;  /* 0x00000034f2007221 */ /* 0x000fe20000010000 */
[----:B------:R-:W-:Y:S01]  /*1b130*/  LOP3.LUT R153, R153, R3, RZ, 0xc0, !PT ;  /* 0x0000000399997212 */ /* 0x000fe200078ec0ff */
[----:B------:R-:W-:Y:S01]  /*1b140*/  FADD.FTZ R3, R249, R50 ;  /* 0x00000032f9037221 */ /* 0x000fe20000010000 */
[C---:B------:R-:W-:Y:S01]  /*1b150*/  HMMA.16816.F32 R8, R56.reuse, R44, R8 ;  /* 0x0000002c3808723c */ /* 0x040fe20000001808 */
[----:B------:R-:W3:Y:S03]  /*1b160*/  LDSM.16.MT88.4 R48, [R185+0x5800] ;  /* 0x00580000b930783b */ /* 0x000ee60000004200 */
[----:B------:R-:W-:Y:S01]  /*1b170*/  FADD.FTZ R53, R248, R3 ;  /* 0x00000003f8357221 */ /* 0x000fe20000010000 */
[----:B-1----:R-:W-:Y:S01]  /*1b180*/  F2FP.F16.F32.PACK_AB R40, R55, R72 ;  /* 0x000000483728723e */ /* 0x002fe200000000ff */
[----:B------:R-:W-:Y:S01]  /*1b190*/  FADD.FTZ R52, R244, R2 ;  /* 0x00000002f4347221 */ /* 0x000fe20000010000 */
[----:B------:R-:W-:Y:S01]  /*1b1a0*/  F2FP.F16.F32.PACK_AB R2, R75, R76 ;  /* 0x0000004c4b02723e */ /* 0x000fe200000000ff */
[----:B------:R-:W-:Y:S01]  /*1b1b0*/  FADD.FTZ R41, R240, R0 ;  /* 0x00000000f0297221 */ /* 0x000fe20000010000 */
[-C--:B------:R-:W-:Y:S03]  /*1b1c0*/  HMMA.16816.F32 R12, R56, R46.reuse, R12 ;  /* 0x0000002e380c723c */ /* 0x080fe6000000180c */
[----:B------:R-:W-:Y:S01]  /*1b1d0*/  F2FP.F16.F32.PACK_AB R0, R78, R82 ;  /* 0x000000524e00723e */ /* 0x000fe200000000ff */
[----:B------:R-:W-:Y:S01]  /*1b1e0*/  FADD.FTZ R41, R174, R41 ;  /* 0x00000029ae297221 */ /* 0x000fe20000010000 */
[----:B------:R-:W-:Y:S01]  /*1b1f0*/  LOP3.LUT R137, R137, R2, RZ, 0xc0, !PT ;  /* 0x0000000289897212 */ /* 0x000fe200078ec0ff */
[----:B------:R-:W-:Y:S01]  /*1b200*/  FADD.FTZ R2, R187, R53 ;  /* 0x00000035bb027221 */ /* 0x000fe20000010000 */
[----:B------:R-:W-:Y:S01]  /*1b210*/  LOP3.LUT R136, R136, R0, RZ, 0xc0, !PT ;  /* 0x0000000088887212 */ /* 0x000fe200078ec0ff */
[----:B------:R2:W5:Y:S01]  /*1b220*/  LDL.LU R187, [R1+0x84] ;  /* 0x0000840001bb7983 */ /* 0x0005620000300800 */
[C---:B------:R-:W-:Y:S04]  /*1b230*/  HMMA.16816.F32 R16, R68.reuse, R46, R16 ;  /* 0x0000002e4410723c */ /* 0x040fe80000001810 */
[----:B------:R-:W-:Y:S01]  /*1b240*/  FADD.FTZ R0, R252, R54 ;  /* 0x00000036fc007221 */ /* 0x000fe20000010000 */
[----:B------:R-:W-:Y:S01]  /*1b250*/  LOP3.LUT R139, R139, R40, RZ, 0xc0, !PT ;  /* 0x000000288b8b7212 */ /* 0x000fe200078ec0ff */
[----:B------:R-:W-:Y:S01]  /*1b260*/  FADD.FTZ R41, R173, R41 ;  /* 0x00000029ad297221 */ /* 0x000fe20000010000 */
[----:B------:R-:W-:Y:S01]  /*1b270*/  F2FP.F16.F32.PACK_AB R3, R73, R74 ;  /* 0x0000004a4903723e */ /* 0x000fe200000000ff */
[----:B------:R-:W-:Y:S02]  /*1b280*/  FADD.FTZ R40, R186, R0 ;  /* 0x00000000ba287221 */ /* 0x000fe40000010000 */
[----:B------:R2:W5:Y:S01]  /*1b290*/  LDL.LU R186, [R1+0x80] ;  /* 0x0000800001ba7983 */ /* 0x0005620000300800 */
[----:B------:R-:W-:Y:S01]  /*1b2a0*/  FADD.FTZ R0, R135, R2 ;  /* 0x0000000287007221 */ /* 0x000fe20000010000 */
[----:B------:R-:W-:Y:S01]  /*1b2b0*/  LOP3.LUT R138, R138, R3, RZ, 0xc0, !PT ;  /* 0x000000038a8a7212 */ /* 0x000fe200078ec0ff */
[----:B------:R-:W-:Y:S01]  /*1b2c0*/  FADD.FTZ R40, R156, R40 ;  /* 0x000000289c287221 */ /* 0x000fe20000010000 */
[----:B------:R2:W5:Y:S01]  /*1b2d0*/  LDL.LU R135, [R1+0x7c] ;  /* 0x00007c0001877983 */ /* 0x0005620000300800 */
[----:B------:R-:W-:Y:S02]  /*1b2e0*/  FADD.FTZ R3, R246, R52 ;  /* 0x00000034f6037221 */ /* 0x000fe40000010000 */
[----:B------:R-:W-:Y:S02]  /*1b2f0*/  FADD.FTZ R40, R157, R40 ;  /* 0x000000289d287221 */ /* 0x000fe40000010000 */
        /* <DEDUP_REMOVED lines=21> */
[----:B------:R-:W1:Y:S02]  /*1b450*/  LDSM.16.MT88.4 R40, [R185+0x5c00] ;  /* 0x005c0000b928783b */ /* 0x000e640000004200 */
[----:B------:R-:W-:Y:S01]  /*1b460*/  FADD.FTZ R3, R205, R3 ;  /* 0x00000003cd037221 */ /* 0x000fe20000010000 */
[----:B------:R-:W-:Y:S01]  /*1b470*/  FADD.FTZ R45, R132, R0 ;  /* 0x00000000842d7221 */ /* 0x000fe20000010000 */
[----:B------:R-:W-:Y:S01]  /*1b480*/  FADD.FTZ R0, R134, R2 ;  /* 0x0000000286007221 */ /* 0x000fe20000010000 */
[----:B------:R-:W-:Y:S05]  /*1b490*/  HMMA.16816.F32 R32, R68, R50, R32 ;  /* 0x000000324420723c */ /* 0x000fea0000001820 */
[----:B------:R-:W-:Y:S01]  /*1b4a0*/  FADD.FTZ R3, R179, R3 ;  /* 0x00000003b3037221 */ /* 0x000fe20000010000 */
[-C--:B------:R-:W-:Y:S05]  /*1b4b0*/  HMMA.16816.F32 R164, R152, R160.reuse, R4 ;  /* 0x000000a098a4723c */ /* 0x080fea0000001804 */
        /* <DEDUP_REMOVED lines=8> */
[----:B------:R-:W-:Y:S04]  /*1b540*/  IMAD.MOV.U32 R132, RZ, RZ, R36 ;  /* 0x000000ffff847224 */ /* 0x000fe800078e0024 */
        /* <DEDUP_REMOVED lines=13> */
[-C--:B-1----:R-:W-:Y:S03]  /*1b620*/  HMMA.16816.F32 R156, R152, R40.reuse, R20 ;  /* 0x00000028989c723c */ /* 0x082fe60000001814 */
        /* <DEDUP_REMOVED lines=20> */
[----:B------:R-:W-:Y:S03]  /*1b770*/  IMAD.MOV.U32 R134, RZ, RZ, R38 ;  /* 0x000000ffff867224 */ /* 0x000fe600078e0026 */
        /* <DEDUP_REMOVED lines=23> */
[----:B------:R-:W-:Y:S04]  /*1b8f0*/  STL [R1+0x50], R4 ;  /* 0x0000500401007387 */ /* 0x000fe80000100800 */
[----:B------:R1:W-:Y:S04]  /*1b900*/  STL [R1+0x54], R3 ;  /* 0x0000540301007387 */ /* 0x0003e80000100800 */
[----:B------:R2:W-:Y:S04]  /*1b910*/  STL [R1+0x48], R2 ;  /* 0x0000480201007387 */ /* 0x0005e80000100800 */
[----:B------:R2:W-:Y:S01]  /*1b920*/  STL [R1+0x4c], R0 ;  /* 0x00004c0001007387 */ /* 0x0005e20000100800 */
[----:B-1----:R-:W-:Y:S01]  /*1b930*/  IMAD.MOV.U32 R3, RZ, RZ, R37 ;  /* 0x000000ffff037224 */ /* 0x002fe200078e0025 */
[----:B------:R-:W-:Y:S06]  /*1b940*/  @P0 BRA `(.L_x_878) ;  /* 0xffffff7c00540947 */ /* 0x000fec000383ffff */
.L_x_877:
[----:B------:R-:W2:Y:S01]  /*1b950*/  LDL.LU R8, [R1+0x50] ;  /* 0x0000500001087983 */ /* 0x000ea20000300800 */
[----:B------:R-:W-:-:S03]  /*1b960*/  ULDC UR4, c[0x0][0x38c] ;  /* 0x0000e30000047ab9 */ /* 0x000fc60000000800 */
[----:B------:R-:W3:Y:S04]  /*1b970*/  LDL.LU R7, [R1+0x54] ;  /* 0x0000540001077983 */ /* 0x000ee80000300800 */
[----:B------:R-:W4:Y:S04]  /*1b980*/  LDL.LU R6, [R1+0x48] ;  /* 0x0000480001067983 */ /* 0x000f280000300800 */
[----:B------:R-:W4:Y:S01]  /*1b990*/  LDL.LU R5, [R1+0x4c] ;  /* 0x00004c0001057983 */ /* 0x000f220000300800 */
[----:B------:R-:W-:Y:S01]  /*1b9a0*/  UISETP.NE.AND UP0, UPT, UR27, -0x1, UPT ;  /* 0xffffffff1b00788c */ /* 0x000fe2000bf05270 */
[----:B------:R-:W-:Y:S01]  /*1b9b0*/  MOV R17, 0x10 ;  /* 0x0000001000117802 */ /* 0x000fe20000000f00 */
[----:B------:R-:W-:Y:S01]  /*1b9c0*/  UMOV UR6, 0x400 ;  /* 0x0000040000067882 */ /* 0x000fe20000000000 */
[----:B------:R-:W1:Y:S01]  /*1b9d0*/  S2R R25, SR_TID.X ;  /* 0x0000000000197919 */ /* 0x000e620000002100 */
[----:B------:R-:W2:Y:S01]  /*1b9e0*/  S2R R24, SR_TID.X ;  /* 0x0000000000187919 */ /* 0x000ea20000002100 */
[----:B-1----:R-:W-:Y:S01]  /*1b9f0*/  SHF.R.S32.HI R23, RZ, 0x1f, R25 ;  /* 0x0000001fff177819 */ /* 0x002fe20000011419 */
[----:B--2---:R-:W1:Y:S04]  /*1ba00*/  SHFL.BFLY PT, R2, R8, 0x2, 0x1f ;  /* 0x0c401f0008027f89 */ /* 0x004e6800000e0000 */
[----:B---3--:R-:W2:Y:S04]  /*1ba10*/  SHFL.BFLY PT, R0, R7, 0x2, 0x1f ;  /* 0x0c401f0007007f89 */ /* 0x008ea800000e0000 */
        /* <DEDUP_REMOVED lines=8> */
[----:B------:R-:W3:Y:S04]  /*1baa0*/  SHFL.BFLY PT, R6, R3, 0x1, 0x1f ;  /* 0x0c201f0003067f89 */ /* 0x000ee800000e0000 */
[----:B------:R-:W4:Y:S01]  /*1bab0*/  SHFL.BFLY PT, R5, R4, 0x1, 0x1f ;  /* 0x0c201f0004057f89 */ /* 0x000f2200000e0000 */
[----:B-1----:R-:W-:Y:S01]  /*1bac0*/  FADD.FTZ R19, R2, R8 ;  /* 0x0000000802137221 */ /* 0x002fe20000010000 */
[----:B------:R-:W-:Y:S01]  /*1bad0*/  MOV R2, 0x3f800000 ;  /* 0x3f80000000027802 */ /* 0x000fe20000000f00 */
[----:B--2---:R-:W-:-:S03]  /*1bae0*/  FADD.FTZ R20, R0, R7 ;  /* 0x0000000700147221 */ /* 0x004fc60000010000 */
[----:B------:R-:W-:Y:S02]  /*1baf0*/  FSETP.NE.FTZ.AND P5, PT, R19, RZ, PT ;  /* 0x000000ff1300720b */ /* 0x000fe40003fb5000 */
[----:B------:R-:W-:Y:S01]  /*1bb00*/  MOV R0, 0x3f800000 ;  /* 0x3f80000000007802 */ /* 0x000fe20000000f00 */
[----:B---3--:R-:W-:Y:S01]  /*1bb10*/  FADD.FTZ R21, R3, R6 ;  /* 0x0000000603157221 */ /* 0x008fe20000010000 */
[----:B------:R-:W-:Y:S01]  /*1bb20*/  FSETP.NE.FTZ.AND P4, PT, R20, RZ, PT ;  /* 0x000000ff1400720b */ /* 0x000fe20003f95000 */
[----:B------:R-:W-:Y:S01]  /*1bb30*/  IMAD.MOV.U32 R3, RZ, RZ, 0x3f800000 ;  /* 0x3f800000ff037424 */ /* 0x000fe200078e00ff */
[----:B------:R-:W-:Y:S01]  /*1bb40*/  LEA.HI R6, R23, R25, RZ, 0x2 ;  /* 0x0000001917067211 */ /* 0x000fe200078f10ff */
[----:B----4-:R-:W-:Y:S01]  /*1bb50*/  FADD.FTZ R22, R4, R5 ;  /* 0x0000000504167221 */ /* 0x010fe20000010000 */
[----:B------:R-:W-:Y:S01]  /*1bb60*/  FSETP.NE.FTZ.AND P3, PT, R21, RZ, PT ;  /* 0x000000ff1500720b */ /* 0x000fe20003f75000 */
[----:B------:R-:W-:Y:S01]  /*1bb70*/  IMAD.MOV.U32 R5, RZ, RZ, 0x3f800000 ;  /* 0x3f800000ff057424 */ /* 0x000fe200078e00ff */
[----:B------:R-:W-:-:S02]  /*1bb80*/  SHF.R.S32.HI R7, RZ, 0x2, R6 ;  /* 0x00000002ff077819 */ /* 0x000fc40000011406 */
[----:B------:R-:W-:Y:S01]  /*1bb90*/  FSETP.NE.FTZ.AND P2, PT, R22, RZ, PT ;  /* 0x000000ff1600720b */ /* 0x000fe20003f55000 */
[----:B------:R-:W1:Y:S01]  /*1bba0*/  @P5 MUFU.RCP R0, R19 ;  /* 0x0000001300005308 */ /* 0x000e620000001000 */
[----:B------:R-:W-:Y:S02]  /*1bbb0*/  SHF.R.S32.HI R4, RZ, 0x1f, R7 ;  /* 0x0000001fff047819 */ /* 0x000fe40000011407 */
[----:B------:R-:W-:Y:S02]  /*1bbc0*/  LEA.HI R23, R23, R25, RZ, 0x5 ;  /* 0x0000001917177211 */ /* 0x000fe400078f28ff */
[----:B------:R-:W-:Y:S02]  /*1bbd0*/  LEA.HI R4, R4, R7, RZ, 0x3 ;  /* 0x0000000704047211 */ /* 0x000fe400078f18ff */
[----:B------:R-:W-:Y:S01]  /*1bbe0*/  SHF.R.S32.HI R18, RZ, 0x5, R23 ;  /* 0x00000005ff127819 */ /* 0x000fe20000011417 */
[----:B------:R-:W2:Y:S08]  /*1bbf0*/  @P4 MUFU.RCP R3, R20 ;  /* 0x0000001400034308 */ /* 0x000eb00000001000 */
[----:B------:R-:W3:Y:S01]  /*1bc00*/  @P3 MUFU.RCP R2, R21 ;  /* 0x0000001500023308 */ /* 0x000ee20000001000 */
[----:B-1----:R-:W-:-:S04]  /*1bc10*/  FMUL.FTZ R0, R0, UR4 ;  /* 0x0000000400007c20 */ /* 0x002fc80008410000 */
[C---:B------:R-:W-:Y:S01]  /*1bc20*/  FMUL.FTZ R164, R0.reuse, R164 ;  /* 0x000000a400a47220 */ /* 0x040fe20000410000 */
[C---:B------:R-:W-:Y:S01]  /*1bc30*/  FMUL.FTZ R165, R0.reuse, R165 ;  /* 0x000000a500a57220 */ /* 0x040fe20000410000 */
[C---:B------:R-:W-:Y:S01]  /*1bc40*/  FMUL.FTZ R160, R0.reuse, R160 ;  /* 0x000000a000a07220 */ /* 0x040fe20000410000 */
[----:B------:R-:W1:Y:S01]  /*1bc50*/  @P2 MUFU.RCP R5, R22 ;  /* 0x0000001600052308 */ /* 0x000e620000001000 */
[----:B--2---:R-:W-:Y:S01]  /*1bc60*/  FMUL.FTZ R3, R3, UR4 ;  /* 0x0000000403037c20 */ /* 0x004fe20008410000 */
[C---:B------:R-:W-:Y:S01]  /*1bc70*/  FMUL.FTZ R161, R0.reuse, R161 ;  /* 0x000000a100a17220 */ /* 0x040fe20000410000 */
[C---:B------:R-:W-:Y:S01]  /*1bc80*/  FMUL.FTZ R156, R0.reuse, R156 ;  /* 0x0000009c009c7220 */ /* 0x040fe20000410000 */
[----:B------:R-:W-:Y:S01]  /*1bc90*/  FMUL.FTZ R10, R0, R157 ;  /* 0x0000009d000a7220 */ /* 0x000fe20000410000 */
        /* <DEDUP_REMOVED lines=10> */
[----:B------:R-:W-:Y:S01]  /*1bd40*/  FMUL.FTZ R153, R0, R153 ;  /* 0x0000009900997220 */ /* 0x000fe20000410000 */
[----:B---3--:R-:W-:Y:S01]  /*1bd50*/  FMUL.FTZ R2, R2, UR4 ;  /* 0x0000000402027c20 */ /* 0x008fe20008410000 */
[----:B-1----:R-:W-:Y:S01]  /*1bd60*/  FMUL.FTZ R0, R5, UR4 ;  /* 0x0000000405007c20 */ /* 0x002fe20008410000 */
[----:B------:R-:W-:Y:S01]  /*1bd70*/  IADD3 R3, R7, -R3, RZ ;  /* 0x8000000307037210 */ /* 0x000fe20007ffe0ff */
[----:B------:R-:W1:Y:S01]  /*1bd80*/  S2UR UR4, SR_CgaCtaId ;  /* 0x00000000000479c3 */ /* 0x000e620000008800 */
        /* <DEDUP_REMOVED lines=9> */
[----:B------:R-:W-:Y:S01]  /*1be20*/  FMUL.FTZ R150, R0, R150 ;  /* 0x0000009600967220 */ /* 0x000fe20000410000 */
[----:B------:R-:W-:Y:S01]  /*1be30*/  LOP3.LUT R4, R6, 0xfffffffc, RZ, 0xc0, !PT ;  /* 0xfffffffc06047812 */ /* 0x000fe200078ec0ff */
[C---:B------:R-:W-:Y:S01]  /*1be40*/  FMUL.FTZ R15, R0.reuse, R151 ;  /* 0x00000097000f7220 */ /* 0x040fe20000410000 */
[----:B------:R-:W-:Y:S01]  /*1be50*/  SHF.R.S32.HI R6, RZ, 0x1, R2 ;  /* 0x00000001ff067819 */ /* 0x000fe20000011402 */
[----:B------:R-:W-:Y:S01]  /*1be60*/  FMUL.FTZ R146, R0, R146 ;  /* 0x0000009200927220 */ /* 0x000fe20000410000 */
[----:B------:R-:W-:Y:S01]  /*1be70*/  LOP3.LUT R5, R2, 0x3fffffe, RZ, 0xc0, !PT ;  /* 0x03fffffe02057812 */ /* 0x000fe200078ec0ff */
[----:B------:R-:W-:Y:S01]  /*1be80*/  IMAD.IADD R4, R25, 0x1, -R4 ;  /* 0x0000000119047824 */ /* 0x000fe200078e0a04 */
[----:B------:R-:W-:Y:S01]  /*1be90*/  SHF.L.U32 R2, R6, 0x6, RZ ;  /* 0x0000000606027819 */ /* 0x000fe200000006ff */
[C---:B------:R-:W-:Y:S01]  /*1bea0*/  FMUL.FTZ R11, R0.reuse, R147 ;  /* 0x00000093000b7220 */ /* 0x040fe20000410000 */
[C---:B------:R-:W-:Y:S01]  /*1beb0*/  FMUL.FTZ R142, R0.reuse, R142 ;  /* 0x0000008e008e7220 */ /* 0x040fe20000410000 */
[----:B------:R-:W-:Y:S01]  /*1bec0*/  FMUL.FTZ R7, R0, R143 ;  /* 0x0000008f00077220 */ /* 0x000fe20000410000 */
[----:B------:R-:W-:Y:S01]  /*1bed0*/  IADD3 R5, R3, -R5, RZ ;  /* 0x8000000503057210 */ /* 0x000fe20007ffe0ff */
[----:B------:R-:W-:-:S02]  /*1bee0*/  IMAD R4, R18, 0x100, R4 ;  /* 0x0000010012047824 */ /* 0x000fc400078e0204 */
[C---:B------:R-:W-:Y:S01]  /*1bef0*/  FMUL.FTZ R138, R0.reuse, R138 ;  /* 0x0000008a008a7220 */ /* 0x040fe20000410000 */
[----:B------:R-:W-:Y:S01]  /*1bf00*/  FMUL.FTZ R13, R0, R139 ;  /* 0x0000008b000d7220 */ /* 0x000fe20000410000 */
[----:B------:R-:W-:Y:S01]  /*1bf10*/  LOP3.LUT R0, R2, 0xc0, RZ, 0xc0, !PT ;  /* 0x000000c002007812 */ /* 0x000fe200078ec0ff */
[----:B-1----:R-:W-:Y:S01]  /*1bf20*/  ULEA UR4, UR4, UR6, 0x18 ;  /* 0x0000000604047291 */ /* 0x002fe2000f8ec03f */
[----:B------:R-:W-:Y:S02]  /*1bf30*/  LOP3.LUT R3, R6, 0x1, RZ, 0xc0, !PT ;  /* 0x0000000106037812 */ /* 0x000fe400078ec0ff */
[----:B------:R-:W-:Y:S01]  /*1bf40*/  LEA R2, R5, R4, 0x4 ;  /* 0x0000000405027211 */ /* 0x000fe200078e20ff */
[----:B------:R-:W-:Y:S01]  /*1bf50*/  @UP0 ULDC.64 UR6, c[0x0][0x298] ;  /* 0x0000a60000060ab9 */ /* 0x000fe20000000a00 */
[----:B------:R-:W-:Y:S01]  /*1bf60*/  LEA.HI R0, R0, R0, RZ, 0x1d ;  /* 0x0000000000007211 */ /* 0x000fe200078fe8ff */
[----:B------:R-:W-:Y:S01]  /*1bf70*/  @UP0 UIMAD.WIDE.U32 UR10, UR27, UR6, URZ ;  /* 0x000000061b0a02a5 */ /* 0x000fe2000f8e003f */
[----:B------:R-:W-:-:S02]  /*1bf80*/  ISETP.NE.U32.AND P0, PT, R3, 0x1, PT ;  /* 0x000000010300780c */ /* 0x000fc40003f05070 */
[----:B------:R-:W-:Y:S01]  /*1bf90*/  F2FP.F16.F32.PACK_AB R5, R165, R164 ;  /* 0x000000a4a505723e */ /* 0x000fe200000000ff */
[----:B------:R-:W-:Y:S01]  /*1bfa0*/  IMAD.U32 R0, R2, 0x2, R0 ;  /* 0x0000000202007824 */ /* 0x000fe200078e0000 */
[----:B------:R-:W-:Y:S02]  /*1bfb0*/  SEL R17, R17, 0xfffffff0, P0 ;  /* 0xfffffff011117807 */ /* 0x000fe40000000000 */
[----:B------:R-:W-:Y:S02]  /*1bfc0*/  PLOP3.LUT P0, PT, PT, PT, UP0, 0x80, 0x0 ;  /* 0x000000000000781c */ /* 0x000fe40003f0f008 */
[----:B------:R-:W-:Y:S01]  /*1bfd0*/  LEA R0, R0, UR4, 0x1 ;  /* 0x0000000400007c11 */ /* 0x000fe2000f8e08ff */
[----:B------:R-:W-:Y:S01]  /*1bfe0*/  @UP0 UIMAD UR4, UR27, UR7, UR11 ;  /* 0x000000071b0402a4 */ /* 0x000fe2000f8e020b */
[----:B------:R-:W-:Y:S02]  /*1bff0*/  F2FP.F16.F32.PACK_AB R4, R167, R166 ;  /* 0x000000a6a704723e */ /* 0x000fe400000000ff */
[----:B------:R-:W-:Y:S01]  /*1c000*/  F2FP.F16.F32.PACK_AB R2, R161, R160 ;  /* 0x000000a0a102723e */ /* 0x000fe200000000ff */
[----:B------:R1:W-:Y:S01]  /*1c010*/  STS [R0], R5 ;  /* 0x0000000500007388 */ /* 0x0003e20000000800 */
[----:B------:R-:W-:-:S02]  /*1c020*/  IADD3 R3, R0, R17, RZ ;  /* 0x0000001100037210 */ /* 0x000fc40007ffe0ff */
[----:B------:R-:W-:Y:S01]  /*1c030*/  LOP3.LUT P1, RZ, R6, 0x2, RZ, 0xc0, !PT ;  /* 0x0000000206ff7812 */ /* 0x000fe2000782c0ff */
[----:B------:R2:W-:Y:S01]  /*1c040*/  STS [R0+0x200], R4 ;  /* 0x0002000400007388 */ /* 0x0005e20000000800 */
[----:B------:R-:W-:Y:S02]  /*1c050*/  F2FP.F16.F32.PACK_AB R16, R16, R148 ;  /* 0x000000941010723e */ /* 0x000fe400000000ff */
[----:B------:R-:W-:Y:S01]  /*1c060*/  F2FP.F16.F32.PACK_AB R15, R15, R150 ;  /* 0x000000960f0f723e */ /* 0x000fe200000000ff */
[----:B------:R3:W-:Y:S01]  /*1c070*/  STS [R3], R2 ;  /* 0x0000000203007388 */ /* 0x0007e20000000800 */
[----:B------:R-:W-:Y:S02]  /*1c080*/  F2FP.F16.F32.PACK_AB R12, R12, R144 ;  /* 0x000000900c0c723e */ /* 0x000fe400000000ff */
[----:B------:R-:W-:Y:S02]  /*1c090*/  F2FP.F16.F32.PACK_AB R11, R11, R146 ;  /* 0x000000920b0b723e */ /* 0x000fe400000000ff */
[----:B------:R-:W-:-:S02]  /*1c0a0*/  F2FP.F16.F32.PACK_AB R10, R10, R156 ;  /* 0x0000009c0a0a723e */ /* 0x000fc400000000ff */
[----:B------:R-:W-:Y:S02]  /*1c0b0*/  F2FP.F16.F32.PACK_AB R9, R9, R158 ;  /* 0x0000009e0909723e */ /* 0x000fe400000000ff */
[----:B------:R-:W-:Y:S02]  /*1c0c0*/  F2FP.F16.F32.PACK_AB R8, R8, R140 ;  /* 0x0000008c0808723e */ /* 0x000fe400000000ff */
[----:B------:R-:W-:Y:S02]  /*1c0d0*/  F2FP.F16.F32.PACK_AB R7, R7, R142 ;  /* 0x0000008e0707723e */ /* 0x000fe400000000ff */
[----:B------:R-:W-:Y:S02]  /*1c0e0*/  F2FP.F16.F32.PACK_AB R6, R153, R152 ;  /* 0x000000989906723e */ /* 0x000fe400000000ff */
[----:B------:R-:W-:Y:S02]  /*1c0f0*/  F2FP.F16.F32.PACK_AB R14, R14, R136 ;  /* 0x000000880e0e723e */ /* 0x000fe400000000ff */
[----:B-1----:R-:W-:-:S02]  /*1c100*/  F2FP.F16.F32.PACK_AB R5, R155, R154 ;  /* 0x0000009a9b05723e */ /* 0x002fc400000000ff */
[----:B------:R-:W-:Y:S02]  /*1c110*/  F2FP.F16.F32.PACK_AB R13, R13, R138 ;  /* 0x0000008a0d0d723e */ /* 0x000fe400000000ff */
[----:B--2---:R-:W-:Y:S02]  /*1c120*/  F2FP.F16.F32.PACK_AB R4, R163, R162 ;  /* 0x000000a2a304723e */ /* 0x004fe400000000ff */
[----:B---3--:R-:W-:Y:S01]  /*1c130*/  IADD3 R2, R0, 0x20, RZ ;  /* 0x0000002000027810 */ /* 0x008fe20007ffe0ff */
        /* <DEDUP_REMOVED lines=8> */
.L_x_881:
[----:B------:R-:W-:Y:S01]  /*1c1c0*/  ULDC.U8 UR6, c[0x0][0x3d9] ;  /* 0x0000f64000067ab9 */ /* 0x000fe20000000000 */
[----:B------:R-:W-:Y:S01]  /*1c1d0*/  @P1 VIADD R2, R0, 0xffffffe0 ;  /* 0xffffffe000021836 */ /* 0x000fe20000000000 */
[----:B------:R-:W-:Y:S01]  /*1c1e0*/  ISETP.NE.AND P1, PT, RZ, UR6, PT ;  /* 0x00000006ff007c0c */ /* 0x000fe2000bf25270 */
[----:B------:R1:W-:Y:S01]  /*1c1f0*/  STS [R3+0x200], R4 ;  /* 0x0002000403007388 */ /* 0x0003e20000000800 */
[----:B------:R-:W-:Y:S02]  /*1c200*/  ULDC.U8 UR8, c[0x0][0x3d8] ;  /* 0x0000f60000087ab9 */ /* 0x000fe40000000000 */
[----:B------:R-:W-:Y:S01]  /*1c210*/  ISETP.NE.AND P0, PT, RZ, UR8, PT ;  /* 0x00000008ff007c0c */ /* 0x000fe2000bf05270 */
[----:B------:R-:W-:Y:S03]  /*1c220*/  STS [R0+0x1000], R16 ;  /* 0x0010001000007388 */ /* 0x000fe60000000800 */
[----:B------:R-:W-:Y:S01]  /*1c230*/  ISETP.EQ.AND P0, PT, RZ, UR6, P0 ;  /* 0x00000006ff007c0c */ /* 0x000fe20008702270 */
[----:B------:R2:W-:Y:S04]  /*1c240*/  STS [R0+0x1200], R15 ;  /* 0x0012000f00007388 */ /* 0x0005e80000000800 */
[----:B------:R-:W-:Y:S04]  /*1c250*/  STS [R3+0x1000], R12 ;  /* 0x0010000c03007388 */ /* 0x000fe80000000800 */
[----:B------:R3:W-:Y:S04]  /*1c260*/  STS [R3+0x1200], R11 ;  /* 0x0012000b03007388 */ /* 0x0007e80000000800 */
[----:B------:R-:W-:Y:S01]  /*1c270*/  STS [R2], R10 ;  /* 0x0000000a02007388 */ /* 0x000fe20000000800 */
[----:B------:R-:W-:-:S03]  /*1c280*/  @!P0 PLOP3.LUT P6, PT, PT, PT, PT, 0x8, 0x0 ;  /* 0x000000000000881c */ /* 0x000fc60003fce170 */
[----:B------:R-:W-:Y:S01]  /*1c290*/  STS [R2+0x200], R9 ;  /* 0x0002000902007388 */ /* 0x000fe20000000800 */
[----:B-1----:R-:W-:Y:S01]  /*1c2a0*/  @P1 IMAD.MOV.U32 R4, RZ, RZ, 0x1 ;  /* 0x00000001ff041424 */ /* 0x002fe200078e00ff */
[----:B------:R-:W1:Y:S01]  /*1c2b0*/  S2R R27, SR_CTAID.Y ;  /* 0x00000000001b7919 */ /* 0x000e620000002600 */
[----:B------:R-:W4:Y:S01]  /*1c2c0*/  S2R R26, SR_CTAID.Z ;  /* 0x00000000001a7919 */ /* 0x000f220000002700 */
[----:B--2---:R-:W-:Y:S01]  /*1c2d0*/  IMAD.IADD R0, R17, 0x1, R2 ;  /* 0x0000000111007824 */ /* 0x004fe200078e0202 */
[----:B------:R-:W2:Y:S04]  /*1c2e0*/  S2R R32, SR_CTAID.X ;  /* 0x0000000000207919 */ /* 0x000ea80000002500 */
[----:B------:R1:W-:Y:S01]  /*1c2f0*/  STS [R0], R6 ;  /* 0x0000000600007388 */ /* 0x0003e20000000800 */
[----:B---3--:R-:W3:Y:S03]  /*1c300*/  @P1 LDC R11, c[0x0][0x2c0] ;  /* 0x0000b000ff0b1b82 */ /* 0x008ee60000000800 */
[----:B------:R4:W-:Y:S04]  /*1c310*/  STS [R0+0x200], R5 ;  /* 0x0002000500007388 */ /* 0x0009e80000000800 */
[----:B------:R2:W-:Y:S04]  /*1c320*/  STS [R2+0x1000], R8 ;  /* 0x0010000802007388 */ /* 0x0005e80000000800 */
[----:B------:R2:W-:Y:S04]  /*1c330*/  STS [R2+0x1200], R7 ;  /* 0x0012000702007388 */ /* 0x0005e80000000800 */
[----:B------:R-:W-:Y:S04]  /*1c340*/  STS [R0+0x1000], R14 ;  /* 0x0010000e00007388 */ /* 0x000fe80000000800 */
[----:B------:R3:W-:Y:S01]  /*1c350*/  STS [R0+0x1200], R13 ;  /* 0x0012000d00007388 */ /* 0x0007e20000000800 */
[----:B-1----:R1:W1:Y:S01]  /*1c360*/  @P5 MUFU.LG2 R6, R19 ;  /* 0x0000001300065308 */ /* 0x0022620000000c00 */
[----:B----4-:R-:W-:-:S07]  /*1c370*/  LOP3.LUT R5, R23, 0xffffffe0, RZ, 0xc0, !PT ;  /* 0xffffffe017057812 */ /* 0x010fce00078ec0ff */
[----:B--2---:R2:W4:Y:S01]  /*1c380*/  @P4 MUFU.LG2 R8, R20 ;  /* 0x0000001400084308 */ /* 0x0045220000000c00 */
[----:B------:R-:W1:Y:S01]  /*1c390*/  @P1 LDC.64 R2, c[0x0][0x2c0] ;  /* 0x0000b000ff021b82 */ /* 0x000e620000000a00 */
[----:B------:R-:W-:-:S04]  /*1c3a0*/  SHF.R.S32.HI R7, RZ, 0x1f, R24 ;  /* 0x0000001fff077819 */ /* 0x000fc80000011418 */
[----:B------:R-:W-:-:S03]  /*1c3b0*/  LEA.HI R7, R7, R24, RZ, 0x2 ;  /* 0x0000001807077211 */ /* 0x000fc600078f10ff */
[----:B---3--:R-:W3:Y:S01]  /*1c3c0*/  @P5 LDC R13, c[0x0][0x2e8] ;  /* 0x0000ba00ff0d5b82 */ /* 0x008ee20000000800 */
[----:B------:R-:W-:-:S07]  /*1c3d0*/  LOP3.LUT R9, R7, 0xfffffffc, RZ, 0xc0, !PT ;  /* 0xfffffffc07097812 */ /* 0x000fce00078ec0ff */
[----:B------:R-:W2:Y:S01]  /*1c3e0*/  @P4 LDC R14, c[0x0][0x2e8] ;  /* 0x0000ba00ff0e4b82 */ /* 0x000ea20000000800 */
[----:B-1----:R-:W-:Y:S01]  /*1c3f0*/  @P1 IMAD R0, R3, R2, RZ ;  /* 0x0000000203001224 */ /* 0x002fe200078e02ff */
[----:B------:R-:W-:Y:S01]  /*1c400*/  @!P0 CS2R R2, SRZ ;  /* 0x0000000000028805 */ /* 0x000fe2000001ff00 */
[----:B----4-:R-:W-:Y:S06]  /*1c410*/  @!P0 BRA `(.L_x_882) ;  /* 0x00000000001c8947 */ /* 0x010fec0003800000 */
[----:B------:R-:W1:Y:S01]  /*1c420*/  S2UR UR7, SR_CTAID.Y ;  /* 0x00000000000779c3 */ /* 0x000e620000002600 */
[----:B------:R-:W-:Y:S01]  /*1c430*/  ULDC UR6, c[0x0][0x2c4] ;  /* 0x0000b10000067ab9 */ /* 0x000fe20000000800 */
[----:B------:R-:W-:Y:S01]  /*1c440*/  PLOP3.LUT P6, PT, PT, PT, PT, 0x80, 0x0 ;  /* 0x000000000000781c */ /* 0x000fe20003fcf070 */
[----:B-1----:R-:W-:-:S04]  /*1c450*/  @!UP0 UIMAD UR27, UR7, UR6, URZ ;  /* 0x00000006071b82a4 */ /* 0x002fc8000f8e023f */
[----:B------:R-:W-:Y:S02]  /*1c460*/  USHF.R.S32.HI UR6, URZ, 0x1f, UR27 ;  /* 0x0000001f3f067899 */ /* 0x000fe4000801141b */
[----:B------:R-:W-:-:S04]  /*1c470*/  IMAD.U32 R2, RZ, RZ, UR27 ;  /* 0x0000001bff027e24 */ /* 0x000fc8000f8e00ff */
[----:B------:R-:W-:Y:S02]  /*1c480*/  MOV R3, UR6 ;  /* 0x0000000600037c02 */ /* 0x000fe40008000f00 */
.L_x_882:
[----:B------:R-:W-:Y:S05]  /*1c490*/  @P1 BRA `(.L_x_883) ;  /* 0x0000000000181947 */ /* 0x000fea0003800000 */
[----:B------:R-:W1:Y:S01]  /*1c4a0*/  LDC R0, c[0x0][0x2c4] ;  /* 0x0000b100ff007b82 */ /* 0x000e620000000800 */
[----:B------:R-:W-:Y:S02]  /*1c4b0*/  ISETP.NE.AND P0, PT, RZ, UR8, PT ;  /* 0x00000008ff007c0c */ /* 0x000fe4000bf05270 */
[----:B------:R-:W-:-:S05]  /*1c4c0*/  MOV R11, 0x1 ;  /* 0x00000001000b7802 */ /* 0x000fca0000000f00 */
[----:B------:R-:W4:Y:S08]  /*1c4d0*/  LDC R4, c[0x0][0x270] ;  /* 0x00009c00ff047b82 */ /* 0x000f300000000800 */
[----:B-1----:R-:W4:Y:S02]  /*1c4e0*/  @P0 LDC R0, c[0x0][0x2e4] ;  /* 0x0000b900ff000b82 */ /* 0x002f240000000800 */
[----:B----4-:R-:W-:-:S07]  /*1c4f0*/  IMAD R4, R0, R4, RZ ;  /* 0x0000000400047224 */ /* 0x010fce00078e02ff */
.L_x_883:
[----:B------:R-:W4:Y:S01]  /*1c500*/  LDL R33, [R1+0x28] ;  /* 0x0000280001217983 */ /* 0x000f220000100800 */
[----:B------:R-:W1:Y:S01]  /*1c510*/  @P2 LDC R15, c[0x0][0x2e8] ;  /* 0x0000ba00ff0f2b82 */ /* 0x000e620000000800 */
[----:B------:R-:W-:Y:S01]  /*1c520*/  SHF.R.S32.HI R12, RZ, 0x2, R7 ;  /* 0x00000002ff0c7819 */ /* 0x000fe20000011407 */
[----:B------:R-:W-:-:S06]  /*1c530*/  IMAD.IADD R17, R24, 0x1, -R9 ;  /* 0x0000000118117824 */ /* 0x000fcc00078e0a09 */
[----:B------:R-:W-:Y:S01]  /*1c540*/  BAR.SYNC.DEFER_BLOCKING 0x0 ;  /* 0x0000000000007b1d */ /* 0x000fe20000010000 */
[----:B------:R-:W-:Y:S01]  /*1c550*/  IADD3 R7, -R5, R25, RZ ;  /* 0x0000001905077210 */ /* 0x000fe20007ffe1ff */
[----:B------:R-:W-:Y:S01]  /*1c560*/  IMAD R4, R27, R4, RZ ;  /* 0x000000041b047224 */ /* 0x000fe200078e02ff */
[----:B------:R-:W-:Y:S01]  /*1c570*/  IADD3 R5, R12, 0x20, RZ ;  /* 0x000000200c057810 */ /* 0x000fe20007ffe0ff */
[----:B------:R-:W-:Y:S01]  /*1c580*/  @P5 FMUL.FTZ R6, R6, 0.69314718246459960938 ;  /* 0x3f31721806065820 */ /* 0x000fe20000410000 */
[----:B------:R-:W-:-:S03]  /*1c590*/  LOP3.LUT P1, RZ, R7, 0x3, RZ, 0xc0, !PT ;  /* 0x0000000307ff7812 */ /* 0x000fc6000782c0ff */
[----:B------:R-:W1:Y:S01]  /*1c5a0*/  @P3 LDC R16, c[0x0][0x2e8] ;  /* 0x0000ba00ff103b82 */ /* 0x000e620000000800 */
[----:B------:R-:W2:Y:S01]  /*1c5b0*/  @P2 MUFU.LG2 R9, R22 ;  /* 0x0000001600092308 */ /* 0x000ea20000000c00 */
[----:B------:R-:W-:Y:S01]  /*1c5c0*/  ISETP.GE.AND P0, PT, R5, UR5, PT ;  /* 0x0000000505007c0c */ /* 0x000fe2000bf06270 */
[----:B------:R-:W-:Y:S01]  /*1c5d0*/  IMAD.MOV.U32 R24, RZ, RZ, 0x7f800000 ;  /* 0x7f800000ff187424 */ /* 0x000fe200078e00ff */
[----:B------:R-:W-:Y:S01]  /*1c5e0*/  SEL R5, R4, RZ, !P6 ;  /* 0x000000ff04057207 */ /* 0x000fe20007000000 */
[----:B------:R-:W-:Y:S02]  /*1c5f0*/  IMAD R4, R32, R11, RZ ;  /* 0x0000000b20047224 */ /* 0x000fe400078e02ff */
[----:B---3--:R-:W-:Y:S01]  /*1c600*/  @P5 FFMA.FTZ R24, R39, R13, R6 ;  /* 0x0000000d27185223 */ /* 0x008fe20000010006 */
[----:B------:R-:W-:Y:S02]  /*1c610*/  VIADD R7, R12, 0x40 ;  /* 0x000000400c077836 */ /* 0x000fe40000000000 */
[----:B------:R-:W-:Y:S01]  /*1c620*/  @P4 FMUL.FTZ R8, R8, 0.69314718246459960938 ;  /* 0x3f31721808084820 */ /* 0x000fe20000410000 */
[----:B------:R-:W3:Y:S01]  /*1c630*/  @P3 MUFU.LG2 R10, R21 ;  /* 0x00000015000a3308 */ /* 0x000ee20000000c00 */
[----:B------:R-:W-:Y:S01]  /*1c640*/  IMAD R0, R26, R0, R5 ;  /* 0x000000001a007224 */ /* 0x000fe200078e0205 */
[----:B------:R-:W-:Y:S01]  /*1c650*/  MOV R25, 0x7f800000 ;  /* 0x7f80000000197802 */ /* 0x000fe20000000f00 */
[----:B------:R-:W-:-:S02]  /*1c660*/  IMAD.SHL.U32 R6, R4, 0x80, RZ ;  /* 0x0000008004067824 */ /* 0x000fc400078e00ff */
[----:B--2---:R-:W-:Y:S01]  /*1c670*/  @P4 FFMA.FTZ R25, R38, R14, R8 ;  /* 0x0000000e26194223 */ /* 0x004fe20000010008 */
[----:B------:R-:W-:Y:S01]  /*1c680*/  ISETP.GE.AND P5, PT, R7, UR5, PT ;  /* 0x0000000507007c0c */ /* 0x000fe2000bfa6270 */
[----:B------:R-:W-:Y:S01]  /*1c690*/  BSSY B0, `(.L_x_884) ;  /* 0x000003e000007945 */ /* 0x000fe20003800000 */
[----:B------:R-:W-:Y:S01]  /*1c6a0*/  MOV R23, 0x7f800000 ;  /* 0x7f80000000177802 */ /* 0x000fe20000000f00 */
[----:B------:R-:W-:Y:S01]  /*1c6b0*/  @P2 FMUL.FTZ R4, R9, 0.69314718246459960938 ;  /* 0x3f31721809042820 */ /* 0x000fe20000410000 */
[----:B------:R-:W-:Y:S02]  /*1c6c0*/  IADD3 R14, P6, P4, R6, R2, R0 ;  /* 0x00000002060e7210 */ /* 0x000fe40007cde000 */
[----:B------:R-:W-:Y:S02]  /*1c6d0*/  SHF.R.S32.HI R7, RZ, 0x1f, R6 ;  /* 0x0000001fff077819 */ /* 0x000fe40000011406 */
[----:B------:R-:W-:Y:S02]  /*1c6e0*/  SHF.R.S32.HI R0, RZ, 0x1f, R0 ;  /* 0x0000001fff007819 */ /* 0x000fe40000011400 */
[----:B------:R-:W-:Y:S01]  /*1c6f0*/  MOV R22, 0x7f800000 ;  /* 0x7f80000000167802 */ /* 0x000fe20000000f00 */
[----:B---3--:R-:W-:Y:S01]  /*1c700*/  @P3 FMUL.FTZ R5, R10, 0.69314718246459960938 ;  /* 0x3f3172180a053820 */ /* 0x008fe20000410000 */
[----:B-1----:R-:W-:Y:S01]  /*1c710*/  @P2 FFMA.FTZ R22, R36, R15, R4 ;  /* 0x0000000f24162223 */ /* 0x002fe20000010004 */
[----:B------:R-:W-:-:S02]  /*1c720*/  SHF.L.U32 R15, R17, 0x3, RZ ;  /* 0x00000003110f7819 */ /* 0x000fc400000006ff */
[----:B------:R-:W-:Y:S01]  /*1c730*/  @P3 FFMA.FTZ R23, R37, R16, R5 ;  /* 0x0000001025173223 */ /* 0x000fe20000010005 */
[----:B------:R-:W-:Y:S01]  /*1c740*/  IADD3.X R10, R7, R3, R0, P6, P4 ;  /* 0x00000003070a7210 */ /* 0x000fe200037e8400 */
[----:B----4-:R1:W2:Y:S01]  /*1c750*/  LDS.128 R28, [R33+0x1800] ;  /* 0x00180000211c7984 */ /* 0x0102a20000000c00 */
[----:B------:R-:W-:Y:S05]  /*1c760*/  @P1 BRA `(.L_x_885) ;  /* 0x0000000000c01947 */ /* 0x000fea0003800000 */
        /* <DEDUP_REMOVED lines=22> */
[----:B------:R-:W-:Y:S02]  /*1c8d0*/  @!P4 IMAD R3, R3, R11, RZ ;  /* 0x0000000b0303c224 */ /* 0x000fe400078e02ff */
[C---:B------:R-:W-:Y:S02]  /*1c8e0*/  @!P6 IADD3 R2, P1, R0.reuse, R14, RZ ;  /* 0x0000000e0002e210 */ /* 0x040fe40007f3e0ff */
[----:B------:R-:W4:Y:S02]  /*1c8f0*/  @!P4 LDC.64 R16, c[0x0][0x2b0] ;  /* 0x0000ac00ff10cb82 */ /* 0x000f240000000a00 */
[----:B------:R-:W-:-:S06]  /*1c900*/  @!P6 LEA.HI.X.SX32 R0, R0, R10, 0x1, P1 ;  /* 0x0000000a0000e211 */ /* 0x000fcc00008f0eff */
[----:B------:R-:W1:Y:S01]  /*1c910*/  @!P3 LDC.64 R20, c[0x0][0x2b0] ;  /* 0x0000ac00ff14bb82 */ /* 0x000e620000000a00 */
[----:B---3--:R-:W-:-:S07]  /*1c920*/  @!P6 LEA R8, P1, R2, R6, 0x2 ;  /* 0x000000060208e211 */ /* 0x008fce00078210ff */
[----:B------:R-:W3:Y:S01]  /*1c930*/  @!P2 LDC.64 R18, c[0x0][0x2b0] ;  /* 0x0000ac00ff12ab82 */ /* 0x000ee20000000a00 */
[----:B------:R-:W-:Y:S01]  /*1c940*/  @!P6 LEA.HI.X R9, R2, R7, R0, 0x2, P1 ;  /* 0x000000070209e211 */ /* 0x000fe200008f1400 */
[----:B------:R-:W-:Y:S01]  /*1c950*/  @!P3 IMAD R2, R4, R11, RZ ;  /* 0x0000000b0402b224 */ /* 0x000fe200078e02ff */
[----:B------:R-:W-:-:S03]  /*1c960*/  @!P4 IADD3 R0, P1, R3, R14, RZ ;  /* 0x0000000e0300c210 */ /* 0x000fc60007f3e0ff */
[----:B------:R2:W-:Y:S01]  /*1c970*/  @!P6 STG.E desc[UR30][R8.64], R24 ;  /* 0x000000180800e986 */ /* 0x0005e2000c10191e */
[----:B------:R-:W-:Y:S02]  /*1c980*/  @!P4 LEA.HI.X.SX32 R3, R3, R10, 0x1, P1 ;  /* 0x0000000a0303c211 */ /* 0x000fe400008f0eff */
[----:B----4-:R-:W-:-:S04]  /*1c990*/  @!P4 LEA R6, P1, R0, R16, 0x2 ;  /* 0x000000100006c211 */ /* 0x010fc800078210ff */
[----:B------:R-:W-:Y:S01]  /*1c9a0*/  @!P4 LEA.HI.X R7, R0, R17, R3, 0x2, P1 ;  /* 0x000000110007c211 */ /* 0x000fe200008f1403 */
[----:B------:R-:W-:Y:S01]  /*1c9b0*/  @!P2 IMAD R3, R5, R11, RZ ;  /* 0x0000000b0503a224 */ /* 0x000fe200078e02ff */
[----:B------:R-:W-:-:S03]  /*1c9c0*/  @!P3 IADD3 R0, P1, R2, R14, RZ ;  /* 0x0000000e0200b210 */ /* 0x000fc60007f3e0ff */
[----:B------:R4:W-:Y:S01]  /*1c9d0*/  @!P4 STG.E desc[UR30][R6.64], R25 ;  /* 0x000000190600c986 */ /* 0x0009e2000c10191e */
[----:B------:R-:W-:Y:S02]  /*1c9e0*/  @!P3 LEA.HI.X.SX32 R2, R2, R10, 0x1, P1 ;  /* 0x0000000a0202b211 */ /* 0x000fe400008f0eff */
[----:B-1----:R-:W-:-:S04]  /*1c9f0*/  @!P3 LEA R4, P1, R0, R20, 0x2 ;  /* 0x000000140004b211 */ /* 0x002fc800078210ff */
[----:B------:R-:W-:Y:S02]  /*1ca00*/  @!P3 LEA.HI.X R5, R0, R21, R2, 0x2, P1 ;  /* 0x000000150005b211 */ /* 0x000fe400008f1402 */
[----:B------:R-:W-:-:S03]  /*1ca10*/  @!P2 IADD3 R0, P1, R3, R14, RZ ;  /* 0x0000000e0300a210 */ /* 0x000fc60007f3e0ff */
[----:B------:R4:W-:Y:S01]  /*1ca20*/  @!P3 STG.E desc[UR30][R4.64], R23 ;  /* 0x000000170400b986 */ /* 0x0009e2000c10191e */
[----:B------:R-:W-:Y:S02]  /*1ca30*/  @!P2 LEA.HI.X.SX32 R3, R3, R10, 0x1, P1 ;  /* 0x0000000a0303a211 */ /* 0x000fe400008f0eff */
[----:B---3--:R-:W-:-:S04]  /*1ca40*/  @!P2 LEA R2, P1, R0, R18, 0x2 ;  /* 0x000000120002a211 */ /* 0x008fc800078210ff */
[----:B------:R-:W-:-:S05]  /*1ca50*/  @!P2 LEA.HI.X R3, R0, R19, R3, 0x2, P1 ;  /* 0x000000130003a211 */ /* 0x000fca00008f1403 */
[----:B--2---:R4:W-:Y:S04]  /*1ca60*/  @!P2 STG.E desc[UR30][R2.64], R22 ;  /* 0x000000160200a986 */ /* 0x0049e8000c10191e */
.L_x_885:
[----:B------:R-:W-:Y:S05]  /*1ca70*/  BSYNC B0 ;  /* 0x0000000000007941 */ /* 0x000fea0003800000 */
.L_x_884:
[----:B----4-:R-:W-:Y:S01]  /*1ca80*/  SHF.R.S32.HI R3, RZ, 0x1f, R15 ;  /* 0x0000001fff037819 */ /* 0x010fe2000001140f */
[----:B------:R-:W-:Y:S01]  /*1ca90*/  IMAD.U32 R4, RZ, RZ, UR28 ;  /* 0x0000001cff047e24 */ /* 0x000fe2000f8e00ff */
[----:B------:R-:W-:Y:S01]  /*1caa0*/  IADD3 R2, P2, R15, UR10, RZ ;  /* 0x0000000a0f027c10 */ /* 0x000fe2000ff5e0ff */
[----:B------:R-:W-:Y:S01]  /*1cab0*/  ULDC.64 UR6, c[0x0][0x2a0] ;  /* 0x0000a80000067ab9 */ /* 0x000fe20000000a00 */
[----:B------:R-:W-:Y:S01]  /*1cac0*/  SHF.R.S32.HI R13, RZ, 0x1f, R12 ;  /* 0x0000001fff0d7819 */ /* 0x000fe2000001140c */
[C---:B------:R-:W-:Y:S01]  /*1cad0*/  VIADD R0, R12.reuse, 0x60 ;  /* 0x000000600c007836 */ /* 0x040fe20000000000 */
[----:B------:R-:W-:Y:S01]  /*1cae0*/  IADD3.X R3, R3, UR4, RZ, P2, !PT ;  /* 0x0000000403037c10 */ /* 0x000fe200097fe4ff */
[----:B------:R-:W-:Y:S01]  /*1caf0*/  BSSY B0, `(.L_x_886) ;  /* 0x0000015000007945 */ /* 0x000fe20003800000 */
[----:B------:R-:W-:Y:S02]  /*1cb00*/  ISETP.GE.AND P2, PT, R12, UR5, PT ;  /* 0x000000050c007c0c */ /* 0x000fe4000bf46270 */
[----:B------:R-:W-:Y:S01]  /*1cb10*/  SHF.R.S32.HI R5, RZ, 0x1f, R26 ;  /* 0x0000001fff057819 */ /* 0x000fe2000001141a */
[----:B------:R-:W-:Y:S01]  /*1cb20*/  IMAD.WIDE.U32 R6, R26, UR6, R2 ;  /* 0x000000061a067c25 */ /* 0x000fe2000f8e0002 */
[----:B------:R-:W-:-:S03]  /*1cb30*/  ISETP.GE.AND P1, PT, R0, UR5, PT ;  /* 0x0000000500007c0c */ /* 0x000fc6000bf26270 */
[----:B------:R-:W-:Y:S02]  /*1cb40*/  IMAD.WIDE R2, R4, 0x80, R12 ;  /* 0x0000008004027825 */ /* 0x000fe400078e020c */
[----:B------:R3:W4:Y:S02]  /*1cb50*/  LDS.128 R12, [R33] ;  /* 0x00000000210c7984 */ /* 0x0007240000000c00 */
[----:B------:R-:W-:-:S04]  /*1cb60*/  IMAD R0, R5, UR6, RZ ;  /* 0x0000000605007c24 */ /* 0x000fc8000f8e02ff */
        /* <DEDUP_REMOVED lines=12> */
[----:B----4-:R4:W-:Y:S02]  /*1cc30*/  STG.E.128 desc[UR30][R10.64], R12 ;  /* 0x0000000c0a007986 */ /* 0x0109e4000c101d1e */
.L_x_887:
[----:B------:R-:W-:Y:S05]  /*1cc40*/  BSYNC B0 ;  /* 0x0000000000007941 */ /* 0x000fea0003800000 */
.L_x_886:
[----:B----4-:R4:W1:Y:S01]  /*1cc50*/  LDS.128 R12, [R33+0x800] ;  /* 0x00080000210c7984 */ /* 0x0108620000000c00 */
        /* <DEDUP_REMOVED lines=15> */
.L_x_889:
[----:B------:R-:W-:Y:S05]  /*1cd50*/  BSYNC B0 ;  /* 0x0000000000007941 */ /* 0x000fea0003800000 */
.L_x_888:
[----:B-1----:R1:W1:Y:S01]  /*1cd60*/  LDS.128 R12, [R33+0x1000] ;  /* 0x00100000210c7984 */ /* 0x0022620000000c00 */
        /* <DEDUP_REMOVED lines=15> */
.L_x_891:
[----:B------:R-:W-:Y:S05]  /*1ce60*/  BSYNC B0 ;  /* 0x0000000000007941 */ /* 0x000fea0003800000 */
.L_x_890:
        /* <DEDUP_REMOVED lines=15> */
.L_x_892:
        /* <DEDUP_REMOVED lines=10> */
.L_x_1322:


//--------------------- .text._ZN5flash16flash_fwd_kernelI23Flash_fwd_kernel_traitsILi32ELi128ELi128ELi4ELb0ELb0EN7cutlass6half_tE19Flash_kernel_traitsILi32ELi128ELi128ELi4ES3_EELb0ELb0ELb1ELb0ELb0ELb1ELb1ELb0EEEvNS_16Flash_fwd_paramsE --------------------------
	.section	.text._ZN5flash16flash_fwd_kernelI23Flash_fwd_kernel_traitsILi32ELi128ELi128ELi4ELb0ELb0EN7cutlass6half_tE19Flash_kernel_traitsILi32ELi128ELi128ELi4ES3_EELb0ELb0ELb1ELb0ELb0ELb1ELb1ELb0EEEvNS_16Flash_fwd_paramsE,"ax",@progbits
	.align	128
        .global         _ZN5flash16flash_fwd_kernelI23Flash_fwd_kernel_traitsILi32ELi128ELi128ELi4ELb0ELb0EN7cutlass6half_tE19Flash_kernel_traitsILi32ELi128ELi128ELi4ES3_EELb0ELb0ELb1ELb0ELb0ELb1ELb1ELb0EEEvNS_16Flash_fwd_paramsE
        .type           _ZN5flash16flash_fwd_kernelI23Flash_fwd_kernel_traitsILi32ELi128ELi128ELi4ELb0ELb0EN7cutlass6half_tE19Flash_kernel_traitsILi32ELi128ELi128ELi4ES3_EELb0ELb0ELb1ELb0ELb0ELb1ELb1ELb0EEEvNS_16Flash_fwd_paramsE,@function
        .size           _ZN5flash16flash_fwd_kernelI23Flash_fwd_kernel_traitsILi32ELi128ELi128ELi4ELb0ELb0EN7cutlass6half_tE19Flash_kernel_traitsILi32ELi128ELi128ELi4ES3_EELb0ELb0ELb1ELb0ELb0ELb1ELb1ELb0EEEvNS_16Flash_fwd_paramsE,(.L_x_1323 - _ZN5flash16flash_fwd_kernelI23Flash_fwd_kernel_traitsILi32ELi128ELi128ELi4ELb0ELb0EN7cutlass6half_tE19Flash_kernel_traitsILi32ELi128ELi128ELi4ES3_EELb0ELb0ELb1ELb0ELb0ELb1ELb1ELb0EEEvNS_16Flash_fwd_paramsE)
        .other          _ZN5flash16flash_fwd_kernelI23Flash_fwd_kernel_traitsILi32ELi128ELi128ELi4ELb0ELb0EN7cutlass6half_tE19Flash_kernel_traitsILi32ELi128ELi128ELi4ES3_EELb0ELb0ELb1ELb0ELb0ELb1ELb1ELb0EEEvNS_16Flash_fwd_paramsE,@"STO_CUDA_ENTRY STV_DEFAULT"
_ZN5flash16flash_fwd_kernelI23Flash_fwd_kernel_traitsILi32ELi128ELi128ELi4ELb0ELb0EN7cutlass6half_tE19Flash_kernel_traitsILi32ELi128ELi128ELi4ES3_EELb0ELb0ELb1ELb0ELb0ELb1ELb1ELb0EEEvNS_16Flash_fwd_paramsE:
.text._ZN5flash16flash_fwd_kernelI23Flash_fwd_kernel_traitsILi32ELi128ELi128ELi4ELb0ELb0EN7cutlass6half_tE19Flash_kernel_traitsILi32ELi128ELi128ELi4ES3_EELb0ELb0ELb1ELb0ELb0ELb1ELb1ELb0EEEvNS_16Flash_fwd_paramsE:
        /* <DEDUP_REMOVED lines=40> */
.L_x_893:
[----:B--2---:R-:W1:Y:S02]  /*0280*/  LDC R4, c[0x0][0x2c8] ;  /* 0x0000b200ff047b82 */ /* 0x004e640000000800 */
.L_x_894:
        /* <DEDUP_REMOVED lines=22> */
[----:B------:R-:W-:Y:S01]  /*03f0*/  SHF.R.S32.HI R5, RZ, 0x1f, R2 ;  /* 0x0000001fff057819 */ /* 0x000fe20000011402 */
[----:B-1----:R-:W-:-:S03]  /*0400*/  IMAD.IADD R3, R3, 0x1, -R90 ;  /* 0x0000000103037824 */ /* 0x002fc600078e0a5a */
[----:B------:R-:W-:Y:S02]  /*0410*/  LEA.HI R5, R5, R2, RZ, 0x7 ;  /* 0x0000000205057211 */ /* 0x000fe400078f38ff */
[----:B--2---:R-:W-:Y:S02]  /*0420*/  SHF.R.S32.HI R6, RZ, 0x1f, R3 ;  /* 0x0000001fff067819 */ /* 0x004fe40000011403 */
[----:B----4-:R-:W-:Y:S02]  /*0430*/  IADD3 R0, R0, R91, R77 ;  /* 0x0000005b00007210 */ /* 0x010fe40007ffe04d */
[----:B------:R-:W-:Y:S02]  /*0440*/  LEA.HI R2, R6, R3, RZ, 0x7 ;  /* 0x0000000306027211 */ /* 0x000fe400078f38ff */
[----:B------:R-:W-:Y:S02]  /*0450*/  SHF.R.S32.HI R4, RZ, 0x1f, R0 ;  /* 0x0000001fff047819 */ /* 0x000fe40000011400 */
[----:B------:R-:W-:-:S02]  /*0460*/  SHF.R.S32.HI R2, RZ, 0x7, R2 ;  /* 0x00000007ff027819 */ /* 0x000fc40000011402 */
[----:B------:R-:W-:Y:S02]  /*0470*/  LEA.HI R0, R4, R0, RZ, 0x7 ;  /* 0x0000000004007211 */ /* 0x000fe400078f38ff */
[----:B------:R-:W-:Y:S02]  /*0480*/  VIMNMX R201, RZ, R2, !PT ;  /* 0x00000002ffc97248 */ /* 0x000fe40007fe0100 */
[----:B------:R-:W-:Y:S02]  /*0490*/  SHF.R.S32.HI R3, RZ, 0x7, R5 ;  /* 0x00000007ff037819 */ /* 0x000fe40000011405 */
[----:B------:R-:W-:Y:S01]  /*04a0*/  SHF.R.S32.HI R0, RZ, 0x7, R0 ;  /* 0x00000007ff007819 */ /* 0x000fe20000011400 */
[----:B------:R1:W-:Y:S03]  /*04b0*/  STL [R1+0x38], R201 ;  /* 0x000038c901007387 */ /* 0x0003e60000100800 */
[----:B------:R-:W-:-:S04]  /*04c0*/  VIMNMX R219, R3, R0, PT ;  /* 0x0000000003db7248 */ /* 0x000fc80003fe0100 */
[----:B------:R-:W-:-:S13]  /*04d0*/  ISETP.GT.AND P0, PT, R219, R201, PT ;  /* 0x000000c9db00720c */ /* 0x000fda0003f04270 */
        /* <DEDUP_REMOVED lines=75> */
.L_x_897:
[----:B------:R-:W-:Y:S05]  /*0990*/  BSYNC B0 ;  /* 0x0000000000007941 */ /* 0x000fea0003800000 */
.L_x_896:
        /* <DEDUP_REMOVED lines=19> */
.L_x_899:
[----:B------:R-:W-:Y:S05]  /*0ad0*/  BSYNC B0 ;  /* 0x0000000000007941 */ /* 0x000fea0003800000 */
.L_x_898:
        /* <DEDUP_REMOVED lines=15> */
.L_x_901:
[----:B------:R-:W-:Y:S05]  /*0bd0*/  BSYNC B0 ;  /* 0x0000000000007941 */ /* 0x000fea0003800000 */
.L_x_900:
        /* <DEDUP_REMOVED lines=17> */
.L_x_903:
[----:B------:R-:W-:Y:S05]  /*0cf0*/  BSYNC B0 ;  /* 0x0000000000007941 */ /* 0x000fea0003800000 */
.L_x_902:
        /* <DEDUP_REMOVED lines=11> */
.L_x_905:
[----:B------:R-:W-:Y:S05]  /*0db0*/  BSYNC B0 ;  /* 0x0000000000007941 */ /* 0x000fea0003800000 */
.L_x_904:
        /* <DEDUP_REMOVED lines=10> */
.L_x_907:
[----:B------:R-:W-:Y:S05]  /*0e60*/  BSYNC B0 ;  /* 0x0000000000007941 */ /* 0x000fea0003800000 */
.L_x_906:
        /* <DEDUP_REMOVED lines=10> */
.L_x_909:
[----:B------:R-:W-:Y:S05]  /*0f10*/  BSYNC B0 ;  /* 0x0000000000007941 */ /* 0x000fea0003800000 */
.L_x_908:
        /* <DEDUP_REMOVED lines=10> */
.L_x_895:
        /* <DEDUP_REMOVED lines=13> */
[C---:B------:R-:W-:Y:S02]  /*1090*/  IADD3 R22, R8.reuse, 0x20, RZ ;  /* 0x0000002008167810 */ /* 0x040fe40007ffe0ff */
[-C--:B------:R-:W-:Y:S02]  /*10a0*/  ISETP.GE.AND P3, PT, R8, R34.reuse, PT ;  /* 0x000000220800720c */ /* 0x080fe40003f66270 */
[----:B------:R-:W-:Y:S01]  /*10b0*/  ISETP.GE.AND P2, PT, R22, R34, PT ;  /* 0x000000221600720c */ /* 0x000fe20003f46270 */
[----:B------:R-:W5:Y:S01]  /*10c0*/  @P0 LDC.64 R10, c[0x0][0x240] ;  /* 0x00009000ff0a0b82 */ /* 0x000f620000000a00 */
[----:B------:R-:W-:-:S02]  /*10d0*/  SHF.R.S32.HI R9, RZ, 0x1f, R8 ;  /* 0x0000001fff097819 */ /* 0x000fc40000011408 */
[----:B--2---:R-:W-:Y:S02]  /*10e0*/  IABS R0, R32 ;  /* 0x0000002000007213 */ /* 0x004fe40000000000 */
[----:B------:R-:W-:Y:S02]  /*10f0*/  IADD3 R33, R8, 0x40, RZ ;  /* 0x0000004008217810 */ /* 0x000fe40007ffe0ff */
[----:B------:R-:W-:Y:S01]  /*1100*/  LEA.HI R88, R45, R102, RZ, 0x5 ;  /* 0x000000662d587211 */ /* 0x000fe200078f28ff */
[----:B------:R-:W-:Y:S02]  /*1110*/  IMAD.MOV.U32 R16, RZ, RZ, R0 ;  /* 0x000000ffff107224 */ /* 0x000fe400078e0000 */
[----:B------:R-:W2:Y:S01]  /*1120*/  @!P3 LDC.64 R18, c[0x0][0x240] ;  /* 0x00009000ff12bb82 */ /* 0x000ea20000000a00 */
[----:B------:R-:W-:Y:S01]  /*1130*/  SHF.R.S32.HI R82, RZ, 0x5, R88 ;  /* 0x00000005ff527819 */ /* 0x000fe20000011458 */
[----:B------:R-:W1:Y:S06]  /*1140*/  I2F.RP R2, R16 ;  /* 0x0000001000027306 */ /* 0x000e6c0000209400 */
[----:B------:R-:W3:Y:S02]  /*1150*/  @!P2 LDC.64 R14, c[0x0][0x240] ;  /* 0x00009000ff0eab82 */ /* 0x000ee40000000a00 */
[----:B-1----:R-:W1:Y:S02]  /*1160*/  MUFU.RCP R2, R2 ;  /* 0x0000000200027308 */ /* 0x002e640000001000 */
[----:B-1----:R-:W-:-:S06]  /*1170*/  VIADD R2, R2, 0xffffffe ;  /* 0x0ffffffe02027836 */ /* 0x002fcc0000000000 */
[----:B------:R-:W1:Y:S02]  /*1180*/  F2I.FTZ.U32.TRUNC.NTZ R3, R2 ;  /* 0x0000000200037305 */ /* 0x000e64000021f000 */
[----:B-1----:R-:W-:Y:S01]  /*1190*/  IMAD.MOV R0, RZ, RZ, -R3 ;  /* 0x000000ffff007224 */ /* 0x002fe200078e0a03 */
[----:B------:R-:W-:-:S03]  /*11a0*/  MOV R2, RZ ;  /* 0x000000ff00027202 */ /* 0x000fc60000000f00 */
[----:B------:R-:W-:-:S04]  /*11b0*/  IMAD R0, R0, R16, RZ ;  /* 0x0000001000007224 */ /* 0x000fc800078e02ff */
[----:B------:R-:W-:-:S04]  /*11c0*/  IMAD.HI.U32 R2, R3, R0, R2 ;  /* 0x0000000003027227 */ /* 0x000fc800078e0002 */
[----:B------:R-:W-:-:S04]  /*11d0*/  IMAD.MOV.U32 R3, RZ, RZ, R4 ;  /* 0x000000ffff037224 */ /* 0x000fc800078e0004 */
        /* <DEDUP_REMOVED lines=10> */
[----:B------:R-:W-:-:S03]  /*1280*/  @!P0 IMAD.WIDE.U32 R6, R46, R6, RZ ;  /* 0x000000062e068225 */ /* 0x000fc600078e00ff */
[----:B------:R-:W-:Y:S01]  /*1290*/  IADD3 R3, -R3, R102, RZ ;  /* 0x0000006603037210 */ /* 0x000fe20007ffe1ff */
[----:B------:R-:W-:Y:S01]  /*12a0*/  @!P0 IMAD.MOV.U32 R2, RZ, RZ, R6 ;  /* 0x000000ffff028224 */ /* 0x000fe200078e0006 */
[----:B------:R-:W-:Y:S01]  /*12b0*/  SHF.R.S32.HI R6, RZ, 0x1f, R26 ;  /* 0x0000001fff067819 */ /* 0x000fe2000001141a */
[----:B------:R-:W-:Y:S02]  /*12c0*/  @!P0 IMAD.IADD R12, R7, 0x1, R5 ;  /* 0x00000001070c8824 */ /* 0x000fe400078e0205 */
[----:B------:R-:W-:Y:S01]  /*12d0*/  @!P4 IMAD.IADD R0, R0, 0x1, -R16 ;  /* 0x000000010000c824 */ /* 0x000fe200078e0a10 */
[----:B------:R-:W-:Y:S01]  /*12e0*/  @!P4 IADD3 R4, R4, 0x1, RZ ;  /* 0x000000010404c810 */ /* 0x000fe20007ffe0ff */
[----:B------:R-:W-:Y:S01]  /*12f0*/  IMAD.SHL.U32 R28, R3, 0x8, RZ ;  /* 0x00000008031c7824 */ /* 0x000fe200078e00ff */
[----:B------:R-:W-:Y:S01]  /*1300*/  ISETP.NE.AND P4, PT, R30, -0x1, PT ;  /* 0xffffffff1e00780c */ /* 0x000fe20003f85270 */
[----:B------:R-:W-:Y:S01]  /*1310*/  IMAD.WIDE R10, R24, 0x80, R8 ;  /* 0x00000080180a7825 */ /* 0x000fe200078e0208 */
[----:B------:R-:W-:Y:S01]  /*1320*/  ISETP.GE.U32.AND P5, PT, R0, R16, PT ;  /* 0x000000100000720c */ /* 0x000fe20003fa6070 */
[----:B------:R-:W1:Y:S01]  /*1330*/  @!P2 LDC.64 R24, c[0x0][0x210] ;  /* 0x00008400ff18ab82 */ /* 0x000e620000000a00 */
[----:B------:R-:W-:Y:S01]  /*1340*/  SHF.R.S32.HI R29, RZ, 0x1f, R28 ;  /* 0x0000001fff1d7819 */ /* 0x000fe2000001141c */
[----:B------:R-:W-:Y:S01]  /*1350*/  IMAD R6, R6, UR4, RZ ;  /* 0x0000000406067c24 */ /* 0x000fe2000f8e02ff */
[----:B------:R-:W-:-:S02]  /*1360*/  IADD3 R2, P1, R28, R2, RZ ;  /* 0x000000021c027210 */ /* 0x000fc40007f3e0ff */
[C---:B------:R-:W-:Y:S01]  /*1370*/  LOP3.LUT R0, R26.reuse, R32, RZ, 0x3c, !PT ;  /* 0x000000201a007212 */ /* 0x040fe200078e3cff */
[----:B------:R-:W-:Y:S01]  /*1380*/  IMAD R6, R26, UR5, R6 ;  /* 0x000000051a067c24 */ /* 0x000fe2000f8e0206 */
[----:B------:R-:W-:Y:S01]  /*1390*/  @!P2 IADD3 R5, P0, R10, 0x20, RZ ;  /* 0x000000200a05a810 */ /* 0x000fe20007f1e0ff */
[----:B------:R-:W-:Y:S01]  /*13a0*/  IMAD.X R3, R29, 0x1, R12, P1 ;  /* 0x000000011d037824 */ /* 0x000fe200008e060c */
[----:B------:R-:W-:Y:S01]  /*13b0*/  ISETP.GE.AND P1, PT, R0, RZ, PT ;  /* 0x000000ff0000720c */ /* 0x000fe20003f26270 */
[----:B------:R-:W4:Y:S01]  /*13c0*/  @P4 LDC.64 R178, c[0x0][0x250] ;  /* 0x00009400ffb24b82 */ /* 0x000f220000000a00 */
[----:B------:R-:W-:Y:S01]  /*13d0*/  UMOV UR5, 0x400 ;  /* 0x0000040000057882 */ /* 0x000fe20000000000 */
[----:B------:R-:W-:-:S04]  /*13e0*/  IMAD.WIDE.U32 R20, R26, UR4, R2 ;  /* 0x000000041a147c25 */ /* 0x000fc8000f8e0002 */
[----:B------:R-:W-:Y:S02]  /*13f0*/  @P5 VIADD R4, R4, 0x1 ;  /* 0x0000000104045836 */ /* 0x000fe40000000000 */
[----:B------:R-:W5:Y:S01]  /*1400*/  @!P3 LDC.64 R26, c[0x0][0x210] ;  /* 0x00008400ff1abb82 */ /* 0x000f620000000a00 */
[----:B------:R-:W-:Y:S01]  /*1410*/  @!P2 IMAD.X R0, RZ, RZ, R11, P0 ;  /* 0x000000ffff00a224 */ /* 0x000fe200000e060b */
[----:B------:R-:W-:Y:S01]  /*1420*/  ISETP.NE.AND P0, PT, R32, RZ, PT ;  /* 0x000000ff2000720c */ /* 0x000fe20003f05270 */
[----:B------:R-:W-:Y:S01]  /*1430*/  IMAD.IADD R17, R21, 0x1, R6 ;  /* 0x0000000115117824 */ /* 0x000fe200078e0206 */
[----:B------:R-:W-:Y:S01]  /*1440*/  MOV R31, R4 ;  /* 0x00000004001f7202 */ /* 0x000fe20000000f00 */
[----:B---3--:R-:W-:Y:S01]  /*1450*/  @!P2 IMAD R0, R0, R14, RZ ;  /* 0x0000000e0000a224 */ /* 0x008fe200078e02ff */
[----:B------:R-:W3:Y:S01]  /*1460*/  @!P2 S2R R6, SR_CgaCtaId ;  /* 0x000000000006a919 */ /* 0x000ee20000008800 */
[----:B------:R-:W-:Y:S01]  /*1470*/  @!P2 IMAD.MOV.U32 R16, RZ, RZ, R20 ;  /* 0x000000ffff10a224 */ /* 0x000fe200078e0014 */
[----:B------:R-:W4:Y:S01]  /*1480*/  @P4 LDC.64 R122, c[0x0][0x248] ;  /* 0x00009200ff7a4b82 */ /* 0x000f220000000a00 */
[----:B------:R-:W-:-:S02]  /*1490*/  @!P2 IMAD R4, R5, R15, R0 ;  /* 0x0000000f0504a224 */ /* 0x000fc400078e0200 */
[----:B------:R-:W-:Y:S01]  /*14a0*/  @!P2 IMAD.WIDE.U32 R2, R5, R14, R16 ;  /* 0x0000000e0502a225 */ /* 0x000fe200078e0010 */
[----:B------:R-:W-:-:S03]  /*14b0*/  @!P3 MOV R5, R17 ;  /* 0x000000110005b202 */ /* 0x000fc60000000f00 */
[----:B------:R-:W-:Y:S01]  /*14c0*/  @!P1 IMAD.MOV R31, RZ, RZ, -R31 ;  /* 0x000000ffff1f9224 */ /* 0x000fe200078e0a1f */
[----:B------:R-:W-:Y:S01]  /*14d0*/  ISETP.GE.AND P1, PT, R33, R34, PT ;  /* 0x000000222100720c */ /* 0x000fe20003f26270 */
[----:B------:R-:W-:Y:S01]  /*14e0*/  @!P2 IMAD.IADD R3, R3, 0x1, R4 ;  /* 0x000000010303a824 */ /* 0x000fe200078e0204 */
[----:B------:R-:W-:Y:S01]  /*14f0*/  @!P0 LOP3.LUT R31, RZ, R32, RZ, 0x33, !PT ;  /* 0x00000020ff1f8212 */ /* 0x000fe200078e33ff */
[----:B------:R-:W-:Y:S01]  /*1500*/  @!P3 IMAD.MOV.U32 R4, RZ, RZ, R20 ;  /* 0x000000ffff04b224 */ /* 0x000fe200078e0014 */
[----:B-1----:R-:W-:Y:S01]  /*1510*/  @!P2 LEA R24, P0, R2, R24, 0x1 ;  /* 0x000000180218a211 */ /* 0x002fe200078008ff */
[-C--:B--2---:R-:W-:Y:S01]  /*1520*/  @!P3 IMAD R0, R11, R18.reuse, RZ ;  /* 0x000000120b00b224 */ /* 0x084fe200078e02ff */
[----:B------:R-:W-:Y:S01]  /*1530*/  IADD3 R32, R8, 0x60, RZ ;  /* 0x0000006008207810 */ /* 0x000fe20007ffe0ff */
[----:B------:R-:W-:Y:S01]  /*1540*/  @!P3 IMAD.WIDE.U32 R4, R10, R18, R4 ;  /* 0x000000120a04b225 */ /* 0x000fe200078e0004 */
[----:B------:R-:W-:Y:S01]  /*1550*/  @!P2 LEA.HI.X R25, R2, R25, R3, 0x1, P0 ;  /* 0x000000190219a211 */ /* 0x000fe200000f0c03 */
[----:B------:R-:W1:Y:S01]  /*1560*/  S2UR UR4, SR_CgaCtaId ;  /* 0x00000000000479c3 */ /* 0x000e620000008800 */
[----:B------:R-:W-:Y:S01]  /*1570*/  LEA.HI R3, R23, R8, RZ, 0x1 ;  /* 0x0000000817037211 */ /* 0x000fe200078f08ff */
[----:B------:R-:W-:Y:S01]  /*1580*/  @!P3 IMAD R0, R10, R19, R0 ;  /* 0x000000130a00b224 */ /* 0x000fe200078e0200 */
[----:B-----5:R-:W-:Y:S01]  /*1590*/  @!P3 LEA R26, P0, R4, R26, 0x1 ;  /* 0x0000001a041ab211 */ /* 0x020fe200078008ff */
[----:B------:R-:W-:Y:S01]  /*15a0*/  IMAD R15, R76, -0x80, R77 ;  /* 0xffffff804c0f7824 */ /* 0x000fe200078e024d */
[----:B------:R-:W-:Y:S01]  /*15b0*/  LOP3.LUT R3, R3, 0x7fffffe, RZ, 0xc0, !PT ;  /* 0x07fffffe03037812 */ /* 0x000fe200078ec0ff */
[----:B------:R-:W-:-:S02]  /*15c0*/  @!P3 IMAD.IADD R0, R5, 0x1, R0 ;  /* 0x000000010500b824 */ /* 0x000fc400078e0200 */
[----:B------:R-:W2:Y:S01]  /*15d0*/  @!P1 S2R R5, SR_CgaCtaId ;  /* 0x0000000000059919 */ /* 0x000ea20000008800 */
[----:B------:R-:W-:Y:S02]  /*15e0*/  ISETP.GE.AND P5, PT, R22, R15, PT ;  /* 0x0000000f1600720c */ /* 0x000fe40003fa6270 */
[----:B------:R-:W-:Y:S01]  /*15f0*/  @!P3 LEA.HI.X R27, R4, R27, R0, 0x1, P0 ;  /* 0x0000001b041bb211 */ /* 0x000fe200000f0c00 */
[----:B------:R-:W-:Y:S01]  /*1600*/  IMAD.SHL.U32 R0, R43, 0x40, RZ ;  /* 0x000000402b007824 */ /* 0x000fe200078e00ff */
[----:B------:R-:W-:Y:S02]  /*1610*/  @!P1 IADD3 R7, P0, R10, 0x40, RZ ;  /* 0x000000400a079810 */ /* 0x000fe40007f1e0ff */
[----:B------:R-:W-:Y:S02]  /*1620*/  ISETP.GE.AND P6, PT, R22, R15, PT ;  /* 0x0000000f1600720c */ /* 0x000fe40003fc6270 */
[----:B------:R-:W5:Y:S01]  /*1630*/  @!P1 LDC.64 R22, c[0x0][0x240] ;  /* 0x00009000ff169b82 */ /* 0x000f620000000a00 */
[----:B------:R-:W-:Y:S01]  /*1640*/  @!P1 IMAD.X R14, RZ, RZ, R11, P0 ;  /* 0x000000ffff0e9224 */ /* 0x000fe200000e060b */
[----:B------:R-:W-:-:S02]  /*1650*/  ISETP.GE.AND P0, PT, R32, R34, PT ;  /* 0x000000222000720c */ /* 0x000fc40003f06270 */
[----:B------:R-:W-:Y:S02]  /*1660*/  LOP3.LUT R0, R0, 0xc0, RZ, 0xc0, !PT ;  /* 0x000000c000007812 */ /* 0x000fe400078ec0ff */
[----:B------:R-:W-:Y:S01]  /*1670*/  IADD3 R3, R8, -R3, RZ ;  /* 0x8000000308037210 */ /* 0x000fe20007ffe0ff */
[----:B-1----:R-:W-:Y:S01]  /*1680*/  ULEA UR4, UR4, UR5, 0x18 ;  /* 0x0000000504047291 */ /* 0x002fe2000f8ec03f */
[----:B------:R-:W-:Y:S01]  /*1690*/  LOP3.LUT R4, R0, 0x18, R28, 0xf8, !PT ;  /* 0x0000001800047812 */ /* 0x000fe200078ef81c */
[----:B------:R-:W1:Y:S01]  /*16a0*/  @!P1 LDC.64 R34, c[0x0][0x210] ;  /* 0x00008400ff229b82 */ /* 0x000e620000000a00 */
[----:B------:R-:W-:Y:S01]  /*16b0*/  SHF.R.U32.HI R2, RZ, 0x3, R0 ;  /* 0x00000003ff027819 */ /* 0x000fe20000011600 */
[----:B------:R-:W-:Y:S01]  /*16c0*/  IMAD R3, R82, 0x8, R3 ;  /* 0x0000000852037824 */ /* 0x000fe200078e0203 */
[----:B------:R-:W-:Y:S02]  /*16d0*/  @!P2 MOV R0, 0x400 ;  /* 0x000004000000a802 */ /* 0x000fe40000000f00 */
[----:B------:R-:W-:Y:S01]  /*16e0*/  LOP3.LUT R4, R4, R2, RZ, 0x3c, !PT ;  /* 0x0000000204047212 */ /* 0x000fe200078e3cff */
[----:B------:R-:W1:Y:S01]  /*16f0*/  @!P0 S2R R41, SR_CgaCtaId ;  /* 0x0000000000298919 */ /* 0x000e620000008800 */
[----:B---3--:R-:W-:Y:S01]  /*1700*/  @!P2 LEA R39, R6, R0, 0x18 ;  /* 0x000000000627a211 */ /* 0x008fe200078ec0ff */
[----:B------:R-:W3:Y:S01]  /*1710*/  @!P0 LDC.64 R36, c[0x0][0x240] ;  /* 0x00009000ff248b82 */ /* 0x000ee20000000a00 */
[----:B------:R-:W-:Y:S01]  /*1720*/  @!P1 MOV R2, 0x400 ;  /* 0x0000040000029802 */ /* 0x000fe20000000f00 */
[--C-:B------:R-:W-:Y:S01]  /*1730*/  @P4 IMAD.IADD R0, R13, 0x1, R30.reuse ;  /* 0x000000010d004824 */ /* 0x100fe200078e021e */
[----:B------:R-:W-:Y:S01]  /*1740*/  LEA R18, R3, R4, 0x5 ;  /* 0x0000000403127211 */ /* 0x000fe200078e28ff */
[----:B------:R-:W-:Y:S01]  /*1750*/  @P4 IMAD.IADD R4, R13, 0x1, R30 ;  /* 0x000000010d044824 */ /* 0x000fe200078e021e */
[----:B------:R-:W-:Y:S01]  /*1760*/  P2R R38, PR, RZ, 0x20 ;  /* 0x00000020ff267803 */ /* 0x000fe20000000000 */
[C---:B----4-:R-:W-:Y:S01]  /*1770*/  @P4 IMAD R6, R0.reuse, R179, RZ ;  /* 0x000000b300064224 */ /* 0x050fe200078e02ff */
[----:B--2---:R-:W-:Y:S01]  /*1780*/  @!P1 LEA R40, R5, R2, 0x18 ;  /* 0x0000000205289211 */ /* 0x004fe200078ec0ff */
[----:B------:R-:W-:-:S04]  /*1790*/  @P4 IMAD.WIDE.U32 R2, R0, R178, RZ ;  /* 0x000000b200024225 */ /* 0x000fc800078e00ff */
[----:B------:R-:W-:Y:S01]  /*17a0*/  @P4 IMAD R12, R4, R123, RZ ;  /* 0x0000007b040c4224 */ /* 0x000fe200078e02ff */
[----:B------:R-:W-:Y:S01]  /*17b0*/  @P4 MOV R30, R2 ;  /* 0x00000002001e4202 */ /* 0x000fe20000000f00 */
[----:B-----5:R-:W-:Y:S02]  /*17c0*/  @!P1 IMAD R0, R14, R22, RZ ;  /* 0x000000160e009224 */ /* 0x020fe400078e02ff */
        /* <DEDUP_REMOVED lines=8> */
[----:B-1-3--:R-:W-:Y:S06]  /*1850*/  @P4 BRA `(.L_x_910) ;  /* 0x0000000000344947 */ /* 0x00afec0003800000 */
        /* <DEDUP_REMOVED lines=13> */
.L_x_910:
        /* <DEDUP_REMOVED lines=17> */
.L_x_911:
        /* <DEDUP_REMOVED lines=30> */
[----:B-1----:R-:W-:Y:S01]  /*1c20*/  SHF.R.S32.HI R27, RZ, 0x1f, R31 ;  /* 0x0000001fff1b7819 */ /* 0x002fe2000001141f */
[----:B------:R-:W1:Y:S01]  /*1c30*/  @!P5 S2R R14, SR_CgaCtaId ;  /* 0x00000000000ed919 */ /* 0x000e620000008800 */
[----:B------:R-:W-:Y:S01]  /*1c40*/  IMAD.WIDE.U32 R46, R31, UR6, R4 ;  /* 0x000000061f2e7c25 */ /* 0x000fe2000f8e0004 */
[----:B------:R-:W-:Y:S01]  /*1c50*/  SHF.R.S32.HI R26, RZ, 0x1f, R76 ;  /* 0x0000001fff1a7819 */ /* 0x000fe2000001144c */
[----:B------:R-:W-:Y:S01]  /*1c60*/  ULDC UR8, c[0x0][0x39c] ;  /* 0x0000e70000087ab9 */ /* 0x000fe20000000800 */
[----:B------:R-:W-:Y:S01]  /*1c70*/  SHF.L.U64.HI R35, R178, 0x7, R179 ;  /* 0x00000007b2237819 */ /* 0x000fe200000102b3 */
[----:B------:R-:W-:Y:S01]  /*1c80*/  @!P0 IMAD.IADD R3, R3, 0x1, R11 ;  /* 0x0000000103038824 */ /* 0x000fe200078e020b */
[----:B------:R-:W-:Y:S01]  /*1c90*/  STL.64 [R1+0x48], R46 ;  /* 0x0000482e01007387 */ /* 0x000fe20000100a00 */
[----:B------:R-:W-:-:S02]  /*1ca0*/  IMAD.SHL.U32 R153, R122, 0x80, RZ ;  /* 0x000000807a997824 */ /* 0x000fc400078e00ff */
[----:B------:R-:W-:Y:S01]  /*1cb0*/  IMAD.MOV.U32 R208, RZ, RZ, R46 ;  /* 0x000000ffffd07224 */ /* 0x000fe200078e002e */
[----:B--2---:R-:W-:Y:S01]  /*1cc0*/  @!P0 LEA R4, P3, R2, R16, 0x1 ;  /* 0x0000001002048211 */ /* 0x004fe200078608ff */
[----:B------:R-:W-:Y:S02]  /*1cd0*/  @!P0 IMAD R7, R18, 0x2, R23 ;  /* 0x0000000212078824 */ /* 0x000fe400078e0217 */
[----:B------:R-:W-:Y:S01]  /*1ce0*/  IMAD.SHL.U32 R34, R178, 0x80, RZ ;  /* 0x00000080b2227824 */ /* 0x000fe200078e00ff */
[----:B------:R-:W-:Y:S01]  /*1cf0*/  @!P0 LEA.HI.X R5, R2, R17, R3, 0x1, P3 ;  /* 0x0000001102058211 */ /* 0x000fe200018f0c03 */
[----:B------:R-:W-:Y:S01]  /*1d00*/  IMAD.MOV.U32 R225, RZ, RZ, R76 ;  /* 0x000000ffffe17224 */ /* 0x000fe200078e004c */
[----:B------:R-:W2:Y:S01]  /*1d10*/  @!P2 S2R R17, SR_CgaCtaId ;  /* 0x000000000011a919 */ /* 0x000ea20000008800 */
[----:B----4-:R-:W-:Y:S01]  /*1d20*/  @!P1 IMAD R0, R18, 0x2, R40 ;  /* 0x0000000212009824 */ /* 0x010fe200078e0228 */
[----:B---3--:R-:W-:-:S04]  /*1d30*/  @!P4 LEA R10, R22, R10, 0x18 ;  /* 0x0000000a160ac211 */ /* 0x008fc800078ec0ff */
[----:B------:R3:W-:Y:S01]  /*1d40*/  @!P1 LDGSTS.E.BYPASS.LTC128B.128 [R0+0x1000], desc[UR12][R12.64] ;  /* 0x010000000c009fae */ /* 0x0007e2000b901d4c */
[----:B------:R-:W-:-:S03]  /*1d50*/  ISETP.GE.AND P1, PT, R32, R15, PT ;  /* 0x0000000f2000720c */ /* 0x000fc60003f26270 */
[----:B------:R4:W-:Y:S10]  /*1d60*/  @!P0 LDGSTS.E.BYPASS.LTC128B.128 [R7+0x1800], desc[UR12][R4.64] ;  /* 0x0180000004078fae */ /* 0x0009f4000b901d4c */
[----:B------:R-:W2:Y:S01]  /*1d70*/  @!P1 S2R R16, SR_CgaCtaId ;  /* 0x0000000000109919 */ /* 0x000ea20000008800 */
[----:B---3--:R-:W3:Y:S01]  /*1d80*/  @!P4 LDC.64 R12, c[0x0][0x218] ;  /* 0x00008600ff0ccb82 */ /* 0x008ee20000000a00 */
[----:B------:R-:W-:-:S02]  /*1d90*/  IMAD R0, R27, UR6, RZ ;  /* 0x000000061b007c24 */ /* 0x000fc4000f8e02ff */
[----:B----4-:R-:W-:Y:S02]  /*1da0*/  @!P4 IMAD R5, R18, 0x2, R10 ;  /* 0x000000021205c824 */ /* 0x010fe400078e020a */
        /* <DEDUP_REMOVED lines=12> */
[----:B---3--:R-:W-:-:S02]  /*1e70*/  @!P4 LEA R6, P3, R2, R12, 0x1 ;  /* 0x0000000c0206c211 */ /* 0x008fc400078608ff */
[----:B-----5:R-:W-:Y:S02]  /*1e80*/  @!P5 LEA R4, P0, R0, R20, 0x1 ;  /* 0x000000140004d211 */ /* 0x020fe400078008ff */
[----:B------:R-:W-:Y:S02]  /*1e90*/  @!P4 LEA.HI.X R7, R2, R13, R3, 0x1, P3 ;  /* 0x0000000d0207c211 */ /* 0x000fe400018f0c03 */
[----:B------:R-:W-:Y:S02]  /*1ea0*/  LEA.HI R12, R45, R102, RZ, 0x4 ;  /* 0x000000662d0c7211 */ /* 0x000fe400078f20ff */
[-C--:B------:R-:W-:Y:S01]  /*1eb0*/  ISETP.GE.AND P3, PT, R33, R15.reuse, PT ;  /* 0x0000000f2100720c */ /* 0x080fe20003f66270 */
[----:B------:R3:W-:Y:S01]  /*1ec0*/  @!P4 LDGSTS.E.BYPASS.LTC128B.128 [R5+0x2000], desc[UR12][R6.64] ;  /* 0x020000000605cfae */ /* 0x0007e2000b901d4c */
[----:B------:R-:W-:Y:S02]  /*1ed0*/  SHF.R.S32.HI R11, RZ, 0x4, R12 ;  /* 0x00000004ff0b7819 */ /* 0x000fe4000001140c */
[----:B------:R-:W-:-:S02]  /*1ee0*/  ISETP.GE.AND P4, PT, R8, R15, PT ;  /* 0x0000000f0800720c */ /* 0x000fc40003f86270 */
[----:B---3--:R-:W-:Y:S02]  /*1ef0*/  @!P5 LEA.HI.X R5, R0, R21, R10, 0x1, P0 ;  /* 0x000000150005d211 */ /* 0x008fe400000f0c0a */
[----:B------:R-:W-:Y:S01]  /*1f00*/  @!P5 MOV R0, 0x400 ;  /* 0x000004000000d802 */ /* 0x000fe20000000f00 */
[----:B------:R-:W3:Y:S01]  /*1f10*/  @!P1 LDC.64 R20, c[0x0][0x218] ;  /* 0x00008600ff149b82 */ /* 0x000ee20000000a00 */
[----:B------:R-:W-:Y:S02]  /*1f20*/  ISETP.GE.AND P0, PT, R32, R15, PT ;  /* 0x0000000f2000720c */ /* 0x000fe40003f06270 */
[----:B-1----:R-:W-:Y:S02]  /*1f30*/  @!P5 LEA R0, R14, R0, 0x18 ;  /* 0x000000000e00d211 */ /* 0x002fe400078ec0ff */
[----:B------:R-:W-:Y:S02]  /*1f40*/  LEA.HI R6, R12, R11, RZ, 0x1 ;  /* 0x0000000b0c067211 */ /* 0x000fe400078f08ff */
[----:B------:R-:W-:Y:S01]  /*1f50*/  @!P2 MOV R7, 0x400 ;  /* 0x000004000007a802 */ /* 0x000fe20000000f00 */
[----:B------:R-:W1:Y:S01]  /*1f60*/  @!P2 LDC.64 R14, c[0x0][0x218] ;  /* 0x00008600ff0eab82 */ /* 0x000e620000000a00 */
[----:B------:R-:W-:-:S02]  /*1f70*/  LOP3.LUT R6, R6, 0xfffffffe, RZ, 0xc0, !PT ;  /* 0xfffffffe06067812 */ /* 0x000fc400078ec0ff */
[----:B--2---:R-:W-:Y:S01]  /*1f80*/  @!P2 LEA R17, R17, R7, 0x18 ;  /* 0x000000071111a211 */ /* 0x004fe200078ec0ff */
[----:B------:R-:W-:Y:S01]  /*1f90*/  @!P5 IMAD R7, R18, 0x2, R0 ;  /* 0x000000021207d824 */ /* 0x000fe200078e0200 */
[----:B------:R-:W-:Y:S01]  /*1fa0*/  @!P1 MOV R10, 0x400 ;  /* 0x00000400000a9802 */ /* 0x000fe20000000f00 */
[----:B------:R-:W-:Y:S01]  /*1fb0*/  IMAD.IADD R22, R11, 0x1, -R6 ;  /* 0x000000010b167824 */ /* 0x000fe200078e0a06 */
[----:B------:R-:W-:Y:S02]  /*1fc0*/  LOP3.LUT R6, R12, 0xfffffff0, RZ, 0xc0, !PT ;  /* 0xfffffff00c067812 */ /* 0x000fe400078ec0ff */
[----:B------:R-:W-:Y:S01]  /*1fd0*/  LOP3.LUT R11, R44, 0xfffffff8, RZ, 0xc0, !PT ;  /* 0xfffffff82c0b7812 */ /* 0x000fe200078ec0ff */
[----:B------:R2:W-:Y:S01]  /*1fe0*/  @!P5 LDGSTS.E.BYPASS.LTC128B.128 [R7+0x2800], desc[UR12][R4.64] ;  /* 0x028000000407dfae */ /* 0x0005e2000b901d4c */
[----:B------:R-:W-:Y:S01]  /*1ff0*/  @!P1 LEA R16, R16, R10, 0x18 ;  /* 0x0000000a10109211 */ /* 0x000fe200078ec0ff */
[C---:B------:R-:W-:Y:S02]  /*2000*/  IMAD.IADD R0, R102.reuse, 0x1, -R6 ;  /* 0x0000000166007824 */ /* 0x040fe400078e0a06 */
[----:B------:R-:W-:Y:S01]  /*2010*/  IMAD.IADD R10, R102, 0x1, -R11 ;  /* 0x00000001660a7824 */ /* 0x000fe200078e0a0b */
[----:B------:R-:W-:-:S02]  /*2020*/  SHF.L.U32 R11, R123, 0x6, RZ ;  /* 0x000000067b0b7819 */ /* 0x000fc400000006ff */
        /* <DEDUP_REMOVED lines=8> */
[----:B--2---:R-:W-:Y:S01]  /*20b0*/  IMAD.WIDE.U32 R4, R122, 0x40, RZ ;  /* 0x000000407a047825 */ /* 0x004fe200078e00ff */
[----:B------:R-:W-:Y:S02]  /*20c0*/  LEA.HI R7, R10, R10, RZ, 0x1 ;  /* 0x0000000a0a077211 */ /* 0x000fe400078f08ff */
[----:B------:R-:W-:Y:S02]  /*20d0*/  @!P2 IADD3 R4, P5, R2, R4, RZ ;  /* 0x000000040204a210 */ /* 0x000fe40007fbe0ff */
[----:B------:R-:W-:Y:S02]  /*20e0*/  LOP3.LUT R12, R7, 0x7fffffe, RZ, 0xc0, !PT ;  /* 0x07fffffe070c7812 */ /* 0x000fe400078ec0ff */
[----:B------:R-:W-:Y:S01]  /*20f0*/  @!P2 IADD3.X R5, R3, R5, R11, P5, !PT ;  /* 0x000000050305a210 */ /* 0x000fe20002ffe40b */
[----:B------:R-:W-:Y:S01]  /*2100*/  @!P1 IMAD.WIDE.U32 R2, R122, 0x60, R2 ;  /* 0x000000607a029825 */ /* 0x000fe200078e0002 */
[----:B-1----:R-:W-:-:S02]  /*2110*/  @!P2 LEA R14, P5, R4, R14, 0x1 ;  /* 0x0000000e040ea211 */ /* 0x002fc400078a08ff */
[----:B------:R-:W-:Y:S01]  /*2120*/  SHF.R.S32.HI R25, RZ, 0x1, R7 ;  /* 0x00000001ff197819 */ /* 0x000fe20000011407 */
[----:B------:R-:W-:Y:S01]  /*2130*/  IMAD.IADD R13, R10, 0x1, -R12 ;  /* 0x000000010a0d7824 */ /* 0x000fe200078e0a0c */
[----:B------:R-:W-:Y:S01]  /*2140*/  @!P2 LEA.HI.X R15, R4, R15, R5, 0x1, P5 ;  /* 0x0000000f040fa211 */ /* 0x000fe200028f0c05 */
[----:B------:R-:W-:Y:S01]  /*2150*/  @!P1 IMAD R4, R123, 0x60, RZ ;  /* 0x000000607b049824 */ /* 0x000fe200078e02ff */
[----:B---3--:R-:W-:Y:S01]  /*2160*/  @!P1 LEA R10, P5, R2, R20, 0x1 ;  /* 0x00000014020a9211 */ /* 0x008fe200078a08ff */
        /* <DEDUP_REMOVED lines=21> */
[----:B------:R-:W-:Y:S01]  /*22c0*/  IMAD.U32 R0, R0, 0x20, R4 ;  /* 0x0000002000007824 */ /* 0x000fe200078e0004 */
[----:B------:R-:W-:Y:S01]  /*22d0*/  SHF.L.U32 R7, R22, 0x3, RZ ;  /* 0x0000000316077819 */ /* 0x000fe200000006ff */
[----:B------:R-:W-:-:S02]  /*22e0*/  IMAD R4, R27, UR6, RZ ;  /* 0x000000061b047c24 */ /* 0x000fc4000f8e02ff */
        /* <DEDUP_REMOVED lines=15> */
[----:B------:R-:W-:-:S02]  /*23e0*/  IMAD R9, R26, R34, R5 ;  /* 0x000000221a097224 */ /* 0x000fc400078e0205 */
[----:B------:R-:W-:Y:S01]  /*23f0*/  IMAD.WIDE.U32 R2, R76, R34, R12 ;  /* 0x000000224c027225 */ /* 0x000fe200078e000c */
[----:B------:R-:W-:Y:S02]  /*2400*/  LOP3.LUT R7, R6, 0x8, R7, 0xf8, !PT ;  /* 0x0000000806077812 */ /* 0x000fe400078ef807 */
[----:B------:R-:W-:Y:S01]  /*2410*/  SHF.R.U32.HI R6, RZ, 0x3, R6 ;  /* 0x00000003ff067819 */ /* 0x000fe20000011606 */
[----:B------:R-:W-:Y:S01]  /*2420*/  IMAD.WIDE.U32 R4, R178, 0x40, RZ ;  /* 0x00000040b2047825 */ /* 0x000fe200078e00ff */
[----:B------:R5:W-:Y:S02]  /*2430*/  STL.64 [R1], R12 ;  /* 0x0000000c01007387 */ /* 0x000be40000100a00 */
[----:B------:R-:W-:Y:S01]  /*2440*/  LOP3.LUT R215, R7, R6, RZ, 0x3c, !PT ;  /* 0x0000000607d77212 */ /* 0x000fe200078e3cff */
[----:B------:R-:W-:Y:S01]  /*2450*/  IMAD.SHL.U32 R8, R179, 0x40, RZ ;  /* 0x00000040b3087824 */ /* 0x000fe200078e00ff */
[C---:B------:R-:W-:Y:S01]  /*2460*/  @!P3 IADD3 R10, P1, R2.reuse, R4, RZ ;  /* 0x00000004020ab210 */ /* 0x040fe20007f3e0ff */
[----:B------:R-:W-:Y:S01]  /*2470*/  IMAD.IADD R3, R3, 0x1, R9 ;  /* 0x0000000103037824 */ /* 0x000fe200078e0209 */
[----:B---3--:R-:W-:Y:S01]  /*2480*/  @!P4 LEA R6, P2, R2, R16, 0x1 ;  /* 0x000000100206c211 */ /* 0x008fe200078408ff */
[----:B------:R-:W-:-:S02]  /*2490*/  IMAD.SHL.U32 R4, R23, 0x20, RZ ;  /* 0x0000002017047824 */ /* 0x000fc400078e00ff */
[----:B------:R-:W-:Y:S01]  /*24a0*/  IMAD.MOV.U32 R0, RZ, RZ, 0x10 ;  /* 0x00000010ff007424 */ /* 0x000fe200078e00ff */
[----:B------:R-:W-:Y:S01]  /*24b0*/  @!P4 LEA.HI.X R7, R2, R17, R3, 0x1, P2 ;  /* 0x000000110207c211 */ /* 0x000fe200010f0c03 */
[----:B------:R-:W-:Y:S01]  /*24c0*/  VIADD R188, R135, 0x2020 ;  /* 0x0000202087bc7836 */ /* 0x000fe20000000000 */
[----:B------:R-:W-:Y:S01]  /*24d0*/  LOP3.LUT R214, R4, 0xffffff00, RZ, 0xc0, !PT ;  /* 0xffffff0004d67812 */ /* 0x000fe200078ec0ff */
[----:B------:R-:W-:Y:S04]  /*24e0*/  @P4 STS [R241+0x4000], RZ ;  /* 0x004000fff1004388 */ /* 0x000fe80000000800 */
[----:B------:R-:W-:Y:S01]  /*24f0*/  IMAD R11, R82, 0x200, R214 ;  /* 0x00000200520b7824 */ /* 0x000fe200078e02d6 */
[----:B------:R-:W-:Y:S04]  /*2500*/  @P4 STS [R241+0x4004], RZ ;  /* 0x004004fff1004388 */ /* 0x000fe80000000800 */
[----:B------:R-:W-:Y:S04]  /*2510*/  @P4 STS.64 [R241+0x4008], RZ ;  /* 0x004008fff1004388 */ /* 0x000fe80000000a00 */
[----:B------:R-:W-:Y:S01]  /*2520*/  @!PT LDS RZ, [RZ] ;  /* 0x00000000fffff984 */ /* 0x000fe20000000800 */
[----:B------:R-:W-:Y:S01]  /*2530*/  @!PT LDS RZ, [RZ] ;  /* 0x00000000fffff984 */ /* 0x000fe20000000800 */
[----:B------:R-:W-:Y:S01]  /*2540*/  @!PT LDS RZ, [RZ] ;  /* 0x00000000fffff984 */ /* 0x000fe20000000800 */
[----:B------:R1:W-:Y:S01]  /*2550*/  @!P4 LDGSTS.E.BYPASS.LTC128B.128 [R241+0x4000], desc[UR12][R6.64] ;  /* 0x0400000006f1cfae */ /* 0x0003e2000b901d4c */
[----:B-----5:R-:W-:Y:S01]  /*2560*/  @!P3 IADD3.X R13, R3, R5, R8, P1, !PT ;  /* 0x00000005030db210 */ /* 0x020fe20000ffe408 */
[----:B------:R-:W-:Y:S01]  /*2570*/  @!P0 IMAD R12, R179, 0x60, RZ ;  /* 0x00000060b30c8824 */ /* 0x000fe200078e02ff */
[C---:B------:R-:W-:Y:S01]  /*2580*/  @!P6 LEA R5, P1, R178.reuse, R2, 0x5 ;  /* 0x00000002b205e211 */ /* 0x040fe200078228ff */
[----:B------:R-:W-:Y:S03]  /*2590*/  @P6 STS.128 [R241+0x4800], RZ ;  /* 0x004800fff1006388 */ /* 0x000fe60000000c00 */
[C---:B------:R-:W-:Y:S01]  /*25a0*/  @!P6 LEA.HI.X R9, R178.reuse, R3, R179, 0x5, P1 ;  /* 0x00000003b209e211 */ /* 0x040fe200008f2cb3 */
[----:B------:R-:W-:Y:S01]  /*25b0*/  @!P0 IMAD.WIDE.U32 R2, R178, 0x60, R2 ;  /* 0x00000060b2028825 */ /* 0x000fe200078e0002 */
[----:B----4-:R-:W-:-:S02]  /*25c0*/  @!P6 LEA R4, P2, R5, R20, 0x1 ;  /* 0x000000140504e211 */ /* 0x010fc400078408ff */
[C---:B--2---:R-:W-:Y:S01]  /*25d0*/  @!P3 LEA R8, P1, R10.reuse, R18, 0x1 ;  /* 0x000000120a08b211 */ /* 0x044fe200078208ff */
[----:B------:R-:W-:Y:S01]  /*25e0*/  @!P0 IMAD.IADD R3, R3, 0x1, R12 ;  /* 0x0000000103038824 */ /* 0x000fe200078e020c */
[----:B------:R-:W-:Y:S02]  /*25f0*/  @!P6 LEA.HI.X R5, R5, R21, R9, 0x1, P2 ;  /* 0x000000150505e211 */ /* 0x000fe400010f0c09 */
        /* <DEDUP_REMOVED lines=10> */
[----:B------:R2:W-:Y:S01]  /*26a0*/  @!P3 LDGSTS.E.BYPASS.LTC128B.128 [R241+0x5000], desc[UR12][R8.64] ;  /* 0x0500000008f1bfae */ /* 0x0005e2000b901d4c */
[----:B-1----:R-:W-:-:S03]  /*26b0*/  @!P0 LEA R6, P1, R2, R14, 0x1 ;  /* 0x0000000e02068211 */ /* 0x002fc600078208ff */
[----:B------:R-:W-:Y:S01]  /*26c0*/  @P0 STS.128 [R241+0x5800], RZ ;  /* 0x005800fff1000388 */ /* 0x000fe20000000c00 */
        /* <DEDUP_REMOVED lines=11> */
[----:B------:R-:W-:-:S03]  /*2780*/  SEL R0, R0, 0xfffffff0, !P1 ;  /* 0xfffffff000007807 */ /* 0x000fc60004800000 */
[----:B------:R-:W3:Y:S02]  /*2790*/  LDSM.16.M88.4 R12, [R186] ;  /* 0x00000000ba0c783b */ /* 0x000ee40000000200 */
[----:B------:R-:W-:Y:S02]  /*27a0*/  IMAD R187, R0, 0x2, R186 ;  /* 0x0000000200bb7824 */ /* 0x000fe400078e02ba */
[----:B------:R-:W0:Y:S04]  /*27b0*/  LDGDEPBAR ;  /* 0x00000000000079af */ /* 0x000e280000000000 */
[----:B------:R-:W-:Y:S01]  /*27c0*/  @P0 VIADD R188, R2, 0xffffffe0 ;  /* 0xffffffe002bc0836 */ /* 0x000fe20000000000 */
[----:B--2---:R-:W2:Y:S04]  /*27d0*/  LDSM.16.M88.4 R8, [R186+0x1000] ;  /* 0x00100000ba08783b */ /* 0x004ea80000000200 */
[----:B------:R-:W-:Y:S04]  /*27e0*/  LDSM.16.M88.4 R24, [R188] ;  /* 0x00000000bc18783b */ /* 0x000fe80000000200 */
[----:B------:R-:W-:Y:S04]  /*27f0*/  LDSM.16.M88.4 R16, [R187+0x1000] ;  /* 0x00100000bb10783b */ /* 0x000fe80000000200 */
[----:B-1----:R-:W1:Y:S01]  /*2800*/  LDSM.16.M88.4 R4, [R187] ;  /* 0x00000000bb04783b */ /* 0x002e620000000200 */
[-C--:B---3--:R-:W-:Y:S06]  /*2810*/  HMMA.16816.F32 R32, R12, R20.reuse, RZ ;  /* 0x000000140c20723c */ /* 0x088fec00000018ff */
[C---:B--2---:R-:W-:Y:S06]  /*2820*/  HMMA.16816.F32 R28, R8.reuse, R20, RZ ;  /* 0x00000014081c723c */ /* 0x044fec00000018ff */
[----:B------:R-:W-:-:S12]  /*2830*/  HMMA.16816.F32 R36, R8, R22, RZ ;  /* 0x000000160824723c */ /* 0x000fd800000018ff */
[----:B-1----:R-:W-:Y:S06]  /*2840*/  HMMA.16816.F32 R40, R4, R24, R32 ;  /* 0x000000180428723c */ /* 0x002fec0000001820 */
[----:B------:R-:W-:Y:S01]  /*2850*/  HMMA.16816.F32 R32, R12, R22, RZ ;  /* 0x000000160c20723c */ /* 0x000fe200000018ff */
[----:B------:R-:W-:Y:S05]  /*2860*/  LDSM.16.M88.4 R20, [R188+0x400] ;  /* 0x00040000bc14783b */ /* 0x000fea0000000200 */
[----:B------:R-:W-:Y:S01]  /*2870*/  HMMA.16816.F32 R44, R16, R24, R28 ;  /* 0x00000018102c723c */ /* 0x000fe2000000181c */
[----:B------:R-:W1:Y:S11]  /*2880*/  LDSM.16.M88.4 R28, [R135+0x2400] ;  /* 0x00240000871c783b */ /* 0x000e760000000200 */
[----:B------:R-:W-:Y:S01]  /*2890*/  FMUL.FTZ R40, R40, UR8 ;  /* 0x0000000828287c20 */ /* 0x000fe20008410000 */
[----:B------:R-:W-:Y:S01]  /*28a0*/  FMUL.FTZ R41, R41, UR8 ;  /* 0x0000000829297c20 */ /* 0x000fe20008410000 */
[----:B------:R-:W-:Y:S01]  /*28b0*/  FMUL.FTZ R42, R42, UR8 ;  /* 0x000000082a2a7c20 */ /* 0x000fe20008410000 */
[----:B------:R-:W-:Y:S01]  /*28c0*/  FMUL.FTZ R43, R43, UR8 ;  /* 0x000000082b2b7c20 */ /* 0x000fe20008410000 */
[----:B------:R-:W2:Y:S02]  /*28d0*/  MUFU.TANH R200, R40 ;  /* 0x0000002800c87308 */ /* 0x000ea40000002400 */
[-C--:B------:R-:W-:Y:S06]  /*28e0*/  HMMA.16816.F32 R48, R4, R26.reuse, R32 ;  /* 0x0000001a0430723c */ /* 0x080fec0000001820 */
[----:B------:R-:W-:Y:S01]  /*28f0*/  HMMA.16816.F32 R32, R16, R26, R36 ;  /* 0x0000001a1020723c */ /* 0x000fe20000001824 */
[----:B------:R-:W3:Y:S01]  /*2900*/  MUFU.TANH R129, R41 ;  /* 0x0000002900817308 */ /* 0x000ee20000002400 */
[----:B------:R-:W-:Y:S01]  /*2910*/  FMUL.FTZ R44, R44, UR8 ;  /* 0x000000082c2c7c20 */ /* 0x000fe20008410000 */
[----:B------:R-:W-:Y:S01]  /*2920*/  FMUL.FTZ R45, R45, UR8 ;  /* 0x000000082d2d7c20 */ /* 0x000fe20008410000 */
[----:B------:R-:W-:Y:S01]  /*2930*/  FMUL.FTZ R46, R46, UR8 ;  /* 0x000000082e2e7c20 */ /* 0x000fe20008410000 */
[----:B------:R-:W-:-:S04]  /*2940*/  FMUL.FTZ R47, R47, UR8 ;  /* 0x000000082f2f7c20 */ /* 0x000fc80008410000 */
[----:B------:R-:W-:Y:S01]  /*2950*/  MUFU.TANH R193, R42 ;  /* 0x0000002a00c17308 */ /* 0x000fe20000002400 */
[-C--:B-1----:R-:W-:Y:S08]  /*2960*/  HMMA.16816.F32 R24, R8, R28.reuse, RZ ;  /* 0x0000001c0818723c */ /* 0x082ff000000018ff */
[----:B------:R-:W-:Y:S01]  /*2970*/  FMUL.FTZ R48, R48, UR8 ;  /* 0x0000000830307c20 */ /* 0x000fe20008410000 */
[----:B------:R-:W-:Y:S01]  /*2980*/  FMUL.FTZ R50, R50, UR8 ;  /* 0x0000000832327c20 */ /* 0x000fe20008410000 */
[----:B------:R-:W-:Y:S01]  /*2990*/  FMUL.FTZ R49, R49, UR8 ;  /* 0x0000000831317c20 */ /* 0x000fe20008410000 */
[----:B------:R-:W-:Y:S01]  /*29a0*/  FMUL.FTZ R51, R51, UR8 ;  /* 0x0000000833337c20 */ /* 0x000fe20008410000 */
[----:B------:R-:W1:Y:S01]  /*29b0*/  MUFU.TANH R198, R48 ;  /* 0x0000003000c67308 */ /* 0x000e620000002400 */
[----:B------:R-:W-:Y:S01]  /*29c0*/  HMMA.16816.F32 R36, R12, R28, RZ ;  /* 0x0000001c0c24723c */ /* 0x000fe200000018ff */
[----:B------:R-:W-:Y:S01]  /*29d0*/  FMUL.FTZ R32, R32, UR8 ;  /* 0x0000000820207c20 */ /* 0x000fe20008410000 */
[----:B------:R-:W-:Y:S01]  /*29e0*/  FMUL.FTZ R34, R34, UR8 ;  /* 0x0000000822227c20 */ /* 0x000fe20008410000 */
[----:B------:R-:W-:Y:S01]  /*29f0*/  FMUL.FTZ R33, R33, UR8 ;  /* 0x0000000821217c20 */ /* 0x000fe20008410000 */
[----:B------:R-:W-:-:S03]  /*2a00*/  FMUL.FTZ R35, R35, UR8 ;  /* 0x0000000823237c20 */ /* 0x000fc60008410000 */
[----:B------:R-:W-:Y:S08]  /*2a10*/  MUFU.TANH R177, R50 ;  /* 0x0000003200b17308 */ /* 0x000ff00000002400 */
[----:B------:R-:W4:Y:S08]  /*2a20*/  MUFU.TANH R197, R49 ;  /* 0x0000003100c57308 */ /* 0x000f300000002400 */
[----:B------:R5:W-:Y:S08]  /*2a30*/  MUFU.TANH R169, R51 ;  /* 0x0000003300a97308 */ /* 0x000bf00000002400 */
[----:B------:R2:W-:Y:S08]  /*2a40*/  MUFU.TANH R192, R43 ;  /* 0x0000002b00c07308 */ /* 0x0005f00000002400 */
[----:B------:R-:W-:Y:S01]  /*2a50*/  MUFU.TANH R180, R32 ;  /* 0x0000002000b47308 */ /* 0x000fe20000002400 */
[-C--:B-----5:R-:W-:Y:S01]  /*2a60*/  HMMA.16816.F32 R48, R16, R20.reuse, R24 ;  /* 0x000000141030723c */ /* 0x0a0fe20000001818 */
[----:B------:R-:W5:Y:S06]  /*2a70*/  LDSM.16.M88.4 R24, [R135+0x2800] ;  /* 0x002800008718783b */ /* 0x000f6c0000000200 */
[----:B------:R-:W-:Y:S01]  /*2a80*/  MUFU.TANH R176, R34 ;  /* 0x0000002200b07308 */ /* 0x000fe20000002400 */
[----:B--2---:R-:W-:Y:S06]  /*2a90*/  HMMA.16816.F32 R40, R4, R20, R36 ;  /* 0x000000140428723c */ /* 0x004fec0000001824 */
[----:B------:R-:W-:Y:S01]  /*2aa0*/  HMMA.16816.F32 R36, R12, R30, RZ ;  /* 0x0000001e0c24723c */ /* 0x000fe200000018ff */
[----:B------:R-:W-:Y:S08]  /*2ab0*/  MUFU.TANH R168, R33 ;  /* 0x0000002100a87308 */ /* 0x000ff00000002400 */
[----:B------:R2:W-:Y:S01]  /*2ac0*/  MUFU.TANH R166, R35 ;  /* 0x0000002300a67308 */ /* 0x0005e20000002400 */
[----:B------:R-:W-:Y:S01]  /*2ad0*/  FMUL.FTZ R48, R48, UR8 ;  /* 0x0000000830307c20 */ /* 0x000fe20008410000 */
[----:B------:R-:W-:Y:S01]  /*2ae0*/  FMUL.FTZ R49, R49, UR8 ;  /* 0x0000000831317c20 */ /* 0x000fe20008410000 */
[----:B------:R-:W-:Y:S01]  /*2af0*/  FMUL.FTZ R50, R50, UR8 ;  /* 0x0000000832327c20 */ /* 0x000fe20008410000 */
[----:B------:R-:W-:-:S04]  /*2b00*/  FMUL.FTZ R51, R51, UR8 ;  /* 0x0000000833337c20 */ /* 0x000fc80008410000 */
[----:B------:R-:W-:Y:S01]  /*2b10*/  MUFU.TANH R185, R44 ;  /* 0x0000002c00b97308 */ /* 0x000fe20000002400 */
[----:B------:R-:W-:Y:S01]  /*2b20*/  FMUL.FTZ R40, R40, UR8 ;  /* 0x0000000828287c20 */ /* 0x000fe20008410000 */
[----:B------:R-:W-:Y:S01]  /*2b30*/  FMUL.FTZ R41, R41, UR8 ;  /* 0x0000000829297c20 */ /* 0x000fe20008410000 */
[----:B------:R-:W-:Y:S01]  /*2b40*/  FMUL.FTZ R42, R42, UR8 ;  /* 0x000000082a2a7c20 */ /* 0x000fe20008410000 */
[----:B------:R-:W-:-:S04]  /*2b50*/  FMUL.FTZ R43, R43, UR8 ;  /* 0x000000082b2b7c20 */ /* 0x000fc80008410000 */
[----:B------:R-:W4:Y:S01]  /*2b60*/  MUFU.TANH R131, R40 ;  /* 0x0000002800837308 */ /* 0x000f220000002400 */
[----:B--2---:R-:W-:Y:S01]  /*2b70*/  HMMA.16816.F32 R32, R8, R30, RZ ;  /* 0x0000001e0820723c */ /* 0x004fe200000018ff */
[----:B------:R-:W2:Y:S06]  /*2b80*/  LDSM.16.M88.4 R28, [R188+0x800] ;  /* 0x00080000bc1c783b */ /* 0x000eac0000000200 */
[----:B------:R-:W4:Y:S08]  /*2b90*/  MUFU.TANH R196, R41 ;  /* 0x0000002900c47308 */ /* 0x000f300000002400 */
[----:B------:R-:W-:Y:S08]  /*2ba0*/  MUFU.TANH R165, R42 ;  /* 0x0000002a00a57308 */ /* 0x000ff00000002400 */
[----:B------:R3:W-:Y:S08]  /*2bb0*/  MUFU.TANH R164, R43 ;  /* 0x0000002b00a47308 */ /* 0x0007f00000002400 */
[----:B------:R-:W-:Y:S08]  /*2bc0*/  MUFU.TANH R191, R45 ;  /* 0x0000002d00bf7308 */ /* 0x000ff00000002400 */
[----:B------:R-:W-:Y:S01]  /*2bd0*/  MUFU.TANH R182, R46 ;  /* 0x0000002e00b67308 */ /* 0x000fe20000002400 */
[-C--:B---3--:R-:W-:Y:S06]  /*2be0*/  HMMA.16816.F32 R40, R16, R22.reuse, R32 ;  /* 0x000000161028723c */ /* 0x088fec0000001820 */
[----:B------:R-:W-:Y:S01]  /*2bf0*/  HMMA.16816.F32 R32, R4, R22, R36 ;  /* 0x000000160420723c */ /* 0x000fe20000001824 */
[----:B------:R3:W-:Y:S05]  /*2c00*/  MUFU.TANH R181, R47 ;  /* 0x0000002f00b57308 */ /* 0x0007ea0000002400 */
[-C--:B-----5:R-:W-:Y:S03]  /*2c10*/  HMMA.16816.F32 R20, R8, R24.reuse, RZ ;  /* 0x000000180814723c */ /* 0x0a0fe600000018ff */
[----:B------:R-:W-:Y:S08]  /*2c20*/  MUFU.TANH R163, R48 ;  /* 0x0000003000a37308 */ /* 0x000ff00000002400 */
[----:B------:R-:W-:Y:S01]  /*2c30*/  MUFU.TANH R156, R49 ;  /* 0x00000031009c7308 */ /* 0x000fe20000002400 */
[----:B---3--:R-:W-:Y:S01]  /*2c40*/  HMMA.16816.F32 R44, R12, R24, RZ ;  /* 0x000000180c2c723c */ /* 0x008fe200000018ff */
[----:B------:R-:W-:Y:S01]  /*2c50*/  FMUL.FTZ R40, R40, UR8 ;  /* 0x0000000828287c20 */ /* 0x000fe20008410000 */
[----:B------:R-:W-:Y:S01]  /*2c60*/  FMUL.FTZ R42, R42, UR8 ;  /* 0x000000082a2a7c20 */ /* 0x000fe20008410000 */
[----:B------:R-:W-:Y:S01]  /*2c70*/  FMUL.FTZ R41, R41, UR8 ;  /* 0x0000000829297c20 */ /* 0x000fe20008410000 */
[----:B------:R-:W-:-:S02]  /*2c80*/  FMUL.FTZ R43, R43, UR8 ;  /* 0x000000082b2b7c20 */ /* 0x000fc40008410000 */
[----:B------:R-:W-:Y:S01]  /*2c90*/  FMUL.FTZ R32, R32, UR8 ;  /* 0x0000000820207c20 */ /* 0x000fe20008410000 */
[----:B------:R-:W-:Y:S01]  /*2ca0*/  FMUL.FTZ R34, R34, UR8 ;  /* 0x0000000822227c20 */ /* 0x000fe20008410000 */
[----:B------:R-:W-:Y:S01]  /*2cb0*/  FMUL.FTZ R33, R33, UR8 ;  /* 0x0000000821217c20 */ /* 0x000fe20008410000 */
[----:B------:R-:W-:Y:S01]  /*2cc0*/  FMUL.FTZ R35, R35, UR8 ;  /* 0x0000000823237c20 */ /* 0x000fe20008410000 */
[----:B------:R-:W3:Y:S08]  /*2cd0*/  MUFU.TANH R124, R32 ;  /* 0x00000020007c7308 */ /* 0x000ef00000002400 */
[----:B------:R-:W-:Y:S06]  /*2ce0*/  MUFU.TANH R152, R34 ;  /* 0x0000002200987308 */ /* 0x000fec0000002400 */
[-C--:B--2---:R-:W-:Y:S02]  /*2cf0*/  HMMA.16816.F32 R36, R4, R28.reuse, R44 ;  /* 0x0000001c0424723c */ /* 0x084fe4000000182c */
[----:B------:R-:W2:Y:S04]  /*2d00*/  MUFU.TANH R121, R33 ;  /* 0x0000002100797308 */ /* 0x000ea80000002400 */
[----:B------:R-:W-:Y:S04]  /*2d10*/  HMMA.16816.F32 R44, R16, R28, R20 ;  /* 0x0000001c102c723c */ /* 0x000fe80000001814 */
[----:B------:R5:W-:Y:S02]  /*2d20*/  MUFU.TANH R149, R35 ;  /* 0x0000002300957308 */ /* 0x000be40000002400 */
[-C--:B------:R-:W-:Y:S06]  /*2d30*/  HMMA.16816.F32 R20, R8, R26.reuse, RZ ;  /* 0x0000001a0814723c */ /* 0x080fec00000018ff */
[----:B------:R-:W-:Y:S01]  /*2d40*/  HMMA.16816.F32 R24, R12, R26, RZ ;  /* 0x0000001a0c18723c */ /* 0x000fe200000018ff */
[----:B------:R-:W-:Y:S05]  /*2d50*/  MUFU.TANH R205, R40 ;  /* 0x0000002800cd7308 */ /* 0x000fea0000002400 */
[----:B------:R-:W-:Y:S01]  /*2d60*/  FMUL.FTZ R36, R36, UR8 ;  /* 0x0000000824247c20 */ /* 0x000fe20008410000 */
[----:B------:R-:W-:Y:S01]  /*2d70*/  FMUL.FTZ R37, R37, UR8 ;  /* 0x0000000825257c20 */ /* 0x000fe20008410000 */
[----:B------:R-:W-:Y:S01]  /*2d80*/  FMUL.FTZ R38, R38, UR8 ;  /* 0x0000000826267c20 */ /* 0x000fe20008410000 */
[----:B-----5:R-:W5:Y:S01]  /*2d90*/  LDSM.16.M88.4 R32, [R135+0x2c00] ;  /* 0x002c00008720783b */ /* 0x020f620000000200 */
[----:B------:R-:W-:Y:S01]  /*2da0*/  FMUL.FTZ R39, R39, UR8 ;  /* 0x0000000827277c20 */ /* 0x000fe20008410000 */
[----:B------:R-:W2:Y:S01]  /*2db0*/  MUFU.TANH R113, R36 ;  /* 0x0000002400717308 */ /* 0x000ea20000002400 */
[----:B------:R-:W-:Y:S01]  /*2dc0*/  FMUL.FTZ R44, R44, UR8 ;  /* 0x000000082c2c7c20 */ /* 0x000fe20008410000 */
[----:B------:R-:W-:Y:S01]  /*2dd0*/  FMUL.FTZ R45, R45, UR8 ;  /* 0x000000082d2d7c20 */ /* 0x000fe20008410000 */
[----:B------:R-:W-:Y:S01]  /*2de0*/  FMUL.FTZ R46, R46, UR8 ;  /* 0x000000082e2e7c20 */ /* 0x000fe20008410000 */
[----:B------:R-:W-:-:S04]  /*2df0*/  FMUL.FTZ R47, R47, UR8 ;  /* 0x000000082f2f7c20 */ /* 0x000fc80008410000 */
[----:B------:R-:W2:Y:S08]  /*2e00*/  MUFU.TANH R120, R37 ;  /* 0x0000002500787308 */ /* 0x000eb00000002400 */
[----:B------:R-:W-:Y:S08]  /*2e10*/  MUFU.TANH R148, R38 ;  /* 0x0000002600947308 */ /* 0x000ff00000002400 */
[----:B------:R1:W-:Y:S08]  /*2e20*/  MUFU.TANH R147, R39 ;  /* 0x0000002700937308 */ /* 0x0003f00000002400 */
[----:B------:R-:W-:Y:S08]  /*2e30*/  MUFU.TANH R204, R42 ;  /* 0x0000002a00cc7308 */ /* 0x000ff00000002400 */
[----:B------:R-:W-:Y:S01]  /*2e40*/  MUFU.TANH R195, R41 ;  /* 0x0000002900c37308 */ /* 0x000fe20000002400 */
[-C--:B-1----:R-:W-:Y:S01]  /*2e50*/  HMMA.16816.F32 R36, R16, R30.reuse, R20 ;  /* 0x0000001e1024723c */ /* 0x082fe20000001814 */
[----:B------:R-:W1:Y:S06]  /*2e60*/  LDSM.16.M88.4 R20, [R188+0xc00] ;  /* 0x000c0000bc14783b */ /* 0x000e6c0000000200 */
[----:B------:R4:W-:Y:S08]  /*2e70*/  MUFU.TANH R194, R43 ;  /* 0x0000002b00c27308 */ /* 0x0009f00000002400 */
[----:B------:R-:W-:Y:S08]  /*2e80*/  MUFU.TANH R207, R50 ;  /* 0x0000003200cf7308 */ /* 0x000ff00000002400 */
[----:B------:R1:W-:Y:S01]  /*2e90*/  MUFU.TANH R206, R51 ;  /* 0x0000003300ce7308 */ /* 0x0003e20000002400 */
[----:B----4-:R-:W-:Y:S01]  /*2ea0*/  HMMA.16816.F32 R40, R4, R30, R24 ;  /* 0x0000001e0428723c */ /* 0x010fe20000001818 */
[----:B------:R-:W-:Y:S01]  /*2eb0*/  FMUL.FTZ R36, R36, UR8 ;  /* 0x0000000824247c20 */ /* 0x000fe20008410000 */
[----:B------:R-:W-:Y:S01]  /*2ec0*/  FMUL.FTZ R38, R38, UR8 ;  /* 0x0000000826267c20 */ /* 0x000fe20008410000 */
[----:B------:R-:W-:Y:S01]  /*2ed0*/  FMUL.FTZ R37, R37, UR8 ;  /* 0x0000000825257c20 */ /* 0x000fe20008410000 */
[----:B------:R-:W-:-:S02]  /*2ee0*/  FMUL.FTZ R39, R39, UR8 ;  /* 0x0000000827277c20 */ /* 0x000fc40008410000 */
[-C--:B-----5:R-:W-:Y:S01]  /*2ef0*/  HMMA.16816.F32 R28, R12, R32.reuse, RZ ;  /* 0x000000200c1c723c */ /* 0x0a0fe200000018ff */
[----:B------:R-:W-:Y:S05]  /*2f00*/  MUFU.TANH R174, R36 ;  /* 0x0000002400ae7308 */ /* 0x000fea0000002400 */
[----:B------:R-:W-:Y:S03]  /*2f10*/  HMMA.16816.F32 R24, R8, R32, RZ ;  /* 0x000000200818723c */ /* 0x000fe600000018ff */
[----:B------:R-:W-:Y:S08]  /*2f20*/  MUFU.TANH R172, R38 ;  /* 0x0000002600ac7308 */ /* 0x000ff00000002400 */
[----:B------:R-:W-:Y:S01]  /*2f30*/  MUFU.TANH R173, R37 ;  /* 0x0000002500ad7308 */ /* 0x000fe20000002400 */
[----:B------:R-:W-:Y:S01]  /*2f40*/  FMUL.FTZ R40, R40, UR8 ;  /* 0x0000000828287c20 */ /* 0x000fe20008410000 */
[----:B------:R-:W-:Y:S01]  /*2f50*/  FMUL.FTZ R42, R42, UR8 ;  /* 0x000000082a2a7c20 */ /* 0x000fe20008410000 */
[----:B------:R-:W-:Y:S01]  /*2f60*/  FMUL.FTZ R41, R41, UR8 ;  /* 0x0000000829297c20 */ /* 0x000fe20008410000 */
[----:B------:R-:W-:-:S04]  /*2f70*/  FMUL.FTZ R43, R43, UR8 ;  /* 0x000000082b2b7c20 */ /* 0x000fc80008410000 */
[----:B------:R4:W-:Y:S05]  /*2f80*/  MUFU.TANH R170, R39 ;  /* 0x0000002700aa7308 */ /* 0x0009ea0000002400 */
[-C--:B-1----:R-:W-:Y:S01]  /*2f90*/  HMMA.16816.F32 R48, R16, R20.reuse, R24 ;  /* 0x000000141030723c */ /* 0x082fe20000001818 */
[----:B------:R-:W1:Y:S02]  /*2fa0*/  LDSM.16.M88.4 R24, [R135+0x3000] ;  /* 0x003000008718783b */ /* 0x000e640000000200 */
[----:B------:R-:W-:Y:S08]  /*2fb0*/  MUFU.TANH R190, R44 ;  /* 0x0000002c00be7308 */ /* 0x000ff00000002400 */
[----:B------:R-:W-:Y:S01]  /*2fc0*/  MUFU.TANH R184, R45 ;  /* 0x0000002d00b87308 */ /* 0x000fe20000002400 */
[----:B----4-:R-:W-:Y:S06]  /*2fd0*/  HMMA.16816.F32 R36, R4, R20, R28 ;  /* 0x000000140424723c */ /* 0x010fec000000181c */
[----:B------:R-:W-:Y:S01]  /*2fe0*/  HMMA.16816.F32 R28, R8, R34, RZ ;  /* 0x00000022081c723c */ /* 0x000fe200000018ff */
[----:B------:R-:W-:Y:S05]  /*2ff0*/  MUFU.TANH R189, R46 ;  /* 0x0000002e00bd7308 */ /* 0x000fea0000002400 */
[----:B------:R-:W-:Y:S01]  /*3000*/  FMUL.FTZ R48, R48, UR8 ;  /* 0x0000000830307c20 */ /* 0x000fe20008410000 */
[----:B------:R-:W-:Y:S01]  /*3010*/  FMUL.FTZ R49, R49, UR8 ;  /* 0x0000000831317c20 */ /* 0x000fe20008410000 */
[----:B------:R-:W-:Y:S01]  /*3020*/  FMUL.FTZ R50, R50, UR8 ;  /* 0x0000000832327c20 */ /* 0x000fe20008410000 */
[----:B------:R4:W-:Y:S01]  /*3030*/  MUFU.TANH R175, R47 ;  /* 0x0000002f00af7308 */ /* 0x0009e20000002400 */
[----:B------:R-:W-:-:S07]  /*3040*/  FMUL.FTZ R51, R51, UR8 ;  /* 0x0000000833337c20 */ /* 0x000fce0008410000 */
[----:B------:R-:W5:Y:S01]  /*3050*/  MUFU.TANH R101, R40 ;  /* 0x0000002800657308 */ /* 0x000f620000002400 */
[----:B------:R-:W-:Y:S01]  /*3060*/  FMUL.FTZ R36, R36, UR8 ;  /* 0x0000000824247c20 */ /* 0x000fe20008410000 */
[----:B------:R-:W-:Y:S01]  /*3070*/  FMUL.FTZ R37, R37, UR8 ;  /* 0x0000000825257c20 */ /* 0x000fe20008410000 */
[----:B------:R-:W-:Y:S01]  /*3080*/  FMUL.FTZ R38, R38, UR8 ;  /* 0x0000000826267c20 */ /* 0x000fe20008410000 */
[----:B------:R-:W-:Y:S01]  /*3090*/  FMUL.FTZ R39, R39, UR8 ;  /* 0x0000000827277c20 */ /* 0x000fe20008410000 */
[----:B-1----:R-:W-:Y:S03]  /*30a0*/  HMMA.16816.F32 R52, R12, R26, RZ ;  /* 0x0000001a0c34723c */ /* 0x002fe600000018ff */
[----:B------:R-:W-:Y:S03]  /*30b0*/  MUFU.TANH R100, R36 ;  /* 0x0000002400647308 */ /* 0x000fe60000002400 */
[----:B------:R-:W-:Y:S05]  /*30c0*/  HMMA.16816.F32 R28, R16, R22, R28 ;  /* 0x00000016101c723c */ /* 0x000fea000000181c */
[----:B------:R-:W-:Y:S01]  /*30d0*/  MUFU.TANH R106, R37 ;  /* 0x00000025006a7308 */ /* 0x000fe20000002400 */
[----:B----4-:R-:W-:Y:S01]  /*30e0*/  HMMA.16816.F32 R44, R12, R34, RZ ;  /* 0x000000220c2c723c */ /* 0x010fe200000018ff */
[----:B------:R-:W1:Y:S06]  /*30f0*/  LDSM.16.M88.4 R32, [R188+0x1000] ;  /* 0x00100000bc20783b */ /* 0x000e6c0000000200 */
[----:B------:R-:W-:Y:S08]  /*3100*/  MUFU.TANH R136, R38 ;  /* 0x0000002600887308 */ /* 0x000ff00000002400 */
[----:B------:R4:W-:Y:S03]  /*3110*/  MUFU.TANH R134, R39 ;  /* 0x0000002700867308 */ /* 0x0009e60000002400 */
[----:B------:R-:W-:Y:S01]  /*3120*/  FMUL.FTZ R28, R28, UR8 ;  /* 0x000000081c1c7c20 */ /* 0x000fe20008410000 */
[----:B------:R-:W-:Y:S01]  /*3130*/  FMUL.FTZ R30, R30, UR8 ;  /* 0x000000081e1e7c20 */ /* 0x000fe20008410000 */
[----:B------:R-:W-:Y:S01]  /*3140*/  FMUL.FTZ R29, R29, UR8 ;  /* 0x000000081d1d7c20 */ /* 0x000fe20008410000 */
[----:B------:R-:W-:-:S02]  /*3150*/  FMUL.FTZ R31, R31, UR8 ;  /* 0x000000081f1f7c20 */ /* 0x000fc40008410000 */
[----:B------:R-:W-:Y:S01]  /*3160*/  MUFU.TANH R158, R28 ;  /* 0x0000001c009e7308 */ /* 0x000fe20000002400 */
[----:B------:R-:W-:Y:S07]  /*3170*/  HMMA.16816.F32 R44, R4, R22, R44 ;  /* 0x00000016042c723c */ /* 0x000fee000000182c */
[----:B------:R-:W-:Y:S01]  /*3180*/  MUFU.TANH R155, R30 ;  /* 0x0000001e009b7308 */ /* 0x000fe20000002400 */
[----:B----4-:R-:W-:Y:S07]  /*3190*/  HMMA.16816.F32 R36, R12, R24, RZ ;  /* 0x000000180c24723c */ /* 0x010fee00000018ff */
[----:B------:R-:W-:Y:S08]  /*31a0*/  MUFU.TANH R157, R29 ;  /* 0x0000001d009d7308 */ /* 0x000ff00000002400 */
[----:B------:R4:W-:Y:S01]  /*31b0*/  MUFU.TANH R154, R31 ;  /* 0x0000001f009a7308 */ /* 0x0009e20000002400 */
[----:B------:R-:W-:Y:S01]  /*31c0*/  FMUL.FTZ R44, R44, UR8 ;  /* 0x000000082c2c7c20 */ /* 0x000fe20008410000 */
[----:B------:R-:W-:Y:S01]  /*31d0*/  FMUL.FTZ R46, R46, UR8 ;  /* 0x000000082e2e7c20 */ /* 0x000fe20008410000 */
[----:B------:R-:W-:Y:S01]  /*31e0*/  FMUL.FTZ R45, R45, UR8 ;  /* 0x000000082d2d7c20 */ /* 0x000fe20008410000 */
[----:B------:R-:W-:-:S04]  /*31f0*/  FMUL.FTZ R47, R47, UR8 ;  /* 0x000000082f2f7c20 */ /* 0x000fc80008410000 */
[----:B------:R-:W-:Y:S01]  /*3200*/  MUFU.TANH R139, R42 ;  /* 0x0000002a008b7308 */ /* 0x000fe20000002400 */
[----:B-1----:R-:W-:Y:S01]  /*3210*/  HMMA.16816.F32 R20, R4, R32, R36 ;  /* 0x000000200414723c */ /* 0x002fe20000001824 */
[----:B------:R-:W-:Y:S06]  /*3220*/  LDSM.16.M88.4 R36, [R188+0x1400] ;  /* 0x00140000bc24783b */ /* 0x000fec0000000200 */
[----:B------:R-:W1:Y:S01]  /*3230*/  MUFU.TANH R107, R41 ;  /* 0x00000029006b7308 */ /* 0x000e620000002400 */
[----:B----4-:R-:W4:Y:S07]  /*3240*/  LDSM.16.M88.4 R28, [R135+0x3400] ;  /* 0x00340000871c783b */ /* 0x010f2e0000000200 */
[----:B------:R3:W-:Y:S08]  /*3250*/  MUFU.TANH R138, R43 ;  /* 0x0000002b008a7308 */ /* 0x0007f00000002400 */
[----:B------:R-:W-:Y:S01]  /*3260*/  MUFU.TANH R162, R48 ;  /* 0x0000003000a27308 */ /* 0x000fe20000002400 */
[----:B------:R-:W-:Y:S01]  /*3270*/  FMUL.FTZ R20, R20, UR8 ;  /* 0x0000000814147c20 */ /* 0x000fe20008410000 */
[----:B------:R-:W-:Y:S01]  /*3280*/  FMUL.FTZ R21, R21, UR8 ;  /* 0x0000000815157c20 */ /* 0x000fe20008410000 */
[----:B------:R-:W-:Y:S01]  /*3290*/  FMUL.FTZ R22, R22, UR8 ;  /* 0x0000000816167c20 */ /* 0x000fe20008410000 */
[----:B------:R-:W-:-:S04]  /*32a0*/  FMUL.FTZ R23, R23, UR8 ;  /* 0x0000000817177c20 */ /* 0x000fc80008410000 */
[----:B------:R-:W-:Y:S01]  /*32b0*/  MUFU.TANH R161, R49 ;  /* 0x0000003100a17308 */ /* 0x000fe20000002400 */
[----:B---3--:R-:W-:Y:S07]  /*32c0*/  HMMA.16816.F32 R40, R8, R26, RZ ;  /* 0x0000001a0828723c */ /* 0x008fee00000018ff */
[----:B------:R-:W-:Y:S08]  /*32d0*/  MUFU.TANH R160, R50 ;  /* 0x0000003200a07308 */ /* 0x000ff00000002400 */
[----:B------:R3:W-:Y:S08]  /*32e0*/  MUFU.TANH R159, R51 ;  /* 0x00000033009f7308 */ /* 0x0007f00000002400 */
[----:B------:R-:W1:Y:S01]  /*32f0*/  MUFU.TANH R87, R44 ;  /* 0x0000002c00577308 */ /* 0x000e620000002400 */
[----:B------:R-:W-:Y:S06]  /*3300*/  HMMA.16816.F32 R56, R16, R34, R40 ;  /* 0x000000221038723c */ /* 0x000fec0000001828 */
[C---:B----4-:R-:W-:Y:S01]  /*3310*/  HMMA.16816.F32 R40, R8.reuse, R28, RZ ;  /* 0x0000001c0828723c */ /* 0x050fe200000018ff */
[----:B------:R-:W-:Y:S05]  /*3320*/  MUFU.TANH R128, R46 ;  /* 0x0000002e00807308 */ /* 0x000fea0000002400 */
[----:B---3--:R-:W-:Y:S01]  /*3330*/  HMMA.16816.F32 R48, R8, R24, RZ ;  /* 0x000000180830723c */ /* 0x008fe200000018ff */
[----:B------:R-:W3:Y:S02]  /*3340*/  LDSM.16.M88.4 R24, [R135+0x3800] ;  /* 0x003800008718783b */ /* 0x000ee40000000200 */
[----:B------:R-:W4:Y:S08]  /*3350*/  MUFU.TANH R86, R45 ;  /* 0x0000002d00567308 */ /* 0x000f300000002400 */
[----:B------:R2:W-:Y:S01]  /*3360*/  MUFU.TANH R127, R47 ;  /* 0x0000002f007f7308 */ /* 0x0005e20000002400 */
[----:B------:R-:W-:Y:S01]  /*3370*/  FMUL.FTZ R2, R57, UR8 ;  /* 0x0000000839027c20 */ /* 0x000fe20008410000 */
[----:B------:R-:W-:Y:S01]  /*3380*/  FMUL.FTZ R56, R56, UR8 ;  /* 0x0000000838387c20 */ /* 0x000fe20008410000 */
[----:B------:R-:W-:-:S04]  /*3390*/  FMUL.FTZ R58, R58, UR8 ;  /* 0x000000083a3a7c20 */ /* 0x000fc80008410000 */
[----:B------:R-:W-:Y:S01]  /*33a0*/  HMMA.16816.F32 R60, R16, R36, R40 ;  /* 0x00000024103c723c */ /* 0x000fe20000001828 */
[----:B------:R5:W-:Y:S05]  /*33b0*/  MUFU.TANH R140, R2 ;  /* 0x00000002008c7308 */ /* 0x000bea0000002400 */
[----:B------:R-:W-:Y:S03]  /*33c0*/  HMMA.16816.F32 R40, R12, R30, RZ ;  /* 0x0000001e0c28723c */ /* 0x000fe600000018ff */
[----:B------:R-:W4:Y:S03]  /*33d0*/  MUFU.TANH R84, R20 ;  /* 0x0000001400547308 */ /* 0x000f260000002400 */
[----:B--2---:R-:W-:Y:S05]  /*33e0*/  HMMA.16816.F32 R44, R16, R32, R48 ;  /* 0x00000020102c723c */ /* 0x004fea0000001830 */
[----:B------:R-:W2:Y:S01]  /*33f0*/  MUFU.TANH R85, R21 ;  /* 0x0000001500557308 */ /* 0x000ea20000002400 */
[----:B------:R-:W-:Y:S01]  /*3400*/  HMMA.16816.F32 R48, R12, R28, RZ ;  /* 0x0000001c0c30723c */ /* 0x000fe200000018ff */
[----:B-----5:R-:W-:-:S05]  /*3410*/  FMUL.FTZ R2, R59, UR8 ;  /* 0x000000083b027c20 */ /* 0x020fca0008410000 */
[----:B------:R-:W-:Y:S01]  /*3420*/  HMMA.16816.F32 R32, R4, R34, R52 ;  /* 0x000000220420723c */ /* 0x000fe20000001834 */
[----:B------:R5:W-:Y:S05]  /*3430*/  MUFU.TANH R167, R2 ;  /* 0x0000000200a77308 */ /* 0x000bea0000002400 */
[C---:B---3--:R-:W-:Y:S03]  /*3440*/  HMMA.16816.F32 R64, R8.reuse, R24, RZ ;  /* 0x000000180840723c */ /* 0x048fe600000018ff */
[----:B------:R-:W-:Y:S03]  /*3450*/  MUFU.TANH R126, R22 ;  /* 0x00000016007e7308 */ /* 0x000fe60000002400 */
[----:B------:R-:W-:Y:S01]  /*3460*/  FMUL.FTZ R44, R44, UR8 ;  /* 0x000000082c2c7c20 */ /* 0x000fe20008410000 */
[----:B------:R-:W-:Y:S01]  /*3470*/  FMUL.FTZ R45, R45, UR8 ;  /* 0x000000082d2d7c20 */ /* 0x000fe20008410000 */
[----:B------:R-:W-:Y:S01]  /*3480*/  FMUL.FTZ R46, R46, UR8 ;  /* 0x000000082e2e7c20 */ /* 0x000fe20008410000 */
[----:B------:R-:W-:Y:S01]  /*3490*/  FMUL.FTZ R47, R47, UR8 ;  /* 0x000000082f2f7c20 */ /* 0x000fe20008410000 */
[----:B------:R-:W-:Y:S01]  /*34a0*/  HMMA.16816.F32 R72, R8, R26, RZ ;  /* 0x0000001a0848723c */ /* 0x000fe200000018ff */
[----:B------:R3:W-:Y:S05]  /*34b0*/  MUFU.TANH R125, R23 ;  /* 0x00000017007d7308 */ /* 0x0007ea0000002400 */
[----:B------:R-:W-:Y:S02]  /*34c0*/  HMMA.16816.F32 R48, R4, R36, R48 ;  /* 0x000000240430723c */ /* 0x000fe40000001830 */
[----:B-----5:R-:W-:Y:S01]  /*34d0*/  FMUL.FTZ R2, R32, UR8 ;  /* 0x0000000820027c20 */ /* 0x020fe20008410000 */
[----:B------:R-:W-:Y:S03]  /*34e0*/  MUFU.TANH R143, R44 ;  /* 0x0000002c008f7308 */ /* 0x000fe60000002400 */
[----:B------:R-:W-:Y:S01]  /*34f0*/  HMMA.16816.F32 R52, R12, R26, RZ ;  /* 0x0000001a0c34723c */ /* 0x000fe200000018ff */
[----:B------:R-:W-:-:S04]  /*3500*/  IADD3 R36, R77, -R90, -R78 ;  /* 0x8000005a4d247210 */ /* 0x000fc80007ffe84e */
[----:B------:R5:W2:Y:S01]  /*3510*/  MUFU.TANH R83, R2 ;  /* 0x0000000200537308 */ /* 0x000aa20000002400 */
[----:B---3--:R-:W3:Y:S07]  /*3520*/  LDSM.16.M88.4 R20, [R135+0x3c00] ;  /* 0x003c00008714783b */ /* 0x008eee0000000200 */
[----:B------:R-:W-:Y:S08]  /*3530*/  MUFU.TANH R145, R45 ;  /* 0x0000002d00917308 */ /* 0x000ff00000002400 */
[----:B------:R-:W-:Y:S01]  /*3540*/  MUFU.TANH R146, R46 ;  /* 0x0000002e00927308 */ /* 0x000fe20000002400 */
[----:B-----5:R-:W-:-:S07]  /*3550*/  FMUL.FTZ R2, R34, UR8 ;  /* 0x0000000822027c20 */ /* 0x020fce0008410000 */
[----:B------:R5:W-:Y:S08]  /*3560*/  MUFU.TANH R118, R2 ;  /* 0x0000000200767308 */ /* 0x000bf00000002400 */
[----:B------:R1:W-:Y:S08]  /*3570*/  MUFU.TANH R183, R47 ;  /* 0x0000002f00b77308 */ /* 0x0003f00000002400 */
[----:B------:R-:W-:Y:S01]  /*3580*/  MUFU.TANH R142, R56 ;  /* 0x00000038008e7308 */ /* 0x000fe20000002400 */
[----:B-----5:R-:W-:Y:S01]  /*3590*/  FMUL.FTZ R2, R33, UR8 ;  /* 0x0000000821027c20 */ /* 0x020fe20008410000 */
[C---:B---3--:R-:W-:Y:S06]  /*35a0*/  HMMA.16816.F32 R68, R8.reuse, R20, RZ ;  /* 0x000000140844723c */ /* 0x048fec00000018ff */
[----:B------:R3:W5:Y:S01]  /*35b0*/  MUFU.TANH R81, R2 ;  /* 0x0000000200517308 */ /* 0x0007620000002400 */
[C---:B-1----:R-:W-:Y:S01]  /*35c0*/  HMMA.16816.F32 R44, R8.reuse, R30, RZ ;  /* 0x0000001e082c723c */ /* 0x042fe200000018ff */
[----:B------:R-:W1:Y:S05]  /*35d0*/  LDSM.16.M88.4 R28, [R188+0x1800] ;  /* 0x00180000bc1c783b */ /* 0x000e6a0000000200 */
[----:B------:R-:W-:Y:S01]  /*35e0*/  HMMA.16816.F32 R108, R8, R22, RZ ;  /* 0x00000016086c723c */ /* 0x000fe200000018ff */
[----:B------:R4:W-:Y:S05]  /*35f0*/  MUFU.TANH R171, R58 ;  /* 0x0000003a00ab7308 */ /* 0x0009ea0000002400 */
[----:B------:R-:W-:Y:S01]  /*3600*/  HMMA.16816.F32 R8, R12, R20, RZ ;  /* 0x000000140c08723c */ /* 0x000fe200000018ff */
[----:B---3--:R-:W-:-:S05]  /*3610*/  FMUL.FTZ R2, R35, UR8 ;  /* 0x0000000823027c20 */ /* 0x008fca0008410000 */
[----:B------:R-:W-:Y:S01]  /*3620*/  HMMA.16816.F32 R32, R12, R24, RZ ;  /* 0x000000180c20723c */ /* 0x000fe200000018ff */
[----:B------:R3:W-:Y:S01]  /*3630*/  MUFU.TANH R117, R2 ;  /* 0x0000000200757308 */ /* 0x0007e20000002400 */
[----:B----4-:R-:W4:Y:S04]  /*3640*/  LDSM.16.M88.4 R56, [R188+0x1c00] ;  /* 0x001c0000bc38783b */ /* 0x010f280000000200 */
[----:B------:R-:W-:Y:S01]  /*3650*/  HMMA.16816.F32 R24, R16, R38, R44 ;  /* 0x000000261018723c */ /* 0x000fe2000000182c */
[----:B------:R-:W-:-:S05]  /*3660*/  DEPBAR.LE SB0, 0x0 ;  /* 0x000080000000791a */ /* 0x000fca0000000000 */
[----:B------:R-:W-:Y:S01]  /*3670*/  HMMA.16816.F32 R12, R12, R22, RZ ;  /* 0x000000160c0c723c */ /* 0x000fe200000018ff */
[----:B---3--:R-:W-:-:S05]  /*3680*/  FMUL.FTZ R2, R48, UR8 ;  /* 0x0000000830027c20 */ /* 0x008fca0008410000 */
[C---:B------:R-:W-:Y:S01]  /*3690*/  HMMA.16816.F32 R44, R4.reuse, R38, R40 ;  /* 0x00000026042c723c */ /* 0x040fe20000001828 */
[----:B------:R3:W5:Y:S05]  /*36a0*/  MUFU.TANH R80, R2 ;  /* 0x0000000200507308 */ /* 0x00076a0000002400 */
[C---:B-1----:R-:W-:Y:S06]  /*36b0*/  HMMA.16816.F32 R40, R4.reuse, R28, R32 ;  /* 0x0000001c0428723c */ /* 0x042fec0000001820 */
[----:B------:R-:W-:Y:S01]  /*36c0*/  FMUL.FTZ R3, R25, UR8 ;  /* 0x0000000819037c20 */ /* 0x000fe20008410000 */
[----:B------:R-:W-:Y:S03]  /*36d0*/  HMMA.16816.F32 R96, R4, R30, R52 ;  /* 0x0000001e0460723c */ /* 0x000fe60000001834 */
[----:B------:R-:W-:Y:S01]  /*36e0*/  MUFU.TANH R119, R3 ;  /* 0x0000000300777308 */ /* 0x000fe20000002400 */
[----:B---3--:R-:W-:-:S07]  /*36f0*/  FMUL.FTZ R2, R49, UR8 ;  /* 0x0000000831027c20 */ /* 0x008fce0008410000 */
[----:B------:R1:W3:Y:S01]  /*3700*/  MUFU.TANH R79, R2 ;  /* 0x00000002004f7308 */ /* 0x0002e20000002400 */
[----:B----4-:R-:W-:Y:S05]  /*3710*/  HMMA.16816.F32 R20, R4, R56, R8 ;  /* 0x000000380414723c */ /* 0x010fea0000001808 */
[----:B------:R-:W-:Y:S01]  /*3720*/  FMUL.FTZ R39, R43, UR8 ;  /* 0x000000082b277c20 */ /* 0x000fe20008410000 */
[----:B------:R-:W-:Y:S01]  /*3730*/  FMUL.FTZ R37, R42, UR8 ;  /* 0x000000082a257c20 */ /* 0x000fe20008410000 */
[----:B------:R-:W-:Y:S02]  /*3740*/  HMMA.16816.F32 R8, R16, R28, R64 ;  /* 0x0000001c1008723c */ /* 0x000fe40000001840 */
[----:B------:R-:W-:Y:S04]  /*3750*/  MUFU.TANH R104, R39 ;  /* 0x0000002700687308 */ /* 0x000fe80000002400 */
[----:B------:R-:W-:Y:S01]  /*3760*/  HMMA.16816.F32 R92, R4, R58, R12 ;  /* 0x0000003a045c723c */ /* 0x000fe2000000180c */
[----:B------:R-:W-:Y:S01]  /*3770*/  FMUL.FTZ R28, R41, UR8 ;  /* 0x00000008291c7c20 */ /* 0x000fe20008410000 */
[----:B-1----:R-:W-:-:S04]  /*3780*/  FMUL.FTZ R2, R50, UR8 ;  /* 0x0000000832027c20 */ /* 0x002fc80008410000 */
[----:B------:R-:W-:Y:S01]  /*3790*/  HMMA.16816.F32 R4, R16, R56, R68 ;  /* 0x000000381004723c */ /* 0x000fe20000001844 */
[----:B------:R1:W-:Y:S01]  /*37a0*/  MUFU.TANH R116, R2 ;  /* 0x0000000200747308 */ /* 0x0003e20000002400 */
[----:B------:R-:W-:Y:S02]  /*37b0*/  IMAD R13, R82, 0x10, R89 ;  /* 0x00000010520d7824 */ /* 0x000fe400078e0259 */
[----:B------:R-:W-:Y:S01]  /*37c0*/  FMUL.FTZ R12, R27, UR8 ;  /* 0x000000081b0c7c20 */ /* 0x000fe20008410000 */
[----:B------:R-:W-:Y:S01]  /*37d0*/  FMUL.FTZ R15, R40, UR8 ;  /* 0x00000008280f7c20 */ /* 0x000fe20008410000 */
[----:B------:R-:W-:Y:S01]  /*37e0*/  FMUL.FTZ R52, R20, UR8 ;  /* 0x0000000814347c20 */ /* 0x000fe20008410000 */
[----:B------:R-:W-:Y:S01]  /*37f0*/  FMUL.FTZ R54, R22, UR8 ;  /* 0x0000000816367c20 */ /* 0x000fe20008410000 */
[----:B------:R-:W-:Y:S01]  /*3800*/  FMUL.FTZ R53, R21, UR8 ;  /* 0x0000000815357c20 */ /* 0x000fe20008410000 */
[----:B------:R4:W-:Y:S01]  /*3810*/  MUFU.TANH R141, R12 ;  /* 0x0000000c008d7308 */ /* 0x0009e20000002400 */
[----:B------:R-:W-:-:S02]  /*3820*/  FMUL.FTZ R55, R23, UR8 ;  /* 0x0000000817377c20 */ /* 0x000fc40008410000 */
[----:B------:R-:W-:Y:S01]  /*3830*/  FMUL.FTZ R41, R11, UR8 ;  /* 0x000000080b297c20 */ /* 0x000fe20008410000 */
[----:B------:R-:W-:Y:S01]  /*3840*/  FMUL.FTZ R40, R8, UR8 ;  /* 0x0000000808287c20 */ /* 0x000fe20008410000 */
[----:B------:R-:W-:Y:S01]  /*3850*/  FMUL.FTZ R8, R10, UR8 ;  /* 0x000000080a087c20 */ /* 0x000fe20008410000 */
[----:B------:R-:W-:Y:S02]  /*3860*/  FMUL.FTZ R9, R9, UR8 ;  /* 0x0000000809097c20 */ /* 0x000fe40008410000 */
[----:B------:R-:W-:Y:S01]  /*3870*/  MUFU.TANH R112, R40 ;  /* 0x0000002800707308 */ /* 0x000fe20000002400 */
[----:B-1----:R-:W-:-:S06]  /*3880*/  FMUL.FTZ R2, R51, UR8 ;  /* 0x0000000833027c20 */ /* 0x002fcc0008410000 */
[----:B------:R-:W-:Y:S01]  /*3890*/  FMUL.FTZ R70, R4, UR8 ;  /* 0x0000000804467c20 */ /* 0x000fe20008410000 */
[----:B------:R1:W-:Y:S01]  /*38a0*/  MUFU.TANH R115, R2 ;  /* 0x0000000200737308 */ /* 0x0003e20000002400 */
[----:B----4-:R-:W-:Y:S01]  /*38b0*/  FMUL.FTZ R12, R44, UR8 ;  /* 0x000000082c0c7c20 */ /* 0x010fe20008410000 */
[----:B------:R-:W-:Y:S01]  /*38c0*/  FMUL.FTZ R5, R5, UR8 ;  /* 0x0000000805057c20 */ /* 0x000fe20008410000 */
[----:B------:R-:W-:Y:S01]  /*38d0*/  FMUL.FTZ R6, R6, UR8 ;  /* 0x0000000806067c20 */ /* 0x000fe20008410000 */
[----:B------:R-:W-:-:S04]  /*38e0*/  FMUL.FTZ R7, R7, UR8 ;  /* 0x0000000807077c20 */ /* 0x000fc80008410000 */
[----:B------:R4:W3:Y:S08]  /*38f0*/  MUFU.TANH R82, R12 ;  /* 0x0000000c00527308 */ /* 0x0008f00000002400 */
[----:B------:R-:W-:Y:S01]  /*3900*/  MUFU.TANH R15, R15 ;  /* 0x0000000f000f7308 */ /* 0x000fe20000002400 */
[----:B-1----:R-:W-:-:S07]  /*3910*/  FMUL.FTZ R2, R60, UR8 ;  /* 0x000000083c027c20 */ /* 0x002fce0008410000 */
[----:B------:R1:W-:Y:S01]  /*3920*/  MUFU.TANH R133, R2 ;  /* 0x0000000200857308 */ /* 0x0003e20000002400 */
[----:B----4-:R-:W-:-:S07]  /*3930*/  FMUL.FTZ R12, R45, UR8 ;  /* 0x000000082d0c7c20 */ /* 0x010fce0008410000 */
[----:B------:R-:W-:Y:S08]  /*3940*/  MUFU.TANH R53, R53 ;  /* 0x0000003500357308 */ /* 0x000ff00000002400 */
[----:B------:R-:W-:Y:S01]  /*3950*/  MUFU.TANH R114, R9 ;  /* 0x0000000900727308 */ /* 0x000fe20000002400 */
[----:B-1----:R-:W-:-:S07]  /*3960*/  FMUL.FTZ R2, R61, UR8 ;  /* 0x000000083d027c20 */ /* 0x002fce0008410000 */
        /* <DEDUP_REMOVED lines=9> */
[----:B-1----:R-:W-:-:S04]  /*3a00*/  LOP3.LUT R2, R88, 0xffffffe0, RZ, 0xc0, !PT ;  /* 0xffffffe058027812 */ /* 0x002fc800078ec0ff */
[----:B------:R-:W-:Y:S01]  /*3a10*/  IADD3 R2, -R2, R102, RZ ;  /* 0x0000006602027210 */ /* 0x000fe20007ffe1ff */
[----:B------:R-:W-:-:S03]  /*3a20*/  IMAD.SHL.U32 R102, R102, 0x2, RZ ;  /* 0x0000000266667824 */ /* 0x000fc600078e00ff */
[----:B------:R-:W-:Y:S02]  /*3a30*/  SHF.R.S32.HI R3, RZ, 0x1f, R2 ;  /* 0x0000001fff037819 */ /* 0x000fe40000011402 */
[----:B------:R-:W-:Y:S02]  /*3a40*/  LOP3.LUT R103, R102, 0x6, RZ, 0xc0, !PT ;  /* 0x0000000666677812 */ /* 0x000fe400078ec0ff */
[----:B------:R-:W-:Y:S01]  /*3a50*/  LEA.HI R3, R3, R2, RZ, 0x2 ;  /* 0x0000000203037211 */ /* 0x000fe200078f10ff */
[----:B------:R-:W-:Y:S01]  /*3a60*/  MUFU.TANH R102, R37 ;  /* 0x0000002500667308 */ /* 0x000fe20000002400 */
[----:B------:R-:W-:Y:S02]  /*3a70*/  IADD3 R2, R77, 0x1, -R78 ;  /* 0x000000014d027810 */ /* 0x000fe40007ffe84e */
[----:B------:R-:W-:-:S03]  /*3a80*/  SHF.R.S32.HI R3, RZ, 0x2, R3 ;  /* 0x00000002ff037819 */ /* 0x000fc60000011403 */
[----:B------:R-:W-:Y:S02]  /*3a90*/  IMAD.IADD R33, R2, 0x1, R91 ;  /* 0x0000000102217824 */ /* 0x000fe400078e025b */
[----:B------:R-:W-:Y:S01]  /*3aa0*/  FMUL.FTZ R2, R46, UR8 ;  /* 0x000000082e027c20 */ /* 0x000fe20008410000 */
[----:B------:R-:W-:Y:S02]  /*3ab0*/  IMAD.IADD R3, R13, 0x1, R3 ;  /* 0x000000010d037824 */ /* 0x000fe400078e0203 */
[----:B------:R-:W-:Y:S01]  /*3ac0*/  FMUL.FTZ R13, R47, UR8 ;  /* 0x000000082f0d7c20 */ /* 0x000fe20008410000 */
[----:B------:R-:W1:Y:S01]  /*3ad0*/  MUFU.TANH R78, R12 ;  /* 0x0000000c004e7308 */ /* 0x000e620000002400 */
[----:B------:R-:W-:Y:S01]  /*3ae0*/  HMMA.16816.F32 R88, R16, R30, R72 ;  /* 0x0000001e1058723c */ /* 0x000fe20000001848 */
[-C--:B------:R-:W-:Y:S02]  /*3af0*/  VIADDMNMX R203, R33, R3.reuse, R77, PT ;  /* 0x0000000321cb7246 */ /* 0x080fe4000380014d */
[----:B------:R-:W-:-:S04]  /*3b00*/  VIADDMNMX R199, R36, R3, RZ, !PT ;  /* 0x0000000324c77246 */ /* 0x000fc800078001ff */
[----:B------:R4:W-:Y:S08]  /*3b10*/  MUFU.TANH R105, R2 ;  /* 0x0000000200697308 */ /* 0x0009f00000002400 */
[----:B------:R-:W1:Y:S01]  /*3b20*/  MUFU.TANH R74, R28 ;  /* 0x0000001c004a7308 */ /* 0x000e620000002400 */
[----:B----4-:R-:W-:-:S07]  /*3b30*/  IMAD R2, R76, 0x80, R103 ;  /* 0x000000804c027824 */ /* 0x010fce00078e0267 */
[----:B------:R4:W-:Y:S01]  /*3b40*/  MUFU.TANH R103, R13 ;  /* 0x0000000d00677308 */ /* 0x0009e20000002400 */
[C---:B------:R-:W-:Y:S01]  /*3b50*/  VIADD R11, R2.reuse, 0x1 ;  /* 0x00000001020b7836 */ /* 0x040fe20000000000 */
[CC--:B------:R-:W-:Y:S01]  /*3b60*/  ISETP.GE.AND P3, PT, R2.reuse, R203.reuse, PT ;  /* 0x000000cb0200720c */ /* 0x0c0fe20003f66270 */
[C---:B------:R-:W-:Y:S01]  /*3b70*/  VIADD R10, R2.reuse, 0x8 ;  /* 0x00000008020a7836 */ /* 0x040fe20000000000 */
[C---:B------:R-:W-:Y:S01]  /*3b80*/  IADD3 R22, R2.reuse, 0x19, RZ ;  /* 0x0000001902167810 */ /* 0x040fe20007ffe0ff */
[C---:B------:R-:W-:Y:S01]  /*3b90*/  VIADD R14, R2.reuse, 0x9 ;  /* 0x00000009020e7836 */ /* 0x040fe20000000000 */
[CC--:B------:R-:W-:Y:S01]  /*3ba0*/  ISETP.GE.AND P2, PT, R11.reuse, R203.reuse, PT ;  /* 0x000000cb0b00720c */ /* 0x0c0fe20003f46270 */
[----:B------:R-:W-:Y:S01]  /*3bb0*/  VIADD R12, R2, 0x11 ;  /* 0x00000011020c7836 */ /* 0x000fe20000000000 */
[----:B------:R-:W-:Y:S01]  /*3bc0*/  ISETP.GE.AND P1, PT, R10, R203, PT ;  /* 0x000000cb0a00720c */ /* 0x000fe20003f26270 */
[C---:B------:R-:W-:Y:S01]  /*3bd0*/  VIADD R20, R2.reuse, 0x18 ;  /* 0x0000001802147836 */ /* 0x040fe20000000000 */
[CC--:B------:R-:W-:Y:S01]  /*3be0*/  ISETP.LT.OR P3, PT, R2.reuse, R199.reuse, P3 ;  /* 0x000000c70200720c */ /* 0x0c0fe20001f61670 */
[C---:B------:R-:W-:Y:S01]  /*3bf0*/  VIADD R21, R2.reuse, 0x20 ;  /* 0x0000002002157836 */ /* 0x040fe20000000000 */
[----:B------:R-:W-:Y:S01]  /*3c00*/  ISETP.LT.OR P2, PT, R11, R199, P2 ;  /* 0x000000c70b00720c */ /* 0x000fe20001741670 */
[----:B------:R-:W-:Y:S01]  /*3c10*/  VIADD R24, R2, 0x21 ;  /* 0x0000002102187836 */ /* 0x000fe20000000000 */
[----:B------:R-:W-:Y:S01]  /*3c20*/  ISETP.GE.AND P0, PT, R14, R203, PT ;  /* 0x000000cb0e00720c */ /* 0x000fe20003f06270 */
[----:B------:R-:W-:Y:S01]  /*3c30*/  VIADD R23, R2, 0x28 ;  /* 0x0000002802177836 */ /* 0x000fe20000000000 */
[----:B------:R-:W-:Y:S01]  /*3c40*/  FSEL R39, R200, -INF , !P3 ;  /* 0xff800000c8277808 */ /* 0x000fe20005800000 */
[----:B----4-:R-:W-:Y:S01]  /*3c50*/  VIADD R13, R2, 0x10 ;  /* 0x00000010020d7836 */ /* 0x010fe20000000000 */
[----:B------:R-:W-:Y:S01]  /*3c60*/  ISETP.LT.OR P1, PT, R10, R199, P1 ;  /* 0x000000c70a00720c */ /* 0x000fe20000f21670 */
[C---:B------:R-:W-:Y:S01]  /*3c70*/  VIADD R25, R2.reuse, 0x29 ;  /* 0x0000002902197836 */ /* 0x040fe20000000000 */
[----:B------:R-:W-:Y:S01]  /*3c80*/  FSEL R40, R129, -INF , !P2 ;  /* 0xff80000081287808 */ /* 0x000fe20005000000 */
[C---:B------:R-:W-:Y:S01]  /*3c90*/  VIADD R26, R2.reuse, 0x30 ;  /* 0x00000030021a7836 */ /* 0x040fe20000000000 */
[----:B------:R-:W-:Y:S01]  /*3ca0*/  ISETP.GE.AND P6, PT, R13, R203, PT ;  /* 0x000000cb0d00720c */ /* 0x000fe20003fc6270 */
[----:B------:R-:W-:Y:S01]  /*3cb0*/  VIADD R27, R2, 0x31 ;  /* 0x00000031021b7836 */ /* 0x000fe20000000000 */
[----:B------:R-:W-:Y:S01]  /*3cc0*/  ISETP.LT.OR P0, PT, R14, R199, P0 ;  /* 0x000000c70e00720c */ /* 0x000fe20000701670 */
[----:B------:R-:W-:Y:S01]  /*3cd0*/  VIADD R28, R2, 0x38 ;  /* 0x00000038021c7836 */ /* 0x000fe20000000000 */
[----:B------:R-:W-:Y:S01]  /*3ce0*/  FSEL R51, R198, -INF , !P1 ;  /* 0xff800000c6337808 */ /* 0x000fe20004800000 */
[C---:B------:R-:W-:Y:S01]  /*3cf0*/  VIADD R30, R2.reuse, 0x39 ;  /* 0x00000039021e7836 */ /* 0x040fe20000000000 */
[----:B------:R-:W-:Y:S01]  /*3d00*/  FMNMX.FTZ R4, R39, R40, !PT ;  /* 0x0000002827047209 */ /* 0x000fe20007810000 */
[----:B------:R-:W-:Y:S01]  /*3d10*/  VIADD R29, R2, 0x40 ;  /* 0x00000040021d7836 */ /* 0x000fe20000000000 */
[----:B------:R-:W-:Y:S01]  /*3d20*/  ISETP.GE.AND P5, PT, R12, R203, PT ;  /* 0x000000cb0c00720c */ /* 0x000fe20003fa6270 */
[C---:B------:R-:W-:Y:S01]  /*3d30*/  VIADD R32, R2.reuse, 0x41 ;  /* 0x0000004102207836 */ /* 0x040fe20000000000 */
[----:B------:R-:W-:Y:S01]  /*3d40*/  ISETP.LT.OR P6, PT, R13, R199, P6 ;  /* 0x000000c70d00720c */ /* 0x000fe200037c1670 */
[C---:B------:R-:W-:Y:S01]  /*3d50*/  VIADD R31, R2.reuse, 0x48 ;  /* 0x00000048021f7836 */ /* 0x040fe20000000000 */
[----:B------:R-:W-:Y:S01]  /*3d60*/  FSEL R56, R197, -INF , !P0 ;  /* 0xff800000c5387808 */ /* 0x000fe20004000000 */
[C---:B------:R-:W-:Y:S01]  /*3d70*/  VIADD R34, R2.reuse, 0x49 ;  /* 0x0000004902227836 */ /* 0x040fe20000000000 */
[----:B------:R-:W-:Y:S01]  /*3d80*/  FMNMX.FTZ R4, R51, R4, !PT ;  /* 0x0000000433047209 */ /* 0x000fe20007810000 */
[----:B------:R-:W-:Y:S01]  /*3d90*/  VIADD R37, R2, 0x51 ;  /* 0x0000005102257836 */ /* 0x000fe20000000000 */
[----:B------:R-:W-:Y:S01]  /*3da0*/  ISETP.GE.AND P4, PT, R20, R203, PT ;  /* 0x000000cb1400720c */ /* 0x000fe20003f86270 */
[----:B------:R-:W-:Y:S01]  /*3db0*/  VIADD R38, R2, 0x58 ;  /* 0x0000005802267836 */ /* 0x000fe20000000000 */
[----:B------:R-:W-:Y:S01]  /*3dc0*/  ISETP.LT.OR P5, PT, R12, R199, P5 ;  /* 0x000000c70c00720c */ /* 0x000fe20002fa1670 */
[C---:B------:R-:W-:Y:S01]  /*3dd0*/  VIADD R42, R2.reuse, 0x59 ;  /* 0x00000059022a7836 */ /* 0x040fe20000000000 */
[----:B------:R-:W-:Y:S01]  /*3de0*/  FSEL R57, R131, -INF , !P6 ;  /* 0xff80000083397808 */ /* 0x000fe20007000000 */
[----:B------:R-:W-:Y:S01]  /*3df0*/  VIADD R43, R2, 0x60 ;  /* 0x00000060022b7836 */ /* 0x000fe20000000000 */
[----:B------:R-:W-:Y:S01]  /*3e00*/  FMNMX.FTZ R4, R56, R4, !PT ;  /* 0x0000000438047209 */ /* 0x000fe20007810000 */
[----:B------:R-:W-:Y:S01]  /*3e10*/  MUFU.TANH R129, R8 ;  /* 0x0000000800817308 */ /* 0x000fe20000002400 */
[----:B------:R-:W-:Y:S01]  /*3e20*/  ISETP.GE.AND P3, PT, R22, R203, PT ;  /* 0x000000cb1600720c */ /* 0x000fe20003f66270 */
[----:B------:R-:W-:Y:S01]  /*3e30*/  VIADD R44, R2, 0x61 ;  /* 0x00000061022c7836 */ /* 0x000fe20000000000 */
[----:B------:R-:W-:Y:S01]  /*3e40*/  ISETP.LT.OR P4, PT, R20, R199, P4 ;  /* 0x000000c71400720c */ /* 0x000fe20002781670 */
[----:B------:R-:W-:Y:S01]  /*3e50*/  VIADD R45, R2, 0x68 ;  /* 0x00000068022d7836 */ /* 0x000fe20000000000 */
[----:B------:R-:W-:Y:S01]  /*3e60*/  FSEL R60, R196, -INF , !P5 ;  /* 0xff800000c43c7808 */ /* 0x000fe20006800000 */
[C---:B------:R-:W-:Y:S01]  /*3e70*/  VIADD R46, R2.reuse, 0x69 ;  /* 0x00000069022e7836 */ /* 0x040fe20000000000 */
[----:B------:R-:W-:Y:S01]  /*3e80*/  FMNMX.FTZ R4, R57, R4, !PT ;  /* 0x0000000439047209 */ /* 0x000fe20007810000 */
[----:B------:R-:W-:Y:S01]  /*3e90*/  MUFU.TANH R131, R41 ;  /* 0x0000002900837308 */ /* 0x000fe20000002400 */
[C---:B------:R-:W-:Y:S01]  /*3ea0*/  ISETP.GE.AND P2, PT, R21.reuse, R203, PT ;  /* 0x000000cb1500720c */ /* 0x040fe20003f46270 */
[----:B------:R-:W-:Y:S01]  /*3eb0*/  VIADD R48, R2, 0x71 ;  /* 0x0000007102307836 */ /* 0x000fe20000000000 */
[----:B------:R-:W-:Y:S01]  /*3ec0*/  ISETP.LT.OR P3, PT, R22, R199, P3 ;  /* 0x000000c71600720c */ /* 0x000fe20001f61670 */
[----:B------:R-:W-:Y:S01]  /*3ed0*/  VIADD R47, R2, 0x70 ;  /* 0x00000070022f7836 */ /* 0x000fe20000000000 */
[----:B------:R-:W-:Y:S01]  /*3ee0*/  FSEL R61, R124, -INF , !P4 ;  /* 0xff8000007c3d7808 */ /* 0x000fe20006000000 */
[----:B------:R-:W-:Y:S01]  /*3ef0*/  VIADD R50, R2, 0x79 ;  /* 0x0000007902327836 */ /* 0x000fe20000000000 */
[----:B------:R-:W-:Y:S01]  /*3f00*/  FMNMX.FTZ R4, R60, R4, !PT ;  /* 0x000000043c047209 */ /* 0x000fe20007810000 */
[----:B------:R-:W-:Y:S01]  /*3f10*/  MUFU.TANH R124, R6 ;  /* 0x00000006007c7308 */ /* 0x000fe20000002400 */
[----:B------:R-:W-:Y:S01]  /*3f20*/  ISETP.GE.AND P1, PT, R24, R203, PT ;  /* 0x000000cb1800720c */ /* 0x000fe20003f26270 */
[----:B------:R-:W-:Y:S01]  /*3f30*/  VIADD R49, R2, 0x78 ;  /* 0x0000007802317836 */ /* 0x000fe20000000000 */
[----:B------:R-:W-:-:S02]  /*3f40*/  ISETP.LT.OR P2, PT, R21, R199, P2 ;  /* 0x000000c71500720c */ /* 0x000fc40001741670 */
[----:B------:R-:W-:Y:S02]  /*3f50*/  FSEL R62, R121, -INF , !P3 ;  /* 0xff800000793e7808 */ /* 0x000fe40005800000 */
[----:B------:R-:W-:Y:S01]  /*3f60*/  FMNMX.FTZ R4, R61, R4, !PT ;  /* 0x000000043d047209 */ /* 0x000fe20007810000 */
[----:B------:R4:W-:Y:S01]  /*3f70*/  MUFU.TANH R121, R5 ;  /* 0x0000000500797308 */ /* 0x0009e20000002400 */
[----:B------:R-:W-:Y:S02]  /*3f80*/  ISETP.GE.AND P0, PT, R23, R203, PT ;  /* 0x000000cb1700720c */ /* 0x000fe40003f06270 */
[----:B------:R-:W-:Y:S02]  /*3f90*/  FSEL R63, R113, -INF , !P2 ;  /* 0xff800000713f7808 */ /* 0x000fe40005000000 */
[----:B------:R-:W-:Y:S02]  /*3fa0*/  ISETP.LT.OR P1, PT, R24, R199, P1 ;  /* 0x000000c71800720c */ /* 0x000fe40000f21670 */
[----:B------:R-:W-:Y:S01]  /*3fb0*/  FMNMX.FTZ R4, R62, R4, !PT ;  /* 0x000000043e047209 */ /* 0x000fe20007810000 */
[----:B------:R-:W-:Y:S01]  /*3fc0*/  MUFU.TANH R113, R70 ;  /* 0x0000004600717308 */ /* 0x000fe20000002400 */
[----:B------:R-:W-:-:S02]  /*3fd0*/  ISETP.GE.AND P6, PT, R25, R203, PT ;  /* 0x000000cb1900720c */ /* 0x000fc40003fc6270 */
[----:B------:R-:W-:Y:S02]  /*3fe0*/  ISETP.LT.OR P0, PT, R23, R199, P0 ;  /* 0x000000c71700720c */ /* 0x000fe40000701670 */
[----:B------:R-:W-:Y:S02]  /*3ff0*/  FSEL R64, R120, -INF , !P1 ;  /* 0xff80000078407808 */ /* 0x000fe40004800000 */
[----:B------:R-:W-:Y:S01]  /*4000*/  FMNMX.FTZ R4, R63, R4, !PT ;  /* 0x000000043f047209 */ /* 0x000fe20007810000 */
[----:B------:R-:W-:Y:S01]  /*4010*/  MUFU.TANH R41, R52 ;  /* 0x0000003400297308 */ /* 0x000fe20000002400 */
[----:B------:R-:W-:Y:S01]  /*4020*/  ISETP.GE.AND P5, PT, R26, R203, PT ;  /* 0x000000cb1a00720c */ /* 0x000fe20003fa6270 */
[----:B----4-:R-:W-:Y:S01]  /*4030*/  FMUL.FTZ R5, R96, UR8 ;  /* 0x0000000860057c20 */ /* 0x010fe20008410000 */
[----:B------:R-:W-:Y:S02]  /*4040*/  FSEL R65, R101, -INF , !P0 ;  /* 0xff80000065417808 */ /* 0x000fe40004000000 */
[----:B------:R-:W-:-:S02]  /*4050*/  ISETP.LT.OR P6, PT, R25, R199, P6 ;  /* 0x000000c71900720c */ /* 0x000fc400037c1670 */
[----:B------:R-:W-:Y:S01]  /*4060*/  FMNMX.FTZ R4, R64, R4, !PT ;  /* 0x0000000440047209 */ /* 0x000fe20007810000 */
[----:B------:R4:W1:Y:S01]  /*4070*/  MUFU.TANH R8, R5 ;  /* 0x0000000500087308 */ /* 0x0008620000002400 */
[----:B------:R-:W-:Y:S02]  /*4080*/  ISETP.GE.AND P4, PT, R27, R203, PT ;  /* 0x000000cb1b00720c */ /* 0x000fe40003f86270 */
[----:B------:R-:W-:Y:S02]  /*4090*/  ISETP.LT.OR P5, PT, R26, R199, P5 ;  /* 0x000000c71a00720c */ /* 0x000fe40002fa1670 */
[----:B------:R-:W-:Y:S02]  /*40a0*/  FSEL R66, R107, -INF , !P6 ;  /* 0xff8000006b427808 */ /* 0x000fe40007000000 */
[----:B------:R-:W-:Y:S01]  /*40b0*/  FMNMX.FTZ R4, R65, R4, !PT ;  /* 0x0000000441047209 */ /* 0x000fe20007810000 */
[----:B------:R-:W-:Y:S01]  /*40c0*/  MUFU.TANH R120, R7 ;  /* 0x0000000700787308 */ /* 0x000fe20000002400 */
[----:B------:R-:W-:-:S02]  /*40d0*/  ISETP.GE.AND P3, PT, R28, R203, PT ;  /* 0x000000cb1c00720c */ /* 0x000fc40003f66270 */
[----:B------:R-:W-:Y:S02]  /*40e0*/  FSEL R67, R100, -INF , !P5 ;  /* 0xff80000064437808 */ /* 0x000fe40006800000 */
[----:B------:R-:W-:Y:S02]  /*40f0*/  ISETP.LT.OR P4, PT, R27, R199, P4 ;  /* 0x000000c71b00720c */ /* 0x000fe40002781670 */
[----:B------:R-:W-:Y:S01]  /*4100*/  FMNMX.FTZ R4, R66, R4, !PT ;  /* 0x0000000442047209 */ /* 0x000fe20007810000 */
[----:B------:R-:W-:Y:S01]  /*4110*/  MUFU.TANH R101, R54 ;  /* 0x0000003600657308 */ /* 0x000fe20000002400 */
[----:B------:R-:W-:Y:S01]  /*4120*/  ISETP.GE.AND P2, PT, R30, R203, PT ;  /* 0x000000cb1e00720c */ /* 0x000fe20003f46270 */
[----:B----4-:R-:W-:Y:S01]  /*4130*/  FMUL.FTZ R5, R97, UR8 ;  /* 0x0000000861057c20 */ /* 0x010fe20008410000 */
[----:B------:R-:W-:Y:S02]  /*4140*/  ISETP.LT.OR P3, PT, R28, R199, P3 ;  /* 0x000000c71c00720c */ /* 0x000fe40001f61670 */
[----:B------:R-:W-:-:S02]  /*4150*/  FSEL R68, R106, -INF , !P4 ;  /* 0xff8000006a447808 */ /* 0x000fc40006000000 */
[----:B------:R-:W-:Y:S01]  /*4160*/  FMNMX.FTZ R4, R67, R4, !PT ;  /* 0x0000000443047209 */ /* 0x000fe20007810000 */
[----:B------:R4:W1:Y:S01]  /*4170*/  MUFU.TANH R6, R5 ;  /* 0x0000000500067308 */ /* 0x0008620000002400 */
        /* <DEDUP_REMOVED lines=8> */
[----:B------:R-:W-:Y:S02]  /*4200*/  FMNMX.FTZ R4, R69, R4, !PT ;  /* 0x0000000445047209 */ /* 0x000fe40007810000 */
[----:B------:R-:W-:Y:S01]  /*4210*/  ISETP.GE.AND P6, PT, R31, R203, PT ;  /* 0x000000cb1f00720c */ /* 0x000fe20003fc6270 */
[----:B----4-:R-:W-:Y:S01]  /*4220*/  FMUL.FTZ R5, R92, UR8 ;  /* 0x000000085c057c20 */ /* 0x010fe20008410000 */
[----:B------:R-:W-:Y:S02]  /*4230*/  FSEL R71, R84, -INF , !P1 ;  /* 0xff80000054477808 */ /* 0x000fe40004800000 */
[----:B------:R-:W-:Y:S01]  /*4240*/  ISETP.LT.OR P0, PT, R32, R199, P0 ;  /* 0x000000c72000720c */ /* 0x000fe20000701670 */
[----:B------:R4:W1:Y:S01]  /*4250*/  MUFU.TANH R7, R5 ;  /* 0x0000000500077308 */ /* 0x0008620000002400 */
[----:B------:R-:W-:-:S02]  /*4260*/  FMNMX.FTZ R4, R70, R4, !PT ;  /* 0x0000000446047209 */ /* 0x000fc40007810000 */
[----:B------:R-:W-:Y:S02]  /*4270*/  IADD3 R35, R2, 0x50, RZ ;  /* 0x0000005002237810 */ /* 0x000fe40007ffe0ff */
[----:B------:R-:W-:Y:S02]  /*4280*/  ISETP.GE.AND P5, PT, R34, R203, PT ;  /* 0x000000cb2200720c */ /* 0x000fe40003fa6270 */
[----:B------:R-:W-:Y:S02]  /*4290*/  ISETP.LT.OR P6, PT, R31, R199, P6 ;  /* 0x000000c71f00720c */ /* 0x000fe400037c1670 */
[----:B--2---:R-:W-:Y:S02]  /*42a0*/  FSEL R72, R85, -INF , !P0 ;  /* 0xff80000055487808 */ /* 0x004fe40004000000 */
[----:B------:R-:W-:Y:S02]  /*42b0*/  FMNMX.FTZ R4, R71, R4, !PT ;  /* 0x0000000447047209 */ /* 0x000fe40007810000 */
[----:B------:R-:W-:-:S02]  /*42c0*/  ISETP.GE.AND P4, PT, R35, R203, PT ;  /* 0x000000cb2300720c */ /* 0x000fc40003f86270 */
[----:B------:R-:W-:Y:S02]  /*42d0*/  FSEL R73, R83, -INF , !P6 ;  /* 0xff80000053497808 */ /* 0x000fe40007000000 */
[----:B------:R-:W-:Y:S01]  /*42e0*/  ISETP.LT.OR P5, PT, R34, R199, P5 ;  /* 0x000000c72200720c */ /* 0x000fe20002fa1670 */
[----:B----4-:R-:W-:Y:S01]  /*42f0*/  FMUL.FTZ R5, R93, UR8 ;  /* 0x000000085d057c20 */ /* 0x010fe20008410000 */
[----:B------:R-:W-:Y:S02]  /*4300*/  FMNMX.FTZ R4, R72, R4, !PT ;  /* 0x0000000448047209 */ /* 0x000fe40007810000 */
[----:B------:R-:W-:Y:S01]  /*4310*/  ISETP.GE.AND P3, PT, R37, R203, PT ;  /* 0x000000cb2500720c */ /* 0x000fe20003f66270 */
[----:B------:R2:W4:Y:S01]  /*4320*/  MUFU.TANH R9, R5 ;  /* 0x0000000500097308 */ /* 0x0005220000002400 */
[----:B------:R-:W-:Y:S02]  /*4330*/  ISETP.LT.OR P4, PT, R35, R199, P4 ;  /* 0x000000c72300720c */ /* 0x000fe40002781670 */
[----:B-----5:R-:W-:-:S02]  /*4340*/  FSEL R75, R81, -INF , !P5 ;  /* 0xff800000514b7808 */ /* 0x020fc40006800000 */
[----:B------:R-:W-:Y:S02]  /*4350*/  FMNMX.FTZ R4, R73, R4, !PT ;  /* 0x0000000449047209 */ /* 0x000fe40007810000 */
[----:B------:R-:W-:Y:S02]  /*4360*/  ISETP.GE.AND P2, PT, R38, R203, PT ;  /* 0x000000cb2600720c */ /* 0x000fe40003f46270 */
[----:B------:R-:W-:Y:S02]  /*4370*/  FSEL R76, R80, -INF , !P4 ;  /* 0xff800000504c7808 */ /* 0x000fe40006000000 */
[----:B------:R-:W-:Y:S02]  /*4380*/  ISETP.LT.OR P3, PT, R37, R199, P3 ;  /* 0x000000c72500720c */ /* 0x000fe40001f61670 */
[----:B------:R-:W-:Y:S02]  /*4390*/  FMNMX.FTZ R4, R75, R4, !PT ;  /* 0x000000044b047209 */ /* 0x000fe40007810000 */
[----:B------:R-:W-:-:S02]  /*43a0*/  ISETP.GE.AND P1, PT, R42, R203, PT ;  /* 0x000000cb2a00720c */ /* 0x000fc40003f26270 */
[----:B------:R-:W-:Y:S01]  /*43b0*/  ISETP.LT.OR P2, PT, R38, R199, P2 ;  /* 0x000000c72600720c */ /* 0x000fe20001741670 */
[----:B--2---:R-:W-:Y:S01]  /*43c0*/  FMUL.FTZ R5, R88, UR8 ;  /* 0x0000000858057c20 */ /* 0x004fe20008410000 */
[----:B---3--:R-:W-:Y:S02]  /*43d0*/  FSEL R79, R79, -INF , !P3 ;  /* 0xff8000004f4f7808 */ /* 0x008fe40005800000 */
[----:B------:R-:W-:Y:S01]  /*43e0*/  FMNMX.FTZ R4, R76, R4, !PT ;  /* 0x000000044c047209 */ /* 0x000fe20007810000 */
[----:B------:R2:W3:Y:S01]  /*43f0*/  MUFU.TANH R107, R5 ;  /* 0x00000005006b7308 */ /* 0x0004e20000002400 */
[----:B------:R-:W-:Y:S02]  /*4400*/  ISETP.GE.AND P0, PT, R43, R203, PT ;  /* 0x000000cb2b00720c */ /* 0x000fe40003f06270 */
[----:B------:R-:W-:Y:S02]  /*4410*/  FSEL R82, R82, -INF , !P2 ;  /* 0xff80000052527808 */ /* 0x000fe40005000000 */
[----:B------:R-:W-:-:S02]  /*4420*/  ISETP.LT.OR P1, PT, R42, R199, P1 ;  /* 0x000000c72a00720c */ /* 0x000fc40000f21670 */
[----:B------:R-:W-:Y:S02]  /*4430*/  FMNMX.FTZ R4, R79, R4, !PT ;  /* 0x000000044f047209 */ /* 0x000fe40007810000 */
[----:B------:R-:W-:Y:S02]  /*4440*/  ISETP.GE.AND P6, PT, R44, R203, PT ;  /* 0x000000cb2c00720c */ /* 0x000fe40003fc6270 */
[----:B------:R-:W-:Y:S02]  /*4450*/  ISETP.LT.OR P0, PT, R43, R199, P0 ;  /* 0x000000c72b00720c */ /* 0x000fe40000701670 */
[----:B-1----:R-:W-:Y:S02]  /*4460*/  FSEL R81, R78, -INF , !P1 ;  /* 0xff8000004e517808 */ /* 0x002fe40004800000 */
[----:B------:R-:W-:Y:S02]  /*4470*/  FMNMX.FTZ R4, R82, R4, !PT ;  /* 0x0000000452047209 */ /* 0x000fe40007810000 */
[----:B------:R-:W-:Y:S01]  /*4480*/  ISETP.GE.AND P5, PT, R45, R203, PT ;  /* 0x000000cb2d00720c */ /* 0x000fe20003fa6270 */
[----:B--2---:R-:W-:Y:S01]  /*4490*/  FMUL.FTZ R5, R89, UR8 ;  /* 0x0000000859057c20 */ /* 0x004fe20008410000 */
[----:B------:R-:W-:-:S02]  /*44a0*/  FSEL R87, R15, -INF , !P0 ;  /* 0xff8000000f577808 */ /* 0x000fc40004000000 */
[----:B------:R-:W-:Y:S01]  /*44b0*/  ISETP.LT.OR P6, PT, R44, R199, P6 ;  /* 0x000000c72c00720c */ /* 0x000fe200037c1670 */
[----:B------:R1:W2:Y:S01]  /*44c0*/  MUFU.TANH R106, R5 ;  /* 0x00000005006a7308 */ /* 0x0002a20000002400 */
[----:B------:R-:W-:Y:S02]  /*44d0*/  FMNMX.FTZ R4, R81, R4, !PT ;  /* 0x0000000451047209 */ /* 0x000fe40007810000 */
[----:B------:R-:W-:Y:S02]  /*44e0*/  ISETP.GE.AND P4, PT, R46, R203, PT ;  /* 0x000000cb2e00720c */ /* 0x000fe40003f86270 */
[----:B------:R-:W-:Y:S02]  /*44f0*/  ISETP.LT.OR P5, PT, R45, R199, P5 ;  /* 0x000000c72d00720c */ /* 0x000fe40002fa1670 */
[----:B------:R-:W-:Y:S02]  /*4500*/  FSEL R80, R74, -INF , !P6 ;  /* 0xff8000004a507808 */ /* 0x000fe40007000000 */
[----:B------:R-:W-:Y:S01]  /*4510*/  FMNMX.FTZ R4, R87, R4, !PT ;  /* 0x0000000457047209 */ /* 0x000fe20007810000 */
[----:B------:R-:W-:Y:S01]  /*4520*/  BAR.SYNC.DEFER_BLOCKING 0x0 ;  /* 0x0000000000007b1d */ /* 0x000fe20000010000 */
[----:B------:R-:W-:-:S02]  /*4530*/  ISETP.GE.AND P2, PT, R48, R203, PT ;  /* 0x000000cb3000720c */ /* 0x000fc40003f46270 */
[----:B------:R-:W-:Y:S02]  /*4540*/  ISETP.GE.AND P3, PT, R47, R203, PT ;  /* 0x000000cb2f00720c */ /* 0x000fe40003f66270 */
[-C--:B------:R-:W-:Y:S02]  /*4550*/  ISETP.LT.OR P4, PT, R46, R199.reuse, P4 ;  /* 0x000000c72e00720c */ /* 0x080fe40002781670 */
[----:B------:R-:W-:Y:S02]  /*4560*/  FSEL R78, R8, -INF , !P5 ;  /* 0xff800000084e7808 */ /* 0x000fe40006800000 */
[----:B------:R-:W-:Y:S02]  /*4570*/  FMNMX.FTZ R4, R80, R4, !PT ;  /* 0x0000000450047209 */ /* 0x000fe40007810000 */
[----:B------:R-:W-:Y:S02]  /*4580*/  ISETP.LT.OR P2, PT, R48, R199, P2 ;  /* 0x000000c73000720c */ /* 0x000fe40001741670 */
[----:B------:R-:W-:-:S02]  /*4590*/  ISETP.GE.AND P0, PT, R50, R203, PT ;  /* 0x000000cb3200720c */ /* 0x000fc40003f06270 */
[----:B------:R-:W-:Y:S02]  /*45a0*/  ISETP.LT.OR P3, PT, R47, R199, P3 ;  /* 0x000000c72f00720c */ /* 0x000fe40001f61670 */
[----:B------:R-:W-:Y:S02]  /*45b0*/  FSEL R86, R6, -INF , !P4 ;  /* 0xff80000006567808 */ /* 0x000fe40006000000 */
[----:B------:R-:W-:Y:S02]  /*45c0*/  FMNMX.FTZ R4, R78, R4, !PT ;  /* 0x000000044e047209 */ /* 0x000fe40007810000 */
[----:B------:R-:W-:Y:S02]  /*45d0*/  FSEL R84, R53, -INF , !P2 ;  /* 0xff80000035547808 */ /* 0x000fe40005000000 */
[----:B------:R-:W-:Y:S01]  /*45e0*/  ISETP.GE.AND P1, PT, R49, R203, PT ;  /* 0x000000cb3100720c */ /* 0x000fe20003f26270 */
[----:B------:R-:W-:Y:S01]  /*45f0*/  HMMA.16816.F32 R52, R16, R58, R108 ;  /* 0x0000003a1034723c */ /* 0x000fe2000000186c */
[----:B------:R-:W-:-:S02]  /*4600*/  FSEL R85, R41, -INF , !P3 ;  /* 0xff80000029557808 */ /* 0x000fc40005800000 */
[----:B------:R-:W-:Y:S02]  /*4610*/  FMNMX.FTZ R4, R86, R4, !PT ;  /* 0x0000000456047209 */ /* 0x000fe40007810000 */
[----:B------:R-:W-:Y:S02]  /*4620*/  ISETP.LT.OR P2, PT, R50, R199, P0 ;  /* 0x000000c73200720c */ /* 0x000fe40000741670 */
[----:B------:R-:W-:Y:S01]  /*4630*/  ISETP.GT.AND P0, PT, R225, R201, PT ;  /* 0x000000c9e100720c */ /* 0x000fe20003f04270 */
[----:B------:R-:W-:Y:S01]  /*4640*/  FMUL.FTZ R19, R90, UR8 ;  /* 0x000000085a137c20 */ /* 0x000fe20008410000 */
[----:B------:R-:W-:Y:S02]  /*4650*/  ISETP.LT.OR P1, PT, R49, R199, P1 ;  /* 0x000000c73100720c */ /* 0x000fe40000f21670 */
[----:B------:R-:W-:Y:S02]  /*4660*/  FMNMX.FTZ R4, R85, R4, !PT ;  /* 0x0000000455047209 */ /* 0x000fe40007810000 */
[----:B------:R-:W-:-:S02]  /*4670*/  FSEL R83, R7, -INF , !P1 ;  /* 0xff80000007537808 */ /* 0x000fc40004800000 */
[----:B------:R-:W-:Y:S02]  /*4680*/  FMNMX.FTZ R4, R84, R4, !PT ;  /* 0x0000000454047209 */ /* 0x000fe40007810000 */
[----:B----4-:R-:W-:Y:S02]  /*4690*/  FSEL R74, R9, -INF , !P2 ;  /* 0xff800000094a7808 */ /* 0x010fe40005000000 */
[----:B------:R-:W-:-:S04]  /*46a0*/  FMNMX.FTZ R4, R83, R4, !PT ;  /* 0x0000000453047209 */ /* 0x000fc80007810000 */
[----:B------:R-:W-:Y:S01]  /*46b0*/  FMNMX.FTZ R18, R74, R4, !PT ;  /* 0x000000044a127209 */ /* 0x000fe20007810000 */
[----:B-123--:R-:W-:Y:S06]  /*46c0*/  @!P0 BRA `(.L_x_912) ;  /* 0x0000000000648947 */ /* 0x00efec0003800000 */
        /* <DEDUP_REMOVED lines=25> */
.L_x_912:
[----:B-1----:R-:W1:Y:S01]  /*4860*/  SHFL.BFLY PT, R8, R18, 0x2, 0x1f ;  /* 0x0c401f0012087f89 */ /* 0x002e6200000e0000 */
[----:B------:R-:W-:Y:S01]  /*4870*/  FMUL.FTZ R4, R91, UR8 ;  /* 0x000000085b047c20 */ /* 0x000fe20008410000 */
[--C-:B------:R-:W-:Y:S01]  /*4880*/  IADD3 R5, R33, 0x8, R3.reuse ;  /* 0x0000000821057810 */ /* 0x100fe20007ffe003 */
[----:B------:R-:W-:Y:S01]  /*4890*/  VIADD R198, R3, 0x8 ;  /* 0x0000000803c67836 */ /* 0x000fe20000000000 */
[C-C-:B------:R-:W-:Y:S01]  /*48a0*/  IADD3 R7, R33.reuse, 0x40, R3.reuse ;  /* 0x0000004021077810 */ /* 0x140fe20007ffe003 */
[----:B------:R2:W-:Y:S01]  /*48b0*/  MUFU.TANH R221, R4 ;  /* 0x0000000400dd7308 */ /* 0x0005e20000002400 */
[----:B------:R-:W-:Y:S01]  /*48c0*/  IADD3 R6, R33, 0x48, R3 ;  /* 0x0000004821067810 */ /* 0x000fe20007ffe003 */
[----:B------:R-:W-:Y:S01]  /*48d0*/  VIADD R197, R3, 0x40 ;  /* 0x0000004003c57836 */ /* 0x000fe20000000000 */
[-C--:B------:R-:W-:Y:S01]  /*48e0*/  VIMNMX R202, R5, R77.reuse, PT ;  /* 0x0000004d05ca7248 */ /* 0x080fe20003fe0100 */
[----:B------:R-:W-:Y:S01]  /*48f0*/  VIADD R196, R3, 0x48 ;  /* 0x0000004803c47836 */ /* 0x000fe20000000000 */
[-C--:B------:R-:W-:Y:S01]  /*4900*/  VIMNMX R201, R7, R77.reuse, PT ;  /* 0x0000004d07c97248 */ /* 0x080fe20003fe0100 */
[----:B------:R-:W-:Y:S01]  /*4910*/  FMUL.FTZ R3, R53, UR8 ;  /* 0x0000000835037c20 */ /* 0x000fe20008410000 */
[----:B------:R-:W-:Y:S01]  /*4920*/  VIMNMX R200, R6, R77, PT ;  /* 0x0000004d06c87248 */ /* 0x000fe20003fe0100 */
[----:B------:R-:W-:Y:S01]  /*4930*/  ULDC UR6, c[0x0][0x2ec] ;  /* 0x0000bb0000067ab9 */ /* 0x000fe20000000800 */
[C---:B------:R-:W-:Y:S01]  /*4940*/  VIADDMNMX R198, R36.reuse, R198, RZ, !PT ;  /* 0x000000c624c67246 */ /* 0x040fe200078001ff */
[----:B------:R3:W-:Y:S01]  /*4950*/  MUFU.TANH R137, R3 ;  /* 0x0000000300897308 */ /* 0x0007e20000002400 */
[----:B------:R-:W-:-:S02]  /*4960*/  VIADDMNMX R197, R36, R197, RZ, !PT ;  /* 0x000000c524c57246 */ /* 0x000fc400078001ff */
[----:B------:R-:W-:Y:S02]  /*4970*/  VIADDMNMX R196, R36, R196, RZ, !PT ;  /* 0x000000c424c47246 */ /* 0x000fe400078001ff */
[----:B------:R-:W-:Y:S01]  /*4980*/  ISETP.GE.AND P4, PT, R2, R202, PT ;  /* 0x000000ca0200720c */ /* 0x000fe20003f86270 */
[----:B--2---:R-:W-:Y:S01]  /*4990*/  FMUL.FTZ R4, R52, UR8 ;  /* 0x0000000834047c20 */ /* 0x004fe20008410000 */
[----:B------:R-:W-:Y:S01]  /*49a0*/  ISETP.GE.AND P5, PT, R2, R201, PT ;  /* 0x000000c90200720c */ /* 0x000fe20003fa6270 */
[----:B------:R-:W-:Y:S01]  /*49b0*/  MUFU.TANH R111, R19 ;  /* 0x00000013006f7308 */ /* 0x000fe20000002400 */
[----:B-1----:R-:W-:Y:S02]  /*49c0*/  FMNMX.FTZ R41, R18, R8, !PT ;  /* 0x0000000812297209 */ /* 0x002fe40007810000 */
[C---:B------:R-:W-:Y:S02]  /*49d0*/  ISETP.GE.AND P6, PT, R2.reuse, R200, PT ;  /* 0x000000c80200720c */ /* 0x040fe40003fc6270 */
[----:B------:R-:W-:-:S02]  /*49e0*/  ISETP.LT.OR P4, PT, R2, R198, P4 ;  /* 0x000000c60200720c */ /* 0x000fc40002781670 */
[C---:B------:R-:W-:Y:S01]  /*49f0*/  ISETP.LT.OR P5, PT, R2.reuse, R197, P5 ;  /* 0x000000c50200720c */ /* 0x040fe20002fa1670 */
[----:B------:R1:W-:Y:S01]  /*4a00*/  MUFU.TANH R216, R4 ;  /* 0x0000000400d87308 */ /* 0x0003e20000002400 */
[----:B------:R-:W-:Y:S01]  /*4a10*/  ISETP.LT.OR P6, PT, R2, R196, P6 ;  /* 0x000000c40200720c */ /* 0x000fe200037c1670 */
[----:B------:R-:W-:Y:S01]  /*4a20*/  FMUL.FTZ R2, R55, UR8 ;  /* 0x0000000837027c20 */ /* 0x000fe20008410000 */
[----:B---3--:R-:W-:Y:S01]  /*4a30*/  FMUL.FTZ R3, R54, UR8 ;  /* 0x0000000836037c20 */ /* 0x008fe20008410000 */
[----:B------:R-:W-:Y:S02]  /*4a40*/  ISETP.GE.AND P3, PT, R11, R200, PT ;  /* 0x000000c80b00720c */ /* 0x000fe40003f66270 */
[----:B------:R-:W-:Y:S02]  /*4a50*/  FSEL R15, R193, -INF , !P4 ;  /* 0xff800000c10f7808 */ /* 0x000fe40006000000 */
[----:B------:R2:W-:Y:S01]  /*4a60*/  MUFU.TANH R220, R2 ;  /* 0x0000000200dc7308 */ /* 0x0005e20000002400 */
[----:B------:R-:W-:-:S02]  /*4a70*/  ISETP.LT.OR P3, PT, R11, R196, P3 ;  /* 0x000000c40b00720c */ /* 0x000fc40001f61670 */
[CC--:B------:R-:W-:Y:S02]  /*4a80*/  ISETP.GE.AND P2, PT, R11.reuse, R202.reuse, PT ;  /* 0x000000ca0b00720c */ /* 0x0c0fe40003f46270 */
[C---:B------:R-:W-:Y:S02]  /*4a90*/  ISETP.GE.AND P4, PT, R10.reuse, R202, PT ;  /* 0x000000ca0a00720c */ /* 0x040fe40003f86270 */
[C---:B------:R-:W-:Y:S01]  /*4aa0*/  ISETP.GE.AND P1, PT, R11.reuse, R201, PT ;  /* 0x000000c90b00720c */ /* 0x040fe20003f26270 */
[----:B------:R3:W-:Y:S01]  /*4ab0*/  MUFU.TANH R218, R3 ;  /* 0x0000000300da7308 */ /* 0x0007e20000002400 */
[----:B-1----:R-:W1:Y:S01]  /*4ac0*/  SHFL.BFLY PT, R4, R41, 0x1, 0x1f ;  /* 0x0c201f0029047f89 */ /* 0x002e6200000e0000 */
[CC--:B------:R-:W-:Y:S02]  /*4ad0*/  ISETP.LT.OR P2, PT, R11.reuse, R198.reuse, P2 ;  /* 0x000000c60b00720c */ /* 0x0c0fe40001741670 */
[----:B------:R-:W-:Y:S02]  /*4ae0*/  ISETP.LT.OR P4, PT, R10, R198, P4 ;  /* 0x000000c60a00720c */ /* 0x000fe40002781670 */
[----:B------:R-:W-:-:S02]  /*4af0*/  ISETP.LT.OR P1, PT, R11, R197, P1 ;  /* 0x000000c50b00720c */ /* 0x000fc40000f21670 */
[----:B------:R-:W-:Y:S01]  /*4b00*/  FSEL R16, R192, -INF , !P2 ;  /* 0xff800000c0107808 */ /* 0x000fe20005000000 */
[----:B--2---:R-:W-:Y:S01]  /*4b10*/  FMUL.FTZ R2, R98, UR8 ;  /* 0x0000000862027c20 */ /* 0x004fe20008410000 */
[----:B------:R-:W-:Y:S02]  /*4b20*/  FSEL R9, R177, -INF , !P4 ;  /* 0xff800000b1097808 */ /* 0x000fe40006000000 */
[----:B------:R-:W-:Y:S01]  /*4b30*/  ISETP.GE.AND P2, PT, R10, R201, PT ;  /* 0x000000c90a00720c */ /* 0x000fe20003f46270 */
[----:B------:R2:W4:Y:S01]  /*4b40*/  MUFU.TANH R97, R2 ;  /* 0x0000000200617308 */ /* 0x0005220000002400 */
[----:B------:R-:W-:Y:S02]  /*4b50*/  ISETP.GE.AND P4, PT, R14, R200, PT ;  /* 0x000000c80e00720c */ /* 0x000fe40003f86270 */
[----:B------:R-:W-:Y:S01]  /*4b60*/  FSEL R91, R191, -INF , !P1 ;  /* 0xff800000bf5b7808 */ /* 0x000fe20004800000 */
[----:B---3--:R-:W-:Y:S01]  /*4b70*/  FMUL.FTZ R3, R99, UR8 ;  /* 0x0000000863037c20 */ /* 0x008fe20008410000 */
[----:B------:R-:W-:-:S02]  /*4b80*/  ISETP.LT.OR P2, PT, R10, R197, P2 ;  /* 0x000000c50a00720c */ /* 0x000fc40001741670 */
[----:B------:R-:W-:Y:S01]  /*4b90*/  ISETP.GE.AND P1, PT, R14, R202, PT ;  /* 0x000000ca0e00720c */ /* 0x000fe20003f26270 */
[----:B------:R3:W5:Y:S01]  /*4ba0*/  MUFU.TANH R5, R3 ;  /* 0x0000000300057308 */ /* 0x0007620000002400 */
[----:B------:R-:W-:Y:S02]  /*4bb0*/  FSEL R93, R182, -INF , !P6 ;  /* 0xff800000b65d7808 */ /* 0x000fe40007000000 */
[C---:B------:R-:W-:Y:S02]  /*4bc0*/  ISETP.GE.AND P6, PT, R14.reuse, R201, PT ;  /* 0x000000c90e00720c */ /* 0x040fe40003fc6270 */
[----:B-1----:R-:W-:Y:S02]  /*4bd0*/  FMNMX.FTZ R41, R41, R4, !PT ;  /* 0x0000000429297209 */ /* 0x002fe40007810000 */
[----:B------:R-:W-:Y:S01]  /*4be0*/  ISETP.LT.OR P1, PT, R14, R198, P1 ;  /* 0x000000c60e00720c */ /* 0x000fe20000f21670 */
[----:B--2---:R-:W-:Y:S01]  /*4bf0*/  FMUL.FTZ R2, R94, UR8 ;  /* 0x000000085e027c20 */ /* 0x004fe20008410000 */
[----:B------:R-:W-:-:S02]  /*4c00*/  FSEL R90, R180, -INF , !P2 ;  /* 0xff800000b45a7808 */ /* 0x000fc40005000000 */
[----:B------:R-:W-:Y:S01]  /*4c10*/  ISETP.GE.AND P2, PT, R13, R201, PT ;  /* 0x000000c90d00720c */ /* 0x000fe20003f46270 */
[----:B------:R1:W2:Y:S01]  /*4c20*/  MUFU.TANH R98, R2 ;  /* 0x0000000200627308 */ /* 0x0002a20000002400 */
[-C--:B------:R-:W-:Y:S02]  /*4c30*/  ISETP.LT.OR P6, PT, R14, R197.reuse, P6 ;  /* 0x000000c50e00720c */ /* 0x080fe400037c1670 */
[----:B------:R-:W-:Y:S01]  /*4c40*/  FSEL R7, R169, -INF , !P1 ;  /* 0xff800000a9077808 */ /* 0x000fe20004800000 */
[----:B---3--:R-:W-:Y:S01]  /*4c50*/  FMUL.FTZ R3, R95, UR8 ;  /* 0x000000085f037c20 */ /* 0x008fe20008410000 */
[----:B------:R-:W-:Y:S02]  /*4c60*/  FSEL R95, R181, -INF , !P3 ;  /* 0xff800000b55f7808 */ /* 0x000fe40005800000 */
[----:B------:R-:W-:Y:S01]  /*4c70*/  FSETP.NEU.FTZ.AND P3, PT, R41, -INF , PT ;  /* 0xff8000002900780b */ /* 0x000fe20003f7d000 */
[----:B------:R3:W2:Y:S01]  /*4c80*/  MUFU.TANH R4, R3 ;  /* 0x0000000300047308 */ /* 0x0006a20000002400 */
[----:B------:R-:W-:-:S02]  /*4c90*/  ISETP.LT.OR P2, PT, R13, R197, P2 ;  /* 0x000000c50d00720c */ /* 0x000fc40001741670 */
[----:B------:R-:W-:Y:S02]  /*4ca0*/  ISETP.GE.AND P1, PT, R12, R202, PT ;  /* 0x000000ca0c00720c */ /* 0x000fe40003f26270 */
[----:B------:R-:W-:Y:S02]  /*4cb0*/  FSEL R89, R168, -INF , !P6 ;  /* 0xff800000a8597808 */ /* 0x000fe40007000000 */
[----:B------:R-:W-:Y:S01]  /*4cc0*/  FSEL R92, R185, -INF , !P5 ;  /* 0xff800000b95c7808 */ /* 0x000fe20006800000 */
[----:B-1----:R-:W-:Y:S01]  /*4cd0*/  FMUL.FTZ R2, R41, UR6 ;  /* 0x0000000629027c20 */ /* 0x002fe20008410000 */
[----:B------:R-:W-:Y:S02]  /*4ce0*/  ISETP.GE.AND P6, PT, R12, R201, PT ;  /* 0x000000c90c00720c */ /* 0x000fe40003fc6270 */
[----:B------:R-:W-:Y:S02]  /*4cf0*/  ISETP.GE.AND P5, PT, R10, R200, PT ;  /* 0x000000c80a00720c */ /* 0x000fe40003fa6270 */
[----:B------:R-:W-:-:S02]  /*4d00*/  FSEL R2, R2, RZ, P3 ;  /* 0x000000ff02027208 */ /* 0x000fc40001800000 */
[----:B------:R-:W-:Y:S02]  /*4d10*/  ISETP.LT.OR P3, PT, R14, R196, P4 ;  /* 0x000000c40e00720c */ /* 0x000fe40002761670 */
[----:B------:R-:W-:Y:S01]  /*4d20*/  ISETP.GE.AND P4, PT, R13, R202, PT ;  /* 0x000000ca0d00720c */ /* 0x000fe20003f86270 */
[----:B---3--:R-:W-:Y:S01]  /*4d30*/  FFMA.FTZ R3, R39, UR6, -R2 ;  /* 0x0000000627037c23 */ /* 0x008fe20008010802 */
[-C--:B------:R-:W-:Y:S02]  /*4d40*/  ISETP.LT.OR P1, PT, R12, R198.reuse, P1 ;  /* 0x000000c60c00720c */ /* 0x080fe40000f21670 */
[----:B------:R-:W-:Y:S01]  /*4d50*/  ISETP.LT.OR P4, PT, R13, R198, P4 ;  /* 0x000000c60d00720c */ /* 0x000fe20002781670 */
[----:B------:R1:W-:Y:S01]  /*4d60*/  MUFU.EX2 R223, R3 ;  /* 0x0000000300df7308 */ /* 0x0003e20000000800 */
[----:B------:R-:W-:Y:S02]  /*4d70*/  FSEL R88, R163, -INF , !P2 ;  /* 0xff800000a3587808 */ /* 0x000fe40005000000 */
[----:B------:R-:W-:-:S02]  /*4d80*/  FSEL R6, R165, -INF , !P4 ;  /* 0xff800000a5067808 */ /* 0x000fc40006000000 */
[-C--:B------:R-:W-:Y:S02]  /*4d90*/  ISETP.GE.AND P4, PT, R20, R202.reuse, PT ;  /* 0x000000ca1400720c */ /* 0x080fe40003f86270 */
[----:B------:R-:W-:Y:S02]  /*4da0*/  ISETP.GE.AND P2, PT, R22, R202, PT ;  /* 0x000000ca1600720c */ /* 0x000fe40003f46270 */
[----:B------:R-:W-:Y:S02]  /*4db0*/  ISETP.LT.OR P4, PT, R20, R198, P4 ;  /* 0x000000c61400720c */ /* 0x000fe40002781670 */
[----:B------:R-:W-:Y:S02]  /*4dc0*/  ISETP.LT.OR P6, PT, R12, R197, P6 ;  /* 0x000000c50c00720c */ /* 0x000fe400037c1670 */
[----:B------:R-:W-:Y:S02]  /*4dd0*/  ISETP.LT.OR P5, PT, R10, R196, P5 ;  /* 0x000000c40a00720c */ /* 0x000fe40002fa1670 */
[----:B------:R-:W-:Y:S01]  /*4de0*/  FSEL R8, R164, -INF , !P1 ;  /* 0xff800000a4087808 */ /* 0x000fe20004800000 */
[----:B-1----:R-:W-:Y:S01]  /*4df0*/  FFMA.FTZ R3, R40, UR6, -R2 ;  /* 0x0000000628037c23 */ /* 0x002fe20008010802 */
[----:B------:R-:W-:-:S02]  /*4e00*/  FMNMX.FTZ R40, R15, R16, !PT ;  /* 0x000000100f287209 */ /* 0x000fc40007810000 */
[----:B------:R-:W-:Y:S01]  /*4e10*/  ISETP.LT.OR P2, PT, R22, R198, P2 ;  /* 0x000000c61600720c */ /* 0x000fe20001741670 */
[----:B------:R1:W-:Y:S01]  /*4e20*/  MUFU.EX2 R222, R3 ;  /* 0x0000000300de7308 */ /* 0x0003e20000000800 */
[----:B------:R-:W-:Y:S02]  /*4e30*/  FMNMX.FTZ R40, R9, R40, !PT ;  /* 0x0000002809287209 */ /* 0x000fe40007810000 */
[----:B------:R-:W-:Y:S02]  /*4e40*/  FSEL R10, R152, -INF , !P4 ;  /* 0xff800000980a7808 */ /* 0x000fe40006000000 */
[----:B------:R-:W-:Y:S02]  /*4e50*/  FMNMX.FTZ R40, R7, R40, !PT ;  /* 0x0000002807287209 */ /* 0x000fe40007810000 */
[----:B------:R-:W-:Y:S02]  /*4e60*/  ISETP.GE.AND P4, PT, R24, R202, PT ;  /* 0x000000ca1800720c */ /* 0x000fe40003f86270 */
[----:B------:R-:W-:-:S02]  /*4e70*/  FMNMX.FTZ R40, R6, R40, !PT ;  /* 0x0000002806287209 */ /* 0x000fc40007810000 */
[----:B------:R-:W-:Y:S02]  /*4e80*/  FSEL R77, R156, -INF , !P6 ;  /* 0xff8000009c4d7808 */ /* 0x000fe40007000000 */
[----:B------:R-:W-:Y:S02]  /*4e90*/  FSEL R96, R176, -INF , !P5 ;  /* 0xff800000b0607808 */ /* 0x000fe40006800000 */
[----:B------:R-:W-:Y:S02]  /*4ea0*/  ISETP.GE.AND P6, PT, R21, R202, PT ;  /* 0x000000ca1500720c */ /* 0x000fe40003fc6270 */
[----:B------:R-:W-:Y:S01]  /*4eb0*/  FMNMX.FTZ R40, R8, R40, !PT ;  /* 0x0000002808287209 */ /* 0x000fe20007810000 */
[----:B-1----:R-:W-:Y:S01]  /*4ec0*/  FFMA.FTZ R3, R51, UR6, -R2 ;  /* 0x0000000633037c23 */ /* 0x002fe20008010802 */
[----:B------:R-:W-:Y:S02]  /*4ed0*/  ISETP.GE.AND P5, PT, R13, R200, PT ;  /* 0x000000c80d00720c */ /* 0x000fe40003fa6270 */
[----:B------:R-:W-:Y:S01]  /*4ee0*/  FSEL R11, R149, -INF , !P2 ;  /* 0xff800000950b7808 */ /* 0x000fe20005000000 */
[----:B------:R1:W-:Y:S01]  /*4ef0*/  MUFU.EX2 R227, R3 ;  /* 0x0000000300e37308 */ /* 0x0003e20000000800 */
[----:B------:R-:W-:-:S02]  /*4f00*/  FSEL R94, R166, -INF , !P3 ;  /* 0xff800000a65e7808 */ /* 0x000fc40005800000 */
[----:B------:R-:W-:Y:S02]  /*4f10*/  ISETP.GE.AND P2, PT, R23, R202, PT ;  /* 0x000000ca1700720c */ /* 0x000fe40003f46270 */
[----:B------:R-:W-:Y:S02]  /*4f20*/  ISETP.LT.OR P4, PT, R24, R198, P4 ;  /* 0x000000c61800720c */ /* 0x000fe40002781670 */
[----:B------:R-:W-:Y:S02]  /*4f30*/  ISETP.GE.AND P3, PT, R12, R200, PT ;  /* 0x000000c80c00720c */ /* 0x000fe40003f66270 */
[----:B------:R-:W-:Y:S02]  /*4f40*/  ISETP.LT.OR P6, PT, R21, R198, P6 ;  /* 0x000000c61500720c */ /* 0x000fe400037c1670 */
[----:B------:R-:W-:Y:S02]  /*4f50*/  FMNMX.FTZ R40, R10, R40, !PT ;  /* 0x000000280a287209 */ /* 0x000fe40007810000 */
[----:B------:R-:W-:-:S02]  /*4f60*/  ISETP.LT.OR P5, PT, R13, R196, P5 ;  /* 0x000000c40d00720c */ /* 0x000fc40002fa1670 */
[----:B------:R-:W-:Y:S02]  /*4f70*/  ISETP.LT.OR P2, PT, R23, R198, P2 ;  /* 0x000000c61700720c */ /* 0x000fe40001741670 */
[----:B------:R-:W-:Y:S01]  /*4f80*/  FSEL R13, R147, -INF , !P4 ;  /* 0xff800000930d7808 */ /* 0x000fe20006000000 */
[----:B-1----:R-:W-:Y:S01]  /*4f90*/  FFMA.FTZ R3, R56, UR6, -R2 ;  /* 0x0000000638037c23 */ /* 0x002fe20008010802 */
[----:B------:R-:W-:Y:S02]  /*4fa0*/  ISETP.LT.OR P3, PT, R12, R196, P3 ;  /* 0x000000c40c00720c */ /* 0x000fe40001f61670 */
[----:B------:R-:W-:Y:S01]  /*4fb0*/  ISETP.GE.AND P4, PT, R26, R202, PT ;  /* 0x000000ca1a00720c */ /* 0x000fe20003f86270 */
[----:B------:R1:W-:Y:S01]  /*4fc0*/  MUFU.EX2 R229, R3 ;  /* 0x0000000300e57308 */ /* 0x0003e20000000800 */
[----:B------:R-:W-:Y:S02]  /*4fd0*/  FSEL R12, R148, -INF , !P6 ;  /* 0xff800000940c7808 */ /* 0x000fe40007000000 */
[----:B------:R-:W-:-:S02]  /*4fe0*/  FMNMX.FTZ R40, R11, R40, !PT ;  /* 0x000000280b287209 */ /* 0x000fc40007810000 */
[----:B------:R-:W-:Y:S02]  /*4ff0*/  FSEL R14, R139, -INF , !P2 ;  /* 0xff8000008b0e7808 */ /* 0x000fe40005000000 */
[----:B------:R-:W-:Y:S02]  /*5000*/  ISETP.GE.AND P2, PT, R27, R202, PT ;  /* 0x000000ca1b00720c */ /* 0x000fe40003f46270 */
[----:B------:R-:W-:Y:S02]  /*5010*/  ISETP.LT.OR P4, PT, R26, R198, P4 ;  /* 0x000000c61a00720c */ /* 0x000fe40002781670 */
[----:B------:R-:W-:Y:S02]  /*5020*/  ISETP.GE.AND P6, PT, R25, R202, PT ;  /* 0x000000ca1900720c */ /* 0x000fe40003fc6270 */
[----:B------:R-:W-:Y:S02]  /*5030*/  FMNMX.FTZ R40, R12, R40, !PT ;  /* 0x000000280c287209 */ /* 0x000fe40007810000 */
[----:B------:R-:W-:-:S02]  /*5040*/  ISETP.LT.OR P2, PT, R27, R198, P2 ;  /* 0x000000c61b00720c */ /* 0x000fc40001741670 */
[----:B------:R-:W-:Y:S01]  /*5050*/  FSEL R18, R136, -INF , !P4 ;  /* 0xff80000088127808 */ /* 0x000fe20006000000 */
[----:B-1----:R-:W-:Y:S01]  /*5060*/  FFMA.FTZ R3, R57, UR6, -R2 ;  /* 0x0000000639037c23 */ /* 0x002fe20008010802 */
[----:B------:R-:W-:Y:S02]  /*5070*/  ISETP.LT.OR P6, PT, R25, R198, P6 ;  /* 0x000000c61900720c */ /* 0x000fe400037c1670 */
[----:B------:R-:W-:Y:S01]  /*5080*/  ISETP.GE.AND P4, PT, R28, R202, PT ;  /* 0x000000ca1c00720c */ /* 0x000fe20003f86270 */
[----:B------:R1:W-:Y:S01]  /*5090*/  MUFU.EX2 R242, R3 ;  /* 0x0000000300f27308 */ /* 0x0003e20000000800 */
[----:B------:R-:W-:Y:S02]  /*50a0*/  FMNMX.FTZ R40, R13, R40, !PT ;  /* 0x000000280d287209 */ /* 0x000fe40007810000 */
[----:B------:R-:W-:Y:S02]  /*50b0*/  FSEL R19, R134, -INF , !P2 ;  /* 0xff80000086137808 */ /* 0x000fe40005000000 */
[----:B------:R-:W-:-:S02]  /*50c0*/  FSEL R17, R138, -INF , !P6 ;  /* 0xff8000008a117808 */ /* 0x000fc40007000000 */
[----:B------:R-:W-:Y:S02]  /*50d0*/  ISETP.GE.AND P2, PT, R30, R202, PT ;  /* 0x000000ca1e00720c */ /* 0x000fe40003f46270 */
[----:B------:R-:W-:Y:S02]  /*50e0*/  ISETP.LT.OR P4, PT, R28, R198, P4 ;  /* 0x000000c61c00720c */ /* 0x000fe40002781670 */
[----:B------:R-:W-:Y:S02]  /*50f0*/  FMNMX.FTZ R40, R14, R40, !PT ;  /* 0x000000280e287209 */ /* 0x000fe40007810000 */
[----:B------:R-:W-:Y:S02]  /*5100*/  ISETP.LT.OR P2, PT, R30, R198, P2 ;  /* 0x000000c61e00720c */ /* 0x000fe40001741670 */
[----:B------:R-:W-:Y:S02]  /*5110*/  FSEL R33, R128, -INF , !P4 ;  /* 0xff80000080217808 */ /* 0x000fe40006000000 */
[----:B------:R-:W-:Y:S01]  /*5120*/  FMNMX.FTZ R40, R17, R40, !PT ;  /* 0x0000002811287209 */ /* 0x000fe20007810000 */
[----:B-1----:R-:W-:Y:S01]  /*5130*/  FFMA.FTZ R3, R60, UR6, -R2 ;  /* 0x000000063c037c23 */ /* 0x002fe20008010802 */
[----:B------:R-:W-:-:S02]  /*5140*/  ISETP.GE.AND P4, PT, R29, R202, PT ;  /* 0x000000ca1d00720c */ /* 0x000fc40003f86270 */
[----:B------:R-:W-:Y:S01]  /*5150*/  FSEL R36, R127, -INF , !P2 ;  /* 0xff8000007f247808 */ /* 0x000fe20005000000 */
[----:B------:R1:W-:Y:S01]  /*5160*/  MUFU.EX2 R240, R3 ;  /* 0x0000000300f07308 */ /* 0x0003e20000000800 */
[----:B------:R-:W-:Y:S02]  /*5170*/  FMNMX.FTZ R40, R18, R40, !PT ;  /* 0x0000002812287209 */ /* 0x000fe40007810000 */
[C---:B------:R-:W-:Y:S02]  /*5180*/  ISETP.GE.AND P2, PT, R32.reuse, R202, PT ;  /* 0x000000ca2000720c */ /* 0x040fe40003f46270 */
[----:B------:R-:W-:Y:S02]  /*5190*/  ISETP.LT.OR P4, PT, R29, R198, P4 ;  /* 0x000000c61d00720c */ /* 0x000fe40002781670 */
[----:B------:R-:W-:Y:S02]  /*51a0*/  FMNMX.FTZ R40, R19, R40, !PT ;  /* 0x0000002813287209 */ /* 0x000fe40007810000 */
[----:B------:R-:W-:-:S02]  /*51b0*/  ISETP.LT.OR P2, PT, R32, R198, P2 ;  /* 0x000000c62000720c */ /* 0x000fc40001741670 */
[----:B------:R-:W-:Y:S02]  /*51c0*/  FSEL R39, R126, -INF , !P4 ;  /* 0xff8000007e277808 */ /* 0x000fe40006000000 */
[----:B------:R-:W-:Y:S02]  /*51d0*/  ISETP.GE.AND P4, PT, R31, R202, PT ;  /* 0x000000ca1f00720c */ /* 0x000fe40003f86270 */
[----:B------:R-:W-:Y:S01]  /*51e0*/  FMNMX.FTZ R40, R33, R40, !PT ;  /* 0x0000002821287209 */ /* 0x000fe20007810000 */
[----:B-1----:R-:W-:Y:S01]  /*51f0*/  FFMA.FTZ R3, R61, UR6, -R2 ;  /* 0x000000063d037c23 */ /* 0x002fe20008010802 */
[----:B------:R-:W-:Y:S02]  /*5200*/  FSEL R51, R125, -INF , !P2 ;  /* 0xff8000007d337808 */ /* 0x000fe40005000000 */
[----:B------:R-:W-:Y:S01]  /*5210*/  ISETP.GE.AND P2, PT, R34, R202, PT ;  /* 0x000000ca2200720c */ /* 0x000fe20003f46270 */
[----:B------:R1:W-:Y:S01]  /*5220*/  MUFU.EX2 R246, R3 ;  /* 0x0000000300f67308 */ /* 0x0003e20000000800 */
[----:B------:R-:W-:-:S02]  /*5230*/  ISETP.LT.OR P4, PT, R31, R198, P4 ;  /* 0x000000c61f00720c */ /* 0x000fc40002781670 */
[----:B------:R-:W-:Y:S02]  /*5240*/  FMNMX.FTZ R40, R36, R40, !PT ;  /* 0x0000002824287209 */ /* 0x000fe40007810000 */
[----:B------:R-:W-:Y:S02]  /*5250*/  ISETP.LT.OR P2, PT, R34, R198, P2 ;  /* 0x000000c62200720c */ /* 0x000fe40001741670 */
[----:B------:R-:W-:Y:S02]  /*5260*/  FSEL R52, R118, -INF , !P4 ;  /* 0xff80000076347808 */ /* 0x000fe40006000000 */
[----:B------:R-:W-:Y:S02]  /*5270*/  ISETP.GE.AND P4, PT, R35, R202, PT ;  /* 0x000000ca2300720c */ /* 0x000fe40003f86270 */
[----:B------:R-:W-:Y:S02]  /*5280*/  FMNMX.FTZ R40, R39, R40, !PT ;  /* 0x0000002827287209 */ /* 0x000fe40007810000 */
[----:B------:R-:W-:-:S02]  /*5290*/  FSEL R54, R117, -INF , !P2 ;  /* 0xff80000075367808 */ /* 0x000fc40005000000 */
[----:B------:R-:W-:Y:S01]  /*52a0*/  ISETP.GE.AND P2, PT, R37, R202, PT ;  /* 0x000000ca2500720c */ /* 0x000fe20003f46270 */
[----:B-1----:R-:W-:Y:S01]  /*52b0*/  FFMA.FTZ R3, R62, UR6, -R2 ;  /* 0x000000063e037c23 */ /* 0x002fe20008010802 */
[----:B------:R-:W-:Y:S02]  /*52c0*/  ISETP.LT.OR P4, PT, R35, R198, P4 ;  /* 0x000000c62300720c */ /* 0x000fe40002781670 */
[----:B------:R-:W-:Y:S01]  /*52d0*/  FMNMX.FTZ R40, R51, R40, !PT ;  /* 0x0000002833287209 */ /* 0x000fe20007810000 */
[----:B------:R1:W-:Y:S01]  /*52e0*/  MUFU.EX2 R250, R3 ;  /* 0x0000000300fa7308 */ /* 0x0003e20000000800 */
[----:B------:R-:W-:Y:S02]  /*52f0*/  ISETP.LT.OR P2, PT, R37, R198, P2 ;  /* 0x000000c62500720c */ /* 0x000fe40001741670 */
[----:B------:R-:W-:Y:S02]  /*5300*/  FSEL R53, R116, -INF , !P4 ;  /* 0xff80000074357808 */ /* 0x000fe40006000000 */
[----:B------:R-:W-:-:S02]  /*5310*/  ISETP.GE.AND P4, PT, R38, R202, PT ;  /* 0x000000ca2600720c */ /* 0x000fc40003f86270 */
[----:B------:R-:W-:Y:S02]  /*5320*/  FMNMX.FTZ R40, R52, R40, !PT ;  /* 0x0000002834287209 */ /* 0x000fe40007810000 */
[----:B------:R-:W-:Y:S02]  /*5330*/  FSEL R55, R115, -INF , !P2 ;  /* 0xff80000073377808 */ /* 0x000fe40005000000 */
[----:B------:R-:W-:Y:S02]  /*5340*/  ISETP.GE.AND P2, PT, R42, R202, PT ;  /* 0x000000ca2a00720c */ /* 0x000fe40003f46270 */
[----:B------:R-:W-:Y:S02]  /*5350*/  ISETP.LT.OR P4, PT, R38, R198, P4 ;  /* 0x000000c62600720c */ /* 0x000fe40002781670 */
[----:B------:R-:W-:Y:S01]  /*5360*/  FMNMX.FTZ R40, R54, R40, !PT ;  /* 0x0000002836287209 */ /* 0x000fe20007810000 */
[----:B-1----:R-:W-:Y:S01]  /*5370*/  FFMA.FTZ R3, R63, UR6, -R2 ;  /* 0x000000063f037c23 */ /* 0x002fe20008010802 */
[----:B------:R-:W-:-:S02]  /*5380*/  ISETP.LT.OR P2, PT, R42, R198, P2 ;  /* 0x000000c62a00720c */ /* 0x000fc40001741670 */
[----:B------:R-:W-:Y:S01]  /*5390*/  FSEL R56, R105, -INF , !P4 ;  /* 0xff80000069387808 */ /* 0x000fe20006000000 */
[----:B------:R1:W-:Y:S01]  /*53a0*/  MUFU.EX2 R185, R3 ;  /* 0x0000000300b97308 */ /* 0x0003e20000000800 */
[----:B------:R-:W-:Y:S02]  /*53b0*/  FMNMX.FTZ R40, R53, R40, !PT ;  /* 0x0000002835287209 */ /* 0x000fe40007810000 */
[----:B------:R-:W-:Y:S02]  /*53c0*/  ISETP.GE.AND P4, PT, R43, R202, PT ;  /* 0x000000ca2b00720c */ /* 0x000fe40003f86270 */
[----:B------:R-:W-:Y:S02]  /*53d0*/  FSEL R58, R103, -INF , !P2 ;  /* 0xff800000673a7808 */ /* 0x000fe40005000000 */
[----:B------:R-:W-:Y:S02]  /*53e0*/  FMNMX.FTZ R40, R55, R40, !PT ;  /* 0x0000002837287209 */ /* 0x000fe40007810000 */
[----:B------:R-:W-:-:S02]  /*53f0*/  ISETP.GE.AND P2, PT, R44, R202, PT ;  /* 0x000000ca2c00720c */ /* 0x000fc40003f46270 */
[----:B------:R-:W-:Y:S02]  /*5400*/  ISETP.LT.OR P4, PT, R43, R198, P4 ;  /* 0x000000c62b00720c */ /* 0x000fe40002781670 */
[----:B------:R-:W-:Y:S02]  /*5410*/  FMNMX.FTZ R40, R56, R40, !PT ;  /* 0x0000002838287209 */ /* 0x000fe40007810000 */
[----:B------:R-:W-:Y:S01]  /*5420*/  ISETP.LT.OR P2, PT, R44, R198, P2 ;  /* 0x000000c62c00720c */ /* 0x000fe20001741670 */
[----:B-1----:R-:W-:Y:S01]  /*5430*/  FFMA.FTZ R3, R64, UR6, -R2 ;  /* 0x0000000640037c23 */ /* 0x002fe20008010802 */
[----:B------:R-:W-:Y:S02]  /*5440*/  FSEL R57, R102, -INF , !P4 ;  /* 0xff80000066397808 */ /* 0x000fe40006000000 */
[----:B------:R-:W-:Y:S01]  /*5450*/  ISETP.GE.AND P4, PT, R45, R202, PT ;  /* 0x000000ca2d00720c */ /* 0x000fe20003f86270 */
[----:B------:R1:W-:Y:S01]  /*5460*/  MUFU.EX2 R169, R3 ;  /* 0x0000000300a97308 */ /* 0x0003e20000000800 */
[----:B------:R-:W-:-:S02]  /*5470*/  FMNMX.FTZ R40, R58, R40, !PT ;  /* 0x000000283a287209 */ /* 0x000fc40007810000 */
[----:B------:R-:W-:Y:S02]  /*5480*/  FSEL R59, R104, -INF , !P2 ;  /* 0xff800000683b7808 */ /* 0x000fe40005000000 */
[C---:B------:R-:W-:Y:S02]  /*5490*/  ISETP.GE.AND P2, PT, R46.reuse, R202, PT ;  /* 0x000000ca2e00720c */ /* 0x040fe40003f46270 */
[----:B------:R-:W-:Y:S02]  /*54a0*/  ISETP.LT.OR P4, PT, R45, R198, P4 ;  /* 0x000000c62d00720c */ /* 0x000fe40002781670 */
[----:B------:R-:W-:Y:S02]  /*54b0*/  FMNMX.FTZ R40, R57, R40, !PT ;  /* 0x0000002839287209 */ /* 0x000fe40007810000 */
[----:B------:R-:W-:Y:S02]  /*54c0*/  ISETP.LT.OR P2, PT, R46, R198, P2 ;  /* 0x000000c62e00720c */ /* 0x000fe40001741670 */
[----:B------:R-:W-:-:S02]  /*54d0*/  FMNMX.FTZ R40, R59, R40, !PT ;  /* 0x000000283b287209 */ /* 0x000fc40007810000 */
[-C--:B------:R-:W-:Y:S01]  /*54e0*/  ISETP.GE.AND P6, PT, R20, R200.reuse, PT ;  /* 0x000000c81400720c */ /* 0x080fe20003fc6270 */
[----:B-1----:R-:W-:Y:S01]  /*54f0*/  FFMA.FTZ R3, R65, UR6, -R2 ;  /* 0x0000000641037c23 */ /* 0x002fe20008010802 */
[----:B------:R-:W-:Y:S02]  /*5500*/  FSEL R65, R206, -INF , !P3 ;  /* 0xff800000ce417808 */ /* 0x000fe40005800000 */
[C---:B------:R-:W-:Y:S01]  /*5510*/  ISETP.GE.AND P3, PT, R21.reuse, R200, PT ;  /* 0x000000c81500720c */ /* 0x040fe20003f66270 */
[----:B------:R1:W-:Y:S01]  /*5520*/  MUFU.EX2 R176, R3 ;  /* 0x0000000300b07308 */ /* 0x0003e20000000800 */
[CC--:B------:R-:W-:Y:S02]  /*5530*/  ISETP.LT.OR P6, PT, R20.reuse, R196.reuse, P6 ;  /* 0x000000c41400720c */ /* 0x0c0fe400037c1670 */
[----:B------:R-:W-:Y:S02]  /*5540*/  ISETP.LT.OR P3, PT, R21, R196, P3 ;  /* 0x000000c41500720c */ /* 0x000fe40001f61670 */
[----:B------:R-:W-:-:S02]  /*5550*/  ISETP.GE.AND P1, PT, R20, R201, PT ;  /* 0x000000c91400720c */ /* 0x000fc40003f26270 */
[----:B------:R-:W-:Y:S02]  /*5560*/  FSEL R63, R207, -INF , !P5 ;  /* 0xff800000cf3f7808 */ /* 0x000fe40006800000 */
[----:B------:R-:W-:Y:S02]  /*5570*/  ISETP.LT.OR P1, PT, R20, R197, P1 ;  /* 0x000000c51400720c */ /* 0x000fe40000f21670 */
[-C--:B------:R-:W-:Y:S02]  /*5580*/  ISETP.GE.AND P5, PT, R21, R201.reuse, PT ;  /* 0x000000c91500720c */ /* 0x080fe40003fa6270 */
[----:B------:R-:W-:Y:S02]  /*5590*/  FSEL R60, R205, -INF , !P1 ;  /* 0xff800000cd3c7808 */ /* 0x000fe40004800000 */
[----:B------:R-:W-:Y:S01]  /*55a0*/  ISETP.GE.AND P1, PT, R24, R201, PT ;  /* 0x000000c91800720c */ /* 0x000fe20003f26270 */
[----:B-1----:R-:W-:Y:S01]  /*55b0*/  FFMA.FTZ R3, R66, UR6, -R2 ;  /* 0x0000000642037c23 */ /* 0x002fe20008010802 */
[----:B------:R-:W-:-:S02]  /*55c0*/  ISETP.LT.OR P5, PT, R21, R197, P5 ;  /* 0x000000c51500720c */ /* 0x000fc40002fa1670 */
[----:B------:R-:W-:Y:S01]  /*55d0*/  ISETP.LT.OR P1, PT, R24, R197, P1 ;  /* 0x000000c51800720c */ /* 0x000fe20000f21670 */
[----:B------:R1:W-:Y:S02]  /*55e0*/  MUFU.EX2 R252, R3 ;  /* 0x0000000300fc7308 */ /* 0x0003e40000000800 */
[----:B-1----:R-:W-:Y:S01]  /*55f0*/  FFMA.FTZ R3, R67, UR6, -R2 ;  /* 0x0000000643037c23 */ /* 0x002fe20008010802 */
[----:B------:R-:W-:Y:S02]  /*5600*/  FSEL R67, R204, -INF , !P6 ;  /* 0xff800000cc437808 */ /* 0x000fe40007000000 */
[----:B------:R-:W-:-:S03]  /*5610*/  ISETP.GE.AND P6, PT, R24, R200, PT ;  /* 0x000000c81800720c */ /* 0x000fc60003fc6270 */
[----:B------:R1:W-:Y:S01]  /*5620*/  MUFU.EX2 R251, R3 ;  /* 0x0000000300fb7308 */ /* 0x0003e20000000800 */
[----:B------:R-:W-:Y:S02]  /*5630*/  ISETP.LT.OR P6, PT, R24, R196, P6 ;  /* 0x000000c41800720c */ /* 0x000fe400037c1670 */
[----:B------:R-:W-:Y:S02]  /*5640*/  FSEL R24, R184, -INF , !P1 ;  /* 0xff800000b8187808 */ /* 0x000fe40004800000 */
[----:B------:R-:W-:-:S04]  /*5650*/  ISETP.GE.AND P1, PT, R25, R200, PT ;  /* 0x000000c81900720c */ /* 0x000fc80003f26270 */
[----:B------:R-:W-:Y:S01]  /*5660*/  ISETP.LT.OR P1, PT, R25, R196, P1 ;  /* 0x000000c41900720c */ /* 0x000fe20000f21670 */
[----:B-1----:R-:W-:-:S04]  /*5670*/  FFMA.FTZ R3, R68, UR6, -R2 ;  /* 0x0000000644037c23 */ /* 0x002fc80008010802 */
[----:B------:R1:W-:Y:S02]  /*5680*/  MUFU.EX2 R249, R3 ;  /* 0x0000000300f97308 */ /* 0x0003e40000000800 */
[----:B-1----:R-:W-:Y:S01]  /*5690*/  FFMA.FTZ R3, R69, UR6, -R2 ;  /* 0x0000000645037c23 */ /* 0x002fe20008010802 */
[----:B----4-:R-:W-:Y:S02]  /*56a0*/  FSEL R69, R97, -INF , !P4 ;  /* 0xff80000061457808 */ /* 0x010fe40006000000 */
        /* <DEDUP_REMOVED lines=8> */
[----:B-----5:R-:W-:Y:S02]  /*5730*/  FSEL R70, R5, -INF , !P2 ;  /* 0xff80000005467808 */ /* 0x020fe40005000000 */
[----:B------:R-:W-:Y:S01]  /*5740*/  ISETP.GE.AND P2, PT, R48, R202, PT ;  /* 0x000000ca3000720c */ /* 0x000fe20003f46270 */
[----:B------:R1:W-:Y:S01]  /*5750*/  MUFU.EX2 R247, R3 ;  /* 0x0000000300f77308 */ /* 0x0003e20000000800 */
[----:B------:R-:W-:Y:S02]  /*5760*/  FMNMX.FTZ R40, R70, R40, !PT ;  /* 0x0000002846287209 */ /* 0x000fe40007810000 */
[----:B------:R-:W-:Y:S02]  /*5770*/  ISETP.LT.OR P2, PT, R48, R198, P2 ;  /* 0x000000c63000720c */ /* 0x000fe40001741670 */
[----:B------:R-:W-:-:S02]  /*5780*/  FMNMX.FTZ R40, R62, R40, !PT ;  /* 0x000000283e287209 */ /* 0x000fc40007810000 */
[----:B------:R-:W-:Y:S02]  /*5790*/  FSEL R156, R100, -INF , !P2 ;  /* 0xff800000649c7808 */ /* 0x000fe40005000000 */
[----:B------:R-:W-:Y:S02]  /*57a0*/  ISETP.GE.AND P2, PT, R50, R202, PT ;  /* 0x000000ca3200720c */ /* 0x000fe40003f46270 */
[----:B--2---:R-:W-:Y:S02]  /*57b0*/  FSEL R164, R98, -INF , !P4 ;  /* 0xff80000062a47808 */ /* 0x004fe40006000000 */
[----:B------:R-:W-:Y:S02]  /*57c0*/  ISETP.LT.OR P2, PT, R50, R198, P2 ;  /* 0x000000c63200720c */ /* 0x000fe40001741670 */
[----:B------:R-:W-:Y:S02]  /*57d0*/  FMNMX.FTZ R40, R156, R40, !PT ;  /* 0x000000289c287209 */ /* 0x000fe40007810000 */
[----:B------:R-:W-:Y:S01]  /*57e0*/  FSEL R163, R4, -INF , !P2 ;  /* 0xff80000004a37808 */ /* 0x000fe20005000000 */
[----:B-1----:R-:W-:Y:S01]  /*57f0*/  FFMA.FTZ R3, R71, UR6, -R2 ;  /* 0x0000000647037c23 */ /* 0x002fe20008010802 */
[----:B------:R-:W-:-:S02]  /*5800*/  FMNMX.FTZ R40, R164, R40, !PT ;  /* 0x00000028a4287209 */ /* 0x000fc40007810000 */
[C---:B------:R-:W-:Y:S01]  /*5810*/  ISETP.GE.AND P4, PT, R22.reuse, R201, PT ;  /* 0x000000c91600720c */ /* 0x040fe20003f86270 */
[----:B------:R1:W-:Y:S01]  /*5820*/  MUFU.EX2 R245, R3 ;  /* 0x0000000300f57308 */ /* 0x0003e20000000800 */
[----:B------:R-:W-:Y:S02]  /*5830*/  FMNMX.FTZ R40, R163, R40, !PT ;  /* 0x00000028a3287209 */ /* 0x000fe40007810000 */
[C---:B------:R-:W-:Y:S02]  /*5840*/  ISETP.GE.AND P2, PT, R22.reuse, R200, PT ;  /* 0x000000c81600720c */ /* 0x040fe40003f46270 */
[C---:B------:R-:W-:Y:S01]  /*5850*/  ISETP.LT.OR P4, PT, R22.reuse, R197, P4 ;  /* 0x000000c51600720c */ /* 0x040fe20002781670 */
[----:B------:R-:W2:Y:S01]  /*5860*/  SHFL.BFLY PT, R4, R40, 0x2, 0x1f ;  /* 0x0c401f0028047f89 */ /* 0x000ea200000e0000 */
[----:B------:R-:W-:Y:S02]  /*5870*/  ISETP.LT.OR P2, PT, R22, R196, P2 ;  /* 0x000000c41600720c */ /* 0x000fe40001741670 */
[----:B------:R-:W-:-:S02]  /*5880*/  FSEL R61, R195, -INF , !P4 ;  /* 0xff800000c33d7808 */ /* 0x000fc40006000000 */
[----:B------:R-:W-:Y:S02]  /*5890*/  FSEL R68, R194, -INF , !P2 ;  /* 0xff800000c2447808 */ /* 0x000fe40005000000 */
[C---:B------:R-:W-:Y:S02]  /*58a0*/  ISETP.GE.AND P2, PT, R23.reuse, R200, PT ;  /* 0x000000c81700720c */ /* 0x040fe40003f46270 */
[C---:B------:R-:W-:Y:S01]  /*58b0*/  ISETP.GE.AND P4, PT, R23.reuse, R201, PT ;  /* 0x000000c91700720c */ /* 0x040fe20003f86270 */
[----:B-1----:R-:W-:Y:S01]  /*58c0*/  FFMA.FTZ R3, R72, UR6, -R2 ;  /* 0x0000000648037c23 */ /* 0x002fe20008010802 */
[C---:B------:R-:W-:Y:S02]  /*58d0*/  ISETP.LT.OR P2, PT, R23.reuse, R196, P2 ;  /* 0x000000c41700720c */ /* 0x040fe40001741670 */
[----:B------:R-:W-:Y:S01]  /*58e0*/  ISETP.LT.OR P4, PT, R23, R197, P4 ;  /* 0x000000c51700720c */ /* 0x000fe20002781670 */
[----:B------:R1:W-:Y:S01]  /*58f0*/  MUFU.EX2 R244, R3 ;  /* 0x0000000300f47308 */ /* 0x0003e20000000800 */
[----:B------:R-:W-:-:S02]  /*5900*/  FSEL R23, R190, -INF , !P5 ;  /* 0xff800000be177808 */ /* 0x000fc40006800000 */
[C---:B------:R-:W-:Y:S02]  /*5910*/  ISETP.GE.AND P5, PT, R25.reuse, R201, PT ;  /* 0x000000c91900720c */ /* 0x040fe40003fa6270 */
[----:B------:R-:W-:Y:S02]  /*5920*/  FSEL R22, R174, -INF , !P4 ;  /* 0xff800000ae167808 */ /* 0x000fe40006000000 */
[----:B------:R-:W-:Y:S02]  /*5930*/  ISETP.LT.OR P5, PT, R25, R197, P5 ;  /* 0x000000c51900720c */ /* 0x000fe40002fa1670 */
[----:B--2---:R-:W-:Y:S02]  /*5940*/  FMNMX.FTZ R40, R40, R4, !PT ;  /* 0x0000000428287209 */ /* 0x004fe40007810000 */
[----:B------:R-:W-:Y:S02]  /*5950*/  ISETP.GE.AND P4, PT, R27, R201, PT ;  /* 0x000000c91b00720c */ /* 0x000fe40003f86270 */
[----:B------:R-:W-:Y:S01]  /*5960*/  FSEL R21, R173, -INF , !P5 ;  /* 0xff800000ad157808 */ /* 0x000fe20006800000 */
[----:B------:R-:W2:Y:S01]  /*5970*/  SHFL.BFLY PT, R4, R40, 0x1, 0x1f ;  /* 0x0c201f0028047f89 */ /* 0x000ea200000e0000 */
[----:B------:R-:W-:Y:S01]  /*5980*/  ISETP.LT.OR P4, PT, R27, R197, P4 ;  /* 0x000000c51b00720c */ /* 0x000fe20002781670 */
[----:B-1----:R-:W-:Y:S01]  /*5990*/  FFMA.FTZ R3, R73, UR6, -R2 ;  /* 0x0000000649037c23 */ /* 0x002fe20008010802 */
[----:B------:R-:W-:-:S02]  /*59a0*/  ISETP.GE.AND P5, PT, R28, R201, PT ;  /* 0x000000c91c00720c */ /* 0x000fc40003fa6270 */
[----:B------:R-:W-:Y:S01]  /*59b0*/  FSEL R25, R161, -INF , !P4 ;  /* 0xff800000a1197808 */ /* 0x000fe20006000000 */
[----:B------:R1:W-:Y:S01]  /*59c0*/  MUFU.EX2 R243, R3 ;  /* 0x0000000300f37308 */ /* 0x0003e20000000800 */
[----:B------:R-:W-:Y:S02]  /*59d0*/  ISETP.LT.OR P5, PT, R28, R197, P5 ;  /* 0x000000c51c00720c */ /* 0x000fe40002fa1670 */
[----:B------:R-:W-:Y:S02]  /*59e0*/  ISETP.GE.AND P4, PT, R30, R201, PT ;  /* 0x000000c91e00720c */ /* 0x000fe40003f86270 */
[----:B------:R-:W-:Y:S02]  /*59f0*/  FSEL R64, R158, -INF , !P5 ;  /* 0xff8000009e407808 */ /* 0x000fe40006800000 */
[----:B------:R-:W-:Y:S02]  /*5a00*/  ISETP.LT.OR P4, PT, R30, R197, P4 ;  /* 0x000000c51e00720c */ /* 0x000fe40002781670 */
[----:B------:R-:W-:-:S02]  /*5a10*/  ISETP.GE.AND P5, PT, R32, R201, PT ;  /* 0x000000c92000720c */ /* 0x000fc40003fa6270 */
[----:B------:R-:W-:Y:S02]  /*5a20*/  FSEL R66, R157, -INF , !P4 ;  /* 0xff8000009d427808 */ /* 0x000fe40006000000 */
[----:B------:R-:W-:Y:S02]  /*5a30*/  ISETP.GE.AND P4, PT, R31, R201, PT ;  /* 0x000000c91f00720c */ /* 0x000fe40003f86270 */
[-C--:B------:R-:W-:Y:S01]  /*5a40*/  ISETP.LT.OR P5, PT, R32, R197.reuse, P5 ;  /* 0x000000c52000720c */ /* 0x080fe20002fa1670 */
[----:B-1----:R-:W-:Y:S01]  /*5a50*/  FFMA.FTZ R3, R75, UR6, -R2 ;  /* 0x000000064b037c23 */ /* 0x002fe20008010802 */
[----:B--2---:R-:W-:Y:S02]  /*5a60*/  FMNMX.FTZ R40, R40, R4, !PT ;  /* 0x0000000428287209 */ /* 0x004fe40007810000 */
[----:B------:R-:W-:Y:S01]  /*5a70*/  ISETP.LT.OR P4, PT, R31, R197, P4 ;  /* 0x000000c51f00720c */ /* 0x000fe20002781670 */
[----:B------:R1:W-:Y:S01]  /*5a80*/  MUFU.EX2 R239, R3 ;  /* 0x0000000300ef7308 */ /* 0x0003e20000000800 */
[----:B------:R-:W-:Y:S01]  /*5a90*/  FMNMX.FTZ R4, R93, R95, !PT ;  /* 0x0000005f5d047209 */ /* 0x000fe20007810000 */
[----:B------:R-:W-:-:S03]  /*5aa0*/  FMUL.FTZ R5, R40, UR6 ;  /* 0x0000000628057c20 */ /* 0x000fc60008410000 */
[----:B------:R-:W-:-:S04]  /*5ab0*/  FMNMX.FTZ R4, R96, R4, !PT ;  /* 0x0000000460047209 */ /* 0x000fc80007810000 */
[----:B------:R-:W-:-:S04]  /*5ac0*/  FMNMX.FTZ R4, R94, R4, !PT ;  /* 0x000000045e047209 */ /* 0x000fc80007810000 */
[----:B------:R-:W-:Y:S01]  /*5ad0*/  FMNMX.FTZ R4, R63, R4, !PT ;  /* 0x000000043f047209 */ /* 0x000fe20007810000 */
[----:B-1----:R-:W-:Y:S01]  /*5ae0*/  FFMA.FTZ R3, R76, UR6, -R2 ;  /* 0x000000064c037c23 */ /* 0x002fe20008010802 */
[----:B------:R-:W-:Y:S02]  /*5af0*/  FSEL R76, R189, -INF , !P3 ;  /* 0xff800000bd4c7808 */ /* 0x000fe40005800000 */
[C---:B------:R-:W-:Y:S01]  /*5b00*/  ISETP.GE.AND P3, PT, R26.reuse, R201, PT ;  /* 0x000000c91a00720c */ /* 0x040fe20003f66270 */
[----:B------:R1:W-:Y:S03]  /*5b10*/  MUFU.EX2 R238, R3 ;  /* 0x0000000300ee7308 */ /* 0x0003e60000000800 */
[----:B------:R-:W-:-:S04]  /*5b20*/  ISETP.LT.OR P3, PT, R26, R197, P3 ;  /* 0x000000c51a00720c */ /* 0x000fc80001f61670 */
[----:B------:R-:W-:Y:S02]  /*5b30*/  FSEL R20, R162, -INF , !P3 ;  /* 0xff800000a2147808 */ /* 0x000fe40005800000 */
[----:B------:R-:W-:-:S04]  /*5b40*/  FSETP.NEU.FTZ.AND P3, PT, R40, -INF , PT ;  /* 0xff8000002800780b */ /* 0x000fc80003f7d000 */
[----:B------:R-:W-:Y:S02]  /*5b50*/  FSEL R5, R5, RZ, P3 ;  /* 0x000000ff05057208 */ /* 0x000fe40001800000 */
[----:B------:R-:W-:Y:S01]  /*5b60*/  ISETP.GE.AND P3, PT, R29, R201, PT ;  /* 0x000000c91d00720c */ /* 0x000fe20003f66270 */
[--C-:B-1----:R-:W-:Y:S01]  /*5b70*/  FFMA.FTZ R3, R79, UR6, -R2.reuse ;  /* 0x000000064f037c23 */ /* 0x102fe20008010802 */
[----:B------:R-:W-:Y:S02]  /*5b80*/  FSEL R79, R175, -INF , !P6 ;  /* 0xff800000af4f7808 */ /* 0x000fe40007000000 */
[C---:B------:R-:W-:Y:S01]  /*5b90*/  ISETP.GE.AND P6, PT, R26.reuse, R200, PT ;  /* 0x000000c81a00720c */ /* 0x040fe20003fc6270 */
[----:B------:R1:W-:Y:S01]  /*5ba0*/  MUFU.EX2 R237, R3 ;  /* 0x0000000300ed7308 */ /* 0x0003e20000000800 */
[----:B------:R-:W-:Y:S02]  /*5bb0*/  ISETP.LT.OR P3, PT, R29, R197, P3 ;  /* 0x000000c51d00720c */ /* 0x000fe40001f61670 */
[----:B------:R-:W-:Y:S01]  /*5bc0*/  ISETP.LT.OR P6, PT, R26, R196, P6 ;  /* 0x000000c41a00720c */ /* 0x000fe200037c1670 */
[----:B-1----:R-:W-:-:S04]  /*5bd0*/  FFMA.FTZ R3, R82, UR6, -R2 ;  /* 0x0000000652037c23 */ /* 0x002fc80008010802 */
[----:B------:R1:W-:Y:S02]  /*5be0*/  MUFU.EX2 R236, R3 ;  /* 0x0000000300ec7308 */ /* 0x0003e40000000800 */
[----:B-1----:R-:W-:Y:S01]  /*5bf0*/  FFMA.FTZ R3, R81, UR6, -R2 ;  /* 0x0000000651037c23 */ /* 0x002fe20008010802 */
[----:B------:R-:W-:Y:S02]  /*5c00*/  FSEL R81, R172, -INF , !P2 ;  /* 0xff800000ac517808 */ /* 0x000fe40005000000 */
[----:B------:R-:W-:-:S03]  /*5c10*/  ISETP.GE.AND P2, PT, R27, R200, PT ;  /* 0x000000c81b00720c */ /* 0x000fc60003f46270 */
[----:B------:R1:W-:Y:S01]  /*5c20*/  MUFU.EX2 R235, R3 ;  /* 0x0000000300eb7308 */ /* 0x0003e20000000800 */
[----:B------:R-:W-:Y:S01]  /*5c30*/  ISETP.LT.OR P2, PT, R27, R196, P2 ;  /* 0x000000c41b00720c */ /* 0x000fe20001741670 */
        /* <DEDUP_REMOVED lines=10> */
[--C-:B-1----:R-:W-:Y:S01]  /*5ce0*/  FFMA.FTZ R3, R78, UR6, -R2.reuse ;  /* 0x000000064e037c23 */ /* 0x102fe20008010802 */
[----:B------:R-:W-:Y:S02]  /*5cf0*/  FSEL R78, R145, -INF , !P5 ;  /* 0xff800000914e7808 */ /* 0x000fe40006800000 */
[C---:B------:R-:W-:Y:S01]  /*5d00*/  ISETP.GE.AND P5, PT, R34.reuse, R200, PT ;  /* 0x000000c82200720c */ /* 0x040fe20003fa6270 */
[----:B------:R1:W-:Y:S01]  /*5d10*/  MUFU.EX2 R232, R3 ;  /* 0x0000000300e87308 */ /* 0x0003e20000000800 */
[----:B------:R-:W-:Y:S02]  /*5d20*/  FSEL R145, R111, -INF , !P4 ;  /* 0xff8000006f917808 */ /* 0x000fe40006000000 */
[----:B------:R-:W-:Y:S01]  /*5d30*/  ISETP.LT.OR P5, PT, R34, R196, P5 ;  /* 0x000000c42200720c */ /* 0x000fe20002fa1670 */
[----:B-1----:R-:W-:-:S04]  /*5d40*/  FFMA.FTZ R3, R86, UR6, -R2 ;  /* 0x0000000656037c23 */ /* 0x002fc80008010802 */
        /* <DEDUP_REMOVED lines=12> */
[----:B------:R1:W2:Y:S01]  /*5e10*/  MUFU.EX2 R228, R3 ;  /* 0x0000000300e47308 */ /* 0x0002a20000000800 */
[----:B------:R-:W-:Y:S02]  /*5e20*/  FSEL R86, R133, -INF , !P2 ;  /* 0xff80000085567808 */ /* 0x000fe40005000000 */
[----:B------:R-:W-:Y:S02]  /*5e30*/  ISETP.LT.OR P1, PT, R28, R196, P1 ;  /* 0x000000c41c00720c */ /* 0x000fe40000f21670 */
[----:B------:R-:W-:-:S02]  /*5e40*/  ISETP.GE.AND P2, PT, R38, R201, PT ;  /* 0x000000c92600720c */ /* 0x000fc40003f46270 */
[----:B------:R-:W-:Y:S02]  /*5e50*/  FSEL R97, R155, -INF , !P1 ;  /* 0xff8000009b617808 */ /* 0x000fe40004800000 */
[----:B------:R-:W-:Y:S02]  /*5e60*/  ISETP.LT.OR P2, PT, R38, R197, P2 ;  /* 0x000000c52600720c */ /* 0x000fe40001741670 */
[----:B------:R-:W-:Y:S02]  /*5e70*/  ISETP.GE.AND P1, PT, R32, R200, PT ;  /* 0x000000c82000720c */ /* 0x000fe40003f26270 */
[----:B------:R-:W-:Y:S02]  /*5e80*/  FSEL R99, R130, -INF , !P2 ;  /* 0xff80000082637808 */ /* 0x000fe40005000000 */
[----:B------:R-:W-:Y:S01]  /*5e90*/  ISETP.GE.AND P2, PT, R43, R201, PT ;  /* 0x000000c92b00720c */ /* 0x000fe20003f46270 */
[--C-:B-1----:R-:W-:Y:S01]  /*5ea0*/  FFMA.FTZ R3, R83, UR6, -R2.reuse ;  /* 0x0000000653037c23 */ /* 0x102fe20008010802 */
[----:B------:R-:W-:Y:S01]  /*5eb0*/  FFMA.FTZ R2, R74, UR6, -R2 ;  /* 0x000000064a027c23 */ /* 0x000fe20008010802 */
[----:B------:R-:W-:-:S02]  /*5ec0*/  FSEL R83, R160, -INF , !P6 ;  /* 0xff800000a0537808 */ /* 0x000fc40007000000 */
[C---:B------:R-:W-:Y:S01]  /*5ed0*/  ISETP.GE.AND P6, PT, R30.reuse, R200, PT ;  /* 0x000000c81e00720c */ /* 0x040fe20003fc6270 */
[----:B------:R1:W-:Y:S01]  /*5ee0*/  MUFU.EX2 R224, R2 ;  /* 0x0000000200e07308 */ /* 0x0003e20000000800 */
[----:B------:R-:W-:Y:S02]  /*5ef0*/  ISETP.LT.OR P2, PT, R43, R197, P2 ;  /* 0x000000c52b00720c */ /* 0x000fe40001741670 */
[----:B------:R-:W-:Y:S02]  /*5f00*/  ISETP.LT.OR P6, PT, R30, R196, P6 ;  /* 0x000000c41e00720c */ /* 0x000fe400037c1670 */
[----:B------:R-:W-:Y:S02]  /*5f10*/  FSEL R105, R112, -INF , !P2 ;  /* 0xff80000070697808 */ /* 0x000fe40005000000 */
[----:B------:R-:W-:Y:S01]  /*5f20*/  FSEL R101, R154, -INF , !P6 ;  /* 0xff8000009a657808 */ /* 0x000fe20007000000 */
[----:B------:R3:W4:Y:S01]  /*5f30*/  MUFU.EX2 R226, R3 ;  /* 0x0000000300e27308 */ /* 0x0007220000000800 */
[----:B------:R-:W-:-:S02]  /*5f40*/  ISETP.GE.AND P2, PT, R45, R201, PT ;  /* 0x000000c92d00720c */ /* 0x000fc40003f46270 */
[----:B------:R-:W-:Y:S02]  /*5f50*/  ISETP.GE.AND P6, PT, R31, R200, PT ;  /* 0x000000c81f00720c */ /* 0x000fe40003fc6270 */
[----:B------:R-:W-:Y:S02]  /*5f60*/  ISETP.LT.OR P2, PT, R45, R197, P2 ;  /* 0x000000c52d00720c */ /* 0x000fe40001741670 */
[-C--:B------:R-:W-:Y:S01]  /*5f70*/  ISETP.LT.OR P1, PT, R32, R196.reuse, P1 ;  /* 0x000000c42000720c */ /* 0x080fe20000f21670 */
[----:B-1----:R-:W-:Y:S01]  /*5f80*/  FFMA.FTZ R2, R15, UR6, -R5 ;  /* 0x000000060f027c23 */ /* 0x002fe20008010805 */
[----:B------:R-:W-:Y:S02]  /*5f90*/  FSEL R109, R107, -INF , !P2 ;  /* 0xff8000006b6d7808 */ /* 0x000fe40005000000 */
[----:B------:R-:W-:Y:S01]  /*5fa0*/  ISETP.GE.AND P2, PT, R47, R201, PT ;  /* 0x000000c92f00720c */ /* 0x000fe20003f46270 */
[----:B------:R1:W-:Y:S01]  /*5fb0*/  MUFU.EX2 R153, R2 ;  /* 0x0000000200997308 */ /* 0x0003e20000000800 */
[----:B------:R-:W-:-:S02]  /*5fc0*/  ISETP.LT.OR P6, PT, R31, R196, P6 ;  /* 0x000000c41f00720c */ /* 0x000fc400037c1670 */
[----:B------:R-:W-:Y:S02]  /*5fd0*/  ISETP.LT.OR P2, PT, R47, R197, P2 ;  /* 0x000000c52f00720c */ /* 0x000fe40001741670 */
[----:B---3--:R-:W-:Y:S02]  /*5fe0*/  FMNMX.FTZ R3, R92, R91, !PT ;  /* 0x0000005b5c037209 */ /* 0x008fe40007810000 */
[----:B------:R-:W-:Y:S02]  /*5ff0*/  FSEL R113, R113, -INF , !P2 ;  /* 0xff80000071717808 */ /* 0x000fe40005000000 */
[----:B------:R-:W-:Y:S02]  /*6000*/  FMNMX.FTZ R3, R90, R3, !PT ;  /* 0x000000035a037209 */ /* 0x000fe40007810000 */
[----:B------:R-:W-:Y:S02]  /*6010*/  ISETP.GE.AND P2, PT, R48, R201, PT ;  /* 0x000000c93000720c */ /* 0x000fe40003f46270 */
[----:B------:R-:W-:-:S02]  /*6020*/  FMNMX.FTZ R3, R89, R3, !PT ;  /* 0x0000000359037209 */ /* 0x000fc40007810000 */
[----:B------:R-:W-:Y:S01]  /*6030*/  ISETP.LT.OR P2, PT, R48, R197, P2 ;  /* 0x000000c53000720c */ /* 0x000fe20001741670 */
[----:B-1----:R-:W-:Y:S01]  /*6040*/  FFMA.FTZ R2, R16, UR6, -R5 ;  /* 0x0000000610027c23 */ /* 0x002fe20008010805 */
[----:B------:R-:W-:Y:S02]  /*6050*/  FMNMX.FTZ R3, R88, R3, !PT ;  /* 0x0000000358037209 */ /* 0x000fe40007810000 */
[----:B------:R-:W-:Y:S01]  /*6060*/  FSEL R121, R121, -INF , !P2 ;  /* 0xff80000079797808 */ /* 0x000fe20005000000 */
[----:B------:R1:W3:Y:S01]  /*6070*/  MUFU.EX2 R152, R2 ;  /* 0x0000000200987308 */ /* 0x0002e20000000800 */
[C---:B------:R-:W-:Y:S02]  /*6080*/  ISETP.GE.AND P2, PT, R49.reuse, R201, PT ;  /* 0x000000c93100720c */ /* 0x040fe40003f46270 */
[----:B--2---:R-:W-:Y:S02]  /*6090*/  F2FP.F16.F32.PACK_AB R160, R228, R230 ;  /* 0x000000e6e4a0723e */ /* 0x004fe400000000ff */
[----:B------:R-:W-:-:S02]  /*60a0*/  ISETP.LT.OR P2, PT, R49, R197, P2 ;  /* 0x000000c53100720c */ /* 0x000fc40001741670 */
[----:B----4-:R-:W-:Y:S02]  /*60b0*/  F2FP.F16.F32.PACK_AB R162, R224, R226 ;  /* 0x000000e2e0a2723e */ /* 0x010fe400000000ff */
[----:B------:R-:W-:Y:S02]  /*60c0*/  FSEL R216, R216, -INF , !P2 ;  /* 0xff800000d8d87808 */ /* 0x000fe40005000000 */
[----:B------:R-:W-:-:S04]  /*60d0*/  ISETP.GE.AND P2, PT, R50, R201, PT ;  /* 0x000000c93200720c */ /* 0x000fc80003f46270 */
[----:B------:R-:W-:Y:S01]  /*60e0*/  ISETP.LT.OR P2, PT, R50, R197, P2 ;  /* 0x000000c53200720c */ /* 0x000fe20001741670 */
[----:B-1----:R-:W-:-:S03]  /*60f0*/  FFMA.FTZ R2, R9, UR6, -R5 ;  /* 0x0000000609027c23 */ /* 0x002fc60008010805 */
[----:B------:R-:W-:Y:S01]  /*6100*/  FSEL R146, R137, -INF , !P2 ;  /* 0xff80000089927808 */ /* 0x000fe20005000000 */
[----:B------:R1:W-:Y:S01]  /*6110*/  MUFU.EX2 R154, R2 ;  /* 0x00000002009a7308 */ /* 0x0003e20000000800 */
[----:B------:R-:W-:-:S04]  /*6120*/  ISETP.GE.AND P2, PT, R38, R200, PT ;  /* 0x000000c82600720c */ /* 0x000fc80003f46270 */
[----:B------:R-:W-:-:S04]  /*6130*/  ISETP.LT.OR P2, PT, R38, R196, P2 ;  /* 0x000000c42600720c */ /* 0x000fc80001741670 */
[----:B------:R-:W-:Y:S02]  /*6140*/  FSEL R100, R144, -INF , !P2 ;  /* 0xff80000090647808 */ /* 0x000fe40005000000 */
[----:B------:R-:W-:-:S04]  /*6150*/  ISETP.GE.AND P2, PT, R47, R200, PT ;  /* 0x000000c82f00720c */ /* 0x000fc80003f46270 */
[----:B------:R-:W-:Y:S01]  /*6160*/  ISETP.LT.OR P2, PT, R47, R196, P2 ;  /* 0x000000c42f00720c */ /* 0x000fe20001741670 */
[----:B-1----:R-:W-:Y:S01]  /*6170*/  FFMA.FTZ R2, R7, UR6, -R5 ;  /* 0x0000000607027c23 */ /* 0x002fe20008010805 */
[----:B------:R-:W-:Y:S02]  /*6180*/  FSEL R7, R143, -INF , !P3 ;  /* 0xff8000008f077808 */ /* 0x000fe40005800000 */
[----:B------:R-:W-:Y:S01]  /*6190*/  ISETP.GE.AND P3, PT, R34, R201, PT ;  /* 0x000000c92200720c */ /* 0x000fe20003f66270 */
[----:B------:R1:W2:Y:S01]  /*61a0*/  MUFU.EX2 R155, R2 ;  /* 0x00000002009b7308 */ /* 0x0002a20000000800 */
[----:B------:R-:W-:Y:S02]  /*61b0*/  FSEL R111, R124, -INF , !P2 ;  /* 0xff8000007c6f7808 */ /* 0x000fe40005000000 */
[----:B------:R-:W-:Y:S02]  /*61c0*/  ISETP.LT.OR P3, PT, R34, R197, P3 ;  /* 0x000000c52200720c */ /* 0x000fe40001f61670 */
[----:B------:R-:W-:-:S02]  /*61d0*/  ISETP.GE.AND P2, PT, R50, R200, PT ;  /* 0x000000c83200720c */ /* 0x000fc40003f46270 */
[----:B------:R-:W-:Y:S02]  /*61e0*/  FSEL R82, R140, -INF , !P3 ;  /* 0xff8000008c527808 */ /* 0x000fe40005800000 */
[C---:B------:R-:W-:Y:S02]  /*61f0*/  ISETP.GE.AND P3, PT, R37.reuse, R201, PT ;  /* 0x000000c92500720c */ /* 0x040fe40003f66270 */
[----:B------:R-:W-:Y:S02]  /*6200*/  ISETP.LT.OR P2, PT, R50, R196, P2 ;  /* 0x000000c43200720c */ /* 0x000fe40001741670 */
[----:B------:R-:W-:Y:S02]  /*6210*/  ISETP.LT.OR P3, PT, R37, R197, P3 ;  /* 0x000000c52500720c */ /* 0x000fe40001f61670 */
[----:B------:R-:W-:Y:S01]  /*6220*/  FSEL R158, R220, -INF , !P2 ;  /* 0xff800000dc9e7808 */ /* 0x000fe20005000000 */
[----:B------:R-:W-:Y:S02]  /*6230*/  IMAD.MOV.U32 R220, RZ, RZ, R185 ;  /* 0x000000ffffdc7224 */ /* 0x000fe400078e00b9 */
[--C-:B-1----:R-:W-:Y:S01]  /*6240*/  FFMA.FTZ R2, R6, UR6, -R5.reuse ;  /* 0x0000000606027c23 */ /* 0x102fe20008010805 */
[----:B------:R-:W-:Y:S01]  /*6250*/  FSEL R87, R132, -INF , !P3 ;  /* 0xff80000084577808 */ /* 0x000fe20005800000 */
[----:B------:R-:W-:Y:S01]  /*6260*/  FFMA.FTZ R6, R36, UR6, -R5 ;  /* 0x0000000624067c23 */ /* 0x000fe20008010805 */
[----:B------:R-:W-:Y:S01]  /*6270*/  ISETP.GE.AND P3, PT, R42, R201, PT ;  /* 0x000000c92a00720c */ /* 0x000fe20003f66270 */
[----:B------:R1:W-:Y:S01]  /*6280*/  MUFU.EX2 R195, R2 ;  /* 0x0000000200c37308 */ /* 0x0003e20000000800 */
[----:B------:R-:W-:-:S02]  /*6290*/  FSEL R36, R183, -INF , !P1 ;  /* 0xff800000b7247808 */ /* 0x000fc40004800000 */
[C---:B------:R-:W-:Y:S02]  /*62a0*/  ISETP.LT.OR P3, PT, R42.reuse, R197, P3 ;  /* 0x000000c52a00720c */ /* 0x040fe40001f61670 */
[----:B------:R-:W-:Y:S02]  /*62b0*/  ISETP.GE.AND P1, PT, R42, R200, PT ;  /* 0x000000c82a00720c */ /* 0x000fe40003f26270 */
[----:B------:R-:W-:Y:S01]  /*62c0*/  FSEL R104, R119, -INF , !P3 ;  /* 0xff80000077687808 */ /* 0x000fe20005800000 */
[----:B------:R-:W-:Y:S01]  /*62d0*/  MUFU.EX2 R194, R6 ;  /* 0x0000000600c27308 */ /* 0x000fe20000000800 */
[----:B------:R-:W-:Y:S02]  /*62e0*/  ISETP.GE.AND P3, PT, R44, R201, PT ;  /* 0x000000c92c00720c */ /* 0x000fe40003f66270 */
[----:B------:R-:W-:Y:S02]  /*62f0*/  ISETP.LT.OR P1, PT, R42, R196, P1 ;  /* 0x000000c42a00720c */ /* 0x000fe40000f21670 */
[----:B------:R-:W-:-:S02]  /*6300*/  ISETP.LT.OR P3, PT, R44, R197, P3 ;  /* 0x000000c52c00720c */ /* 0x000fc40001f61670 */
[----:B------:R-:W-:Y:S02]  /*6310*/  FSEL R42, R167, -INF , !P5 ;  /* 0xff800000a72a7808 */ /* 0x000fe40006800000 */
        /* <DEDUP_REMOVED lines=11> */
[C---:B------:R-:W-:Y:S02]  /*63d0*/  ISETP.GE.AND P3, PT, R37.reuse, R200, PT ;  /* 0x000000c82500720c */ /* 0x040fe40003f66270 */
[----:B------:R-:W-:Y:S01]  /*63e0*/  FMNMX.FTZ R2, R22, R2, !PT ;  /* 0x0000000216027209 */ /* 0x000fe20007810000 */
[----:B-1----:R-:W-:Y:S01]  /*63f0*/  FFMA.FTZ R3, R10, UR6, -R5 ;  /* 0x000000060a037c23 */ /* 0x002fe20008010805 */
[----:B------:R-:W-:-:S02]  /*6400*/  ISETP.LT.OR P3, PT, R37, R196, P3 ;  /* 0x000000c42500720c */ /* 0x000fc40001f61670 */
[----:B------:R-:W-:Y:S01]  /*6410*/  FMNMX.FTZ R2, R21, R2, !PT ;  /* 0x0000000215027209 */ /* 0x000fe20007810000 */
[----:B------:R1:W-:Y:S01]  /*6420*/  MUFU.EX2 R205, R3 ;  /* 0x0000000300cd7308 */ /* 0x0003e20000000800 */
[----:B------:R-:W-:Y:S02]  /*6430*/  FSEL R37, R171, -INF , !P6 ;  /* 0xff800000ab257808 */ /* 0x000fe40007000000 */
[----:B------:R-:W-:Y:S02]  /*6440*/  FMNMX.FTZ R2, R20, R2, !PT ;  /* 0x0000000214027209 */ /* 0x000fe40007810000 */
[----:B------:R-:W-:Y:S02]  /*6450*/  ISETP.GE.AND P6, PT, R43, R200, PT ;  /* 0x000000c82b00720c */ /* 0x000fe40003fc6270 */
[----:B------:R-:W-:Y:S02]  /*6460*/  FMNMX.FTZ R2, R25, R2, !PT ;  /* 0x0000000219027209 */ /* 0x000fe40007810000 */
[----:B------:R-:W-:-:S02]  /*6470*/  ISETP.LT.OR P6, PT, R43, R196, P6 ;  /* 0x000000c42b00720c */ /* 0x000fc400037c1670 */
[----:B------:R-:W-:Y:S02]  /*6480*/  FMNMX.FTZ R2, R64, R2, !PT ;  /* 0x0000000240027209 */ /* 0x000fe40007810000 */
[----:B------:R-:W-:Y:S02]  /*6490*/  FSEL R43, R151, -INF , !P3 ;  /* 0xff800000972b7808 */ /* 0x000fe40005800000 */
[----:B------:R-:W-:Y:S01]  /*64a0*/  FMNMX.FTZ R2, R66, R2, !PT ;  /* 0x0000000242027209 */ /* 0x000fe20007810000 */
[----:B-1----:R-:W-:Y:S01]  /*64b0*/  FFMA.FTZ R3, R11, UR6, -R5 ;  /* 0x000000060b037c23 */ /* 0x002fe20008010805 */
[----:B------:R-:W-:Y:S02]  /*64c0*/  ISETP.GE.AND P5, PT, R44, R200, PT ;  /* 0x000000c82c00720c */ /* 0x000fe40003fa6270 */
[----:B------:R-:W-:Y:S01]  /*64d0*/  FMNMX.FTZ R2, R7, R2, !PT ;  /* 0x0000000207027209 */ /* 0x000fe20007810000 */
[----:B------:R1:W-:Y:S01]  /*64e0*/  MUFU.EX2 R208, R3 ;  /* 0x0000000300d07308 */ /* 0x0003e20000000800 */
[----:B------:R-:W-:-:S02]  /*64f0*/  FSEL R102, R141, -INF , !P1 ;  /* 0xff8000008d667808 */ /* 0x000fc40004800000 */
[----:B------:R-:W-:Y:S02]  /*6500*/  FMNMX.FTZ R2, R78, R2, !PT ;  /* 0x000000024e027209 */ /* 0x000fe40007810000 */
[----:B------:R-:W-:Y:S02]  /*6510*/  ISETP.LT.OR P5, PT, R44, R196, P5 ;  /* 0x000000c42c00720c */ /* 0x000fe40002fa1670 */
[----:B------:R-:W-:Y:S02]  /*6520*/  FMNMX.FTZ R2, R80, R2, !PT ;  /* 0x0000000250027209 */ /* 0x000fe40007810000 */
[----:B------:R-:W-:Y:S02]  /*6530*/  FSEL R106, R129, -INF , !P6 ;  /* 0xff800000816a7808 */ /* 0x000fe40007000000 */
[----:B------:R-:W-:Y:S02]  /*6540*/  FMNMX.FTZ R2, R82, R2, !PT ;  /* 0x0000000252027209 */ /* 0x000fe40007810000 */
[----:B------:R-:W-:-:S02]  /*6550*/  ISETP.GE.AND P3, PT, R46, R200, PT ;  /* 0x000000c82e00720c */ /* 0x000fc40003f66270 */
[----:B------:R-:W-:Y:S01]  /*6560*/  FMNMX.FTZ R2, R86, R2, !PT ;  /* 0x0000000256027209 */ /* 0x000fe20007810000 */
[----:B-1----:R-:W-:Y:S01]  /*6570*/  FFMA.FTZ R3, R12, UR6, -R5 ;  /* 0x000000060c037c23 */ /* 0x002fe20008010805 */
[----:B------:R-:W-:Y:S02]  /*6580*/  FSEL R107, R131, -INF , !P5 ;  /* 0xff800000836b7808 */ /* 0x000fe40006800000 */
[----:B------:R-:W-:Y:S01]  /*6590*/  FMNMX.FTZ R2, R87, R2, !PT ;  /* 0x0000000257027209 */ /* 0x000fe20007810000 */
[----:B------:R1:W-:Y:S01]  /*65a0*/  MUFU.EX2 R211, R3 ;  /* 0x0000000300d37308 */ /* 0x0003e20000000800 */
[----:B------:R-:W-:Y:S02]  /*65b0*/  ISETP.LT.OR P3, PT, R46, R196, P3 ;  /* 0x000000c42e00720c */ /* 0x000fe40001f61670 */
[----:B------:R-:W-:Y:S02]  /*65c0*/  FMNMX.FTZ R2, R99, R2, !PT ;  /* 0x0000000263027209 */ /* 0x000fe40007810000 */
[----:B------:R-:W-:-:S02]  /*65d0*/  ISETP.GE.AND P1, PT, R48, R200, PT ;  /* 0x000000c83000720c */ /* 0x000fc40003f26270 */
[----:B------:R-:W-:Y:S02]  /*65e0*/  FMNMX.FTZ R2, R104, R2, !PT ;  /* 0x0000000268027209 */ /* 0x000fe40007810000 */
[----:B------:R-:W-:Y:S01]  /*65f0*/  FSEL R144, R221, -INF , !P3 ;  /* 0xff800000dd907808 */ /* 0x000fe20005800000 */
[----:B------:R-:W-:Y:S01]  /*6600*/  IMAD.MOV.U32 R221, RZ, RZ, R176 ;  /* 0x000000ffffdd7224 */ /* 0x000fe200078e00b0 */
[----:B------:R-:W-:Y:S02]  /*6610*/  FMNMX.FTZ R2, R105, R2, !PT ;  /* 0x0000000269027209 */ /* 0x000fe40007810000 */
[----:B------:R-:W-:Y:S02]  /*6620*/  ISETP.LT.OR P1, PT, R48, R196, P1 ;  /* 0x000000c43000720c */ /* 0x000fe40000f21670 */
[----:B------:R-:W-:Y:S01]  /*6630*/  ISETP.GE.AND P5, PT, R49, R200, PT ;  /* 0x000000c83100720c */ /* 0x000fe20003fa6270 */
[----:B-1----:R-:W-:Y:S01]  /*6640*/  FFMA.FTZ R3, R13, UR6, -R5 ;  /* 0x000000060d037c23 */ /* 0x002fe20008010805 */
[----:B------:R-:W-:-:S02]  /*6650*/  FSEL R112, R120, -INF , !P1 ;  /* 0xff80000078707808 */ /* 0x000fc40004800000 */
[----:B------:R-:W-:Y:S01]  /*6660*/  ISETP.LT.OR P5, PT, R49, R196, P5 ;  /* 0x000000c43100720c */ /* 0x000fe20002fa1670 */
[----:B------:R1:W-:Y:S01]  /*6670*/  MUFU.EX2 R213, R3 ;  /* 0x0000000300d57308 */ /* 0x0003e20000000800 */
[----:B------:R-:W-:Y:S02]  /*6680*/  F2FP.F16.F32.PACK_AB R12, R222, R223 ;  /* 0x000000dfde0c723e */ /* 0x000fe400000000ff */
[----:B------:R-:W-:Y:S01]  /*6690*/  FSEL R157, R218, -INF , !P5 ;  /* 0xff800000da9d7808 */ /* 0x000fe20006800000 */
[----:B------:R-:W-:Y:S01]  /*66a0*/  IMAD.MOV.U32 R218, RZ, RZ, R169 ;  /* 0x000000ffffda7224 */ /* 0x000fe200078e00a9 */
[----:B---3--:R-:W-:Y:S02]  /*66b0*/  F2FP.F16.F32.PACK_AB R13, R152, R153 ;  /* 0x00000099980d723e */ /* 0x008fe400000000ff */
[----:B--2---:R-:W-:Y:S01]  /*66c0*/  F2FP.F16.F32.PACK_AB R15, R155, R154 ;  /* 0x0000009a9b0f723e */ /* 0x004fe200000000ff */
[----:B-1----:R-:W-:Y:S01]  /*66d0*/  FFMA.FTZ R3, R14, UR6, -R5 ;  /* 0x000000060e037c23 */ /* 0x002fe20008010805 */
[----:B------:R-:W-:-:S03]  /*66e0*/  F2FP.F16.F32.PACK_AB R14, R229, R227 ;  /* 0x000000e3e50e723e */ /* 0x000fc600000000ff */
        /* <DEDUP_REMOVED lines=21> */
[----:B------:R-:W-:Y:S01]  /*6840*/  FMNMX.FTZ R3, R216, R3, !PT ;  /* 0x00000003d8037209 */ /* 0x000fe20007810000 */
[----:B-1----:R-:W-:-:S04]  /*6850*/  FFMA.FTZ R4, R51, UR6, -R5 ;  /* 0x0000000633047c23 */ /* 0x002fc80008010805 */
[----:B------:R1:W-:Y:S02]  /*6860*/  MUFU.EX2 R192, R4 ;  /* 0x0000000400c07308 */ /* 0x0003e40000000800 */
[----:B-1----:R-:W-:Y:S02]  /*6870*/  FMNMX.FTZ R4, R81, R2, !PT ;  /* 0x0000000251047209 */ /* 0x002fe40007810000 */
[----:B------:R-:W-:Y:S01]  /*6880*/  FMNMX.FTZ R2, R146, R3, !PT ;  /* 0x0000000392027209 */ /* 0x000fe20007810000 */
[----:B------:R-:W-:Y:S01]  /*6890*/  FFMA.FTZ R3, R52, UR6, -R5 ;  /* 0x0000000634037c23 */ /* 0x000fe20008010805 */
[----:B------:R-:W-:-:S03]  /*68a0*/  FMNMX.FTZ R4, R84, R4, !PT ;  /* 0x0000000454047209 */ /* 0x000fc60007810000 */
[----:B------:R1:W-:Y:S01]  /*68b0*/  MUFU.EX2 R191, R3 ;  /* 0x0000000300bf7308 */ /* 0x0003e20000000800 */
[----:B------:R-:W2:Y:S01]  /*68c0*/  SHFL.BFLY PT, R39, R2, 0x2, 0x1f ;  /* 0x0c401f0002277f89 */ /* 0x000ea200000e0000 */
[----:B-1----:R-:W-:Y:S01]  /*68d0*/  FMNMX.FTZ R3, R83, R4, !PT ;  /* 0x0000000453037209 */ /* 0x002fe20007810000 */
[----:B------:R-:W-:-:S03]  /*68e0*/  FFMA.FTZ R4, R54, UR6, -R5 ;  /* 0x0000000636047c23 */ /* 0x000fc60008010805 */
[----:B------:R-:W-:Y:S02]  /*68f0*/  FMNMX.FTZ R3, R85, R3, !PT ;  /* 0x0000000355037209 */ /* 0x000fe40007810000 */
[----:B------:R1:W-:Y:S02]  /*6900*/  MUFU.EX2 R190, R4 ;  /* 0x0000000400be7308 */ /* 0x0003e40000000800 */
[----:B------:R-:W-:Y:S02]  /*6910*/  FMNMX.FTZ R3, R97, R3, !PT ;  /* 0x0000000361037209 */ /* 0x000fe40007810000 */
[----:B--2---:R-:W-:Y:S02]  /*6920*/  FMNMX.FTZ R39, R2, R39, !PT ;  /* 0x0000002702277209 */ /* 0x004fe40007810000 */
[----:B------:R-:W-:-:S04]  /*6930*/  FMNMX.FTZ R3, R101, R3, !PT ;  /* 0x0000000365037209 */ /* 0x000fc80007810000 */
[----:B------:R-:W-:-:S04]  /*6940*/  FMNMX.FTZ R3, R103, R3, !PT ;  /* 0x0000000367037209 */ /* 0x000fc80007810000 */
[----:B------:R-:W-:Y:S01]  /*6950*/  FMNMX.FTZ R3, R36, R3, !PT ;  /* 0x0000000324037209 */ /* 0x000fe20007810000 */
[----:B-1----:R-:W-:-:S03]  /*6960*/  FFMA.FTZ R4, R53, UR6, -R5 ;  /* 0x0000000635047c23 */ /* 0x002fc60008010805 */
[----:B------:R-:W-:Y:S01]  /*6970*/  FMNMX.FTZ R2, R37, R3, !PT ;  /* 0x0000000325027209 */ /* 0x000fe20007810000 */
[----:B------:R-:W-:Y:S01]  /*6980*/  FFMA.FTZ R3, R56, UR6, -R5 ;  /* 0x0000000638037c23 */ /* 0x000fe20008010805 */
[----:B------:R1:W-:Y:S02]  /*6990*/  MUFU.EX2 R189, R4 ;  /* 0x0000000400bd7308 */ /* 0x0003e40000000800 */
[----:B------:R-:W-:-:S04]  /*69a0*/  FMNMX.FTZ R2, R42, R2, !PT ;  /* 0x000000022a027209 */ /* 0x000fc80007810000 */
[----:B------:R-:W-:Y:S02]  /*69b0*/  FMNMX.FTZ R2, R98, R2, !PT ;  /* 0x0000000262027209 */ /* 0x000fe40007810000 */
[----:B------:R2:W-:Y:S02]  /*69c0*/  MUFU.EX2 R182, R3 ;  /* 0x0000000300b67308 */ /* 0x0005e40000000800 */
        /* <DEDUP_REMOVED lines=16> */
[----:B------:R-:W-:Y:S01]  /*6ad0*/  FFMA.FTZ R2, R62, UR6, -R5 ;  /* 0x000000063e027c23 */ /* 0x000fe20008010805 */
[----:B------:R2:W-:Y:S02]  /*6ae0*/  MUFU.EX2 R180, R3 ;  /* 0x0000000300b47308 */ /* 0x0005e40000000800 */
[----:B------:R-:W-:-:S05]  /*6af0*/  FMNMX.FTZ R38, R158, R38, !PT ;  /* 0x000000269e267209 */ /* 0x000fca0007810000 */
[----:B------:R-:W3:Y:S01]  /*6b00*/  SHFL.BFLY PT, R6, R38, 0x2, 0x1f ;  /* 0x0c401f0026067f89 */ /* 0x000ee200000e0000 */
[----:B------:R4:W-:Y:S01]  /*6b10*/  MUFU.EX2 R174, R2 ;  /* 0x0000000200ae7308 */ /* 0x0009e20000000800 */
[----:B-1----:R-:W-:-:S04]  /*6b20*/  FMNMX.FTZ R39, R39, R4, !PT ;  /* 0x0000000427277209 */ /* 0x002fc80007810000 */
[C---:B------:R-:W-:Y:S01]  /*6b30*/  FSETP.NEU.FTZ.AND P1, PT, R39.reuse, -INF , PT ;  /* 0xff8000002700780b */ /* 0x040fe20003f3d000 */
[----:B------:R-:W-:Y:S01]  /*6b40*/  FMUL.FTZ R4, R39, UR6 ;  /* 0x0000000627047c20 */ /* 0x000fe20008410000 */
[----:B--2---:R-:W-:-:S04]  /*6b50*/  FFMA.FTZ R3, R59, UR6, -R5 ;  /* 0x000000063b037c23 */ /* 0x004fc80008010805 */
[----:B------:R-:W-:Y:S01]  /*6b60*/  FSEL R4, R4, RZ, P1 ;  /* 0x000000ff04047208 */ /* 0x000fe20000800000 */
[----:B------:R1:W-:Y:S04]  /*6b70*/  MUFU.EX2 R177, R3 ;  /* 0x0000000300b17308 */ /* 0x0003e80000000800 */
[----:B----4-:R-:W-:Y:S01]  /*6b80*/  FFMA.FTZ R2, R92, UR6, -R4 ;  /* 0x000000065c027c23 */ /* 0x010fe20008010804 */
[----:B---3--:R-:W-:-:S03]  /*6b90*/  FMNMX.FTZ R38, R38, R6, !PT ;  /* 0x0000000626267209 */ /* 0x008fc60007810000 */
[----:B------:R2:W-:Y:S01]  /*6ba0*/  MUFU.EX2 R117, R2 ;  /* 0x0000000200757308 */ /* 0x0005e20000000800 */
[----:B------:R-:W-:Y:S02]  /*6bb0*/  IMAD R6, R217, 0x20, R214 ;  /* 0x00000020d9067824 */ /* 0x000fe400078e02d6 */
[----:B-1----:R-:W-:-:S05]  /*6bc0*/  FFMA.FTZ R3, R69, UR6, -R5 ;  /* 0x0000000645037c23 */ /* 0x002fca0008010805 */
        /* <DEDUP_REMOVED lines=12> */
[----:B-1----:R-:W1:Y:S01]  /*6c90*/  SHFL.BFLY PT, R3, R38, 0x1, 0x1f ;  /* 0x0c201f0026037f89 */ /* 0x002e6200000e0000 */
[----:B--2---:R-:W-:Y:S01]  /*6ca0*/  FFMA.FTZ R2, R88, UR6, -R4 ;  /* 0x0000000658027c23 */ /* 0x004fe20008010804 */
[----:B---3--:R-:W-:-:S05]  /*6cb0*/  F2FP.F16.F32.PACK_AB R10, R127, R126 ;  /* 0x0000007e7f0a723e */ /* 0x008fca00000000ff */
[----:B------:R2:W-:Y:S01]  /*6cc0*/  MUFU.EX2 R129, R2 ;  /* 0x0000000200817308 */ /* 0x0005e20000000800 */
[----:B-1----:R-:W-:-:S04]  /*6cd0*/  FMNMX.FTZ R38, R38, R3, !PT ;  /* 0x0000000326267209 */ /* 0x002fc80007810000 */
[----:B------:R-:W-:Y:S01]  /*6ce0*/  FSETP.NEU.FTZ.AND P1, PT, R38, -INF , PT ;  /* 0xff8000002600780b */ /* 0x000fe20003f3d000 */
[----:B--2---:R-:W-:Y:S01]  /*6cf0*/  FFMA.FTZ R2, R60, UR6, -R4 ;  /* 0x000000063c027c23 */ /* 0x004fe20008010804 */
[----:B------:R-:W-:-:S03]  /*6d00*/  FMUL.FTZ R3, R38, UR6 ;  /* 0x0000000626037c20 */ /* 0x000fc60008410000 */
[----:B------:R1:W-:Y:S02]  /*6d10*/  MUFU.EX2 R133, R2 ;  /* 0x0000000200857308 */ /* 0x0003e40000000800 */
[----:B------:R-:W-:Y:S01]  /*6d20*/  FSEL R3, R3, RZ, P1 ;  /* 0x000000ff03037208 */ /* 0x000fe20000800000 */
        /* <DEDUP_REMOVED lines=13> */
[----:B------:R-:W-:-:S03]  /*6e00*/  FFMA.FTZ R6, R93, UR6, -R3 ;  /* 0x000000065d067c23 */ /* 0x000fc60008010803 */
[----:B------:R-:W-:Y:S01]  /*6e10*/  LEA R184, R2, UR4, 0x1 ;  /* 0x0000000402b87c11 */ /* 0x000fe2000f8e08ff */
[----:B------:R-:W-:Y:S01]  /*6e20*/  MUFU.EX2 R90, R6 ;  /* 0x00000006005a7308 */ /* 0x000fe20000000800 */
[----:B------:R-:W-:-:S03]  /*6e30*/  FFMA.FTZ R2, R163, UR6, -R5 ;  /* 0x00000006a3027c23 */ /* 0x000fc60008010805 */
[----:B------:R-:W-:Y:S02]  /*6e40*/  IMAD R185, R0, 0x2, R184 ;  /* 0x0000000200b97824 */ /* 0x000fe400078e02b8 */
[--C-:B------:R-:W-:Y:S01]  /*6e50*/  FFMA.FTZ R0, R95, UR6, -R3.reuse ;  /* 0x000000065f007c23 */ /* 0x100fe20008010803 */
[----:B------:R-:W1:Y:S03]  /*6e60*/  LDSM.16.MT88.4 R16, [R184+0x4000] ;  /* 0x00400000b810783b */ /* 0x000e660000004200 */
[----:B------:R2:W3:Y:S01]  /*6e70*/  MUFU.EX2 R6, R0 ;  /* 0x0000000000067308 */ /* 0x0004e20000000800 */
[----:B------:R-:W4:Y:S04]  /*6e80*/  LDSM.16.MT88.4 R20, [R185+0x4000] ;  /* 0x00400000b914783b */ /* 0x000f280000004200 */
[----:B------:R-:W5:Y:S01]  /*6e90*/  LDSM.16.MT88.4 R28, [R185+0x4400] ;  /* 0x00440000b91c783b */ /* 0x000f620000004200 */
[----:B--2---:R-:W-:Y:S01]  /*6ea0*/  FFMA.FTZ R0, R96, UR6, -R3 ;  /* 0x0000000660007c23 */ /* 0x004fe20008010803 */
[----:B---3--:R-:W-:-:S03]  /*6eb0*/  F2FP.F16.F32.PACK_AB R9, R6, R90 ;  /* 0x0000005a0609723e */ /* 0x008fc600000000ff */
[----:B------:R2:W-:Y:S01]  /*6ec0*/  MUFU.EX2 R93, R0 ;  /* 0x00000000005d7308 */ /* 0x0005e20000000800 */
[----:B-1----:R-:W-:Y:S01]  /*6ed0*/  HMMA.16816.F32 R72, R12, R16, RZ ;  /* 0x000000100c48723c */ /* 0x002fe200000018ff */
[----:B--2---:R-:W-:-:S06]  /*6ee0*/  FFMA.FTZ R0, R94, UR6, -R3 ;  /* 0x000000065e007c23 */ /* 0x004fcc0008010803 */
[----:B------:R1:W2:Y:S02]  /*6ef0*/  MUFU.EX2 R95, R0 ;  /* 0x00000000005f7308 */ /* 0x0002a40000000800 */
[----:B-1----:R-:W-:Y:S01]  /*6f00*/  FFMA.FTZ R0, R25, UR6, -R4 ;  /* 0x0000000619007c23 */ /* 0x002fe20008010804 */
[----:B--2---:R-:W-:Y:S01]  /*6f10*/  F2FP.F16.F32.PACK_AB R11, R95, R93 ;  /* 0x0000005d5f0b723e */ /* 0x004fe200000000ff */
[----:B------:R-:W1:Y:S04]  /*6f20*/  LDSM.16.MT88.4 R24, [R184+0x4400] ;  /* 0x00440000b818783b */ /* 0x000e680000004200 */
[----:B------:R2:W-:Y:S02]  /*6f30*/  MUFU.EX2 R168, R0 ;  /* 0x0000000000a87308 */ /* 0x0005e40000000800 */
[C---:B----4-:R-:W-:Y:S06]  /*6f40*/  HMMA.16816.F32 R44, R8.reuse, R20, RZ ;  /* 0x00000014082c723c */ /* 0x050fec00000018ff */
[C---:B------:R-:W-:Y:S06]  /*6f50*/  HMMA.16816.F32 R52, R8.reuse, R22, RZ ;  /* 0x000000160834723c */ /* 0x040fec00000018ff */
[----:B------:R-:W-:Y:S01]  /*6f60*/  HMMA.16816.F32 R32, R8, R16, RZ ;  /* 0x000000100820723c */ /* 0x000fe200000018ff */
[----:B--2---:R-:W-:-:S04]  /*6f70*/  FFMA.FTZ R0, R63, UR6, -R3 ;  /* 0x000000063f007c23 */ /* 0x004fc80008010803 */
[----:B------:R2:W-:Y:S01]  /*6f80*/  MUFU.EX2 R118, R0 ;  /* 0x0000000000767308 */ /* 0x0005e20000000800 */
[----:B------:R-:W-:Y:S06]  /*6f90*/  HMMA.16816.F32 R60, R12, R20, RZ ;  /* 0x000000140c3c723c */ /* 0x000fec00000018ff */
[----:B------:R-:W-:Y:S07]  /*6fa0*/  HMMA.16816.F32 R48, R8, R18, RZ ;  /* 0x000000120830723c */ /* 0x000fee00000018ff */
[----:B------:R-:W-:-:S02]  /*6fb0*/  F2FP.F16.F32.PACK_AB R8, R131, R129 ;  /* 0x000000818308723e */ /* 0x000fc400000000ff */
[----:B------:R-:W-:Y:S01]  /*6fc0*/  F2FP.F16.F32.PACK_AB R10, R134, R133 ;  /* 0x00000085860a723e */ /* 0x000fe200000000ff */
[----:B--2---:R-:W-:-:S04]  /*6fd0*/  FFMA.FTZ R0, R65, UR6, -R3 ;  /* 0x0000000641007c23 */ /* 0x004fc80008010803 */
[----:B------:R2:W3:Y:S02]  /*6fe0*/  MUFU.EX2 R120, R0 ;  /* 0x0000000000787308 */ /* 0x0004e40000000800 */
[----:B--2---:R-:W-:Y:S01]  /*6ff0*/  FFMA.FTZ R0, R67, UR6, -R3 ;  /* 0x0000000643007c23 */ /* 0x004fe20008010803 */
[----:B---3--:R-:W-:-:S05]  /*7000*/  F2FP.F16.F32.PACK_AB R9, R120, R118 ;  /* 0x000000767809723e */ /* 0x008fca00000000ff */
[----:B------:R2:W-:Y:S02]  /*7010*/  MUFU.EX2 R124, R0 ;  /* 0x00000000007c7308 */ /* 0x0005e40000000800 */
[----:B--2---:R-:W-:Y:S02]  /*7020*/  FFMA.FTZ R0, R68, UR6, -R3 ;  /* 0x0000000644007c23 */ /* 0x004fe40008010803 */
[----:B------:R-:W-:Y:S01]  /*7030*/  HMMA.16816.F32 R68, R12, R18, RZ ;  /* 0x000000120c44723c */ /* 0x000fe200000018ff */
[----:B------:R-:W2:Y:S03]  /*7040*/  LDSM.16.MT88.4 R16, [R185+0x4800] ;  /* 0x00480000b910783b */ /* 0x000ea60000004200 */
[----:B------:R3:W4:Y:S02]  /*7050*/  MUFU.EX2 R125, R0 ;  /* 0x00000000007d7308 */ /* 0x0007240000000800 */
[----:B---3--:R-:W-:Y:S01]  /*7060*/  FFMA.FTZ R0, R64, UR6, -R4 ;  /* 0x0000000640007c23 */ /* 0x008fe20008010804 */
[----:B----4-:R-:W-:-:S05]  /*7070*/  F2FP.F16.F32.PACK_AB R11, R125, R124 ;  /* 0x0000007c7d0b723e */ /* 0x010fca00000000ff */
[----:B------:R3:W-:Y:S02]  /*7080*/  MUFU.EX2 R132, R0 ;  /* 0x0000000000847308 */ /* 0x0007e40000000800 */
[C---:B-----5:R-:W-:Y:S06]  /*7090*/  HMMA.16816.F32 R56, R8.reuse, R28, R44 ;  /* 0x0000001c0838723c */ /* 0x060fec000000182c */
[C---:B------:R-:W-:Y:S06]  /*70a0*/  HMMA.16816.F32 R44, R8.reuse, R30, R52 ;  /* 0x0000001e082c723c */ /* 0x040fec0000001834 */
[----:B-1----:R-:W-:Y:S01]  /*70b0*/  HMMA.16816.F32 R136, R8, R24, R32 ;  /* 0x000000180888723c */ /* 0x002fe20000001820 */
[----:B---3--:R-:W-:-:S04]  /*70c0*/  FFMA.FTZ R0, R66, UR6, -R4 ;  /* 0x0000000642007c23 */ /* 0x008fc80008010804 */
[----:B------:R1:W-:Y:S01]  /*70d0*/  MUFU.EX2 R130, R0 ;  /* 0x0000000000827308 */ /* 0x0003e20000000800 */
[----:B------:R-:W-:Y:S01]  /*70e0*/  HMMA.16816.F32 R64, R12, R22, RZ ;  /* 0x000000160c40723c */ /* 0x000fe200000018ff */
[----:B------:R-:W3:Y:S05]  /*70f0*/  LDSM.16.MT88.4 R20, [R184+0x4800] ;  /* 0x00480000b814783b */ /* 0x000eea0000004200 */
[----:B------:R-:W-:Y:S01]  /*7100*/  HMMA.16816.F32 R32, R8, R26, R48 ;  /* 0x0000001a0820723c */ /* 0x000fe20000001830 */
[----:B------:R-:W-:Y:S02]  /*7110*/  F2FP.F16.F32.PACK_AB R12, R240, R242 ;  /* 0x000000f2f00c723e */ /* 0x000fe400000000ff */
[----:B------:R-:W-:-:S02]  /*7120*/  F2FP.F16.F32.PACK_AB R13, R206, R195 ;  /* 0x000000c3ce0d723e */ /* 0x000fc400000000ff */
[----:B------:R-:W-:Y:S02]  /*7130*/  F2FP.F16.F32.PACK_AB R14, R250, R246 ;  /* 0x000000f6fa0e723e */ /* 0x000fe400000000ff */
[----:B------:R-:W-:Y:S02]  /*7140*/  F2FP.F16.F32.PACK_AB R15, R208, R205 ;  /* 0x000000cdd00f723e */ /* 0x000fe400000000ff */
[----:B------:R-:W-:Y:S01]  /*7150*/  F2FP.F16.F32.PACK_AB R8, R170, R169 ;  /* 0x000000a9aa08723e */ /* 0x000fe200000000ff */
[----:B-1----:R-:W-:Y:S01]  /*7160*/  FFMA.FTZ R0, R7, UR6, -R4 ;  /* 0x0000000607007c23 */ /* 0x002fe20008010804 */
[----:B------:R-:W-:-:S03]  /*7170*/  F2FP.F16.F32.PACK_AB R10, R171, R172 ;  /* 0x000000acab0a723e */ /* 0x000fc600000000ff */
[----:B------:R1:W-:Y:S01]  /*7180*/  MUFU.EX2 R128, R0 ;  /* 0x0000000000807308 */ /* 0x0003e20000000800 */
[C---:B------:R-:W-:Y:S06]  /*7190*/  HMMA.16816.F32 R72, R12.reuse, R24, R72 ;  /* 0x000000180c48723c */ /* 0x040fec0000001848 */
[C---:B------:R-:W-:Y:S01]  /*71a0*/  HMMA.16816.F32 R48, R12.reuse, R26, R68 ;  /* 0x0000001a0c30723c */ /* 0x040fe20000001844 */
[----:B------:R-:W-:Y:S05]  /*71b0*/  LDSM.16.MT88.4 R24, [R185+0x4c00] ;  /* 0x004c0000b918783b */ /* 0x000fea0000004200 */
[----:B------:R-:W-:Y:S01]  /*71c0*/  HMMA.16816.F32 R52, R12, R30, R64 ;  /* 0x0000001e0c34723c */ /* 0x000fe20000001840 */
[----:B-1----:R-:W-:-:S04]  /*71d0*/  FFMA.FTZ R0, R76, UR6, -R3 ;  /* 0x000000064c007c23 */ /* 0x002fc80008010803 */
        /* <DEDUP_REMOVED lines=9> */
[----:B----4-:R-:W-:Y:S01]  /*7270*/  F2FP.F16.F32.PACK_AB R11, R94, R92 ;  /* 0x0000005c5e0b723e */ /* 0x010fe200000000ff */
        /* <DEDUP_REMOVED lines=9> */
[----:B---3--:R-:W-:Y:S01]  /*7310*/  HMMA.16816.F32 R136, R8, R20, R136 ;  /* 0x000000140888723c */ /* 0x008fe20000001888 */
[----:B----4-:R-:W-:-:S04]  /*7320*/  FFMA.FTZ R0, R80, UR6, -R4 ;  /* 0x0000000650007c23 */ /* 0x010fc80008010804 */
[----:B------:R2:W-:Y:S01]  /*7330*/  MUFU.EX2 R96, R0 ;  /* 0x0000000000607308 */ /* 0x0005e20000000800 */
[C---:B------:R-:W-:Y:S06]  /*7340*/  HMMA.16816.F32 R44, R12.reuse, R16, R76 ;  /* 0x000000100c2c723c */ /* 0x040fec000000184c */
[----:B------:R-:W-:Y:S06]  /*7350*/  HMMA.16816.F32 R68, R12, R20, R72 ;  /* 0x000000140c44723c */ /* 0x000fec0000001848 */
[----:B------:R-:W-:Y:S01]  /*7360*/  HMMA.16816.F32 R148, R8, R22, R32 ;  /* 0x000000160894723c */ /* 0x000fe20000001820 */
[----:B--2---:R-:W-:-:S05]  /*7370*/  FFMA.FTZ R0, R82, UR6, -R4 ;  /* 0x0000000652007c23 */ /* 0x004fca0008010804 */
[C---:B------:R-:W-:Y:S01]  /*7380*/  HMMA.16816.F32 R56, R12.reuse, R22, R48 ;  /* 0x000000160c38723c */ /* 0x040fe20000001830 */
[----:B------:R-:W2:Y:S01]  /*7390*/  LDSM.16.MT88.4 R20, [R184+0x5000] ;  /* 0x00500000b814783b */ /* 0x000ea20000004200 */
[----:B------:R3:W-:Y:S01]  /*73a0*/  MUFU.EX2 R91, R0 ;  /* 0x00000000005b7308 */ /* 0x0007e20000000800 */
[----:B------:R-:W-:Y:S02]  /*73b0*/  F2FP.F16.F32.PACK_AB R8, R168, R173 ;  /* 0x000000ada808723e */ /* 0x000fe400000000ff */
[----:B------:R-:W-:Y:S01]  /*73c0*/  F2FP.F16.F32.PACK_AB R10, R130, R132 ;  /* 0x00000084820a723e */ /* 0x000fe200000000ff */
[----:B------:R-:W-:Y:S01]  /*73d0*/  HMMA.16816.F32 R32, R12, R18, R52 ;  /* 0x000000120c20723c */ /* 0x000fe20000001834 */
[----:B------:R-:W4:Y:S06]  /*73e0*/  LDSM.16.MT88.4 R16, [R185+0x5000] ;  /* 0x00500000b910783b */ /* 0x000f2c0000004200 */
[----:B------:R-:W-:-:S02]  /*73f0*/  F2FP.F16.F32.PACK_AB R12, R249, R251 ;  /* 0x000000fbf90c723e */ /* 0x000fc400000000ff */
[----:B------:R-:W-:Y:S02]  /*7400*/  F2FP.F16.F32.PACK_AB R13, R207, R209 ;  /* 0x000000d1cf0d723e */ /* 0x000fe400000000ff */
[----:B------:R-:W-:Y:S01]  /*7410*/  F2FP.F16.F32.PACK_AB R14, R247, R248 ;  /* 0x000000f8f70e723e */ /* 0x000fe200000000ff */
[----:B---3--:R-:W-:Y:S01]  /*7420*/  FFMA.FTZ R0, R83, UR6, -R3 ;  /* 0x0000000653007c23 */ /* 0x008fe20008010803 */
[----:B------:R-:W-:-:S03]  /*7430*/  F2FP.F16.F32.PACK_AB R15, R194, R204 ;  /* 0x000000ccc20f723e */ /* 0x000fc600000000ff */
[----:B------:R3:W-:Y:S04]  /*7440*/  MUFU.EX2 R89, R0 ;  /* 0x0000000000597308 */ /* 0x0007e80000000800 */
[C---:B-1----:R-:W-:Y:S06]  /*7450*/  HMMA.16816.F32 R68, R12.reuse, R28, R68 ;  /* 0x0000001c0c44723c */ /* 0x042fec0000001844 */
[C---:B------:R-:W-:Y:S06]  /*7460*/  HMMA.16816.F32 R56, R12.reuse, R30, R56 ;  /* 0x0000001e0c38723c */ /* 0x040fec0000001838 */
[----:B------:R-:W-:Y:S01]  /*7470*/  HMMA.16816.F32 R44, R12, R24, R44 ;  /* 0x000000180c2c723c */ /* 0x000fe2000000182c */
        /* <DEDUP_REMOVED lines=10> */
[----:B--2---:R-:W-:Y:S01]  /*7520*/  HMMA.16816.F32 R140, R12, R20, R68 ;  /* 0x000000140c8c723c */ /* 0x004fe20000001844 */
[----:B-1----:R-:W-:-:S05]  /*7530*/  FFMA.FTZ R0, R101, UR6, -R3 ;  /* 0x0000000665007c23 */ /* 0x002fca0008010803 */
        /* <DEDUP_REMOVED lines=11> */
[----:B------:R-:W3:Y:S05]  /*75f0*/  LDSM.16.MT88.4 R24, [R185+0x5400] ;  /* 0x00540000b918783b */ /* 0x000eea0000004200 */
[----:B------:R-:W-:Y:S01]  /*7600*/  HMMA.16816.F32 R60, R12, R22, R56 ;  /* 0x000000160c3c723c */ /* 0x000fe20000001838 */
[----:B------:R-:W-:-:S02]  /*7610*/  F2FP.F16.F32.PACK_AB R8, R119, R128 ;  /* 0x000000807708723e */ /* 0x000fc400000000ff */
[----:B------:R-:W-:-:S03]  /*7620*/  F2FP.F16.F32.PACK_AB R10, R91, R96 ;  /* 0x000000605b0a723e */ /* 0x000fc600000000ff */
[----:B----4-:R-:W-:Y:S01]  /*7630*/  HMMA.16816.F32 R56, R12, R16, R44 ;  /* 0x000000100c38723c */ /* 0x010fe2000000182c */
[----:B--2---:R-:W-:-:S05]  /*7640*/  FFMA.FTZ R0, R99, UR6, -R4 ;  /* 0x0000000663007c23 */ /* 0x004fca0008010804 */
[----:B------:R-:W-:Y:S01]  /*7650*/  HMMA.16816.F32 R44, R12, R18, R32 ;  /* 0x000000120c2c723c */ /* 0x000fe20000001820 */
[----:B------:R2:W-:Y:S06]  /*7660*/  MUFU.EX2 R82, R0 ;  /* 0x0000000000527308 */ /* 0x0005ec0000000800 */
[----:B------:R-:W-:Y:S02]  /*7670*/  F2FP.F16.F32.PACK_AB R12, R237, R238 ;  /* 0x000000eeed0c723e */ /* 0x000fe400000000ff */
[----:B------:R-:W-:Y:S02]  /*7680*/  F2FP.F16.F32.PACK_AB R13, R183, R189 ;  /* 0x000000bdb70d723e */ /* 0x000fe400000000ff */
[----:B------:R-:W-:-:S02]  /*7690*/  F2FP.F16.F32.PACK_AB R14, R235, R236 ;  /* 0x000000eceb0e723e */ /* 0x000fc400000000ff */
[----:B------:R-:W-:Y:S01]  /*76a0*/  F2FP.F16.F32.PACK_AB R15, R181, R182 ;  /* 0x000000b6b50f723e */ /* 0x000fe200000000ff */
[----:B--2---:R-:W-:-:S06]  /*76b0*/  FFMA.FTZ R0, R103, UR6, -R3 ;  /* 0x0000000667007c23 */ /* 0x004fcc0008010803 */
[C---:B-1----:R-:W-:Y:S01]  /*76c0*/  HMMA.16816.F32 R140, R12.reuse, R28, R140 ;  /* 0x0000001c0c8c723c */ /* 0x042fe2000000188c */
[----:B------:R1:W-:Y:S05]  /*76d0*/  MUFU.EX2 R81, R0 ;  /* 0x0000000000517308 */ /* 0x0003ea0000000800 */
[C---:B------:R-:W-:Y:S06]  /*76e0*/  HMMA.16816.F32 R60, R12.reuse, R30, R60 ;  /* 0x0000001e0c3c723c */ /* 0x040fec000000183c */
[C---:B---3--:R-:W-:Y:S06]  /*76f0*/  HMMA.16816.F32 R56, R12.reuse, R24, R56 ;  /* 0x000000180c38723c */ /* 0x048fec0000001838 */
        /* <DEDUP_REMOVED lines=16> */
[----:B------:R-:W-:Y:S03]  /*7800*/  LDSM.16.MT88.4 R20, [R185+0x5800] ;  /* 0x00580000b914783b */ /* 0x000fe60000004200 */
[----:B------:R1:W-:Y:S01]  /*7810*/  MUFU.EX2 R77, R0 ;  /* 0x00000000004d7308 */ /* 0x0003e20000000800 */
[----:B------:R-:W-:Y:S01]  /*7820*/  HMMA.16816.F32 R52, R8, R18, R52 ;  /* 0x000000120834723c */ /* 0x000fe20000001834 */
[----:B------:R-:W3:Y:S06]  /*7830*/  LDSM.16.MT88.4 R16, [R184+0x5800] ;  /* 0x00580000b810783b */ /* 0x000eec0000004200 */
[----:B------:R-:W-:-:S02]  /*7840*/  F2FP.F16.F32.PACK_AB R8, R85, R86 ;  /* 0x000000565508723e */ /* 0x000fc400000000ff */
        /* <DEDUP_REMOVED lines=48> */
[----:B------:R-:W-:Y:S01]  /*7b50*/  FADD.FTZ R4, R117, R115 ;  /* 0x0000007375047221 */ /* 0x000fe20000010000 */
[----:B------:R-:W1:Y:S02]  /*7b60*/  LDSM.16.MT88.4 R144, [R184+0x5c00] ;  /* 0x005c0000b890783b */ /* 0x000e640000004200 */
[----:B------:R2:W3:Y:S02]  /*7b70*/  MUFU.EX2 R28, R0 ;  /* 0x00000000001c7308 */ /* 0x0004e40000000800 */
[C---:B------:R-:W-:Y:S06]  /*7b80*/  HMMA.16816.F32 R140, R8.reuse, R16, R140 ;  /* 0x00000010088c723c */ /* 0x040fec000000188c */
[C---:B------:R-:W-:Y:S06]  /*7b90*/  HMMA.16816.F32 R60, R8.reuse, R18, R60 ;  /* 0x00000012083c723c */ /* 0x040fec000000183c */
[----:B------:R-:W-:Y:S01]  /*7ba0*/  HMMA.16816.F32 R56, R8, R20, R56 ;  /* 0x000000140838723c */ /* 0x000fe20000001838 */
[----:B--2---:R-:W-:Y:S01]  /*7bb0*/  FFMA.FTZ R0, R111, UR6, -R3 ;  /* 0x000000066f007c23 */ /* 0x004fe20008010803 */
[----:B---3--:R-:W-:-:S04]  /*7bc0*/  F2FP.F16.F32.PACK_AB R166, R28, R29 ;  /* 0x0000001d1ca6723e */ /* 0x008fc800000000ff */
[----:B------:R-:W-:Y:S01]  /*7bd0*/  HMMA.16816.F32 R44, R8, R22, R44 ;  /* 0x00000016082c723c */ /* 0x000fe2000000182c */
[----:B------:R2:W-:Y:S08]  /*7be0*/  MUFU.EX2 R8, R2 ;  /* 0x0000000200087308 */ /* 0x0005f00000000800 */
[----:B------:R3:W-:Y:S01]  /*7bf0*/  MUFU.EX2 R27, R0 ;  /* 0x00000000001b7308 */ /* 0x0007e20000000800 */
[----:B--2---:R-:W-:Y:S01]  /*7c00*/  FADD.FTZ R2, R126, R4 ;  /* 0x000000047e027221 */ /* 0x004fe20000010000 */
[----:B---3--:R-:W-:-:S06]  /*7c10*/  FFMA.FTZ R0, R112, UR6, -R3 ;  /* 0x0000000670007c23 */ /* 0x008fcc0008010803 */
        /* <DEDUP_REMOVED lines=9> */
[----:B----4-:R-:W-:-:S03]  /*7cb0*/  F2FP.F16.F32.PACK_AB R167, R25, R24 ;  /* 0x0000001819a7723e */ /* 0x010fc600000000ff */
[----:B------:R-:W-:-:S04]  /*7cc0*/  FADD.FTZ R3, R154, R3 ;  /* 0x000000039a037221 */ /* 0x000fc80000010000 */
[----:B------:R-:W-:Y:S01]  /*7cd0*/  FADD.FTZ R4, R155, R3 ;  /* 0x000000039b047221 */ /* 0x000fe20000010000 */
[----:B------:R-:W-:Y:S01]  /*7ce0*/  FADD.FTZ R3, R127, R2 ;  /* 0x000000027f037221 */ /* 0x000fe20000010000 */
[----:B--2---:R-:W-:Y:S01]  /*7cf0*/  FFMA.FTZ R0, R164, UR6, -R5 ;  /* 0x00000006a4007c23 */ /* 0x004fe20008010805 */
[----:B------:R-:W-:Y:S01]  /*7d00*/  FADD.FTZ R5, R223, R222 ;  /* 0x000000dedf057221 */ /* 0x000fe20000010000 */
[----:B------:R-:W-:Y:S02]  /*7d10*/  F2FP.F16.F32.PACK_AB R164, R42, R65 ;  /* 0x000000412aa4723e */ /* 0x000fe400000000ff */
[----:B------:R2:W3:Y:S01]  /*7d20*/  MUFU.EX2 R16, R0 ;  /* 0x0000000000107308 */ /* 0x0004e20000000800 */
[----:B------:R-:W-:Y:S01]  /*7d30*/  FADD.FTZ R5, R227, R5 ;  /* 0x00000005e3057221 */ /* 0x000fe20000010000 */
[----:B-----5:R-:W-:-:S03]  /*7d40*/  F2FP.F16.F32.PACK_AB R161, R17, R174 ;  /* 0x000000ae11a1723e */ /* 0x020fc600000000ff */
[----:B------:R-:W-:Y:S01]  /*7d50*/  FADD.FTZ R5, R229, R5 ;  /* 0x00000005e5057221 */ /* 0x000fe20000010000 */
[C---:B-1----:R-:W-:Y:S06]  /*7d60*/  HMMA.16816.F32 R136, R164.reuse, R144, R136 ;  /* 0x00000090a488723c */ /* 0x042fec0000001888 */
[----:B------:R-:W-:Y:S01]  /*7d70*/  HMMA.16816.F32 R148, R164, R146, R148 ;  /* 0x00000092a494723c */ /* 0x000fe20000001894 */
[----:B--2---:R-:W-:Y:S01]  /*7d80*/  FADD.FTZ R0, R90, R6 ;  /* 0x000000065a007221 */ /* 0x004fe20000010000 */
[----:B---3--:R-:W-:-:S04]  /*7d90*/  F2FP.F16.F32.PACK_AB R163, R8, R16 ;  /* 0x0000001008a3723e */ /* 0x008fc800000000ff */
        /* <DEDUP_REMOVED lines=133> */
[----:B------:R-:W2:Y:S04]  /*85f0*/  LDL R220, [R1+0x3c] ;  /* 0x00003c0001dc7983 */ /* 0x000ea80000100800 */
[----:B------:R-:W3:Y:S04]  /*8600*/  LDL.64 R214, [R1] ;  /* 0x0000000001d67983 */ /* 0x000ee80000100a00 */
[----:B------:R-:W3:Y:S01]  /*8610*/  LDL R218, [R1+0x28] ;  /* 0x0000280001da7983 */ /* 0x000ee20000100800 */
[----:B------:R-:W-:Y:S01]  /*8620*/  VIADD R225, R219, 0xfffffffe ;  /* 0xfffffffedbe17836 */ /* 0x000fe20000000000 */
[----:B------:R-:W-:-:S04]  /*8630*/  DEPBAR.LE SB0, 0x0 ;  /* 0x000080000000791a */ /* 0x000fc80000000000 */
[----:B-1----:R-:W-:Y:S01]  /*8640*/  SHF.R.S32.HI R0, RZ, 0x1f, R225 ;  /* 0x0000001fff007819 */ /* 0x002fe200000114e1 */
[----:B------:R-:W-:Y:S01]  /*8650*/  ULDC.64 UR4, c[0x0][0x220] ;  /* 0x0000880000047ab9 */ /* 0x000fe20000000a00 */
[----:B------:R-:W-:Y:S01]  /*8660*/  IMAD.SHL.U32 R8, R178, 0x40, RZ ;  /* 0x00000040b2087824 */ /* 0x000fe200078e00ff */
[----:B------:R-:W4:Y:S01]  /*8670*/  LDL R221, [R1+0x38] ;  /* 0x0000380001dd7983 */ /* 0x000f220000100800 */
[----:B------:R-:W1:Y:S02]  /*8680*/  S2R R37, SR_TID.X ;  /* 0x0000000000257919 */ /* 0x000e640000002100 */
[----:B-1----:R-:W-:-:S04]  /*8690*/  SHF.L.U32 R37, R37, 0x1, RZ ;  /* 0x0000000125257819 */ /* 0x002fc800000006ff */
[----:B------:R-:W-:Y:S01]  /*86a0*/  LOP3.LUT R37, R37, 0x6, RZ, 0xc0, !PT ;  /* 0x0000000625257812 */ /* 0x000fe200078ec0ff */
[----:B------:R-:W-:Y:S01]  /*86b0*/  BAR.SYNC.DEFER_BLOCKING 0x0 ;  /* 0x0000000000007b1d */ /* 0x000fe20000010000 */
[----:B--2---:R-:W-:Y:S02]  /*86c0*/  IMAD R4, R220, R225, RZ ;  /* 0x000000e1dc047224 */ /* 0x004fe400078e02ff */
[----:B---3--:R-:W-:-:S04]  /*86d0*/  IMAD.WIDE.U32 R2, R225, R218, R214 ;  /* 0x000000dae1027225 */ /* 0x008fc800078e00d6 */
[----:B------:R-:W-:Y:S01]  /*86e0*/  IMAD R0, R0, R218, R4 ;  /* 0x000000da00007224 */ /* 0x000fe200078e0204 */
[----:B------:R-:W-:-:S04]  /*86f0*/  LEA R6, P1, R2, UR4, 0x1 ;  /* 0x0000000402067c11 */ /* 0x000fc8000f8208ff */
[----:B------:R-:W-:Y:S01]  /*8700*/  IADD3 R3, R3, R0, RZ ;  /* 0x0000000003037210 */ /* 0x000fe20007ffe0ff */
[----:B----4-:R-:W-:Y:S01]  /*8710*/  IMAD.MOV.U32 R104, RZ, RZ, R221 ;  /* 0x000000ffff687224 */ /* 0x010fe200078e00dd */
        /* <DEDUP_REMOVED lines=10> */
[----:B------:R-:W-:Y:S02]  /*87c0*/  IMAD.X R3, R5, 0x1, R0, P1 ;  /* 0x0000000105037824 */ /* 0x000fe400008e0600 */
[----:B------:R1:W-:Y:S03]  /*87d0*/  LDGSTS.E.BYPASS.LTC128B.128 [R241+0x4800], desc[UR12][R4.64] ;  /* 0x0480000004f17fae */ /* 0x0003e6000b901d4c */
[----:B------:R-:W-:Y:S01]  /*87e0*/  IADD3.X R9, R3, R0, RZ, P0, !PT ;  /* 0x0000000003097210 */ /* 0x000fe200007fe4ff */
[----:B------:R-:W-:Y:S04]  /*87f0*/  LDGSTS.E.BYPASS.LTC128B.128 [R241+0x5000], desc[UR12][R2.64] ;  /* 0x0500000002f17fae */ /* 0x000fe8000b901d4c */
[----:B------:R2:W-:Y:S04]  /*8800*/  LDGSTS.E.BYPASS.LTC128B.128 [R241+0x5800], desc[UR12][R8.64] ;  /* 0x0580000008f17fae */ /* 0x0005e8000b901d4c */
[----:B------:R-:W-:Y:S04]  /*8810*/  LDSM.16.M88.4 R16, [R186] ;  /* 0x00000000ba10783b */ /* 0x000fe80000000200 */
[----:B------:R-:W3:Y:S04]  /*8820*/  LDSM.16.M88.4 R20, [R135+0x2000] ;  /* 0x002000008714783b */ /* 0x000ee80000000200 */
[----:B------:R-:W4:Y:S04]  /*8830*/  LDSM.16.M88.4 R12, [R186+0x1000] ;  /* 0x00100000ba0c783b */ /* 0x000f280000000200 */
[----:B------:R-:W-:Y:S04]  /*8840*/  LDSM.16.M88.4 R24, [R188] ;  /* 0x00000000bc18783b */ /* 0x000fe80000000200 */
[----:B-1----:R-:W-:Y:S04]  /*8850*/  LDSM.16.M88.4 R4, [R187+0x1000] ;  /* 0x00100000bb04783b */ /* 0x002fe80000000200 */
[----:B------:R-:W0:Y:S04]  /*8860*/  LDGDEPBAR ;  /* 0x00000000000079af */ /* 0x000e280000000000 */
[----:B--2---:R-:W1:Y:S01]  /*8870*/  LDSM.16.M88.4 R8, [R187] ;  /* 0x00000000bb08783b */ /* 0x004e620000000200 */
[-C--:B---3--:R-:W-:Y:S06]  /*8880*/  HMMA.16816.F32 R28, R16, R20.reuse, RZ ;  /* 0x00000014101c723c */ /* 0x088fec00000018ff */
[C---:B----4-:R-:W-:Y:S06]  /*8890*/  HMMA.16816.F32 R44, R12.reuse, R20, RZ ;  /* 0x000000140c2c723c */ /* 0x050fec00000018ff */
[----:B------:R-:W-:-:S12]  /*88a0*/  HMMA.16816.F32 R48, R12, R22, RZ ;  /* 0x000000160c30723c */ /* 0x000fd800000018ff */
[-C--:B-1----:R-:W-:Y:S01]  /*88b0*/  HMMA.16816.F32 R32, R8, R24.reuse, R28 ;  /* 0x000000180820723c */ /* 0x082fe2000000181c */
[----:B------:R-:W1:Y:S05]  /*88c0*/  LDSM.16.M88.4 R28, [R135+0x2400] ;  /* 0x00240000871c783b */ /* 0x000e6a0000000200 */
[----:B------:R-:W-:Y:S06]  /*88d0*/  HMMA.16816.F32 R56, R4, R24, R44 ;  /* 0x000000180438723c */ /* 0x000fec000000182c */
[----:B------:R-:W-:Y:S01]  /*88e0*/  HMMA.16816.F32 R44, R16, R22, RZ ;  /* 0x00000016102c723c */ /* 0x000fe200000018ff */
[----:B------:R-:W2:Y:S05]  /*88f0*/  LDSM.16.M88.4 R20, [R195] ;  /* 0x00000000c314783b */ /* 0x000eaa0000000200 */
[----:B------:R-:W-:Y:S06]  /*8900*/  HMMA.16816.F32 R48, R4, R26, R48 ;  /* 0x0000001a0430723c */ /* 0x000fec0000001830 */
[----:B------:R-:W-:Y:S01]  /*8910*/  FMUL.FTZ R32, R32, UR8 ;  /* 0x0000000820207c20 */ /* 0x000fe20008410000 */
[----:B------:R-:W-:Y:S01]  /*8920*/  FMUL.FTZ R33, R33, UR8 ;  /* 0x0000000821217c20 */ /* 0x000fe20008410000 */
[----:B------:R-:W-:Y:S01]  /*8930*/  FMUL.FTZ R34, R34, UR8 ;  /* 0x0000000822227c20 */ /* 0x000fe20008410000 */
[----:B------:R-:W-:Y:S01]  /*8940*/  FMUL.FTZ R35, R35, UR8 ;  /* 0x0000000823237c20 */ /* 0x000fe20008410000 */
[----:B------:R-:W3:Y:S02]  /*8950*/  MUFU.TANH R43, R32 ;  /* 0x00000020002b7308 */ /* 0x000ee40000002400 */
[----:B------:R-:W-:Y:S01]  /*8960*/  FMUL.FTZ R56, R56, UR8 ;  /* 0x0000000838387c20 */ /* 0x000fe20008410000 */
[----:B------:R-:W-:Y:S01]  /*8970*/  FMUL.FTZ R57, R57, UR8 ;  /* 0x0000000839397c20 */ /* 0x000fe20008410000 */
[----:B------:R-:W-:Y:S01]  /*8980*/  FMUL.FTZ R58, R58, UR8 ;  /* 0x000000083a3a7c20 */ /* 0x000fe20008410000 */
[----:B------:R-:W-:-:S03]  /*8990*/  FMUL.FTZ R59, R59, UR8 ;  /* 0x000000083b3b7c20 */ /* 0x000fc60008410000 */
[----:B------:R-:W-:Y:S01]  /*89a0*/  HMMA.16816.F32 R52, R8, R26, R44 ;  /* 0x0000001a0834723c */ /* 0x000fe2000000182c */
[----:B------:R-:W4:Y:S05]  /*89b0*/  MUFU.TANH R252, R33 ;  /* 0x0000002100fc7308 */ /* 0x000f2a0000002400 */
[----:B-1----:R-:W-:Y:S01]  /*89c0*/  HMMA.16816.F32 R24, R12, R28, RZ ;  /* 0x0000001c0c18723c */ /* 0x002fe200000018ff */
[----:B------:R-:W-:Y:S01]  /*89d0*/  FMUL.FTZ R48, R48, UR8 ;  /* 0x0000000830307c20 */ /* 0x000fe20008410000 */
[----:B------:R-:W-:Y:S01]  /*89e0*/  FMUL.FTZ R50, R50, UR8 ;  /* 0x0000000832327c20 */ /* 0x000fe20008410000 */
[----:B------:R-:W-:Y:S01]  /*89f0*/  MUFU.TANH R223, R34 ;  /* 0x0000002200df7308 */ /* 0x000fe20000002400 */
[----:B------:R-:W-:Y:S01]  /*8a00*/  FMUL.FTZ R49, R49, UR8 ;  /* 0x0000000831317c20 */ /* 0x000fe20008410000 */
[----:B------:R-:W-:-:S06]  /*8a10*/  FMUL.FTZ R51, R51, UR8 ;  /* 0x0000000833337c20 */ /* 0x000fcc0008410000 */
[----:B------:R1:W-:Y:S07]  /*8a20*/  MUFU.TANH R220, R35 ;  /* 0x0000002300dc7308 */ /* 0x0003ee0000002400 */
[----:B------:R-:W-:Y:S01]  /*8a30*/  FMUL.FTZ R52, R52, UR8 ;  /* 0x0000000834347c20 */ /* 0x000fe20008410000 */
[----:B------:R-:W-:Y:S01]  /*8a40*/  MUFU.TANH R215, R56 ;  /* 0x0000003800d77308 */ /* 0x000fe20000002400 */
[----:B------:R-:W-:Y:S01]  /*8a50*/  FMUL.FTZ R54, R54, UR8 ;  /* 0x0000000836367c20 */ /* 0x000fe20008410000 */
[----:B------:R-:W-:Y:S01]  /*8a60*/  FMUL.FTZ R53, R53, UR8 ;  /* 0x0000000835357c20 */ /* 0x000fe20008410000 */
[----:B------:R-:W-:-:S05]  /*8a70*/  FMUL.FTZ R55, R55, UR8 ;  /* 0x0000000837377c20 */ /* 0x000fca0008410000 */
[----:B------:R-:W-:Y:S01]  /*8a80*/  MUFU.TANH R218, R57 ;  /* 0x0000003900da7308 */ /* 0x000fe20000002400 */
[----:B-1----:R-:W-:Y:S07]  /*8a90*/  HMMA.16816.F32 R32, R16, R28, RZ ;  /* 0x0000001c1020723c */ /* 0x002fee00000018ff */
[----:B------:R-:W-:Y:S08]  /*8aa0*/  MUFU.TANH R217, R58 ;  /* 0x0000003a00d97308 */ /* 0x000ff00000002400 */
[----:B------:R1:W-:Y:S08]  /*8ab0*/  MUFU.TANH R210, R59 ;  /* 0x0000003b00d27308 */ /* 0x0003f00000002400 */
[----:B------:R-:W-:Y:S01]  /*8ac0*/  MUFU.TANH R246, R48 ;  /* 0x0000003000f67308 */ /* 0x000fe20000002400 */
[----:B--2---:R-:W-:Y:S06]  /*8ad0*/  HMMA.16816.F32 R44, R8, R20, R32 ;  /* 0x00000014082c723c */ /* 0x004fec0000001820 */
[----:B------:R-:W-:Y:S01]  /*8ae0*/  HMMA.16816.F32 R32, R12, R30, RZ ;  /* 0x0000001e0c20723c */ /* 0x000fe200000018ff */
[----:B------:R-:W-:Y:S05]  /*8af0*/  MUFU.TANH R244, R50 ;  /* 0x0000003200f47308 */ /* 0x000fea0000002400 */
[----:B-1----:R-:W-:Y:S01]  /*8b00*/  HMMA.16816.F32 R56, R4, R20, R24 ;  /* 0x000000140438723c */ /* 0x002fe20000001818 */
[----:B------:R-:W1:Y:S02]  /*8b10*/  LDSM.16.M88.4 R24, [R135+0x2800] ;  /* 0x002800008718783b */ /* 0x000e640000000200 */
[----:B------:R-:W-:Y:S08]  /*8b20*/  MUFU.TANH R245, R49 ;  /* 0x0000003100f57308 */ /* 0x000ff00000002400 */
[----:B------:R2:W-:Y:S01]  /*8b30*/  MUFU.TANH R242, R51 ;  /* 0x0000003300f27308 */ /* 0x0005e20000002400 */
[----:B------:R-:W-:Y:S01]  /*8b40*/  FMUL.FTZ R44, R44, UR8 ;  /* 0x000000082c2c7c20 */ /* 0x000fe20008410000 */
[----:B------:R-:W-:Y:S01]  /*8b50*/  FMUL.FTZ R45, R45, UR8 ;  /* 0x000000082d2d7c20 */ /* 0x000fe20008410000 */
[----:B------:R-:W-:Y:S01]  /*8b60*/  FMUL.FTZ R46, R46, UR8 ;  /* 0x000000082e2e7c20 */ /* 0x000fe20008410000 */
[----:B------:R-:W-:-:S03]  /*8b70*/  FMUL.FTZ R47, R47, UR8 ;  /* 0x000000082f2f7c20 */ /* 0x000fc60008410000 */
[----:B------:R-:W-:Y:S01]  /*8b80*/  HMMA.16816.F32 R32, R4, R22, R32 ;  /* 0x000000160420723c */ /* 0x000fe20000001820 */
[----:B------:R-:W5:Y:S05]  /*8b90*/  MUFU.TANH R251, R52 ;  /* 0x0000003400fb7308 */ /* 0x000f6a0000002400 */
[----:B------:R-:W-:Y:S01]  /*8ba0*/  FMUL.FTZ R56, R56, UR8 ;  /* 0x0000000838387c20 */ /* 0x000fe20008410000 */
[----:B------:R-:W-:Y:S01]  /*8bb0*/  FMUL.FTZ R57, R57, UR8 ;  /* 0x0000000839397c20 */ /* 0x000fe20008410000 */
[----:B------:R-:W-:Y:S01]  /*8bc0*/  FMUL.FTZ R58, R58, UR8 ;  /* 0x000000083a3a7c20 */ /* 0x000fe20008410000 */
[----:B------:R-:W-:Y:S01]  /*8bd0*/  MUFU.TANH R208, R54 ;  /* 0x0000003600d07308 */ /* 0x000fe20000002400 */
[----:B--2---:R-:W-:Y:S01]  /*8be0*/  HMMA.16816.F32 R48, R16, R30, RZ ;  /* 0x0000001e1030723c */ /* 0x004fe200000018ff */
[----:B------:R-:W2:Y:S01]  /*8bf0*/  LDSM.16.M88.4 R28, [R194] ;  /* 0x00000000c21c783b */ /* 0x000ea20000000200 */
[----:B------:R-:W-:-:S05]  /*8c00*/  FMUL.FTZ R59, R59, UR8 ;  /* 0x000000083b3b7c20 */ /* 0x000fca0008410000 */
[----:B------:R-:W5:Y:S07]  /*8c10*/  MUFU.TANH R250, R53 ;  /* 0x0000003500fa7308 */ /* 0x000f6e0000002400 */
[----:B------:R-:W-:Y:S01]  /*8c20*/  FMUL.FTZ R32, R32, UR8 ;  /* 0x0000000820207c20 */ /* 0x000fe20008410000 */
[----:B------:R1:W-:Y:S01]  /*8c30*/  MUFU.TANH R181, R55 ;  /* 0x0000003700b57308 */ /* 0x0003e20000002400 */
[----:B------:R-:W-:Y:S01]  /*8c40*/  FMUL.FTZ R34, R34, UR8 ;  /* 0x0000000822227c20 */ /* 0x000fe20008410000 */
[----:B------:R-:W-:Y:S01]  /*8c50*/  FMUL.FTZ R33, R33, UR8 ;  /* 0x0000000821217c20 */ /* 0x000fe20008410000 */
[----:B------:R-:W-:-:S05]  /*8c60*/  FMUL.FTZ R35, R35, UR8 ;  /* 0x0000000823237c20 */ /* 0x000fca0008410000 */
[----:B------:R-:W5:Y:S08]  /*8c70*/  MUFU.TANH R249, R44 ;  /* 0x0000002c00f97308 */ /* 0x000f700000002400 */
[----:B------:R-:W5:Y:S01]  /*8c80*/  MUFU.TANH R248, R45 ;  /* 0x0000002d00f87308 */ /* 0x000f620000002400 */
[----:B-1----:R-:W-:Y:S07]  /*8c90*/  HMMA.16816.F32 R52, R16, R24, RZ ;  /* 0x000000181034723c */ /* 0x002fee00000018ff */
[----:B------:R-:W-:Y:S08]  /*8ca0*/  MUFU.TANH R180, R46 ;  /* 0x0000002e00b47308 */ /* 0x000ff00000002400 */
[----:B------:R1:W-:Y:S08]  /*8cb0*/  MUFU.TANH R177, R47 ;  /* 0x0000002f00b17308 */ /* 0x0003f00000002400 */
[----:B------:R-:W-:Y:S08]  /*8cc0*/  MUFU.TANH R236, R32 ;  /* 0x0000002000ec7308 */ /* 0x000ff00000002400 */
[----:B------:R-:W-:Y:S01]  /*8cd0*/  MUFU.TANH R233, R34 ;  /* 0x0000002200e97308 */ /* 0x000fe20000002400 */
[----:B-1----:R-:W-:Y:S06]  /*8ce0*/  HMMA.16816.F32 R44, R8, R22, R48 ;  /* 0x00000016082c723c */ /* 0x002fec0000001830 */
[----:B------:R-:W-:Y:S01]  /*8cf0*/  HMMA.16816.F32 R20, R12, R24, RZ ;  /* 0x000000180c14723c */ /* 0x000fe200000018ff */
[----:B------:R-:W-:Y:S05]  /*8d00*/  MUFU.TANH R228, R33 ;  /* 0x0000002100e47308 */ /* 0x000fea0000002400 */
[----:B--2---:R-:W-:Y:S03]  /*8d10*/  HMMA.16816.F32 R48, R8, R28, R52 ;  /* 0x0000001c0830723c */ /* 0x004fe60000001834 */
[----:B------:R1:W-:Y:S08]  /*8d20*/  MUFU.TANH R227, R35 ;  /* 0x0000002300e37308 */ /* 0x0003f00000002400 */
[----:B------:R-:W-:Y:S01]  /*8d30*/  MUFU.TANH R240, R56 ;  /* 0x0000003800f07308 */ /* 0x000fe20000002400 */
[----:B------:R-:W-:Y:S01]  /*8d40*/  FMUL.FTZ R44, R44, UR8 ;  /* 0x000000082c2c7c20 */ /* 0x000fe20008410000 */
[----:B------:R-:W-:Y:S01]  /*8d50*/  FMUL.FTZ R46, R46, UR8 ;  /* 0x000000082e2e7c20 */ /* 0x000fe20008410000 */
[----:B------:R-:W-:Y:S01]  /*8d60*/  FMUL.FTZ R45, R45, UR8 ;  /* 0x000000082d2d7c20 */ /* 0x000fe20008410000 */
[----:B------:R-:W-:-:S03]  /*8d70*/  FMUL.FTZ R47, R47, UR8 ;  /* 0x000000082f2f7c20 */ /* 0x000fc60008410000 */
[----:B------:R-:W-:Y:S01]  /*8d80*/  HMMA.16816.F32 R52, R4, R28, R20 ;  /* 0x0000001c0434723c */ /* 0x000fe20000001814 */
[----:B------:R-:W2:Y:S01]  /*8d90*/  MUFU.TANH R247, R44 ;  /* 0x0000002c00f77308 */ /* 0x000ea20000002400 */
[----:B-1----:R-:W1:Y:S04]  /*8da0*/  LDSM.16.M88.4 R32, [R135+0x2c00] ;  /* 0x002c00008720783b */ /* 0x002e680000000200 */
[-C--:B------:R-:W-:Y:S01]  /*8db0*/  HMMA.16816.F32 R20, R12, R26.reuse, RZ ;  /* 0x0000001a0c14723c */ /* 0x080fe200000018ff */
[----:B------:R-:W-:Y:S01]  /*8dc0*/  FMUL.FTZ R48, R48, UR8 ;  /* 0x0000000830307c20 */ /* 0x000fe20008410000 */
[----:B------:R-:W-:Y:S01]  /*8dd0*/  FMUL.FTZ R49, R49, UR8 ;  /* 0x0000000831317c20 */ /* 0x000fe20008410000 */
[----:B------:R-:W-:Y:S01]  /*8de0*/  MUFU.TANH R176, R46 ;  /* 0x0000002e00b07308 */ /* 0x000fe20000002400 */
[----:B------:R-:W-:Y:S01]  /*8df0*/  FMUL.FTZ R50, R50, UR8 ;  /* 0x0000000832327c20 */ /* 0x000fe20008410000 */
[----:B------:R-:W-:Y:S01]  /*8e00*/  FMUL.FTZ R51, R51, UR8 ;  /* 0x0000000833337c20 */ /* 0x000fe20008410000 */
[----:B------:R-:W-:Y:S05]  /*8e10*/  HMMA.16816.F32 R24, R16, R26, RZ ;  /* 0x0000001a1018723c */ /* 0x000fea00000018ff */
[----:B------:R-:W2:Y:S07]  /*8e20*/  MUFU.TANH R109, R45 ;  /* 0x0000002d006d7308 */ /* 0x000eae0000002400 */
[----:B------:R-:W-:Y:S01]  /*8e30*/  FMUL.FTZ R52, R52, UR8 ;  /* 0x0000000834347c20 */ /* 0x000fe20008410000 */
[----:B------:R3:W-:Y:S01]  /*8e40*/  MUFU.TANH R170, R47 ;  /* 0x0000002f00aa7308 */ /* 0x0007e20000002400 */
[----:B------:R-:W-:Y:S01]  /*8e50*/  FMUL.FTZ R53, R53, UR8 ;  /* 0x0000000835357c20 */ /* 0x000fe20008410000 */
[----:B------:R-:W-:Y:S01]  /*8e60*/  FMUL.FTZ R54, R54, UR8 ;  /* 0x0000000836367c20 */ /* 0x000fe20008410000 */
[----:B------:R-:W-:-:S05]  /*8e70*/  FMUL.FTZ R55, R55, UR8 ;  /* 0x0000000837377c20 */ /* 0x000fca0008410000 */
[----:B------:R-:W2:Y:S08]  /*8e80*/  MUFU.TANH R243, R48 ;  /* 0x0000003000f37308 */ /* 0x000eb00000002400 */
[----:B------:R-:W2:Y:S01]  /*8e90*/  MUFU.TANH R111, R49 ;  /* 0x00000031006f7308 */ /* 0x000ea20000002400 */
[----:B---3--:R-:W-:Y:S01]  /*8ea0*/  HMMA.16816.F32 R44, R4, R30, R20 ;  /* 0x0000001e042c723c */ /* 0x008fe20000001814 */
[----:B------:R-:W3:Y:S06]  /*8eb0*/  LDSM.16.M88.4 R20, [R193] ;  /* 0x00000000c114783b */ /* 0x000eec0000000200 */
[----:B------:R-:W-:Y:S08]  /*8ec0*/  MUFU.TANH R169, R50 ;  /* 0x0000003200a97308 */ /* 0x000ff00000002400 */
[----:B------:R4:W-:Y:S08]  /*8ed0*/  MUFU.TANH R134, R51 ;  /* 0x0000003300867308 */ /* 0x0009f00000002400 */
[----:B------:R-:W-:Y:S01]  /*8ee0*/  MUFU.TANH R239, R57 ;  /* 0x0000003900ef7308 */ /* 0x000fe20000002400 */
[----:B------:R-:W-:Y:S01]  /*8ef0*/  FMUL.FTZ R44, R44, UR8 ;  /* 0x000000082c2c7c20 */ /* 0x000fe20008410000 */
[----:B------:R-:W-:Y:S01]  /*8f00*/  FMUL.FTZ R46, R46, UR8 ;  /* 0x000000082e2e7c20 */ /* 0x000fe20008410000 */
[----:B------:R-:W-:Y:S01]  /*8f10*/  FMUL.FTZ R45, R45, UR8 ;  /* 0x000000082d2d7c20 */ /* 0x000fe20008410000 */
[----:B------:R-:W-:-:S04]  /*8f20*/  FMUL.FTZ R47, R47, UR8 ;  /* 0x000000082f2f7c20 */ /* 0x000fc80008410000 */
[----:B------:R-:W-:Y:S01]  /*8f30*/  MUFU.TANH R213, R44 ;  /* 0x0000002c00d57308 */ /* 0x000fe20000002400 */
[----:B----4-:R-:W-:Y:S06]  /*8f40*/  HMMA.16816.F32 R48, R8, R30, R24 ;  /* 0x0000001e0830723c */ /* 0x010fec0000001818 */
[-C--:B-1----:R-:W-:Y:S01]  /*8f50*/  HMMA.16816.F32 R28, R16, R32.reuse, RZ ;  /* 0x00000020101c723c */ /* 0x082fe200000018ff */
[----:B------:R-:W-:Y:S05]  /*8f60*/  MUFU.TANH R216, R46 ;  /* 0x0000002e00d87308 */ /* 0x000fea0000002400 */
[----:B------:R-:W-:Y:S03]  /*8f70*/  HMMA.16816.F32 R24, R12, R32, RZ ;  /* 0x000000200c18723c */ /* 0x000fe600000018ff */
[----:B------:R-:W-:Y:S08]  /*8f80*/  MUFU.TANH R212, R45 ;  /* 0x0000002d00d47308 */ /* 0x000ff00000002400 */
[----:B------:R3:W-:Y:S01]  /*8f90*/  MUFU.TANH R211, R47 ;  /* 0x0000002f00d37308 */ /* 0x0007e20000002400 */
[----:B------:R-:W-:Y:S01]  /*8fa0*/  FMUL.FTZ R48, R48, UR8 ;  /* 0x0000000830307c20 */ /* 0x000fe20008410000 */
[----:B------:R-:W-:Y:S01]  /*8fb0*/  FMUL.FTZ R50, R50, UR8 ;  /* 0x0000000832327c20 */ /* 0x000fe20008410000 */
[----:B------:R-:W-:Y:S01]  /*8fc0*/  FMUL.FTZ R49, R49, UR8 ;  /* 0x0000000831317c20 */ /* 0x000fe20008410000 */
[----:B------:R-:W-:-:S04]  /*8fd0*/  FMUL.FTZ R51, R51, UR8 ;  /* 0x0000000833337c20 */ /* 0x000fc80008410000 */
[----:B------:R-:W-:Y:S08]  /*8fe0*/  MUFU.TANH R238, R58 ;  /* 0x0000003a00ee7308 */ /* 0x000ff00000002400 */
[----:B------:R1:W-:Y:S01]  /*8ff0*/  MUFU.TANH R237, R59 ;  /* 0x0000003b00ed7308 */ /* 0x0003e20000002400 */
[----:B---3--:R-:W-:Y:S06]  /*9000*/  HMMA.16816.F32 R44, R8, R20, R28 ;  /* 0x00000014082c723c */ /* 0x008fec000000181c */
[----:B------:R-:W-:Y:S01]  /*9010*/  HMMA.16816.F32 R28, R12, R34, RZ ;  /* 0x000000220c1c723c */ /* 0x000fe200000018ff */
[----:B------:R-:W3:Y:S08]  /*9020*/  MUFU.TANH R226, R48 ;  /* 0x0000003000e27308 */ /* 0x000ef00000002400 */
[----:B------:R-:W-:Y:S01]  /*9030*/  MUFU.TANH R131, R50 ;  /* 0x0000003200837308 */ /* 0x000fe20000002400 */
[----:B-1----:R-:W-:Y:S01]  /*9040*/  HMMA.16816.F32 R56, R4, R20, R24 ;  /* 0x000000140438723c */ /* 0x002fe20000001818 */
[----:B------:R-:W1:Y:S06]  /*9050*/  LDSM.16.M88.4 R24, [R135+0x3000] ;  /* 0x003000008718783b */ /* 0x000e6c0000000200 */
[----:B------:R-:W4:Y:S01]  /*9060*/  MUFU.TANH R124, R49 ;  /* 0x00000031007c7308 */ /* 0x000f220000002400 */
[----:B------:R-:W-:Y:S01]  /*9070*/  FMUL.FTZ R44, R44, UR8 ;  /* 0x000000082c2c7c20 */ /* 0x000fe20008410000 */
[----:B------:R-:W-:Y:S01]  /*9080*/  FMUL.FTZ R45, R45, UR8 ;  /* 0x000000082d2d7c20 */ /* 0x000fe20008410000 */
[----:B------:R-:W-:Y:S01]  /*9090*/  FMUL.FTZ R46, R46, UR8 ;  /* 0x000000082e2e7c20 */ /* 0x000fe20008410000 */
[----:B------:R-:W-:-:S04]  /*90a0*/  FMUL.FTZ R47, R47, UR8 ;  /* 0x000000082f2f7c20 */ /* 0x000fc80008410000 */
[----:B------:R5:W-:Y:S08]  /*90b0*/  MUFU.TANH R130, R51 ;  /* 0x0000003300827308 */ /* 0x000bf00000002400 */
[----:B------:R-:W-:Y:S01]  /*90c0*/  MUFU.TANH R222, R52 ;  /* 0x0000003400de7308 */ /* 0x000fe20000002400 */
[----:B------:R-:W-:Y:S01]  /*90d0*/  FMUL.FTZ R56, R56, UR8 ;  /* 0x0000000838387c20 */ /* 0x000fe20008410000 */
[----:B------:R-:W-:Y:S01]  /*90e0*/  FMUL.FTZ R57, R57, UR8 ;  /* 0x0000000839397c20 */ /* 0x000fe20008410000 */
[----:B------:R-:W-:Y:S01]  /*90f0*/  FMUL.FTZ R58, R58, UR8 ;  /* 0x000000083a3a7c20 */ /* 0x000fe20008410000 */
[----:B------:R-:W-:-:S04]  /*9100*/  FMUL.FTZ R59, R59, UR8 ;  /* 0x000000083b3b7c20 */ /* 0x000fc80008410000 */
[----:B------:R-:W-:Y:S01]  /*9110*/  MUFU.TANH R224, R53 ;  /* 0x0000003500e07308 */ /* 0x000fe20000002400 */
[----:B-----5:R-:W-:Y:S06]  /*9120*/  HMMA.16816.F32 R48, R16, R34, RZ ;  /* 0x000000221030723c */ /* 0x020fec00000018ff */
[----:B------:R-:W-:Y:S01]  /*9130*/  HMMA.16816.F32 R32, R4, R22, R28 ;  /* 0x000000160420723c */ /* 0x000fe2000000181c */
[----:B------:R-:W5:Y:S01]  /*9140*/  LDSM.16.M88.4 R28, [R192] ;  /* 0x00000000c01c783b */ /* 0x000f620000000200 */
[----:B------:R-:W-:Y:S08]  /*9150*/  MUFU.TANH R221, R54 ;  /* 0x0000003600dd7308 */ /* 0x000ff00000002400 */
[----:B------:R1:W-:Y:S08]  /*9160*/  MUFU.TANH R214, R55 ;  /* 0x0000003700d67308 */ /* 0x0003f00000002400 */
[----:B------:R-:W4:Y:S06]  /*9170*/  MUFU.TANH R209, R44 ;  /* 0x0000002c00d17308 */ /* 0x000f2c0000002400 */
[----:B------:R-:W-:Y:S01]  /*9180*/  FMUL.FTZ R32, R32, UR8 ;  /* 0x0000000820207c20 */ /* 0x000fe20008410000 */
[----:B------:R-:W-:Y:S01]  /*9190*/  FMUL.FTZ R34, R34, UR8 ;  /* 0x0000000822227c20 */ /* 0x000fe20008410000 */
[----:B------:R-:W4:Y:S01]  /*91a0*/  MUFU.TANH R121, R45 ;  /* 0x0000002d00797308 */ /* 0x000f220000002400 */
[----:B-1----:R-:W-:Y:S01]  /*91b0*/  HMMA.16816.F32 R52, R16, R24, RZ ;  /* 0x000000181034723c */ /* 0x002fe200000018ff */
[----:B------:R-:W-:Y:S01]  /*91c0*/  FMUL.FTZ R33, R33, UR8 ;  /* 0x0000000821217c20 */ /* 0x000fe20008410000 */
[----:B------:R-:W-:-:S05]  /*91d0*/  FMUL.FTZ R35, R35, UR8 ;  /* 0x0000000823237c20 */ /* 0x000fca0008410000 */
[----:B------:R-:W-:Y:S08]  /*91e0*/  MUFU.TANH R129, R46 ;  /* 0x0000002e00817308 */ /* 0x000ff00000002400 */
[----:B------:R1:W-:Y:S08]  /*91f0*/  MUFU.TANH R128, R47 ;  /* 0x0000002f00807308 */ /* 0x0003f00000002400 */
[----:B------:R-:W-:Y:S08]  /*9200*/  MUFU.TANH R205, R56 ;  /* 0x0000003800cd7308 */ /* 0x000ff00000002400 */
[----:B------:R-:W-:Y:S01]  /*9210*/  MUFU.TANH R206, R57 ;  /* 0x0000003900ce7308 */ /* 0x000fe20000002400 */
[----:B-1----:R-:W-:Y:S01]  /*9220*/  HMMA.16816.F32 R44, R8, R22, R48 ;  /* 0x00000016082c723c */ /* 0x002fe20000001830 */
[----:B------:R-:W1:Y:S05]  /*9230*/  LDSM.16.M88.4 R20, [R135+0x3400] ;  /* 0x003400008714783b */ /* 0x000e6a0000000200 */
[----:B------:R-:W-:Y:S01]  /*9240*/  HMMA.16816.F32 R48, R12, R24, RZ ;  /* 0x000000180c30723c */ /* 0x000fe200000018ff */
[----:B------:R-:W-:Y:S08]  /*9250*/  MUFU.TANH R204, R58 ;  /* 0x0000003a00cc7308 */ /* 0x000ff00000002400 */
[----:B------:R2:W-:Y:S08]  /*9260*/  MUFU.TANH R207, R59 ;  /* 0x0000003b00cf7308 */ /* 0x0005f00000002400 */
[----:B------:R-:W-:Y:S01]  /*9270*/  MUFU.TANH R182, R32 ;  /* 0x0000002000b67308 */ /* 0x000fe20000002400 */
[----:B------:R-:W-:Y:S01]  /*9280*/  FMUL.FTZ R44, R44, UR8 ;  /* 0x000000082c2c7c20 */ /* 0x000fe20008410000 */
[----:B------:R-:W-:Y:S01]  /*9290*/  FMUL.FTZ R46, R46, UR8 ;  /* 0x000000082e2e7c20 */ /* 0x000fe20008410000 */
[----:B------:R-:W-:Y:S01]  /*92a0*/  FMUL.FTZ R45, R45, UR8 ;  /* 0x000000082d2d7c20 */ /* 0x000fe20008410000 */
[----:B------:R-:W-:-:S03]  /*92b0*/  FMUL.FTZ R47, R47, UR8 ;  /* 0x000000082f2f7c20 */ /* 0x000fc60008410000 */
[-C--:B-----5:R-:W-:Y:S01]  /*92c0*/  HMMA.16816.F32 R48, R4, R28.reuse, R48 ;  /* 0x0000001c0430723c */ /* 0x0a0fe20000001830 */
[----:B------:R-:W-:Y:S05]  /*92d0*/  MUFU.TANH R234, R34 ;  /* 0x0000002200ea7308 */ /* 0x000fea0000002400 */
[----:B--2---:R-:W-:Y:S03]  /*92e0*/  HMMA.16816.F32 R56, R8, R28, R52 ;  /* 0x0000001c0838723c */ /* 0x004fe60000001834 */
[----:B------:R-:W-:Y:S03]  /*92f0*/  MUFU.TANH R183, R33 ;  /* 0x0000002100b77308 */ /* 0x000fe60000002400 */
[-C--:B------:R-:W-:Y:S05]  /*9300*/  HMMA.16816.F32 R52, R12, R26.reuse, RZ ;  /* 0x0000001a0c34723c */ /* 0x080fea00000018ff */
[----:B------:R2:W-:Y:S01]  /*9310*/  MUFU.TANH R235, R35 ;  /* 0x0000002300eb7308 */ /* 0x0005e20000002400 */
[----:B------:R-:W-:Y:S06]  /*9320*/  HMMA.16816.F32 R24, R16, R26, RZ ;  /* 0x0000001a1018723c */ /* 0x000fec00000018ff */
[C---:B-1----:R-:W-:Y:S01]  /*9330*/  HMMA.16816.F32 R68, R12.reuse, R20, RZ ;  /* 0x000000140c44723c */ /* 0x042fe200000018ff */
[----:B------:R-:W1:Y:S01]  /*9340*/  MUFU.TANH R132, R44 ;  /* 0x0000002c00847308 */ /* 0x000e620000002400 */
[----:B------:R-:W-:Y:S01]  /*9350*/  FMUL.FTZ R48, R48, UR8 ;  /* 0x0000000830307c20 */ /* 0x000fe20008410000 */
[----:B------:R-:W-:Y:S01]  /*9360*/  FMUL.FTZ R49, R49, UR8 ;  /* 0x0000000831317c20 */ /* 0x000fe20008410000 */
[----:B------:R-:W-:Y:S01]  /*9370*/  FMUL.FTZ R50, R50, UR8 ;  /* 0x0000000832327c20 */ /* 0x000fe20008410000 */
[----:B------:R-:W-:Y:S01]  /*9380*/  FMUL.FTZ R51, R51, UR8 ;  /* 0x0000000833337c20 */ /* 0x000fe20008410000 */
[----:B------:R-:W-:Y:S01]  /*9390*/  HMMA.16816.F32 R72, R12, R22, RZ ;  /* 0x000000160c48723c */ /* 0x000fe200000018ff */
[----:B------:R-:W-:Y:S01]  /*93a0*/  FMUL.FTZ R56, R56, UR8 ;  /* 0x0000000838387c20 */ /* 0x000fe20008410000 */
[----:B------:R-:W-:Y:S01]  /*93b0*/  FMUL.FTZ R57, R57, UR8 ;  /* 0x0000000839397c20 */ /* 0x000fe20008410000 */
[----:B------:R-:W-:Y:S01]  /*93c0*/  MUFU.TANH R119, R46 ;  /* 0x0000002e00777308 */ /* 0x000fe20000002400 */
[----:B--2---:R-:W2:Y:S01]  /*93d0*/  LDSM.16.M88.4 R32, [R135+0x3800] ;  /* 0x003800008720783b */ /* 0x004ea20000000200 */
[----:B------:R-:W-:Y:S01]  /*93e0*/  FMUL.FTZ R58, R58, UR8 ;  /* 0x000000083a3a7c20 */ /* 0x000fe20008410000 */
[----:B------:R-:W-:Y:S01]  /*93f0*/  HMMA.16816.F32 R52, R4, R30, R52 ;  /* 0x0000001e0434723c */ /* 0x000fe20000001834 */
[----:B------:R-:W-:-:S04]  /*9400*/  FMUL.FTZ R59, R59, UR8 ;  /* 0x000000083b3b7c20 */ /* 0x000fc80008410000 */
[----:B------:R-:W5:Y:S01]  /*9410*/  MUFU.TANH R127, R45 ;  /* 0x0000002d007f7308 */ /* 0x000f620000002400 */
[----:B------:R-:W-:Y:S01]  /*9420*/  HMMA.16816.F32 R60, R8, R30, R24 ;  /* 0x0000001e083c723c */ /* 0x000fe20000001818 */
[----:B------:R-:W3:Y:S05]  /*9430*/  LDSM.16.M88.4 R24, [R191] ;  /* 0x00000000bf18783b */ /* 0x000eea0000000200 */
[C---:B------:R-:W-:Y:S01]  /*9440*/  HMMA.16816.F32 R28, R16.reuse, R20, RZ ;  /* 0x00000014101c723c */ /* 0x040fe200000018ff */
[----:B------:R4:W-:Y:S05]  /*9450*/  MUFU.TANH R118, R47 ;  /* 0x0000002f00767308 */ /* 0x0009ea0000002400 */
[----:B------:R-:W-:Y:S01]  /*9460*/  HMMA.16816.F32 R76, R16, R22, RZ ;  /* 0x00000016104c723c */ /* 0x000fe200000018ff */
[----:B------:R-:W-:Y:S02]  /*9470*/  LDSM.16.M88.4 R20, [R190] ;  /* 0x00000000be14783b */ /* 0x000fe40000000200 */
[----:B------:R-:W-:Y:S03]  /*9480*/  MUFU.TANH R173, R48 ;  /* 0x0000003000ad7308 */ /* 0x000fe60000002400 */
[----:B------:R-:W-:Y:S01]  /*9490*/  FMUL.FTZ R52, R52, UR8 ;  /* 0x0000000834347c20 */ /* 0x000fe20008410000 */
[----:B------:R-:W-:Y:S01]  /*94a0*/  FMUL.FTZ R54, R54, UR8 ;  /* 0x0000000836367c20 */ /* 0x000fe20008410000 */
[----:B------:R-:W-:Y:S01]  /*94b0*/  FMUL.FTZ R53, R53, UR8 ;  /* 0x0000000835357c20 */ /* 0x000fe20008410000 */
[----:B------:R-:W-:-:S02]  /*94c0*/  FMUL.FTZ R55, R55, UR8 ;  /* 0x0000000837377c20 */ /* 0x000fc40008410000 */
[----:B------:R-:W-:Y:S01]  /*94d0*/  MUFU.TANH R174, R49 ;  /* 0x0000003100ae7308 */ /* 0x000fe20000002400 */
[----:B----4-:R-:W4:Y:S01]  /*94e0*/  LDSM.16.M88.4 R44, [R135+0x3c00] ;  /* 0x003c0000872c783b */ /* 0x010f220000000200 */
[----:B------:R-:W-:Y:S01]  /*94f0*/  FMUL.FTZ R60, R60, UR8 ;  /* 0x000000083c3c7c20 */ /* 0x000fe20008410000 */
[----:B------:R-:W-:Y:S01]  /*9500*/  FMUL.FTZ R61, R61, UR8 ;  /* 0x000000083d3d7c20 */ /* 0x000fe20008410000 */
[----:B------:R-:W-:Y:S01]  /*9510*/  FMUL.FTZ R62, R62, UR8 ;  /* 0x000000083e3e7c20 */ /* 0x000fe20008410000 */
[----:B------:R-:W-:-:S03]  /*9520*/  FMUL.FTZ R63, R63, UR8 ;  /* 0x000000083f3f7c20 */ /* 0x000fc60008410000 */
[----:B------:R-:W-:Y:S01]  /*9530*/  MUFU.TANH R230, R50 ;  /* 0x0000003200e67308 */ /* 0x000fe20000002400 */
[C---:B--2---:R-:W-:Y:S06]  /*9540*/  HMMA.16816.F32 R88, R12.reuse, R32, RZ ;  /* 0x000000200c58723c */ /* 0x044fec00000018ff */
[----:B------:R-:W-:Y:S01]  /*9550*/  HMMA.16816.F32 R100, R12, R34, RZ ;  /* 0x000000220c64723c */ /* 0x000fe200000018ff */
[----:B------:R3:W-:Y:S05]  /*9560*/  MUFU.TANH R232, R51 ;  /* 0x0000003300e87308 */ /* 0x0007ea0000002400 */
[C---:B------:R-:W-:Y:S03]  /*9570*/  HMMA.16816.F32 R84, R16.reuse, R32, RZ ;  /* 0x000000201054723c */ /* 0x040fe600000018ff */
[----:B------:R-:W-:Y:S03]  /*9580*/  MUFU.TANH R172, R52 ;  /* 0x0000003400ac7308 */ /* 0x000fe60000002400 */
[----:B------:R-:W-:Y:S05]  /*9590*/  HMMA.16816.F32 R80, R16, R34, RZ ;  /* 0x000000221050723c */ /* 0x000fea00000018ff */
[----:B------:R-:W-:Y:S01]  /*95a0*/  MUFU.TANH R231, R54 ;  /* 0x0000003600e77308 */ /* 0x000fe20000002400 */
[-C--:B---3--:R-:W-:Y:S06]  /*95b0*/  HMMA.16816.F32 R48, R8, R24.reuse, R28 ;  /* 0x000000180830723c */ /* 0x088fec000000181c */
[----:B------:R-:W-:Y:S01]  /*95c0*/  HMMA.16816.F32 R28, R4, R24, R68 ;  /* 0x00000018041c723c */ /* 0x000fe20000001844 */
[----:B------:R-:W-:Y:S05]  /*95d0*/  MUFU.TANH R168, R53 ;  /* 0x0000003500a87308 */ /* 0x000fea0000002400 */
[C---:B----4-:R-:W-:Y:S03]  /*95e0*/  HMMA.16816.F32 R96, R12.reuse, R44, RZ ;  /* 0x0000002c0c60723c */ /* 0x050fe600000018ff */
[----:B------:R2:W-:Y:S03]  /*95f0*/  MUFU.TANH R229, R55 ;  /* 0x0000003700e57308 */ /* 0x0005e60000002400 */
[----:B------:R-:W-:Y:S01]  /*9600*/  HMMA.16816.F32 R92, R12, R46, RZ ;  /* 0x0000002e0c5c723c */ /* 0x000fe200000018ff */
[----:B------:R-:W3:Y:S01]  /*9610*/  LDSM.16.M88.4 R12, [R189] ;  /* 0x00000000bd0c783b */ /* 0x000ee20000000200 */
[----:B------:R-:W-:-:S04]  /*9620*/  DEPBAR.LE SB0, 0x0 ;  /* 0x000080000000791a */ /* 0x000fc80000000000 */
[----:B------:R-:W-:Y:S01]  /*9630*/  HMMA.16816.F32 R64, R16, R44, RZ ;  /* 0x0000002c1040723c */ /* 0x000fe200000018ff */
[----:B------:R-:W4:Y:S01]  /*9640*/  MUFU.TANH R117, R56 ;  /* 0x0000003800757308 */ /* 0x000f220000002400 */
[----:B------:R-:W-:Y:S01]  /*9650*/  FMUL.FTZ R49, R49, UR8 ;  /* 0x0000000831317c20 */ /* 0x000fe20008410000 */
[----:B------:R-:W-:Y:S01]  /*9660*/  FMUL.FTZ R48, R48, UR8 ;  /* 0x0000000830307c20 */ /* 0x000fe20008410000 */
[----:B------:R-:W-:Y:S01]  /*9670*/  FMUL.FTZ R50, R50, UR8 ;  /* 0x0000000832327c20 */ /* 0x000fe20008410000 */
[----:B------:R-:W-:Y:S01]  /*9680*/  FMUL.FTZ R51, R51, UR8 ;  /* 0x0000000833337c20 */ /* 0x000fe20008410000 */
[----:B------:R-:W-:Y:S01]  /*9690*/  FMUL.FTZ R0, R28, UR8 ;  /* 0x000000081c007c20 */ /* 0x000fe20008410000 */
[C---:B------:R-:W-:Y:S02]  /*96a0*/  HMMA.16816.F32 R32, R4.reuse, R20, R88 ;  /* 0x000000140420723c */ /* 0x040fe40000001858 */
[----:B------:R-:W4:Y:S04]  /*96b0*/  MUFU.TANH R114, R57 ;  /* 0x0000003900727308 */ /* 0x000f280000002400 */
[-C--:B--2---:R-:W-:Y:S04]  /*96c0*/  HMMA.16816.F32 R52, R4, R26.reuse, R72 ;  /* 0x0000001a0434723c */ /* 0x084fe80000001848 */
[----:B------:R2:W-:Y:S02]  /*96d0*/  MUFU.TANH R125, R0 ;  /* 0x00000000007d7308 */ /* 0x0005e40000002400 */
[----:B------:R-:W-:Y:S06]  /*96e0*/  HMMA.16816.F32 R24, R8, R26, R76 ;  /* 0x0000001a0818723c */ /* 0x000fec000000184c */
[----:B------:R-:W-:Y:S01]  /*96f0*/  MUFU.TANH R115, R58 ;  /* 0x0000003a00737308 */ /* 0x000fe20000002400 */
[----:B------:R-:W-:Y:S05]  /*9700*/  HMMA.16816.F32 R100, R4, R22, R100 ;  /* 0x000000160464723c */ /* 0x000fea0000001864 */
[----:B------:R-:W-:Y:S01]  /*9710*/  FMUL.FTZ R34, R34, UR8 ;  /* 0x0000000822227c20 */ /* 0x000fe20008410000 */
[----:B------:R-:W-:Y:S01]  /*9720*/  FMUL.FTZ R35, R35, UR8 ;  /* 0x0000000823237c20 */ /* 0x000fe20008410000 */
[----:B------:R1:W-:Y:S01]  /*9730*/  MUFU.TANH R113, R59 ;  /* 0x0000003b00717308 */ /* 0x0003e20000002400 */
[----:B--2---:R-:W-:-:S03]  /*9740*/  FMUL.FTZ R0, R29, UR8 ;  /* 0x000000081d007c20 */ /* 0x004fc60008410000 */
[----:B------:R-:W-:-:S04]  /*9750*/  FMUL.FTZ R3, R53, UR8 ;  /* 0x0000000835037c20 */ /* 0x000fc80008410000 */
[----:B------:R2:W-:Y:S02]  /*9760*/  MUFU.TANH R120, R0 ;  /* 0x0000000000787308 */ /* 0x0005e40000002400 */
[----:B------:R-:W-:-:S06]  /*9770*/  FMUL.FTZ R2, R24, UR8 ;  /* 0x0000000818027c20 */ /* 0x000fcc0008410000 */
[----:B------:R5:W4:Y:S01]  /*9780*/  MUFU.TANH R107, R60 ;  /* 0x0000003c006b7308 */ /* 0x000b220000002400 */
[----:B-1----:R-:W-:Y:S06]  /*9790*/  HMMA.16816.F32 R56, R16, R46, RZ ;  /* 0x0000002e1038723c */ /* 0x002fec00000018ff */
[----:B---3--:R-:W-:Y:S01]  /*97a0*/  HMMA.16816.F32 R44, R4, R12, R96 ;  /* 0x0000000c042c723c */ /* 0x008fe20000001860 */
[----:B------:R-:W-:Y:S01]  /*97b0*/  MUFU.TANH R112, R3 ;  /* 0x0000000300707308 */ /* 0x000fe20000002400 */
[----:B--2---:R-:W-:Y:S01]  /*97c0*/  FMUL.FTZ R0, R30, UR8 ;  /* 0x000000081e007c20 */ /* 0x004fe20008410000 */
[----:B------:R-:W-:-:S03]  /*97d0*/  FMUL.FTZ R30, R32, UR8 ;  /* 0x00000008201e7c20 */ /* 0x000fc60008410000 */
[----:B------:R-:W-:Y:S03]  /*97e0*/  HMMA.16816.F32 R96, R4, R14, R92 ;  /* 0x0000000e0460723c */ /* 0x000fe6000000185c */
[----:B------:R1:W-:Y:S01]  /*97f0*/  MUFU.TANH R175, R0 ;  /* 0x0000000000af7308 */ /* 0x0003e20000002400 */
[----:B-----5:R-:W-:Y:S02]  /*9800*/  IMAD.MOV.U32 R60, RZ, RZ, R104 ;  /* 0x000000ffff3c7224 */ /* 0x020fe400078e0068 */
[C---:B------:R-:W-:Y:S05]  /*9810*/  HMMA.16816.F32 R4, R8.reuse, R12, R64 ;  /* 0x0000000c0804723c */ /* 0x040fea0000001840 */
[----:B------:R-:W-:Y:S01]  /*9820*/  MUFU.TANH R68, R49 ;  /* 0x0000003100447308 */ /* 0x000fe20000002400 */
[----:B------:R-:W-:Y:S01]  /*9830*/  HMMA.16816.F32 R16, R8, R20, R84 ;  /* 0x000000140810723c */ /* 0x000fe20000001854 */
[----:B------:R-:W-:-:S05]  /*9840*/  FMUL.FTZ R12, R27, UR8 ;  /* 0x000000081b0c7c20 */ /* 0x000fca0008410000 */
[C---:B------:R-:W-:Y:S01]  /*9850*/  HMMA.16816.F32 R84, R8.reuse, R22, R80 ;  /* 0x000000160854723c */ /* 0x040fe20000001850 */
[----:B------:R-:W-:Y:S01]  /*9860*/  MUFU.TANH R49, R2 ;  /* 0x0000000200317308 */ /* 0x000fe20000002400 */
[----:B-1----:R-:W-:Y:S01]  /*9870*/  FMUL.FTZ R0, R31, UR8 ;  /* 0x000000081f007c20 */ /* 0x002fe20008410000 */
[----:B------:R-:W-:Y:S01]  /*9880*/  FMUL.FTZ R67, R45, UR8 ;  /* 0x000000082d437c20 */ /* 0x000fe20008410000 */
[----:B------:R-:W-:Y:S01]  /*9890*/  FMUL.FTZ R69, R46, UR8 ;  /* 0x000000082e457c20 */ /* 0x000fe20008410000 */
[----:B------:R-:W-:Y:S01]  /*98a0*/  FMUL.FTZ R79, R47, UR8 ;  /* 0x000000082f4f7c20 */ /* 0x000fe20008410000 */
[----:B------:R-:W-:Y:S01]  /*98b0*/  HMMA.16816.F32 R80, R8, R14, R56 ;  /* 0x0000000e0850723c */ /* 0x000fe20000001838 */
[----:B------:R-:W-:Y:S02]  /*98c0*/  FMUL.FTZ R31, R33, UR8 ;  /* 0x00000008211f7c20 */ /* 0x000fe40008410000 */
[----:B------:R1:W-:Y:S03]  /*98d0*/  MUFU.TANH R171, R0 ;  /* 0x0000000000ab7308 */ /* 0x0003e60000002400 */
[----:B------:R-:W-:Y:S01]  /*98e0*/  FMUL.FTZ R42, R7, UR8 ;  /* 0x00000008072a7c20 */ /* 0x000fe20008410000 */
[----:B------:R-:W-:Y:S01]  /*98f0*/  FMUL.FTZ R11, R25, UR8 ;  /* 0x00000008190b7c20 */ /* 0x000fe20008410000 */
[----:B------:R-:W-:Y:S01]  /*9900*/  FMUL.FTZ R8, R26, UR8 ;  /* 0x000000081a087c20 */ /* 0x000fe20008410000 */
[----:B------:R-:W-:Y:S01]  /*9910*/  FMUL.FTZ R36, R6, UR8 ;  /* 0x0000000806247c20 */ /* 0x000fe20008410000 */
[----:B------:R-:W-:Y:S01]  /*9920*/  FMUL.FTZ R33, R5, UR8 ;  /* 0x0000000805217c20 */ /* 0x000fe20008410000 */
[----:B------:R-:W-:Y:S01]  /*9930*/  MUFU.TANH R70, R48 ;  /* 0x0000003000467308 */ /* 0x000fe20000002400 */
[----:B------:R-:W-:Y:S01]  /*9940*/  FMUL.FTZ R32, R4, UR8 ;  /* 0x0000000804207c20 */ /* 0x000fe20008410000 */
[----:B------:R-:W-:Y:S01]  /*9950*/  FMUL.FTZ R28, R18, UR8 ;  /* 0x00000008121c7c20 */ /* 0x000fe20008410000 */
[----:B------:R-:W-:Y:S01]  /*9960*/  FMUL.FTZ R29, R19, UR8 ;  /* 0x00000008131d7c20 */ /* 0x000fe20008410000 */
[----:B------:R-:W-:Y:S01]  /*9970*/  FMUL.FTZ R13, R17, UR8 ;  /* 0x00000008110d7c20 */ /* 0x000fe20008410000 */
[----:B------:R-:W-:-:S03]  /*9980*/  FMUL.FTZ R14, R16, UR8 ;  /* 0x00000008100e7c20 */ /* 0x000fc60008410000 */
[----:B------:R-:W-:Y:S01]  /*9990*/  MUFU.TANH R90, R8 ;  /* 0x00000008005a7308 */ /* 0x000fe20000002400 */
[----:B-1----:R-:W-:-:S07]  /*99a0*/  FMUL.FTZ R0, R52, UR8 ;  /* 0x0000000834007c20 */ /* 0x002fce0008410000 */
[----:B------:R1:W-:Y:S08]  /*99b0*/  MUFU.TANH R116, R0 ;  /* 0x0000000000747308 */ /* 0x0003f00000002400 */
[----:B------:R-:W-:Y:S08]  /*99c0*/  MUFU.TANH R105, R50 ;  /* 0x0000003200697308 */ /* 0x000ff00000002400 */
[----:B------:R-:W-:Y:S01]  /*99d0*/  MUFU.TANH R104, R51 ;  /* 0x0000003300687308 */ /* 0x000fe20000002400 */
[----:B-1----:R-:W-:Y:S01]  /*99e0*/  FMUL.FTZ R0, R54, UR8 ;  /* 0x0000000836007c20 */ /* 0x002fe20008410000 */
[----:B------:R-:W-:-:S06]  /*99f0*/  FMUL.FTZ R54, R44, UR8 ;  /* 0x000000082c367c20 */ /* 0x000fcc0008410000 */
[----:B------:R1:W-:Y:S08]  /*9a00*/  MUFU.TANH R133, R0 ;  /* 0x0000000000857308 */ /* 0x0003f00000002400 */
[----:B------:R-:W-:Y:S08]  /*9a10*/  MUFU.TANH R92, R28 ;  /* 0x0000001c005c7308 */ /* 0x000ff00000002400 */
[----:B------:R-:W2:Y:S01]  /*9a20*/  MUFU.TANH R106, R61 ;  /* 0x0000003d006a7308 */ /* 0x000ea20000002400 */
[----:B-1----:R-:W-:-:S07]  /*9a30*/  FMUL.FTZ R0, R55, UR8 ;  /* 0x0000000837007c20 */ /* 0x002fce0008410000 */
[----:B------:R1:W-:Y:S08]  /*9a40*/  MUFU.TANH R126, R0 ;  /* 0x00000000007e7308 */ /* 0x0003f00000002400 */
[----:B------:R-:W-:Y:S08]  /*9a50*/  MUFU.TANH R110, R62 ;  /* 0x0000003e006e7308 */ /* 0x000ff00000002400 */
[----:B------:R-:W-:Y:S01]  /*9a60*/  MUFU.TANH R108, R63 ;  /* 0x0000003f006c7308 */ /* 0x000fe20000002400 */
[----:B-1----:R-:W-:-:S05]  /*9a70*/  VIADD R0, R219, 0xfffffffe ;  /* 0xfffffffedb007836 */ /* 0x002fca0000000000 */
[C---:B------:R-:W-:Y:S01]  /*9a80*/  ISETP.GT.AND P0, PT, R0.reuse, R60, PT ;  /* 0x0000003c0000720c */ /* 0x040fe20003f04270 */
[----:B------:R-:W-:Y:S01]  /*9a90*/  IMAD R0, R0, 0x80, R37 ;  /* 0x0000008000007824 */ /* 0x000fe200078e0225 */
[----:B------:R-:W-:Y:S03]  /*9aa0*/  MUFU.TANH R64, R14 ;  /* 0x0000000e00407308 */ /* 0x000fe60000002400 */
[C---:B------:R-:W-:Y:S01]  /*9ab0*/  VIADD R3, R0.reuse, 0x1 ;  /* 0x0000000100037836 */ /* 0x040fe20000000000 */
[C---:B------:R-:W-:Y:S01]  /*9ac0*/  ISETP.GE.AND P1, PT, R0.reuse, R203, PT ;  /* 0x000000cb0000720c */ /* 0x040fe20003f26270 */
[C---:B------:R-:W-:Y:S01]  /*9ad0*/  VIADD R10, R0.reuse, 0x9 ;  /* 0x00000009000a7836 */ /* 0x040fe20000000000 */
[C---:B------:R-:W-:Y:S01]  /*9ae0*/  IADD3 R2, R0.reuse, 0x8, RZ ;  /* 0x0000000800027810 */ /* 0x040fe20007ffe0ff */
[C---:B------:R-:W-:Y:S01]  /*9af0*/  VIADD R9, R0.reuse, 0x10 ;  /* 0x0000001000097836 */ /* 0x040fe20000000000 */
[C---:B------:R-:W-:Y:S01]  /*9b00*/  ISETP.LT.OR P1, PT, R0.reuse, R199, P1 ;  /* 0x000000c70000720c */ /* 0x040fe20000f21670 */
[----:B------:R1:W3:Y:S01]  /*9b10*/  MUFU.TANH R37, R11 ;  /* 0x0000000b00257308 */ /* 0x0002e20000002400 */
[CC--:B------:R-:W-:Y:S01]  /*9b20*/  ISETP.GE.AND P6, PT, R3.reuse, R203.reuse, PT ;  /* 0x000000cb0300720c */ /* 0x0c0fe20003fc6270 */
[----:B------:R-:W-:Y:S01]  /*9b30*/  VIADD R7, R0, 0x18 ;  /* 0x0000001800077836 */ /* 0x000fe20000000000 */
[----:B------:R-:W-:Y:S01]  /*9b40*/  ISETP.GE.AND P5, PT, R2, R203, PT ;  /* 0x000000cb0200720c */ /* 0x000fe20003fa6270 */
[C---:B------:R-:W-:Y:S01]  /*9b50*/  VIADD R6, R0.reuse, 0x19 ;  /* 0x0000001900067836 */ /* 0x040fe20000000000 */
[----:B------:R-:W-:Y:S01]  /*9b60*/  ISETP.LT.OR P6, PT, R3, R199, P6 ;  /* 0x000000c70300720c */ /* 0x000fe200037c1670 */
[C---:B------:R-:W-:Y:S01]  /*9b70*/  VIADD R4, R0.reuse, 0x21 ;  /* 0x0000002100047836 */ /* 0x040fe20000000000 */
[----:B------:R-:W-:Y:S01]  /*9b80*/  FSEL R43, R43, -INF , !P1 ;  /* 0xff8000002b2b7808 */ /* 0x000fe20004800000 */
[----:B------:R-:W-:Y:S01]  /*9b90*/  VIADD R27, R0, 0x28 ;  /* 0x00000028001b7836 */ /* 0x000fe20000000000 */
[----:B------:R-:W-:Y:S01]  /*9ba0*/  ISETP.GE.AND P4, PT, R10, R203, PT ;  /* 0x000000cb0a00720c */ /* 0x000fe20003f86270 */
[----:B------:R-:W-:Y:S01]  /*9bb0*/  VIADD R25, R0, 0x30 ;  /* 0x0000003000197836 */ /* 0x000fe20000000000 */
[----:B------:R-:W-:Y:S01]  /*9bc0*/  ISETP.LT.OR P5, PT, R2, R199, P5 ;  /* 0x000000c70200720c */ /* 0x000fe20002fa1670 */
[----:B------:R-:W-:Y:S01]  /*9bd0*/  VIADD R24, R0, 0x31 ;  /* 0x0000003100187836 */ /* 0x000fe20000000000 */
[----:B------:R-:W-:Y:S01]  /*9be0*/  FSEL R44, R252, -INF , !P6 ;  /* 0xff800000fc2c7808 */ /* 0x000fe20007000000 */
[C---:B------:R-:W-:Y:S01]  /*9bf0*/  VIADD R22, R0.reuse, 0x39 ;  /* 0x0000003900167836 */ /* 0x040fe20000000000 */
[C---:B------:R-:W-:Y:S01]  /*9c00*/  IADD3 R8, R0.reuse, 0x11, RZ ;  /* 0x0000001100087810 */ /* 0x040fe20007ffe0ff */
[C---:B------:R-:W-:Y:S01]  /*9c10*/  VIADD R21, R0.reuse, 0x40 ;  /* 0x0000004000157836 */ /* 0x040fe20000000000 */
[----:B-1----:R-:W-:Y:S01]  /*9c20*/  FMNMX.FTZ R11, R41, R43, !PT ;  /* 0x0000002b290b7209 */ /* 0x002fe20007810000 */
[C---:B------:R-:W-:Y:S01]  /*9c30*/  VIADD R19, R0.reuse, 0x48 ;  /* 0x0000004800137836 */ /* 0x040fe20000000000 */
[----:B------:R-:W-:Y:S01]  /*9c40*/  ISETP.GE.AND P3, PT, R9, R203, PT ;  /* 0x000000cb0900720c */ /* 0x000fe20003f66270 */
[----:B------:R-:W-:Y:S01]  /*9c50*/  VIADD R18, R0, 0x49 ;  /* 0x0000004900127836 */ /* 0x000fe20000000000 */
[----:B------:R-:W-:Y:S01]  /*9c60*/  ISETP.LT.OR P4, PT, R10, R199, P4 ;  /* 0x000000c70a00720c */ /* 0x000fe20002781670 */
[C---:B------:R-:W-:Y:S01]  /*9c70*/  VIADD R16, R0.reuse, 0x51 ;  /* 0x0000005100107836 */ /* 0x040fe20000000000 */
[----:B------:R-:W-:Y:S01]  /*9c80*/  FSEL R45, R251, -INF , !P5 ;  /* 0xff800000fb2d7808 */ /* 0x000fe20006800000 */
[----:B------:R-:W-:Y:S01]  /*9c90*/  VIADD R15, R0, 0x58 ;  /* 0x00000058000f7836 */ /* 0x000fe20000000000 */
[----:B------:R-:W-:Y:S01]  /*9ca0*/  FMNMX.FTZ R11, R44, R11, !PT ;  /* 0x0000000b2c0b7209 */ /* 0x000fe20007810000 */
[----:B------:R1:W5:Y:S01]  /*9cb0*/  MUFU.TANH R71, R13 ;  /* 0x0000000d00477308 */ /* 0x0003620000002400 */
[----:B------:R-:W-:-:S02]  /*9cc0*/  ISETP.GE.AND P2, PT, R8, R203, PT ;  /* 0x000000cb0800720c */ /* 0x000fc40003f46270 */
[----:B------:R-:W-:Y:S02]  /*9cd0*/  ISETP.LT.OR P3, PT, R9, R199, P3 ;  /* 0x000000c70900720c */ /* 0x000fe40001f61670 */
[----:B------:R-:W-:Y:S02]  /*9ce0*/  FSEL R46, R250, -INF , !P4 ;  /* 0xff800000fa2e7808 */ /* 0x000fe40006000000 */
[----:B------:R-:W-:Y:S01]  /*9cf0*/  FMNMX.FTZ R11, R45, R11, !PT ;  /* 0x0000000b2d0b7209 */ /* 0x000fe20007810000 */
[----:B------:R4:W-:Y:S01]  /*9d00*/  MUFU.TANH R93, R29 ;  /* 0x0000001d005d7308 */ /* 0x0009e20000002400 */
[----:B------:R-:W-:Y:S02]  /*9d10*/  ISETP.GE.AND P1, PT, R7, R203, PT ;  /* 0x000000cb0700720c */ /* 0x000fe40003f26270 */
[----:B------:R-:W-:Y:S02]  /*9d20*/  ISETP.LT.OR P2, PT, R8, R199, P2 ;  /* 0x000000c70800720c */ /* 0x000fe40001741670 */
[----:B------:R-:W-:-:S02]  /*9d30*/  FSEL R47, R249, -INF , !P3 ;  /* 0xff800000f92f7808 */ /* 0x000fc40005800000 */
[----:B------:R-:W-:Y:S01]  /*9d40*/  FMNMX.FTZ R11, R46, R11, !PT ;  /* 0x0000000b2e0b7209 */ /* 0x000fe20007810000 */
[----:B------:R2:W-:Y:S01]  /*9d50*/  MUFU.TANH R74, R33 ;  /* 0x00000021004a7308 */ /* 0x0005e20000002400 */
[C---:B------:R-:W-:Y:S01]  /*9d60*/  IADD3 R5, R0.reuse, 0x20, RZ ;  /* 0x0000002000057810 */ /* 0x040fe20007ffe0ff */
[----:B-1----:R-:W-:Y:S01]  /*9d70*/  VIADD R13, R0, 0x60 ;  /* 0x00000060000d7836 */ /* 0x002fe20000000000 */
[----:B------:R-:W-:Y:S02]  /*9d80*/  ISETP.GE.AND P6, PT, R6, R203, PT ;  /* 0x000000cb0600720c */ /* 0x000fe40003fc6270 */
[----:B------:R-:W-:Y:S02]  /*9d90*/  ISETP.LT.OR P1, PT, R7, R199, P1 ;  /* 0x000000c70700720c */ /* 0x000fe40000f21670 */
[----:B------:R-:W-:Y:S01]  /*9da0*/  FSEL R48, R248, -INF , !P2 ;  /* 0xff800000f8307808 */ /* 0x000fe20005000000 */
[----:B------:R1:W-:Y:S01]  /*9db0*/  MUFU.TANH R91, R12 ;  /* 0x0000000c005b7308 */ /* 0x0003e20000002400 */
[----:B------:R-:W-:Y:S01]  /*9dc0*/  FMNMX.FTZ R11, R47, R11, !PT ;  /* 0x0000000b2f0b7209 */ /* 0x000fe20007810000 */
[----:B----4-:R-:W-:Y:S01]  /*9dd0*/  FMUL.FTZ R29, R84, UR8 ;  /* 0x00000008541d7c20 */ /* 0x010fe20008410000 */
[----:B------:R-:W-:-:S02]  /*9de0*/  ISETP.GE.AND P5, PT, R5, R203, PT ;  /* 0x000000cb0500720c */ /* 0x000fc40003fa6270 */
[----:B------:R-:W-:Y:S02]  /*9df0*/  ISETP.LT.OR P6, PT, R6, R199, P6 ;  /* 0x000000c70600720c */ /* 0x000fe400037c1670 */
[----:B------:R-:W-:Y:S01]  /*9e00*/  FSEL R50, R247, -INF , !P1 ;  /* 0xff800000f7327808 */ /* 0x000fe20004800000 */
[----:B------:R4:W-:Y:S01]  /*9e10*/  MUFU.TANH R75, R32 ;  /* 0x00000020004b7308 */ /* 0x0009e20000002400 */
[----:B------:R-:W-:Y:S01]  /*9e20*/  FMNMX.FTZ R11, R48, R11, !PT ;  /* 0x0000000b300b7209 */ /* 0x000fe20007810000 */
[----:B--2---:R-:W-:Y:S01]  /*9e30*/  FMUL.FTZ R33, R85, UR8 ;  /* 0x0000000855217c20 */ /* 0x004fe20008410000 */
[----:B------:R-:W-:Y:S02]  /*9e40*/  ISETP.GE.AND P4, PT, R4, R203, PT ;  /* 0x000000cb0400720c */ /* 0x000fe40003f86270 */
[----:B------:R-:W-:Y:S02]  /*9e50*/  ISETP.LT.OR P5, PT, R5, R199, P5 ;  /* 0x000000c70500720c */ /* 0x000fe40002fa1670 */
[----:B------:R-:W-:Y:S01]  /*9e60*/  FSEL R51, R109, -INF , !P6 ;  /* 0xff8000006d337808 */ /* 0x000fe20007000000 */
[----:B------:R-:W-:Y:S01]  /*9e70*/  MUFU.TANH R33, R33 ;  /* 0x0000002100217308 */ /* 0x000fe20000002400 */
[----:B------:R-:W-:Y:S01]  /*9e80*/  FMNMX.FTZ R11, R50, R11, !PT ;  /* 0x0000000b320b7209 */ /* 0x000fe20007810000 */
[C---:B-1----:R-:W-:Y:S01]  /*9e90*/  VIADD R12, R0.reuse, 0x61 ;  /* 0x00000061000c7836 */ /* 0x042fe20000000000 */
[----:B------:R-:W-:-:S02]  /*9ea0*/  IADD3 R26, R0, 0x29, RZ ;  /* 0x00000029001a7810 */ /* 0x000fc40007ffe0ff */
[----:B------:R-:W-:Y:S02]  /*9eb0*/  ISETP.GE.AND P3, PT, R27, R203, PT ;  /* 0x000000cb1b00720c */ /* 0x000fe40003f66270 */
[----:B------:R-:W-:Y:S01]  /*9ec0*/  ISETP.LT.OR P4, PT, R4, R199, P4 ;  /* 0x000000c70400720c */ /* 0x000fe20002781670 */
[----:B------:R-:W-:Y:S01]  /*9ed0*/  MUFU.TANH R89, R36 ;  /* 0x0000002400597308 */ /* 0x000fe20000002400 */
[----:B------:R-:W-:Y:S01]  /*9ee0*/  FSEL R52, R243, -INF , !P5 ;  /* 0xff800000f3347808 */ /* 0x000fe20006800000 */
[----:B----4-:R-:W-:Y:S01]  /*9ef0*/  VIADD R32, R0, 0x69 ;  /* 0x0000006900207836 */ /* 0x010fe20000000000 */
[----:B------:R-:W-:Y:S02]  /*9f00*/  FMNMX.FTZ R11, R51, R11, !PT ;  /* 0x0000000b330b7209 */ /* 0x000fe40007810000 */
[----:B------:R-:W-:Y:S02]  /*9f10*/  ISETP.GE.AND P2, PT, R26, R203, PT ;  /* 0x000000cb1a00720c */ /* 0x000fe40003f46270 */
[----:B------:R-:W-:Y:S01]  /*9f20*/  ISETP.LT.OR P3, PT, R27, R199, P3 ;  /* 0x000000c71b00720c */ /* 0x000fe20001f61670 */
[----:B------:R-:W-:Y:S01]  /*9f30*/  MUFU.TANH R109, R30 ;  /* 0x0000001e006d7308 */ /* 0x000fe20000002400 */
[----:B------:R-:W-:-:S02]  /*9f40*/  FSEL R53, R111, -INF , !P4 ;  /* 0xff8000006f357808 */ /* 0x000fc40006000000 */
[----:B------:R-:W-:Y:S02]  /*9f50*/  FMNMX.FTZ R11, R52, R11, !PT ;  /* 0x0000000b340b7209 */ /* 0x000fe40007810000 */
[----:B------:R-:W-:Y:S02]  /*9f60*/  ISETP.GE.AND P1, PT, R25, R203, PT ;  /* 0x000000cb1900720c */ /* 0x000fe40003f26270 */
[----:B------:R-:W-:Y:S01]  /*9f70*/  ISETP.LT.OR P2, PT, R26, R199, P2 ;  /* 0x000000c71a00720c */ /* 0x000fe20001741670 */
[----:B------:R1:W-:Y:S01]  /*9f80*/  MUFU.TANH R111, R31 ;  /* 0x0000001f006f7308 */ /* 0x0003e20000002400 */
[----:B------:R-:W-:Y:S02]  /*9f90*/  FSEL R55, R226, -INF , !P3 ;  /* 0xff800000e2377808 */ /* 0x000fe40005800000 */
[----:B------:R-:W-:Y:S02]  /*9fa0*/  FMNMX.FTZ R11, R53, R11, !PT ;  /* 0x0000000b350b7209 */ /* 0x000fe40007810000 */
[----:B------:R-:W-:-:S02]  /*9fb0*/  IADD3 R23, R0, 0x38, RZ ;  /* 0x0000003800177810 */ /* 0x000fc40007ffe0ff */
[----:B------:R-:W-:Y:S01]  /*9fc0*/  ISETP.GE.AND P6, PT, R24, R203, PT ;  /* 0x000000cb1800720c */ /* 0x000fe20003fc6270 */
[----:B------:R-:W-:Y:S01]  /*9fd0*/  MUFU.TANH R88, R42 ;  /* 0x0000002a00587308 */ /* 0x000fe20000002400 */
[----:B------:R-:W-:Y:S02]  /*9fe0*/  FSEL R56, R124, -INF , !P2 ;  /* 0xff8000007c387808 */ /* 0x000fe40005000000 */
[----:B------:R-:W-:Y:S02]  /*9ff0*/  ISETP.LT.OR P1, PT, R25, R199, P1 ;  /* 0x000000c71900720c */ /* 0x000fe40000f21670 */
[----:B------:R-:W-:Y:S02]  /*a000*/  FMNMX.FTZ R11, R55, R11, !PT ;  /* 0x0000000b370b7209 */ /* 0x000fe40007810000 */
[----:B------:R-:W-:Y:S01]  /*a010*/  ISETP.GE.AND P5, PT, R23, R203, PT ;  /* 0x000000cb1700720c */ /* 0x000fe20003fa6270 */
[----:B------:R-:W-:Y:S01]  /*a020*/  MUFU.TANH R124, R34 ;  /* 0x00000022007c7308 */ /* 0x000fe20000002400 */
[----:B------:R-:W-:Y:S01]  /*a030*/  ISETP.LT.OR P6, PT, R24, R199, P6 ;  /* 0x000000c71800720c */ /* 0x000fe200037c1670 */
[----:B-1----:R-:W-:Y:S01]  /*a040*/  VIADD R31, R0, 0x70 ;  /* 0x00000070001f7836 */ /* 0x002fe20000000000 */
[----:B------:R-:W-:-:S02]  /*a050*/  FSEL R57, R209, -INF , !P1 ;  /* 0xff800000d1397808 */ /* 0x000fc40004800000 */
[----:B------:R-:W-:Y:S02]  /*a060*/  FMNMX.FTZ R11, R56, R11, !PT ;  /* 0x0000000b380b7209 */ /* 0x000fe40007810000 */
[----:B------:R-:W-:Y:S01]  /*a070*/  ISETP.GE.AND P4, PT, R22, R203, PT ;  /* 0x000000cb1600720c */ /* 0x000fe20003f86270 */
[----:B------:R1:W2:Y:S01]  /*a080*/  MUFU.TANH R34, R29 ;  /* 0x0000001d00227308 */ /* 0x0002a20000002400 */
[----:B------:R-:W-:Y:S02]  /*a090*/  FSEL R58, R121, -INF , !P6 ;  /* 0xff800000793a7808 */ /* 0x000fe40007000000 */
[----:B------:R-:W-:Y:S02]  /*a0a0*/  ISETP.LT.OR P5, PT, R23, R199, P5 ;  /* 0x000000c71700720c */ /* 0x000fe40002fa1670 */
[----:B------:R-:W-:Y:S02]  /*a0b0*/  FMNMX.FTZ R28, R57, R11, !PT ;  /* 0x0000000b391c7209 */ /* 0x000fe40007810000 */
[----:B------:R-:W-:Y:S01]  /*a0c0*/  IADD3 R20, R0, 0x41, RZ ;  /* 0x0000004100147810 */ /* 0x000fe20007ffe0ff */
[----:B------:R4:W-:Y:S01]  /*a0d0*/  MUFU.TANH R121, R35 ;  /* 0x0000002300797308 */ /* 0x0009e20000002400 */
[----:B------:R-:W-:-:S02]  /*a0e0*/  ISETP.GE.AND P3, PT, R21, R203, PT ;  /* 0x000000cb1500720c */ /* 0x000fc40003f66270 */
[----:B------:R-:W-:Y:S02]  /*a0f0*/  ISETP.LT.OR P4, PT, R22, R199, P4 ;  /* 0x000000c71600720c */ /* 0x000fe40002781670 */
[----:B------:R-:W-:Y:S02]  /*a100*/  FSEL R59, R132, -INF , !P5 ;  /* 0xff800000843b7808 */ /* 0x000fe40006800000 */
[----:B------:R-:W-:Y:S02]  /*a110*/  FMNMX.FTZ R28, R58, R28, !PT ;  /* 0x0000001c3a1c7209 */ /* 0x000fe40007810000 */
[----:B------:R-:W-:Y:S01]  /*a120*/  ISETP.GE.AND P2, PT, R20, R203, PT ;  /* 0x000000cb1400720c */ /* 0x000fe20003f46270 */
[----:B-1----:R-:W-:Y:S01]  /*a130*/  VIADD R29, R0, 0x78 ;  /* 0x00000078001d7836 */ /* 0x002fe20000000000 */
[----:B------:R-:W-:Y:S02]  /*a140*/  FSEL R60, R127, -INF , !P4 ;  /* 0xff8000007f3c7808 */ /* 0x000fe40006000000 */
[----:B------:R-:W-:-:S02]  /*a150*/  ISETP.LT.OR P3, PT, R21, R199, P3 ;  /* 0x000000c71500720c */ /* 0x000fc40001f61670 */
[----:B------:R-:W-:Y:S02]  /*a160*/  FMNMX.FTZ R28, R59, R28, !PT ;  /* 0x0000001c3b1c7209 */ /* 0x000fe40007810000 */
[----:B------:R-:W-:Y:S01]  /*a170*/  ISETP.GE.AND P1, PT, R19, R203, PT ;  /* 0x000000cb1300720c */ /* 0x000fe20003f26270 */
[----:B----4-:R-:W-:Y:S01]  /*a180*/  FMUL.FTZ R35, R80, UR8 ;  /* 0x0000000850237c20 */ /* 0x010fe20008410000 */
[----:B------:R-:W-:Y:S02]  /*a190*/  ISETP.LT.OR P2, PT, R20, R199, P2 ;  /* 0x000000c71400720c */ /* 0x000fe40001741670 */
[----:B------:R-:W-:Y:S01]  /*a1a0*/  FSEL R61, R117, -INF , !P3 ;  /* 0xff800000753d7808 */ /* 0x000fe20005800000 */
[----:B------:R1:W4:Y:S01]  /*a1b0*/  MUFU.TANH R36, R35 ;  /* 0x0000002300247308 */ /* 0x0003220000002400 */
[----:B------:R-:W-:Y:S02]  /*a1c0*/  FMNMX.FTZ R28, R60, R28, !PT ;  /* 0x0000001c3c1c7209 */ /* 0x000fe40007810000 */
[----:B------:R-:W-:-:S02]  /*a1d0*/  IADD3 R17, R0, 0x50, RZ ;  /* 0x0000005000117810 */ /* 0x000fc40007ffe0ff */
[----:B------:R-:W-:Y:S02]  /*a1e0*/  ISETP.GE.AND P6, PT, R18, R203, PT ;  /* 0x000000cb1200720c */ /* 0x000fe40003fc6270 */
[----:B------:R-:W-:Y:S01]  /*a1f0*/  FSEL R62, R114, -INF , !P2 ;  /* 0xff800000723e7808 */ /* 0x000fe20005000000 */
[----:B------:R5:W-:Y:S01]  /*a200*/  MUFU.TANH R117, R69 ;  /* 0x0000004500757308 */ /* 0x000be20000002400 */
[----:B------:R-:W-:Y:S02]  /*a210*/  ISETP.LT.OR P1, PT, R19, R199, P1 ;  /* 0x000000c71300720c */ /* 0x000fe40000f21670 */
[----:B------:R-:W-:Y:S02]  /*a220*/  FMNMX.FTZ R28, R61, R28, !PT ;  /* 0x0000001c3d1c7209 */ /* 0x000fe40007810000 */
[----:B------:R-:W-:Y:S02]  /*a230*/  ISETP.GE.AND P5, PT, R17, R203, PT ;  /* 0x000000cb1100720c */ /* 0x000fe40003fa6270 */
[----:B------:R-:W-:Y:S01]  /*a240*/  FSEL R63, R107, -INF , !P1 ;  /* 0xff8000006b3f7808 */ /* 0x000fe20004800000 */
[----:B------:R-:W-:Y:S01]  /*a250*/  MUFU.TANH R114, R79 ;  /* 0x0000004f00727308 */ /* 0x000fe20000002400 */
[----:B------:R-:W-:Y:S01]  /*a260*/  ISETP.LT.OR P6, PT, R18, R199, P6 ;  /* 0x000000c71200720c */ /* 0x000fe200037c1670 */
[----:B-1----:R-:W-:Y:S01]  /*a270*/  FMUL.FTZ R35, R81, UR8 ;  /* 0x0000000851237c20 */ /* 0x002fe20008410000 */
[----:B------:R-:W-:-:S02]  /*a280*/  FMNMX.FTZ R28, R62, R28, !PT ;  /* 0x0000001c3e1c7209 */ /* 0x000fc40007810000 */
[----:B------:R-:W-:Y:S02]  /*a290*/  ISETP.GE.AND P4, PT, R16, R203, PT ;  /* 0x000000cb1000720c */ /* 0x000fe40003f86270 */
[----:B------:R-:W-:Y:S01]  /*a2a0*/  FSEL R65, R106, -INF , !P6 ;  /* 0xff8000006a417808 */ /* 0x000fe20007000000 */
[----:B------:R-:W-:Y:S01]  /*a2b0*/  MUFU.TANH R107, R67 ;  /* 0x00000043006b7308 */ /* 0x000fe20000002400 */
[----:B------:R-:W-:Y:S02]  /*a2c0*/  ISETP.LT.OR P5, PT, R17, R199, P5 ;  /* 0x000000c71100720c */ /* 0x000fe40002fa1670 */
[----:B------:R-:W-:Y:S02]  /*a2d0*/  FMNMX.FTZ R28, R63, R28, !PT ;  /* 0x0000001c3f1c7209 */ /* 0x000fe40007810000 */
[----:B------:R-:W-:Y:S02]  /*a2e0*/  IADD3 R14, R0, 0x59, RZ ;  /* 0x00000059000e7810 */ /* 0x000fe40007ffe0ff */
[----:B------:R-:W-:Y:S01]  /*a2f0*/  ISETP.GE.AND P3, PT, R15, R203, PT ;  /* 0x000000cb0f00720c */ /* 0x000fe20003f66270 */
[----:B------:R-:W-:Y:S01]  /*a300*/  MUFU.TANH R106, R54 ;  /* 0x00000036006a7308 */ /* 0x000fe20000002400 */
[----:B------:R-:W-:-:S02]  /*a310*/  FSEL R66, R70, -INF , !P5 ;  /* 0xff80000046427808 */ /* 0x000fc40006800000 */
[----:B------:R-:W-:Y:S02]  /*a320*/  ISETP.LT.OR P4, PT, R16, R199, P4 ;  /* 0x000000c71000720c */ /* 0x000fe40002781670 */
[----:B------:R-:W-:Y:S02]  /*a330*/  FMNMX.FTZ R28, R65, R28, !PT ;  /* 0x0000001c411c7209 */ /* 0x000fe40007810000 */
[----:B------:R-:W-:Y:S02]  /*a340*/  ISETP.GE.AND P2, PT, R14, R203, PT ;  /* 0x000000cb0e00720c */ /* 0x000fe40003f46270 */
[----:B------:R-:W-:Y:S02]  /*a350*/  FSEL R68, R68, -INF , !P4 ;  /* 0xff80000044447808 */ /* 0x000fe40006000000 */
[----:B------:R-:W-:Y:S02]  /*a360*/  ISETP.LT.OR P3, PT, R15, R199, P3 ;  /* 0x000000c70f00720c */ /* 0x000fe40001f61670 */
[----:B------:R-:W-:-:S02]  /*a370*/  FMNMX.FTZ R28, R66, R28, !PT ;  /* 0x0000001c421c7209 */ /* 0x000fc40007810000 */
[----:B------:R-:W-:Y:S02]  /*a380*/  ISETP.GE.AND P1, PT, R13, R203, PT ;  /* 0x000000cb0d00720c */ /* 0x000fe40003f26270 */
[----:B------:R-:W-:Y:S01]  /*a390*/  FSEL R72, R49, -INF , !P3 ;  /* 0xff80000031487808 */ /* 0x000fe20005800000 */
[----:B------:R-:W-:Y:S01]  /*a3a0*/  FMUL.FTZ R49, R100, UR8 ;  /* 0x0000000864317c20 */ /* 0x000fe20008410000 */
[----:B------:R-:W-:Y:S02]  /*a3b0*/  ISETP.LT.OR P2, PT, R14, R199, P2 ;  /* 0x000000c70e00720c */ /* 0x000fe40001741670 */
[----:B------:R-:W-:Y:S02]  /*a3c0*/  FMNMX.FTZ R28, R68, R28, !PT ;  /* 0x0000001c441c7209 */ /* 0x000fe40007810000 */
[----:B------:R-:W-:Y:S02]  /*a3d0*/  ISETP.GE.AND P6, PT, R12, R203, PT ;  /* 0x000000cb0c00720c */ /* 0x000fe40003fc6270 */
[----:B------:R-:W-:-:S02]  /*a3e0*/  IADD3 R11, R0, 0x68, RZ ;  /* 0x00000068000b7810 */ /* 0x000fc40007ffe0ff */
[----:B---3--:R-:W-:Y:S01]  /*a3f0*/  FSEL R73, R37, -INF , !P2 ;  /* 0xff80000025497808 */ /* 0x008fe20005000000 */
[----:B------:R-:W-:Y:S01]  /*a400*/  BAR.SYNC.DEFER_BLOCKING 0x0 ;  /* 0x0000000000007b1d */ /* 0x000fe20000010000 */
[----:B------:R-:W-:Y:S02]  /*a410*/  ISETP.LT.OR P1, PT, R13, R199, P1 ;  /* 0x000000c70d00720c */ /* 0x000fe40000f21670 */
[----:B------:R-:W-:Y:S02]  /*a420*/  FMNMX.FTZ R28, R72, R28, !PT ;  /* 0x0000001c481c7209 */ /* 0x000fe40007810000 */
[----:B------:R-:W-:Y:S02]  /*a430*/  ISETP.GE.AND P5, PT, R11, R203, PT ;  /* 0x000000cb0b00720c */ /* 0x000fe40003fa6270 */
[----:B------:R-:W-:Y:S02]  /*a440*/  FSEL R70, R64, -INF , !P1 ;  /* 0xff80000040467808 */ /* 0x000fe40004800000 */
[----:B------:R-:W-:-:S02]  /*a450*/  ISETP.LT.OR P6, PT, R12, R199, P6 ;  /* 0x000000c70c00720c */ /* 0x000fc400037c1670 */
[----:B------:R-:W-:Y:S02]  /*a460*/  FMNMX.FTZ R28, R73, R28, !PT ;  /* 0x0000001c491c7209 */ /* 0x000fe40007810000 */
[----:B------:R-:W-:Y:S02]  /*a470*/  ISETP.GE.AND P4, PT, R32, R203, PT ;  /* 0x000000cb2000720c */ /* 0x000fe40003f86270 */
[-C--:B------:R-:W-:Y:S02]  /*a480*/  ISETP.LT.OR P5, PT, R11, R199.reuse, P5 ;  /* 0x000000c70b00720c */ /* 0x080fe40002fa1670 */
[----:B-----5:R-:W-:Y:S02]  /*a490*/  FSEL R69, R71, -INF , !P6 ;  /* 0xff80000047457808 */ /* 0x020fe40007000000 */
[----:B------:R-:W-:Y:S02]  /*a4a0*/  FMNMX.FTZ R28, R70, R28, !PT ;  /* 0x0000001c461c7209 */ /* 0x000fe40007810000 */
[----:B------:R-:W-:-:S02]  /*a4b0*/  ISETP.LT.OR P4, PT, R32, R199, P4 ;  /* 0x000000c72000720c */ /* 0x000fc40002781670 */
[-C--:B------:R-:W-:Y:S02]  /*a4c0*/  ISETP.GE.AND P3, PT, R31, R203.reuse, PT ;  /* 0x000000cb1f00720c */ /* 0x080fe40003f66270 */
[----:B------:R-:W-:Y:S02]  /*a4d0*/  IADD3 R30, R0, 0x71, RZ ;  /* 0x00000071001e7810 */ /* 0x000fe40007ffe0ff */
[----:B--2---:R-:W-:Y:S02]  /*a4e0*/  FSEL R71, R34, -INF , !P5 ;  /* 0xff80000022477808 */ /* 0x004fe40006800000 */
[----:B------:R-:W-:Y:S01]  /*a4f0*/  FMNMX.FTZ R28, R69, R28, !PT ;  /* 0x0000001c451c7209 */ /* 0x000fe20007810000 */
[----:B------:R-:W1:Y:S01]  /*a500*/  MUFU.TANH R34, R35 ;  /* 0x0000002300227308 */ /* 0x000e620000002400 */
[----:B------:R-:W-:Y:S02]  /*a510*/  FSEL R78, R33, -INF , !P4 ;  /* 0xff800000214e7808 */ /* 0x000fe40006000000 */
[----:B------:R-:W-:-:S02]  /*a520*/  ISETP.GE.AND P2, PT, R30, R203, PT ;  /* 0x000000cb1e00720c */ /* 0x000fc40003f46270 */
[----:B------:R-:W-:Y:S02]  /*a530*/  ISETP.LT.OR P3, PT, R31, R199, P3 ;  /* 0x000000c71f00720c */ /* 0x000fe40001f61670 */
[----:B------:R-:W-:Y:S02]  /*a540*/  FMNMX.FTZ R33, R71, R28, !PT ;  /* 0x0000001c47217209 */ /* 0x000fe40007810000 */
[----:B------:R-:W-:Y:S02]  /*a550*/  ISETP.GE.AND P1, PT, R29, R203, PT ;  /* 0x000000cb1d00720c */ /* 0x000fe40003f26270 */
[----:B------:R-:W-:Y:S02]  /*a560*/  ISETP.LT.OR P2, PT, R30, R199, P2 ;  /* 0x000000c71e00720c */ /* 0x000fe40001741670 */
[----:B------:R-:W-:Y:S02]  /*a570*/  IADD3 R28, R0, 0x79, RZ ;  /* 0x00000079001c7810 */ /* 0x000fe40007ffe0ff */
[----:B------:R-:W-:-:S02]  /*a580*/  FSEL R77, R75, -INF , !P3 ;  /* 0xff8000004b4d7808 */ /* 0x000fc40005800000 */
[----:B------:R-:W-:Y:S02]  /*a590*/  FMNMX.FTZ R33, R78, R33, !PT ;  /* 0x000000214e217209 */ /* 0x000fe40007810000 */
[----:B------:R-:W-:Y:S02]  /*a5a0*/  ISETP.GE.AND P3, PT, R28, R203, PT ;  /* 0x000000cb1c00720c */ /* 0x000fe40003f66270 */
[----:B------:R-:W-:Y:S02]  /*a5b0*/  ISETP.LT.OR P1, PT, R29, R199, P1 ;  /* 0x000000c71d00720c */ /* 0x000fe40000f21670 */
[----:B------:R-:W-:Y:S02]  /*a5c0*/  FSEL R76, R74, -INF , !P2 ;  /* 0xff8000004a4c7808 */ /* 0x000fe40005000000 */
[----:B------:R-:W-:Y:S02]  /*a5d0*/  FMNMX.FTZ R33, R77, R33, !PT ;  /* 0x000000214d217209 */ /* 0x000fe40007810000 */
[----:B------:R-:W-:-:S02]  /*a5e0*/  ISETP.LT.OR P3, PT, R28, R199, P3 ;  /* 0x000000c71c00720c */ /* 0x000fc40001f61670 */
[----:B----4-:R-:W-:Y:S02]  /*a5f0*/  FSEL R75, R36, -INF , !P1 ;  /* 0xff800000244b7808 */ /* 0x010fe40004800000 */
[----:B------:R-:W-:Y:S02]  /*a600*/  FMNMX.FTZ R33, R76, R33, !PT ;  /* 0x000000214c217209 */ /* 0x000fe40007810000 */
[----:B-1----:R-:W-:Y:S02]  /*a610*/  FSEL R74, R34, -INF , !P3 ;  /* 0xff800000224a7808 */ /* 0x002fe40005800000 */
        /* <DEDUP_REMOVED lines=32> */
.L_x_914:
[----:B------:R-:W2:Y:S04]  /*a820*/  LDL.LU R64, [R1+0x24] ;  /* 0x0000240001407983 */ /* 0x000ea80000300800 */
[----:B------:R-:W3:Y:S04]  /*a830*/  LDL.LU R54, [R1+0x20] ;  /* 0x0000200001367983 */ /* 0x000ee80000300800 */
[----:B-1----:R-:W4:Y:S04]  /*a840*/  LDL.LU R37, [R1+0x18] ;  /* 0x0000180001257983 */ /* 0x002f280000300800 */
[----:B------:R-:W5:Y:S01]  /*a850*/  LDL.LU R36, [R1+0x1c] ;  /* 0x00001c0001247983 */ /* 0x000f620000300800 */
[----:B------:R-:W-:Y:S01]  /*a860*/  FMUL.FTZ R33, R101, UR8 ;  /* 0x0000000865217c20 */ /* 0x000fe20008410000 */
[C---:B------:R-:W-:Y:S01]  /*a870*/  ISETP.GE.AND P4, PT, R0.reuse, R202, PT ;  /* 0x000000ca0000720c */ /* 0x040fe20003f86270 */
[----:B------:R1:W-:Y:S01]  /*a880*/  MUFU.TANH R94, R49 ;  /* 0x00000031005e7308 */ /* 0x0003e20000002400 */
[----:B------:R-:W1:Y:S01]  /*a890*/  SHFL.BFLY PT, R34, R42, 0x2, 0x1f ;  /* 0x0c401f002a227f89 */ /* 0x000e6200000e0000 */
[----:B------:R-:W-:-:S02]  /*a8a0*/  ISETP.GE.AND P2, PT, R0, R201, PT ;  /* 0x000000c90000720c */ /* 0x000fc40003f46270 */
[C---:B------:R-:W-:Y:S02]  /*a8b0*/  ISETP.GE.AND P0, PT, R0.reuse, R200, PT ;  /* 0x000000c80000720c */ /* 0x040fe40003f06270 */
[C---:B------:R-:W-:Y:S02]  /*a8c0*/  ISETP.LT.OR P4, PT, R0.reuse, R198, P4 ;  /* 0x000000c60000720c */ /* 0x040fe40002781670 */
[----:B------:R1:W-:Y:S01]  /*a8d0*/  MUFU.TANH R100, R33 ;  /* 0x0000002100647308 */ /* 0x0003e20000002400 */
[C---:B------:R-:W-:Y:S02]  /*a8e0*/  ISETP.LT.OR P2, PT, R0.reuse, R197, P2 ;  /* 0x000000c50000720c */ /* 0x040fe40001741670 */
[----:B------:R-:W-:Y:S01]  /*a8f0*/  ISETP.LT.OR P0, PT, R0, R196, P0 ;  /* 0x000000c40000720c */ /* 0x000fe20000701670 */
[----:B------:R-:W-:Y:S01]  /*a900*/  FMUL.FTZ R0, R86, UR8 ;  /* 0x0000000856007c20 */ /* 0x000fe20008410000 */
[CC--:B------:R-:W-:Y:S02]  /*a910*/  ISETP.GE.AND P3, PT, R3.reuse, R202.reuse, PT ;  /* 0x000000ca0300720c */ /* 0x0c0fe40003f66270 */
[----:B------:R-:W-:Y:S01]  /*a920*/  ISETP.GE.AND P6, PT, R2, R202, PT ;  /* 0x000000ca0200720c */ /* 0x000fe20003fc6270 */
[----:B------:R1:W-:Y:S01]  /*a930*/  MUFU.TANH R95, R0 ;  /* 0x00000000005f7308 */ /* 0x0003e20000002400 */
[----:B------:R-:W-:-:S02]  /*a940*/  ISETP.LT.OR P3, PT, R3, R198, P3 ;  /* 0x000000c60300720c */ /* 0x000fc40001f61670 */
[----:B------:R-:W-:Y:S02]  /*a950*/  FSEL R79, R215, -INF , !P2 ;  /* 0xff800000d74f7808 */ /* 0x000fe40005000000 */
[----:B-1----:R-:W-:Y:S02]  /*a960*/  FSEL R49, R220, -INF , !P3 ;  /* 0xff800000dc317808 */ /* 0x002fe40005800000 */
[----:B------:R-:W-:Y:S01]  /*a970*/  ISETP.GE.AND P3, PT, R2, R200, PT ;  /* 0x000000c80200720c */ /* 0x000fe20003f66270 */
[----:B------:R-:W-:Y:S01]  /*a980*/  FMUL.FTZ R33, R102, UR8 ;  /* 0x0000000866217c20 */ /* 0x000fe20008410000 */
[----:B------:R-:W-:Y:S02]  /*a990*/  ISETP.GE.AND P1, PT, R3, R201, PT ;  /* 0x000000c90300720c */ /* 0x000fe40003f26270 */
[C---:B------:R-:W-:Y:S01]  /*a9a0*/  ISETP.LT.OR P6, PT, R2.reuse, R198, P6 ;  /* 0x000000c60200720c */ /* 0x040fe200037c1670 */
[----:B------:R1:W-:Y:S01]  /*a9b0*/  MUFU.TANH R102, R33 ;  /* 0x0000002100667308 */ /* 0x0003e20000002400 */
[----:B------:R-:W-:-:S02]  /*a9c0*/  ISETP.LT.OR P3, PT, R2, R196, P3 ;  /* 0x000000c40200720c */ /* 0x000fc40001f61670 */
[----:B------:R-:W-:Y:S01]  /*a9d0*/  ISETP.GE.AND P5, PT, R3, R200, PT ;  /* 0x000000c80300720c */ /* 0x000fe20003fa6270 */
[----:B------:R-:W-:Y:S01]  /*a9e0*/  FMUL.FTZ R0, R87, UR8 ;  /* 0x0000000857007c20 */ /* 0x000fe20008410000 */
[C---:B------:R-:W-:Y:S02]  /*a9f0*/  ISETP.LT.OR P1, PT, R3.reuse, R197, P1 ;  /* 0x000000c50300720c */ /* 0x040fe40000f21670 */
[----:B------:R-:W-:Y:S01]  /*aa00*/  ISETP.LT.OR P5, PT, R3, R196, P5 ;  /* 0x000000c40300720c */ /* 0x000fe20002fa1670 */
[----:B------:R1:W-:Y:S01]  /*aa10*/  MUFU.TANH R67, R0 ;  /* 0x0000000000437308 */ /* 0x0003e20000002400 */
[----:B------:R-:W-:Y:S02]  /*aa20*/  FSEL R80, R218, -INF , !P1 ;  /* 0xff800000da507808 */ /* 0x000fe40004800000 */
[----:B------:R-:W-:Y:S02]  /*aa30*/  ISETP.GE.AND P1, PT, R10, R202, PT ;  /* 0x000000ca0a00720c */ /* 0x000fe40003f26270 */
[----:B------:R-:W-:-:S02]  /*aa40*/  FSEL R81, R217, -INF , !P0 ;  /* 0xff800000d9517808 */ /* 0x000fc40004000000 */
[C---:B------:R-:W-:Y:S01]  /*aa50*/  ISETP.GE.AND P0, PT, R10.reuse, R201, PT ;  /* 0x000000c90a00720c */ /* 0x040fe20003f06270 */
[----:B-1----:R-:W-:Y:S01]  /*aa60*/  FMUL.FTZ R33, R103, UR8 ;  /* 0x0000000867217c20 */ /* 0x002fe20008410000 */
[C---:B------:R-:W-:Y:S02]  /*aa70*/  ISETP.LT.OR P1, PT, R10.reuse, R198, P1 ;  /* 0x000000c60a00720c */ /* 0x040fe40000f21670 */
[----:B------:R-:W-:Y:S01]  /*aa80*/  ISETP.LT.OR P0, PT, R10, R197, P0 ;  /* 0x000000c50a00720c */ /* 0x000fe20000701670 */
[----:B------:R1:W-:Y:S01]  /*aa90*/  MUFU.TANH R132, R33 ;  /* 0x0000002100847308 */ /* 0x0003e20000002400 */
[----:B------:R-:W-:Y:S01]  /*aaa0*/  FMUL.FTZ R0, R82, UR8 ;  /* 0x0000000852007c20 */ /* 0x000fe20008410000 */
[----:B------:R-:W-:Y:S02]  /*aab0*/  FSEL R82, R210, -INF , !P5 ;  /* 0xff800000d2527808 */ /* 0x000fe40006800000 */
[----:B------:R-:W-:-:S04]  /*aac0*/  ISETP.GE.AND P5, PT, R10, R200, PT ;  /* 0x000000c80a00720c */ /* 0x000fc80003fa6270 */
[----:B------:R-:W-:Y:S01]  /*aad0*/  MUFU.TANH R84, R0 ;  /* 0x0000000000547308 */ /* 0x000fe20000002400 */
[----:B------:R-:W-:Y:S02]  /*aae0*/  ISETP.LT.OR P5, PT, R10, R196, P5 ;  /* 0x000000c40a00720c */ /* 0x000fe40002fa1670 */
[----:B------:R-:W-:Y:S02]  /*aaf0*/  FSEL R10, R181, -INF , !P1 ;  /* 0xff800000b50a7808 */ /* 0x000fe40004800000 */
[----:B------:R-:W-:Y:S01]  /*ab00*/  ISETP.GE.AND P1, PT, R8, R202, PT ;  /* 0x000000ca0800720c */ /* 0x000fe20003f26270 */
[----:B-1----:R-:W-:-:S03]  /*ab10*/  FMUL.FTZ R33, R96, UR8 ;  /* 0x0000000860217c20 */ /* 0x002fc60008410000 */
[----:B------:R-:W-:Y:S01]  /*ab20*/  ISETP.LT.OR P1, PT, R8, R198, P1 ;  /* 0x000000c60800720c */ /* 0x000fe20000f21670 */
[----:B------:R1:W-:Y:S02]  /*ab30*/  MUFU.TANH R96, R33 ;  /* 0x0000002100607308 */ /* 0x0003e40000002400 */
[----:B-1----:R-:W-:Y:S01]  /*ab40*/  FMNMX.FTZ R33, R42, R34, !PT ;  /* 0x000000222a217209 */ /* 0x002fe20007810000 */
[----:B------:R-:W-:-:S04]  /*ab50*/  FMUL.FTZ R34, R97, UR8 ;  /* 0x0000000861227c20 */ /* 0x000fc80008410000 */
[----:B------:R-:W1:Y:S01]  /*ab60*/  SHFL.BFLY PT, R35, R33, 0x1, 0x1f ;  /* 0x0c201f0021237f89 */ /* 0x000e6200000e0000 */
[----:B------:R1:W-:Y:S02]  /*ab70*/  MUFU.TANH R101, R34 ;  /* 0x0000002200657308 */ /* 0x0003e40000002400 */
[----:B-1----:R-:W-:-:S06]  /*ab80*/  FMUL.FTZ R34, R98, UR8 ;  /* 0x0000000862227c20 */ /* 0x002fcc0008410000 */
[----:B------:R1:W-:Y:S01]  /*ab90*/  MUFU.TANH R243, R34 ;  /* 0x0000002200f37308 */ /* 0x0003e20000002400 */
[----:B------:R-:W-:Y:S02]  /*aba0*/  FMNMX.FTZ R127, R33, R35, !PT ;  /* 0x00000023217f7209 */ /* 0x000fe40007810000 */
[----:B------:R-:W-:Y:S02]  /*abb0*/  FSEL R33, R208, -INF , !P6 ;  /* 0xff800000d0217808 */ /* 0x000fe40007000000 */
[C---:B------:R-:W-:Y:S01]  /*abc0*/  FSETP.NEU.FTZ.AND P2, PT, R127.reuse, -INF , PT ;  /* 0xff8000007f00780b */ /* 0x040fe20003f5d000 */
[----:B------:R-:W-:Y:S01]  /*abd0*/  FMUL.FTZ R0, R127, UR6 ;  /* 0x000000067f007c20 */ /* 0x000fe20008410000 */
[----:B------:R-:W-:-:S04]  /*abe0*/  ISETP.GE.AND P6, PT, R9, R202, PT ;  /* 0x000000ca0900720c */ /* 0x000fc80003fc6270 */
[----:B------:R-:W-:Y:S02]  /*abf0*/  FSEL R0, R0, RZ, P2 ;  /* 0x000000ff00007208 */ /* 0x000fe40001000000 */
[----:B------:R-:W-:Y:S01]  /*ac00*/  ISETP.LT.OR P6, PT, R9, R198, P6 ;  /* 0x000000c60900720c */ /* 0x000fe200037c1670 */
[----:B-1----:R-:W-:-:S03]  /*ac10*/  FMUL.FTZ R34, R99, UR8 ;  /* 0x0000000863227c20 */ /* 0x002fc60008410000 */
[----:B------:R-:W-:Y:S01]  /*ac20*/  FSEL R35, R180, -INF , !P6 ;  /* 0xff800000b4237808 */ /* 0x000fe20007000000 */
[----:B------:R-:W-:Y:S01]  /*ac30*/  FFMA.FTZ R3, R51, UR6, -R0 ;  /* 0x0000000633037c23 */ /* 0x000fe20008010800 */
[C---:B------:R-:W-:Y:S01]  /*ac40*/  ISETP.GE.AND P6, PT, R7.reuse, R202, PT ;  /* 0x000000ca0700720c */ /* 0x040fe20003fc6270 */
[----:B------:R1:W-:Y:S03]  /*ac50*/  MUFU.TANH R247, R34 ;  /* 0x0000002200f77308 */ /* 0x0003e60000002400 */
[----:B------:R-:W-:-:S05]  /*ac60*/  ISETP.LT.OR P6, PT, R7, R198, P6 ;  /* 0x000000c60700720c */ /* 0x000fca00037c1670 */
[----:B------:R1:W-:Y:S02]  /*ac70*/  MUFU.EX2 R220, R3 ;  /* 0x0000000300dc7308 */ /* 0x0003e40000000800 */
[----:B-1----:R-:W-:Y:S02]  /*ac80*/  FSEL R34, R177, -INF , !P1 ;  /* 0xff800000b1227808 */ /* 0x002fe40004800000 */
[----:B------:R-:W-:-:S04]  /*ac90*/  ISETP.GE.AND P1, PT, R6, R202, PT ;  /* 0x000000ca0600720c */ /* 0x000fc80003f26270 */
[----:B------:R-:W-:Y:S01]  /*aca0*/  ISETP.LT.OR P1, PT, R6, R198, P1 ;  /* 0x000000c60600720c */ /* 0x000fe20000f21670 */
[----:B------:R-:W-:-:S03]  /*acb0*/  FFMA.FTZ R3, R52, UR6, -R0 ;  /* 0x0000000634037c23 */ /* 0x000fc60008010800 */
[----:B------:R-:W-:Y:S02]  /*acc0*/  FSEL R42, R170, -INF , !P1 ;  /* 0xff800000aa2a7808 */ /* 0x000fe40004800000 */
[----:B------:R-:W-:-:S04]  /*acd0*/  ISETP.GE.AND P1, PT, R4, R202, PT ;  /* 0x000000ca0400720c */ /* 0x000fc80003f26270 */
[----:B------:R-:W-:Y:S01]  /*ace0*/  ISETP.LT.OR P1, PT, R4, R198, P1 ;  /* 0x000000c60400720c */ /* 0x000fe20000f21670 */
[----:B--2---:R-:W-:Y:S02]  /*acf0*/  IMAD.MOV.U32 R99, RZ, RZ, R64 ;  /* 0x000000ffff637224 */ /* 0x004fe400078e0040 */
[----:B---3--:R-:W-:Y:S02]  /*ad00*/  IMAD.MOV.U32 R86, RZ, RZ, R54 ;  /* 0x000000ffff567224 */ /* 0x008fe400078e0036 */
[----:B----4-:R-:W-:Y:S01]  /*ad10*/  IMAD.MOV.U32 R226, RZ, RZ, R37 ;  /* 0x000000ffffe27224 */ /* 0x010fe200078e0025 */
[----:B------:R-:W-:Y:S02]  /*ad20*/  FSEL R37, R223, -INF , !P4 ;  /* 0xff800000df257808 */ /* 0x000fe40006000000 */
[----:B------:R-:W-:Y:S01]  /*ad30*/  ISETP.GE.AND P4, PT, R2, R201, PT ;  /* 0x000000c90200720c */ /* 0x000fe20003f86270 */
[----:B-----5:R-:W-:Y:S01]  /*ad40*/  IMAD.MOV.U32 R219, RZ, RZ, R36 ;  /* 0x000000ffffdb7224 */ /* 0x020fe200078e0024 */
[----:B------:R-:W-:-:S02]  /*ad50*/  FSEL R36, R176, -INF , !P6 ;  /* 0xff800000b0247808 */ /* 0x000fc40007000000 */
[----:B------:R-:W-:Y:S01]  /*ad60*/  ISETP.LT.OR P4, PT, R2, R197, P4 ;  /* 0x000000c50200720c */ /* 0x000fe20002781670 */
[----:B------:R-:W-:Y:S01]  /*ad70*/  FMUL.FTZ R2, R83, UR8 ;  /* 0x0000000853027c20 */ /* 0x000fe20008410000 */
[----:B------:R-:W-:-:S03]  /*ad80*/  ISETP.GE.AND P6, PT, R5, R202, PT ;  /* 0x000000ca0500720c */ /* 0x000fc60003fc6270 */
[----:B------:R1:W-:Y:S01]  /*ad90*/  MUFU.TANH R83, R2 ;  /* 0x0000000200537308 */ /* 0x0003e20000002400 */
[----:B------:R-:W-:Y:S01]  /*ada0*/  ISETP.LT.OR P6, PT, R5, R198, P6 ;  /* 0x000000c60500720c */ /* 0x000fe200037c1670 */
[----:B-1----:R-:W-:-:S03]  /*adb0*/  FFMA.FTZ R2, R43, UR6, -R0 ;  /* 0x000000062b027c23 */ /* 0x002fc60008010800 */
[----:B------:R-:W-:Y:S02]  /*adc0*/  FSEL R43, R169, -INF , !P6 ;  /* 0xff800000a92b7808 */ /* 0x000fe40007000000 */
[C---:B------:R-:W-:Y:S01]  /*add0*/  ISETP.GE.AND P6, PT, R27.reuse, R202, PT ;  /* 0x000000ca1b00720c */ /* 0x040fe20003fc6270 */
[----:B------:R1:W-:Y:S03]  /*ade0*/  MUFU.EX2 R250, R2 ;  /* 0x0000000200fa7308 */ /* 0x0003e60000000800 */
[----:B------:R-:W-:Y:S01]  /*adf0*/  ISETP.LT.OR P6, PT, R27, R198, P6 ;  /* 0x000000c61b00720c */ /* 0x000fe200037c1670 */
[--C-:B-1----:R-:W-:Y:S01]  /*ae00*/  FFMA.FTZ R2, R44, UR6, -R0.reuse ;  /* 0x000000062c027c23 */ /* 0x102fe20008010800 */
[----:B------:R-:W-:Y:S02]  /*ae10*/  FSEL R44, R134, -INF , !P1 ;  /* 0xff800000862c7808 */ /* 0x000fe40004800000 */
[C---:B------:R-:W-:Y:S01]  /*ae20*/  ISETP.GE.AND P1, PT, R26.reuse, R202, PT ;  /* 0x000000ca1a00720c */ /* 0x040fe20003f26270 */
[----:B------:R1:W-:Y:S03]  /*ae30*/  MUFU.EX2 R251, R2 ;  /* 0x0000000200fb7308 */ /* 0x0003e60000000800 */
[----:B------:R-:W-:Y:S01]  /*ae40*/  ISETP.LT.OR P1, PT, R26, R198, P1 ;  /* 0x000000c61a00720c */ /* 0x000fe20000f21670 */
[----:B-1----:R-:W-:Y:S01]  /*ae50*/  FFMA.FTZ R2, R45, UR6, -R0 ;  /* 0x000000062d027c23 */ /* 0x002fe20008010800 */
[----:B------:R-:W-:-:S02]  /*ae60*/  FSEL R45, R131, -INF , !P6 ;  /* 0xff800000832d7808 */ /* 0x000fc40007000000 */
[C---:B------:R-:W-:Y:S01]  /*ae70*/  ISETP.GE.AND P6, PT, R25.reuse, R202, PT ;  /* 0x000000ca1900720c */ /* 0x040fe20003fc6270 */
[----:B------:R1:W-:Y:S03]  /*ae80*/  MUFU.EX2 R252, R2 ;  /* 0x0000000200fc7308 */ /* 0x0003e60000000800 */
        /* <DEDUP_REMOVED lines=14> */
[----:B------:R1:W-:Y:S03]  /*af70*/  MUFU.EX2 R170, R2 ;  /* 0x0000000200aa7308 */ /* 0x0003e60000000800 */
[----:B------:R-:W-:-:S04]  /*af80*/  ISETP.LT.OR P1, PT, R24, R198, P1 ;  /* 0x000000c61800720c */ /* 0x000fc80000f21670 */
[----:B------:R-:W-:Y:S02]  /*af90*/  FSEL R54, R128, -INF , !P1 ;  /* 0xff80000080367808 */ /* 0x000fe40004800000 */
[C---:B------:R-:W-:Y:S01]  /*afa0*/  ISETP.GE.AND P1, PT, R22.reuse, R202, PT ;  /* 0x000000ca1600720c */ /* 0x040fe20003f26270 */
[----:B------:R2:W-:Y:S03]  /*afb0*/  MUFU.EX2 R128, R3 ;  /* 0x0000000300807308 */ /* 0x0005e60000000800 */
[----:B------:R-:W-:Y:S01]  /*afc0*/  ISETP.LT.OR P1, PT, R22, R198, P1 ;  /* 0x000000c61600720c */ /* 0x000fe20000f21670 */
[----:B-1----:R-:W-:-:S03]  /*afd0*/  FFMA.FTZ R2, R50, UR6, -R0 ;  /* 0x0000000632027c23 */ /* 0x002fc60008010800 */
[----:B------:R-:W-:Y:S02]  /*afe0*/  FSEL R51, R118, -INF , !P1 ;  /* 0xff80000076337808 */ /* 0x000fe40004800000 */
[C---:B------:R-:W-:Y:S01]  /*aff0*/  ISETP.GE.AND P1, PT, R20.reuse, R202, PT ;  /* 0x000000ca1400720c */ /* 0x040fe20003f26270 */
[----:B------:R1:W-:Y:S01]  /*b000*/  MUFU.EX2 R209, R2 ;  /* 0x0000000200d17308 */ /* 0x0003e20000000800 */
[----:B------:R-:W-:Y:S02]  /*b010*/  FSEL R50, R115, -INF , !P6 ;  /* 0xff80000073327808 */ /* 0x000fe40007000000 */
[----:B------:R-:W-:Y:S02]  /*b020*/  ISETP.LT.OR P1, PT, R20, R198, P1 ;  /* 0x000000c61400720c */ /* 0x000fe40000f21670 */
[----:B------:R-:W-:Y:S01]  /*b030*/  ISETP.GE.AND P6, PT, R19, R202, PT ;  /* 0x000000ca1300720c */ /* 0x000fe20003fc6270 */
[----:B--2---:R-:W-:Y:S01]  /*b040*/  FFMA.FTZ R3, R53, UR6, -R0 ;  /* 0x0000000635037c23 */ /* 0x004fe20008010800 */
[----:B------:R-:W-:-:S02]  /*b050*/  FSEL R53, R113, -INF , !P1 ;  /* 0xff80000071357808 */ /* 0x000fc40004800000 */
[C---:B------:R-:W-:Y:S01]  /*b060*/  ISETP.GE.AND P1, PT, R18.reuse, R202, PT ;  /* 0x000000ca1200720c */ /* 0x040fe20003f26270 */
[----:B------:R2:W3:Y:S01]  /*b070*/  MUFU.EX2 R87, R3 ;  /* 0x0000000300577308 */ /* 0x0004e20000000800 */
[-C--:B------:R-:W-:Y:S02]  /*b080*/  ISETP.LT.OR P6, PT, R19, R198.reuse, P6 ;  /* 0x000000c61300720c */ /* 0x080fe400037c1670 */
[----:B------:R-:W-:Y:S02]  /*b090*/  ISETP.LT.OR P1, PT, R18, R198, P1 ;  /* 0x000000c61200720c */ /* 0x000fe40000f21670 */
[----:B------:R-:W-:Y:S02]  /*b0a0*/  FSEL R52, R110, -INF , !P6 ;  /* 0xff8000006e347808 */ /* 0x000fe40007000000 */
[----:B-1----:R-:W-:Y:S02]  /*b0b0*/  FMNMX.FTZ R2, R40, R37, !PT ;  /* 0x0000002528027209 */ /* 0x002fe40007810000 */
[----:B------:R-:W-:-:S02]  /*b0c0*/  ISETP.GE.AND P6, PT, R17, R202, PT ;  /* 0x000000ca1100720c */ /* 0x000fc40003fc6270 */
[----:B------:R-:W-:Y:S02]  /*b0d0*/  FMNMX.FTZ R2, R49, R2, !PT ;  /* 0x0000000231027209 */ /* 0x000fe40007810000 */
[----:B------:R-:W-:Y:S02]  /*b0e0*/  ISETP.LT.OR P6, PT, R17, R198, P6 ;  /* 0x000000c61100720c */ /* 0x000fe400037c1670 */
[----:B------:R-:W-:Y:S01]  /*b0f0*/  FMNMX.FTZ R2, R33, R2, !PT ;  /* 0x0000000221027209 */ /* 0x000fe20007810000 */
[----:B--2---:R-:W-:Y:S01]  /*b100*/  FFMA.FTZ R3, R55, UR6, -R0 ;  /* 0x0000000637037c23 */ /* 0x004fe20008010800 */
[----:B------:R-:W-:Y:S01]  /*b110*/  FSEL R55, R108, -INF , !P1 ;  /* 0xff8000006c377808 */ /* 0x000fe20004800000 */
[----:B---3--:R-:W-:Y:S01]  /*b120*/  IMAD.MOV.U32 R113, RZ, RZ, R87 ;  /* 0x000000ffff717224 */ /* 0x008fe200078e0057 */
[----:B------:R-:W-:Y:S01]  /*b130*/  FMNMX.FTZ R2, R10, R2, !PT ;  /* 0x000000020a027209 */ /* 0x000fe20007810000 */
[----:B------:R1:W-:Y:S01]  /*b140*/  MUFU.EX2 R118, R3 ;  /* 0x0000000300767308 */ /* 0x0003e20000000800 */
[----:B------:R-:W-:-:S02]  /*b150*/  ISETP.GE.AND P1, PT, R16, R202, PT ;  /* 0x000000ca1000720c */ /* 0x000fc40003f26270 */
[----:B------:R-:W-:Y:S02]  /*b160*/  FMNMX.FTZ R2, R35, R2, !PT ;  /* 0x0000000223027209 */ /* 0x000fe40007810000 */
[----:B------:R-:W-:Y:S02]  /*b170*/  ISETP.LT.OR P1, PT, R16, R198, P1 ;  /* 0x000000c61000720c */ /* 0x000fe40000f21670 */
[----:B------:R-:W-:-:S04]  /*b180*/  FMNMX.FTZ R2, R34, R2, !PT ;  /* 0x0000000222027209 */ /* 0x000fc80007810000 */
[----:B------:R-:W-:-:S04]  /*b190*/  FMNMX.FTZ R2, R36, R2, !PT ;  /* 0x0000000224027209 */ /* 0x000fc80007810000 */
[----:B------:R-:W-:Y:S01]  /*b1a0*/  FMNMX.FTZ R2, R42, R2, !PT ;  /* 0x000000022a027209 */ /* 0x000fe20007810000 */
[----:B-1----:R-:W-:Y:S01]  /*b1b0*/  FFMA.FTZ R3, R56, UR6, -R0 ;  /* 0x0000000638037c23 */ /* 0x002fe20008010800 */
[----:B------:R-:W-:Y:S01]  /*b1c0*/  FSEL R56, R105, -INF , !P6 ;  /* 0xff80000069387808 */ /* 0x000fe20007000000 */
[----:B------:R-:W-:Y:S01]  /*b1d0*/  IMAD.MOV.U32 R105, RZ, RZ, R85 ;  /* 0x000000ffff697224 */ /* 0x000fe200078e0055 */
[----:B------:R-:W-:Y:S01]  /*b1e0*/  FMNMX.FTZ R2, R43, R2, !PT ;  /* 0x000000022b027209 */ /* 0x000fe20007810000 */
[----:B------:R1:W-:Y:S01]  /*b1f0*/  MUFU.EX2 R119, R3 ;  /* 0x0000000300777308 */ /* 0x0003e20000000800 */
[C---:B------:R-:W-:Y:S02]  /*b200*/  ISETP.GE.AND P6, PT, R15.reuse, R202, PT ;  /* 0x000000ca0f00720c */ /* 0x040fe40003fc6270 */
[----:B------:R-:W-:Y:S02]  /*b210*/  FMNMX.FTZ R2, R44, R2, !PT ;  /* 0x000000022c027209 */ /* 0x000fe40007810000 */
[----:B------:R-:W-:-:S02]  /*b220*/  ISETP.LT.OR P6, PT, R15, R198, P6 ;  /* 0x000000c60f00720c */ /* 0x000fc400037c1670 */
[----:B------:R-:W-:-:S04]  /*b230*/  FMNMX.FTZ R2, R45, R2, !PT ;  /* 0x000000022d027209 */ /* 0x000fc80007810000 */
[----:B------:R-:W-:-:S04]  /*b240*/  FMNMX.FTZ R2, R48, R2, !PT ;  /* 0x0000000230027209 */ /* 0x000fc80007810000 */
[----:B------:R-:W-:Y:S01]  /*b250*/  FMNMX.FTZ R2, R47, R2, !PT ;  /* 0x000000022f027209 */ /* 0x000fe20007810000 */
[----:B-1----:R-:W-:Y:S01]  /*b260*/  FFMA.FTZ R3, R57, UR6, -R0 ;  /* 0x0000000639037c23 */ /* 0x002fe20008010800 */
[----:B------:R-:W-:Y:S02]  /*b270*/  FSEL R57, R104, -INF , !P1 ;  /* 0xff80000068397808 */ /* 0x000fe40004800000 */
[----:B------:R-:W-:Y:S01]  /*b280*/  FMNMX.FTZ R2, R54, R2, !PT ;  /* 0x0000000236027209 */ /* 0x000fe20007810000 */
[----:B------:R1:W-:Y:S01]  /*b290*/  MUFU.EX2 R98, R3 ;  /* 0x0000000300627308 */ /* 0x0003e20000000800 */
[----:B------:R-:W-:Y:S02]  /*b2a0*/  ISETP.GE.AND P1, PT, R14, R202, PT ;  /* 0x000000ca0e00720c */ /* 0x000fe40003f26270 */
        /* <DEDUP_REMOVED lines=8> */
[----:B------:R1:W2:Y:S01]  /*b330*/  MUFU.EX2 R210, R3 ;  /* 0x0000000300d27308 */ /* 0x0002a20000000800 */
        /* <DEDUP_REMOVED lines=18> */
[----:B------:R-:W-:Y:S02]  /*b460*/  FMNMX.FTZ R2, R60, R2, !PT ;  /* 0x000000023c027209 */ /* 0x000fe40007810000 */
[----:B------:R-:W-:Y:S02]  /*b470*/  ISETP.LT.OR P1, PT, R12, R198, P1 ;  /* 0x000000c60c00720c */ /* 0x000fe40000f21670 */
[----:B------:R-:W-:-:S02]  /*b480*/  FMNMX.FTZ R2, R59, R2, !PT ;  /* 0x000000023b027209 */ /* 0x000fc40007810000 */
[----:B------:R-:W-:Y:S02]  /*b490*/  FSEL R64, R93, -INF , !P1 ;  /* 0xff8000005d407808 */ /* 0x000fe40004800000 */
[----:B------:R-:W-:Y:S02]  /*b4a0*/  ISETP.GE.AND P1, PT, R32, R202, PT ;  /* 0x000000ca2000720c */ /* 0x000fe40003f26270 */
[----:B------:R-:W-:Y:S02]  /*b4b0*/  FMNMX.FTZ R2, R64, R2, !PT ;  /* 0x0000000240027209 */ /* 0x000fe40007810000 */
[----:B------:R-:W-:Y:S02]  /*b4c0*/  ISETP.LT.OR P1, PT, R32, R198, P1 ;  /* 0x000000c62000720c */ /* 0x000fe40000f21670 */
[----:B------:R-:W-:Y:S01]  /*b4d0*/  FMNMX.FTZ R2, R95, R2, !PT ;  /* 0x000000025f027209 */ /* 0x000fe20007810000 */
[----:B-1----:R-:W-:Y:S01]  /*b4e0*/  FFMA.FTZ R3, R61, UR6, -R0 ;  /* 0x000000063d037c23 */ /* 0x002fe20008010800 */
[----:B------:R-:W-:-:S02]  /*b4f0*/  FSEL R97, R67, -INF , !P1 ;  /* 0xff80000043617808 */ /* 0x000fc40004800000 */
[C---:B------:R-:W-:Y:S01]  /*b500*/  ISETP.GE.AND P1, PT, R30.reuse, R202, PT ;  /* 0x000000ca1e00720c */ /* 0x040fe20003f26270 */
        /* <DEDUP_REMOVED lines=8> */
[C---:B------:R-:W-:Y:S01]  /*b590*/  ISETP.GE.AND P1, PT, R9.reuse, R201, PT ;  /* 0x000000c90900720c */ /* 0x040fe20003f26270 */
[----:B------:R1:W-:Y:S03]  /*b5a0*/  MUFU.EX2 R131, R3 ;  /* 0x0000000300837308 */ /* 0x0003e60000000800 */
[----:B------:R-:W-:Y:S01]  /*b5b0*/  ISETP.LT.OR P1, PT, R9, R197, P1 ;  /* 0x000000c50900720c */ /* 0x000fe20000f21670 */
[----:B-1----:R-:W-:-:S04]  /*b5c0*/  FFMA.FTZ R3, R63, UR6, -R0 ;  /* 0x000000063f037c23 */ /* 0x002fc80008010800 */
[----:B------:R1:W3:Y:S02]  /*b5d0*/  MUFU.EX2 R176, R3 ;  /* 0x0000000300b07308 */ /* 0x0002e40000000800 */
[----:B-1----:R-:W-:Y:S01]  /*b5e0*/  FFMA.FTZ R3, R65, UR6, -R0 ;  /* 0x0000000641037c23 */ /* 0x002fe20008010800 */
[----:B------:R-:W-:Y:S02]  /*b5f0*/  FSEL R65, R89, -INF , !P6 ;  /* 0xff80000059417808 */ /* 0x000fe40007000000 */
[----:B------:R-:W-:-:S03]  /*b600*/  ISETP.GE.AND P6, PT, R29, R202, PT ;  /* 0x000000ca1d00720c */ /* 0x000fc60003fc6270 */
[----:B------:R1:W-:Y:S01]  /*b610*/  MUFU.EX2 R115, R3 ;  /* 0x0000000300737308 */ /* 0x0003e20000000800 */
[----:B------:R-:W-:Y:S02]  /*b620*/  FMNMX.FTZ R2, R65, R2, !PT ;  /* 0x0000000241027209 */ /* 0x000fe40007810000 */
[----:B------:R-:W-:Y:S02]  /*b630*/  ISETP.LT.OR P6, PT, R29, R198, P6 ;  /* 0x000000c61d00720c */ /* 0x000fe400037c1670 */
[----:B------:R-:W-:Y:S02]  /*b640*/  FMNMX.FTZ R2, R67, R2, !PT ;  /* 0x0000000243027209 */ /* 0x000fe40007810000 */
[----:B------:R-:W-:Y:S02]  /*b650*/  FSEL R249, R84, -INF , !P6 ;  /* 0xff80000054f97808 */ /* 0x000fe40007000000 */
[----:B------:R-:W-:Y:S02]  /*b660*/  ISETP.GE.AND P6, PT, R9, R200, PT ;  /* 0x000000c80900720c */ /* 0x000fe40003fc6270 */
[----:B------:R-:W-:-:S02]  /*b670*/  FMNMX.FTZ R2, R249, R2, !PT ;  /* 0x00000002f9027209 */ /* 0x000fc40007810000 */
[----:B------:R-:W-:Y:S02]  /*b680*/  ISETP.LT.OR P6, PT, R9, R196, P6 ;  /* 0x000000c40900720c */ /* 0x000fe400037c1670 */
[----:B------:R-:W-:Y:S01]  /*b690*/  FMNMX.FTZ R2, R248, R2, !PT ;  /* 0x00000002f8027209 */ /* 0x000fe20007810000 */
[----:B-1----:R-:W-:Y:S01]  /*b6a0*/  FFMA.FTZ R3, R66, UR6, -R0 ;  /* 0x0000000642037c23 */ /* 0x002fe20008010800 */
[----:B------:R-:W-:-:S03]  /*b6b0*/  FSEL R66, R240, -INF , !P1 ;  /* 0xff800000f0427808 */ /* 0x000fc60004800000 */
[----:B------:R-:W1:Y:S01]  /*b6c0*/  SHFL.BFLY PT, R9, R2, 0x2, 0x1f ;  /* 0x0c401f0002097f89 */ /* 0x000e6200000e0000 */
[----:B------:R4:W-:Y:S01]  /*b6d0*/  MUFU.EX2 R134, R3 ;  /* 0x0000000300867308 */ /* 0x0009e20000000800 */
[----:B------:R-:W-:-:S04]  /*b6e0*/  ISETP.GE.AND P1, PT, R6, R201, PT ;  /* 0x000000c90600720c */ /* 0x000fc80003f26270 */
[----:B------:R-:W-:-:S04]  /*b6f0*/  ISETP.LT.OR P1, PT, R6, R197, P1 ;  /* 0x000000c50600720c */ /* 0x000fc80000f21670 */
[----:B------:R-:W-:Y:S01]  /*b700*/  FSEL R62, R228, -INF , !P1 ;  /* 0xff800000e43e7808 */ /* 0x000fe20004800000 */
[--C-:B----4-:R-:W-:Y:S01]  /*b710*/  FFMA.FTZ R3, R68, UR6, -R0.reuse ;  /* 0x0000000644037c23 */ /* 0x110fe20008010800 */
[----:B------:R-:W-:Y:S02]  /*b720*/  FSEL R68, R246, -INF , !P4 ;  /* 0xff800000f6447808 */ /* 0x000fe40006000000 */
[----:B------:R-:W-:Y:S01]  /*b730*/  ISETP.GE.AND P4, PT, R8, R201, PT ;  /* 0x000000c90800720c */ /* 0x000fe20003f86270 */
[----:B------:R4:W5:Y:S01]  /*b740*/  MUFU.EX2 R223, R3 ;  /* 0x0000000300df7308 */ /* 0x0009620000000800 */
[----:B-1----:R-:W-:Y:S02]  /*b750*/  FMNMX.FTZ R2, R2, R9, !PT ;  /* 0x0000000902027209 */ /* 0x002fe40007810000 */
[----:B------:R-:W-:Y:S01]  /*b760*/  ISETP.LT.OR P4, PT, R8, R197, P4 ;  /* 0x000000c50800720c */ /* 0x000fe20002781670 */
[----:B----4-:R-:W-:Y:S01]  /*b770*/  FFMA.FTZ R3, R72, UR6, -R0 ;  /* 0x0000000648037c23 */ /* 0x010fe20008010800 */
[----:B------:R-:W-:-:S02]  /*b780*/  FSEL R72, R242, -INF , !P5 ;  /* 0xff800000f2487808 */ /* 0x000fc40006800000 */
[C---:B------:R-:W-:Y:S01]  /*b790*/  ISETP.GE.AND P5, PT, R7.reuse, R200, PT ;  /* 0x000000c80700720c */ /* 0x040fe20003fa6270 */
[----:B------:R1:W4:Y:S03]  /*b7a0*/  MUFU.EX2 R218, R3 ;  /* 0x0000000300da7308 */ /* 0x0003260000000800 */
[----:B------:R-:W-:Y:S01]  /*b7b0*/  ISETP.LT.OR P5, PT, R7, R196, P5 ;  /* 0x000000c40700720c */ /* 0x000fe20002fa1670 */
[--C-:B-1----:R-:W-:Y:S01]  /*b7c0*/  FFMA.FTZ R3, R73, UR6, -R0.reuse ;  /* 0x0000000649037c23 */ /* 0x102fe20008010800 */
[----:B------:R-:W-:Y:S02]  /*b7d0*/  FSEL R73, R244, -INF , !P3 ;  /* 0xff800000f4497808 */ /* 0x000fe40005800000 */
[C---:B------:R-:W-:Y:S01]  /*b7e0*/  ISETP.GE.AND P3, PT, R8.reuse, R200, PT ;  /* 0x000000c80800720c */ /* 0x040fe20003f66270 */
[----:B------:R1:W4:Y:S03]  /*b7f0*/  MUFU.EX2 R217, R3 ;  /* 0x0000000300d97308 */ /* 0x0003260000000800 */
[----:B------:R-:W-:Y:S01]  /*b800*/  ISETP.LT.OR P3, PT, R8, R196, P3 ;  /* 0x000000c40800720c */ /* 0x000fe20001f61670 */
[----:B-1----:R-:W-:Y:S01]  /*b810*/  FFMA.FTZ R3, R70, UR6, -R0 ;  /* 0x0000000646037c23 */ /* 0x002fe20008010800 */
[----:B------:R-:W-:-:S02]  /*b820*/  FSEL R70, R245, -INF , !P0 ;  /* 0xff800000f5467808 */ /* 0x000fc40004000000 */
[C---:B------:R-:W-:Y:S01]  /*b830*/  ISETP.GE.AND P0, PT, R7.reuse, R201, PT ;  /* 0x000000c90700720c */ /* 0x040fe20003f06270 */
[----:B------:R1:W4:Y:S03]  /*b840*/  MUFU.EX2 R215, R3 ;  /* 0x0000000300d77308 */ /* 0x0003260000000800 */
[----:B------:R-:W-:Y:S02]  /*b850*/  ISETP.LT.OR P0, PT, R7, R197, P0 ;  /* 0x000000c50700720c */ /* 0x000fe40000701670 */
[----:B------:R-:W2:Y:S02]  /*b860*/  SHFL.BFLY PT, R7, R2, 0x1, 0x1f ;  /* 0x0c201f0002077f89 */ /* 0x000ea400000e0000 */
[----:B------:R-:W-:Y:S02]  /*b870*/  FSEL R63, R236, -INF , !P0 ;  /* 0xff800000ec3f7808 */ /* 0x000fe40004000000 */
[----:B------:R-:W-:-:S04]  /*b880*/  ISETP.GE.AND P0, PT, R4, R201, PT ;  /* 0x000000c90400720c */ /* 0x000fc80003f06270 */
[----:B------:R-:W-:Y:S01]  /*b890*/  ISETP.LT.OR P0, PT, R4, R197, P0 ;  /* 0x000000c50400720c */ /* 0x000fe20000701670 */
[----:B-1----:R-:W-:Y:S01]  /*b8a0*/  FFMA.FTZ R3, R69, UR6, -R0 ;  /* 0x0000000645037c23 */ /* 0x002fe20008010800 */
[----:B------:R-:W-:Y:S02]  /*b8b0*/  FSEL R69, R239, -INF , !P4 ;  /* 0xff800000ef457808 */ /* 0x000fe40006000000 */
[C---:B------:R-:W-:Y:S01]  /*b8c0*/  ISETP.GE.AND P4, PT, R6.reuse, R200, PT ;  /* 0x000000c80600720c */ /* 0x040fe20003f86270 */
[----:B------:R1:W4:Y:S03]  /*b8d0*/  MUFU.EX2 R130, R3 ;  /* 0x0000000300827308 */ /* 0x0003260000000800 */
[----:B------:R-:W-:Y:S02]  /*b8e0*/  ISETP.LT.OR P4, PT, R6, R196, P4 ;  /* 0x000000c40600720c */ /* 0x000fe40002781670 */
[----:B--2---:R-:W-:-:S02]  /*b8f0*/  FMNMX.FTZ R110, R2, R7, !PT ;  /* 0x00000007026e7209 */ /* 0x004fc40007810000 */
[----:B------:R-:W-:Y:S02]  /*b900*/  FMNMX.FTZ R2, R39, R79, !PT ;  /* 0x0000004f27027209 */ /* 0x000fe40007810000 */
[----:B------:R-:W-:Y:S02]  /*b910*/  FSETP.NEU.FTZ.AND P1, PT, R110, -INF , PT ;  /* 0xff8000006e00780b */ /* 0x000fe40003f3d000 */
[----:B------:R-:W-:Y:S01]  /*b920*/  FMNMX.FTZ R2, R80, R2, !PT ;  /* 0x0000000250027209 */ /* 0x000fe20007810000 */
[----:B-1----:R-:W-:Y:S01]  /*b930*/  FFMA.FTZ R3, R71, UR6, -R0 ;  /* 0x0000000647037c23 */ /* 0x002fe20008010800 */
[----:B------:R-:W-:Y:S02]  /*b940*/  FSEL R71, R238, -INF , !P6 ;  /* 0xff800000ee477808 */ /* 0x000fe40007000000 */
[----:B------:R-:W-:Y:S01]  /*b950*/  ISETP.GE.AND P6, PT, R5, R201, PT ;  /* 0x000000c90500720c */ /* 0x000fe20003fc6270 */
[----:B------:R1:W-:Y:S01]  /*b960*/  MUFU.EX2 R246, R3 ;  /* 0x0000000300f67308 */ /* 0x0003e20000000800 */
[----:B------:R-:W-:-:S02]  /*b970*/  FMNMX.FTZ R2, R68, R2, !PT ;  /* 0x0000000244027209 */ /* 0x000fc40007810000 */
[----:B------:R-:W-:-:S04]  /*b980*/  ISETP.LT.OR P6, PT, R5, R197, P6 ;  /* 0x000000c50500720c */ /* 0x000fc800037c1670 */
[----:B------:R-:W-:Y:S02]  /*b990*/  FSEL R61, R222, -INF , !P6 ;  /* 0xff800000de3d7808 */ /* 0x000fe40007000000 */
[----:B------:R-:W-:-:S04]  /*b9a0*/  ISETP.GE.AND P6, PT, R27, R200, PT ;  /* 0x000000c81b00720c */ /* 0x000fc80003fc6270 */
        /* <DEDUP_REMOVED lines=8> */
[----:B------:R-:W-:-:S03]  /*ba30*/  FFMA.FTZ R5, R76, UR6, -R0 ;  /* 0x000000064c057c23 */ /* 0x000fc60008010800 */
[----:B------:R-:W-:-:S03]  /*ba40*/  FSEL R83, R221, -INF , !P3 ;  /* 0xff800000dd537808 */ /* 0x000fc60005800000 */
[----:B------:R-:W-:Y:S01]  /*ba50*/  MUFU.EX2 R242, R5 ;  /* 0x0000000500f27308 */ /* 0x000fe20000000800 */
[----:B------:R-:W-:-:S04]  /*ba60*/  ISETP.GE.AND P3, PT, R26, R200, PT ;  /* 0x000000c81a00720c */ /* 0x000fc80003f66270 */
[----:B------:R-:W-:Y:S01]  /*ba70*/  ISETP.LT.OR P3, PT, R26, R196, P3 ;  /* 0x000000c41a00720c */ /* 0x000fe20001f61670 */
[--C-:B-1----:R-:W-:Y:S01]  /*ba80*/  FFMA.FTZ R3, R75, UR6, -R0.reuse ;  /* 0x000000064b037c23 */ /* 0x102fe20008010800 */
[----:B------:R-:W-:Y:S01]  /*ba90*/  FFMA.FTZ R0, R74, UR6, -R0 ;  /* 0x000000064a007c23 */ /* 0x000fe20008010800 */
[----:B------:R-:W-:Y:S02]  /*baa0*/  FSEL R74, R233, -INF , !P5 ;  /* 0xff800000e94a7808 */ /* 0x000fe40006800000 */
[----:B------:R1:W-:Y:S01]  /*bab0*/  MUFU.EX2 R240, R3 ;  /* 0x0000000300f07308 */ /* 0x0003e20000000800 */
[----:B------:R-:W-:Y:S02]  /*bac0*/  ISETP.GE.AND P5, PT, R4, R200, PT ;  /* 0x000000c80400720c */ /* 0x000fe40003fa6270 */
[----:B------:R-:W-:Y:S02]  /*bad0*/  FSEL R75, R227, -INF , !P4 ;  /* 0xff800000e34b7808 */ /* 0x000fe40006000000 */
[----:B------:R-:W-:-:S02]  /*bae0*/  ISETP.GE.AND P4, PT, R27, R201, PT ;  /* 0x000000c91b00720c */ /* 0x000fc40003f86270 */
[----:B------:R-:W-:Y:S01]  /*baf0*/  ISETP.LT.OR P5, PT, R4, R196, P5 ;  /* 0x000000c40400720c */ /* 0x000fe20002fa1670 */
[----:B------:R2:W-:Y:S01]  /*bb00*/  MUFU.EX2 R239, R0 ;  /* 0x0000000000ef7308 */ /* 0x0005e20000000800 */
[----:B------:R-:W-:Y:S02]  /*bb10*/  ISETP.LT.OR P4, PT, R27, R197, P4 ;  /* 0x000000c51b00720c */ /* 0x000fe40002781670 */
[----:B------:R-:W-:Y:S02]  /*bb20*/  FSEL R85, R214, -INF , !P5 ;  /* 0xff800000d6557808 */ /* 0x000fe40006800000 */
[----:B------:R-:W-:Y:S02]  /*bb30*/  ISETP.GE.AND P5, PT, R25, R201, PT ;  /* 0x000000c91900720c */ /* 0x000fe40003fa6270 */
[----:B------:R-:W-:Y:S01]  /*bb40*/  FSEL R27, R213, -INF , !P4 ;  /* 0xff800000d51b7808 */ /* 0x000fe20006000000 */
[----:B-1----:R-:W-:Y:S01]  /*bb50*/  FMUL.FTZ R3, R110, UR6 ;  /* 0x000000066e037c20 */ /* 0x002fe20008410000 */
[----:B------:R-:W-:-:S02]  /*bb60*/  ISETP.GE.AND P4, PT, R25, R200, PT ;  /* 0x000000c81900720c */ /* 0x000fc40003f86270 */
[----:B------:R-:W-:Y:S02]  /*bb70*/  ISETP.LT.OR P5, PT, R25, R197, P5 ;  /* 0x000000c51900720c */ /* 0x000fe40002fa1670 */
[----:B------:R-:W-:Y:S02]  /*bb80*/  FSEL R3, R3, RZ, P1 ;  /* 0x000000ff03037208 */ /* 0x000fe40000800000 */
[----:B------:R-:W-:Y:S02]  /*bb90*/  ISETP.LT.OR P4, PT, R25, R196, P4 ;  /* 0x000000c41900720c */ /* 0x000fe40002781670 */
[----:B------:R-:W-:Y:S01]  /*bba0*/  FSEL R87, R211, -INF , !P3 ;  /* 0xff800000d3577808 */ /* 0x000fe20005800000 */
[--C-:B--2---:R-:W-:Y:S01]  /*bbb0*/  FFMA.FTZ R0, R37, UR6, -R3.reuse ;  /* 0x0000000625007c23 */ /* 0x104fe20008010803 */
[----:B------:R-:W-:Y:S01]  /*bbc0*/  FSEL R37, R224, -INF , !P0 ;  /* 0xff800000e0257808 */ /* 0x000fe20004000000 */
[----:B------:R-:W-:Y:S01]  /*bbd0*/  FFMA.FTZ R4, R55, UR6, -R3 ;  /* 0x0000000637047c23 */ /* 0x000fe20008010803 */
[----:B------:R-:W-:Y:S01]  /*bbe0*/  ISETP.GE.AND P0, PT, R26, R201, PT ;  /* 0x000000c91a00720c */ /* 0x000fe20003f06270 */
[----:B------:R1:W-:Y:S01]  /*bbf0*/  MUFU.EX2 R129, R0 ;  /* 0x0000000000817308 */ /* 0x0003e20000000800 */
[----:B------:R-:W-:-:S02]  /*bc00*/  FSEL R25, R205, -INF , !P5 ;  /* 0xff800000cd197808 */ /* 0x000fc40006800000 */
[----:B------:R-:W-:Y:S02]  /*bc10*/  ISETP.LT.OR P0, PT, R26, R197, P0 ;  /* 0x000000c51a00720c */ /* 0x000fe40000701670 */
[C---:B------:R-:W-:Y:S02]  /*bc20*/  ISETP.GE.AND P3, PT, R23.reuse, R201, PT ;  /* 0x000000c91700720c */ /* 0x040fe40003f66270 */
[----:B------:R-:W-:Y:S01]  /*bc30*/  FSEL R26, R212, -INF , !P0 ;  /* 0xff800000d41a7808 */ /* 0x000fe20004000000 */
[----:B------:R2:W-:Y:S01]  /*bc40*/  MUFU.EX2 R213, R4 ;  /* 0x0000000400d57308 */ /* 0x0005e20000000800 */
[CC--:B------:R-:W-:Y:S02]  /*bc50*/  ISETP.GE.AND P0, PT, R24.reuse, R200.reuse, PT ;  /* 0x000000c81800720c */ /* 0x0c0fe40003f06270 */
[----:B------:R-:W-:Y:S02]  /*bc60*/  ISETP.GE.AND P5, PT, R23, R200, PT ;  /* 0x000000c81700720c */ /* 0x000fe40003fa6270 */
[----:B------:R-:W-:-:S02]  /*bc70*/  ISETP.LT.OR P0, PT, R24, R196, P0 ;  /* 0x000000c41800720c */ /* 0x000fc40000701670 */
[----:B------:R-:W-:Y:S01]  /*bc80*/  ISETP.LT.OR P3, PT, R23, R197, P3 ;  /* 0x000000c51700720c */ /* 0x000fe20001f61670 */
[--C-:B-1----:R-:W-:Y:S01]  /*bc90*/  FFMA.FTZ R0, R49, UR6, -R3.reuse ;  /* 0x0000000631007c23 */ /* 0x102fe20008010803 */
[----:B------:R-:W-:Y:S01]  /*bca0*/  IMAD.MOV.U32 R49, RZ, RZ, R220 ;  /* 0x000000ffff317224 */ /* 0x000fe200078e00dc */
[----:B------:R-:W-:Y:S01]  /*bcb0*/  ISETP.LT.OR P5, PT, R23, R196, P5 ;  /* 0x000000c41700720c */ /* 0x000fe20002fa1670 */
[----:B------:R-:W-:Y:S01]  /*bcc0*/  IMAD.MOV.U32 R220, RZ, RZ, R86 ;  /* 0x000000ffffdc7224 */ /* 0x000fe200078e0056 */
[----:B------:R1:W-:Y:S01]  /*bcd0*/  MUFU.EX2 R177, R0 ;  /* 0x0000000000b17308 */ /* 0x0003e20000000800 */
[----:B------:R-:W-:Y:S02]  /*bce0*/  FSEL R86, R216, -INF , !P6 ;  /* 0xff800000d8567808 */ /* 0x000fe40007000000 */
[----:B------:R-:W-:Y:S01]  /*bcf0*/  ISETP.GE.AND P6, PT, R24, R201, PT ;  /* 0x000000c91800720c */ /* 0x000fe20003fc6270 */
[----:B--2---:R-:W-:Y:S01]  /*bd00*/  FFMA.FTZ R4, R56, UR6, -R3 ;  /* 0x0000000638047c23 */ /* 0x004fe20008010803 */
[----:B------:R-:W-:-:S02]  /*bd10*/  FSEL R93, R207, -INF , !P0 ;  /* 0xff800000cf5d7808 */ /* 0x000fc40004000000 */
[----:B------:R-:W-:Y:S01]  /*bd20*/  ISETP.LT.OR P6, PT, R24, R197, P6 ;  /* 0x000000c51800720c */ /* 0x000fe200037c1670 */
[----:B------:R-:W-:Y:S01]  /*bd30*/  IMAD.MOV.U32 R24, RZ, RZ, R128 ;  /* 0x000000ffff187224 */ /* 0x000fe200078e0080 */
[CC--:B------:R-:W-:Y:S01]  /*bd40*/  ISETP.GE.AND P0, PT, R21.reuse, R201.reuse, PT ;  /* 0x000000c91500720c */ /* 0x0c0fe20003f06270 */
[----:B------:R-:W-:Y:S01]  /*bd50*/  IMAD.MOV.U32 R128, RZ, RZ, R209 ;  /* 0x000000ffff807224 */ /* 0x000fe200078e00d1 */
[----:B------:R-:W-:Y:S01]  /*bd60*/  FSEL R23, R206, -INF , !P6 ;  /* 0xff800000ce177808 */ /* 0x000fe20007000000 */
[----:B------:R2:W-:Y:S01]  /*bd70*/  MUFU.EX2 R212, R4 ;  /* 0x0000000400d47308 */ /* 0x0005e20000000800 */
[C---:B------:R-:W-:Y:S02]  /*bd80*/  ISETP.GE.AND P6, PT, R22.reuse, R201, PT ;  /* 0x000000c91600720c */ /* 0x040fe40003fc6270 */
[-C--:B------:R-:W-:Y:S01]  /*bd90*/  ISETP.LT.OR P0, PT, R21, R197.reuse, P0 ;  /* 0x000000c51500720c */ /* 0x080fe20000701670 */
[----:B-1----:R-:W-:Y:S01]  /*bda0*/  FFMA.FTZ R0, R33, UR6, -R3 ;  /* 0x0000000621007c23 */ /* 0x002fe20008010803 */
[----:B------:R-:W-:-:S02]  /*bdb0*/  ISETP.LT.OR P6, PT, R22, R197, P6 ;  /* 0x000000c51600720c */ /* 0x000fc400037c1670 */
[----:B------:R-:W-:Y:S01]  /*bdc0*/  FSEL R92, R204, -INF , !P4 ;  /* 0xff800000cc5c7808 */ /* 0x000fe20006000000 */
[----:B------:R1:W-:Y:S01]  /*bdd0*/  MUFU.EX2 R180, R0 ;  /* 0x0000000000b47308 */ /* 0x0003e20000000800 */
[C---:B------:R-:W-:Y:S02]  /*bde0*/  ISETP.GE.AND P4, PT, R22.reuse, R200, PT ;  /* 0x000000c81600720c */ /* 0x040fe40003f86270 */
[----:B------:R-:W-:Y:S02]  /*bdf0*/  FSEL R9, R173, -INF , !P0 ;  /* 0xff800000ad097808 */ /* 0x000fe40004000000 */
[----:B------:R-:W-:Y:S02]  /*be00*/  ISETP.GE.AND P0, PT, R19, R201, PT ;  /* 0x000000c91300720c */ /* 0x000fe40003f06270 */
[----:B------:R-:W-:Y:S01]  /*be10*/  ISETP.LT.OR P4, PT, R22, R196, P4 ;  /* 0x000000c41600720c */ /* 0x000fe20002781670 */
[----:B--2---:R-:W-:Y:S01]  /*be20*/  FFMA.FTZ R4, R57, UR6, -R3 ;  /* 0x0000000639047c23 */ /* 0x004fe20008010803 */
[----:B------:R-:W-:-:S02]  /*be30*/  FSEL R22, R182, -INF , !P3 ;  /* 0xff800000b6167808 */ /* 0x000fc40005800000 */
[----:B------:R-:W-:Y:S01]  /*be40*/  ISETP.LT.OR P0, PT, R19, R197, P0 ;  /* 0x000000c51300720c */ /* 0x000fe20000701670 */
[----:B------:R-:W-:Y:S01]  /*be50*/  MUFU.EX2 R211, R4 ;  /* 0x0000000400d37308 */ /* 0x000fe20000000800 */
[----:B------:R-:W-:Y:S02]  /*be60*/  ISETP.GE.AND P3, PT, R21, R200, PT ;  /* 0x000000c81500720c */ /* 0x000fe40003f66270 */
[----:B------:R-:W-:Y:S01]  /*be70*/  FSEL R7, R172, -INF , !P0 ;  /* 0xff800000ac077808 */ /* 0x000fe20004000000 */
[----:B-1----:R-:W-:Y:S01]  /*be80*/  FFMA.FTZ R0, R10, UR6, -R3 ;  /* 0x000000060a007c23 */ /* 0x002fe20008010803 */
[----:B------:R-:W-:Y:S02]  /*be90*/  FSEL R10, R183, -INF , !P6 ;  /* 0xff800000b70a7808 */ /* 0x000fe40007000000 */
[-C--:B------:R-:W-:Y:S01]  /*bea0*/  ISETP.GE.AND P6, PT, R20, R201.reuse, PT ;  /* 0x000000c91400720c */ /* 0x080fe20003fc6270 */
[----:B------:R1:W2:Y:S01]  /*beb0*/  MUFU.EX2 R181, R0 ;  /* 0x0000000000b57308 */ /* 0x0002a20000000800 */
[----:B------:R-:W-:-:S02]  /*bec0*/  ISETP.GE.AND P0, PT, R17, R201, PT ;  /* 0x000000c91100720c */ /* 0x000fc40003f06270 */
[-C--:B------:R-:W-:Y:S02]  /*bed0*/  ISETP.LT.OR P6, PT, R20, R197.reuse, P6 ;  /* 0x000000c51400720c */ /* 0x080fe400037c1670 */
[----:B------:R-:W-:Y:S02]  /*bee0*/  ISETP.LT.OR P0, PT, R17, R197, P0 ;  /* 0x000000c51100720c */ /* 0x000fe40000701670 */
[----:B------:R-:W-:Y:S02]  /*bef0*/  FSEL R8, R174, -INF , !P6 ;  /* 0xff800000ae087808 */ /* 0x000fe40007000000 */
[C---:B------:R-:W-:Y:S02]  /*bf00*/  ISETP.GE.AND P6, PT, R18.reuse, R201, PT ;  /* 0x000000c91200720c */ /* 0x040fe40003fc6270 */
[----:B------:R-:W-:Y:S01]  /*bf10*/  ISETP.LT.OR P3, PT, R21, R196, P3 ;  /* 0x000000c41500720c */ /* 0x000fe20001f61670 */
[----:B------:R-:W-:Y:S01]  /*bf20*/  IMAD.MOV.U32 R21, RZ, RZ, R210 ;  /* 0x000000ffff157224 */ /* 0x000fe200078e00d2 */
[----:B------:R-:W-:-:S02]  /*bf30*/  ISETP.LT.OR P6, PT, R18, R197, P6 ;  /* 0x000000c51200720c */ /* 0x000fc400037c1670 */
[----:B------:R-:W-:Y:S01]  /*bf40*/  FSEL R55, R235, -INF , !P4 ;  /* 0xff800000eb377808 */ /* 0x000fe20006000000 */
[----:B-1----:R-:W-:Y:S01]  /*bf50*/  FFMA.FTZ R0, R35, UR6, -R3 ;  /* 0x0000000623007c23 */ /* 0x002fe20008010803 */
[----:B------:R-:W-:Y:S02]  /*bf60*/  FSEL R33, R168, -INF , !P6 ;  /* 0xff800000a8217808 */ /* 0x000fe40007000000 */
[----:B------:R-:W-:Y:S01]  /*bf70*/  ISETP.GE.AND P6, PT, R16, R201, PT ;  /* 0x000000c91000720c */ /* 0x000fe20003fc6270 */
[----:B------:R1:W-:Y:S01]  /*bf80*/  MUFU.EX2 R209, R0 ;  /* 0x0000000000d17308 */ /* 0x0003e20000000800 */
[----:B------:R-:W-:Y:S02]  /*bf90*/  FSEL R89, R230, -INF , !P3 ;  /* 0xff800000e6597808 */ /* 0x000fe40005800000 */
[----:B------:R-:W-:Y:S02]  /*bfa0*/  ISETP.LT.OR P6, PT, R16, R197, P6 ;  /* 0x000000c51000720c */ /* 0x000fe400037c1670 */
[----:B------:R-:W-:-:S02]  /*bfb0*/  ISETP.GE.AND P4, PT, R17, R200, PT ;  /* 0x000000c81100720c */ /* 0x000fc40003f86270 */
[----:B------:R-:W-:Y:S01]  /*bfc0*/  FSEL R35, R120, -INF , !P6 ;  /* 0xff80000078237808 */ /* 0x000fe20007000000 */
[----:B---3--:R-:W-:Y:S01]  /*bfd0*/  IMAD.MOV.U32 R120, RZ, RZ, R176 ;  /* 0x000000ffff787224 */ /* 0x008fe200078e00b0 */
[----:B------:R-:W-:Y:S02]  /*bfe0*/  ISETP.GE.AND P6, PT, R14, R201, PT ;  /* 0x000000c90e00720c */ /* 0x000fe40003fc6270 */
[----:B------:R-:W-:Y:S02]  /*bff0*/  ISETP.GE.AND P3, PT, R16, R200, PT ;  /* 0x000000c81000720c */ /* 0x000fe40003f66270 */
[----:B------:R-:W-:Y:S02]  /*c000*/  ISETP.LT.OR P6, PT, R14, R197, P6 ;  /* 0x000000c50e00720c */ /* 0x000fe400037c1670 */
[----:B------:R-:W-:Y:S01]  /*c010*/  ISETP.LT.OR P4, PT, R17, R196, P4 ;  /* 0x000000c41100720c */ /* 0x000fe20002781670 */
[----:B-1----:R-:W-:Y:S01]  /*c020*/  FFMA.FTZ R0, R34, UR6, -R3 ;  /* 0x0000000622007c23 */ /* 0x002fe20008010803 */
[----:B------:R-:W-:Y:S01]  /*c030*/  FSEL R34, R125, -INF , !P0 ;  /* 0xff8000007d227808 */ /* 0x000fe20004000000 */
[----:B------:R-:W-:Y:S01]  /*c040*/  IMAD.MOV.U32 R125, RZ, RZ, R208 ;  /* 0x000000ffff7d7224 */ /* 0x000fe200078e00d0 */
[C---:B------:R-:W-:Y:S01]  /*c050*/  ISETP.GE.AND P0, PT, R15.reuse, R201, PT ;  /* 0x000000c90f00720c */ /* 0x040fe20003f06270 */
[----:B------:R1:W-:Y:S01]  /*c060*/  MUFU.EX2 R222, R0 ;  /* 0x0000000000de7308 */ /* 0x0003e20000000800 */
[----:B------:R-:W-:Y:S01]  /*c070*/  FSEL R78, R112, -INF , !P6 ;  /* 0xff800000704e7808 */ /* 0x000fe20007000000 */
[----:B------:R-:W-:Y:S01]  /*c080*/  IMAD.MOV.U32 R112, RZ, RZ, R169 ;  /* 0x000000ffff707224 */ /* 0x000fe200078e00a9 */
[----:B------:R-:W-:-:S02]  /*c090*/  ISETP.LT.OR P0, PT, R15, R197, P0 ;  /* 0x000000c50f00720c */ /* 0x000fc40000701670 */
[-C--:B------:R-:W-:Y:S02]  /*c0a0*/  ISETP.GE.AND P6, PT, R12, R201.reuse, PT ;  /* 0x000000c90c00720c */ /* 0x080fe40003fc6270 */
[----:B------:R-:W-:Y:S02]  /*c0b0*/  FSEL R76, R116, -INF , !P0 ;  /* 0xff800000744c7808 */ /* 0x000fe40004000000 */
[C---:B------:R-:W-:Y:S02]  /*c0c0*/  ISETP.GE.AND P0, PT, R13.reuse, R201, PT ;  /* 0x000000c90d00720c */ /* 0x040fe40003f06270 */
[-C--:B------:R-:W-:Y:S02]  /*c0d0*/  ISETP.LT.OR P6, PT, R12, R197.reuse, P6 ;  /* 0x000000c50c00720c */ /* 0x080fe400037c1670 */
[----:B------:R-:W-:Y:S02]  /*c0e0*/  ISETP.LT.OR P0, PT, R13, R197, P0 ;  /* 0x000000c50d00720c */ /* 0x000fe40000701670 */
[----:B------:R-:W-:Y:S01]  /*c0f0*/  FSEL R91, R111, -INF , !P6 ;  /* 0xff8000006f5b7808 */ /* 0x000fe20007000000 */
[----:B-1----:R-:W-:Y:S01]  /*c100*/  FFMA.FTZ R0, R36, UR6, -R3 ;  /* 0x0000000624007c23 */ /* 0x002fe20008010803 */
[----:B------:R-:W-:Y:S01]  /*c110*/  FSEL R84, R109, -INF , !P0 ;  /* 0xff8000006d547808 */ /* 0x000fe20004000000 */
[----:B------:R-:W-:Y:S01]  /*c120*/  IMAD.MOV.U32 R36, RZ, RZ, R105 ;  /* 0x000000ffff247224 */ /* 0x000fe200078e0069 */
[CC--:B------:R-:W-:Y:S01]  /*c130*/  ISETP.GE.AND P0, PT, R11.reuse, R201.reuse, PT ;  /* 0x000000c90b00720c */ /* 0x0c0fe20003f06270 */
[----:B------:R1:W-:Y:S01]  /*c140*/  MUFU.EX2 R221, R0 ;  /* 0x0000000000dd7308 */ /* 0x0003e20000000800 */
[----:B------:R-:W-:Y:S01]  /*c150*/  ISETP.GE.AND P6, PT, R32, R201, PT ;  /* 0x000000c92000720c */ /* 0x000fe20003fc6270 */
[----:B------:R-:W-:Y:S01]  /*c160*/  IMAD.MOV.U32 R105, RZ, RZ, R98 ;  /* 0x000000ffff697224 */ /* 0x000fe200078e0062 */
[----:B------:R-:W-:-:S02]  /*c170*/  ISETP.LT.OR P0, PT, R11, R197, P0 ;  /* 0x000000c50b00720c */ /* 0x000fc40000701670 */
[----:B------:R-:W-:Y:S02]  /*c180*/  ISETP.LT.OR P6, PT, R32, R197, P6 ;  /* 0x000000c52000720c */ /* 0x000fe400037c1670 */
[----:B------:R-:W-:Y:S02]  /*c190*/  FSEL R236, R94, -INF , !P0 ;  /* 0xff8000005eec7808 */ /* 0x000fe40004000000 */
[C---:B------:R-:W-:Y:S02]  /*c1a0*/  ISETP.GE.AND P0, PT, R31.reuse, R201, PT ;  /* 0x000000c91f00720c */ /* 0x040fe40003f06270 */
[----:B------:R-:W-:Y:S02]  /*c1b0*/  FSEL R233, R100, -INF , !P6 ;  /* 0xff80000064e97808 */ /* 0x000fe40007000000 */
[----:B------:R-:W-:Y:S02]  /*c1c0*/  ISETP.LT.OR P0, PT, R31, R197, P0 ;  /* 0x000000c51f00720c */ /* 0x000fe40000701670 */
[----:B------:R-:W-:-:S02]  /*c1d0*/  ISETP.GE.AND P6, PT, R30, R201, PT ;  /* 0x000000c91e00720c */ /* 0x000fc40003fc6270 */
[----:B-1----:R-:W-:Y:S01]  /*c1e0*/  FMNMX.FTZ R0, R70, R2, !PT ;  /* 0x0000000246007209 */ /* 0x002fe20007810000 */
[----:B------:R-:W-:Y:S01]  /*c1f0*/  FFMA.FTZ R2, R42, UR6, -R3 ;  /* 0x000000062a027c23 */ /* 0x000fe20008010803 */
[----:B------:R-:W-:Y:S01]  /*c200*/  ISETP.LT.OR P6, PT, R30, R197, P6 ;  /* 0x000000c51e00720c */ /* 0x000fe200037c1670 */
[----:B------:R-:W-:Y:S01]  /*c210*/  IMAD.MOV.U32 R42, RZ, RZ, R113 ;  /* 0x000000ffff2a7224 */ /* 0x000fe200078e0071 */
[----:B------:R-:W-:Y:S01]  /*c220*/  FMNMX.FTZ R0, R66, R0, !PT ;  /* 0x0000000042007209 */ /* 0x000fe20007810000 */
[----:B------:R1:W-:Y:S01]  /*c230*/  MUFU.EX2 R228, R2 ;  /* 0x0000000200e47308 */ /* 0x0003e20000000800 */
[----:B------:R-:W-:Y:S02]  /*c240*/  FSEL R100, R107, -INF , !P6 ;  /* 0xff8000006b647808 */ /* 0x000fe40007000000 */
[----:B------:R-:W-:Y:S02]  /*c250*/  FMNMX.FTZ R0, R69, R0, !PT ;  /* 0x0000000045007209 */ /* 0x000fe40007810000 */
[----:B------:R-:W-:-:S02]  /*c260*/  ISETP.GE.AND P6, PT, R20, R200, PT ;  /* 0x000000c81400720c */ /* 0x000fc40003fc6270 */
[----:B------:R-:W-:Y:S02]  /*c270*/  FMNMX.FTZ R0, R63, R0, !PT ;  /* 0x000000003f007209 */ /* 0x000fe40007810000 */
[----:B------:R-:W-:Y:S01]  /*c280*/  ISETP.LT.OR P6, PT, R20, R196, P6 ;  /* 0x000000c41400720c */ /* 0x000fe200037c1670 */
[----:B------:R-:W-:Y:S01]  /*c290*/  IMAD.MOV.U32 R20, RZ, RZ, R103 ;  /* 0x000000ffff147224 */ /* 0x000fe200078e0067 */
[----:B------:R-:W-:Y:S02]  /*c2a0*/  FMNMX.FTZ R0, R62, R0, !PT ;  /* 0x000000003e007209 */ /* 0x000fe40007810000 */
[----:B------:R-:W-:Y:S02]  /*c2b0*/  FSEL R88, R232, -INF , !P6 ;  /* 0xff800000e8587808 */ /* 0x000fe40007000000 */
[----:B------:R-:W-:Y:S01]  /*c2c0*/  FMNMX.FTZ R0, R61, R0, !PT ;  /* 0x000000003d007209 */ /* 0x000fe20007810000 */
[----:B-1----:R-:W-:Y:S01]  /*c2d0*/  FFMA.FTZ R2, R43, UR6, -R3 ;  /* 0x000000062b027c23 */ /* 0x002fe20008010803 */
[----:B------:R-:W-:Y:S01]  /*c2e0*/  ISETP.LT.OR P3, PT, R16, R196, P3 ;  /* 0x000000c41000720c */ /* 0x000fe20001f61670 */
[----:B------:R-:W-:Y:S01]  /*c2f0*/  IMAD.MOV.U32 R43, RZ, RZ, R128 ;  /* 0x000000ffff2b7224 */ /* 0x000fe200078e0080 */
        /* <DEDUP_REMOVED lines=9> */
[----:B------:R-:W-:Y:S02]  /*c390*/  IMAD.MOV.U32 R44, RZ, RZ, R170 ;  /* 0x000000ffff2c7224 */ /* 0x000fe400078e00aa */
[----:B------:R-:W-:Y:S01]  /*c3a0*/  FMNMX.FTZ R0, R22, R0, !PT ;  /* 0x0000000016007209 */ /* 0x000fe20007810000 */
[----:B------:R-:W-:Y:S02]  /*c3b0*/  IMAD.MOV.U32 R170, RZ, RZ, R220 ;  /* 0x000000ffffaa7224 */ /* 0x000fe400078e00dc */
[----:B------:R-:W-:Y:S01]  /*c3c0*/  IMAD.MOV.U32 R220, RZ, RZ, R226 ;  /* 0x000000ffffdc7224 */ /* 0x000fe200078e00e2 */
[----:B------:R-:W-:Y:S01]  /*c3d0*/  FMNMX.FTZ R0, R10, R0, !PT ;  /* 0x000000000a007209 */ /* 0x000fe20007810000 */
[----:B------:R1:W-:Y:S03]  /*c3e0*/  MUFU.EX2 R226, R2 ;  /* 0x0000000200e27308 */ /* 0x0003e60000000800 */
[----:B------:R-:W-:-:S04]  /*c3f0*/  FMNMX.FTZ R0, R9, R0, !PT ;  /* 0x0000000009007209 */ /* 0x000fc80007810000 */
[----:B------:R-:W-:-:S04]  /*c400*/  FMNMX.FTZ R0, R8, R0, !PT ;  /* 0x0000000008007209 */ /* 0x000fc80007810000 */
[----:B------:R-:W-:-:S04]  /*c410*/  FMNMX.FTZ R0, R7, R0, !PT ;  /* 0x0000000007007209 */ /* 0x000fc80007810000 */
[----:B------:R-:W-:Y:S01]  /*c420*/  FMNMX.FTZ R0, R33, R0, !PT ;  /* 0x0000000021007209 */ /* 0x000fe20007810000 */
[----:B-1----:R-:W-:Y:S01]  /*c430*/  FFMA.FTZ R2, R45, UR6, -R3 ;  /* 0x000000062d027c23 */ /* 0x002fe20008010803 */
[----:B------:R-:W-:Y:S02]  /*c440*/  IMAD.MOV.U32 R45, RZ, RZ, R131 ;  /* 0x000000ffff2d7224 */ /* 0x000fe400078e0083 */
[----:B------:R-:W-:Y:S01]  /*c450*/  FMNMX.FTZ R0, R34, R0, !PT ;  /* 0x0000000022007209 */ /* 0x000fe20007810000 */
[----:B------:R-:W-:Y:S01]  /*c460*/  IMAD.MOV.U32 R131, RZ, RZ, R219 ;  /* 0x000000ffff837224 */ /* 0x000fe200078e00db */
[----:B------:R1:W-:Y:S02]  /*c470*/  MUFU.EX2 R224, R2 ;  /* 0x0000000200e07308 */ /* 0x0003e40000000800 */
[----:B------:R-:W-:-:S04]  /*c480*/  FMNMX.FTZ R0, R35, R0, !PT ;  /* 0x0000000023007209 */ /* 0x000fc80007810000 */
[----:B------:R-:W-:-:S04]  /*c490*/  FMNMX.FTZ R0, R76, R0, !PT ;  /* 0x000000004c007209 */ /* 0x000fc80007810000 */
[----:B------:R-:W-:-:S04]  /*c4a0*/  FMNMX.FTZ R0, R78, R0, !PT ;  /* 0x000000004e007209 */ /* 0x000fc80007810000 */
[----:B------:R-:W-:Y:S01]  /*c4b0*/  FMNMX.FTZ R0, R84, R0, !PT ;  /* 0x0000000054007209 */ /* 0x000fe20007810000 */
[----:B-1----:R-:W-:Y:S01]  /*c4c0*/  FFMA.FTZ R2, R48, UR6, -R3 ;  /* 0x0000000630027c23 */ /* 0x002fe20008010803 */
[----:B-----5:R-:W-:Y:S02]  /*c4d0*/  IMAD.MOV.U32 R48, RZ, RZ, R223 ;  /* 0x000000ffff307224 */ /* 0x020fe400078e00df */
[----:B------:R-:W-:Y:S01]  /*c4e0*/  FMNMX.FTZ R0, R91, R0, !PT ;  /* 0x000000005b007209 */ /* 0x000fe20007810000 */
[----:B------:R1:W-:Y:S03]  /*c4f0*/  MUFU.EX2 R223, R2 ;  /* 0x0000000200df7308 */ /* 0x0003e60000000800 */
[----:B------:R-:W-:-:S04]  /*c500*/  FMNMX.FTZ R0, R236, R0, !PT ;  /* 0x00000000ec007209 */ /* 0x000fc80007810000 */
[----:B------:R-:W-:Y:S01]  /*c510*/  FMNMX.FTZ R0, R233, R0, !PT ;  /* 0x00000000e9007209 */ /* 0x000fe20007810000 */
[----:B-1----:R-:W-:Y:S01]  /*c520*/  FFMA.FTZ R2, R47, UR6, -R3 ;  /* 0x000000062f027c23 */ /* 0x002fe20008010803 */
[----:B------:R-:W-:Y:S02]  /*c530*/  IMAD.MOV.U32 R47, RZ, RZ, R134 ;  /* 0x000000ffff2f7224 */ /* 0x000fe400078e0086 */
[----:B------:R-:W-:Y:S02]  /*c540*/  IMAD.MOV.U32 R134, RZ, RZ, R170 ;  /* 0x000000ffff867224 */ /* 0x000fe400078e00aa */
[----:B------:R-:W-:Y:S02]  /*c550*/  IMAD.MOV.U32 R170, RZ, RZ, R220 ;  /* 0x000000ffffaa7224 */ /* 0x000fe400078e00dc */
[----:B------:R1:W-:Y:S01]  /*c560*/  MUFU.EX2 R220, R2 ;  /* 0x0000000200dc7308 */ /* 0x0003e20000000800 */
[----:B------:R-:W-:Y:S02]  /*c570*/  IMAD.MOV.U32 R107, RZ, RZ, R134 ;  /* 0x000000ffff6b7224 */ /* 0x000fe400078e0086 */
[----:B------:R-:W-:-:S02]  /*c580*/  IMAD.MOV.U32 R116, RZ, RZ, R170 ;  /* 0x000000ffff747224 */ /* 0x000fc400078e00aa */
[--C-:B-1----:R-:W-:Y:S01]  /*c590*/  FFMA.FTZ R2, R54, UR6, -R3.reuse ;  /* 0x0000000636027c23 */ /* 0x102fe20008010803 */
[----:B------:R-:W-:Y:S02]  /*c5a0*/  FSEL R54, R234, -INF , !P5 ;  /* 0xff800000ea367808 */ /* 0x000fe40006800000 */
[C---:B------:R-:W-:Y:S01]  /*c5b0*/  ISETP.GE.AND P5, PT, R18.reuse, R200, PT ;  /* 0x000000c81200720c */ /* 0x040fe20003fa6270 */
[----:B------:R1:W-:Y:S03]  /*c5c0*/  MUFU.EX2 R219, R2 ;  /* 0x0000000200db7308 */ /* 0x0003e60000000800 */
[----:B------:R-:W-:Y:S01]  /*c5d0*/  ISETP.LT.OR P5, PT, R18, R196, P5 ;  /* 0x000000c41200720c */ /* 0x000fe20002fa1670 */
[----:B-1----:R-:W-:Y:S01]  /*c5e0*/  FFMA.FTZ R2, R46, UR6, -R3 ;  /* 0x000000062e027c23 */ /* 0x002fe20008010803 */
[----:B----4-:R-:W-:-:S03]  /*c5f0*/  IMAD.MOV.U32 R46, RZ, RZ, R218 ;  /* 0x000000ffff2e7224 */ /* 0x010fc600078e00da */
[----:B------:R1:W-:Y:S01]  /*c600*/  MUFU.EX2 R218, R2 ;  /* 0x0000000200da7308 */ /* 0x0003e20000000800 */
[----:B------:R-:W-:Y:S02]  /*c610*/  IMAD.MOV.U32 R235, RZ, RZ, R46 ;  /* 0x000000ffffeb7224 */ /* 0x000fe400078e002e */
[----:B-1----:R-:W-:Y:S01]  /*c620*/  FFMA.FTZ R2, R51, UR6, -R3 ;  /* 0x0000000633027c23 */ /* 0x002fe20008010803 */
[----:B------:R-:W-:-:S04]  /*c630*/  IMAD.MOV.U32 R51, RZ, RZ, R217 ;  /* 0x000000ffff337224 */ /* 0x000fc800078e00d9 */
[----:B------:R1:W-:Y:S02]  /*c640*/  MUFU.EX2 R217, R2 ;  /* 0x0000000200d97308 */ /* 0x0003e40000000800 */
[----:B-1----:R-:W-:Y:S01]  /*c650*/  FFMA.FTZ R2, R50, UR6, -R3 ;  /* 0x0000000632027c23 */ /* 0x002fe20008010803 */
[----:B------:R-:W-:Y:S02]  /*c660*/  IMAD.MOV.U32 R50, RZ, RZ, R131 ;  /* 0x000000ffff327224 */ /* 0x000fe400078e0083 */
[----:B------:R-:W-:-:S03]  /*c670*/  IMAD.MOV.U32 R131, RZ, RZ, R99 ;  /* 0x000000ffff837224 */ /* 0x000fc600078e0063 */
[----:B------:R1:W-:Y:S01]  /*c680*/  MUFU.EX2 R216, R2 ;  /* 0x0000000200d87308 */ /* 0x0003e20000000800 */
[----:B------:R-:W-:Y:S01]  /*c690*/  FSEL R99, R106, -INF , !P0 ;  /* 0xff8000006a637808 */ /* 0x000fe20004000000 */
[----:B------:R-:W-:Y:S01]  /*c6a0*/  IMAD.MOV.U32 R57, RZ, RZ, R50 ;  /* 0x000000ffff397224 */ /* 0x000fe200078e0032 */
[----:B------:R-:W-:Y:S01]  /*c6b0*/  ISETP.GE.AND P0, PT, R29, R201, PT ;  /* 0x000000c91d00720c */ /* 0x000fe20003f06270 */
[----:B------:R-:W-:Y:S01]  /*c6c0*/  IMAD.MOV.U32 R56, RZ, RZ, R131 ;  /* 0x000000ffff387224 */ /* 0x000fe200078e0083 */
[----:B------:R-:W-:Y:S02]  /*c6d0*/  FMNMX.FTZ R0, R99, R0, !PT ;  /* 0x0000000063007209 */ /* 0x000fe40007810000 */
[----:B------:R-:W-:Y:S02]  /*c6e0*/  ISETP.LT.OR P0, PT, R29, R197, P0 ;  /* 0x000000c51d00720c */ /* 0x000fe40000701670 */
[----:B------:R-:W-:Y:S02]  /*c6f0*/  FMNMX.FTZ R0, R100, R0, !PT ;  /* 0x0000000064007209 */ /* 0x000fe40007810000 */
[----:B------:R-:W-:-:S02]  /*c700*/  FSEL R238, R96, -INF , !P0 ;  /* 0xff80000060ee7808 */ /* 0x000fc40004000000 */
[----:B------:R-:W-:Y:S02]  /*c710*/  ISETP.GE.AND P0, PT, R28, R201, PT ;  /* 0x000000c91c00720c */ /* 0x000fe40003f06270 */
[----:B------:R-:W-:Y:S01]  /*c720*/  FMNMX.FTZ R0, R238, R0, !PT ;  /* 0x00000000ee007209 */ /* 0x000fe20007810000 */
[----:B-1----:R-:W-:Y:S01]  /*c730*/  FFMA.FTZ R2, R53, UR6, -R3 ;  /* 0x0000000635027c23 */ /* 0x002fe20008010803 */
[----:B------:R-:W-:Y:S01]  /*c740*/  IMAD.MOV.U32 R53, RZ, RZ, R215 ;  /* 0x000000ffff357224 */ /* 0x000fe200078e00d7 */
[----:B------:R-:W-:Y:S02]  /*c750*/  ISETP.LT.OR P0, PT, R28, R197, P0 ;  /* 0x000000c51c00720c */ /* 0x000fe40000701670 */
[----:B------:R1:W-:Y:S01]  /*c760*/  MUFU.EX2 R215, R2 ;  /* 0x0000000200d77308 */ /* 0x0003e20000000800 */
[----:B------:R-:W-:Y:S01]  /*c770*/  FSEL R96, R171, -INF , !P3 ;  /* 0xff800000ab607808 */ /* 0x000fe20005800000 */
[----:B------:R-:W-:Y:S01]  /*c780*/  IMAD.MOV.U32 R234, RZ, RZ, R53 ;  /* 0x000000ffffea7224 */ /* 0x000fe200078e0035 */
[----:B------:R-:W-:-:S02]  /*c790*/  FSEL R237, R101, -INF , !P0 ;  /* 0xff80000065ed7808 */ /* 0x000fc40004000000 */
[----:B------:R-:W-:Y:S02]  /*c7a0*/  ISETP.GE.AND P0, PT, R19, R200, PT ;  /* 0x000000c81300720c */ /* 0x000fe40003f06270 */
[----:B------:R-:W-:Y:S02]  /*c7b0*/  FMNMX.FTZ R0, R237, R0, !PT ;  /* 0x00000000ed007209 */ /* 0x000fe40007810000 */
[----:B------:R-:W-:Y:S02]  /*c7c0*/  ISETP.LT.OR P0, PT, R19, R196, P0 ;  /* 0x000000c41300720c */ /* 0x000fe40000701670 */
[-C--:B------:R-:W-:Y:S01]  /*c7d0*/  ISETP.GE.AND P3, PT, R11, R200.reuse, PT ;  /* 0x000000c80b00720c */ /* 0x080fe20003f66270 */
[----:B------:R-:W3:Y:S01]  /*c7e0*/  SHFL.BFLY PT, R5, R0, 0x2, 0x1f ;  /* 0x0c401f0000057f89 */ /* 0x000ee200000e0000 */
[----:B------:R-:W-:Y:S02]  /*c7f0*/  FSEL R90, R231, -INF , !P0 ;  /* 0xff800000e75a7808 */ /* 0x000fe40004000000 */
[----:B------:R-:W-:Y:S01]  /*c800*/  ISETP.GE.AND P0, PT, R14, R200, PT ;  /* 0x000000c80e00720c */ /* 0x000fe20003f06270 */
[----:B------:R-:W-:Y:S01]  /*c810*/  LDSM.16.MT88.4 R16, [R185+0x4000] ;  /* 0x00400000b910783b */ /* 0x000fe20000004200 */
[----:B-1----:R-:W-:Y:S01]  /*c820*/  FFMA.FTZ R2, R52, UR6, -R3 ;  /* 0x0000000634027c23 */ /* 0x002fe20008010803 */
[-C--:B------:R-:W-:Y:S01]  /*c830*/  ISETP.LT.OR P3, PT, R11, R196.reuse, P3 ;  /* 0x000000c40b00720c */ /* 0x080fe20001f61670 */
[----:B------:R-:W-:Y:S01]  /*c840*/  IMAD.MOV.U32 R52, RZ, RZ, R130 ;  /* 0x000000ffff347224 */ /* 0x000fe200078e0082 */
[----:B------:R-:W-:Y:S01]  /*c850*/  ISETP.LT.OR P0, PT, R14, R196, P0 ;  /* 0x000000c40e00720c */ /* 0x000fe20000701670 */
[----:B------:R1:W-:Y:S01]  /*c860*/  MUFU.EX2 R214, R2 ;  /* 0x0000000200d67308 */ /* 0x0003e20000000800 */
[----:B------:R-:W-:-:S02]  /*c870*/  FSEL R232, R102, -INF , !P3 ;  /* 0xff80000066e87808 */ /* 0x000fc40005800000 */
[----:B------:R-:W-:Y:S01]  /*c880*/  FSEL R98, R126, -INF , !P0 ;  /* 0xff8000007e627808 */ /* 0x000fe20004000000 */
[----:B------:R-:W-:Y:S01]  /*c890*/  IMAD.MOV.U32 R126, RZ, RZ, R45 ;  /* 0x000000ffff7e7224 */ /* 0x000fe200078e002d */
[----:B------:R-:W-:Y:S02]  /*c8a0*/  ISETP.GE.AND P3, PT, R29, R200, PT ;  /* 0x000000c81d00720c */ /* 0x000fe40003f66270 */
[----:B--2---:R-:W-:Y:S02]  /*c8b0*/  F2FP.F16.F32.PACK_AB R11, R181, R180 ;  /* 0x000000b4b50b723e */ /* 0x004fe400000000ff */
[----:B------:R-:W-:Y:S02]  /*c8c0*/  ISETP.LT.OR P3, PT, R29, R196, P3 ;  /* 0x000000c41d00720c */ /* 0x000fe40001f61670 */
[----:B---3--:R-:W-:Y:S02]  /*c8d0*/  FMNMX.FTZ R0, R0, R5, !PT ;  /* 0x0000000500007209 */ /* 0x008fe40007810000 */
[----:B-1----:R-:W-:-:S03]  /*c8e0*/  FMNMX.FTZ R2, R38, R81, !PT ;  /* 0x0000005126027209 */ /* 0x002fc60007810000 */
[----:B------:R-:W1:Y:S01]  /*c8f0*/  SHFL.BFLY PT, R5, R0, 0x1, 0x1f ;  /* 0x0c201f0000057f89 */ /* 0x000e6200000e0000 */
[----:B------:R-:W-:-:S04]  /*c900*/  FMNMX.FTZ R2, R82, R2, !PT ;  /* 0x0000000252027209 */ /* 0x000fc80007810000 */
[----:B------:R-:W-:-:S04]  /*c910*/  FMNMX.FTZ R2, R73, R2, !PT ;  /* 0x0000000249027209 */ /* 0x000fc80007810000 */
[----:B------:R-:W-:-:S04]  /*c920*/  FMNMX.FTZ R2, R72, R2, !PT ;  /* 0x0000000248027209 */ /* 0x000fc80007810000 */
[----:B------:R-:W-:-:S04]  /*c930*/  FMNMX.FTZ R2, R71, R2, !PT ;  /* 0x0000000247027209 */ /* 0x000fc80007810000 */
[----:B------:R-:W-:Y:S01]  /*c940*/  FMNMX.FTZ R4, R77, R2, !PT ;  /* 0x000000024d047209 */ /* 0x000fe20007810000 */
[----:B------:R-:W-:Y:S01]  /*c950*/  FFMA.FTZ R2, R58, UR6, -R3 ;  /* 0x000000063a027c23 */ /* 0x000fe20008010803 */
[----:B------:R-:W-:Y:S02]  /*c960*/  IMAD.MOV.U32 R58, RZ, RZ, R51 ;  /* 0x000000ffff3a7224 */ /* 0x000fe400078e0033 */
[----:B------:R-:W-:Y:S01]  /*c970*/  FMNMX.FTZ R4, R74, R4, !PT ;  /* 0x000000044a047209 */ /* 0x000fe20007810000 */
[----:B------:R2:W-:Y:S01]  /*c980*/  MUFU.EX2 R210, R2 ;  /* 0x0000000200d27308 */ /* 0x0005e20000000800 */
[----:B-1----:R-:W-:Y:S01]  /*c990*/  FMNMX.FTZ R94, R0, R5, !PT ;  /* 0x00000005005e7209 */ /* 0x002fe20007810000 */
[----:B------:R-:W-:Y:S01]  /*c9a0*/  FFMA.FTZ R0, R65, UR6, -R3 ;  /* 0x0000000641007c23 */ /* 0x000fe20008010803 */
[----:B------:R-:W-:Y:S02]  /*c9b0*/  FSEL R65, R133, -INF , !P6 ;  /* 0xff80000085417808 */ /* 0x000fe40007000000 */
[----:B------:R-:W-:-:S03]  /*c9c0*/  FSETP.NEU.FTZ.AND P0, PT, R94, -INF , PT ;  /* 0xff8000005e00780b */ /* 0x000fc60003f1d000 */
[----:B------:R-:W-:Y:S01]  /*c9d0*/  MUFU.EX2 R183, R0 ;  /* 0x0000000000b77308 */ /* 0x000fe20000000800 */
[----:B------:R-:W-:-:S04]  /*c9e0*/  ISETP.GE.AND P6, PT, R32, R200, PT ;  /* 0x000000c82000720c */ /* 0x000fc80003fc6270 */
[----:B------:R-:W-:Y:S01]  /*c9f0*/  ISETP.LT.OR P6, PT, R32, R196, P6 ;  /* 0x000000c42000720c */ /* 0x000fe200037c1670 */
[----:B------:R-:W-:Y:S01]  /*ca00*/  IMAD.MOV.U32 R32, RZ, RZ, R43 ;  /* 0x000000ffff207224 */ /* 0x000fe200078e002b */
[----:B--2---:R-:W-:Y:S01]  /*ca10*/  FMNMX.FTZ R2, R75, R4, !PT ;  /* 0x000000044b027209 */ /* 0x004fe20007810000 */
[----:B------:R-:W-:Y:S01]  /*ca20*/  FFMA.FTZ R4, R60, UR6, -R3 ;  /* 0x000000063c047c23 */ /* 0x000fe20008010803 */
[----:B------:R-:W-:Y:S01]  /*ca30*/  FSEL R231, R132, -INF , !P6 ;  /* 0xff80000084e77808 */ /* 0x000fe20007000000 */
        /* <DEDUP_REMOVED lines=8> */
[----:B------:R-:W-:-:S03]  /*cac0*/  IMAD.MOV.U32 R59, RZ, RZ, R47 ;  /* 0x000000ffff3b7224 */ /* 0x000fc600078e002f */
[----:B------:R1:W-:Y:S02]  /*cad0*/  MUFU.EX2 R207, R4 ;  /* 0x0000000400cf7308 */ /* 0x0003e40000000800 */
[----:B-1----:R-:W-:Y:S01]  /*cae0*/  FFMA.FTZ R4, R64, UR6, -R3 ;  /* 0x0000000640047c23 */ /* 0x002fe20008010803 */
[----:B------:R-:W-:Y:S02]  /*caf0*/  FSEL R64, R229, -INF , !P5 ;  /* 0xff800000e5407808 */ /* 0x000fe40006800000 */
[----:B------:R-:W-:-:S03]  /*cb00*/  ISETP.GE.AND P5, PT, R13, R200, PT ;  /* 0x000000c80d00720c */ /* 0x000fc60003fa6270 */
[----:B------:R1:W-:Y:S01]  /*cb10*/  MUFU.EX2 R206, R4 ;  /* 0x0000000400ce7308 */ /* 0x0003e20000000800 */
[----:B------:R-:W-:Y:S01]  /*cb20*/  FSEL R229, R243, -INF , !P3 ;  /* 0xff800000f3e57808 */ /* 0x000fe20005800000 */
[----:B------:R-:W-:Y:S01]  /*cb30*/  IMAD.MOV.U32 R243, RZ, RZ, R24 ;  /* 0x000000fffff37224 */ /* 0x000fe200078e0018 */
[----:B------:R-:W-:-:S04]  /*cb40*/  ISETP.LT.OR P5, PT, R13, R196, P5 ;  /* 0x000000c40d00720c */ /* 0x000fc80002fa1670 */
[----:B------:R-:W-:Y:S02]  /*cb50*/  FSEL R104, R124, -INF , !P5 ;  /* 0xff8000007c687808 */ /* 0x000fe40006800000 */
        /* <DEDUP_REMOVED lines=8> */
[----:B------:R-:W-:-:S02]  /*cbe0*/  FSEL R102, R117, -INF , !P5 ;  /* 0xff80000075667808 */ /* 0x000fc40006800000 */
[----:B------:R-:W-:Y:S02]  /*cbf0*/  ISETP.LT.OR P4, PT, R12, R196, P4 ;  /* 0x000000c40c00720c */ /* 0x000fe40002781670 */
[-C--:B------:R-:W-:Y:S01]  /*cc00*/  ISETP.GE.AND P5, PT, R28, R200.reuse, PT ;  /* 0x000000c81c00720c */ /* 0x080fe20003fa6270 */
[----:B------:R-:W-:Y:S01]  /*cc10*/  LDSM.16.MT88.4 R12, [R184+0x4000] ;  /* 0x00400000b80c783b */ /* 0x000fe20000004200 */
[----:B------:R-:W-:Y:S02]  /*cc20*/  FSEL R103, R121, -INF , !P4 ;  /* 0xff80000079677808 */ /* 0x000fe40006000000 */
[----:B------:R-:W-:Y:S02]  /*cc30*/  ISETP.GE.AND P4, PT, R30, R200, PT ;  /* 0x000000c81e00720c */ /* 0x000fe40003f86270 */
[-C--:B------:R-:W-:Y:S02]  /*cc40*/  ISETP.LT.OR P5, PT, R28, R196.reuse, P5 ;  /* 0x000000c41c00720c */ /* 0x080fe40002fa1670 */
[----:B------:R-:W-:-:S02]  /*cc50*/  ISETP.LT.OR P4, PT, R30, R196, P4 ;  /* 0x000000c41e00720c */ /* 0x000fc40002781670 */
[----:B-1----:R-:W-:Y:S01]  /*cc60*/  FMNMX.FTZ R2, R55, R4, !PT ;  /* 0x0000000437027209 */ /* 0x002fe20007810000 */
[----:B------:R-:W-:Y:S01]  /*cc70*/  FFMA.FTZ R4, R97, UR6, -R3 ;  /* 0x0000000661047c23 */ /* 0x000fe20008010803 */
[----:B------:R-:W-:Y:S01]  /*cc80*/  FSEL R101, R114, -INF , !P4 ;  /* 0xff80000072657808 */ /* 0x000fe20006000000 */
[----:B------:R-:W-:Y:S01]  /*cc90*/  LDSM.16.MT88.4 R28, [R184+0x4400] ;  /* 0x00440000b81c783b */ /* 0x000fe20000004200 */
[----:B------:R-:W-:Y:S01]  /*cca0*/  FMNMX.FTZ R2, R89, R2, !PT ;  /* 0x0000000259027209 */ /* 0x000fe20007810000 */
[----:B------:R1:W-:Y:S01]  /*ccb0*/  MUFU.EX2 R204, R4 ;  /* 0x0000000400cc7308 */ /* 0x0003e20000000800 */
[----:B------:R-:W-:Y:S01]  /*ccc0*/  FSEL R230, R247, -INF , !P5 ;  /* 0xff800000f7e67808 */ /* 0x000fe20006800000 */
[----:B------:R-:W-:Y:S01]  /*ccd0*/  IMAD.MOV.U32 R247, RZ, RZ, R49 ;  /* 0x000000fffff77224 */ /* 0x000fe200078e0031 */
[----:B------:R-:W-:-:S04]  /*cce0*/  FMNMX.FTZ R2, R88, R2, !PT ;  /* 0x0000000258027209 */ /* 0x000fc80007810000 */
[----:B------:R-:W-:-:S04]  /*ccf0*/  FMNMX.FTZ R2, R90, R2, !PT ;  /* 0x000000025a027209 */ /* 0x000fc80007810000 */
[----:B------:R-:W-:Y:S01]  /*cd00*/  FMNMX.FTZ R0, R64, R2, !PT ;  /* 0x0000000240007209 */ /* 0x000fe20007810000 */
[----:B------:R-:W-:-:S03]  /*cd10*/  FMUL.FTZ R2, R94, UR6 ;  /* 0x000000065e027c20 */ /* 0x000fc60008410000 */
[----:B------:R-:W-:Y:S01]  /*cd20*/  FMNMX.FTZ R0, R95, R0, !PT ;  /* 0x000000005f007209 */ /* 0x000fe20007810000 */
[----:B-1----:R-:W-:Y:S01]  /*cd30*/  FFMA.FTZ R4, R67, UR6, -R3 ;  /* 0x0000000643047c23 */ /* 0x002fe20008010803 */
[----:B------:R-:W-:Y:S01]  /*cd40*/  FSEL R2, R2, RZ, P0 ;  /* 0x000000ff02027208 */ /* 0x000fe20000000000 */
[----:B------:R-:W-:Y:S02]  /*cd50*/  IMAD.MOV.U32 R67, RZ, RZ, R44 ;  /* 0x000000ffff437224 */ /* 0x000fe400078e002c */
[----:B------:R1:W-:Y:S02]  /*cd60*/  MUFU.EX2 R182, R4 ;  /* 0x0000000400b67308 */ /* 0x0003e40000000800 */
[----:B------:R-:W-:-:S06]  /*cd70*/  FFMA.FTZ R5, R27, UR6, -R2 ;  /* 0x000000061b057c23 */ /* 0x000fcc0008010802 */
[----:B------:R-:W-:Y:S01]  /*cd80*/  MUFU.EX2 R134, R5 ;  /* 0x0000000500867308 */ /* 0x000fe20000000800 */
[----:B-1----:R-:W-:Y:S01]  /*cd90*/  FMNMX.FTZ R4, R96, R0, !PT ;  /* 0x0000000060047209 */ /* 0x002fe20007810000 */
[----:B------:R-:W-:-:S03]  /*cda0*/  FFMA.FTZ R0, R79, UR6, -R2 ;  /* 0x000000064f007c23 */ /* 0x000fc60008010802 */
[----:B------:R-:W-:-:S03]  /*cdb0*/  FMNMX.FTZ R4, R65, R4, !PT ;  /* 0x0000000441047209 */ /* 0x000fc60007810000 */
[----:B------:R1:W-:Y:S01]  /*cdc0*/  MUFU.EX2 R111, R0 ;  /* 0x00000000006f7308 */ /* 0x0003e20000000800 */
[----:B------:R-:W-:-:S04]  /*cdd0*/  FMNMX.FTZ R4, R98, R4, !PT ;  /* 0x0000000462047209 */ /* 0x000fc80007810000 */
[----:B------:R-:W-:Y:S01]  /*cde0*/  FMNMX.FTZ R4, R104, R4, !PT ;  /* 0x0000000468047209 */ /* 0x000fe20007810000 */
[----:B-1----:R-:W-:Y:S01]  /*cdf0*/  FFMA.FTZ R0, R80, UR6, -R2 ;  /* 0x0000000650007c23 */ /* 0x002fe20008010802 */
[----:B------:R-:W-:-:S03]  /*ce00*/  IMAD.MOV.U32 R80, RZ, RZ, R42 ;  /* 0x000000ffff507224 */ /* 0x000fc600078e002a */
[----:B------:R1:W-:Y:S02]  /*ce10*/  MUFU.EX2 R113, R0 ;  /* 0x0000000000717308 */ /* 0x0003e40000000800 */
[----:B-1----:R-:W-:Y:S01]  /*ce20*/  FMNMX.FTZ R0, R103, R4, !PT ;  /* 0x0000000467007209 */ /* 0x002fe20007810000 */
[----:B------:R-:W-:Y:S01]  /*ce30*/  FFMA.FTZ R4, R68, UR6, -R2 ;  /* 0x0000000644047c23 */ /* 0x000fe20008010802 */
[----:B------:R-:W-:Y:S02]  /*ce40*/  IMAD.MOV.U32 R68, RZ, RZ, R36 ;  /* 0x000000ffff447224 */ /* 0x000fe400078e0024 */
        /* <DEDUP_REMOVED lines=10> */
[----:B-1----:R-:W-:Y:S01]  /*cef0*/  FFMA.FTZ R4, R66, UR6, -R2 ;  /* 0x0000000642047c23 */ /* 0x002fe20008010802 */
[----:B------:R-:W-:-:S03]  /*cf00*/  IMAD.MOV.U32 R66, RZ, RZ, R118 ;  /* 0x000000ffff427224 */ /* 0x000fc600078e0076 */
        /* <DEDUP_REMOVED lines=11> */
[----:B------:R-:W-:Y:S02]  /*cfc0*/  IMAD.MOV.U32 R63, RZ, RZ, R119 ;  /* 0x000000ffff3f7224 */ /* 0x000fe400078e0077 */
[----:B------:R-:W-:-:S04]  /*cfd0*/  FADD.FTZ R5, R39, -R5 ;  /* 0x8000000527057221 */ /* 0x000fc80000010000 */
[----:B------:R-:W-:Y:S01]  /*cfe0*/  FMUL.FTZ R5, R5, UR6 ;  /* 0x0000000605057c20 */ /* 0x000fe20008410000 */
[----:B------:R2:W-:Y:S08]  /*cff0*/  MUFU.EX2 R131, R4 ;  /* 0x0000000400837308 */ /* 0x0005f00000000800 */
[----:B------:R3:W4:Y:S01]  /*d000*/  MUFU.EX2 R70, R5 ;  /* 0x0000000500467308 */ /* 0x0007220000000800 */
[----:B-1----:R-:W-:-:S05]  /*d010*/  FMUL.FTZ R0, R79, UR6 ;  /* 0x000000064f007c20 */ /* 0x002fca0008410000 */
[----:B------:R-:W-:Y:S01]  /*d020*/  FSEL R0, R0, RZ, P3 ;  /* 0x000000ff00007208 */ /* 0x000fe20001800000 */
[----:B--2---:R-:W-:Y:S01]  /*d030*/  FFMA.FTZ R4, R62, UR6, -R2 ;  /* 0x000000063e047c23 */ /* 0x004fe20008010802 */
[----:B------:R-:W-:-:S03]  /*d040*/  IMAD.MOV.U32 R62, RZ, RZ, R107 ;  /* 0x000000ffff3e7224 */ /* 0x000fc600078e006b */
[----:B------:R-:W-:Y:S01]  /*d050*/  FFMA.FTZ R6, R72, UR6, -R0 ;  /* 0x0000000648067c23 */ /* 0x000fe20008010800 */
[----:B------:R-:W-:Y:S01]  /*d060*/  IMAD.MOV.U32 R72, RZ, RZ, R20 ;  /* 0x000000ffff487224 */ /* 0x000fe200078e0014 */
[----:B------:R1:W-:Y:S01]  /*d070*/  MUFU.EX2 R132, R4 ;  /* 0x0000000400847308 */ /* 0x0003e20000000800 */
[----:B------:R-:W-:Y:S01]  /*d080*/  IMAD.MOV.U32 R20, RZ, RZ, R52 ;  /* 0x000000ffff147224 */ /* 0x000fe200078e0034 */
[----:B---3--:R-:W-:Y:S01]  /*d090*/  FSEL R5, R127, RZ, P2 ;  /* 0x000000ff7f057208 */ /* 0x008fe20001000000 */
[-C--:B----4-:R-:W-:Y:S01]  /*d0a0*/  FMUL.FTZ R164, R164, R70.reuse ;  /* 0x00000046a4a47220 */ /* 0x090fe20000410000 */
[-C--:B------:R-:W-:Y:S01]  /*d0b0*/  FMUL.FTZ R165, R165, R70.reuse ;  /* 0x00000046a5a57220 */ /* 0x080fe20000410000 */
[----:B------:R-:W-:-:S03]  /*d0c0*/  FMUL.FTZ R136, R136, R70 ;  /* 0x0000004688887220 */ /* 0x000fc60000410000 */
        /* <DEDUP_REMOVED lines=10> */
[----:B------:R-:W-:Y:S01]  /*d170*/  IMAD.MOV.U32 R61, RZ, RZ, R112 ;  /* 0x000000ffff3d7224 */ /* 0x000fe200078e0070 */
[----:B--2---:R-:W-:-:S06]  /*d180*/  FSEL R6, R110, RZ, P1 ;  /* 0x000000ff6e067208 */ /* 0x004fcc0000800000 */
        /* <DEDUP_REMOVED lines=20> */
[----:B------:R-:W-:-:S05]  /*d2d0*/  F2FP.F16.F32.PACK_AB R10, R72, R252 ;  /* 0x000000fc480a723e */ /* 0x000fca00000000ff */
[----:B------:R1:W-:Y:S02]  /*d2e0*/  MUFU.EX2 R174, R4 ;  /* 0x0000000400ae7308 */ /* 0x0003e40000000800 */
[----:B-1----:R-:W-:Y:S01]  /*d2f0*/  FFMA.FTZ R4, R8, UR6, -R2 ;  /* 0x0000000608047c23 */ /* 0x002fe20008010802 */
[----:B------:R-:W-:Y:S01]  /*d300*/  FFMA.FTZ R8, R77, UR6, -R0 ;  /* 0x000000064d087c23 */ /* 0x000fe20008010800 */
[----:B------:R-:W-:-:S04]  /*d310*/  IMAD.MOV.U32 R77, RZ, RZ, R67 ;  /* 0x000000ffff4d7224 */ /* 0x000fc800078e0043 */
[----:B------:R1:W-:Y:S01]  /*d320*/  MUFU.EX2 R175, R4 ;  /* 0x0000000400af7308 */ /* 0x0003e20000000800 */
[----:B------:R-:W-:-:S07]  /*d330*/  IMAD.MOV.U32 R67, RZ, RZ, R116 ;  /* 0x000000ffff437224 */ /* 0x000fce00078e0074 */
[----:B------:R2:W-:Y:S01]  /*d340*/  MUFU.EX2 R114, R8 ;  /* 0x0000000800727308 */ /* 0x0005e20000000800 */
[----:B-1----:R-:W-:-:S07]  /*d350*/  FFMA.FTZ R4, R7, UR6, -R2 ;  /* 0x0000000607047c23 */ /* 0x002fce0008010802 */
[----:B------:R1:W-:Y:S01]  /*d360*/  MUFU.EX2 R176, R4 ;  /* 0x0000000400b07308 */ /* 0x0003e20000000800 */
[----:B--2---:R-:W-:-:S07]  /*d370*/  FFMA.FTZ R8, R74, UR6, -R0 ;  /* 0x000000064a087c23 */ /* 0x004fce0008010800 */
[----:B------:R2:W-:Y:S01]  /*d380*/  MUFU.EX2 R117, R8 ;  /* 0x0000000800757308 */ /* 0x0005e20000000800 */
[----:B-1----:R-:W-:-:S07]  /*d390*/  FFMA.FTZ R4, R81, UR6, -R0 ;  /* 0x0000000651047c23 */ /* 0x002fce0008010800 */
[----:B------:R1:W-:Y:S01]  /*d3a0*/  MUFU.EX2 R97, R4 ;  /* 0x0000000400617308 */ /* 0x0003e20000000800 */
[----:B--2---:R-:W-:Y:S01]  /*d3b0*/  F2FP.F16.F32.PACK_AB R8, R251, R250 ;  /* 0x000000fafb08723e */ /* 0x004fe200000000ff */
[----:B-1----:R-:W-:-:S06]  /*d3c0*/  FFMA.FTZ R4, R82, UR6, -R0 ;  /* 0x0000000652047c23 */ /* 0x002fcc0008010800 */
[----:B------:R1:W2:Y:S02]  /*d3d0*/  MUFU.EX2 R106, R4 ;  /* 0x00000004006a7308 */ /* 0x0002a40000000800 */
[----:B-1----:R-:W-:Y:S01]  /*d3e0*/  FFMA.FTZ R4, R73, UR6, -R0 ;  /* 0x0000000649047c23 */ /* 0x002fe20008010800 */
[----:B--2---:R-:W-:Y:S01]  /*d3f0*/  F2FP.F16.F32.PACK_AB R5, R106, R97 ;  /* 0x000000616a05723e */ /* 0x004fe200000000ff */
[----:B------:R-:W-:-:S04]  /*d400*/  IMAD.MOV.U32 R73, RZ, RZ, R120 ;  /* 0x000000ffff497224 */ /* 0x000fc800078e0078 */
        /* <DEDUP_REMOVED lines=16> */
[----:B------:R-:W-:Y:S02]  /*d510*/  IMAD.MOV.U32 R71, RZ, RZ, R32 ;  /* 0x000000ffff477224 */ /* 0x000fe400078e0020 */
[----:B-1----:R-:W-:Y:S01]  /*d520*/  FADD.FTZ R4, R40, -R6 ;  /* 0x8000000628047221 */ /* 0x002fe20000010000 */
[----:B------:R-:W-:-:S03]  /*d530*/  F2FP.F16.F32.PACK_AB R6, R121, R124 ;  /* 0x0000007c7906723e */ /* 0x000fc600000000ff */
[----:B------:R-:W-:Y:S01]  /*d540*/  FMUL.FTZ R9, R4, UR6 ;  /* 0x0000000604097c20 */ /* 0x000fe20008410000 */
[----:B------:R-:W-:-:S03]  /*d550*/  F2FP.F16.F32.PACK_AB R4, R113, R111 ;  /* 0x0000006f7104723e */ /* 0x000fc600000000ff */
[----:B------:R1:W2:Y:S04]  /*d560*/  MUFU.EX2 R52, R9 ;  /* 0x0000000900347308 */ /* 0x0002a80000000800 */
[C---:B------:R-:W-:Y:S06]  /*d570*/  HMMA.16816.F32 R44, R4.reuse, R18, R164 ;  /* 0x00000012042c723c */ /* 0x040fec00000018a4 */
[----:B------:R-:W-:Y:S01]  /*d580*/  HMMA.16816.F32 R24, R4, R12, R136 ;  /* 0x0000000c0418723c */ /* 0x000fe20000001888 */
[----:B------:R-:W-:-:S02]  /*d590*/  IMAD.MOV.U32 R167, RZ, RZ, R247 ;  /* 0x000000ffffa77224 */ /* 0x000fc400078e00f7 */
[----:B------:R-:W-:Y:S02]  /*d5a0*/  IMAD.MOV.U32 R247, RZ, RZ, R235 ;  /* 0x000000fffff77224 */ /* 0x000fe400078e00eb */
[----:B------:R-:W-:Y:S01]  /*d5b0*/  IMAD.MOV.U32 R235, RZ, RZ, R234 ;  /* 0x000000ffffeb7224 */ /* 0x000fe200078e00ea */
[C---:B------:R-:W-:Y:S01]  /*d5c0*/  HMMA.16816.F32 R36, R4.reuse, R14, R148 ;  /* 0x0000000e0424723c */ /* 0x040fe20000001894 */
[----:B------:R-:W-:Y:S01]  /*d5d0*/  IMAD.MOV.U32 R234, RZ, RZ, R20 ;  /* 0x000000ffffea7224 */ /* 0x000fe200078e0014 */
[----:B-1----:R-:W-:Y:S01]  /*d5e0*/  F2FP.F16.F32.PACK_AB R9, R177, R129 ;  /* 0x00000081b109723e */ /* 0x002fe200000000ff */
[----:B------:R-:W-:Y:S02]  /*d5f0*/  IMAD.MOV.U32 R138, RZ, RZ, R21 ;  /* 0x000000ffff8a7224 */ /* 0x000fe400078e0015 */
[-C--:B--2---:R-:W-:Y:S01]  /*d600*/  FMUL.FTZ R142, R142, R52.reuse ;  /* 0x000000348e8e7220 */ /* 0x084fe20000410000 */
[----:B------:R-:W1:Y:S01]  /*d610*/  LDSM.16.MT88.4 R20, [R185+0x4400] ;  /* 0x00440000b914783b */ /* 0x000e620000004200 */
[----:B------:R-:W-:Y:S01]  /*d620*/  HMMA.16816.F32 R40, R4, R16, R156 ;  /* 0x000000100428723c */ /* 0x000fe2000000189c */
[-C--:B------:R-:W-:Y:S01]  /*d630*/  FMUL.FTZ R143, R143, R52.reuse ;  /* 0x000000348f8f7220 */ /* 0x080fe20000410000 */
[-C--:B------:R-:W-:Y:S01]  /*d640*/  FMUL.FTZ R146, R146, R52.reuse ;  /* 0x0000003492927220 */ /* 0x080fe20000410000 */
[-C--:B------:R-:W-:Y:S01]  /*d650*/  FMUL.FTZ R147, R147, R52.reuse ;  /* 0x0000003493937220 */ /* 0x080fe20000410000 */
[-C--:B------:R-:W-:Y:S01]  /*d660*/  FMUL.FTZ R154, R154, R52.reuse ;  /* 0x000000349a9a7220 */ /* 0x080fe20000410000 */
[-C--:B------:R-:W-:Y:S01]  /*d670*/  FMUL.FTZ R155, R155, R52.reuse ;  /* 0x000000349b9b7220 */ /* 0x080fe20000410000 */
[-C--:B------:R-:W-:Y:S01]  /*d680*/  FMUL.FTZ R162, R162, R52.reuse ;  /* 0x00000034a2a27220 */ /* 0x080fe20000410000 */
[----:B------:R-:W-:Y:S01]  /*d690*/  FFMA.FTZ R4, R75, UR6, -R0 ;  /* 0x000000064b047c23 */ /* 0x000fe20008010800 */
[----:B------:R-:W-:Y:S01]  /*d6a0*/  FMUL.FTZ R163, R163, R52 ;  /* 0x00000034a3a37220 */ /* 0x000fe20000410000 */
[C---:B------:R-:W-:Y:S01]  /*d6b0*/  HMMA.16816.F32 R48, R8.reuse, R12, R140 ;  /* 0x0000000c0830723c */ /* 0x040fe2000000188c */
[----:B------:R-:W-:Y:S01]  /*d6c0*/  IMAD.MOV.U32 R150, RZ, RZ, R126 ;  /* 0x000000ffff967224 */ /* 0x000fe200078e007e */
[----:B------:R2:W3:Y:S01]  /*d6d0*/  MUFU.EX2 R116, R4 ;  /* 0x0000000400747308 */ /* 0x0004e20000000800 */
[----:B------:R-:W-:Y:S01]  /*d6e0*/  IMAD.MOV.U32 R139, RZ, RZ, R125 ;  /* 0x000000ffff8b7224 */ /* 0x000fe200078e007d */
[----:B------:R-:W-:Y:S01]  /*d6f0*/  F2FP.F16.F32.PACK_AB R5, R114, R118 ;  /* 0x000000767205723e */ /* 0x000fe200000000ff */
[----:B------:R-:W-:Y:S01]  /*d700*/  IMAD.MOV.U32 R137, RZ, RZ, R105 ;  /* 0x000000ffff897224 */ /* 0x000fe200078e0069 */
[----:B------:R-:W-:Y:S01]  /*d710*/  HMMA.16816.F32 R144, R8, R14, R144 ;  /* 0x0000000e0890723c */ /* 0x000fe20000001890 */
[----:B------:R-:W-:Y:S01]  /*d720*/  LDSM.16.MT88.4 R12, [R185+0x4800] ;  /* 0x00480000b90c783b */ /* 0x000fe20000004200 */
[----:B------:R-:W-:Y:S01]  /*d730*/  F2FP.F16.F32.PACK_AB R6, R132, R131 ;  /* 0x000000838406723e */ /* 0x000fe200000000ff */
[----:B------:R-:W-:-:S02]  /*d740*/  IMAD.MOV.U32 R165, RZ, RZ, R68 ;  /* 0x000000ffffa57224 */ /* 0x000fc400078e0044 */
[----:B------:R-:W-:Y:S01]  /*d750*/  IMAD.MOV.U32 R143, RZ, RZ, R63 ;  /* 0x000000ffff8f7224 */ /* 0x000fe200078e003f */
[C---:B------:R-:W-:Y:S01]  /*d760*/  HMMA.16816.F32 R152, R8.reuse, R16, R152 ;  /* 0x000000100898723c */ /* 0x040fe20000001898 */
[----:B------:R-:W-:Y:S02]  /*d770*/  IMAD.MOV.U32 R140, RZ, RZ, R66 ;  /* 0x000000ffff8c7224 */ /* 0x000fe400078e0042 */
[----:B------:R-:W-:Y:S02]  /*d780*/  IMAD.MOV.U32 R166, RZ, RZ, R243 ;  /* 0x000000ffffa67224 */ /* 0x000fe400078e00f3 */
[----:B------:R-:W-:Y:S01]  /*d790*/  IMAD.MOV.U32 R66, RZ, RZ, R59 ;  /* 0x000000ffff427224 */ /* 0x000fe200078e003b */
[----:B------:R-:W-:Y:S01]  /*d7a0*/  HMMA.16816.F32 R160, R8, R18, R160 ;  /* 0x0000001208a0723c */ /* 0x000fe200000018a0 */
[----:B--2---:R-:W-:Y:S01]  /*d7b0*/  FFMA.FTZ R4, R33, UR6, -R2 ;  /* 0x0000000621047c23 */ /* 0x004fe20008010802 */
[----:B------:R-:W2:Y:S01]  /*d7c0*/  LDSM.16.MT88.4 R16, [R184+0x4800] ;  /* 0x00480000b810783b */ /* 0x000ea20000004200 */
[----:B---3--:R-:W-:Y:S01]  /*d7d0*/  F2FP.F16.F32.PACK_AB R7, R116, R117 ;  /* 0x000000757407723e */ /* 0x008fe200000000ff */
[----:B------:R-:W-:Y:S01]  /*d7e0*/  IMAD.MOV.U32 R243, RZ, RZ, R58 ;  /* 0x000000fffff37224 */ /* 0x000fe200078e003a */
[----:B------:R3:W-:Y:S01]  /*d7f0*/  MUFU.EX2 R126, R4 ;  /* 0x00000004007e7308 */ /* 0x0007e20000000800 */
[----:B------:R-:W-:-:S02]  /*d800*/  IMAD.MOV.U32 R68, RZ, RZ, R57 ;  /* 0x000000ffff447224 */ /* 0x000fc400078e0039 */
[----:B------:R-:W-:Y:S01]  /*d810*/  FFMA.FTZ R8, R35, UR6, -R2 ;  /* 0x0000000623087c23 */ /* 0x000fe20008010802 */
[----:B------:R-:W-:Y:S01]  /*d820*/  F2FP.F16.F32.PACK_AB R9, R222, R209 ;  /* 0x000000d1de09723e */ /* 0x000fe200000000ff */
[----:B------:R-:W-:Y:S01]  /*d830*/  IMAD.MOV.U32 R63, RZ, RZ, R56 ;  /* 0x000000ffff3f7224 */ /* 0x000fe200078e0038 */
[----:B------:R-:W-:Y:S01]  /*d840*/  F2FP.F16.F32.PACK_AB R10, R167, R71 ;  /* 0x00000047a70a723e */ /* 0x000fe200000000ff */
[----:B------:R-:W-:Y:S01]  /*d850*/  IMAD.MOV.U32 R151, RZ, RZ, R115 ;  /* 0x000000ffff977224 */ /* 0x000fe200078e0073 */
[----:B------:R-:W-:Y:S01]  /*d860*/  F2FP.F16.F32.PACK_AB R11, R228, R221 ;  /* 0x000000dde40b723e */ /* 0x000fe200000000ff */
[----:B------:R4:W-:Y:S01]  /*d870*/  MUFU.EX2 R120, R8 ;  /* 0x0000000800787308 */ /* 0x0009e20000000800 */
[----:B------:R-:W-:Y:S02]  /*d880*/  IMAD.MOV.U32 R136, RZ, RZ, R108 ;  /* 0x000000ffff887224 */ /* 0x000fe400078e006c */
[----:B------:R-:W-:Y:S02]  /*d890*/  IMAD.MOV.U32 R164, RZ, RZ, R80 ;  /* 0x000000ffffa47224 */ /* 0x000fe400078e0050 */
[----:B------:R-:W-:-:S02]  /*d8a0*/  IMAD.MOV.U32 R142, RZ, RZ, R137 ;  /* 0x000000ffff8e7224 */ /* 0x000fc400078e0089 */
[----:B------:R-:W-:Y:S02]  /*d8b0*/  IMAD.MOV.U32 R141, RZ, RZ, R138 ;  /* 0x000000ffff8d7224 */ /* 0x000fe400078e008a */
[----:B---3--:R-:W-:Y:S01]  /*d8c0*/  FFMA.FTZ R4, R34, UR6, -R2 ;  /* 0x0000000622047c23 */ /* 0x008fe20008010802 */
[----:B------:R-:W-:Y:S02]  /*d8d0*/  IMAD.MOV.U32 R137, RZ, RZ, R61 ;  /* 0x000000ffff897224 */ /* 0x000fe400078e003d */
[----:B------:R-:W-:Y:S01]  /*d8e0*/  IMAD.MOV.U32 R138, RZ, RZ, R62 ;  /* 0x000000ffff8a7224 */ /* 0x000fe200078e003e */
[----:B------:R3:W-:Y:S01]  /*d8f0*/  MUFU.EX2 R125, R4 ;  /* 0x00000004007d7308 */ /* 0x0007e20000000800 */
[----:B----4-:R-:W-:-:S07]  /*d900*/  FFMA.FTZ R8, R83, UR6, -R0 ;  /* 0x0000000653087c23 */ /* 0x010fce0008010800 */
[----:B------:R4:W-:Y:S01]  /*d910*/  MUFU.EX2 R107, R8 ;  /* 0x00000008006b7308 */ /* 0x0009e20000000800 */
[----:B---3--:R-:W-:-:S07]  /*d920*/  F2FP.F16.F32.PACK_AB R4, R130, R128 ;  /* 0x000000808204723e */ /* 0x008fce00000000ff */
[----:B------:R-:W-:Y:S01]  /*d930*/  HMMA.16816.F32 R24, R4, R28, R24 ;  /* 0x0000001c0418723c */ /* 0x000fe20000001818 */
[----:B----4-:R-:W-:-:S04]  /*d940*/  FFMA.FTZ R8, R85, UR6, -R0 ;  /* 0x0000000655087c23 */ /* 0x010fc80008010800 */
[----:B------:R3:W4:Y:S01]  /*d950*/  MUFU.EX2 R105, R8 ;  /* 0x0000000800697308 */ /* 0x0007220000000800 */
[C---:B------:R-:W-:Y:S06]  /*d960*/  HMMA.16816.F32 R36, R4.reuse, R30, R36 ;  /* 0x0000001e0424723c */ /* 0x040fec0000001824 */
[C---:B-1----:R-:W-:Y:S06]  /*d970*/  HMMA.16816.F32 R40, R4.reuse, R20, R40 ;  /* 0x000000140428723c */ /* 0x042fec0000001828 */
[----:B------:R-:W-:Y:S01]  /*d980*/  HMMA.16816.F32 R44, R4, R22, R44 ;  /* 0x00000016042c723c */ /* 0x000fe2000000182c */
[----:B---3--:R-:W-:-:S06]  /*d990*/  FFMA.FTZ R8, R86, UR6, -R0 ;  /* 0x0000000656087c23 */ /* 0x008fcc0008010800 */
[----:B------:R-:W-:Y:S01]  /*d9a0*/  FFMA.FTZ R4, R87, UR6, -R0 ;  /* 0x0000000657047c23 */ /* 0x000fe20008010800 */
[----:B------:R1:W-:Y:S01]  /*d9b0*/  MUFU.EX2 R86, R8 ;  /* 0x0000000800567308 */ /* 0x0003e20000000800 */
[----:B----4-:R-:W-:Y:S02]  /*d9c0*/  F2FP.F16.F32.PACK_AB R5, R105, R107 ;  /* 0x0000006b6905723e */ /* 0x010fe400000000ff */
[----:B------:R-:W-:-:S05]  /*d9d0*/  F2FP.F16.F32.PACK_AB R6, R169, R134 ;  /* 0x00000086a906723e */ /* 0x000fca00000000ff */
[----:B------:R3:W4:Y:S01]  /*d9e0*/  MUFU.EX2 R87, R4 ;  /* 0x0000000400577308 */ /* 0x0007220000000800 */
[----:B-1----:R-:W-:-:S07]  /*d9f0*/  F2FP.F16.F32.PACK_AB R8, R77, R165 ;  /* 0x000000a54d08723e */ /* 0x002fce00000000ff */
[----:B------:R-:W-:Y:S01]  /*da00*/  HMMA.16816.F32 R48, R8, R28, R48 ;  /* 0x0000001c0830723c */ /* 0x000fe20000001830 */
[----:B---3--:R-:W-:Y:S01]  /*da10*/  FFMA.FTZ R4, R76, UR6, -R2 ;  /* 0x000000064c047c23 */ /* 0x008fe20008010802 */
[----:B----4-:R-:W-:-:S03]  /*da20*/  F2FP.F16.F32.PACK_AB R7, R87, R86 ;  /* 0x000000565707723e */ /* 0x010fc600000000ff */
[----:B------:R1:W-:Y:S01]  /*da30*/  MUFU.EX2 R115, R4 ;  /* 0x0000000400737308 */ /* 0x0003e20000000800 */
[C---:B------:R-:W-:Y:S01]  /*da40*/  HMMA.16816.F32 R56, R8.reuse, R30, R144 ;  /* 0x0000001e0838723c */ /* 0x040fe20000001890 */
[----:B------:R-:W3:Y:S05]  /*da50*/  LDSM.16.MT88.4 R28, [R184+0x4c00] ;  /* 0x004c0000b81c783b */ /* 0x000eea0000004200 */
[----:B------:R-:W-:Y:S01]  /*da60*/  HMMA.16816.F32 R152, R8, R20, R152 ;  /* 0x000000140898723c */ /* 0x000fe20000001898 */
[----:B------:R-:W-:Y:S02]  /*da70*/  IMAD.MOV.U32 R147, RZ, RZ, R72 ;  /* 0x000000ffff937224 */ /* 0x000fe400078e0048 */
[----:B------:R-:W-:-:S02]  /*da80*/  IMAD.MOV.U32 R145, RZ, RZ, R77 ;  /* 0x000000ffff917224 */ /* 0x000fc400078e004d */
[----:B------:R-:W-:Y:S01]  /*da90*/  IMAD.MOV.U32 R146, RZ, RZ, R71 ;  /* 0x000000ffff927224 */ /* 0x000fe200078e0047 */
[----:B------:R-:W-:Y:S01]  /*daa0*/  HMMA.16816.F32 R160, R8, R22, R160 ;  /* 0x0000001608a0723c */ /* 0x000fe200000018a0 */
[----:B------:R-:W-:Y:S01]  /*dab0*/  FFMA.FTZ R71, R248, UR6, -R3 ;  /* 0x00000006f8477c23 */ /* 0x000fe20008010803 */
[----:B------:R-:W-:Y:S02]  /*dac0*/  IMAD.MOV.U32 R248, RZ, RZ, R166 ;  /* 0x000000fffff87224 */ /* 0x000fe400078e00a6 */
[----:B-1----:R-:W-:-:S03]  /*dad0*/  FFMA.FTZ R4, R78, UR6, -R2 ;  /* 0x000000064e047c23 */ /* 0x002fc60008010802 */
[----:B------:R-:W-:Y:S01]  /*dae0*/  FFMA.FTZ R8, R84, UR6, -R2 ;  /* 0x0000000654087c23 */ /* 0x000fe20008010802 */
[----:B------:R1:W-:Y:S01]  /*daf0*/  MUFU.EX2 R112, R4 ;  /* 0x0000000400707308 */ /* 0x0003e20000000800 */
[----:B------:R-:W-:Y:S02]  /*db00*/  F2FP.F16.F32.PACK_AB R9, R226, R227 ;  /* 0x000000e3e209723e */ /* 0x000fe400000000ff */
[----:B------:R-:W-:Y:S02]  /*db10*/  F2FP.F16.F32.PACK_AB R10, R143, R140 ;  /* 0x0000008c8f0a723e */ /* 0x000fe400000000ff */
[----:B------:R-:W-:-:S03]  /*db20*/  F2FP.F16.F32.PACK_AB R11, R223, R224 ;  /* 0x000000e0df0b723e */ /* 0x000fc600000000ff */
[----:B------:R4:W-:Y:S01]  /*db30*/  MUFU.EX2 R108, R8 ;  /* 0x00000008006c7308 */ /* 0x0009e20000000800 */
[----:B-1----:R-:W-:-:S07]  /*db40*/  F2FP.F16.F32.PACK_AB R4, R168, R133 ;  /* 0x00000085a804723e */ /* 0x002fce00000000ff */
[----:B--2---:R-:W-:Y:S01]  /*db50*/  HMMA.16816.F32 R20, R4, R18, R36 ;  /* 0x000000120414723c */ /* 0x004fe20000001824 */
[----:B----4-:R-:W-:-:S04]  /*db60*/  FFMA.FTZ R8, R92, UR6, -R0 ;  /* 0x000000065c087c23 */ /* 0x010fc80008010800 */
[----:B------:R1:W-:Y:S01]  /*db70*/  MUFU.EX2 R82, R8 ;  /* 0x0000000800527308 */ /* 0x0003e20000000800 */
[C---:B------:R-:W-:Y:S01]  /*db80*/  HMMA.16816.F32 R32, R4.reuse, R16, R24 ;  /* 0x000000100420723c */ /* 0x040fe20000001818 */
[----:B------:R-:W2:Y:S05]  /*db90*/  LDSM.16.MT88.4 R24, [R185+0x4c00] ;  /* 0x004c0000b918783b */ /* 0x000eaa0000004200 */
[C---:B------:R-:W-:Y:S06]  /*dba0*/  HMMA.16816.F32 R36, R4.reuse, R12, R40 ;  /* 0x0000000c0424723c */ /* 0x040fec0000001828 */
[----:B------:R-:W-:Y:S01]  /*dbb0*/  HMMA.16816.F32 R44, R4, R14, R44 ;  /* 0x0000000e042c723c */ /* 0x000fe2000000182c */
[----:B-1----:R-:W-:-:S06]  /*dbc0*/  FFMA.FTZ R8, R93, UR6, -R0 ;  /* 0x000000065d087c23 */ /* 0x002fcc0008010800 */
[----:B------:R-:W-:Y:S01]  /*dbd0*/  FFMA.FTZ R4, R55, UR6, -R0 ;  /* 0x0000000637047c23 */ /* 0x000fe20008010800 */
[----:B------:R1:W4:Y:S01]  /*dbe0*/  MUFU.EX2 R81, R8 ;  /* 0x0000000800517308 */ /* 0x0003220000000800 */
[----:B------:R-:W-:Y:S01]  /*dbf0*/  F2FP.F16.F32.PACK_AB R6, R174, R172 ;  /* 0x000000acae06723e */ /* 0x000fe200000000ff */
[----:B------:R-:W-:-:S06]  /*dc00*/  IMAD.MOV.U32 R55, RZ, RZ, R68 ;  /* 0x000000ffff377224 */ /* 0x000fcc00078e0044 */
[----:B------:R5:W-:Y:S01]  /*dc10*/  MUFU.EX2 R80, R4 ;  /* 0x0000000400507308 */ /* 0x000be20000000800 */
[----:B-1----:R-:W-:Y:S01]  /*dc20*/  FFMA.FTZ R8, R54, UR6, -R0 ;  /* 0x0000000636087c23 */ /* 0x002fe20008010800 */
[----:B----4-:R-:W-:Y:S01]  /*dc30*/  F2FP.F16.F32.PACK_AB R5, R81, R82 ;  /* 0x000000525105723e */ /* 0x010fe200000000ff */
[----:B------:R-:W-:-:S05]  /*dc40*/  IMAD.MOV.U32 R54, RZ, RZ, R138 ;  /* 0x000000ffff367224 */ /* 0x000fca00078e008a */
[----:B------:R1:W4:Y:S01]  /*dc50*/  MUFU.EX2 R78, R8 ;  /* 0x00000008004e7308 */ /* 0x0003220000000800 */
[----:B-----5:R-:W-:Y:S01]  /*dc60*/  FFMA.FTZ R4, R91, UR6, -R2 ;  /* 0x000000065b047c23 */ /* 0x020fe20008010802 */
[----:B------:R-:W-:Y:S02]  /*dc70*/  IMAD.MOV.U32 R91, RZ, RZ, R151 ;  /* 0x000000ffff5b7224 */ /* 0x000fe400078e0097 */
[----:B------:R-:W-:-:S04]  /*dc80*/  IMAD.MOV.U32 R151, RZ, RZ, R136 ;  /* 0x000000ffff977224 */ /* 0x000fc800078e0088 */
[----:B------:R5:W-:Y:S01]  /*dc90*/  MUFU.EX2 R85, R4 ;  /* 0x0000000400557308 */ /* 0x000be20000000800 */
[----:B------:R-:W-:Y:S02]  /*dca0*/  IMAD.MOV.U32 R136, RZ, RZ, R139 ;  /* 0x000000ffff887224 */ /* 0x000fe400078e008b */
[----:B------:R-:W-:-:S04]  /*dcb0*/  IMAD.MOV.U32 R139, RZ, RZ, R63 ;  /* 0x000000ffff8b7224 */ /* 0x000fc800078e003f */
[----:B------:R-:W-:Y:S01]  /*dcc0*/  IMAD.MOV.U32 R144, RZ, RZ, R139 ;  /* 0x000000ffff907224 */ /* 0x000fe200078e008b */
[----:B-1----:R-:W-:Y:S02]  /*dcd0*/  F2FP.F16.F32.PACK_AB R8, R164, R166 ;  /* 0x000000a6a408723e */ /* 0x002fe400000000ff */
[----:B----4-:R-:W-:-:S05]  /*dce0*/  F2FP.F16.F32.PACK_AB R7, R80, R78 ;  /* 0x0000004e5007723e */ /* 0x010fca00000000ff */
[C---:B------:R-:W-:Y:S01]  /*dcf0*/  HMMA.16816.F32 R48, R8.reuse, R16, R48 ;  /* 0x000000100830723c */ /* 0x040fe20000001830 */
[----:B-----5:R-:W-:Y:S01]  /*dd00*/  FFMA.FTZ R4, R236, UR6, -R2 ;  /* 0x00000006ec047c23 */ /* 0x020fe20008010802 */
[----:B------:R-:W-:Y:S02]  /*dd10*/  IMAD.MOV.U32 R236, RZ, RZ, R73 ;  /* 0x000000ffffec7224 */ /* 0x000fe400078e0049 */
[----:B------:R-:W-:Y:S01]  /*dd20*/  IMAD.MOV.U32 R73, RZ, RZ, R66 ;  /* 0x000000ffff497224 */ /* 0x000fe200078e0042 */
[----:B------:R1:W-:Y:S01]  /*dd30*/  MUFU.EX2 R84, R4 ;  /* 0x0000000400547308 */ /* 0x0003e20000000800 */
[----:B------:R-:W-:Y:S01]  /*dd40*/  IMAD.MOV.U32 R66, RZ, RZ, R60 ;  /* 0x000000ffff427224 */ /* 0x000fe200078e003c */
[----:B------:R-:W-:Y:S01]  /*dd50*/  HMMA.16816.F32 R56, R8, R18, R56 ;  /* 0x000000120838723c */ /* 0x000fe20000001838 */
[----:B------:R-:W-:Y:S01]  /*dd60*/  IMAD.MOV.U32 R93, RZ, RZ, R73 ;  /* 0x000000ffff5d7224 */ /* 0x000fe200078e0049 */
[----:B------:R-:W-:Y:S01]  /*dd70*/  LDSM.16.MT88.4 R16, [R185+0x5000] ;  /* 0x00500000b910783b */ /* 0x000fe20000004200 */
[----:B------:R-:W-:-:S02]  /*dd80*/  IMAD.MOV.U32 R92, RZ, RZ, R66 ;  /* 0x000000ffff5c7224 */ /* 0x000fc400078e0042 */
[----:B------:R-:W-:Y:S01]  /*dd90*/  FFMA.FTZ R66, R249, UR6, -R3 ;  /* 0x00000006f9427c23 */ /* 0x000fe20008010803 */
[----:B------:R-:W-:Y:S01]  /*dda0*/  FFMA.FTZ R3, R65, UR6, -R0 ;  /* 0x0000000641037c23 */ /* 0x000fe20008010800 */
[C---:B------:R-:W-:Y:S03]  /*ddb0*/  HMMA.16816.F32 R60, R8.reuse, R12, R152 ;  /* 0x0000000c083c723c */ /* 0x040fe60000001898 */
[----:B------:R4:W-:Y:S03]  /*ddc0*/  MUFU.EX2 R65, R3 ;  /* 0x0000000300417308 */ /* 0x0009e60000000800 */
[----:B------:R-:W-:Y:S01]  /*ddd0*/  HMMA.16816.F32 R160, R8, R14, R160 ;  /* 0x0000000e08a0723c */ /* 0x000fe200000018a0 */
[----:B------:R-:W-:Y:S01]  /*dde0*/  IMAD.MOV.U32 R155, RZ, RZ, R67 ;  /* 0x000000ffff9b7224 */ /* 0x000fe200078e0043 */
[----:B-1----:R-:W-:Y:S01]  /*ddf0*/  F2FP.F16.F32.PACK_AB R4, R171, R170 ;  /* 0x000000aaab04723e */ /* 0x002fe200000000ff */
[----:B------:R-:W-:-:S02]  /*de00*/  IMAD.MOV.U32 R153, RZ, RZ, R147 ;  /* 0x000000ffff997224 */ /* 0x000fc400078e0093 */
[----:B------:R-:W-:Y:S02]  /*de10*/  IMAD.MOV.U32 R154, RZ, RZ, R145 ;  /* 0x000000ffff9a7224 */ /* 0x000fe400078e0091 */
[----:B------:R-:W-:Y:S01]  /*de20*/  FFMA.FTZ R8, R233, UR6, -R2 ;  /* 0x00000006e9087c23 */ /* 0x000fe20008010802 */
[----:B------:R-:W-:Y:S01]  /*de30*/  F2FP.F16.F32.PACK_AB R9, R219, R220 ;  /* 0x000000dcdb09723e */ /* 0x000fe200000000ff */
[----:B------:R-:W-:Y:S01]  /*de40*/  IMAD.MOV.U32 R233, RZ, RZ, R150 ;  /* 0x000000ffffe97224 */ /* 0x000fe200078e0096 */
[C---:B---3--:R-:W-:Y:S01]  /*de50*/  HMMA.16816.F32 R12, R4.reuse, R30, R20 ;  /* 0x0000001e040c723c */ /* 0x048fe20000001814 */
[----:B------:R-:W1:Y:S01]  /*de60*/  LDSM.16.MT88.4 R20, [R184+0x5000] ;  /* 0x00500000b814783b */ /* 0x000e620000004200 */
[----:B------:R3:W-:Y:S01]  /*de70*/  MUFU.EX2 R83, R8 ;  /* 0x0000000800537308 */ /* 0x0007e20000000800 */
[----:B------:R-:W-:Y:S01]  /*de80*/  F2FP.F16.F32.PACK_AB R11, R217, R218 ;  /* 0x000000dad90b723e */ /* 0x000fe200000000ff */
[--C-:B----4-:R-:W-:Y:S02]  /*de90*/  FFMA.FTZ R3, R103, UR6, -R0.reuse ;  /* 0x0000000667037c23 */ /* 0x110fe40008010800 */
[C---:B------:R-:W-:Y:S06]  /*dea0*/  HMMA.16816.F32 R40, R4.reuse, R28, R32 ;  /* 0x0000001c0428723c */ /* 0x040fec0000001820 */
[C---:B--2---:R-:W-:Y:S06]  /*deb0*/  HMMA.16816.F32 R36, R4.reuse, R24, R36 ;  /* 0x000000180424723c */ /* 0x044fec0000001824 */
[----:B------:R-:W-:Y:S01]  /*dec0*/  HMMA.16816.F32 R32, R4, R26, R44 ;  /* 0x0000001a0420723c */ /* 0x000fe2000000182c */
[----:B---3--:R-:W-:Y:S01]  /*ded0*/  FFMA.FTZ R8, R89, UR6, -R0 ;  /* 0x0000000659087c23 */ /* 0x008fe20008010800 */
[----:B------:R-:W-:-:S03]  /*dee0*/  IMAD.MOV.U32 R89, RZ, RZ, R151 ;  /* 0x000000ffff597224 */ /* 0x000fc600078e0097 */
[----:B------:R2:W-:Y:S02]  /*def0*/  MUFU.EX2 R75, R8 ;  /* 0x00000008004b7308 */ /* 0x0005e40000000800 */
[----:B------:R-:W-:Y:S01]  /*df00*/  FFMA.FTZ R4, R64, UR6, -R0 ;  /* 0x0000000640047c23 */ /* 0x000fe20008010800 */
[----:B------:R-:W-:-:S05]  /*df10*/  F2FP.F16.F32.PACK_AB R6, R126, R176 ;  /* 0x000000b07e06723e */ /* 0x000fca00000000ff */
[----:B------:R3:W-:Y:S01]  /*df20*/  MUFU.EX2 R73, R4 ;  /* 0x0000000400497308 */ /* 0x0007e20000000800 */
[----:B--2---:R-:W-:Y:S01]  /*df30*/  FFMA.FTZ R8, R88, UR6, -R0 ;  /* 0x0000000658087c23 */ /* 0x004fe20008010800 */
[----:B------:R-:W-:-:S06]  /*df40*/  IMAD.MOV.U32 R88, RZ, RZ, R136 ;  /* 0x000000ffff587224 */ /* 0x000fcc00078e0088 */
[----:B------:R2:W4:Y:S01]  /*df50*/  MUFU.EX2 R74, R8 ;  /* 0x00000008004a7308 */ /* 0x0005220000000800 */
[----:B---3--:R-:W-:Y:S01]  /*df60*/  FFMA.FTZ R4, R99, UR6, -R2 ;  /* 0x0000000663047c23 */ /* 0x008fe20008010802 */
[----:B------:R-:W-:-:S06]  /*df70*/  IMAD.MOV.U32 R99, RZ, RZ, R141 ;  /* 0x000000ffff637224 */ /* 0x000fcc00078e008d */
[----:B------:R3:W-:Y:S01]  /*df80*/  MUFU.EX2 R77, R4 ;  /* 0x00000004004d7308 */ /* 0x0007e20000000800 */
[----:B--2---:R-:W-:Y:S01]  /*df90*/  FFMA.FTZ R8, R90, UR6, -R0 ;  /* 0x000000065a087c23 */ /* 0x004fe20008010800 */
[----:B------:R-:W-:Y:S01]  /*dfa0*/  IMAD.MOV.U32 R90, RZ, RZ, R137 ;  /* 0x000000ffff5a7224 */ /* 0x000fe200078e0089 */
[----:B----4-:R-:W-:-:S05]  /*dfb0*/  F2FP.F16.F32.PACK_AB R5, R74, R75 ;  /* 0x0000004b4a05723e */ /* 0x010fca00000000ff */
[----:B------:R2:W4:Y:S01]  /*dfc0*/  MUFU.EX2 R72, R8 ;  /* 0x0000000800487308 */ /* 0x0005220000000800 */
[----:B------:R-:W-:Y:S01]  /*dfd0*/  F2FP.F16.F32.PACK_AB R10, R88, R90 ;  /* 0x0000005a580a723e */ /* 0x000fe200000000ff */
[----:B---3--:R-:W-:Y:S01]  /*dfe0*/  FFMA.FTZ R4, R100, UR6, -R2 ;  /* 0x0000000664047c23 */ /* 0x008fe20008010802 */
[----:B------:R-:W-:-:S05]  /*dff0*/  IMAD.MOV.U32 R100, RZ, RZ, R142 ;  /* 0x000000ffff647224 */ /* 0x000fca00078e008e */
[----:B------:R3:W-:Y:S01]  /*e000*/  MUFU.EX2 R76, R4 ;  /* 0x00000004004c7308 */ /* 0x0007e20000000800 */
[----:B--2---:R-:W-:Y:S02]  /*e010*/  F2FP.F16.F32.PACK_AB R8, R141, R142 ;  /* 0x0000008e8d08723e */ /* 0x004fe400000000ff */
[----:B----4-:R-:W-:-:S05]  /*e020*/  F2FP.F16.F32.PACK_AB R7, R73, R72 ;  /* 0x000000484907723e */ /* 0x010fca00000000ff */
[C---:B------:R-:W-:Y:S01]  /*e030*/  HMMA.16816.F32 R44, R8.reuse, R28, R48 ;  /* 0x0000001c082c723c */ /* 0x040fe20000001830 */
[----:B---3--:R-:W-:Y:S01]  /*e040*/  F2FP.F16.F32.PACK_AB R4, R175, R173 ;  /* 0x000000adaf04723e */ /* 0x008fe200000000ff */
[----:B------:R2:W-:Y:S04]  /*e050*/  MUFU.EX2 R51, R3 ;  /* 0x0000000300337308 */ /* 0x0005e80000000800 */
[C---:B------:R-:W-:Y:S01]  /*e060*/  HMMA.16816.F32 R56, R8.reuse, R30, R56 ;  /* 0x0000001e0838723c */ /* 0x040fe20000001838 */
[----:B------:R-:W-:Y:S01]  /*e070*/  FFMA.FTZ R49, R155, R53, R250 ;  /* 0x000000359b317223 */ /* 0x000fe200000100fa */
[----:B------:R-:W-:Y:S01]  /*e080*/  FFMA.FTZ R48, R55, R52, R129 ;  /* 0x0000003437307223 */ /* 0x000fe20000010081 */
[----:B------:R-:W-:Y:S02]  /*e090*/  IMAD.MOV.U32 R155, RZ, RZ, R54 ;  /* 0x000000ffff9b7224 */ /* 0x000fe400078e0036 */
[----:B------:R-:W-:Y:S01]  /*e0a0*/  FFMA.FTZ R50, R230, UR6, -R0 ;  /* 0x00000006e6327c23 */ /* 0x000fe20008010800 */
[----:B------:R-:W-:Y:S01]  /*e0b0*/  FADD.FTZ R49, R251, R49 ;  /* 0x00000031fb317221 */ /* 0x000fe20000010000 */
[C---:B------:R-:W-:Y:S04]  /*e0c0*/  HMMA.16816.F32 R60, R8.reuse, R24, R60 ;  /* 0x00000018083c723c */ /* 0x040fe8000000183c */
[----:B------:R-:W-:Y:S02]  /*e0d0*/  MUFU.EX2 R50, R50 ;  /* 0x0000003200327308 */ /* 0x000fe40000000800 */
[----:B------:R-:W-:Y:S01]  /*e0e0*/  HMMA.16816.F32 R28, R8, R26, R160 ;  /* 0x0000001a081c723c */ /* 0x000fe200000018a0 */
[----:B------:R-:W3:Y:S01]  /*e0f0*/  LDSM.16.MT88.4 R24, [R184+0x5400] ;  /* 0x00540000b818783b */ /* 0x000ee20000004200 */
[----:B--2---:R-:W-:-:S04]  /*e100*/  FADD.FTZ R3, R177, R48 ;  /* 0x00000030b1037221 */ /* 0x004fc80000010000 */
[C---:B-1----:R-:W-:Y:S01]  /*e110*/  HMMA.16816.F32 R148, R4.reuse, R22, R12 ;  /* 0x000000160494723c */ /* 0x042fe2000000180c */
[----:B------:R-:W1:Y:S01]  /*e120*/  LDSM.16.MT88.4 R12, [R185+0x5400] ;  /* 0x00540000b90c783b */ /* 0x000e620000004200 */
[----:B------:R-:W-:Y:S01]  /*e130*/  FFMA.FTZ R8, R95, UR6, -R0 ;  /* 0x000000065f087c23 */ /* 0x000fe20008010800 */
[----:B------:R-:W-:Y:S01]  /*e140*/  FFMA.FTZ R9, R238, UR6, -R2 ;  /* 0x00000006ee097c23 */ /* 0x000fe20008010802 */
[----:B------:R-:W-:Y:S01]  /*e150*/  F2FP.F16.F32.PACK_AB R10, R112, R115 ;  /* 0x00000073700a723e */ /* 0x000fe200000000ff */
[----:B------:R-:W-:Y:S01]  /*e160*/  FADD.FTZ R3, R180, R3 ;  /* 0x00000003b4037221 */ /* 0x000fe20000010000 */
[----:B------:R2:W-:Y:S01]  /*e170*/  MUFU.EX2 R68, R8 ;  /* 0x0000000800447308 */ /* 0x0005e20000000800 */
[C---:B------:R-:W-:Y:S01]  /*e180*/  HMMA.16816.F32 R136, R4.reuse, R20, R40 ;  /* 0x000000140488723c */ /* 0x040fe20000001828 */
[----:B------:R-:W-:Y:S02]  /*e190*/  IMAD.MOV.U32 R238, RZ, RZ, R167 ;  /* 0x000000ffffee7224 */ /* 0x000fe400078e00a7 */
[----:B------:R-:W-:Y:S01]  /*e1a0*/  FADD.FTZ R3, R181, R3 ;  /* 0x00000003b5037221 */ /* 0x000fe20000010000 */
[----:B------:R-:W-:Y:S01]  /*e1b0*/  IMAD.MOV.U32 R95, RZ, RZ, R143 ;  /* 0x000000ffff5f7224 */ /* 0x000fe200078e008f */
[----:B------:R-:W-:Y:S01]  /*e1c0*/  F2FP.F16.F32.PACK_AB R160, R242, R244 ;  /* 0x000000f4f2a0723e */ /* 0x000fe200000000ff */
[----:B------:R-:W-:Y:S01]  /*e1d0*/  HMMA.16816.F32 R156, R4, R16, R36 ;  /* 0x00000010049c723c */ /* 0x000fe20000001824 */
[----:B------:R-:W-:Y:S01]  /*e1e0*/  FADD.FTZ R3, R209, R3 ;  /* 0x00000003d1037221 */ /* 0x000fe20000010000 */
[----:B------:R-:W-:-:S02]  /*e1f0*/  F2FP.F16.F32.PACK_AB R161, R182, R183 ;  /* 0x000000b7b6a1723e */ /* 0x000fc400000000ff */
[----:B------:R-:W-:Y:S01]  /*e200*/  F2FP.F16.F32.PACK_AB R162, R239, R240 ;  /* 0x000000f0efa2723e */ /* 0x000fe200000000ff */
[----:B------:R-:W-:Y:S01]  /*e210*/  FADD.FTZ R3, R222, R3 ;  /* 0x00000003de037221 */ /* 0x000fe20000010000 */
[----:B------:R-:W-:Y:S01]  /*e220*/  HMMA.16816.F32 R52, R4, R18, R32 ;  /* 0x000000120434723c */ /* 0x000fe20000001820 */
[----:B--2---:R-:W-:Y:S01]  /*e230*/  FFMA.FTZ R8, R96, UR6, -R0 ;  /* 0x0000000660087c23 */ /* 0x004fe20008010800 */
[----:B------:R-:W-:-:S05]  /*e240*/  IMAD.MOV.U32 R96, RZ, RZ, R140 ;  /* 0x000000ffff607224 */ /* 0x000fca00078e008c */
[----:B------:R-:W-:Y:S01]  /*e250*/  F2FP.F16.F32.PACK_AB R4, R233, R89 ;  /* 0x00000059e904723e */ /* 0x000fe200000000ff */
[----:B------:R2:W4:Y:S01]  /*e260*/  MUFU.EX2 R67, R8 ;  /* 0x0000000800437308 */ /* 0x0005220000000800 */
[----:B------:R-:W-:Y:S02]  /*e270*/  F2FP.F16.F32.PACK_AB R5, R215, R216 ;  /* 0x000000d8d705723e */ /* 0x000fe400000000ff */
[----:B------:R-:W-:Y:S02]  /*e280*/  F2FP.F16.F32.PACK_AB R6, R91, R236 ;  /* 0x000000ec5b06723e */ /* 0x000fe400000000ff */
[----:B------:R-:W-:-:S07]  /*e290*/  F2FP.F16.F32.PACK_AB R7, R213, R214 ;  /* 0x000000d6d507723e */ /* 0x000fce00000000ff */
[----:B------:R-:W-:Y:S01]  /*e2a0*/  HMMA.16816.F32 R44, R4, R20, R44 ;  /* 0x00000014042c723c */ /* 0x000fe2000000182c */
[----:B--2---:R-:W-:Y:S01]  /*e2b0*/  FFMA.FTZ R8, R237, UR6, -R2 ;  /* 0x00000006ed087c23 */ /* 0x004fe20008010802 */
[----:B------:R-:W-:-:S04]  /*e2c0*/  FFMA.FTZ R2, R98, UR6, -R0 ;  /* 0x0000000662027c23 */ /* 0x000fc80008010800 */
[C---:B------:R-:W-:Y:S01]  /*e2d0*/  HMMA.16816.F32 R40, R4.reuse, R22, R56 ;  /* 0x000000160428723c */ /* 0x040fe20000001838 */
[----:B------:R-:W-:Y:S01]  /*e2e0*/  LDSM.16.MT88.4 R20, [R185+0x5800] ;  /* 0x00580000b914783b */ /* 0x000fe20000004200 */
[----:B------:R4:W-:Y:S04]  /*e2f0*/  MUFU.EX2 R58, R9 ;  /* 0x00000009003a7308 */ /* 0x0009e80000000800 */
[C---:B------:R-:W-:Y:S04]  /*e300*/  HMMA.16816.F32 R36, R4.reuse, R16, R60 ;  /* 0x000000100424723c */ /* 0x040fe8000000183c */
[----:B------:R-:W2:Y:S02]  /*e310*/  MUFU.EX2 R64, R2 ;  /* 0x0000000200407308 */ /* 0x000ea40000000800 */
[----:B------:R-:W-:Y:S01]  /*e320*/  HMMA.16816.F32 R32, R4, R18, R28 ;  /* 0x000000120420723c */ /* 0x000fe2000000181c */
[----:B------:R-:W5:Y:S05]  /*e330*/  LDSM.16.MT88.4 R16, [R184+0x5800] ;  /* 0x00580000b810783b */ /* 0x000f6a0000004200 */
[----:B------:R3:W1:Y:S01]  /*e340*/  MUFU.EX2 R57, R8 ;  /* 0x0000000800397308 */ /* 0x0006620000000800 */
[----:B----4-:R-:W-:Y:S01]  /*e350*/  F2FP.F16.F32.PACK_AB R9, R67, R68 ;  /* 0x000000444309723e */ /* 0x010fe200000000ff */
[--C-:B------:R-:W-:Y:S01]  /*e360*/  FFMA.FTZ R29, R231, UR6, -R0.reuse ;  /* 0x00000006e71d7c23 */ /* 0x100fe20008010800 */
[--C-:B------:R-:W-:Y:S01]  /*e370*/  FFMA.FTZ R4, R232, UR6, -R0.reuse ;  /* 0x00000006e8047c23 */ /* 0x100fe20008010800 */
[----:B------:R-:W-:Y:S01]  /*e380*/  F2FP.F16.F32.PACK_AB R5, R211, R212 ;  /* 0x000000d4d305723e */ /* 0x000fe200000000ff */
[--C-:B------:R-:W-:Y:S01]  /*e390*/  FFMA.FTZ R28, R102, UR6, -R0.reuse ;  /* 0x00000006661c7c23 */ /* 0x100fe20008010800 */
[----:B------:R-:W-:Y:S01]  /*e3a0*/  F2FP.F16.F32.PACK_AB R6, R243, R247 ;  /* 0x000000f7f306723e */ /* 0x000fe200000000ff */
[--C-:B------:R-:W-:Y:S01]  /*e3b0*/  FFMA.FTZ R30, R101, UR6, -R0.reuse ;  /* 0x00000006651e7c23 */ /* 0x100fe20008010800 */
[----:B------:R4:W-:Y:S01]  /*e3c0*/  MUFU.EX2 R48, R4 ;  /* 0x0000000400307308 */ /* 0x0009e20000000800 */
[----:B--2---:R-:W-:Y:S01]  /*e3d0*/  F2FP.F16.F32.PACK_AB R11, R64, R65 ;  /* 0x00000041400b723e */ /* 0x004fe200000000ff */
[--C-:B------:R-:W-:Y:S01]  /*e3e0*/  FFMA.FTZ R2, R104, UR6, -R0.reuse ;  /* 0x0000000668027c23 */ /* 0x100fe20008010800 */
[----:B------:R-:W-:Y:S01]  /*e3f0*/  F2FP.F16.F32.PACK_AB R7, R208, R210 ;  /* 0x000000d2d007723e */ /* 0x000fe200000000ff */
[----:B------:R-:W-:Y:S01]  /*e400*/  FFMA.FTZ R31, R229, UR6, -R0 ;  /* 0x00000006e51f7c23 */ /* 0x000fe20008010800 */
[----:B------:R-:W-:Y:S01]  /*e410*/  FFMA.FTZ R0, R155, R70, R111 ;  /* 0x000000469b007223 */ /* 0x000fe2000001006f */
[----:B------:R-:W-:-:S02]  /*e420*/  IMAD.MOV.U32 R155, RZ, RZ, R146 ;  /* 0x000000ffff9b7224 */ /* 0x000fc400078e0092 */
[----:B------:R2:W5:Y:S01]  /*e430*/  MUFU.EX2 R56, R2 ;  /* 0x0000000200387308 */ /* 0x0005620000000800 */
[----:B---3--:R-:W-:Y:S01]  /*e440*/  F2FP.F16.F32.PACK_AB R8, R120, R125 ;  /* 0x0000007d7808723e */ /* 0x008fe200000000ff */
[----:B------:R-:W-:Y:S01]  /*e450*/  FADD.FTZ R0, R113, R0 ;  /* 0x0000000071007221 */ /* 0x000fe20000010000 */
[----:B-1----:R-:W-:-:S03]  /*e460*/  F2FP.F16.F32.PACK_AB R166, R57, R58 ;  /* 0x0000003a39a6723e */ /* 0x002fc600000000ff */
[----:B------:R-:W-:Y:S02]  /*e470*/  FADD.FTZ R0, R124, R0 ;  /* 0x000000007c007221 */ /* 0x000fe40000010000 */
[----:B------:R-:W-:Y:S01]  /*e480*/  HMMA.16816.F32 R136, R8, R24, R136 ;  /* 0x000000180888723c */ /* 0x000fe20000001888 */
[----:B------:R-:W1:Y:S01]  /*e490*/  MUFU.EX2 R29, R29 ;  /* 0x0000001d001d7308 */ /* 0x000e620000000800 */
[----:B----4-:R-:W-:-:S04]  /*e4a0*/  F2FP.F16.F32.PACK_AB R4, R92, R93 ;  /* 0x0000005d5c04723e */ /* 0x010fc800000000ff */
[C---:B------:R-:W-:Y:S01]  /*e4b0*/  HMMA.16816.F32 R148, R8.reuse, R26, R148 ;  /* 0x0000001a0894723c */ /* 0x040fe20000001894 */
[----:B--2---:R-:W-:Y:S02]  /*e4c0*/  FFMA.FTZ R2, R144, R69, R97 ;  /* 0x0000004590027223 */ /* 0x004fe40000010061 */
[----:B------:R-:W-:Y:S01]  /*e4d0*/  MUFU.EX2 R28, R28 ;  /* 0x0000001c001c7308 */ /* 0x000fe20000000800 */
[----:B------:R-:W2:Y:S02]  /*e4e0*/  LDSM.16.MT88.4 R144, [R184+0x5c00] ;  /* 0x005c0000b890783b */ /* 0x000ea40000004200 */
[----:B------:R-:W-:Y:S01]  /*e4f0*/  HMMA.16816.F32 R156, R8, R12, R156 ;  /* 0x0000000c089c723c */ /* 0x000fe2000000189c */
[----:B------:R-:W-:-:S04]  /*e500*/  FADD.FTZ R2, R106, R2 ;  /* 0x000000026a027221 */ /* 0x000fc80000010000 */
[----:B------:R-:W-:Y:S01]  /*e510*/  FADD.FTZ R2, R109, R2 ;  /* 0x000000026d027221 */ /* 0x000fe20000010000 */
[----:B------:R-:W-:Y:S01]  /*e520*/  HMMA.16816.F32 R52, R8, R14, R52 ;  /* 0x0000000e0834723c */ /* 0x000fe20000001834 */
[----:B------:R-:W-:Y:S05]  /*e530*/  MUFU.EX2 R30, R30 ;  /* 0x0000001e001e7308 */ /* 0x000fea0000000800 */
[----:B------:R-:W-:Y:S01]  /*e540*/  HMMA.16816.F32 R44, R4, R24, R44 ;  /* 0x00000018042c723c */ /* 0x000fe2000000182c */
[----:B------:R-:W-:Y:S01]  /*e550*/  FADD.FTZ R8, R252, R49 ;  /* 0x00000031fc087221 */ /* 0x000fe20000010000 */
[----:B------:R-:W-:Y:S01]  /*e560*/  F2FP.F16.F32.PACK_AB R9, R206, R207 ;  /* 0x000000cfce09723e */ /* 0x000fe200000000ff */
[----:B------:R-:W3:Y:S01]  /*e570*/  MUFU.EX2 R31, R31 ;  /* 0x0000001f001f7308 */ /* 0x000ee20000000800 */
[----:B------:R-:W-:-:S02]  /*e580*/  F2FP.F16.F32.PACK_AB R10, R245, R246 ;  /* 0x000000f6f50a723e */ /* 0x000fc400000000ff */
[----:B------:R-:W-:Y:S01]  /*e590*/  HMMA.16816.F32 R40, R4, R26, R40 ;  /* 0x0000001a0428723c */ /* 0x000fe20000001828 */
[----:B------:R-:W4:Y:S01]  /*e5a0*/  LDSM.16.MT88.4 R24, [R185+0x5c00] ;  /* 0x005c0000b918783b */ /* 0x000f220000004200 */
[----:B------:R-:W-:-:S04]  /*e5b0*/  F2FP.F16.F32.PACK_AB R11, R204, R205 ;  /* 0x000000cdcc0b723e */ /* 0x000fc800000000ff */
[C---:B------:R-:W-:Y:S06]  /*e5c0*/  HMMA.16816.F32 R36, R4.reuse, R12, R36 ;  /* 0x0000000c0424723c */ /* 0x040fec0000001824 */
[----:B------:R-:W-:Y:S01]  /*e5d0*/  HMMA.16816.F32 R32, R4, R14, R32 ;  /* 0x0000000e0420723c */ /* 0x000fe20000001820 */
[----:B------:R-:W-:Y:S01]  /*e5e0*/  FADD.FTZ R13, R153, R8 ;  /* 0x00000008990d7221 */ /* 0x000fe20000010000 */
[----:B------:R-:W-:Y:S01]  /*e5f0*/  FADD.FTZ R12, R121, R0 ;  /* 0x00000000790c7221 */ /* 0x000fe20000010000 */
[----:B------:R-:W-:Y:S01]  /*e600*/  FADD.FTZ R0, R119, R2 ;  /* 0x0000000277007221 */ /* 0x000fe20000010000 */
[----:B------:R-:W-:Y:S01]  /*e610*/  IMAD.MOV.U32 R153, RZ, RZ, R154 ;  /* 0x000000ffff997224 */ /* 0x000fe200078e009a */
[----:B------:R-:W-:Y:S01]  /*e620*/  F2FP.F16.F32.PACK_AB R8, R234, R235 ;  /* 0x000000ebea08723e */ /* 0x000fe200000000ff */
[----:B------:R-:W-:Y:S01]  /*e630*/  FADD.FTZ R2, R128, R12 ;  /* 0x0000000c80027221 */ /* 0x000fe20000010000 */
[----:B------:R-:W-:Y:S01]  /*e640*/  F2FP.F16.F32.PACK_AB R4, R85, R108 ;  /* 0x0000006c5504723e */ /* 0x000fe200000000ff */
[----:B------:R-:W-:Y:S01]  /*e650*/  IMAD.MOV.U32 R154, RZ, RZ, R164 ;  /* 0x000000ffff9a7224 */ /* 0x000fe200078e00a4 */
[----:B-----5:R-:W-:Y:S01]  /*e660*/  F2FP.F16.F32.PACK_AB R5, R51, R56 ;  /* 0x000000383305723e */ /* 0x020fe200000000ff */
[----:B------:R-:W-:Y:S01]  /*e670*/  FADD.FTZ R2, R130, R2 ;  /* 0x0000000282027221 */ /* 0x000fe20000010000 */
[----:B------:R-:W-:Y:S01]  /*e680*/  F2FP.F16.F32.PACK_AB R6, R83, R84 ;  /* 0x000000545306723e */ /* 0x000fe200000000ff */
[----:B------:R-:W-:Y:S01]  /*e690*/  IMAD.MOV.U32 R249, RZ, RZ, R154 ;  /* 0x000000fffff97224 */ /* 0x000fe200078e009a */
[----:B-1----:R-:W-:Y:S01]  /*e6a0*/  F2FP.F16.F32.PACK_AB R7, R29, R48 ;  /* 0x000000301d07723e */ /* 0x002fe200000000ff */
[----:B------:R-:W-:Y:S01]  /*e6b0*/  MUFU.EX2 R14, R66 ;  /* 0x00000042000e7308 */ /* 0x000fe20000000800 */
[----:B------:R-:W-:Y:S01]  /*e6c0*/  HMMA.16816.F32 R44, R8, R16, R44 ;  /* 0x00000010082c723c */ /* 0x000fe2000000182c */
[----:B------:R-:W-:-:S02]  /*e6d0*/  F2FP.F16.F32.PACK_AB R164, R76, R77 ;  /* 0x0000004d4ca4723e */ /* 0x000fc400000000ff */
[----:B---3--:R-:W-:-:S03]  /*e6e0*/  F2FP.F16.F32.PACK_AB R167, R50, R31 ;  /* 0x0000001f32a7723e */ /* 0x008fc600000000ff */
[C---:B------:R-:W-:Y:S01]  /*e6f0*/  HMMA.16816.F32 R136, R4.reuse, R16, R136 ;  /* 0x000000100488723c */ /* 0x040fe20000001888 */
[----:B------:R-:W1:Y:S05]  /*e700*/  MUFU.EX2 R12, R71 ;  /* 0x00000047000c7308 */ /* 0x000e6a0000000800 */
[C---:B------:R-:W-:Y:S06]  /*e710*/  HMMA.16816.F32 R148, R4.reuse, R18, R148 ;  /* 0x000000120494723c */ /* 0x040fec0000001894 */
[C---:B------:R-:W-:Y:S06]  /*e720*/  HMMA.16816.F32 R156, R4.reuse, R20, R156 ;  /* 0x00000014049c723c */ /* 0x040fec000000189c */
[----:B------:R-:W-:Y:S01]  /*e730*/  HMMA.16816.F32 R52, R4, R22, R52 ;  /* 0x000000160434723c */ /* 0x000fe20000001834 */
[----:B-1----:R-:W-:-:S05]  /*e740*/  F2FP.F16.F32.PACK_AB R163, R12, R14 ;  /* 0x0000000e0ca3723e */ /* 0x002fca00000000ff */
[C---:B------:R-:W-:Y:S01]  /*e750*/  HMMA.16816.F32 R40, R8.reuse, R18, R40 ;  /* 0x000000120828723c */ /* 0x040fe20000001828 */
[----:B------:R-:W-:Y:S01]  /*e760*/  FADD.FTZ R5, R165, R13 ;  /* 0x0000000da5057221 */ /* 0x000fe20000010000 */
[----:B------:R-:W-:Y:S01]  /*e770*/  FADD.FTZ R4, R118, R0 ;  /* 0x0000000076047221 */ /* 0x000fe20000010000 */
[----:B------:R-:W-:Y:S02]  /*e780*/  F2FP.F16.F32.PACK_AB R165, R30, R28 ;  /* 0x0000001c1ea5723e */ /* 0x000fe400000000ff */
        /* <DEDUP_REMOVED lines=14> */
[C---:B------:R-:W-:Y:S02]  /*e870*/  HMMA.16816.F32 R36, R8.reuse, R20, R36 ;  /* 0x000000140824723c */ /* 0x040fe40000001824 */
        /* <DEDUP_REMOVED lines=93> */
[C---:B--2---:R-:W-:Y:S01]  /*ee50*/  HMMA.16816.F32 R136, R164.reuse, R144, R136 ;  /* 0x00000090a488723c */ /* 0x044fe20000001888 */
[----:B------:R2:W-:Y:S04]  /*ee60*/  STL [R1+0x18], R4 ;  /* 0x0000180401007387 */ /* 0x0005e80000100800 */
[----:B------:R2:W-:Y:S01]  /*ee70*/  STL [R1+0x1c], R3 ;  /* 0x00001c0301007387 */ /* 0x0005e20000100800 */
[----:B------:R-:W-:Y:S03]  /*ee80*/  HMMA.16816.F32 R148, R164, R146, R148 ;  /* 0x00000092a494723c */ /* 0x000fe60000001894 */
[----:B------:R2:W-:Y:S03]  /*ee90*/  STL [R1+0x20], R2 ;  /* 0x0000200201007387 */ /* 0x0005e60000100800 */
[----:B------:R-:W-:Y:S01]  /*eea0*/  HMMA.16816.F32 R140, R160, R144, R44 ;  /* 0x00000090a08c723c */ /* 0x000fe2000000182c */
[----:B------:R2:W-:Y:S05]  /*eeb0*/  STL [R1+0x24], R0 ;  /* 0x0000240001007387 */ /* 0x0005ea0000100800 */
[----:B----4-:R-:W-:Y:S06]  /*eec0*/  HMMA.16816.F32 R156, R164, R24, R156 ;  /* 0x00000018a49c723c */ /* 0x010fec000000189c */
[C---:B------:R-:W-:Y:S06]  /*eed0*/  HMMA.16816.F32 R144, R160.reuse, R146, R40 ;  /* 0x00000092a090723c */ /* 0x040fec0000001828 */
[----:B------:R-:W-:Y:S01]  /*eee0*/  HMMA.16816.F32 R152, R160, R24, R36 ;  /* 0x00000018a098723c */ /* 0x000fe20000001824 */
[----:B------:R-:W-:-:S02]  /*eef0*/  IMAD.MOV.U32 R40, RZ, RZ, R110 ;  /* 0x000000ffff287224 */ /* 0x000fc400078e006e */
[----:B------:R-:W-:-:S03]  /*ef00*/  IMAD.MOV.U32 R41, RZ, RZ, R127 ;  /* 0x000000ffff297224 */ /* 0x000fc600078e007f */
[----:B------:R-:W-:Y:S01]  /*ef10*/  HMMA.16816.F32 R164, R164, R26, R52 ;  /* 0x0000001aa4a4723c */ /* 0x000fe20000001834 */
[----:B------:R-:W-:Y:S02]  /*ef20*/  IMAD.MOV.U32 R38, RZ, RZ, R79 ;  /* 0x000000ffff267224 */ /* 0x000fe400078e004f */
[----:B------:R-:W-:-:S03]  /*ef30*/  IMAD.MOV.U32 R39, RZ, RZ, R94 ;  /* 0x000000ffff277224 */ /* 0x000fc600078e005e */
[----:B--2---:R-:W-:-:S15]  /*ef40*/  HMMA.16816.F32 R160, R160, R26, R32 ;  /* 0x0000001aa0a0723c */ /* 0x004fde0000001820 */
[----:B------:R-:W-:-:S09]  /*ef50*/  NOP ;  /* 0x0000000000007918 */ /* 0x000fd20000000000 */
.L_x_913:
[----:B-1----:R-:W2:Y:S02]  /*ef60*/  LDL R0, [R1+0x38] ;  /* 0x0000380001007983 */ /* 0x002ea40000100800 */
[----:B--2---:R-:W-:-:S13]  /*ef70*/  ISETP.GT.AND P0, PT, R225, R0, PT ;  /* 0x00000000e100720c */ /* 0x004fda0003f04270 */
[----:B------:R-:W-:Y:S05]  /*ef80*/  @!P0 BRA `(.L_x_915) ;  /* 0x0000006400808947 */ /* 0x000fea0003800000 */
[C---:B------:R-:W-:Y:S01]  /*ef90*/  SHF.L.U64.HI R0, R178.reuse, 0x6, R179 ;  /* 0x00000006b2007819 */ /* 0x040fe200000102b3 */
[----:B------:R-:W-:Y:S01]  /*efa0*/  IMAD.SHL.U32 R3, R178, 0x40, RZ ;  /* 0x00000040b2037824 */ /* 0x000fe200078e00ff */
[C---:B------:R-:W-:Y:S01]  /*efb0*/  SHF.L.U64.HI R2, R122.reuse, 0x6, R123 ;  /* 0x000000067a027819 */ /* 0x040fe2000001027b */
[----:B------:R-:W-:Y:S01]  /*efc0*/  IMAD.MOV.U32 R132, RZ, RZ, R40 ;  /* 0x000000ffff847224 */ /* 0x000fe200078e0028 */
[----:B------:R-:W-:Y:S01]  /*efd0*/  MOV R133, R39 ;  /* 0x0000002700857202 */ /* 0x000fe20000000f00 */
[----:B------:R1:W-:Y:S01]  /*efe0*/  STL [R1+0x14], R0 ;  /* 0x0000140001007387 */ /* 0x0003e20000100800 */
[----:B------:R-:W-:Y:S01]  /*eff0*/  IMAD.MOV.U32 R134, RZ, RZ, R38 ;  /* 0x000000ffff867224 */ /* 0x000fe200078e0026 */
[----:B------:R-:W-:Y:S01]  /*f000*/  ULDC UR5, c[0x0][0x39c] ;  /* 0x0000e70000057ab9 */ /* 0x000fe20000000800 */
[----:B------:R-:W-:Y:S01]  /*f010*/  ULDC UR4, c[0x0][0x2ec] ;  /* 0x0000bb0000047ab9 */ /* 0x000fe20000000800 */
[----:B------:R2:W-:Y:S01]  /*f020*/  STL [R1+0x10], R3 ;  /* 0x0000100301007387 */ /* 0x0005e20000100800 */
[----:B------:R-:W-:Y:S01]  /*f030*/  ULDC.64 UR6, c[0x0][0x218] ;  /* 0x0000860000067ab9 */ /* 0x000fe20000000a00 */
[----:B------:R-:W-:Y:S01]  /*f040*/  ULDC.64 UR10, c[0x0][0x220] ;  /* 0x00008800000a7ab9 */ /* 0x000fe20000000a00 */
[----:B------:R-:W-:Y:S01]  /*f050*/  ULDC.64 UR8, c[0x0][0x248] ;  /* 0x0000920000087ab9 */ /* 0x000fe20000000a00 */
[----:B------:R3:W-:Y:S01]  /*f060*/  STL [R1+0xc], R2 ;  /* 0x00000c0201007387 */ /* 0x0007e20000100800 */
[----:B-1----:R-:W-:-:S02]  /*f070*/  SHF.L.U32 R0, R122, 0x6, RZ ;  /* 0x000000067a007819 */ /* 0x002fc400000006ff */
[----:B--2---:R-:W-:-:S03]  /*f080*/  MOV R3, R41 ;  /* 0x0000002900037202 */ /* 0x004fc60000000f00 */
[----:B------:R3:W-:Y:S04]  /*f090*/  STL [R1+0x8], R0 ;  /* 0x0000080001007387 */ /* 0x0007e80000100800 */
[----:B------:R-:W2:Y:S04]  /*f0a0*/  LDL.LU.64 R6, [R1] ;  /* 0x0000000001067983 */ /* 0x000ea80000300a00 */
[----:B------:R-:W2:Y:S02]  /*f0b0*/  LDL.LU.64 R4, [R1+0x30] ;  /* 0x0000300001047983 */ /* 0x000ea40000300a00 */
[----:B--2---:R-:W-:-:S05]  /*f0c0*/  IMAD.MOV.U32 R5, RZ, RZ, R7 ;  /* 0x000000ffff057224 */ /* 0x004fca00078e0007 */
[----:B------:R3:W-:Y:S01]  /*f0d0*/  STL.64 [R1+0x30], R4 ;  /* 0x0000300401007387 */ /* 0x0007e20000100a00 */
[----:B------:R-:W-:Y:S05]  /*f0e0*/  BRA `(.L_x_916) ;  /* 0x0000000000747947 */ /* 0x000fea0003800000 */
.L_x_918:
[----:B-1----:R-:W2:Y:S01]  /*f0f0*/  LDL.64 R38, [R1+0x48] ;  /* 0x0000480001267983 */ /* 0x002ea20000100a00 */
[----:B------:R-:W-:Y:S03]  /*f100*/  VIADD R2, R225, 0xfffffffe ;  /* 0xfffffffee1027836 */ /* 0x000fe60000000000 */
[----:B------:R-:W3:Y:S01]  /*f110*/  LDL.64 R26, [R1+0x40] ;  /* 0x00004000011a7983 */ /* 0x000ee20000100a00 */
[----:B------:R-:W-:Y:S01]  /*f120*/  IMAD.WIDE.U32 R4, R2, UR8, RZ ;  /* 0x0000000802047c25 */ /* 0x000fe2000f8e00ff */
[----:B------:R-:W-:Y:S02]  /*f130*/  SHF.R.S32.HI R6, RZ, 0x1f, R2 ;  /* 0x0000001fff067819 */ /* 0x000fe40000011402 */
[----:B------:R-:W4:Y:S03]  /*f140*/  LDL R10, [R1+0x8] ;  /* 0x00000800010a7983 */ /* 0x000f260000100800 */
[----:B------:R-:W-:Y:S01]  /*f150*/  IMAD R6, R6, UR8, RZ ;  /* 0x0000000806067c24 */ /* 0x000fe2000f8e02ff */
[----:B------:R-:W5:Y:S03]  /*f160*/  LDL R21, [R1+0xc] ;  /* 0x00000c0001157983 */ /* 0x000f660000100800 */
[----:B------:R-:W-:Y:S04]  /*f170*/  IMAD R6, R2, UR9, R6 ;  /* 0x0000000902067c24 */ /* 0x000fe8000f8e0206 */
[----:B------:R-:W-:Y:S01]  /*f180*/  IMAD.IADD R6, R5, 0x1, R6 ;  /* 0x0000000105067824 */ /* 0x000fe200078e0206 */
[----:B--2---:R-:W-:Y:S04]  /*f190*/  LEA R2, P0, R4, R38, 0x7 ;  /* 0x0000002604027211 */ /* 0x004fe800078038ff */
[----:B------:R-:W-:Y:S02]  /*f1a0*/  LEA R8, P1, R2, UR6, 0x1 ;  /* 0x0000000602087c11 */ /* 0x000fe4000f8208ff */
[----:B---3--:R-:W-:Y:S02]  /*f1b0*/  LEA.HI.X R4, R4, R27, R6, 0x7, P0 ;  /* 0x0000001b04047211 */ /* 0x008fe400000f3c06 */
[-C--:B----4-:R-:W-:Y:S02]  /*f1c0*/  IADD3 R6, P0, R8, R10.reuse, RZ ;  /* 0x0000000a08067210 */ /* 0x090fe40007f1e0ff */
[----:B------:R-:W-:Y:S02]  /*f1d0*/  LEA.HI.X R9, R2, UR7, R4, 0x1, P1 ;  /* 0x0000000702097c11 */ /* 0x000fe400088f0c04 */
[-C--:B------:R-:W-:Y:S03]  /*f1e0*/  IADD3 R4, P1, R6, R10.reuse, RZ ;  /* 0x0000000a06047210 */ /* 0x080fe60007f3e0ff */
[----:B------:R-:W-:Y:S01]  /*f1f0*/  @!PT LDS RZ, [RZ] ;  /* 0x00000000fffff984 */ /* 0x000fe20000000800 */
[----:B------:R-:W-:Y:S01]  /*f200*/  @!PT LDS RZ, [RZ] ;  /* 0x00000000fffff984 */ /* 0x000fe20000000800 */
[----:B------:R-:W-:Y:S01]  /*f210*/  @!PT LDS RZ, [RZ] ;  /* 0x00000000fffff984 */ /* 0x000fe20000000800 */
[----:B------:R2:W-:Y:S01]  /*f220*/  LDGSTS.E.BYPASS.LTC128B.128 [R241+0x2000], desc[UR12][R8.64] ;  /* 0x0200000008f17fae */ /* 0x0005e2000b901d4c */
[--C-:B-----5:R-:W-:Y:S01]  /*f230*/  IMAD.X R7, R9, 0x1, R21.reuse, P0 ;  /* 0x0000000109077824 */ /* 0x120fe200000e0615 */
[----:B------:R-:W-:Y:S03]  /*f240*/  IADD3 R10, P0, R4, R10, RZ ;  /* 0x0000000a040a7210 */ /* 0x000fe60007f1e0ff */
[--C-:B------:R-:W-:Y:S01]  /*f250*/  IMAD.X R5, R7, 0x1, R21.reuse, P1 ;  /* 0x0000000107057824 */ /* 0x100fe200008e0615 */
[----:B------:R2:W-:Y:S03]  /*f260*/  LDGSTS.E.BYPASS.LTC128B.128 [R241+0x2800], desc[UR12][R6.64] ;  /* 0x0280000006f17fae */ /* 0x0005e6000b901d4c */
[----:B------:R-:W-:Y:S01]  /*f270*/  IMAD.X R11, R5, 0x1, R21, P0 ;  /* 0x00000001050b7824 */ /* 0x000fe200000e0615 */
[----:B------:R2:W-:Y:S04]  /*f280*/  LDGSTS.E.BYPASS.LTC128B.128 [R241+0x3000], desc[UR12][R4.64] ;  /* 0x0300000004f17fae */ /* 0x0005e8000b901d4c */
[----:B------:R2:W-:Y:S04]  /*f290*/  LDGSTS.E.BYPASS.LTC128B.128 [R241+0x3800], desc[UR12][R10.64] ;  /* 0x038000000af17fae */ /* 0x0005e8000b901d4c */
[----:B------:R-:W0:Y:S01]  /*f2a0*/  LDGDEPBAR ;  /* 0x00000000000079af */ /* 0x000e220000000000 */
[----:B------:R-:W-:Y:S05]  /*f2b0*/  BRA `(.L_x_917) ;  /* 0x0000000c00c87947 */ /* 0x000fea0003800000 */
.L_x_916:
[----:B--23--:R-:W2:Y:S01]  /*f2c0*/  LDL R0, [R1+0x3c] ;  /* 0x00003c0001007983 */ /* 0x00cea20000100800 */
[----:B------:R-:W-:Y:S04]  /*f2d0*/  DEPBAR.LE SB0, 0x0 ;  /* 0x000080000000791a */ /* 0x000fe80000000000 */
[----:B------:R-:W3:Y:S01]  /*f2e0*/  LDL.64 R4, [R1+0x30] ;  /* 0x0000300001047983 */ /* 0x000ee20000100a00 */
[----:B------:R-:W-:Y:S04]  /*f2f0*/  IADD3 R204, R225, -0x1, RZ ;  /* 0xffffffffe1cc7810 */ /* 0x000fe80007ffe0ff */
[----:B------:R-:W-:Y:S01]  /*f300*/  SHF.R.S32.HI R2, RZ, 0x1f, R204 ;  /* 0x0000001fff027819 */ /* 0x000fe200000114cc */
[----:B------:R-:W3:Y:S04]  /*f310*/  LDL R6, [R1+0x28] ;  /* 0x0000280001067983 */ /* 0x000ee80000100800 */
[----:B------:R-:W4:Y:S04]  /*f320*/  LDL R10, [R1+0x10] ;  /* 0x00001000010a7983 */ /* 0x000f280000100800 */
[----:B------:R-:W5:Y:S01]  /*f330*/  LDL R12, [R1+0x14] ;  /* 0x00001400010c7983 */ /* 0x000f620000100800 */
[----:B------:R-:W-:Y:S06]  /*f340*/  BAR.SYNC.DEFER_BLOCKING 0x0 ;  /* 0x0000000000007b1d */ /* 0x000fec0000010000 */
[----:B------:R-:W5:Y:S01]  /*f350*/  LDL R226, [R1+0x38] ;  /* 0x0000380001e27983 */ /* 0x000f620000100800 */
[----:B--2---:R-:W-:Y:S02]  /*f360*/  IMAD R0, R0, R204, RZ ;  /* 0x000000cc00007224 */ /* 0x004fe400078e02ff */
[-C--:B---3--:R-:W-:Y:S04]  /*f370*/  IMAD.WIDE.U32 R4, R204, R6.reuse, R4 ;  /* 0x00000006cc047225 */ /* 0x088fe800078e0004 */
[----:B------:R-:W-:Y:S01]  /*f380*/  IMAD R0, R2, R6, R0 ;  /* 0x0000000602007224 */ /* 0x000fe200078e0200 */
[----:B------:R-:W-:Y:S01]  /*f390*/  LEA R8, P1, R4, UR10, 0x1 ;  /* 0x0000000a04087c11 */ /* 0x000fe2000f8208ff */
[----:B------:R-:W1:Y:S03]  /*f3a0*/  S2R R2, SR_TID.X ;  /* 0x0000000000027919 */ /* 0x000e660000002100 */
[----:B------:R-:W-:Y:S02]  /*f3b0*/  IADD3 R0, R5, R0, RZ ;  /* 0x0000000005007210 */ /* 0x000fe40007ffe0ff */
[-C--:B----4-:R-:W-:Y:S02]  /*f3c0*/  IADD3 R6, P0, R8, R10.reuse, RZ ;  /* 0x0000000a08067210 */ /* 0x090fe40007f1e0ff */
[----:B------:R-:W-:Y:S02]  /*f3d0*/  LEA.HI.X R9, R4, UR11, R0, 0x1, P1 ;  /* 0x0000000b04097c11 */ /* 0x000fe400088f0c00 */
[----:B------:R-:W-:Y:S02]  /*f3e0*/  IADD3 R4, P1, R6, R10, RZ ;  /* 0x0000000a06047210 */ /* 0x000fe40007f3e0ff */
[----:B-----5:R-:W-:Y:S01]  /*f3f0*/  IADD3.X R7, R9, R12, RZ, P0, !PT ;  /* 0x0000000c09077210 */ /* 0x020fe200007fe4ff */
[----:B------:R-:W-:Y:S01]  /*f400*/  @!PT LDS RZ, [RZ] ;  /* 0x00000000fffff984 */ /* 0x000fe20000000800 */
[----:B------:R-:W-:Y:S01]  /*f410*/  @!PT LDS RZ, [RZ] ;  /* 0x00000000fffff984 */ /* 0x000fe20000000800 */
[----:B------:R-:W-:Y:S01]  /*f420*/  @!PT LDS RZ, [RZ] ;  /* 0x00000000fffff984 */ /* 0x000fe20000000800 */
[----:B------:R-:W-:Y:S01]  /*f430*/  LDGSTS.E.BYPASS.LTC128B.128 [R241+0x4000], desc[UR12][R8.64] ;  /* 0x0400000008f17fae */ /* 0x000fe2000b901d4c */
[----:B------:R-:W-:Y:S02]  /*f440*/  IADD3 R10, P0, R4, R10, RZ ;  /* 0x0000000a040a7210 */ /* 0x000fe40007f1e0ff */
[-C--:B------:R-:W-:Y:S04]  /*f450*/  IADD3.X R5, R7, R12.reuse, RZ, P1, !PT ;  /* 0x0000000c07057210 */ /* 0x080fe80000ffe4ff */
[----:B------:R-:W-:Y:S01]  /*f460*/  IADD3.X R11, R5, R12, RZ, P0, !PT ;  /* 0x0000000c050b7210 */ /* 0x000fe200007fe4ff */
[----:B------:R-:W-:Y:S01]  /*f470*/  LDGSTS.E.BYPASS.LTC128B.128 [R241+0x4800], desc[UR12][R6.64] ;  /* 0x0480000006f17fae */ /* 0x000fe2000b901d4c */
[----:B------:R-:W-:Y:S07]  /*f480*/  ISETP.GT.AND P0, PT, R204, R226, PT ;  /* 0x000000e2cc00720c */ /* 0x000fee0003f04270 */
[----:B------:R2:W-:Y:S01]  /*f490*/  LDGSTS.E.BYPASS.LTC128B.128 [R241+0x5000], desc[UR12][R4.64] ;  /* 0x0500000004f17fae */ /* 0x0005e2000b901d4c */
[----:B-1----:R-:W-:Y:S07]  /*f4a0*/  SHF.L.U32 R2, R2, 0x1, RZ ;  /* 0x0000000102027819 */ /* 0x002fee00000006ff */
[----:B------:R1:W-:Y:S01]  /*f4b0*/  LDGSTS.E.BYPASS.LTC128B.128 [R241+0x5800], desc[UR12][R10.64] ;  /* 0x058000000af17fae */ /* 0x0003e2000b901d4c */
[----:B------:R-:W-:Y:S07]  /*f4c0*/  LOP3.LUT R2, R2, 0x6, RZ, 0xc0, !PT ;  /* 0x0000000602027812 */ /* 0x000fee00078ec0ff */
[----:B------:R-:W-:Y:S08]  /*f4d0*/  LDSM.16.M88.4 R128, [R186] ;  /* 0x00000000ba80783b */ /* 0x000ff00000000200 */
[----:B------:R-:W2:Y:S08]  /*f4e0*/  LDSM.16.M88.4 R16, [R135+0x2000] ;  /* 0x002000008710783b */ /* 0x000eb00000000200 */
[----:B------:R-:W1:Y:S08]  /*f4f0*/  LDSM.16.M88.4 R124, [R186+0x1000] ;  /* 0x00100000ba7c783b */ /* 0x000e700000000200 */
[----:B------:R-:W3:Y:S08]  /*f500*/  LDSM.16.M88.4 R32, [R135+0x2400] ;  /* 0x002400008720783b */ /* 0x000ef00000000200 */
[----:B------:R-:W4:Y:S08]  /*f510*/  LDSM.16.M88.4 R48, [R135+0x2800] ;  /* 0x002800008730783b */ /* 0x000f300000000200 */
[----:B------:R-:W5:Y:S01]  /*f520*/  LDSM.16.M88.4 R64, [R135+0x2c00] ;  /* 0x002c00008740783b */ /* 0x000f620000000200 */
[-C--:B--2---:R-:W-:Y:S07]  /*f530*/  HMMA.16816.F32 R4, R128, R16.reuse, RZ ;  /* 0x000000108004723c */ /* 0x084fee00000018ff */
[----:B------:R-:W0:Y:S08]  /*f540*/  LDGDEPBAR ;  /* 0x00000000000079af */ /* 0x000e300000000000 */
[----:B------:R-:W2:Y:S01]  /*f550*/  LDSM.16.M88.4 R80, [R135+0x3000] ;  /* 0x003000008750783b */ /* 0x000ea20000000200 */
[C---:B-1----:R-:W-:Y:S07]  /*f560*/  HMMA.16816.F32 R8, R124.reuse, R16, RZ ;  /* 0x000000107c08723c */ /* 0x042fee00000018ff */
[----:B------:R-:W1:Y:S01]  /*f570*/  LDSM.16.M88.4 R96, [R135+0x3400] ;  /* 0x003400008760783b */ /* 0x000e620000000200 */
[-C--:B------:R-:W-:Y:S06]  /*f580*/  HMMA.16816.F32 R12, R124, R18.reuse, RZ ;  /* 0x000000127c0c723c */ /* 0x080fec00000018ff */
[C---:B------:R-:W-:Y:S01]  /*f590*/  HMMA.16816.F32 R16, R128.reuse, R18, RZ ;  /* 0x000000128010723c */ /* 0x040fe200000018ff */
[----:B------:R-:W1:Y:S05]  /*f5a0*/  LDSM.16.M88.4 R112, [R135+0x3800] ;  /* 0x003800008770783b */ /* 0x000e6a0000000200 */
        /* <DEDUP_REMOVED lines=9> */
[C---:B------:R-:W-:Y:S06]  /*f640*/  HMMA.16816.F32 R40, R124.reuse, R48, RZ ;  /* 0x000000307c28723c */ /* 0x040fec00000018ff */
[-C--:B------:R-:W-:Y:S06]  /*f650*/  HMMA.16816.F32 R44, R124, R50.reuse, RZ ;  /* 0x000000327c2c723c */ /* 0x080fec00000018ff */
[C---:B------:R-:W-:Y:S06]  /*f660*/  HMMA.16816.F32 R48, R128.reuse, R50, RZ ;  /* 0x000000328030723c */ /* 0x040fec00000018ff */
[-C--:B-----5:R-:W-:Y:S06]  /*f670*/  HMMA.16816.F32 R52, R128, R64.reuse, RZ ;  /* 0x000000408034723c */ /* 0x0a0fec00000018ff */
[C---:B------:R-:W-:Y:S06]  /*f680*/  HMMA.16816.F32 R56, R124.reuse, R64, RZ ;  /* 0x000000407c38723c */ /* 0x040fec00000018ff */
[-C--:B------:R-:W-:Y:S06]  /*f690*/  HMMA.16816.F32 R60, R124, R66.reuse, RZ ;  /* 0x000000427c3c723c */ /* 0x080fec00000018ff */
[C---:B------:R-:W-:Y:S06]  /*f6a0*/  HMMA.16816.F32 R64, R128.reuse, R66, RZ ;  /* 0x000000428040723c */ /* 0x040fec00000018ff */
[-C--:B--2---:R-:W-:Y:S06]  /*f6b0*/  HMMA.16816.F32 R68, R128, R80.reuse, RZ ;  /* 0x000000508044723c */ /* 0x084fec00000018ff */
[C---:B------:R-:W-:Y:S06]  /*f6c0*/  HMMA.16816.F32 R72, R124.reuse, R80, RZ ;  /* 0x000000507c48723c */ /* 0x040fec00000018ff */
[-C--:B------:R-:W-:Y:S06]  /*f6d0*/  HMMA.16816.F32 R76, R124, R82.reuse, RZ ;  /* 0x000000527c4c723c */ /* 0x080fec00000018ff */
[C---:B------:R-:W-:Y:S06]  /*f6e0*/  HMMA.16816.F32 R80, R128.reuse, R82, RZ ;  /* 0x000000528050723c */ /* 0x040fec00000018ff */
[-C--:B-1----:R-:W-:Y:S06]  /*f6f0*/  HMMA.16816.F32 R84, R128, R96.reuse, RZ ;  /* 0x000000608054723c */ /* 0x082fec00000018ff */
        /* <DEDUP_REMOVED lines=24> */
[----:B------:R-:W2:Y:S01]  /*f880*/  MUFU.TANH R224, R6 ;  /* 0x0000000600e07308 */ /* 0x000ea20000002400 */
[----:B------:R-:W-:Y:S01]  /*f890*/  FMUL.FTZ R12, R12, UR5 ;  /* 0x000000050c0c7c20 */ /* 0x000fe20008410000 */
[----:B------:R-:W-:Y:S01]  /*f8a0*/  FMUL.FTZ R13, R13, UR5 ;  /* 0x000000050d0d7c20 */ /* 0x000fe20008410000 */
[----:B------:R-:W-:Y:S01]  /*f8b0*/  FMUL.FTZ R14, R14, UR5 ;  /* 0x000000050e0e7c20 */ /* 0x000fe20008410000 */
[----:B------:R-:W-:Y:S01]  /*f8c0*/  FMUL.FTZ R15, R15, UR5 ;  /* 0x000000050f0f7c20 */ /* 0x000fe20008410000 */
[----:B------:R-:W-:Y:S01]  /*f8d0*/  FMUL.FTZ R16, R16, UR5 ;  /* 0x0000000510107c20 */ /* 0x000fe20008410000 */
[----:B------:R-:W-:Y:S04]  /*f8e0*/  FMUL.FTZ R18, R18, UR5 ;  /* 0x0000000512127c20 */ /* 0x000fe80008410000 */
[----:B------:R3:W4:Y:S01]  /*f8f0*/  MUFU.TANH R222, R5 ;  /* 0x0000000500de7308 */ /* 0x0007220000002400 */
[----:B------:R-:W-:Y:S01]  /*f900*/  FMUL.FTZ R17, R17, UR5 ;  /* 0x0000000511117c20 */ /* 0x000fe20008410000 */
[----:B------:R-:W-:Y:S08]  /*f910*/  FMUL.FTZ R19, R19, UR5 ;  /* 0x0000000513137c20 */ /* 0x000ff00008410000 */
[----:B------:R-:W1:Y:S10]  /*f920*/  MUFU.TANH R168, R8 ;  /* 0x0000000800a87308 */ /* 0x000e740000002400 */
[----:B------:R-:W1:Y:S01]  /*f930*/  MUFU.TANH R221, R9 ;  /* 0x0000000900dd7308 */ /* 0x000e620000002400 */
[----:B---3--:R-:W3:Y:S09]  /*f940*/  LDSM.16.M88.4 R4, [R195] ;  /* 0x00000000c304783b */ /* 0x008ef20000000200 */
[----:B------:R-:W1:Y:S10]  /*f950*/  MUFU.TANH R220, R10 ;  /* 0x0000000a00dc7308 */ /* 0x000e740000002400 */
[----:B------:R5:W1:Y:S10]  /*f960*/  MUFU.TANH R170, R11 ;  /* 0x0000000b00aa7308 */ /* 0x000a740000002400 */
[----:B------:R-:W1:Y:S10]  /*f970*/  MUFU.TANH R169, R12 ;  /* 0x0000000c00a97308 */ /* 0x000e740000002400 */
[----:B------:R-:W1:Y:S01]  /*f980*/  MUFU.TANH R218, R13 ;  /* 0x0000000d00da7308 */ /* 0x000e620000002400 */
[----:B-----5:R-:W5:Y:S09]  /*f990*/  LDSM.16.M88.4 R8, [R194] ;  /* 0x00000000c208783b */ /* 0x020f720000000200 */
[----:B------:R-:W1:Y:S01]  /*f9a0*/  MUFU.TANH R217, R14 ;  /* 0x0000000e00d97308 */ /* 0x000e620000002400 */
[-C--:B---3--:R-:W-:Y:S06]  /*f9b0*/  HMMA.16816.F32 R20, R172, R4.reuse, R20 ;  /* 0x00000004ac14723c */ /* 0x088fec0000001814 */
[C---:B------:R-:W-:Y:S03]  /*f9c0*/  HMMA.16816.F32 R24, R180.reuse, R4, R24 ;  /* 0x00000004b418723c */ /* 0x040fe60000001818 */
[----:B------:R3:W1:Y:S03]  /*f9d0*/  MUFU.TANH R216, R15 ;  /* 0x0000000f00d87308 */ /* 0x0006660000002400 */
        /* <DEDUP_REMOVED lines=8> */
[----:B---3--:R-:W3:Y:S01]  /*fa60*/  LDSM.16.M88.4 R12, [R192] ;  /* 0x00000000c00c783b */ /* 0x008ee20000000200 */
[----:B------:R-:W-:Y:S01]  /*fa70*/  FMUL.FTZ R21, R21, UR5 ;  /* 0x0000000515157c20 */ /* 0x000fe20008410000 */
[----:B------:R-:W-:Y:S03]  /*fa80*/  FMUL.FTZ R24, R24, UR5 ;  /* 0x0000000518187c20 */ /* 0x000fe60008410000 */
[----:B------:R-:W1:Y:S01]  /*fa90*/  MUFU.TANH R213, R17 ;  /* 0x0000001100d57308 */ /* 0x000e620000002400 */
[-C--:B-----5:R-:W-:Y:S03]  /*faa0*/  HMMA.16816.F32 R36, R172, R8.reuse, R36 ;  /* 0x00000008ac24723c */ /* 0x0a0fe60000001824 */
[----:B------:R-:W-:Y:S01]  /*fab0*/  FMUL.FTZ R25, R25, UR5 ;  /* 0x0000000519197c20 */ /* 0x000fe20008410000 */
[----:B------:R-:W-:Y:S01]  /*fac0*/  FMUL.FTZ R29, R29, UR5 ;  /* 0x000000051d1d7c20 */ /* 0x000fe20008410000 */
[----:B------:R-:W-:Y:S01]  /*fad0*/  FMUL.FTZ R30, R30, UR5 ;  /* 0x000000051e1e7c20 */ /* 0x000fe20008410000 */
[C---:B------:R-:W-:Y:S03]  /*fae0*/  HMMA.16816.F32 R40, R180.reuse, R8, R40 ;  /* 0x00000008b428723c */ /* 0x040fe60000001828 */
[----:B------:R-:W1:Y:S02]  /*faf0*/  MUFU.TANH R209, R19 ;  /* 0x0000001300d17308 */ /* 0x000e640000002400 */
[----:B------:R-:W-:Y:S01]  /*fb00*/  FMUL.FTZ R31, R31, UR5 ;  /* 0x000000051f1f7c20 */ /* 0x000fe20008410000 */
[-C--:B------:R-:W-:Y:S07]  /*fb10*/  HMMA.16816.F32 R44, R180, R10.reuse, R44 ;  /* 0x0000000ab42c723c */ /* 0x080fee000000182c */
[----:B------:R5:W1:Y:S01]  /*fb20*/  MUFU.TANH R208, R20 ;  /* 0x0000001400d07308 */ /* 0x000a620000002400 */
[----:B------:R-:W-:Y:S01]  /*fb30*/  FMUL.FTZ R32, R32, UR5 ;  /* 0x0000000520207c20 */ /* 0x000fe20008410000 */
[C---:B------:R-:W-:Y:S01]  /*fb40*/  HMMA.16816.F32 R48, R172.reuse, R10, R48 ;  /* 0x0000000aac30723c */ /* 0x040fe20000001830 */
[----:B------:R-:W4:Y:S07]  /*fb50*/  LDSM.16.M88.4 R8, [R191] ;  /* 0x00000000bf08783b */ /* 0x000f2e0000000200 */
[----:B------:R1:W1:Y:S03]  /*fb60*/  MUFU.TANH R219, R0 ;  /* 0x0000000000db7308 */ /* 0x0002660000002400 */
[----:B------:R-:W-:Y:S01]  /*fb70*/  FMUL.FTZ R34, R34, UR5 ;  /* 0x0000000522227c20 */ /* 0x000fe20008410000 */
[----:B------:R-:W-:Y:S01]  /*fb80*/  FMUL.FTZ R33, R33, UR5 ;  /* 0x0000000521217c20 */ /* 0x000fe20008410000 */
[----:B------:R-:W-:Y:S01]  /*fb90*/  FMUL.FTZ R35, R35, UR5 ;  /* 0x0000000523237c20 */ /* 0x000fe20008410000 */
[-C--:B--2---:R-:W-:Y:S03]  /*fba0*/  HMMA.16816.F32 R52, R172, R4.reuse, R52 ;  /* 0x00000004ac34723c */ /* 0x084fe60000001834 */
[----:B------:R-:W-:Y:S01]  /*fbb0*/  FMUL.FTZ R36, R36, UR5 ;  /* 0x0000000524247c20 */ /* 0x000fe20008410000 */
[----:B------:R2:W1:Y:S01]  /*fbc0*/  MUFU.TANH R212, R22 ;  /* 0x0000001600d47308 */ /* 0x0004620000002400 */
[----:B------:R-:W-:Y:S01]  /*fbd0*/  FMUL.FTZ R40, R40, UR5 ;  /* 0x0000000528287c20 */ /* 0x000fe20008410000 */
[C---:B------:R-:W-:Y:S05]  /*fbe0*/  HMMA.16816.F32 R56, R180.reuse, R4, R56 ;  /* 0x00000004b438723c */ /* 0x040fea0000001838 */
[----:B------:R-:W-:Y:S03]  /*fbf0*/  FMUL.FTZ R43, R43, UR5 ;  /* 0x000000052b2b7c20 */ /* 0x000fe60008410000 */
[----:B------:R2:W1:Y:S01]  /*fc00*/  MUFU.TANH R210, R23 ;  /* 0x0000001700d27308 */ /* 0x0004620000002400 */
[-C--:B------:R-:W-:Y:S03]  /*fc10*/  HMMA.16816.F32 R60, R180, R6.reuse, R60 ;  /* 0x00000006b43c723c */ /* 0x080fe6000000183c */
[----:B------:R-:W-:Y:S01]  /*fc20*/  FMUL.FTZ R46, R46, UR5 ;  /* 0x000000052e2e7c20 */ /* 0x000fe20008410000 */
[----:B------:R-:W-:Y:S02]  /*fc30*/  FMUL.FTZ R47, R47, UR5 ;  /* 0x000000052f2f7c20 */ /* 0x000fe40008410000 */
[C---:B------:R-:W-:Y:S03]  /*fc40*/  HMMA.16816.F32 R64, R172.reuse, R6, R64 ;  /* 0x00000006ac40723c */ /* 0x040fe60000001840 */
[----:B------:R2:W1:Y:S01]  /*fc50*/  MUFU.TANH R171, R24 ;  /* 0x0000001800ab7308 */ /* 0x0004620000002400 */
[----:B------:R-:W1:Y:S01]  /*fc60*/  LDSM.16.M88.4 R4, [R190] ;  /* 0x00000000be04783b */ /* 0x000e620000000200 */
[----:B------:R-:W-:Y:S01]  /*fc70*/  FMUL.FTZ R48, R48, UR5 ;  /* 0x0000000530307c20 */ /* 0x000fe20008410000 */
[-C--:B---3--:R-:W-:Y:S07]  /*fc80*/  HMMA.16816.F32 R68, R172, R12.reuse, R68 ;  /* 0x0000000cac44723c */ /* 0x088fee0000001844 */
[----:B------:R2:W3:Y:S01]  /*fc90*/  MUFU.TANH R207, R25 ;  /* 0x0000001900cf7308 */ /* 0x0004e20000002400 */
[----:B------:R-:W-:Y:S01]  /*fca0*/  FMUL.FTZ R50, R50, UR5 ;  /* 0x0000000532327c20 */ /* 0x000fe20008410000 */
[C---:B------:R-:W-:Y:S08]  /*fcb0*/  HMMA.16816.F32 R72, R180.reuse, R12, R72 ;  /* 0x0000000cb448723c */ /* 0x040ff00000001848 */
[----:B------:R2:W1:Y:S01]  /*fcc0*/  MUFU.TANH R179, R29 ;  /* 0x0000001d00b37308 */ /* 0x0004620000002400 */
[-C--:B------:R-:W-:Y:S03]  /*fcd0*/  HMMA.16816.F32 R76, R180, R14.reuse, R76 ;  /* 0x0000000eb44c723c */ /* 0x080fe6000000184c */
[----:B-----5:R-:W-:Y:S03]  /*fce0*/  FMUL.FTZ R20, R49, UR5 ;  /* 0x0000000531147c20 */ /* 0x020fe60008410000 */
[C---:B------:R-:W-:Y:S03]  /*fcf0*/  HMMA.16816.F32 R80, R172.reuse, R14, R80 ;  /* 0x0000000eac50723c */ /* 0x040fe60000001850 */
[----:B------:R2:W1:Y:S01]  /*fd00*/  MUFU.TANH R178, R30 ;  /* 0x0000001e00b27308 */ /* 0x0004620000002400 */
[----:B------:R-:W5:Y:S01]  /*fd10*/  LDSM.16.M88.4 R12, [R189] ;  /* 0x00000000bd0c783b */ /* 0x000f620000000200 */
[----:B------:R-:W-:Y:S01]  /*fd20*/  FMUL.FTZ R19, R51, UR5 ;  /* 0x0000000533137c20 */ /* 0x000fe20008410000 */
[----:B------:R-:W-:Y:S07]  /*fd30*/  DEPBAR.LE SB0, 0x0 ;  /* 0x000080000000791a */ /* 0x000fee0000000000 */
[----:B------:R2:W1:Y:S01]  /*fd40*/  MUFU.TANH R176, R31 ;  /* 0x0000001f00b07308 */ /* 0x0004620000002400 */
[----:B------:R-:W-:Y:S01]  /*fd50*/  BAR.SYNC.DEFER_BLOCKING 0x0 ;  /* 0x0000000000007b1d */ /* 0x000fe20000010000 */
[-C--:B----4-:R-:W-:Y:S05]  /*fd60*/  HMMA.16816.F32 R84, R172, R8.reuse, R84 ;  /* 0x00000008ac54723c */ /* 0x090fea0000001854 */
[----:B------:R-:W-:Y:S03]  /*fd70*/  FMUL.FTZ R18, R52, UR5 ;  /* 0x0000000534127c20 */ /* 0x000fe60008410000 */
[----:B------:R2:W4:Y:S01]  /*fd80*/  MUFU.TANH R25, R32 ;  /* 0x0000002000197308 */ /* 0x0005220000002400 */
[C---:B------:R-:W-:Y:S04]  /*fd90*/  HMMA.16816.F32 R88, R180.reuse, R8, R88 ;  /* 0x00000008b458723c */ /* 0x040fe80000001858 */
[----:B------:R-:W-:Y:S01]  /*fda0*/  FMUL.FTZ R17, R54, UR5 ;  /* 0x0000000536117c20 */ /* 0x000fe20008410000 */
[----:B------:R-:W-:Y:S01]  /*fdb0*/  FMUL.FTZ R16, R53, UR5 ;  /* 0x0000000535107c20 */ /* 0x000fe20008410000 */
[-C--:B------:R-:W-:Y:S03]  /*fdc0*/  HMMA.16816.F32 R92, R180, R10.reuse, R92 ;  /* 0x0000000ab45c723c */ /* 0x080fe6000000185c */
[----:B------:R2:W2:Y:S02]  /*fdd0*/  MUFU.TANH R24, R34 ;  /* 0x0000002200187308 */ /* 0x0004a40000002400 */
[----:B------:R-:W-:Y:S01]  /*fde0*/  FMUL.FTZ R26, R26, UR5 ;  /* 0x000000051a1a7c20 */ /* 0x000fe20008410000 */
[C---:B------:R-:W-:Y:S07]  /*fdf0*/  HMMA.16816.F32 R96, R172.reuse, R10, R96 ;  /* 0x0000000aac60723c */ /* 0x040fee0000001860 */
[----:B------:R2:W2:Y:S01]  /*fe00*/  MUFU.TANH R22, R33 ;  /* 0x0000002100167308 */ /* 0x0004a20000002400 */
[----:B------:R-:W-:Y:S01]  /*fe10*/  FMUL.FTZ R27, R27, UR5 ;  /* 0x000000051b1b7c20 */ /* 0x000fe20008410000 */
[-C--:B-1----:R-:W-:Y:S08]  /*fe20*/  HMMA.16816.F32 R100, R172, R4.reuse, R100 ;  /* 0x00000004ac64723c */ /* 0x082ff00000001864 */
[----:B------:R1:W1:Y:S01]  /*fe30*/  MUFU.TANH R23, R35 ;  /* 0x0000002300177308 */ /* 0x0002620000002400 */
[C---:B------:R-:W-:Y:S04]  /*fe40*/  HMMA.16816.F32 R104, R180.reuse, R4, R104 ;  /* 0x00000004b468723c */ /* 0x040fe80000001868 */
[----:B------:R-:W-:Y:S02]  /*fe50*/  FMUL.FTZ R28, R28, UR5 ;  /* 0x000000051c1c7c20 */ /* 0x000fe40008410000 */
[-C--:B------:R-:W-:Y:S03]  /*fe60*/  HMMA.16816.F32 R108, R180, R6.reuse, R108 ;  /* 0x00000006b46c723c */ /* 0x080fe6000000186c */
[----:B------:R1:W1:Y:S02]  /*fe70*/  MUFU.TANH R211, R21 ;  /* 0x0000001500d37308 */ /* 0x0002640000002400 */
[----:B------:R-:W-:Y:S01]  /*fe80*/  FMUL.FTZ R38, R38, UR5 ;  /* 0x0000000526267c20 */ /* 0x000fe20008410000 */
[C---:B------:R-:W-:Y:S07]  /*fe90*/  HMMA.16816.F32 R112, R172.reuse, R6, R112 ;  /* 0x00000006ac70723c */ /* 0x040fee0000001870 */
[----:B------:R1:W1:Y:S01]  /*fea0*/  MUFU.TANH R206, R26 ;  /* 0x0000001a00ce7308 */ /* 0x0002620000002400 */
[----:B------:R-:W-:Y:S01]  /*feb0*/  FMUL.FTZ R37, R37, UR5 ;  /* 0x0000000525257c20 */ /* 0x000fe20008410000 */
[-C--:B-----5:R-:W-:Y:S08]  /*fec0*/  HMMA.16816.F32 R116, R172, R12.reuse, R116 ;  /* 0x0000000cac74723c */ /* 0x0a0ff00000001874 */
[----:B------:R1:W1:Y:S01]  /*fed0*/  MUFU.TANH R205, R27 ;  /* 0x0000001b00cd7308 */ /* 0x0002620000002400 */
[C---:B------:R-:W-:Y:S04]  /*fee0*/  HMMA.16816.F32 R120, R180.reuse, R12, R120 ;  /* 0x0000000cb478723c */ /* 0x040fe80000001878 */
[----:B------:R-:W-:Y:S01]  /*fef0*/  FMUL.FTZ R39, R39, UR5 ;  /* 0x0000000527277c20 */ /* 0x000fe20008410000 */
[----:B------:R-:W-:Y:S04]  /*ff00*/  FMUL.FTZ R41, R41, UR5 ;  /* 0x0000000529297c20 */ /* 0x000fe80008410000 */
[----:B------:R1:W1:Y:S02]  /*ff10*/  MUFU.TANH R177, R28 ;  /* 0x0000001c00b17308 */ /* 0x0002640000002400 */
[----:B------:R-:W-:Y:S01]  /*ff20*/  FMUL.FTZ R12, R56, UR5 ;  /* 0x00000005380c7c20 */ /* 0x000fe20008410000 */
[-C--:B------:R-:W-:Y:S03]  /*ff30*/  HMMA.16816.F32 R124, R180, R14.reuse, R124 ;  /* 0x0000000eb47c723c */ /* 0x080fe6000000187c */
[----:B------:R-:W-:Y:S01]  /*ff40*/  FMUL.FTZ R42, R42, UR5 ;  /* 0x000000052a2a7c20 */ /* 0x000fe20008410000 */
[----:B------:R-:W-:Y:S01]  /*ff50*/  FMUL.FTZ R44, R44, UR5 ;  /* 0x000000052c2c7c20 */ /* 0x000fe20008410000 */
[----:B------:R-:W-:Y:S02]  /*ff60*/  FMUL.FTZ R45, R45, UR5 ;  /* 0x000000052d2d7c20 */ /* 0x000fe40008410000 */
[----:B------:R-:W1:Y:S01]  /*ff70*/  MUFU.TANH R36, R36 ;  /* 0x0000002400247308 */ /* 0x000e620000002400 */
[----:B------:R-:W-:Y:S01]  /*ff80*/  FMUL.FTZ R55, R55, UR5 ;  /* 0x0000000537377c20 */ /* 0x000fe20008410000 */
[----:B------:R-:W-:Y:S04]  /*ff90*/  HMMA.16816.F32 R128, R172, R14, R128 ;  /* 0x0000000eac80723c */ /* 0x000fe80000001880 */
[----:B------:R-:W-:Y:S01]  /*ffa0*/  LEA R0, R204, R2, 0x7 ;  /* 0x00000002cc007211 */ /* 0x000fe200078e38ff */
[----:B------:R-:W-:Y:S03]  /*ffb0*/  FMUL.FTZ R57, R57, UR5 ;  /* 0x0000000539397c20 */ /* 0x000fe60008410000 */
[----:B------:R1:W1:Y:S03]  /*ffc0*/  MUFU.TANH R34, R38 ;  /* 0x0000002600227308 */ /* 0x0002660000002400 */
[----:B------:R-:W-:Y:S01]  /*ffd0*/  FMUL.FTZ R58, R58, UR5 ;  /* 0x000000053a3a7c20 */ /* 0x000fe20008410000 */
[C---:B------:R-:W-:Y:S02]  /*ffe0*/  IADD3 R2, R0.reuse, 0x1, RZ ;  /* 0x0000000100027810 */ /* 0x040fe40007ffe0ff */
[-C--:B------:R-:W-:Y:S01]  /*fff0*/  ISETP.GE.AND P6, PT, R0, R199.reuse, PT ;  /* 0x000000c70000720c */ /* 0x080fe20003fc6270 */
[----:B------:R-:W-:Y:S01]  /*10000*/  FMUL.FTZ R59, R59, UR5 ;  /* 0x000000053b3b7c20 */ /* 0x000fe20008410000 */
[C---:B------:R-:W-:Y:S02]  /*10010*/  ISETP.GE.AND P5, PT, R2.reuse, R199, PT ;  /* 0x000000c70200720c */ /* 0x040fe40003fa6270 */
[----:B------:R1:W1:Y:S01]  /*10020*/  MUFU.TANH R31, R37 ;  /* 0x00000025001f7308 */ /* 0x0002620000002400 */
[C---:B------:R-:W-:Y:S02]  /*10030*/  ISETP.GE.AND P4, PT, R2.reuse, R198, PT ;  /* 0x000000c60200720c */ /* 0x040fe40003f86270 */
[C---:B------:R-:W-:Y:S02]  /*10040*/  ISETP.GE.AND P3, PT, R2.reuse, R197, PT ;  /* 0x000000c50200720c */ /* 0x040fe40003f66270 */
[C---:B------:R-:W-:Y:S02]  /*10050*/  ISETP.GE.AND P2, PT, R2.reuse, R196, PT ;  /* 0x000000c40200720c */ /* 0x040fe40003f46270 */
[C---:B------:R-:W-:Y:S03]  /*10060*/  ISETP.GE.OR P5, PT, R2.reuse, R203, !P5 ;  /* 0x000000cb0200720c */ /* 0x040fe60006fa6670 */
[----:B------:R1:W1:Y:S01]  /*10070*/  MUFU.TANH R33, R39 ;  /* 0x0000002700217308 */ /* 0x0002620000002400 */
[C---:B------:R-:W-:Y:S02]  /*10080*/  ISETP.GE.OR P4, PT, R2.reuse, R202, !P4 ;  /* 0x000000ca0200720c */ /* 0x040fe40006786670 */
[C---:B------:R-:W-:Y:S02]  /*10090*/  ISETP.GE.OR P3, PT, R2.reuse, R201, !P3 ;  /* 0x000000c90200720c */ /* 0x040fe40005f66670 */
[----:B------:R-:W-:Y:S02]  /*100a0*/  ISETP.GE.OR P2, PT, R2, R200, !P2 ;  /* 0x000000c80200720c */ /* 0x000fe40005746670 */
[----:B------:R-:W-:Y:S03]  /*100b0*/  ISETP.GE.OR P6, PT, R0, R203, !P6 ;  /* 0x000000cb0000720c */ /* 0x000fe600077c6670 */
[----:B------:R-:W1:Y:S10]  /*100c0*/  MUFU.TANH R40, R40 ;  /* 0x0000002800287308 */ /* 0x000e740000002400 */
[----:B------:R1:W1:Y:S10]  /*100d0*/  MUFU.TANH R30, R41 ;  /* 0x00000029001e7308 */ /* 0x0002740000002400 */
[----:B------:R1:W1:Y:S10]  /*100e0*/  MUFU.TANH R35, R42 ;  /* 0x0000002a00237308 */ /* 0x0002740000002400 */
[----:B------:R-:W1:Y:S10]  /*100f0*/  MUFU.TANH R43, R43 ;  /* 0x0000002b002b7308 */ /* 0x000e740000002400 */
[----:B------:R1:W1:Y:S10]  /*10100*/  MUFU.TANH R32, R44 ;  /* 0x0000002c00207308 */ /* 0x0002740000002400 */
[----:B------:R1:W1:Y:S10]  /*10110*/  MUFU.TANH R29, R45 ;  /* 0x0000002d001d7308 */ /* 0x0002740000002400 */
[----:B------:R-:W1:Y:S10]  /*10120*/  MUFU.TANH R46, R46 ;  /* 0x0000002e002e7308 */ /* 0x000e740000002400 */
        /* <DEDUP_REMOVED lines=8> */
[----:B------:R1:W1:Y:S10]  /*101b0*/  MUFU.TANH R13, R55 ;  /* 0x00000037000d7308 */ /* 0x0002740000002400 */
[----:B------:R-:W1:Y:S01]  /*101c0*/  MUFU.TANH R12, R12 ;  /* 0x0000000c000c7308 */ /* 0x000e620000002400 */
[----:B--234-:R-:W-:Y:S05]  /*101d0*/  @P0 BRA `(.L_x_918) ;  /* 0xffffffec00c40947 */ /* 0x01cfea000383ffff */
.L_x_917:
[----:B------:R-:W3:Y:S01]  /*101e0*/  MUFU.TANH R57, R57 ;  /* 0x0000003900397308 */ /* 0x000ee20000002400 */
[C---:B------:R-:W-:Y:S01]  /*101f0*/  ISETP.GE.AND P0, PT, R0.reuse, R197, PT ;  /* 0x000000c50000720c */ /* 0x040fe20003f06270 */
[C---:B------:R-:W-:Y:S01]  /*10200*/  VIADD R2, R0.reuse, 0x8 ;  /* 0x0000000800027836 */ /* 0x040fe20000000000 */
[----:B------:R-:W-:Y:S01]  /*10210*/  ISETP.GE.AND P1, PT, R0, R198, PT ;  /* 0x000000c60000720c */ /* 0x000fe20003f26270 */
[----:B------:R-:W-:Y:S01]  /*10220*/  FMUL.FTZ R60, R60, UR5 ;  /* 0x000000053c3c7c20 */ /* 0x000fe20008410000 */
[C---:B------:R-:W-:Y:S01]  /*10230*/  ISETP.GE.OR P0, PT, R0.reuse, R201, !P0 ;  /* 0x000000c90000720c */ /* 0x040fe20004706670 */
[----:B------:R-:W-:Y:S01]  /*10240*/  FMUL.FTZ R63, R63, UR5 ;  /* 0x000000053f3f7c20 */ /* 0x000fe20008410000 */
[----:B------:R-:W-:Y:S03]  /*10250*/  ISETP.GE.OR P1, PT, R0, R202, !P1 ;  /* 0x000000ca0000720c */ /* 0x000fe60004f26670 */
[----:B-1----:R1:W-:Y:S01]  /*10260*/  MUFU.TANH R38, R60 ;  /* 0x0000003c00267308 */ /* 0x0023e20000002400 */
[----:B------:R-:W-:Y:S01]  /*10270*/  FSEL R26, R222, -INF , !P5 ;  /* 0xff800000de1a7808 */ /* 0x000fe20006800000 */
[----:B--2---:R-:W-:Y:S01]  /*10280*/  VIADD R4, R0, 0x10 ;  /* 0x0000001000047836 */ /* 0x004fe20000000000 */
[----:B------:R-:W-:Y:S01]  /*10290*/  FSEL R27, R168, -INF , !P0 ;  /* 0xff800000a81b7808 */ /* 0x000fe20004000000 */
[----:B------:R-:W-:Y:S01]  /*102a0*/  FMUL.FTZ R62, R62, UR5 ;  /* 0x000000053e3e7c20 */ /* 0x000fe20008410000 */
[----:B------:R-:W-:Y:S01]  /*102b0*/  FSEL R10, R224, -INF , !P1 ;  /* 0xff800000e00a7808 */ /* 0x000fe20004800000 */
[----:B------:R-:W-:Y:S01]  /*102c0*/  FMUL.FTZ R67, R67, UR5 ;  /* 0x0000000543437c20 */ /* 0x000fe20008410000 */
[----:B------:R-:W-:Y:S03]  /*102d0*/  FSEL R28, R219, -INF , !P4 ;  /* 0xff800000db1c7808 */ /* 0x000fe60006000000 */
[----:B------:R-:W-:Y:S01]  /*102e0*/  MUFU.TANH R7, R62 ;  /* 0x0000003e00077308 */ /* 0x000fe20000002400 */
[----:B------:R-:W-:Y:S01]  /*102f0*/  FSEL R9, R223, -INF , !P6 ;  /* 0xff800000df097808 */ /* 0x000fe20007000000 */
[----:B------:R-:W-:Y:S01]  /*10300*/  FMUL.FTZ R61, R61, UR5 ;  /* 0x000000053d3d7c20 */ /* 0x000fe20008410000 */
[C---:B------:R-:W-:Y:S01]  /*10310*/  ISETP.GE.AND P1, PT, R2.reuse, R197, PT ;  /* 0x000000c50200720c */ /* 0x040fe20003f26270 */
[----:B------:R-:W-:Y:S01]  /*10320*/  FMUL.FTZ R65, R65, UR5 ;  /* 0x0000000541417c20 */ /* 0x000fe20008410000 */
[----:B------:R-:W-:Y:S01]  /*10330*/  ISETP.GE.AND P5, PT, R2, R196, PT ;  /* 0x000000c40200720c */ /* 0x000fe20003fa6270 */
[----:B------:R-:W-:Y:S01]  /*10340*/  FMUL.FTZ R80, R80, UR5 ;  /* 0x0000000550507c20 */ /* 0x000fe20008410000 */
[C---:B------:R-:W-:Y:S03]  /*10350*/  ISETP.GE.AND P4, PT, R2.reuse, R199, PT ;  /* 0x000000c70200720c */ /* 0x040fe60003f86270 */
[----:B------:R2:W-:Y:S01]  /*10360*/  MUFU.TANH R6, R63 ;  /* 0x0000003f00067308 */ /* 0x0005e20000002400 */
[----:B------:R-:W-:Y:S01]  /*10370*/  ISETP.GE.AND P0, PT, R2, R198, PT ;  /* 0x000000c60200720c */ /* 0x000fe20003f06270 */
[----:B------:R-:W-:Y:S01]  /*10380*/  FMUL.FTZ R82, R82, UR5 ;  /* 0x0000000552527c20 */ /* 0x000fe20008410000 */
[----:B------:R-:W-:Y:S01]  /*10390*/  ISETP.GE.AND P6, PT, R0, R196, PT ;  /* 0x000000c40000720c */ /* 0x000fe20003fc6270 */
[----:B------:R-:W-:Y:S01]  /*103a0*/  FMUL.FTZ R127, R127, UR5 ;  /* 0x000000057f7f7c20 */ /* 0x000fe20008410000 */
[C---:B------:R-:W-:Y:S01]  /*103b0*/  ISETP.GE.OR P1, PT, R2.reuse, R201, !P1 ;  /* 0x000000c90200720c */ /* 0x040fe20004f26670 */
[----:B------:R-:W-:Y:S01]  /*103c0*/  FMUL.FTZ R83, R83, UR5 ;  /* 0x0000000553537c20 */ /* 0x000fe20008410000 */
[C---:B------:R-:W-:Y:S03]  /*103d0*/  ISETP.GE.OR P5, PT, R2.reuse, R200, !P5 ;  /* 0x000000c80200720c */ /* 0x040fe60006fa6670 */
[----:B------:R4:W-:Y:S01]  /*103e0*/  MUFU.TANH R5, R67 ;  /* 0x0000004300057308 */ /* 0x0009e20000002400 */
[----:B------:R-:W-:Y:S01]  /*103f0*/  ISETP.GE.OR P4, PT, R2, R203, !P4 ;  /* 0x000000cb0200720c */ /* 0x000fe20006786670 */
[----:B------:R-:W-:Y:S01]  /*10400*/  FMUL.FTZ R84, R84, UR5 ;  /* 0x0000000554547c20 */ /* 0x000fe20008410000 */
[----:B------:R-:W-:Y:S01]  /*10410*/  ISETP.GE.OR P0, PT, R2, R202, !P0 ;  /* 0x000000ca0200720c */ /* 0x000fe20004706670 */
[C---:B------:R-:W-:Y:S01]  /*10420*/  VIADD R2, R0.reuse, 0x9 ;  /* 0x0000000900027836 */ /* 0x040fe20000000000 */
[----:B------:R-:W-:Y:S01]  /*10430*/  ISETP.GE.OR P6, PT, R0, R200, !P6 ;  /* 0x000000c80000720c */ /* 0x000fe200077c6670 */
[----:B------:R-:W-:Y:S01]  /*10440*/  FMUL.FTZ R97, R97, UR5 ;  /* 0x0000000561617c20 */ /* 0x000fe20008410000 */
[----:B------:R-:W-:Y:S03]  /*10450*/  FSEL R168, R221, -INF , !P3 ;  /* 0xff800000dda87808 */ /* 0x000fe60005800000 */
[----:B------:R5:W-:Y:S01]  /*10460*/  MUFU.TANH R8, R61 ;  /* 0x0000003d00087308 */ /* 0x000be20000002400 */
[----:B------:R-:W-:Y:S01]  /*10470*/  FSEL R37, R220, -INF , !P6 ;  /* 0xff800000dc257808 */ /* 0x000fe20007000000 */
[----:B------:R-:W-:Y:S01]  /*10480*/  FMUL.FTZ R101, R101, UR5 ;  /* 0x0000000565657c20 */ /* 0x000fe20008410000 */
[C---:B------:R-:W-:Y:S01]  /*10490*/  ISETP.GE.AND P3, PT, R2.reuse, R197, PT ;  /* 0x000000c50200720c */ /* 0x040fe20003f66270 */
[----:B------:R-:W-:Y:S01]  /*104a0*/  FMUL.FTZ R103, R103, UR5 ;  /* 0x0000000567677c20 */ /* 0x000fe20008410000 */
[----:B------:R-:W-:Y:S01]  /*104b0*/  ISETP.GE.AND P6, PT, R2, R196, PT ;  /* 0x000000c40200720c */ /* 0x000fe20003fc6270 */
[----:B------:R-:W-:Y:S01]  /*104c0*/  FMUL.FTZ R106, R106, UR5 ;  /* 0x000000056a6a7c20 */ /* 0x000fe20008410000 */
[C---:B------:R-:W-:Y:S03]  /*104d0*/  ISETP.GE.OR P3, PT, R2.reuse, R201, !P3 ;  /* 0x000000c90200720c */ /* 0x040fe60005f66670 */
[----:B------:R-:W3:Y:S01]  /*104e0*/  MUFU.TANH R58, R58 ;  /* 0x0000003a003a7308 */ /* 0x000ee20000002400 */
[----:B------:R-:W-:Y:S01]  /*104f0*/  ISETP.GE.OR P6, PT, R2, R200, !P6 ;  /* 0x000000c80200720c */ /* 0x000fe200077c6670 */
[----:B------:R-:W-:Y:S01]  /*10500*/  FMUL.FTZ R114, R114, UR5 ;  /* 0x0000000572727c20 */ /* 0x000fe20008410000 */
[----:B------:R-:W-:Y:S01]  /*10510*/  FSEL R169, R169, -INF , !P1 ;  /* 0xff800000a9a97808 */ /* 0x000fe20004800000 */
[----:B------:R-:W-:Y:S01]  /*10520*/  FMUL.FTZ R115, R115, UR5 ;  /* 0x0000000573737c20 */ /* 0x000fe20008410000 */
[----:B------:R-:W-:Y:S01]  /*10530*/  FSEL R173, R170, -INF , !P2 ;  /* 0xff800000aaad7808 */ /* 0x000fe20005000000 */
[----:B------:R-:W-:Y:S01]  /*10540*/  FMUL.FTZ R119, R119, UR5 ;  /* 0x0000000577777c20 */ /* 0x000fe20008410000 */
[----:B------:R-:W-:Y:S03]  /*10550*/  FSEL R55, R218, -INF , !P3 ;  /* 0xff800000da377808 */ /* 0x000fe60005800000 */
[----:B------:R-:W3:Y:S01]  /*10560*/  MUFU.TANH R59, R59 ;  /* 0x0000003b003b7308 */ /* 0x000ee20000002400 */
[----:B------:R-:W-:Y:S01]  /*10570*/  FSEL R172, R216, -INF , !P6 ;  /* 0xff800000d8ac7808 */ /* 0x000fe20007000000 */
[----:B------:R-:W-:Y:S01]  /*10580*/  FMUL.FTZ R64, R64, UR5 ;  /* 0x0000000540407c20 */ /* 0x000fe20008410000 */
[----:B------:R-:W-:Y:S01]  /*10590*/  FSEL R14, R215, -INF , !P4 ;  /* 0xff800000d70e7808 */ /* 0x000fe20006000000 */
[----:B------:R-:W-:Y:S01]  /*105a0*/  FMUL.FTZ R66, R66, UR5 ;  /* 0x0000000542427c20 */ /* 0x000fe20008410000 */
[CC--:B------:R-:W-:Y:S01]  /*105b0*/  ISETP.GE.AND P2, PT, R2.reuse, R199.reuse, PT ;  /* 0x000000c70200720c */ /* 0x0c0fe20003f46270 */
[----:B------:R-:W-:Y:S01]  /*105c0*/  FMUL.FTZ R129, R129, UR5 ;  /* 0x0000000581817c20 */ /* 0x000fe20008410000 */
[----:B------:R-:W-:Y:S03]  /*105d0*/  ISETP.GE.AND P1, PT, R2, R198, PT ;  /* 0x000000c60200720c */ /* 0x000fe60003f26270 */
[----:B------:R-:W3:Y:S01]  /*105e0*/  MUFU.TANH R64, R64 ;  /* 0x0000004000407308 */ /* 0x000ee20000002400 */
[----:B------:R-:W-:Y:S01]  /*105f0*/  FSEL R170, R217, -INF , !P5 ;  /* 0xff800000d9aa7808 */ /* 0x000fe20006800000 */
[----:B------:R-:W-:Y:S01]  /*10600*/  FMUL.FTZ R125, R125, UR5 ;  /* 0x000000057d7d7c20 */ /* 0x000fe20008410000 */
[C---:B------:R-:W-:Y:S01]  /*10610*/  ISETP.GE.AND P4, PT, R4.reuse, R196, PT ;  /* 0x000000c40400720c */ /* 0x040fe20003f86270 */
[----:B------:R-:W-:Y:S01]  /*10620*/  FMUL.FTZ R107, R107, UR5 ;  /* 0x000000056b6b7c20 */ /* 0x000fe20008410000 */
[C---:B------:R-:W-:Y:S01]  /*10630*/  ISETP.GE.AND P3, PT, R4.reuse, R199, PT ;  /* 0x000000c70400720c */ /* 0x040fe20003f66270 */
[----:B------:R-:W-:Y:S01]  /*10640*/  FMUL.FTZ R69, R69, UR5 ;  /* 0x0000000545457c20 */ /* 0x000fe20008410000 */
[C---:B------:R-:W-:Y:S03]  /*10650*/  ISETP.GE.AND P5, PT, R4.reuse, R198, PT ;  /* 0x000000c60400720c */ /* 0x040fe60003fa6270 */
[----:B------:R-:W-:Y:S01]  /*10660*/  MUFU.TANH R66, R66 ;  /* 0x0000004200427308 */ /* 0x000fe20000002400 */
[----:B------:R-:W-:Y:S01]  /*10670*/  ISETP.GE.AND P6, PT, R4, R197, PT ;  /* 0x000000c50400720c */ /* 0x000fe20003fc6270 */
[----:B------:R-:W-:Y:S01]  /*10680*/  FMUL.FTZ R71, R71, UR5 ;  /* 0x0000000547477c20 */ /* 0x000fe20008410000 */
[-C--:B------:R-:W-:Y:S01]  /*10690*/  ISETP.GE.OR P2, PT, R2, R203.reuse, !P2 ;  /* 0x000000cb0200720c */ /* 0x080fe20005746670 */
[----:B------:R-:W-:Y:S01]  /*106a0*/  FMUL.FTZ R76, R76, UR5 ;  /* 0x000000054c4c7c20 */ /* 0x000fe20008410000 */
[----:B------:R-:W-:Y:S01]  /*106b0*/  ISETP.GE.OR P1, PT, R2, R202, !P1 ;  /* 0x000000ca0200720c */ /* 0x000fe20004f26670 */
[----:B------:R-:W-:Y:S01]  /*106c0*/  VIADD R2, R0, 0x11 ;  /* 0x0000001100027836 */ /* 0x000fe20000000000 */
[C---:B------:R-:W-:Y:S03]  /*106d0*/  ISETP.GE.OR P4, PT, R4.reuse, R200, !P4 ;  /* 0x000000c80400720c */ /* 0x040fe60006786670 */
[----:B------:R-:W3:Y:S01]  /*106e0*/  MUFU.TANH R65, R65 ;  /* 0x0000004100417308 */ /* 0x000ee20000002400 */
[----:B------:R-:W-:Y:S01]  /*106f0*/  ISETP.GE.OR P3, PT, R4, R203, !P3 ;  /* 0x000000cb0400720c */ /* 0x000fe20005f66670 */
[----:B------:R-:W-:Y:S01]  /*10700*/  FMUL.FTZ R70, R70, UR5 ;  /* 0x0000000546467c20 */ /* 0x000fe20008410000 */
[----:B------:R-:W-:Y:S01]  /*10710*/  ISETP.GE.OR P5, PT, R4, R202, !P5 ;  /* 0x000000ca0400720c */ /* 0x000fe20006fa6670 */
[----:B------:R-:W-:Y:S01]  /*10720*/  FMUL.FTZ R72, R72, UR5 ;  /* 0x0000000548487c20 */ /* 0x000fe20008410000 */
[----:B------:R-:W-:Y:S01]  /*10730*/  ISETP.GE.OR P6, PT, R4, R201, !P6 ;  /* 0x000000c90400720c */ /* 0x000fe200077c6670 */
[----:B------:R-:W-:Y:S01]  /*10740*/  VIADD R4, R0, 0x18 ;  /* 0x0000001800047836 */ /* 0x000fe20000000000 */
[----:B-1----:R-:W-:Y:S03]  /*10750*/  FSEL R60, R208, -INF , !P3 ;  /* 0xff800000d03c7808 */ /* 0x002fe60005800000 */
[----:B------:R-:W-:Y:S01]  /*10760*/  MUFU.TANH R70, R70 ;  /* 0x0000004600467308 */ /* 0x000fe20000002400 */
[----:B------:R-:W-:Y:S01]  /*10770*/  FSEL R11, R213, -INF , !P2 ;  /* 0xff800000d50b7808 */ /* 0x000fe20005000000 */
[----:B------:R-:W-:Y:S01]  /*10780*/  FMUL.FTZ R77, R77, UR5 ;  /* 0x000000054d4d7c20 */ /* 0x000fe20008410000 */
[----:B------:R-:W-:Y:S01]  /*10790*/  FSEL R21, R209, -INF , !P1 ;  /* 0xff800000d1157808 */ /* 0x000fe20004800000 */
[----:B------:R-:W-:Y:S01]  /*107a0*/  FMUL.FTZ R78, R78, UR5 ;  /* 0x000000054e4e7c20 */ /* 0x000fe20008410000 */
[----:B------:R-:W-:Y:S01]  /*107b0*/  FSEL R15, R214, -INF , !P0 ;  /* 0xff800000d60f7808 */ /* 0x000fe20004000000 */
[----:B------:R-:W-:Y:S01]  /*107c0*/  FMUL.FTZ R79, R79, UR5 ;  /* 0x000000054f4f7c20 */ /* 0x000fe20008410000 */
[----:B------:R-:W-:Y:S03]  /*107d0*/  ISETP.GE.AND P2, PT, R2, R198, PT ;  /* 0x000000c60200720c */ /* 0x000fe60003f46270 */
[----:B------:R-:W1:Y:S01]  /*107e0*/  MUFU.TANH R69, R69 ;  /* 0x0000004500457308 */ /* 0x000e620000002400 */
[----:B------:R-:W-:Y:S01]  /*107f0*/  FSEL R51, R212, -INF , !P5 ;  /* 0xff800000d4337808 */ /* 0x000fe20006800000 */
[----:B------:R-:W-:Y:S01]  /*10800*/  FMUL.FTZ R88, R88, UR5 ;  /* 0x0000000558587c20 */ /* 0x000fe20008410000 */
[----:B------:R-:W-:Y:S01]  /*10810*/  ISETP.GE.AND P0, PT, R2, R199, PT ;  /* 0x000000c70200720c */ /* 0x000fe20003f06270 */
[----:B------:R-:W-:Y:S01]  /*10820*/  FMUL.FTZ R90, R90, UR5 ;  /* 0x000000055a5a7c20 */ /* 0x000fe20008410000 */
[-C--:B------:R-:W-:Y:S01]  /*10830*/  ISETP.GE.AND P1, PT, R2, R197.reuse, PT ;  /* 0x000000c50200720c */ /* 0x080fe20003f26270 */
[----:B------:R-:W-:Y:S01]  /*10840*/  FMUL.FTZ R92, R92, UR5 ;  /* 0x000000055c5c7c20 */ /* 0x000fe20008410000 */
[----:B------:R-:W-:Y:S03]  /*10850*/  ISETP.GE.AND P3, PT, R2, R196, PT ;  /* 0x000000c40200720c */ /* 0x000fe60003f66270 */
[----:B------:R-:W1:Y:S01]  /*10860*/  MUFU.TANH R71, R71 ;  /* 0x0000004700477308 */ /* 0x000e620000002400 */
[----:B------:R-:W-:Y:S01]  /*10870*/  ISETP.GE.AND P5, PT, R4, R197, PT ;  /* 0x000000c50400720c */ /* 0x000fe20003fa6270 */
[----:B------:R-:W-:Y:S01]  /*10880*/  FMUL.FTZ R95, R95, UR5 ;  /* 0x000000055f5f7c20 */ /* 0x000fe20008410000 */
[----:B------:R-:W-:Y:S01]  /*10890*/  ISETP.GE.OR P2, PT, R2, R202, !P2 ;  /* 0x000000ca0200720c */ /* 0x000fe20005746670 */
[----:B------:R-:W-:Y:S01]  /*108a0*/  FMUL.FTZ R98, R98, UR5 ;  /* 0x0000000562627c20 */ /* 0x000fe20008410000 */
[----:B------:R-:W-:Y:S01]  /*108b0*/  ISETP.GE.OR P1, PT, R2, R201, !P1 ;  /* 0x000000c90200720c */ /* 0x000fe20004f26670 */
[----:B------:R-:W-:Y:S01]  /*108c0*/  FMUL.FTZ R100, R100, UR5 ;  /* 0x0000000564647c20 */ /* 0x000fe20008410000 */
[C---:B------:R-:W-:Y:S03]  /*108d0*/  ISETP.GE.OR P0, PT, R2.reuse, R203, !P0 ;  /* 0x000000cb0200720c */ /* 0x040fe60004706670 */
[----:B------:R-:W1:Y:S01]  /*108e0*/  MUFU.TANH R72, R72 ;  /* 0x0000004800487308 */ /* 0x000e620000002400 */
[----:B------:R-:W-:Y:S01]  /*108f0*/  ISETP.GE.OR P3, PT, R2, R200, !P3 ;  /* 0x000000c80200720c */ /* 0x000fe20005f66670 */
[----:B------:R-:W-:Y:S01]  /*10900*/  VIADD R2, R0, 0x19 ;  /* 0x0000001900027836 */ /* 0x000fe20000000000 */
[----:B------:R-:W-:Y:S01]  /*10910*/  ISETP.GE.OR P5, PT, R4, R201, !P5 ;  /* 0x000000c90400720c */ /* 0x000fe20006fa6670 */
[----:B------:R-:W-:Y:S01]  /*10920*/  FMUL.FTZ R68, R68, UR5 ;  /* 0x0000000544447c20 */ /* 0x000fe20008410000 */
[----:B--2---:R-:W-:Y:S01]  /*10930*/  FSEL R63, R206, -INF , !P4 ;  /* 0xff800000ce3f7808 */ /* 0x004fe20006000000 */
[----:B------:R-:W-:Y:S01]  /*10940*/  FMUL.FTZ R73, R73, UR5 ;  /* 0x0000000549497c20 */ /* 0x000fe20008410000 */
[----:B------:R-:W-:Y:S03]  /*10950*/  FSEL R62, R207, -INF , !P1 ;  /* 0xff800000cf3e7808 */ /* 0x000fe60004800000 */
[----:B------:R-:W-:Y:S01]  /*10960*/  MUFU.TANH R76, R76 ;  /* 0x0000004c004c7308 */ /* 0x000fe20000002400 */
[----:B------:R-:W-:Y:S01]  /*10970*/  FSEL R56, R177, -INF , !P5 ;  /* 0xff800000b1387808 */ /* 0x000fe20006800000 */
[----:B------:R-:W-:Y:S01]  /*10980*/  FMUL.FTZ R104, R104, UR5 ;  /* 0x0000000568687c20 */ /* 0x000fe20008410000 */
[----:B----4-:R-:W-:Y:S01]  /*10990*/  FSEL R67, R205, -INF , !P3 ;  /* 0xff800000cd437808 */ /* 0x010fe20005800000 */
[----:B------:R-:W-:Y:S01]  /*109a0*/  FMUL.FTZ R105, R105, UR5 ;  /* 0x0000000569697c20 */ /* 0x000fe20008410000 */
[----:B------:R-:W-:Y:S01]  /*109b0*/  ISETP.GE.AND P4, PT, R2, R196, PT ;  /* 0x000000c40200720c */ /* 0x000fe20003f86270 */
[----:B------:R-:W-:Y:S01]  /*109c0*/  FMUL.FTZ R108, R108, UR5 ;  /* 0x000000056c6c7c20 */ /* 0x000fe20008410000 */
[C---:B------:R-:W-:Y:S03]  /*109d0*/  ISETP.GE.AND P1, PT, R2.reuse, R197, PT ;  /* 0x000000c50200720c */ /* 0x040fe60003f26270 */
[----:B------:R-:W2:Y:S01]  /*109e0*/  MUFU.TANH R68, R68 ;  /* 0x0000004400447308 */ /* 0x000ea20000002400 */
[C---:B------:R-:W-:Y:S01]  /*109f0*/  ISETP.GE.AND P3, PT, R2.reuse, R199, PT ;  /* 0x000000c70200720c */ /* 0x040fe20003f66270 */
[----:B------:R-:W-:Y:S01]  /*10a00*/  FMUL.FTZ R113, R113, UR5 ;  /* 0x0000000571717c20 */ /* 0x000fe20008410000 */
[----:B------:R-:W-:Y:S01]  /*10a10*/  ISETP.GE.AND P5, PT, R2, R198, PT ;  /* 0x000000c60200720c */ /* 0x000fe20003fa6270 */
[----:B------:R-:W-:Y:S01]  /*10a20*/  FMUL.FTZ R116, R116, UR5 ;  /* 0x0000000574747c20 */ /* 0x000fe20008410000 */
[----:B------:R-:W-:Y:S01]  /*10a30*/  ISETP.GE.OR P4, PT, R2, R200, !P4 ;  /* 0x000000c80200720c */ /* 0x000fe20006786670 */
[----:B------:R-:W-:Y:S01]  /*10a40*/  FMUL.FTZ R118, R118, UR5 ;  /* 0x0000000576767c20 */ /* 0x000fe20008410000 */
[C---:B------:R-:W-:Y:S03]  /*10a50*/  ISETP.GE.OR P1, PT, R2.reuse, R201, !P1 ;  /* 0x000000c90200720c */ /* 0x040fe60004f26670 */
[----:B------:R-:W4:Y:S01]  /*10a60*/  MUFU.TANH R73, R73 ;  /* 0x0000004900497308 */ /* 0x000f220000002400 */
[----:B------:R-:W-:Y:S01]  /*10a70*/  ISETP.GE.OR P3, PT, R2, R203, !P3 ;  /* 0x000000cb0200720c */ /* 0x000fe20005f66670 */
[----:B------:R-:W-:Y:S01]  /*10a80*/  FMUL.FTZ R74, R74, UR5 ;  /* 0x000000054a4a7c20 */ /* 0x000fe20008410000 */
[----:B------:R-:W-:Y:S01]  /*10a90*/  ISETP.GE.OR P5, PT, R2, R202, !P5 ;  /* 0x000000ca0200720c */ /* 0x000fe20006fa6670 */
[----:B------:R-:W-:Y:S01]  /*10aa0*/  VIADD R2, R0, 0x20 ;  /* 0x0000002000027836 */ /* 0x000fe20000000000 */
[----:B------:R-:W-:Y:S01]  /*10ab0*/  FSEL R53, R210, -INF , !P2 ;  /* 0xff800000d2357808 */ /* 0x000fe20005000000 */
[----:B------:R-:W-:Y:S01]  /*10ac0*/  FMUL.FTZ R75, R75, UR5 ;  /* 0x000000054b4b7c20 */ /* 0x000fe20008410000 */
[----:B------:R-:W-:Y:S03]  /*10ad0*/  FSEL R49, R211, -INF , !P0 ;  /* 0xff800000d3317808 */ /* 0x000fe60004000000 */
[----:B------:R-:W4:Y:S01]  /*10ae0*/  MUFU.TANH R74, R74 ;  /* 0x0000004a004a7308 */ /* 0x000f220000002400 */
[----:B------:R-:W-:Y:S01]  /*10af0*/  FSEL R171, R171, -INF , !P6 ;  /* 0xff800000abab7808 */ /* 0x000fe20007000000 */
[----:B------:R-:W-:Y:S01]  /*10b00*/  FMUL.FTZ R117, R117, UR5 ;  /* 0x0000000575757c20 */ /* 0x000fe20008410000 */
[----:B------:R-:W-:Y:S01]  /*10b10*/  ISETP.GE.AND P0, PT, R4, R196, PT ;  /* 0x000000c40400720c */ /* 0x000fe20003f06270 */
[----:B------:R-:W-:Y:S01]  /*10b20*/  FMUL.FTZ R128, R128, UR5 ;  /* 0x0000000580807c20 */ /* 0x000fe20008410000 */
[-C--:B------:R-:W-:Y:S01]  /*10b30*/  ISETP.GE.AND P2, PT, R4, R199.reuse, PT ;  /* 0x000000c70400720c */ /* 0x080fe20003f46270 */
[----:B------:R-:W-:Y:S01]  /*10b40*/  FMUL.FTZ R130, R130, UR5 ;  /* 0x0000000582827c20 */ /* 0x000fe20008410000 */
[----:B------:R-:W-:Y:S03]  /*10b50*/  ISETP.GE.AND P6, PT, R4, R198, PT ;  /* 0x000000c60400720c */ /* 0x000fe60003fc6270 */
[----:B------:R-:W4:Y:S01]  /*10b60*/  MUFU.TANH R75, R75 ;  /* 0x0000004b004b7308 */ /* 0x000f220000002400 */
[----:B------:R-:W-:Y:S01]  /*10b70*/  FSEL R45, R179, -INF , !P1 ;  /* 0xff800000b32d7808 */ /* 0x000fe20004800000 */
[----:B------:R-:W-:Y:S01]  /*10b80*/  FMUL.FTZ R131, R131, UR5 ;  /* 0x0000000583837c20 */ /* 0x000fe20008410000 */
[----:B------:R-:W-:Y:S01]  /*10b90*/  ISETP.GE.AND P1, PT, R2, R199, PT ;  /* 0x000000c70200720c */ /* 0x000fe20003f26270 */
[----:B------:R-:W-:Y:S01]  /*10ba0*/  FMUL.FTZ R120, R120, UR5 ;  /* 0x0000000578787c20 */ /* 0x000fe20008410000 */
[C---:B------:R-:W-:Y:S01]  /*10bb0*/  ISETP.GE.OR P0, PT, R4.reuse, R200, !P0 ;  /* 0x000000c80400720c */ /* 0x040fe20004706670 */
[----:B------:R-:W-:Y:S01]  /*10bc0*/  FMUL.FTZ R121, R121, UR5 ;  /* 0x0000000579797c20 */ /* 0x000fe20008410000 */
[CC--:B------:R-:W-:Y:S03]  /*10bd0*/  ISETP.GE.OR P2, PT, R4.reuse, R203.reuse, !P2 ;  /* 0x000000cb0400720c */ /* 0x0c0fe60005746670 */
[----:B------:R-:W4:Y:S01]  /*10be0*/  MUFU.TANH R77, R77 ;  /* 0x0000004d004d7308 */ /* 0x000f220000002400 */
[----:B------:R-:W-:Y:S01]  /*10bf0*/  ISETP.GE.OR P6, PT, R4, R202, !P6 ;  /* 0x000000ca0400720c */ /* 0x000fe200077c6670 */
[----:B------:R-:W-:Y:S01]  /*10c00*/  VIADD R4, R0, 0x21 ;  /* 0x0000002100047836 */ /* 0x000fe20000000000 */
[----:B------:R-:W-:Y:S01]  /*10c10*/  ISETP.GE.OR P1, PT, R2, R203, !P1 ;  /* 0x000000cb0200720c */ /* 0x000fe20004f26670 */
[----:B------:R-:W-:Y:S01]  /*10c20*/  FMUL.FTZ R81, R81, UR5 ;  /* 0x0000000551517c20 */ /* 0x000fe20008410000 */
[----:B------:R-:W-:Y:S01]  /*10c30*/  FSEL R54, R178, -INF , !P0 ;  /* 0xff800000b2367808 */ /* 0x000fe20004000000 */
[----:B------:R-:W-:Y:S01]  /*10c40*/  FMUL.FTZ R124, R124, UR5 ;  /* 0x000000057c7c7c20 */ /* 0x000fe20008410000 */
[----:B-----5:R-:W-:Y:S03]  /*10c50*/  FSEL R61, R176, -INF , !P4 ;  /* 0xff800000b03d7808 */ /* 0x020fe60006000000 */
[----:B------:R-:W-:Y:S01]  /*10c60*/  MUFU.TANH R78, R78 ;  /* 0x0000004e004e7308 */ /* 0x000fe20000002400 */
[----:B------:R-:W-:Y:S01]  /*10c70*/  FSEL R25, R25, -INF , !P2 ;  /* 0xff80000019197808 */ /* 0x000fe20005000000 */
[----:B------:R-:W-:Y:S01]  /*10c80*/  FMUL.FTZ R122, R122, UR5 ;  /* 0x000000057a7a7c20 */ /* 0x000fe20008410000 */
[----:B------:R-:W-:Y:S01]  /*10c90*/  FSEL R24, R24, -INF , !P6 ;  /* 0xff80000018187808 */ /* 0x000fe20007000000 */
[----:B------:R-:W-:Y:S01]  /*10ca0*/  FMUL.FTZ R111, R111, UR5 ;  /* 0x000000056f6f7c20 */ /* 0x000fe20008410000 */
[----:B------:R-:W-:Y:S01]  /*10cb0*/  ISETP.GE.AND P4, PT, R2, R197, PT ;  /* 0x000000c50200720c */ /* 0x000fe20003f86270 */
[----:B------:R-:W-:Y:S01]  /*10cc0*/  FMUL.FTZ R123, R123, UR5 ;  /* 0x000000057b7b7c20 */ /* 0x000fe20008410000 */
[----:B------:R-:W-:Y:S03]  /*10cd0*/  FSEL R36, R36, -INF , !P1 ;  /* 0xff80000024247808 */ /* 0x000fe60004800000 */
[----:B------:R-:W-:Y:S01]  /*10ce0*/  MUFU.TANH R79, R79 ;  /* 0x0000004f004f7308 */ /* 0x000fe20000002400 */
[----:B------:R-:W-:Y:S01]  /*10cf0*/  FSEL R22, R22, -INF , !P3 ;  /* 0xff80000016167808 */ /* 0x000fe20005800000 */
[----:B------:R-:W-:Y:S01]  /*10d00*/  FMUL.FTZ R126, R126, UR5 ;  /* 0x000000057e7e7c20 */ /* 0x000fe20008410000 */
[----:B------:R-:W-:Y:S01]  /*10d10*/  FSEL R23, R23, -INF , !P5 ;  /* 0xff80000017177808 */ /* 0x000fe20006800000 */
[----:B------:R-:W-:Y:S01]  /*10d20*/  FMUL.FTZ R85, R85, UR5 ;  /* 0x0000000555557c20 */ /* 0x000fe20008410000 */
[C---:B------:R-:W-:Y:S01]  /*10d30*/  ISETP.GE.AND P0, PT, R2.reuse, R198, PT ;  /* 0x000000c60200720c */ /* 0x040fe20003f06270 */
[----:B------:R-:W-:Y:S01]  /*10d40*/  FMUL.FTZ R87, R87, UR5 ;  /* 0x0000000557577c20 */ /* 0x000fe20008410000 */
[----:B------:R-:W-:Y:S03]  /*10d50*/  ISETP.GE.AND P2, PT, R2, R196, PT ;  /* 0x000000c40200720c */ /* 0x000fe60003f46270 */
[----:B------:R-:W5:Y:S01]  /*10d60*/  MUFU.TANH R80, R80 ;  /* 0x0000005000507308 */ /* 0x000f620000002400 */
[C---:B------:R-:W-:Y:S01]  /*10d70*/  ISETP.GE.AND P6, PT, R4.reuse, R199, PT ;  /* 0x000000c70400720c */ /* 0x040fe20003fc6270 */
[----:B------:R-:W-:Y:S01]  /*10d80*/  FMUL.FTZ R89, R89, UR5 ;  /* 0x0000000559597c20 */ /* 0x000fe20008410000 */
[C---:B------:R-:W-:Y:S01]  /*10d90*/  ISETP.GE.AND P3, PT, R4.reuse, R198, PT ;  /* 0x000000c60400720c */ /* 0x040fe20003f66270 */
[----:B------:R-:W-:Y:S01]  /*10da0*/  FMUL.FTZ R91, R91, UR5 ;  /* 0x000000055b5b7c20 */ /* 0x000fe20008410000 */
[----:B------:R-:W-:Y:S01]  /*10db0*/  ISETP.GE.AND P5, PT, R4, R197, PT ;  /* 0x000000c50400720c */ /* 0x000fe20003fa6270 */
[----:B------:R-:W-:Y:S01]  /*10dc0*/  FMUL.FTZ R96, R96, UR5 ;  /* 0x0000000560607c20 */ /* 0x000fe20008410000 */
[----:B------:R-:W-:Y:S03]  /*10dd0*/  ISETP.GE.AND P1, PT, R4, R196, PT ;  /* 0x000000c40400720c */ /* 0x000fe60003f26270 */
[----:B------:R-:W5:Y:S01]  /*10de0*/  MUFU.TANH R82, R82 ;  /* 0x0000005200527308 */ /* 0x000f620000002400 */
[----:B------:R-:W-:Y:S01]  /*10df0*/  ISETP.GE.OR P4, PT, R2, R201, !P4 ;  /* 0x000000c90200720c */ /* 0x000fe20006786670 */
[----:B------:R-:W-:Y:S01]  /*10e00*/  FMUL.FTZ R102, R102, UR5 ;  /* 0x0000000566667c20 */ /* 0x000fe20008410000 */
[C---:B------:R-:W-:Y:S01]  /*10e10*/  ISETP.GE.OR P0, PT, R2.reuse, R202, !P0 ;  /* 0x000000ca0200720c */ /* 0x040fe20004706670 */
[----:B------:R-:W-:Y:S01]  /*10e20*/  FMUL.FTZ R109, R109, UR5 ;  /* 0x000000056d6d7c20 */ /* 0x000fe20008410000 */
[----:B------:R-:W-:Y:S01]  /*10e30*/  ISETP.GE.OR P2, PT, R2, R200, !P2 ;  /* 0x000000c80200720c */ /* 0x000fe20005746670 */
[----:B------:R-:W-:Y:S01]  /*10e40*/  VIADD R2, R0, 0x28 ;  /* 0x0000002800027836 */ /* 0x000fe20000000000 */
[C---:B------:R-:W-:Y:S03]  /*10e50*/  ISETP.GE.OR P6, PT, R4.reuse, R203, !P6 ;  /* 0x000000cb0400720c */ /* 0x040fe600077c6670 */
[----:B------:R-:W-:Y:S01]  /*10e60*/  MUFU.TANH R81, R81 ;  /* 0x0000005100517308 */ /* 0x000fe20000002400 */
[----:B------:R-:W-:Y:S01]  /*10e70*/  ISETP.GE.OR P3, PT, R4, R202, !P3 ;  /* 0x000000ca0400720c */ /* 0x000fe20005f66670 */
[----:B------:R-:W-:Y:S01]  /*10e80*/  FMUL.FTZ R112, R112, UR5 ;  /* 0x0000000570707c20 */ /* 0x000fe20008410000 */
[----:B------:R-:W-:Y:S01]  /*10e90*/  ISETP.GE.OR P5, PT, R4, R201, !P5 ;  /* 0x000000c90400720c */ /* 0x000fe20006fa6670 */
[----:B------:R-:W-:Y:S01]  /*10ea0*/  FMUL.FTZ R110, R110, UR5 ;  /* 0x000000056e6e7c20 */ /* 0x000fe20008410000 */
[----:B------:R-:W-:Y:S01]  /*10eb0*/  ISETP.GE.OR P1, PT, R4, R200, !P1 ;  /* 0x000000c80400720c */ /* 0x000fe20004f26670 */
[----:B------:R-:W-:Y:S01]  /*10ec0*/  VIADD R4, R0, 0x29 ;  /* 0x0000002900047836 */ /* 0x000fe20000000000 */
[----:B------:R-:W-:Y:S03]  /*10ed0*/  FSEL R52, R40, -INF , !P4 ;  /* 0xff80000028347808 */ /* 0x000fe60006000000 */
[----:B------:R-:W5:Y:S01]  /*10ee0*/  MUFU.TANH R83, R83 ;  /* 0x0000005300537308 */ /* 0x000f620000002400 */
[----:B------:R-:W-:Y:S01]  /*10ef0*/  FSEL R34, R34, -INF , !P0 ;  /* 0xff80000022227808 */ /* 0x000fe20004000000 */
[----:B------:R-:W-:Y:S01]  /*10f00*/  FMUL.FTZ R86, R86, UR5 ;  /* 0x0000000556567c20 */ /* 0x000fe20008410000 */
[----:B------:R-:W-:Y:S01]  /*10f10*/  FSEL R31, R31, -INF , !P6 ;  /* 0xff8000001f1f7808 */ /* 0x000fe20007000000 */
[----:B------:R-:W-:Y:S01]  /*10f20*/  FMUL.FTZ R93, R93, UR5 ;  /* 0x000000055d5d7c20 */ /* 0x000fe20008410000 */
[----:B------:R-:W-:Y:S01]  /*10f30*/  FSEL R33, R33, -INF , !P3 ;  /* 0xff80000021217808 */ /* 0x000fe20005800000 */
[----:B------:R-:W-:Y:S01]  /*10f40*/  FMUL.FTZ R99, R99, UR5 ;  /* 0x0000000563637c20 */ /* 0x000fe20008410000 */
[----:B------:R-:W-:Y:S03]  /*10f50*/  FSEL R30, R30, -INF , !P5 ;  /* 0xff8000001e1e7808 */ /* 0x000fe60006800000 */
[----:B------:R-:W5:Y:S01]  /*10f60*/  MUFU.TANH R84, R84 ;  /* 0x0000005400547308 */ /* 0x000f620000002400 */
[----:B------:R-:W-:Y:S01]  /*10f70*/  FSEL R35, R35, -INF , !P2 ;  /* 0xff80000023237808 */ /* 0x000fe20005000000 */
[----:B------:R-:W-:Y:S01]  /*10f80*/  FMUL.FTZ R94, R94, UR5 ;  /* 0x000000055e5e7c20 */ /* 0x000fe20008410000 */
[C---:B------:R-:W-:Y:S02]  /*10f90*/  ISETP.GE.AND P0, PT, R2.reuse, R197, PT ;  /* 0x000000c50200720c */ /* 0x040fe40003f06270 */
[C---:B------:R-:W-:Y:S02]  /*10fa0*/  ISETP.GE.AND P6, PT, R2.reuse, R196, PT ;  /* 0x000000c40200720c */ /* 0x040fe40003fc6270 */
[C---:B------:R-:W-:Y:S03]  /*10fb0*/  ISETP.GE.AND P3, PT, R2.reuse, R199, PT ;  /* 0x000000c70200720c */ /* 0x040fe60003f66270 */
[----:B------:R-:W-:Y:S01]  /*10fc0*/  MUFU.TANH R86, R86 ;  /* 0x0000005600567308 */ /* 0x000fe20000002400 */
[----:B------:R-:W-:Y:S02]  /*10fd0*/  ISETP.GE.AND P4, PT, R2, R198, PT ;  /* 0x000000c60200720c */ /* 0x000fe40003f86270 */
[C---:B------:R-:W-:Y:S02]  /*10fe0*/  ISETP.GE.AND P5, PT, R4.reuse, R197, PT ;  /* 0x000000c50400720c */ /* 0x040fe40003fa6270 */
[----:B------:R-:W-:Y:S02]  /*10ff0*/  ISETP.GE.AND P2, PT, R4, R196, PT ;  /* 0x000000c40400720c */ /* 0x000fe40003f46270 */
[C---:B------:R-:W-:Y:S03]  /*11000*/  ISETP.GE.OR P0, PT, R2.reuse, R201, !P0 ;  /* 0x000000c90200720c */ /* 0x040fe60004706670 */
[----:B------:R-:W5:Y:S01]  /*11010*/  MUFU.TANH R85, R85 ;  /* 0x0000005500557308 */ /* 0x000f620000002400 */
[C---:B------:R-:W-:Y:S02]  /*11020*/  ISETP.GE.OR P6, PT, R2.reuse, R200, !P6 ;  /* 0x000000c80200720c */ /* 0x040fe400077c6670 */
[C---:B------:R-:W-:Y:S02]  /*11030*/  ISETP.GE.OR P3, PT, R2.reuse, R203, !P3 ;  /* 0x000000cb0200720c */ /* 0x040fe40005f66670 */
[----:B------:R-:W-:Y:S01]  /*11040*/  ISETP.GE.OR P4, PT, R2, R202, !P4 ;  /* 0x000000ca0200720c */ /* 0x000fe20006786670 */
[----:B------:R-:W-:Y:S01]  /*11050*/  VIADD R2, R0, 0x30 ;  /* 0x0000003000027836 */ /* 0x000fe20000000000 */
[C---:B------:R-:W-:Y:S03]  /*11060*/  ISETP.GE.OR P5, PT, R4.reuse, R201, !P5 ;  /* 0x000000c90400720c */ /* 0x040fe60006fa6670 */
[----:B------:R-:W5:Y:S01]  /*11070*/  MUFU.TANH R87, R87 ;  /* 0x0000005700577308 */ /* 0x000f620000002400 */
[----:B------:R-:W-:Y:S02]  /*11080*/  ISETP.GE.OR P2, PT, R4, R200, !P2 ;  /* 0x000000c80400720c */ /* 0x000fe40005746670 */
[----:B------:R-:W-:Y:S02]  /*11090*/  FSEL R44, R43, -INF , !P1 ;  /* 0xff8000002b2c7808 */ /* 0x000fe40004800000 */
[----:B------:R-:W-:Y:S02]  /*110a0*/  FSEL R32, R32, -INF , !P0 ;  /* 0xff80000020207808 */ /* 0x000fe40004000000 */
[----:B------:R-:W-:Y:S03]  /*110b0*/  FSEL R29, R29, -INF , !P5 ;  /* 0xff8000001d1d7808 */ /* 0x000fe60006800000 */
[----:B------:R-:W5:Y:S01]  /*110c0*/  MUFU.TANH R88, R88 ;  /* 0x0000005800587308 */ /* 0x000f620000002400 */
[----:B------:R-:W-:Y:S02]  /*110d0*/  FSEL R46, R46, -INF , !P6 ;  /* 0xff8000002e2e7808 */ /* 0x000fe40007000000 */
[----:B------:R-:W-:Y:S02]  /*110e0*/  FSEL R47, R47, -INF , !P2 ;  /* 0xff8000002f2f7808 */ /* 0x000fe40005000000 */
[----:B------:R-:W-:Y:S02]  /*110f0*/  FSEL R48, R48, -INF , !P3 ;  /* 0xff80000030307808 */ /* 0x000fe40005800000 */
[CC--:B------:R-:W-:Y:S03]  /*11100*/  ISETP.GE.AND P0, PT, R4.reuse, R198.reuse, PT ;  /* 0x000000c60400720c */ /* 0x0c0fe60003f06270 */
[----:B------:R-:W5:Y:S01]  /*11110*/  MUFU.TANH R89, R89 ;  /* 0x0000005900597308 */ /* 0x000f620000002400 */
[-C--:B------:R-:W-:Y:S02]  /*11120*/  ISETP.GE.AND P1, PT, R4, R199.reuse, PT ;  /* 0x000000c70400720c */ /* 0x080fe40003f26270 */
[C---:B------:R-:W-:Y:S02]  /*11130*/  ISETP.GE.AND P5, PT, R2.reuse, R199, PT ;  /* 0x000000c70200720c */ /* 0x040fe40003fa6270 */
[C---:B------:R-:W-:Y:S02]  /*11140*/  ISETP.GE.AND P6, PT, R2.reuse, R198, PT ;  /* 0x000000c60200720c */ /* 0x040fe40003fc6270 */
[C---:B------:R-:W-:Y:S03]  /*11150*/  ISETP.GE.AND P3, PT, R2.reuse, R196, PT ;  /* 0x000000c40200720c */ /* 0x040fe60003f66270 */
[----:B------:R-:W5:Y:S01]  /*11160*/  MUFU.TANH R91, R91 ;  /* 0x0000005b005b7308 */ /* 0x000f620000002400 */
[----:B------:R-:W-:Y:S02]  /*11170*/  ISETP.GE.AND P2, PT, R2, R197, PT ;  /* 0x000000c50200720c */ /* 0x000fe40003f46270 */
[CC--:B------:R-:W-:Y:S02]  /*11180*/  ISETP.GE.OR P0, PT, R4.reuse, R202.reuse, !P0 ;  /* 0x000000ca0400720c */ /* 0x0c0fe40004706670 */
[-C--:B------:R-:W-:Y:S01]  /*11190*/  ISETP.GE.OR P1, PT, R4, R203.reuse, !P1 ;  /* 0x000000cb0400720c */ /* 0x080fe20004f26670 */
[----:B------:R-:W-:Y:S01]  /*111a0*/  VIADD R4, R0, 0x31 ;  /* 0x0000003100047836 */ /* 0x000fe20000000000 */
[C---:B------:R-:W-:Y:S03]  /*111b0*/  ISETP.GE.OR P5, PT, R2.reuse, R203, !P5 ;  /* 0x000000cb0200720c */ /* 0x040fe60006fa6670 */
[----:B------:R-:W5:Y:S01]  /*111c0*/  MUFU.TANH R90, R90 ;  /* 0x0000005a005a7308 */ /* 0x000f620000002400 */
[C---:B------:R-:W-:Y:S02]  /*111d0*/  ISETP.GE.OR P6, PT, R2.reuse, R202, !P6 ;  /* 0x000000ca0200720c */ /* 0x040fe400077c6670 */
[C---:B------:R-:W-:Y:S02]  /*111e0*/  ISETP.GE.OR P3, PT, R2.reuse, R200, !P3 ;  /* 0x000000c80200720c */ /* 0x040fe40005f66670 */
[----:B------:R-:W-:Y:S01]  /*111f0*/  ISETP.GE.OR P2, PT, R2, R201, !P2 ;  /* 0x000000c90200720c */ /* 0x000fe20005746670 */
[----:B------:R-:W-:Y:S01]  /*11200*/  VIADD R2, R0, 0x38 ;  /* 0x0000003800027836 */ /* 0x000fe20000000000 */
[----:B------:R-:W-:Y:S03]  /*11210*/  FSEL R19, R19, -INF , !P0 ;  /* 0xff80000013137808 */ /* 0x000fe60004000000 */
[----:B------:R-:W5:Y:S01]  /*11220*/  MUFU.TANH R92, R92 ;  /* 0x0000005c005c7308 */ /* 0x000f620000002400 */
[----:B------:R-:W-:Y:S02]  /*11230*/  FSEL R18, R18, -INF , !P5 ;  /* 0xff80000012127808 */ /* 0x000fe40006800000 */
[----:B------:R-:W-:Y:S02]  /*11240*/  FSEL R50, R50, -INF , !P4 ;  /* 0xff80000032327808 */ /* 0x000fe40006000000 */
[----:B------:R-:W-:Y:S02]  /*11250*/  FSEL R20, R20, -INF , !P1 ;  /* 0xff80000014147808 */ /* 0x000fe40004800000 */
[----:B------:R-:W-:Y:S03]  /*11260*/  FSEL R17, R17, -INF , !P6 ;  /* 0xff80000011117808 */ /* 0x000fe60007000000 */
[----:B------:R-:W5:Y:S01]  /*11270*/  MUFU.TANH R93, R93 ;  /* 0x0000005d005d7308 */ /* 0x000f620000002400 */
[C---:B------:R-:W-:Y:S02]  /*11280*/  ISETP.GE.AND P4, PT, R4.reuse, R199, PT ;  /* 0x000000c70400720c */ /* 0x040fe40003f86270 */
[C---:B------:R-:W-:Y:S02]  /*11290*/  ISETP.GE.AND P1, PT, R4.reuse, R198, PT ;  /* 0x000000c60400720c */ /* 0x040fe40003f26270 */
[CC--:B------:R-:W-:Y:S02]  /*112a0*/  ISETP.GE.AND P0, PT, R4.reuse, R197.reuse, PT ;  /* 0x000000c50400720c */ /* 0x0c0fe40003f06270 */
[----:B------:R-:W-:Y:S03]  /*112b0*/  ISETP.GE.AND P5, PT, R4, R196, PT ;  /* 0x000000c40400720c */ /* 0x000fe60003fa6270 */
[----:B------:R-:W5:Y:S01]  /*112c0*/  MUFU.TANH R95, R95 ;  /* 0x0000005f005f7308 */ /* 0x000f620000002400 */
[----:B------:R-:W-:Y:S02]  /*112d0*/  ISETP.GE.AND P6, PT, R2, R197, PT ;  /* 0x000000c50200720c */ /* 0x000fe40003fc6270 */
[C---:B------:R-:W-:Y:S02]  /*112e0*/  ISETP.GE.OR P4, PT, R4.reuse, R203, !P4 ;  /* 0x000000cb0400720c */ /* 0x040fe40006786670 */
[CC--:B------:R-:W-:Y:S02]  /*112f0*/  ISETP.GE.OR P0, PT, R4.reuse, R201.reuse, !P0 ;  /* 0x000000c90400720c */ /* 0x0c0fe40004706670 */
[C---:B------:R-:W-:Y:S03]  /*11300*/  ISETP.GE.OR P5, PT, R4.reuse, R200, !P5 ;  /* 0x000000c80400720c */ /* 0x040fe60006fa6670 */
[----:B------:R-:W-:Y:S01]  /*11310*/  MUFU.TANH R98, R98 ;  /* 0x0000006200627308 */ /* 0x000fe20000002400 */
[----:B------:R-:W-:Y:S01]  /*11320*/  ISETP.GE.OR P1, PT, R4, R202, !P1 ;  /* 0x000000ca0400720c */ /* 0x000fe20004f26670 */
[----:B------:R-:W-:Y:S01]  /*11330*/  VIADD R4, R0, 0x39 ;  /* 0x0000003900047836 */ /* 0x000fe20000000000 */
[----:B------:R-:W-:Y:S02]  /*11340*/  ISETP.GE.OR P6, PT, R2, R201, !P6 ;  /* 0x000000c90200720c */ /* 0x000fe400077c6670 */
[----:B------:R-:W-:Y:S02]  /*11350*/  FSEL R16, R16, -INF , !P4 ;  /* 0xff80000010107808 */ /* 0x000fe40006000000 */
[----:B------:R-:W-:Y:S03]  /*11360*/  FSEL R13, R13, -INF , !P1 ;  /* 0xff8000000d0d7808 */ /* 0x000fe60004800000 */
[----:B------:R-:W5:Y:S01]  /*11370*/  MUFU.TANH R97, R97 ;  /* 0x0000006100617308 */ /* 0x000f620000002400 */
[----:B------:R-:W-:Y:S02]  /*11380*/  FSEL R12, R12, -INF , !P2 ;  /* 0xff8000000c0c7808 */ /* 0x000fe40005000000 */
[C---:B------:R-:W-:Y:S02]  /*11390*/  ISETP.GE.AND P4, PT, R2.reuse, R196, PT ;  /* 0x000000c40200720c */ /* 0x040fe40003f86270 */
[C---:B------:R-:W-:Y:S02]  /*113a0*/  ISETP.GE.AND P1, PT, R2.reuse, R199, PT ;  /* 0x000000c70200720c */ /* 0x040fe40003f26270 */
[C---:B------:R-:W-:Y:S03]  /*113b0*/  ISETP.GE.AND P2, PT, R2.reuse, R198, PT ;  /* 0x000000c60200720c */ /* 0x040fe60003f46270 */
[----:B------:R-:W-:Y:S01]  /*113c0*/  MUFU.TANH R99, R99 ;  /* 0x0000006300637308 */ /* 0x000fe20000002400 */
[C---:B------:R-:W-:Y:S02]  /*113d0*/  ISETP.GE.OR P1, PT, R2.reuse, R203, !P1 ;  /* 0x000000cb0200720c */ /* 0x040fe40004f26670 */
[C---:B------:R-:W-:Y:S02]  /*113e0*/  ISETP.GE.OR P4, PT, R2.reuse, R200, !P4 ;  /* 0x000000c80200720c */ /* 0x040fe40006786670 */
[----:B------:R-:W-:Y:S01]  /*113f0*/  ISETP.GE.OR P2, PT, R2, R202, !P2 ;  /* 0x000000ca0200720c */ /* 0x000fe20005746670 */
[----:B------:R-:W-:Y:S04]  /*11400*/  VIADD R2, R0, 0x40 ;  /* 0x0000004000027836 */ /* 0x000fe80000000000 */
[----:B------:R-:W5:Y:S10]  /*11410*/  MUFU.TANH R100, R100 ;  /* 0x0000006400647308 */ /* 0x000f740000002400 */
[----:B------:R-:W5:Y:S10]  /*11420*/  MUFU.TANH R94, R94 ;  /* 0x0000005e005e7308 */ /* 0x000f740000002400 */
[----:B------:R-:W5:Y:S10]  /*11430*/  MUFU.TANH R96, R96 ;  /* 0x0000006000607308 */ /* 0x000f740000002400 */
[----:B------:R-:W5:Y:S10]  /*11440*/  MUFU.TANH R102, R102 ;  /* 0x0000006600667308 */ /* 0x000f740000002400 */
[----:B------:R-:W5:Y:S10]  /*11450*/  MUFU.TANH R101, R101 ;  /* 0x0000006500657308 */ /* 0x000f740000002400 */
[----:B------:R-:W5:Y:S10]  /*11460*/  MUFU.TANH R103, R103 ;  /* 0x0000006700677308 */ /* 0x000f740000002400 */
[----:B------:R-:W-:Y:S10]  /*11470*/  MUFU.TANH R104, R104 ;  /* 0x0000006800687308 */ /* 0x000ff40000002400 */
[----:B------:R-:W5:Y:S10]  /*11480*/  MUFU.TANH R105, R105 ;  /* 0x0000006900697308 */ /* 0x000f740000002400 */
[----:B------:R-:W5:Y:S10]  /*11490*/  MUFU.TANH R106, R106 ;  /* 0x0000006a006a7308 */ /* 0x000f740000002400 */
[----:B------:R-:W5:Y:S10]  /*114a0*/  MUFU.TANH R108, R108 ;  /* 0x0000006c006c7308 */ /* 0x000f740000002400 */
[----:B------:R-:W5:Y:S10]  /*114b0*/  MUFU.TANH R109, R109 ;  /* 0x0000006d006d7308 */ /* 0x000f740000002400 */
[----:B------:R-:W-:Y:S10]  /*114c0*/  MUFU.TANH R112, R112 ;  /* 0x0000007000707308 */ /* 0x000ff40000002400 */
[----:B------:R-:W5:Y:S10]  /*114d0*/  MUFU.TANH R114, R114 ;  /* 0x0000007200727308 */ /* 0x000f740000002400 */
[----:B------:R-:W-:Y:S10]  /*114e0*/  MUFU.TANH R113, R113 ;  /* 0x0000007100717308 */ /* 0x000ff40000002400 */
[----:B------:R-:W5:Y:S10]  /*114f0*/  MUFU.TANH R115, R115 ;  /* 0x0000007300737308 */ /* 0x000f740000002400 */
        /* <DEDUP_REMOVED lines=17> */
[----:B------:R-:W5:Y:S01]  /*11610*/  MUFU.TANH R126, R126 ;  /* 0x0000007e007e7308 */ /* 0x000f620000002400 */
[----:B---3--:R-:W-:Y:S02]  /*11620*/  FSEL R220, R57, -INF , !P0 ;  /* 0xff80000039dc7808 */ /* 0x008fe40004000000 */
        /* <DEDUP_REMOVED lines=14> */
[C---:B------:R-:W-:Y:S01]  /*11710*/  VIADD R8, R0.reuse, 0x78 ;  /* 0x0000007800087836 */ /* 0x040fe20000000000 */
[----:B------:R-:W-:Y:S01]  /*11720*/  FSEL R221, R7, -INF , !P4 ;  /* 0xff80000007dd7808 */ /* 0x000fe20006000000 */
[----:B------:R-:W-:Y:S01]  /*11730*/  VIADD R7, R0, 0x79 ;  /* 0x0000007900077836 */ /* 0x000fe20000000000 */
[----:B------:R-:W-:Y:S01]  /*11740*/  FSEL R218, R6, -INF , !P3 ;  /* 0xff80000006da7808 */ /* 0x000fe20005800000 */
[----:B------:R-:W-:Y:S01]  /*11750*/  VIADD R6, R0, 0x71 ;  /* 0x0000007100067836 */ /* 0x000fe20000000000 */
[----:B------:R-:W-:Y:S02]  /*11760*/  FSEL R59, R65, -INF , !P5 ;  /* 0xff800000413b7808 */ /* 0x000fe40006800000 */
[C---:B------:R-:W-:Y:S02]  /*11770*/  ISETP.GE.AND P0, PT, R2.reuse, R199, PT ;  /* 0x000000c70200720c */ /* 0x040fe40003f06270 */
[C---:B------:R-:W-:Y:S02]  /*11780*/  ISETP.GE.AND P4, PT, R2.reuse, R198, PT ;  /* 0x000000c60200720c */ /* 0x040fe40003f86270 */
[C---:B------:R-:W-:Y:S02]  /*11790*/  ISETP.GE.AND P3, PT, R2.reuse, R197, PT ;  /* 0x000000c50200720c */ /* 0x040fe40003f66270 */
[----:B------:R-:W-:Y:S02]  /*117a0*/  ISETP.GE.AND P1, PT, R2, R196, PT ;  /* 0x000000c40200720c */ /* 0x000fe40003f26270 */
[----:B------:R-:W-:Y:S02]  /*117b0*/  FSEL R182, R66, -INF , !P2 ;  /* 0xff80000042b67808 */ /* 0x000fe40005000000 */
[C---:B------:R-:W-:Y:S02]  /*117c0*/  ISETP.GE.AND P2, PT, R4.reuse, R199, PT ;  /* 0x000000c70400720c */ /* 0x040fe40003f46270 */
[----:B------:R-:W-:Y:S02]  /*117d0*/  ISETP.GE.AND P5, PT, R4, R198, PT ;  /* 0x000000c60400720c */ /* 0x000fe40003fa6270 */
[C---:B------:R-:W-:Y:S02]  /*117e0*/  ISETP.GE.OR P0, PT, R2.reuse, R203, !P0 ;  /* 0x000000cb0200720c */ /* 0x040fe40004706670 */
[C---:B------:R-:W-:Y:S02]  /*117f0*/  ISETP.GE.OR P4, PT, R2.reuse, R202, !P4 ;  /* 0x000000ca0200720c */ /* 0x040fe40006786670 */
[C---:B------:R-:W-:Y:S02]  /*11800*/  ISETP.GE.OR P3, PT, R2.reuse, R201, !P3 ;  /* 0x000000c90200720c */ /* 0x040fe40005f66670 */
[----:B------:R-:W-:Y:S01]  /*11810*/  ISETP.GE.OR P1, PT, R2, R200, !P1 ;  /* 0x000000c80200720c */ /* 0x000fe20004f26670 */
[----:B------:R-:W-:Y:S01]  /*11820*/  VIADD R2, R0, 0x48 ;  /* 0x0000004800027836 */ /* 0x000fe20000000000 */
[C---:B------:R-:W-:Y:S02]  /*11830*/  ISETP.GE.OR P2, PT, R4.reuse, R203, !P2 ;  /* 0x000000cb0400720c */ /* 0x040fe40005746670 */
[----:B------:R-:W-:Y:S02]  /*11840*/  ISETP.GE.OR P5, PT, R4, R202, !P5 ;  /* 0x000000ca0400720c */ /* 0x000fe40006fa6670 */
[----:B-1----:R-:W-:Y:S02]  /*11850*/  FSEL R69, R69, -INF , !P2 ;  /* 0xff80000045457808 */ /* 0x002fe40005000000 */
[----:B------:R-:W-:Y:S02]  /*11860*/  FSEL R71, R71, -INF , !P5 ;  /* 0xff80000047477808 */ /* 0x000fe40006800000 */
[----:B------:R-:W-:Y:S02]  /*11870*/  FSEL R70, R70, -INF , !P4 ;  /* 0xff80000046467808 */ /* 0x000fe40006000000 */
[----:B------:R-:W-:Y:S02]  /*11880*/  FSEL R219, R72, -INF , !P3 ;  /* 0xff80000048db7808 */ /* 0x000fe40005800000 */
[----:B------:R-:W-:Y:S02]  /*11890*/  FSEL R181, R5, -INF , !P6 ;  /* 0xff80000005b57808 */ /* 0x000fe40007000000 */
[C---:B------:R-:W-:Y:S02]  /*118a0*/  ISETP.GE.AND P5, PT, R2.reuse, R199, PT ;  /* 0x000000c70200720c */ /* 0x040fe40003fa6270 */
[C---:B------:R-:W-:Y:S02]  /*118b0*/  ISETP.GE.AND P3, PT, R2.reuse, R198, PT ;  /* 0x000000c60200720c */ /* 0x040fe40003f66270 */
[CC--:B------:R-:W-:Y:S02]  /*118c0*/  ISETP.GE.AND P4, PT, R2.reuse, R197.reuse, PT ;  /* 0x000000c50200720c */ /* 0x0c0fe40003f86270 */
[----:B------:R-:W-:Y:S02]  /*118d0*/  ISETP.GE.AND P2, PT, R2, R196, PT ;  /* 0x000000c40200720c */ /* 0x000fe40003f46270 */
[----:B------:R-:W-:Y:S02]  /*118e0*/  ISETP.GE.AND P6, PT, R4, R197, PT ;  /* 0x000000c50400720c */ /* 0x000fe40003fc6270 */
[C---:B------:R-:W-:Y:S02]  /*118f0*/  ISETP.GE.OR P5, PT, R2.reuse, R203, !P5 ;  /* 0x000000cb0200720c */ /* 0x040fe40006fa6670 */
[C---:B------:R-:W-:Y:S02]  /*11900*/  ISETP.GE.OR P3, PT, R2.reuse, R202, !P3 ;  /* 0x000000ca0200720c */ /* 0x040fe40005f66670 */
[C---:B------:R-:W-:Y:S02]  /*11910*/  ISETP.GE.OR P2, PT, R2.reuse, R200, !P2 ;  /* 0x000000c80200720c */ /* 0x040fe40005746670 */
[-C--:B------:R-:W-:Y:S01]  /*11920*/  ISETP.GE.OR P4, PT, R2, R201.reuse, !P4 ;  /* 0x000000c90200720c */ /* 0x080fe20006786670 */
[----:B------:R-:W-:Y:S01]  /*11930*/  VIADD R2, R0, 0x49 ;  /* 0x0000004900027836 */ /* 0x000fe20000000000 */
[----:B------:R-:W-:Y:S02]  /*11940*/  ISETP.GE.OR P6, PT, R4, R201, !P6 ;  /* 0x000000c90400720c */ /* 0x000fe400077c6670 */
[----:B--2---:R-:W-:Y:S02]  /*11950*/  FSEL R214, R68, -INF , !P0 ;  /* 0xff80000044d67808 */ /* 0x004fe40004000000 */
[----:B------:R-:W-:Y:S02]  /*11960*/  ISETP.GE.AND P0, PT, R4, R196, PT ;  /* 0x000000c40400720c */ /* 0x000fe40003f06270 */
[----:B----4-:R-:W-:Y:S02]  /*11970*/  FSEL R73, R73, -INF , !P6 ;  /* 0xff80000049497808 */ /* 0x010fe40007000000 */
[----:B------:R-:W-:Y:S02]  /*11980*/  ISETP.GE.AND P6, PT, R2, R197, PT ;  /* 0x000000c50200720c */ /* 0x000fe40003fc6270 */
[----:B------:R-:W-:Y:S01]  /*11990*/  ISETP.GE.OR P0, PT, R4, R200, !P0 ;  /* 0x000000c80400720c */ /* 0x000fe20004706670 */
[----:B------:R-:W-:Y:S01]  /*119a0*/  VIADD R4, R0, 0x50 ;  /* 0x0000005000047836 */ /* 0x000fe20000000000 */
[----:B------:R-:W-:Y:S02]  /*119b0*/  ISETP.GE.OR P6, PT, R2, R201, !P6 ;  /* 0x000000c90200720c */ /* 0x000fe400077c6670 */
[----:B------:R-:W-:Y:S02]  /*119c0*/  FSEL R225, R74, -INF , !P1 ;  /* 0xff8000004ae17808 */ /* 0x000fe40004800000 */
[----:B------:R-:W-:Y:S02]  /*119d0*/  FSEL R232, R75, -INF , !P0 ;  /* 0xff8000004be87808 */ /* 0x000fe40004000000 */
[----:B------:R-:W-:Y:S02]  /*119e0*/  FSEL R72, R76, -INF , !P4 ;  /* 0xff8000004c487808 */ /* 0x000fe40006000000 */
[C---:B------:R-:W-:Y:S02]  /*119f0*/  ISETP.GE.AND P4, PT, R2.reuse, R198, PT ;  /* 0x000000c60200720c */ /* 0x040fe40003f86270 */
[----:B------:R-:W-:Y:S02]  /*11a00*/  FSEL R68, R77, -INF , !P6 ;  /* 0xff8000004d447808 */ /* 0x000fe40007000000 */
[C---:B------:R-:W-:Y:S02]  /*11a10*/  ISETP.GE.AND P1, PT, R2.reuse, R196, PT ;  /* 0x000000c40200720c */ /* 0x040fe40003f26270 */
[-C--:B------:R-:W-:Y:S02]  /*11a20*/  ISETP.GE.AND P0, PT, R2, R199.reuse, PT ;  /* 0x000000c70200720c */ /* 0x080fe40003f06270 */
[----:B------:R-:W-:Y:S02]  /*11a30*/  ISETP.GE.AND P6, PT, R4, R199, PT ;  /* 0x000000c70400720c */ /* 0x000fe40003fc6270 */
[C---:B------:R-:W-:Y:S02]  /*11a40*/  ISETP.GE.OR P4, PT, R2.reuse, R202, !P4 ;  /* 0x000000ca0200720c */ /* 0x040fe40006786670 */
[C---:B------:R-:W-:Y:S02]  /*11a50*/  ISETP.GE.OR P1, PT, R2.reuse, R200, !P1 ;  /* 0x000000c80200720c */ /* 0x040fe40004f26670 */
[-C--:B------:R-:W-:Y:S01]  /*11a60*/  ISETP.GE.OR P0, PT, R2, R203.reuse, !P0 ;  /* 0x000000cb0200720c */ /* 0x080fe20004706670 */
[----:B------:R-:W-:Y:S01]  /*11a70*/  VIADD R2, R0, 0x51 ;  /* 0x0000005100027836 */ /* 0x000fe20000000000 */
[----:B------:R-:W-:Y:S02]  /*11a80*/  ISETP.GE.OR P6, PT, R4, R203, !P6 ;  /* 0x000000cb0400720c */ /* 0x000fe400077c6670 */
[----:B-----5:R-:W-:Y:S02]  /*11a90*/  FSEL R58, R80, -INF , !P5 ;  /* 0xff800000503a7808 */ /* 0x020fe40006800000 */
        /* <DEDUP_REMOVED lines=11> */
[C---:B------:R-:W-:Y:S02]  /*11b50*/  ISETP.GE.AND P4, PT, R2.reuse, R197, PT ;  /* 0x000000c50200720c */ /* 0x040fe40003f86270 */
[----:B------:R-:W-:Y:S02]  /*11b60*/  ISETP.GE.AND P6, PT, R2, R196, PT ;  /* 0x000000c40200720c */ /* 0x000fe40003fc6270 */
[C---:B------:R-:W-:Y:S02]  /*11b70*/  ISETP.GE.OR P1, PT, R4.reuse, R201, !P1 ;  /* 0x000000c90400720c */ /* 0x040fe40004f26670 */
[C---:B------:R-:W-:Y:S02]  /*11b80*/  ISETP.GE.OR P5, PT, R4.reuse, R200, !P5 ;  /* 0x000000c80400720c */ /* 0x040fe40006fa6670 */
[-C--:B------:R-:W-:Y:S01]  /*11b90*/  ISETP.GE.OR P2, PT, R4, R202.reuse, !P2 ;  /* 0x000000ca0400720c */ /* 0x080fe20005746670 */
[----:B------:R-:W-:Y:S01]  /*11ba0*/  VIADD R4, R0, 0x58 ;  /* 0x0000005800047836 */ /* 0x000fe20000000000 */
        /* <DEDUP_REMOVED lines=24> */
[C---:B------:R-:W-:Y:S02]  /*11d30*/  ISETP.GE.AND P5, PT, R2.reuse, R196, PT ;  /* 0x000000c40200720c */ /* 0x040fe40003fa6270 */
[CC--:B------:R-:W-:Y:S02]  /*11d40*/  ISETP.GE.AND P6, PT, R2.reuse, R199.reuse, PT ;  /* 0x000000c70200720c */ /* 0x0c0fe40003fc6270 */
[----:B------:R-:W-:Y:S02]  /*11d50*/  ISETP.GE.AND P2, PT, R2, R198, PT ;  /* 0x000000c60200720c */ /* 0x000fe40003f46270 */
[----:B------:R-:W-:Y:S02]  /*11d60*/  FSEL R93, R93, -INF , !P4 ;  /* 0xff8000005d5d7808 */ /* 0x000fe40006000000 */
[----:B------:R-:W-:Y:S02]  /*11d70*/  ISETP.GE.AND P4, PT, R4, R199, PT ;  /* 0x000000c70400720c */ /* 0x000fe40003f86270 */
[C---:B------:R-:W-:Y:S02]  /*11d80*/  ISETP.GE.OR P5, PT, R2.reuse, R200, !P5 ;  /* 0x000000c80200720c */ /* 0x040fe40006fa6670 */
[CC--:B------:R-:W-:Y:S02]  /*11d90*/  ISETP.GE.OR P6, PT, R2.reuse, R203.reuse, !P6 ;  /* 0x000000cb0200720c */ /* 0x0c0fe400077c6670 */
[----:B------:R-:W-:Y:S01]  /*11da0*/  ISETP.GE.OR P2, PT, R2, R202, !P2 ;  /* 0x000000ca0200720c */ /* 0x000fe20005746670 */
[----:B------:R-:W-:Y:S01]  /*11db0*/  VIADD R2, R0, 0x61 ;  /* 0x0000006100027836 */ /* 0x000fe20000000000 */
[----:B------:R-:W-:Y:S02]  /*11dc0*/  ISETP.GE.OR P4, PT, R4, R203, !P4 ;  /* 0x000000cb0400720c */ /* 0x000fe40006786670 */
[----:B------:R-:W-:Y:S02]  /*11dd0*/  FSEL R41, R95, -INF , !P5 ;  /* 0xff8000005f297808 */ /* 0x000fe40006800000 */
[----:B------:R-:W-:Y:S02]  /*11de0*/  FSEL R88, R97, -INF , !P6 ;  /* 0xff80000061587808 */ /* 0x000fe40007000000 */
[----:B------:R-:W-:Y:S02]  /*11df0*/  FSEL R95, R100, -INF , !P4 ;  /* 0xff800000645f7808 */ /* 0x000fe40006000000 */
[----:B------:R-:W-:Y:S02]  /*11e00*/  FSEL R89, R98, -INF , !P1 ;  /* 0xff80000062597808 */ /* 0x000fe40004800000 */
[----:B------:R-:W-:Y:S02]  /*11e10*/  FSEL R99, R99, -INF , !P2 ;  /* 0xff80000063637808 */ /* 0x000fe40005000000 */
[C---:B------:R-:W-:Y:S02]  /*11e20*/  ISETP.GE.AND P1, PT, R2.reuse, R199, PT ;  /* 0x000000c70200720c */ /* 0x040fe40003f26270 */
[----:B------:R-:W-:Y:S02]  /*11e30*/  ISETP.GE.AND P4, PT, R2, R196, PT ;  /* 0x000000c40200720c */ /* 0x000fe40003f86270 */
[----:B------:R-:W-:Y:S02]  /*11e40*/  FSEL R94, R94, -INF , !P3 ;  /* 0xff8000005e5e7808 */ /* 0x000fe40005800000 */
[CC--:B------:R-:W-:Y:S02]  /*11e50*/  ISETP.GE.AND P6, PT, R2.reuse, R198.reuse, PT ;  /* 0x000000c60200720c */ /* 0x0c0fe40003fc6270 */
[----:B------:R-:W-:Y:S02]  /*11e60*/  ISETP.GE.AND P2, PT, R2, R197, PT ;  /* 0x000000c50200720c */ /* 0x000fe40003f46270 */
[----:B------:R-:W-:Y:S02]  /*11e70*/  ISETP.GE.AND P3, PT, R4, R198, PT ;  /* 0x000000c60400720c */ /* 0x000fe40003f66270 */
[C---:B------:R-:W-:Y:S02]  /*11e80*/  ISETP.GE.OR P1, PT, R2.reuse, R203, !P1 ;  /* 0x000000cb0200720c */ /* 0x040fe40004f26670 */
[C---:B------:R-:W-:Y:S02]  /*11e90*/  ISETP.GE.OR P4, PT, R2.reuse, R200, !P4 ;  /* 0x000000c80200720c */ /* 0x040fe40006786670 */
[CC--:B------:R-:W-:Y:S02]  /*11ea0*/  ISETP.GE.OR P6, PT, R2.reuse, R202.reuse, !P6 ;  /* 0x000000ca0200720c */ /* 0x0c0fe400077c6670 */
[----:B------:R-:W-:Y:S01]  /*11eb0*/  ISETP.GE.OR P2, PT, R2, R201, !P2 ;  /* 0x000000c90200720c */ /* 0x000fe20005746670 */
[----:B------:R-:W-:Y:S01]  /*11ec0*/  VIADD R2, R0, 0x68 ;  /* 0x0000006800027836 */ /* 0x000fe20000000000 */
[----:B------:R-:W-:Y:S02]  /*11ed0*/  ISETP.GE.OR P3, PT, R4, R202, !P3 ;  /* 0x000000ca0400720c */ /* 0x000fe40005f66670 */
[----:B------:R-:W-:Y:S02]  /*11ee0*/  FSEL R96, R96, -INF , !P0 ;  /* 0xff80000060607808 */ /* 0x000fe40004000000 */
[CC--:B------:R-:W-:Y:S02]  /*11ef0*/  ISETP.GE.AND P5, PT, R4.reuse, R197.reuse, PT ;  /* 0x000000c50400720c */ /* 0x0c0fe40003fa6270 */
[----:B------:R-:W-:Y:S02]  /*11f00*/  ISETP.GE.AND P0, PT, R4, R196, PT ;  /* 0x000000c40400720c */ /* 0x000fe40003f06270 */
[----:B------:R-:W-:Y:S02]  /*11f10*/  FSEL R39, R102, -INF , !P3 ;  /* 0xff80000066277808 */ /* 0x000fe40005800000 */
[----:B------:R-:W-:Y:S02]  /*11f20*/  ISETP.GE.AND P3, PT, R2, R197, PT ;  /* 0x000000c50200720c */ /* 0x000fe40003f66270 */
[C---:B------:R-:W-:Y:S02]  /*11f30*/  ISETP.GE.OR P0, PT, R4.reuse, R200, !P0 ;  /* 0x000000c80400720c */ /* 0x040fe40004706670 */
[-C--:B------:R-:W-:Y:S01]  /*11f40*/  ISETP.GE.OR P5, PT, R4, R201.reuse, !P5 ;  /* 0x000000c90400720c */ /* 0x080fe20006fa6670 */
[----:B------:R-:W-:Y:S01]  /*11f50*/  VIADD R4, R0, 0x69 ;  /* 0x0000006900047836 */ /* 0x000fe20000000000 */
[----:B------:R-:W-:Y:S02]  /*11f60*/  ISETP.GE.OR P3, PT, R2, R201, !P3 ;  /* 0x000000c90200720c */ /* 0x000fe40005f66670 */
[----:B------:R-:W-:Y:S02]  /*11f70*/  FSEL R237, R101, -INF , !P1 ;  /* 0xff80000065ed7808 */ /* 0x000fe40004800000 */
[----:B------:R-:W-:Y:S02]  /*11f80*/  FSEL R175, R103, -INF , !P6 ;  /* 0xff80000067af7808 */ /* 0x000fe40007000000 */
[----:B------:R-:W-:Y:S02]  /*11f90*/  FSEL R105, R105, -INF , !P2 ;  /* 0xff80000069697808 */ /* 0x000fe40005000000 */
[----:B------:R-:W-:Y:S01]  /*11fa0*/  FSEL R42, R104, -INF , !P5 ;  /* 0xff800000682a7808 */ /* 0x000fe20006800000 */
[----:B------:R-:W-:Y:S01]  /*11fb0*/  IMAD.MOV.U32 R104, RZ, RZ, R41 ;  /* 0x000000ffff687224 */ /* 0x000fe200078e0029 */
[----:B------:R-:W-:Y:S02]  /*11fc0*/  FSEL R103, R106, -INF , !P0 ;  /* 0xff8000006a677808 */ /* 0x000fe40004000000 */
[----:B------:R-:W-:Y:S02]  /*11fd0*/  ISETP.GE.AND P2, PT, R4, R197, PT ;  /* 0x000000c50400720c */ /* 0x000fe40003f46270 */
[----:B------:R-:W-:Y:S02]  /*11fe0*/  ISETP.GE.AND P6, PT, R2, R198, PT ;  /* 0x000000c60200720c */ /* 0x000fe40003fc6270 */
[----:B------:R-:W-:Y:S02]  /*11ff0*/  FSEL R75, R108, -INF , !P3 ;  /* 0xff8000006c4b7808 */ /* 0x000fe40005800000 */
[CC--:B------:R-:W-:Y:S02]  /*12000*/  ISETP.GE.AND P1, PT, R2.reuse, R199.reuse, PT ;  /* 0x000000c70200720c */ /* 0x0c0fe40003f26270 */
[----:B------:R-:W-:Y:S02]  /*12010*/  ISETP.GE.AND P5, PT, R2, R196, PT ;  /* 0x000000c40200720c */ /* 0x000fe40003fa6270 */
[C---:B------:R-:W-:Y:S02]  /*12020*/  ISETP.GE.AND P0, PT, R4.reuse, R199, PT ;  /* 0x000000c70400720c */ /* 0x040fe40003f06270 */
[----:B------:R-:W-:Y:S02]  /*12030*/  ISETP.GE.AND P3, PT, R4, R198, PT ;  /* 0x000000c60400720c */ /* 0x000fe40003f66270 */
[----:B------:R-:W-:Y:S02]  /*12040*/  ISETP.GE.OR P6, PT, R2, R202, !P6 ;  /* 0x000000ca0200720c */ /* 0x000fe400077c6670 */
[----:B------:R-:W-:Y:S02]  /*12050*/  ISETP.GE.OR P2, PT, R4, R201, !P2 ;  /* 0x000000c90400720c */ /* 0x000fe40005746670 */
[CC--:B------:R-:W-:Y:S02]  /*12060*/  ISETP.GE.OR P1, PT, R2.reuse, R203.reuse, !P1 ;  /* 0x000000cb0200720c */ /* 0x0c0fe40004f26670 */
[----:B------:R-:W-:Y:S01]  /*12070*/  ISETP.GE.OR P5, PT, R2, R200, !P5 ;  /* 0x000000c80200720c */ /* 0x000fe20006fa6670 */
[----:B------:R-:W-:Y:S01]  /*12080*/  VIADD R2, R0, 0x70 ;  /* 0x0000007000027836 */ /* 0x000fe20000000000 */
[C---:B------:R-:W-:Y:S02]  /*12090*/  ISETP.GE.OR P0, PT, R4.reuse, R203, !P0 ;  /* 0x000000cb0400720c */ /* 0x040fe40004706670 */
[----:B------:R-:W-:Y:S02]  /*120a0*/  ISETP.GE.OR P3, PT, R4, R202, !P3 ;  /* 0x000000ca0400720c */ /* 0x000fe40005f66670 */
[----:B------:R-:W-:Y:S01]  /*120b0*/  FSEL R64, R109, -INF , !P2 ;  /* 0xff8000006d407808 */ /* 0x000fe20005000000 */
[----:B------:R-:W-:Y:S01]  /*120c0*/  IMAD.MOV.U32 R109, RZ, RZ, R39 ;  /* 0x000000ffff6d7224 */ /* 0x000fe200078e0027 */
[----:B------:R-:W-:Y:S02]  /*120d0*/  FSEL R97, R114, -INF , !P6 ;  /* 0xff80000072617808 */ /* 0x000fe40007000000 */
[----:B------:R-:W-:Y:S02]  /*120e0*/  ISETP.GE.AND P2, PT, R4, R196, PT ;  /* 0x000000c40400720c */ /* 0x000fe40003f46270 */
[----:B------:R-:W-:Y:S02]  /*120f0*/  FSEL R65, R115, -INF , !P3 ;  /* 0xff80000073417808 */ /* 0x000fe40005800000 */
[----:B------:R-:W-:Y:S02]  /*12100*/  FSEL R106, R112, -INF , !P1 ;  /* 0xff800000706a7808 */ /* 0x000fe40004800000 */
[----:B------:R-:W-:Y:S02]  /*12110*/  FSEL R238, R113, -INF , !P0 ;  /* 0xff80000071ee7808 */ /* 0x000fe40004000000 */
[C---:B------:R-:W-:Y:S02]  /*12120*/  ISETP.GE.AND P1, PT, R2.reuse, R199, PT ;  /* 0x000000c70200720c */ /* 0x040fe40003f26270 */
[C---:B------:R-:W-:Y:S02]  /*12130*/  ISETP.GE.AND P6, PT, R2.reuse, R198, PT ;  /* 0x000000c60200720c */ /* 0x040fe40003fc6270 */
[C---:B------:R-:W-:Y:S02]  /*12140*/  ISETP.GE.AND P0, PT, R2.reuse, R197, PT ;  /* 0x000000c50200720c */ /* 0x040fe40003f06270 */
[----:B------:R-:W-:Y:S02]  /*12150*/  ISETP.GE.AND P3, PT, R2, R196, PT ;  /* 0x000000c40200720c */ /* 0x000fe40003f66270 */
[----:B------:R-:W-:Y:S02]  /*12160*/  ISETP.GE.OR P2, PT, R4, R200, !P2 ;  /* 0x000000c80400720c */ /* 0x000fe40005746670 */
[----:B------:R-:W-:Y:S02]  /*12170*/  FMNMX.FTZ R4, R9, R3, !PT ;  /* 0x0000000309047209 */ /* 0x000fe40007810000 */
[C---:B------:R-:W-:Y:S02]  /*12180*/  ISETP.GE.OR P1, PT, R2.reuse, R203, !P1 ;  /* 0x000000cb0200720c */ /* 0x040fe40004f26670 */
[C---:B------:R-:W-:Y:S02]  /*12190*/  ISETP.GE.OR P6, PT, R2.reuse, R202, !P6 ;  /* 0x000000ca0200720c */ /* 0x040fe400077c6670 */
        /* <DEDUP_REMOVED lines=73> */
[----:B------:R-:W-:Y:S02]  /*12630*/  FMNMX.FTZ R4, R47, R0, !PT ;  /* 0x000000002f047209 */ /* 0x000fe40007810000 */
[----:B------:R-:W-:Y:S02]  /*12640*/  ISETP.GE.AND P1, PT, R6, R199, PT ;  /* 0x000000c70600720c */ /* 0x000fe40003f26270 */
[----:B------:R-:W-:Y:S02]  /*12650*/  FMNMX.FTZ R0, R220, R2, !PT ;  /* 0x00000002dc007209 */ /* 0x000fe40007810000 */
[----:B------:R-:W-:Y:S02]  /*12660*/  FMNMX.FTZ R40, R99, R40, !PT ;  /* 0x0000002863287209 */ /* 0x000fe40007810000 */
[----:B------:R-:W-:Y:S02]  /*12670*/  FSEL R39, R118, -INF , !P6 ;  /* 0xff80000076277808 */ /* 0x000fe40007000000 */
[----:B------:R-:W-:Y:S02]  /*12680*/  FMNMX.FTZ R41, R95, R41, !PT ;  /* 0x000000295f297209 */ /* 0x000fe40007810000 */
[C---:B------:R-:W-:Y:S02]  /*12690*/  ISETP.GE.AND P6, PT, R6.reuse, R198, PT ;  /* 0x000000c60600720c */ /* 0x040fe40003fc6270 */
[----:B------:R-:W-:Y:S02]  /*126a0*/  ISETP.GE.OR P1, PT, R6, R203, !P1 ;  /* 0x000000cb0600720c */ /* 0x000fe40004f26670 */
[----:B------:R-:W-:Y:S02]  /*126b0*/  FMNMX.FTZ R40, R109, R40, !PT ;  /* 0x000000286d287209 */ /* 0x000fe40007810000 */
[----:B------:R-:W-:Y:S02]  /*126c0*/  FMNMX.FTZ R0, R212, R0, !PT ;  /* 0x00000000d4007209 */ /* 0x000fe40007810000 */
[----:B------:R-:W-:Y:S02]  /*126d0*/  FMNMX.FTZ R41, R237, R41, !PT ;  /* 0x00000029ed297209 */ /* 0x000fe40007810000 */
[----:B------:R-:W-:Y:S02]  /*126e0*/  ISETP.GE.OR P6, PT, R6, R202, !P6 ;  /* 0x000000ca0600720c */ /* 0x000fe400077c6670 */
[----:B------:R-:W-:Y:S02]  /*126f0*/  FSEL R38, R117, -INF , !P1 ;  /* 0xff80000075267808 */ /* 0x000fe40004800000 */
[----:B------:R-:W-:Y:S02]  /*12700*/  FMNMX.FTZ R40, R175, R40, !PT ;  /* 0x00000028af287209 */ /* 0x000fe40007810000 */
[----:B------:R-:W-:Y:S02]  /*12710*/  FMNMX.FTZ R0, R216, R0, !PT ;  /* 0x00000000d8007209 */ /* 0x000fe40007810000 */
[----:B------:R-:W-:Y:S02]  /*12720*/  ISETP.GE.AND P1, PT, R8, R199, PT ;  /* 0x000000c70800720c */ /* 0x000fe40003f26270 */
[----:B------:R-:W-:Y:S02]  /*12730*/  FMNMX.FTZ R41, R106, R41, !PT ;  /* 0x000000296a297209 */ /* 0x000fe40007810000 */
[----:B------:R-:W-:Y:S02]  /*12740*/  FSEL R43, R119, -INF , !P6 ;  /* 0xff800000772b7808 */ /* 0x000fe40007000000 */
[C---:B------:R-:W-:Y:S02]  /*12750*/  ISETP.GE.AND P6, PT, R8.reuse, R198, PT ;  /* 0x000000c60800720c */ /* 0x040fe40003fc6270 */
[----:B------:R-:W-:Y:S02]  /*12760*/  ISETP.GE.OR P1, PT, R8, R203, !P1 ;  /* 0x000000cb0800720c */ /* 0x000fe40004f26670 */
[----:B------:R-:W-:Y:S02]  /*12770*/  FMNMX.FTZ R40, R97, R40, !PT ;  /* 0x0000002861287209 */ /* 0x000fe40007810000 */
[----:B------:R-:W-:Y:S02]  /*12780*/  FMNMX.FTZ R0, R219, R0, !PT ;  /* 0x00000000db007209 */ /* 0x000fe40007810000 */
[----:B------:R-:W-:Y:S02]  /*12790*/  FMNMX.FTZ R41, R238, R41, !PT ;  /* 0x00000029ee297209 */ /* 0x000fe40007810000 */
[----:B------:R-:W-:Y:S02]  /*127a0*/  ISETP.GE.OR P6, PT, R8, R202, !P6 ;  /* 0x000000ca0800720c */ /* 0x000fe400077c6670 */
[----:B------:R-:W-:Y:S02]  /*127b0*/  FMNMX.FTZ R2, R224, R4, !PT ;  /* 0x00000004e0027209 */ /* 0x000fe40007810000 */
[----:B------:R-:W-:Y:S02]  /*127c0*/  FSEL R66, R128, -INF , !P1 ;  /* 0xff80000080427808 */ /* 0x000fe40004800000 */
[----:B------:R-:W-:Y:S02]  /*127d0*/  FMNMX.FTZ R40, R65, R40, !PT ;  /* 0x0000002841287209 */ /* 0x000fe40007810000 */
[----:B------:R-:W-:Y:S02]  /*127e0*/  FMNMX.FTZ R0, R73, R0, !PT ;  /* 0x0000000049007209 */ /* 0x000fe40007810000 */
[----:B------:R-:W-:Y:S02]  /*127f0*/  ISETP.GE.AND P1, PT, R7, R199, PT ;  /* 0x000000c70700720c */ /* 0x000fe40003f26270 */
[----:B------:R-:W-:Y:S02]  /*12800*/  FMNMX.FTZ R41, R102, R41, !PT ;  /* 0x0000002966297209 */ /* 0x000fe40007810000 */
[----:B------:R-:W-:Y:S02]  /*12810*/  FSEL R76, R130, -INF , !P6 ;  /* 0xff800000824c7808 */ /* 0x000fe40007000000 */
[----:B------:R-:W-:Y:S02]  /*12820*/  FMNMX.FTZ R4, R223, R2, !PT ;  /* 0x00000002df047209 */ /* 0x000fe40007810000 */
[----:B------:R-:W-:Y:S02]  /*12830*/  ISETP.GE.AND P6, PT, R7, R198, PT ;  /* 0x000000c60700720c */ /* 0x000fe40003fc6270 */
[----:B------:R-:W-:Y:S02]  /*12840*/  FMNMX.FTZ R40, R39, R40, !PT ;  /* 0x0000002827287209 */ /* 0x000fe40007810000 */
[----:B------:R-:W-:Y:S02]  /*12850*/  FMNMX.FTZ R2, R72, R0, !PT ;  /* 0x0000000048027209 */ /* 0x000fe40007810000 */
[----:B------:R-:W-:Y:S02]  /*12860*/  ISETP.GE.OR P1, PT, R7, R203, !P1 ;  /* 0x000000cb0700720c */ /* 0x000fe40004f26670 */
[----:B------:R-:W-:Y:S02]  /*12870*/  FMNMX.FTZ R41, R38, R41, !PT ;  /* 0x0000002926297209 */ /* 0x000fe40007810000 */
[----:B------:R-:W-:Y:S02]  /*12880*/  FMNMX.FTZ R0, R221, R4, !PT ;  /* 0x00000004dd007209 */ /* 0x000fe40007810000 */
[----:B------:R-:W-:Y:S02]  /*12890*/  ISETP.GE.OR P6, PT, R7, R202, !P6 ;  /* 0x000000ca0700720c */ /* 0x000fe400077c6670 */
[----:B------:R-:W-:Y:S02]  /*128a0*/  FMNMX.FTZ R40, R43, R40, !PT ;  /* 0x000000282b287209 */ /* 0x000fe40007810000 */
[----:B------:R-:W-:Y:S02]  /*128b0*/  FMNMX.FTZ R2, R68, R2, !PT ;  /* 0x0000000244027209 */ /* 0x000fe40007810000 */
[----:B------:R-:W-:Y:S02]  /*128c0*/  FSEL R174, R129, -INF , !P1 ;  /* 0xff80000081ae7808 */ /* 0x000fe40004800000 */
[----:B------:R-:W-:Y:S02]  /*128d0*/  FMNMX.FTZ R41, R66, R41, !PT ;  /* 0x0000002942297209 */ /* 0x000fe40007810000 */
[----:B------:R-:W-:Y:S02]  /*128e0*/  FMNMX.FTZ R0, R218, R0, !PT ;  /* 0x00000000da007209 */ /* 0x000fe40007810000 */
[----:B------:R-:W-:Y:S02]  /*128f0*/  FSEL R112, R131, -INF , !P6 ;  /* 0xff80000083707808 */ /* 0x000fe40007000000 */
[----:B------:R-:W-:Y:S02]  /*12900*/  FMNMX.FTZ R40, R76, R40, !PT ;  /* 0x000000284c287209 */ /* 0x000fe40007810000 */
[----:B------:R-:W-:Y:S02]  /*12910*/  FMNMX.FTZ R2, R249, R2, !PT ;  /* 0x00000002f9027209 */ /* 0x000fe40007810000 */
[----:B------:R-:W-:Y:S02]  /*12920*/  FMNMX.FTZ R41, R174, R41, !PT ;  /* 0x00000029ae297209 */ /* 0x000fe40007810000 */
[----:B------:R-:W-:Y:S02]  /*12930*/  FMNMX.FTZ R0, R225, R0, !PT ;  /* 0x00000000e1007209 */ /* 0x000fe40007810000 */
[----:B------:R-:W-:Y:S01]  /*12940*/  FMNMX.FTZ R40, R112, R40, !PT ;  /* 0x0000002870287209 */ /* 0x000fe20007810000 */
[----:B------:R-:W1:Y:S01]  /*12950*/  SHFL.BFLY PT, R4, R41, 0x2, 0x1f ;  /* 0x0c401f0029047f89 */ /* 0x000e6200000e0000 */
[----:B------:R-:W-:Y:S02]  /*12960*/  FMNMX.FTZ R2, R250, R2, !PT ;  /* 0x00000002fa027209 */ /* 0x000fe40007810000 */
[----:B------:R-:W-:Y:S05]  /*12970*/  FMNMX.FTZ R0, R232, R0, !PT ;  /* 0x00000000e8007209 */ /* 0x000fea0007810000 */
[----:B------:R-:W2:Y:S01]  /*12980*/  SHFL.BFLY PT, R5, R40, 0x2, 0x1f ;  /* 0x0c401f0028057f89 */ /* 0x000ea200000e0000 */
        /* <DEDUP_REMOVED lines=10> */
[----:B------:R-:W-:Y:S02]  /*12a30*/  ISETP.GE.OR P1, PT, R6, R201, !P1 ;  /* 0x000000c90600720c */ /* 0x000fe40004f26670 */
[----:B------:R-:W-:Y:S02]  /*12a40*/  FSEL R248, R120, -INF , !P0 ;  /* 0xff80000078f87808 */ /* 0x000fe40004000000 */
[----:B------:R-:W-:Y:S02]  /*12a50*/  FMNMX.FTZ R0, R94, R0, !PT ;  /* 0x000000005e007209 */ /* 0x000fe40007810000 */
[----:B------:R-:W-:Y:S02]  /*12a60*/  FMNMX.FTZ R2, R64, R2, !PT ;  /* 0x0000000240027209 */ /* 0x000fe40007810000 */
[-C--:B------:R-:W-:Y:S02]  /*12a70*/  ISETP.GE.AND P0, PT, R8, R197.reuse, PT ;  /* 0x000000c50800720c */ /* 0x080fe40003f06270 */
[----:B-1----:R-:W-:Y:S02]  /*12a80*/  FMNMX.FTZ R41, R41, R4, !PT ;  /* 0x0000000429297209 */ /* 0x002fe40007810000 */
[----:B------:R-:W-:Y:S02]  /*12a90*/  FMNMX.FTZ R4, R104, R0, !PT ;  /* 0x0000000068047209 */ /* 0x000fe40007810000 */
[----:B------:R-:W-:Y:S02]  /*12aa0*/  FSEL R246, R121, -INF , !P1 ;  /* 0xff80000079f67808 */ /* 0x000fe40004800000 */
[C---:B------:R-:W-:Y:S02]  /*12ab0*/  ISETP.GE.AND P1, PT, R7.reuse, R197, PT ;  /* 0x000000c50700720c */ /* 0x040fe40003f26270 */
[----:B------:R-:W-:Y:S02]  /*12ac0*/  FMNMX.FTZ R0, R248, R2, !PT ;  /* 0x00000002f8007209 */ /* 0x000fe40007810000 */
[----:B------:R-:W-:Y:S02]  /*12ad0*/  ISETP.GE.OR P0, PT, R8, R201, !P0 ;  /* 0x000000c90800720c */ /* 0x000fe40004706670 */
[----:B--2---:R-:W-:Y:S02]  /*12ae0*/  FMNMX.FTZ R40, R40, R5, !PT ;  /* 0x0000000528287209 */ /* 0x004fe40007810000 */
[----:B------:R-:W1:Y:S01]  /*12af0*/  SHFL.BFLY PT, R5, R41, 0x1, 0x1f ;  /* 0x0c201f0029057f89 */ /* 0x000e6200000e0000 */
[----:B------:R-:W-:Y:S02]  /*12b00*/  ISETP.GE.OR P1, PT, R7, R201, !P1 ;  /* 0x000000c90700720c */ /* 0x000fe40004f26670 */
[----:B------:R-:W-:Y:S02]  /*12b10*/  FSEL R243, R124, -INF , !P0 ;  /* 0xff8000007cf37808 */ /* 0x000fe40004000000 */
[----:B------:R-:W-:Y:S02]  /*12b20*/  FMNMX.FTZ R2, R246, R0, !PT ;  /* 0x00000000f6027209 */ /* 0x000fe40007810000 */
[----:B------:R-:W-:Y:S02]  /*12b30*/  FSEL R90, R125, -INF , !P1 ;  /* 0xff8000007d5a7808 */ /* 0x000fe40004800000 */
[----:B------:R-:W-:Y:S02]  /*12b40*/  FMNMX.FTZ R2, R243, R2, !PT ;  /* 0x00000002f3027209 */ /* 0x000fe40007810000 */
[----:B------:R-:W-:Y:S01]  /*12b50*/  FSEL R245, R110, -INF , !P5 ;  /* 0xff8000006ef57808 */ /* 0x000fe20006800000 */
[----:B------:R-:W-:Y:S01]  /*12b60*/  IMAD.MOV.U32 R110, RZ, RZ, R39 ;  /* 0x000000ffff6e7224 */ /* 0x000fe200078e0027 */
[----:B------:R-:W-:Y:S02]  /*12b70*/  FMNMX.FTZ R39, R90, R2, !PT ;  /* 0x000000025a277209 */ /* 0x000fe40007810000 */
[----:B------:R-:W-:Y:S01]  /*12b80*/  FMNMX.FTZ R0, R103, R4, !PT ;  /* 0x0000000467007209 */ /* 0x000fe20007810000 */
[----:B------:R-:W2:Y:S01]  /*12b90*/  SHFL.BFLY PT, R2, R40, 0x1, 0x1f ;  /* 0x0c201f0028027f89 */ /* 0x000ea200000e0000 */
[----:B------:R-:W-:Y:S02]  /*12ba0*/  ISETP.GE.AND P0, PT, R8, R196, PT ;  /* 0x000000c40800720c */ /* 0x000fe40003f06270 */
[----:B------:R-:W-:Y:S05]  /*12bb0*/  FSEL R242, R122, -INF , !P3 ;  /* 0xff8000007af27808 */ /* 0x000fea0005800000 */
[----:B------:R-:W3:Y:S01]  /*12bc0*/  SHFL.BFLY PT, R4, R39, 0x2, 0x1f ;  /* 0x0c401f0027047f89 */ /* 0x000ee200000e0000 */
[----:B------:R-:W-:Y:S01]  /*12bd0*/  ISETP.GE.OR P0, PT, R8, R200, !P0 ;  /* 0x000000c80800720c */ /* 0x000fe20004706670 */
[----:B------:R-:W-:Y:S01]  /*12be0*/  IMAD.MOV.U32 R8, RZ, RZ, R43 ;  /* 0x000000ffff087224 */ /* 0x000fe200078e002b */
[----:B------:R-:W-:Y:S01]  /*12bf0*/  FSEL R247, R107, -INF , !P4 ;  /* 0xff8000006bf77808 */ /* 0x000fe20006000000 */
[----:B------:R-:W-:Y:S01]  /*12c00*/  IMAD.MOV.U32 R107, RZ, RZ, R42 ;  /* 0x000000ffff6b7224 */ /* 0x000fe200078e002a */
[----:B-1----:R-:W-:Y:S01]  /*12c10*/  FMNMX.FTZ R41, R41, R5, !PT ;  /* 0x0000000529297209 */ /* 0x002fe20007810000 */
[----:B------:R-:W1:Y:S01]  /*12c20*/  MUFU.TANH R42, R127 ;  /* 0x0000007f002a7308 */ /* 0x000e620000002400 */
[----:B------:R-:W-:Y:S02]  /*12c30*/  FMNMX.FTZ R0, R247, R0, !PT ;  /* 0x00000000f7007209 */ /* 0x000fe40007810000 */
[C---:B------:R-:W-:Y:S01]  /*12c40*/  FSETP.NEU.FTZ.AND P3, PT, R41.reuse, -INF , PT ;  /* 0xff8000002900780b */ /* 0x040fe20003f7d000 */
[----:B------:R-:W-:Y:S01]  /*12c50*/  FMUL.FTZ R43, R41, UR4 ;  /* 0x00000004292b7c20 */ /* 0x000fe20008410000 */
[----:B------:R-:W-:Y:S02]  /*12c60*/  FSEL R244, R111, -INF , !P2 ;  /* 0xff8000006ff47808 */ /* 0x000fe40005000000 */
[C---:B------:R-:W-:Y:S02]  /*12c70*/  ISETP.GE.AND P6, PT, R6.reuse, R196, PT ;  /* 0x000000c40600720c */ /* 0x040fe40003fc6270 */
[----:B------:R-:W-:Y:S02]  /*12c80*/  FSEL R43, R43, RZ, P3 ;  /* 0x000000ff2b2b7208 */ /* 0x000fe40001800000 */
[----:B------:R-:W-:Y:S02]  /*12c90*/  FMNMX.FTZ R0, R245, R0, !PT ;  /* 0x00000000f5007209 */ /* 0x000fe40007810000 */
[----:B------:R-:W-:Y:S01]  /*12ca0*/  ISETP.GE.OR P6, PT, R6, R200, !P6 ;  /* 0x000000c80600720c */ /* 0x000fe200077c6670 */
[--C-:B------:R-:W-:Y:S01]  /*12cb0*/  FFMA.FTZ R6, R49, UR4, -R43.reuse ;  /* 0x0000000431067c23 */ /* 0x100fe2000801082b */
[----:B--2---:R-:W-:Y:S01]  /*12cc0*/  FMNMX.FTZ R40, R40, R2, !PT ;  /* 0x0000000228287209 */ /* 0x004fe20007810000 */
[----:B------:R-:W-:Y:S01]  /*12cd0*/  IMAD.MOV.U32 R49, RZ, RZ, R106 ;  /* 0x000000ffff317224 */ /* 0x000fe200078e006a */
[----:B------:R-:W-:Y:S01]  /*12ce0*/  FMNMX.FTZ R0, R244, R0, !PT ;  /* 0x00000000f4007209 */ /* 0x000fe20007810000 */
[----:B------:R2:W-:Y:S01]  /*12cf0*/  MUFU.EX2 R121, R6 ;  /* 0x0000000600797308 */ /* 0x0005e20000000800 */
[----:B---3--:R-:W-:Y:S01]  /*12d00*/  FMNMX.FTZ R39, R39, R4, !PT ;  /* 0x0000000427277209 */ /* 0x008fe20007810000 */
[--C-:B------:R-:W-:Y:S01]  /*12d10*/  FFMA.FTZ R4, R9, UR4, -R43.reuse ;  /* 0x0000000409047c23 */ /* 0x100fe2000801082b */
[----:B------:R-:W-:Y:S02]  /*12d20*/  IMAD.MOV.U32 R9, RZ, RZ, R64 ;  /* 0x000000ffff097224 */ /* 0x000fe400078e0040 */
[C---:B------:R-:W-:Y:S01]  /*12d30*/  FMUL.FTZ R64, R40.reuse, UR4 ;  /* 0x0000000428407c20 */ /* 0x040fe20008410000 */
[----:B------:R-:W-:Y:S01]  /*12d40*/  FSETP.NEU.FTZ.AND P2, PT, R40, -INF , PT ;  /* 0xff8000002800780b */ /* 0x000fe20003f5d000 */
[----:B------:R-:W3:Y:S01]  /*12d50*/  SHFL.BFLY PT, R5, R39, 0x1, 0x1f ;  /* 0x0c201f0027057f89 */ /* 0x000ee200000e0000 */
[----:B------:R-:W-:Y:S02]  /*12d60*/  ISETP.GE.AND P1, PT, R7, R196, PT ;  /* 0x000000c40700720c */ /* 0x000fe40003f26270 */
[----:B------:R4:W-:Y:S01]  /*12d70*/  MUFU.EX2 R82, R4 ;  /* 0x0000000400527308 */ /* 0x0009e20000000800 */
[----:B------:R-:W-:Y:S02]  /*12d80*/  FSEL R64, R64, RZ, P2 ;  /* 0x000000ff40407208 */ /* 0x000fe40001000000 */
[----:B------:R-:W-:Y:S02]  /*12d90*/  FSEL R101, R123, -INF , !P6 ;  /* 0xff8000007b657808 */ /* 0x000fe40007000000 */
[----:B------:R-:W-:Y:S02]  /*12da0*/  FMNMX.FTZ R0, R242, R0, !PT ;  /* 0x00000000f2007209 */ /* 0x000fe40007810000 */
[----:B------:R-:W-:Y:S01]  /*12db0*/  ISETP.GE.OR P1, PT, R7, R200, !P1 ;  /* 0x000000c80700720c */ /* 0x000fe20004f26670 */
[--C-:B------:R-:W-:Y:S01]  /*12dc0*/  FFMA.FTZ R7, R60, UR4, -R43.reuse ;  /* 0x000000043c077c23 */ /* 0x100fe2000801082b */
[----:B------:R-:W-:Y:S01]  /*12dd0*/  FSEL R129, R126, -INF , !P0 ;  /* 0xff8000007e817808 */ /* 0x000fe20004000000 */
[----:B------:R-:W-:Y:S01]  /*12de0*/  IMAD.MOV.U32 R60, RZ, RZ, R174 ;  /* 0x000000ffff3c7224 */ /* 0x000fe200078e00ae */
[----:B------:R-:W-:Y:S01]  /*12df0*/  FMNMX.FTZ R0, R101, R0, !PT ;  /* 0x0000000065007209 */ /* 0x000fe20007810000 */
[----:B------:R5:W-:Y:S01]  /*12e00*/  MUFU.EX2 R114, R7 ;  /* 0x0000000700727308 */ /* 0x000be20000000800 */
[----:B-1----:R-:W-:Y:S01]  /*12e10*/  FSEL R42, R42, -INF , !P1 ;  /* 0xff8000002a2a7808 */ /* 0x002fe20004800000 */
[--C-:B--2---:R-:W-:Y:S01]  /*12e20*/  FFMA.FTZ R6, R31, UR4, -R43.reuse ;  /* 0x000000041f067c23 */ /* 0x104fe2000801082b */
[----:B------:R-:W-:Y:S01]  /*12e30*/  FMNMX.FTZ R0, R129, R0, !PT ;  /* 0x0000000081007209 */ /* 0x000fe20007810000 */
[--C-:B----4-:R-:W-:Y:S03]  /*12e40*/  FFMA.FTZ R4, R26, UR4, -R43.reuse ;  /* 0x000000041a047c23 */ /* 0x110fe6000801082b */
[----:B------:R-:W-:Y:S03]  /*12e50*/  FMNMX.FTZ R0, R42, R0, !PT ;  /* 0x000000002a007209 */ /* 0x000fe60007810000 */
[----:B------:R1:W-:Y:S01]  /*12e60*/  MUFU.EX2 R179, R6 ;  /* 0x0000000600b37308 */ /* 0x0003e20000000800 */
[----:B---3--:R-:W-:Y:S01]  /*12e70*/  FMNMX.FTZ R39, R39, R5, !PT ;  /* 0x0000000527277209 */ /* 0x008fe20007810000 */
[--C-:B------:R-:W-:Y:S01]  /*12e80*/  FFMA.FTZ R5, R25, UR4, -R43.reuse ;  /* 0x0000000419057c23 */ /* 0x100fe2000801082b */
[----:B------:R-:W2:Y:S02]  /*12e90*/  SHFL.BFLY PT, R2, R0, 0x2, 0x1f ;  /* 0x0c401f0000027f89 */ /* 0x000ea400000e0000 */
[C---:B------:R-:W-:Y:S05]  /*12ea0*/  FSETP.NEU.FTZ.AND P1, PT, R39.reuse, -INF , PT ;  /* 0xff8000002700780b */ /* 0x040fea0003f3d000 */
[----:B------:R3:W-:Y:S01]  /*12eb0*/  MUFU.EX2 R92, R4 ;  /* 0x00000004005c7308 */ /* 0x0007e20000000800 */
[--C-:B-----5:R-:W-:Y:S09]  /*12ec0*/  FFMA.FTZ R7, R36, UR4, -R43.reuse ;  /* 0x0000000424077c23 */ /* 0x120ff2000801082b */
[----:B------:R4:W-:Y:S01]  /*12ed0*/  MUFU.EX2 R124, R5 ;  /* 0x00000005007c7308 */ /* 0x0009e20000000800 */
[--C-:B-1----:R-:W-:Y:S09]  /*12ee0*/  FFMA.FTZ R6, R16, UR4, -R43.reuse ;  /* 0x0000000410067c23 */ /* 0x102ff2000801082b */
[----:B------:R1:W-:Y:S01]  /*12ef0*/  MUFU.EX2 R174, R7 ;  /* 0x0000000700ae7308 */ /* 0x0003e20000000800 */
[----:B---3--:R-:W-:Y:S01]  /*12f00*/  FFMA.FTZ R4, R10, UR4, -R64 ;  /* 0x000000040a047c23 */ /* 0x008fe20008010840 */
[----:B------:R-:W-:Y:S01]  /*12f10*/  IMAD.MOV.U32 R10, RZ, RZ, R76 ;  /* 0x000000ffff0a7224 */ /* 0x000fe200078e004c */
[----:B--2---:R-:W-:Y:S01]  /*12f20*/  FMNMX.FTZ R0, R0, R2, !PT ;  /* 0x0000000200007209 */ /* 0x004fe20007810000 */
[----:B------:R-:W-:Y:S01]  /*12f30*/  FFMA.FTZ R2, R14, UR4, -R43 ;  /* 0x000000040e027c23 */ /* 0x000fe2000801082b */
[----:B------:R-:W-:Y:S02]  /*12f40*/  IMAD.MOV.U32 R14, RZ, RZ, R65 ;  /* 0x000000ffff0e7224 */ /* 0x000fe400078e0041 */
[----:B------:R-:W-:Y:S03]  /*12f50*/  FMUL.FTZ R65, R39, UR4 ;  /* 0x0000000427417c20 */ /* 0x000fe60008410000 */
[----:B------:R2:W-:Y:S01]  /*12f60*/  MUFU.EX2 R80, R4 ;  /* 0x0000000400507308 */ /* 0x0005e20000000800 */
[--C-:B----4-:R-:W-:Y:S01]  /*12f70*/  FFMA.FTZ R5, R48, UR4, -R43.reuse ;  /* 0x0000000430057c23 */ /* 0x110fe2000801082b */
[----:B------:R-:W-:Y:S08]  /*12f80*/  FSEL R65, R65, RZ, P1 ;  /* 0x000000ff41417208 */ /* 0x000ff00000800000 */
[----:B------:R3:W-:Y:S01]  /*12f90*/  MUFU.EX2 R123, R2 ;  /* 0x00000002007b7308 */ /* 0x0007e20000000800 */
[----:B-1----:R-:W-:Y:S09]  /*12fa0*/  FFMA.FTZ R7, R18, UR4, -R43 ;  /* 0x0000000412077c23 */ /* 0x002ff2000801082b */
[----:B------:R1:W-:Y:S01]  /*12fb0*/  MUFU.EX2 R207, R5 ;  /* 0x0000000500cf7308 */ /* 0x0003e20000000800 */
[--C-:B--2---:R-:W-:Y:S01]  /*12fc0*/  FFMA.FTZ R4, R28, UR4, -R64.reuse ;  /* 0x000000041c047c23 */ /* 0x104fe20008010840 */
[----:B------:R-:W-:Y:S08]  /*12fd0*/  IMAD.MOV.U32 R28, RZ, RZ, R75 ;  /* 0x000000ffff1c7224 */ /* 0x000ff000078e004b */
[----:B------:R2:W-:Y:S01]  /*12fe0*/  MUFU.EX2 R98, R4 ;  /* 0x0000000400627308 */ /* 0x0005e20000000800 */
[----:B---3--:R-:W3:Y:S09]  /*12ff0*/  SHFL.BFLY PT, R2, R0, 0x1, 0x1f ;  /* 0x0c201f0000027f89 */ /* 0x008ef200000e0000 */
[----:B------:R4:W-:Y:S01]  /*13000*/  MUFU.EX2 R178, R7 ;  /* 0x0000000700b27308 */ /* 0x0009e20000000800 */
[--C-:B-1----:R-:W-:Y:S09]  /*13010*/  FFMA.FTZ R5, R211, UR4, -R43.reuse ;  /* 0x00000004d3057c23 */ /* 0x102ff2000801082b */
[----:B------:R1:W-:Y:S01]  /*13020*/  MUFU.EX2 R206, R6 ;  /* 0x0000000600ce7308 */ /* 0x0003e20000000800 */
[----:B--2---:R-:W-:Y:S01]  /*13030*/  FFMA.FTZ R4, R11, UR4, -R43 ;  /* 0x000000040b047c23 */ /* 0x004fe2000801082b */
[----:B------:R-:W-:Y:S08]  /*13040*/  IMAD.MOV.U32 R11, RZ, RZ, R175 ;  /* 0x000000ffff0b7224 */ /* 0x000ff000078e00af */
[----:B------:R2:W-:Y:S01]  /*13050*/  MUFU.EX2 R128, R4 ;  /* 0x0000000400807308 */ /* 0x0005e20000000800 */
[--C-:B----4-:R-:W-:Y:S09]  /*13060*/  FFMA.FTZ R7, R214, UR4, -R43.reuse ;  /* 0x00000004d6077c23 */ /* 0x110ff2000801082b */
[----:B------:R4:W-:Y:S01]  /*13070*/  MUFU.EX2 R215, R5 ;  /* 0x0000000500d77308 */ /* 0x0009e20000000800 */
[--C-:B-1----:R-:W-:Y:S09]  /*13080*/  FFMA.FTZ R6, R69, UR4, -R43.reuse ;  /* 0x0000000445067c23 */ /* 0x102ff2000801082b */
[----:B------:R-:W-:Y:S01]  /*13090*/  MUFU.EX2 R227, R6 ;  /* 0x0000000600e37308 */ /* 0x000fe20000000800 */
[----:B--2---:R-:W-:Y:S01]  /*130a0*/  FFMA.FTZ R4, R15, UR4, -R64 ;  /* 0x000000040f047c23 */ /* 0x004fe20008010840 */
[----:B------:R-:W-:Y:S08]  /*130b0*/  IMAD.MOV.U32 R15, RZ, RZ, R66 ;  /* 0x000000ffff0f7224 */ /* 0x000ff000078e0042 */
[----:B------:R1:W-:Y:S01]  /*130c0*/  MUFU.EX2 R117, R4 ;  /* 0x0000000400757308 */ /* 0x0003e20000000800 */
[----:B----4-:R-:W-:Y:S09]  /*130d0*/  FFMA.FTZ R5, R58, UR4, -R43 ;  /* 0x000000043a057c23 */ /* 0x010ff2000801082b */
[----:B------:R2:W-:Y:S01]  /*130e0*/  MUFU.EX2 R230, R5 ;  /* 0x0000000500e67308 */ /* 0x0005e20000000800 */
[----:B-1----:R-:W-:Y:S01]  /*130f0*/  FFMA.FTZ R4, R21, UR4, -R64 ;  /* 0x0000000415047c23 */ /* 0x002fe20008010840 */
[----:B------:R-:W-:Y:S01]  /*13100*/  IMAD.MOV.U32 R21, RZ, RZ, R38 ;  /* 0x000000ffff157224 */ /* 0x000fe200078e0026 */
[----:B---3--:R-:W-:Y:S01]  /*13110*/  FMNMX.FTZ R38, R0, R2, !PT ;  /* 0x0000000200267209 */ /* 0x008fe20007810000 */
[--C-:B------:R-:W-:Y:S06]  /*13120*/  FFMA.FTZ R0, R168, UR4, -R65.reuse ;  /* 0x00000004a8007c23 */ /* 0x100fec0008010841 */
[----:B------:R1:W-:Y:S01]  /*13130*/  MUFU.EX2 R127, R4 ;  /* 0x00000004007f7308 */ /* 0x0003e20000000800 */
[----:B------:R-:W-:Y:S01]  /*13140*/  FFMA.FTZ R2, R55, UR4, -R65 ;  /* 0x0000000437027c23 */ /* 0x000fe20008010841 */
[C---:B------:R-:W-:Y:S01]  /*13150*/  FSETP.NEU.FTZ.AND P0, PT, R38.reuse, -INF , PT ;  /* 0xff8000002600780b */ /* 0x040fe20003f1d000 */
[----:B------:R-:W-:Y:S01]  /*13160*/  FMUL.FTZ R66, R38, UR4 ;  /* 0x0000000426427c20 */ /* 0x000fe20008410000 */
[----:B--2---:R-:W-:Y:S01]  /*13170*/  FFMA.FTZ R5, R84, UR4, -R43 ;  /* 0x0000000454057c23 */ /* 0x004fe2000801082b */
[----:B------:R-:W-:Y:S05]  /*13180*/  IMAD.MOV.U32 R84, RZ, RZ, R60 ;  /* 0x000000ffff547224 */ /* 0x000fea00078e003c */
[----:B------:R2:W-:Y:S01]  /*13190*/  MUFU.EX2 R77, R0 ;  /* 0x00000000004d7308 */ /* 0x0005e20000000800 */
[----:B------:R-:W-:Y:S05]  /*131a0*/  FSEL R66, R66, RZ, P0 ;  /* 0x000000ff42427208 */ /* 0x000fea0000000000 */
[--C-:B------:R-:W-:Y:S01]  /*131b0*/  FFMA.FTZ R101, R101, UR4, -R66.reuse ;  /* 0x0000000465657c23 */ /* 0x100fe20008010842 */
[----:B------:R-:W-:Y:S03]  /*131c0*/  FFMA.FTZ R129, R129, UR4, -R66 ;  /* 0x0000000481817c23 */ /* 0x000fe60008010842 */
[----:B------:R3:W-:Y:S01]  /*131d0*/  MUFU.EX2 R116, R2 ;  /* 0x0000000200747308 */ /* 0x0007e20000000800 */
[--C-:B-1----:R-:W-:Y:S09]  /*131e0*/  FFMA.FTZ R4, R27, UR4, -R65.reuse ;  /* 0x000000041b047c23 */ /* 0x102ff20008010841 */
[----:B------:R1:W4:Y:S01]  /*131f0*/  MUFU.EX2 R76, R4 ;  /* 0x00000004004c7308 */ /* 0x0003220000000800 */
[----:B--2---:R-:W-:Y:S09]  /*13200*/  FFMA.FTZ R0, R169, UR4, -R65 ;  /* 0x00000004a9007c23 */ /* 0x004ff20008010841 */
[----:B------:R2:W-:Y:S01]  /*13210*/  MUFU.EX2 R108, R0 ;  /* 0x00000000006c7308 */ /* 0x0005e20000000800 */
[----:B---3--:R-:W-:Y:S01]  /*13220*/  FFMA.FTZ R2, R51, UR4, -R64 ;  /* 0x0000000433027c23 */ /* 0x008fe20008010840 */
[----:B------:R-:W-:Y:S08]  /*13230*/  IMAD.MOV.U32 R51, RZ, RZ, R226 ;  /* 0x000000ffff337224 */ /* 0x000ff000078e00e2 */
[----:B------:R3:W-:Y:S01]  /*13240*/  MUFU.EX2 R111, R2 ;  /* 0x00000002006f7308 */ /* 0x0007e20000000800 */
[----:B-1----:R-:W-:Y:S01]  /*13250*/  FFMA.FTZ R4, R22, UR4, -R43 ;  /* 0x0000000416047c23 */ /* 0x002fe2000801082b */
[----:B------:R-:W-:Y:S01]  /*13260*/  IMAD.MOV.U32 R22, RZ, RZ, R105 ;  /* 0x000000ffff167224 */ /* 0x000fe200078e0069 */
[----:B----4-:R-:W-:Y:S07]  /*13270*/  F2FP.F16.F32.PACK_AB R48, R77, R76 ;  /* 0x0000004c4d30723e */ /* 0x010fee00000000ff */
[----:B------:R1:W-:Y:S01]  /*13280*/  MUFU.EX2 R130, R4 ;  /* 0x0000000400827308 */ /* 0x0003e20000000800 */
[----:B--2---:R-:W-:Y:S09]  /*13290*/  FFMA.FTZ R0, R37, UR4, -R66 ;  /* 0x0000000425007c23 */ /* 0x004ff20008010842 */
[----:B------:R2:W-:Y:S01]  /*132a0*/  MUFU.EX2 R75, R0 ;  /* 0x00000000004b7308 */ /* 0x0005e20000000800 */
[----:B---3--:R-:W-:Y:S09]  /*132b0*/  FFMA.FTZ R2, R34, UR4, -R64 ;  /* 0x0000000422027c23 */ /* 0x008ff20008010840 */
[----:B------:R-:W-:Y:S01]  /*132c0*/  MUFU.EX2 R233, R5 ;  /* 0x0000000500e97308 */ /* 0x000fe20000000800 */
        /* <DEDUP_REMOVED lines=8> */
[----:B-1----:R-:W-:Y:S01]  /*13350*/  FFMA.FTZ R4, R81, UR4, -R43 ;  /* 0x0000000451047c23 */ /* 0x002fe2000801082b */
[----:B------:R-:W-:Y:S08]  /*13360*/  IMAD.MOV.U32 R81, RZ, RZ, R9 ;  /* 0x000000ffff517224 */ /* 0x000ff000078e0009 */
[----:B------:R1:W-:Y:S01]  /*13370*/  MUFU.EX2 R231, R4 ;  /* 0x0000000400e77308 */ /* 0x0003e20000000800 */
[----:B--2---:R-:W-:Y:S09]  /*13380*/  FFMA.FTZ R0, R172, UR4, -R66 ;  /* 0x00000004ac007c23 */ /* 0x004ff20008010842 */
[----:B------:R2:W3:Y:S10]  /*13390*/  MUFU.EX2 R115, R0 ;  /* 0x0000000000737308 */ /* 0x0004f40000000800 */
[----:B------:R4:W-:Y:S01]  /*133a0*/  MUFU.EX2 R172, R2 ;  /* 0x0000000200ac7308 */ /* 0x0009e20000000800 */
[----:B-1----:R-:W-:Y:S01]  /*133b0*/  FFMA.FTZ R4, R85, UR4, -R43 ;  /* 0x0000000455047c23 */ /* 0x002fe2000801082b */
[----:B------:R-:W-:Y:S08]  /*133c0*/  IMAD.MOV.U32 R85, RZ, RZ, R22 ;  /* 0x000000ffff557224 */ /* 0x000ff000078e0016 */
[----:B------:R1:W-:Y:S01]  /*133d0*/  MUFU.EX2 R240, R4 ;  /* 0x0000000400f07308 */ /* 0x0003e20000000800 */
[--C-:B--2---:R-:W-:Y:S09]  /*133e0*/  FFMA.FTZ R0, R53, UR4, -R64.reuse ;  /* 0x0000000435007c23 */ /* 0x104ff20008010840 */
[----:B------:R2:W-:Y:S01]  /*133f0*/  MUFU.EX2 R119, R0 ;  /* 0x0000000000777308 */ /* 0x0005e20000000800 */
[--C-:B----4-:R-:W-:Y:S09]  /*13400*/  FFMA.FTZ R2, R17, UR4, -R64.reuse ;  /* 0x0000000411027c23 */ /* 0x110ff20008010840 */
[----:B------:R4:W-:Y:S01]  /*13410*/  MUFU.EX2 R177, R2 ;  /* 0x0000000200b17308 */ /* 0x0009e20000000800 */
[----:B-1----:R-:W-:Y:S01]  /*13420*/  FFMA.FTZ R4, R87, UR4, -R64 ;  /* 0x0000000457047c23 */ /* 0x002fe20008010840 */
[----:B------:R-:W-:Y:S08]  /*13430*/  IMAD.MOV.U32 R87, RZ, RZ, R14 ;  /* 0x000000ffff577224 */ /* 0x000ff000078e000e */
[----:B------:R-:W-:Y:S01]  /*13440*/  MUFU.EX2 R239, R4 ;  /* 0x0000000400ef7308 */ /* 0x000fe20000000800 */
[--C-:B--2---:R-:W-:Y:S02]  /*13450*/  FFMA.FTZ R0, R24, UR4, -R64.reuse ;  /* 0x0000000418007c23 */ /* 0x104fe40008010840 */
[----:B------:R-:W1:Y:S07]  /*13460*/  LDSM.16.MT88.4 R24, [R184+0x4000] ;  /* 0x00400000b818783b */ /* 0x000e6e0000004200 */
[----:B------:R2:W-:Y:S01]  /*13470*/  MUFU.EX2 R120, R0 ;  /* 0x0000000000787308 */ /* 0x0005e20000000800 */
[--C-:B----4-:R-:W-:Y:S01]  /*13480*/  FFMA.FTZ R2, R70, UR4, -R64.reuse ;  /* 0x0000000446027c23 */ /* 0x110fe20008010840 */
[----:B------:R-:W-:Y:S04]  /*13490*/  IMAD.MOV.U32 R70, RZ, RZ, R21 ;  /* 0x000000ffff467224 */ /* 0x000fe800078e0015 */
[----:B------:R-:W-:Y:S01]  /*134a0*/  FFMA.FTZ R70, R70, UR4, -R43 ;  /* 0x0000000446467c23 */ /* 0x000fe2000801082b */
[----:B--2---:R-:W-:Y:S01]  /*134b0*/  FFMA.FTZ R0, R23, UR4, -R64 ;  /* 0x0000000417007c23 */ /* 0x004fe20008010840 */
[----:B------:R-:W-:Y:S03]  /*134c0*/  IMAD.MOV.U32 R23, RZ, RZ, R102 ;  /* 0x000000ffff177224 */ /* 0x000fe600078e0066 */
[----:B------:R2:W-:Y:S01]  /*134d0*/  MUFU.EX2 R131, R0 ;  /* 0x0000000000837308 */ /* 0x0005e20000000800 */
[----:B------:R-:W-:Y:S04]  /*134e0*/  IMAD.MOV.U32 R69, RZ, RZ, R23 ;  /* 0x000000ffff457224 */ /* 0x000fe800078e0017 */
[----:B------:R-:W-:Y:S01]  /*134f0*/  FFMA.FTZ R69, R69, UR4, -R43 ;  /* 0x0000000445457c23 */ /* 0x000fe2000801082b */
[--C-:B--2---:R-:W-:Y:S04]  /*13500*/  FFMA.FTZ R0, R171, UR4, -R65.reuse ;  /* 0x00000004ab007c23 */ /* 0x104fe80008010841 */
[----:B------:R2:W-:Y:S02]  /*13510*/  MUFU.EX2 R102, R0 ;  /* 0x0000000000667308 */ /* 0x0005e40000000800 */
[----:B--2---:R-:W-:Y:S01]  /*13520*/  FFMA.FTZ R0, R62, UR4, -R65 ;  /* 0x000000043e007c23 */ /* 0x004fe20008010841 */
[----:B------:R-:W-:Y:S07]  /*13530*/  IMAD.MOV.U32 R62, RZ, RZ, R103 ;  /* 0x000000ffff3e7224 */ /* 0x000fee00078e0067 */
[----:B------:R2:W-:Y:S02]  /*13540*/  MUFU.EX2 R106, R0 ;  /* 0x00000000006a7308 */ /* 0x0005e40000000800 */
[----:B--2---:R-:W-:Y:S01]  /*13550*/  FFMA.FTZ R0, R56, UR4, -R65 ;  /* 0x0000000438007c23 */ /* 0x004fe20008010841 */
[----:B------:R-:W-:Y:S07]  /*13560*/  IMAD.MOV.U32 R56, RZ, RZ, R97 ;  /* 0x000000ffff387224 */ /* 0x000fee00078e0061 */
[----:B------:R2:W-:Y:S02]  /*13570*/  MUFU.EX2 R113, R0 ;  /* 0x0000000000717308 */ /* 0x0005e40000000800 */
[----:B--2---:R-:W-:Y:S01]  /*13580*/  FFMA.FTZ R0, R45, UR4, -R65 ;  /* 0x000000042d007c23 */ /* 0x004fe20008010841 */
[----:B------:R-:W-:Y:S07]  /*13590*/  F2FP.F16.F32.PACK_AB R45, R98, R80 ;  /* 0x00000050622d723e */ /* 0x000fee00000000ff */
[----:B------:R2:W-:Y:S02]  /*135a0*/  MUFU.EX2 R125, R0 ;  /* 0x00000000007d7308 */ /* 0x0005e40000000800 */
[--C-:B--2---:R-:W-:Y:S08]  /*135b0*/  FFMA.FTZ R0, R63, UR4, -R66.reuse ;  /* 0x000000043f007c23 */ /* 0x104ff00008010842 */
[----:B------:R2:W-:Y:S02]  /*135c0*/  MUFU.EX2 R97, R0 ;  /* 0x0000000000617308 */ /* 0x0005e40000000800 */
[--C-:B--2---:R-:W-:Y:S01]  /*135d0*/  FFMA.FTZ R0, R67, UR4, -R66.reuse ;  /* 0x0000000443007c23 */ /* 0x104fe20008010842 */
[----:B------:R-:W-:Y:S01]  /*135e0*/  IMAD.MOV.U32 R67, RZ, RZ, R51 ;  /* 0x000000ffff437224 */ /* 0x000fe200078e0033 */
[----:B---3--:R-:W-:Y:S06]  /*135f0*/  F2FP.F16.F32.PACK_AB R51, R115, R100 ;  /* 0x000000647333723e */ /* 0x008fec00000000ff */
[----:B------:R2:W-:Y:S02]  /*13600*/  MUFU.EX2 R103, R0 ;  /* 0x0000000000677308 */ /* 0x0005e40000000800 */
[--C-:B--2---:R-:W-:Y:S08]  /*13610*/  FFMA.FTZ R0, R54, UR4, -R66.reuse ;  /* 0x0000000436007c23 */ /* 0x104ff00008010842 */
[----:B------:R2:W-:Y:S02]  /*13620*/  MUFU.EX2 R105, R0 ;  /* 0x0000000000697308 */ /* 0x0005e40000000800 */
[----:B--2---:R-:W-:Y:S08]  /*13630*/  FFMA.FTZ R0, R61, UR4, -R66 ;  /* 0x000000043d007c23 */ /* 0x004ff00008010842 */
[----:B------:R2:W-:Y:S02]  /*13640*/  MUFU.EX2 R122, R0 ;  /* 0x00000000007a7308 */ /* 0x0005e40000000800 */
[--C-:B--2---:R-:W-:Y:S08]  /*13650*/  FFMA.FTZ R0, R33, UR4, -R64.reuse ;  /* 0x0000000421007c23 */ /* 0x104ff00008010840 */
[----:B------:R2:W-:Y:S02]  /*13660*/  MUFU.EX2 R180, R0 ;  /* 0x0000000000b47308 */ /* 0x0005e40000000800 */
[--C-:B--2---:R-:W-:Y:S01]  /*13670*/  FFMA.FTZ R0, R50, UR4, -R64.reuse ;  /* 0x0000000432007c23 */ /* 0x104fe20008010840 */
        /* <DEDUP_REMOVED lines=8> */
[----:B------:R3:W-:Y:S02]  /*13700*/  MUFU.EX2 R171, R0 ;  /* 0x0000000000ab7308 */ /* 0x0007e40000000800 */
[--C-:B---3--:R-:W-:Y:S08]  /*13710*/  FFMA.FTZ R0, R32, UR4, -R65.reuse ;  /* 0x0000000420007c23 */ /* 0x108ff00008010841 */
[----:B------:R3:W-:Y:S02]  /*13720*/  MUFU.EX2 R176, R0 ;  /* 0x0000000000b07308 */ /* 0x0007e40000000800 */
[--C-:B---3--:R-:W-:Y:S08]  /*13730*/  FFMA.FTZ R0, R29, UR4, -R65.reuse ;  /* 0x000000041d007c23 */ /* 0x108ff00008010841 */
[----:B------:R3:W-:Y:S02]  /*13740*/  MUFU.EX2 R183, R0 ;  /* 0x0000000000b77308 */ /* 0x0007e40000000800 */
[--C-:B---3--:R-:W-:Y:S08]  /*13750*/  FFMA.FTZ R0, R35, UR4, -R66.reuse ;  /* 0x0000000423007c23 */ /* 0x108ff00008010842 */
[----:B------:R3:W-:Y:S02]  /*13760*/  MUFU.EX2 R118, R0 ;  /* 0x0000000000767308 */ /* 0x0007e40000000800 */
[--C-:B---3--:R-:W-:Y:S01]  /*13770*/  FFMA.FTZ R0, R44, UR4, -R66.reuse ;  /* 0x000000042c007c23 */ /* 0x108fe20008010842 */
[----:B------:R-:W-:Y:S07]  /*13780*/  F2FP.F16.F32.PACK_AB R44, R92, R82 ;  /* 0x000000525c2c723e */ /* 0x000fee00000000ff */
[----:B------:R3:W-:Y:S02]  /*13790*/  MUFU.EX2 R169, R0 ;  /* 0x0000000000a97308 */ /* 0x0007e40000000800 */
[--C-:B---3--:R-:W-:Y:S01]  /*137a0*/  FFMA.FTZ R0, R46, UR4, -R66.reuse ;  /* 0x000000042e007c23 */ /* 0x108fe20008010842 */
[----:B------:R-:W-:Y:S07]  /*137b0*/  F2FP.F16.F32.PACK_AB R46, R128, R123 ;  /* 0x0000007b802e723e */ /* 0x000fee00000000ff */
[----:B------:R3:W-:Y:S02]  /*137c0*/  MUFU.EX2 R170, R0 ;  /* 0x0000000000aa7308 */ /* 0x0007e40000000800 */
[----:B---3--:R-:W-:Y:S01]  /*137d0*/  FFMA.FTZ R0, R47, UR4, -R66 ;  /* 0x000000042f007c23 */ /* 0x008fe20008010842 */
[----:B------:R-:W-:Y:S07]  /*137e0*/  F2FP.F16.F32.PACK_AB R47, R127, R117 ;  /* 0x000000757f2f723e */ /* 0x000fee00000000ff */
[----:B------:R3:W-:Y:S02]  /*137f0*/  MUFU.EX2 R175, R0 ;  /* 0x0000000000af7308 */ /* 0x0007e40000000800 */
[--C-:B---3--:R-:W-:Y:S08]  /*13800*/  FFMA.FTZ R0, R13, UR4, -R64.reuse ;  /* 0x000000040d007c23 */ /* 0x108ff00008010840 */
[----:B------:R3:W-:Y:S02]  /*13810*/  MUFU.EX2 R208, R0 ;  /* 0x0000000000d07308 */ /* 0x0007e40000000800 */
[--C-:B---3--:R-:W-:Y:S08]  /*13820*/  FFMA.FTZ R0, R182, UR4, -R64.reuse ;  /* 0x00000004b6007c23 */ /* 0x108ff00008010840 */
[----:B------:R3:W-:Y:S02]  /*13830*/  MUFU.EX2 R213, R0 ;  /* 0x0000000000d57308 */ /* 0x0007e40000000800 */
[----:B---3--:R-:W-:Y:S08]  /*13840*/  FFMA.FTZ R0, R181, UR4, -R64 ;  /* 0x00000004b5007c23 */ /* 0x008ff00008010840 */
[----:B------:R3:W-:Y:S02]  /*13850*/  MUFU.EX2 R222, R0 ;  /* 0x0000000000de7308 */ /* 0x0007e40000000800 */
[--C-:B---3--:R-:W-:Y:S08]  /*13860*/  FFMA.FTZ R0, R12, UR4, -R65.reuse ;  /* 0x000000040c007c23 */ /* 0x108ff00008010841 */
        /* <DEDUP_REMOVED lines=10> */
[----:B------:R-:W-:Y:S10]  /*13910*/  MUFU.EX2 R223, R7 ;  /* 0x0000000700df7308 */ /* 0x000ff40000000800 */
[----:B------:R3:W-:Y:S02]  /*13920*/  MUFU.EX2 R182, R0 ;  /* 0x0000000000b67308 */ /* 0x0007e40000000800 */
[----:B---3--:R-:W-:Y:S08]  /*13930*/  FFMA.FTZ R0, R221, UR4, -R66 ;  /* 0x00000004dd007c23 */ /* 0x008ff00008010842 */
[----:B------:R3:W-:Y:S10]  /*13940*/  MUFU.EX2 R221, R2 ;  /* 0x0000000200dd7308 */ /* 0x0007f40000000800 */
[----:B------:R4:W-:Y:S01]  /*13950*/  MUFU.EX2 R211, R0 ;  /* 0x0000000000d37308 */ /* 0x0009e20000000800 */
[----:B---3--:R-:W-:Y:S01]  /*13960*/  FFMA.FTZ R2, R86, UR4, -R64 ;  /* 0x0000000456027c23 */ /* 0x008fe20008010840 */
[----:B------:R-:W-:Y:S08]  /*13970*/  IMAD.MOV.U32 R86, RZ, RZ, R107 ;  /* 0x000000ffff567224 */ /* 0x000ff000078e006b */
[----:B------:R-:W-:Y:S01]  /*13980*/  MUFU.EX2 R236, R2 ;  /* 0x0000000200ec7308 */ /* 0x000fe20000000800 */
[----:B----4-:R-:W-:Y:S09]  /*13990*/  FFMA.FTZ R0, R218, UR4, -R66 ;  /* 0x00000004da007c23 */ /* 0x010ff20008010842 */
[----:B------:R3:W-:Y:S02]  /*139a0*/  MUFU.EX2 R218, R0 ;  /* 0x0000000000da7308 */ /* 0x0007e40000000800 */
[----:B---3--:R-:W-:Y:S01]  /*139b0*/  FFMA.FTZ R0, R71, UR4, -R64 ;  /* 0x0000000447007c23 */ /* 0x008fe20008010840 */
[----:B------:R-:W-:Y:S07]  /*139c0*/  IMAD.MOV.U32 R71, RZ, RZ, R110 ;  /* 0x000000ffff477224 */ /* 0x000fee00078e006e */
[----:B------:R3:W-:Y:S01]  /*139d0*/  MUFU.EX2 R226, R0 ;  /* 0x0000000000e27308 */ /* 0x0007e20000000800 */
[--C-:B------:R-:W-:Y:S01]  /*139e0*/  FFMA.FTZ R71, R71, UR4, -R64.reuse ;  /* 0x0000000447477c23 */ /* 0x100fe20008010840 */
[--C-:B---3--:R-:W-:Y:S08]  /*139f0*/  FFMA.FTZ R0, R57, UR4, -R64.reuse ;  /* 0x0000000439007c23 */ /* 0x108ff00008010840 */
[----:B------:R3:W-:Y:S02]  /*13a00*/  MUFU.EX2 R229, R0 ;  /* 0x0000000000e57308 */ /* 0x0007e40000000800 */
[----:B---3--:R-:W-:Y:S01]  /*13a10*/  FFMA.FTZ R0, R83, UR4, -R64 ;  /* 0x0000000453007c23 */ /* 0x008fe20008010840 */
[----:B------:R-:W-:Y:S02]  /*13a20*/  IMAD.MOV.U32 R83, RZ, RZ, R62 ;  /* 0x000000ffff537224 */ /* 0x000fe400078e003e */
[----:B------:R-:W-:Y:S05]  /*13a30*/  LDSM.16.MT88.4 R60, [R185+0x4400] ;  /* 0x00440000b93c783b */ /* 0x000fea0000004200 */
[----:B------:R3:W-:Y:S02]  /*13a40*/  MUFU.EX2 R234, R0 ;  /* 0x0000000000ea7308 */ /* 0x0007e40000000800 */
[--C-:B---3--:R-:W-:Y:S08]  /*13a50*/  FFMA.FTZ R0, R219, UR4, -R65.reuse ;  /* 0x00000004db007c23 */ /* 0x108ff00008010841 */
[----:B------:R3:W-:Y:S02]  /*13a60*/  MUFU.EX2 R216, R0 ;  /* 0x0000000000d87308 */ /* 0x0007e40000000800 */
[----:B---3--:R-:W-:Y:S01]  /*13a70*/  FFMA.FTZ R0, R73, UR4, -R65 ;  /* 0x0000000449007c23 */ /* 0x008fe20008010841 */
[----:B------:R-:W-:Y:S07]  /*13a80*/  IMAD.MOV.U32 R73, RZ, RZ, R15 ;  /* 0x000000ffff497224 */ /* 0x000fee00078e000f */
[----:B------:R3:W-:Y:S01]  /*13a90*/  MUFU.EX2 R224, R0 ;  /* 0x0000000000e07308 */ /* 0x0007e20000000800 */
[----:B------:R-:W-:Y:S09]  /*13aa0*/  FFMA.FTZ R73, R73, UR4, -R43 ;  /* 0x0000000449497c23 */ /* 0x000ff2000801082b */
[----:B------:R-:W-:Y:S01]  /*13ab0*/  MUFU.EX2 R73, R73 ;  /* 0x0000004900497308 */ /* 0x000fe20000000800 */
[--C-:B---3--:R-:W-:Y:S01]  /*13ac0*/  FFMA.FTZ R0, R72, UR4, -R65.reuse ;  /* 0x0000000448007c23 */ /* 0x108fe20008010841 */
[----:B------:R-:W-:Y:S08]  /*13ad0*/  IMAD.MOV.U32 R72, RZ, RZ, R8 ;  /* 0x000000ffff487224 */ /* 0x000ff000078e0008 */
[----:B------:R3:W-:Y:S01]  /*13ae0*/  MUFU.EX2 R228, R0 ;  /* 0x0000000000e47308 */ /* 0x0007e20000000800 */
[----:B------:R-:W-:Y:S09]  /*13af0*/  FFMA.FTZ R72, R72, UR4, -R64 ;  /* 0x0000000448487c23 */ /* 0x000ff20008010840 */
[----:B------:R-:W-:Y:S01]  /*13b00*/  MUFU.EX2 R72, R72 ;  /* 0x0000004800487308 */ /* 0x000fe20000000800 */
[----:B---3--:R-:W-:Y:S01]  /*13b10*/  FFMA.FTZ R0, R68, UR4, -R65 ;  /* 0x0000000444007c23 */ /* 0x008fe20008010841 */
[----:B------:R-:W-:Y:S08]  /*13b20*/  IMAD.MOV.U32 R68, RZ, RZ, R112 ;  /* 0x000000ffff447224 */ /* 0x000ff000078e0070 */
[----:B------:R3:W-:Y:S02]  /*13b30*/  MUFU.EX2 R235, R0 ;  /* 0x0000000000eb7308 */ /* 0x0007e40000000800 */
[--C-:B---3--:R-:W-:Y:S08]  /*13b40*/  FFMA.FTZ R0, R225, UR4, -R66.reuse ;  /* 0x00000004e1007c23 */ /* 0x108ff00008010842 */
[----:B------:R3:W-:Y:S02]  /*13b50*/  MUFU.EX2 R214, R0 ;  /* 0x0000000000d67308 */ /* 0x0007e40000000800 */
[--C-:B---3--:R-:W-:Y:S08]  /*13b60*/  FFMA.FTZ R0, R232, UR4, -R66.reuse ;  /* 0x00000004e8007c23 */ /* 0x108ff00008010842 */
[----:B------:R3:W-:Y:S02]  /*13b70*/  MUFU.EX2 R219, R0 ;  /* 0x0000000000db7308 */ /* 0x0007e40000000800 */
[----:B---3--:R-:W-:Y:S01]  /*13b80*/  FFMA.FTZ R0, R78, UR4, -R66 ;  /* 0x000000044e007c23 */ /* 0x008fe20008010842 */
[----:B------:R-:W-:Y:S07]  /*13b90*/  IMAD.MOV.U32 R78, RZ, RZ, R10 ;  /* 0x000000ffff4e7224 */ /* 0x000fee00078e000a */
[----:B------:R3:W-:Y:S02]  /*13ba0*/  MUFU.EX2 R225, R0 ;  /* 0x0000000000e17308 */ /* 0x0007e40000000800 */
[----:B---3--:R-:W-:Y:S01]  /*13bb0*/  FFMA.FTZ R0, R74, UR4, -R66 ;  /* 0x000000044a007c23 */ /* 0x008fe20008010842 */
[----:B------:R-:W-:Y:S07]  /*13bc0*/  IMAD.MOV.U32 R74, RZ, RZ, R28 ;  /* 0x000000ffff4a7224 */ /* 0x000fee00078e001c */
[----:B------:R3:W-:Y:S02]  /*13bd0*/  MUFU.EX2 R232, R0 ;  /* 0x0000000000e87308 */ /* 0x0007e40000000800 */
[----:B---3--:R-:W-:Y:S05]  /*13be0*/  FSEL R0, R41, RZ, P3 ;  /* 0x000000ff29007208 */ /* 0x008fea0001800000 */
[----:B------:R-:W-:Y:S01]  /*13bf0*/  FADD.FTZ R2, -R0, R3 ;  /* 0x0000000300027221 */ /* 0x000fe20000010100 */
[----:B------:R-:W-:Y:S02]  /*13c00*/  FSEL R0, R40, RZ, P2 ;  /* 0x000000ff28007208 */ /* 0x000fe40001000000 */
[----:B------:R-:W-:Y:S01]  /*13c10*/  FSEL R3, R39, RZ, P1 ;  /* 0x000000ff27037208 */ /* 0x000fe20000800000 */
[----:B------:R-:W-:Y:S02]  /*13c20*/  FMUL.FTZ R2, R2, UR4 ;  /* 0x0000000402027c20 */ /* 0x000fe40008410000 */
[----:B------:R-:W-:Y:S02]  /*13c30*/  FADD.FTZ R0, -R0, R132 ;  /* 0x0000008400007221 */ /* 0x000fe40000010100 */
[----:B------:R3:W4:Y:S01]  /*13c40*/  MUFU.EX2 R37, R2 ;  /* 0x0000000200257308 */ /* 0x0007220000000800 */
[----:B------:R-:W-:Y:S01]  /*13c50*/  FADD.FTZ R3, -R3, R133 ;  /* 0x0000008503037221 */ /* 0x000fe20000010100 */
[----:B---3--:R-:W-:Y:S01]  /*13c60*/  FMUL.FTZ R2, R0, UR4 ;  /* 0x0000000400027c20 */ /* 0x008fe20008410000 */
[C---:B----4-:R-:W-:Y:S01]  /*13c70*/  FMUL.FTZ R20, R37.reuse, R152 ;  /* 0x0000009825147220 */ /* 0x050fe20000410000 */
[----:B------:R-:W-:Y:S01]  /*13c80*/  FSEL R0, R38, RZ, P0 ;  /* 0x000000ff26007208 */ /* 0x000fe20000000000 */
[C---:B------:R-:W-:Y:S05]  /*13c90*/  FMUL.FTZ R5, R37.reuse, R141 ;  /* 0x0000008d25057220 */ /* 0x040fea0000410000 */
[----:B------:R3:W4:Y:S01]  /*13ca0*/  MUFU.EX2 R36, R2 ;  /* 0x0000000200247308 */ /* 0x0007220000000800 */
[----:B------:R-:W-:Y:S02]  /*13cb0*/  IMAD.MOV.U32 R141, RZ, RZ, R49 ;  /* 0x000000ffff8d7224 */ /* 0x000fe400078e0031 */
[----:B------:R-:W-:Y:S01]  /*13cc0*/  FMUL.FTZ R4, R37, R140 ;  /* 0x0000008c25047220 */ /* 0x000fe20000410000 */
[----:B------:R-:W-:Y:S01]  /*13cd0*/  FADD.FTZ R0, -R0, R134 ;  /* 0x0000008600007221 */ /* 0x000fe20000010100 */
[----:B------:R-:W-:Y:S01]  /*13ce0*/  IMAD.MOV.U32 R140, RZ, RZ, R56 ;  /* 0x000000ffff8c7224 */ /* 0x000fe200078e0038 */
[----:B------:R-:W-:Y:S01]  /*13cf0*/  F2FP.F16.F32.PACK_AB R49, R79, R75 ;  /* 0x0000004b4f31723e */ /* 0x000fe200000000ff */
[C---:B------:R-:W-:Y:S01]  /*13d00*/  FMUL.FTZ R16, R37.reuse, R144 ;  /* 0x0000009025107220 */ /* 0x040fe20000410000 */
[----:B------:R-:W-:Y:S01]  /*13d10*/  FMUL.FTZ R0, R0, UR4 ;  /* 0x0000000400007c20 */ /* 0x000fe20008410000 */
[C---:B------:R-:W-:Y:S01]  /*13d20*/  FMUL.FTZ R17, R37.reuse, R145 ;  /* 0x0000009125117220 */ /* 0x040fe20000410000 */
[----:B------:R-:W5:Y:S01]  /*13d30*/  LDSM.16.MT88.4 R56, [R184+0x4400] ;  /* 0x00440000b838783b */ /* 0x000f620000004200 */
[C---:B------:R-:W-:Y:S01]  /*13d40*/  FMUL.FTZ R21, R37.reuse, R153 ;  /* 0x0000009925157220 */ /* 0x040fe20000410000 */
[C---:B------:R-:W-:Y:S01]  /*13d50*/  FMUL.FTZ R32, R37.reuse, R160 ;  /* 0x000000a025207220 */ /* 0x040fe20000410000 */
[----:B------:R-:W-:Y:S01]  /*13d60*/  FMUL.FTZ R33, R37, R161 ;  /* 0x000000a125217220 */ /* 0x000fe20000410000 */
[----:B------:R-:W2:Y:S01]  /*13d70*/  MUFU.EX2 R0, R0 ;  /* 0x0000000000007308 */ /* 0x000ea20000000800 */
[----:B---3--:R-:W-:Y:S01]  /*13d80*/  FMUL.FTZ R2, R3, UR4 ;  /* 0x0000000403027c20 */ /* 0x008fe20008410000 */
[----:B------:R-:W-:Y:S01]  /*13d90*/  FFMA.FTZ R3, R96, UR4, -R43 ;  /* 0x0000000460037c23 */ /* 0x000fe2000801082b */
[----:B------:R-:W-:Y:S02]  /*13da0*/  IMAD.MOV.U32 R96, RZ, RZ, R238 ;  /* 0x000000ffff607224 */ /* 0x000fe400078e00ee */
[C---:B----4-:R-:W-:Y:S01]  /*13db0*/  FMUL.FTZ R7, R36.reuse, R143 ;  /* 0x0000008f24077220 */ /* 0x050fe20000410000 */
[----:B------:R-:W-:Y:S04]  /*13dc0*/  IMAD.MOV.U32 R143, RZ, RZ, R109 ;  /* 0x000000ffff8f7224 */ /* 0x000fe800078e006d */
[----:B------:R3:W-:Y:S01]  /*13dd0*/  MUFU.EX2 R238, R3 ;  /* 0x0000000300ee7308 */ /* 0x0007e20000000800 */
[C---:B------:R-:W-:Y:S01]  /*13de0*/  FMUL.FTZ R6, R36.reuse, R142 ;  /* 0x0000008e24067220 */ /* 0x040fe20000410000 */
[----:B------:R-:W-:Y:S02]  /*13df0*/  IMAD.MOV.U32 R142, RZ, RZ, R11 ;  /* 0x000000ffff8e7224 */ /* 0x000fe400078e000b */
[C---:B------:R-:W-:Y:S01]  /*13e00*/  FMUL.FTZ R18, R36.reuse, R146 ;  /* 0x0000009224127220 */ /* 0x040fe20000410000 */
[C---:B------:R-:W-:Y:S01]  /*13e10*/  FMUL.FTZ R19, R36.reuse, R147 ;  /* 0x0000009324137220 */ /* 0x040fe20000410000 */
[C---:B------:R-:W-:Y:S01]  /*13e20*/  FMUL.FTZ R22, R36.reuse, R154 ;  /* 0x0000009a24167220 */ /* 0x040fe20000410000 */
[----:B------:R-:W-:Y:S01]  /*13e30*/  LDSM.16.MT88.4 R144, [R184+0x5c00] ;  /* 0x005c0000b890783b */ /* 0x000fe20000004200 */
[----:B------:R-:W-:Y:S01]  /*13e40*/  FMUL.FTZ R23, R36, R155 ;  /* 0x0000009b24177220 */ /* 0x000fe20000410000 */
[-C--:B-1----:R-:W-:Y:S01]  /*13e50*/  HMMA.16816.F32 R4, R44, R24.reuse, R4 ;  /* 0x000000182c04723c */ /* 0x082fe20000001804 */
[----:B------:R-:W1:Y:S04]  /*13e60*/  MUFU.EX2 R2, R2 ;  /* 0x0000000200027308 */ /* 0x000e680000000800 */
[C---:B--2---:R-:W-:Y:S01]  /*13e70*/  FMUL.FTZ R11, R0.reuse, R139 ;  /* 0x0000008b000b7220 */ /* 0x044fe20000410000 */
[C---:B------:R-:W-:Y:S01]  /*13e80*/  FMUL.FTZ R10, R0.reuse, R138 ;  /* 0x0000008a000a7220 */ /* 0x040fe20000410000 */
[C---:B------:R-:W-:Y:S01]  /*13e90*/  FMUL.FTZ R14, R0.reuse, R150 ;  /* 0x00000096000e7220 */ /* 0x040fe20000410000 */
[----:B------:R-:W-:Y:S03]  /*13ea0*/  FMUL.FTZ R15, R0, R151 ;  /* 0x00000097000f7220 */ /* 0x000fe60000410000 */
[----:B---3--:R-:W-:Y:S01]  /*13eb0*/  FFMA.FTZ R3, R88, UR4, -R43 ;  /* 0x0000000458037c23 */ /* 0x008fe2000801082b */
[C---:B------:R-:W-:Y:S01]  /*13ec0*/  FMUL.FTZ R30, R0.reuse, R166 ;  /* 0x000000a6001e7220 */ /* 0x040fe20000410000 */
[----:B------:R-:W-:Y:S01]  /*13ed0*/  FMUL.FTZ R31, R0, R167 ;  /* 0x000000a7001f7220 */ /* 0x000fe20000410000 */
[C---:B------:R-:W-:Y:S01]  /*13ee0*/  FMUL.FTZ R34, R36.reuse, R162 ;  /* 0x000000a224227220 */ /* 0x040fe20000410000 */
[----:B------:R-:W-:Y:S01]  /*13ef0*/  FMUL.FTZ R35, R36, R163 ;  /* 0x000000a324237220 */ /* 0x000fe20000410000 */
[C---:B-1----:R-:W-:Y:S01]  /*13f00*/  FMUL.FTZ R9, R2.reuse, R137 ;  /* 0x0000008902097220 */ /* 0x042fe20000410000 */
[----:B------:R-:W-:Y:S02]  /*13f10*/  IMAD.MOV.U32 R137, RZ, RZ, R237 ;  /* 0x000000ffff897224 */ /* 0x000fe400078e00ed */
[C---:B------:R-:W-:Y:S01]  /*13f20*/  FMUL.FTZ R12, R2.reuse, R148 ;  /* 0x00000094020c7220 */ /* 0x040fe20000410000 */
[----:B------:R1:W-:Y:S01]  /*13f30*/  MUFU.EX2 R237, R3 ;  /* 0x0000000300ed7308 */ /* 0x0003e20000000800 */
[C---:B------:R-:W-:Y:S01]  /*13f40*/  FMUL.FTZ R8, R2.reuse, R136 ;  /* 0x0000008802087220 */ /* 0x040fe20000410000 */
[C---:B------:R-:W-:Y:S01]  /*13f50*/  FMUL.FTZ R13, R2.reuse, R149 ;  /* 0x00000095020d7220 */ /* 0x040fe20000410000 */
[C---:B------:R-:W-:Y:S01]  /*13f60*/  FMUL.FTZ R28, R2.reuse, R164 ;  /* 0x000000a4021c7220 */ /* 0x040fe20000410000 */
[C---:B------:R-:W-:Y:S04]  /*13f70*/  FMUL.FTZ R29, R2.reuse, R165 ;  /* 0x000000a5021d7220 */ /* 0x040fe80000410000 */
[C---:B------:R-:W-:Y:S06]  /*13f80*/  HMMA.16816.F32 R8, R48.reuse, R24, R8 ;  /* 0x000000183008723c */ /* 0x040fec0000001808 */
[-C--:B------:R-:W-:Y:S05]  /*13f90*/  HMMA.16816.F32 R12, R48, R26.reuse, R12 ;  /* 0x0000001a300c723c */ /* 0x080fea000000180c */
[--C-:B-1----:R-:W-:Y:S01]  /*13fa0*/  FFMA.FTZ R3, R89, UR4, -R64.reuse ;  /* 0x0000000459037c23 */ /* 0x102fe20008010840 */
[C---:B------:R-:W-:Y:S03]  /*13fb0*/  HMMA.16816.F32 R16, R44.reuse, R26, R16 ;  /* 0x0000001a2c10723c */ /* 0x040fe60000001810 */
[----:B------:R1:W-:Y:S02]  /*13fc0*/  MUFU.EX2 R148, R3 ;  /* 0x0000000300947308 */ /* 0x0003e40000000800 */
[C---:B------:R-:W-:Y:S01]  /*13fd0*/  FMUL.FTZ R24, R2.reuse, R156 ;  /* 0x0000009c02187220 */ /* 0x040fe20000410000 */
[-C--:B------:R-:W-:Y:S05]  /*13fe0*/  HMMA.16816.F32 R20, R44, R52.reuse, R20 ;  /* 0x000000342c14723c */ /* 0x080fea0000001814 */
[----:B------:R-:W-:Y:S01]  /*13ff0*/  FMUL.FTZ R25, R2, R157 ;  /* 0x0000009d02197220 */ /* 0x000fe20000410000 */
[C---:B------:R-:W-:Y:S01]  /*14000*/  FMUL.FTZ R26, R0.reuse, R158 ;  /* 0x0000009e001a7220 */ /* 0x040fe20000410000 */
[----:B------:R-:W-:Y:S07]  /*14010*/  FMUL.FTZ R27, R0, R159 ;  /* 0x0000009f001b7220 */ /* 0x000fee0000410000 */
[C---:B------:R-:W-:Y:S04]  /*14020*/  HMMA.16816.F32 R24, R48.reuse, R52, R24 ;  /* 0x000000343018723c */ /* 0x040fe80000001818 */
[----:B-1----:R-:W-:Y:S02]  /*14030*/  FFMA.FTZ R3, R99, UR4, -R64 ;  /* 0x0000000463037c23 */ /* 0x002fe40008010840 */
[-C--:B------:R-:W-:Y:S02]  /*14040*/  HMMA.16816.F32 R28, R48, R54.reuse, R28 ;  /* 0x00000036301c723c */ /* 0x080fe4000000181c */
[----:B------:R1:W-:Y:S04]  /*14050*/  MUFU.EX2 R152, R3 ;  /* 0x0000000300987308 */ /* 0x0003e80000000800 */
[----:B------:R-:W-:Y:S01]  /*14060*/  HMMA.16816.F32 R32, R44, R54, R32 ;  /* 0x000000362c20723c */ /* 0x000fe20000001820 */
[----:B------:R-:W2:Y:S04]  /*14070*/  LDSM.16.MT88.4 R52, [R184+0x4800] ;  /* 0x00480000b834783b */ /* 0x000ea80000004200 */
[----:B------:R-:W-:Y:S02]  /*14080*/  F2FP.F16.F32.PACK_AB R48, R121, R114 ;  /* 0x000000727930723e */ /* 0x000fe400000000ff */
[----:B------:R-:W-:Y:S04]  /*14090*/  F2FP.F16.F32.PACK_AB R49, R119, R111 ;  /* 0x0000006f7731723e */ /* 0x000fe800000000ff */
[----:B------:R-:W-:Y:S01]  /*140a0*/  F2FP.F16.F32.PACK_AB R50, R130, R124 ;  /* 0x0000007c8232723e */ /* 0x000fe200000000ff */
[----:B-1----:R-:W-:Y:S01]  /*140b0*/  FFMA.FTZ R3, R249, UR4, -R65 ;  /* 0x00000004f9037c23 */ /* 0x002fe20008010841 */
[----:B------:R-:W-:Y:S01]  /*140c0*/  F2FP.F16.F32.PACK_AB R51, R131, R120 ;  /* 0x000000788333723e */ /* 0x000fe200000000ff */
[----:B------:R-:W-:Y:S01]  /*140d0*/  IMAD.MOV.U32 R249, RZ, RZ, R67 ;  /* 0x000000fffff97224 */ /* 0x000fe200078e0043 */
[----:B------:R-:W-:Y:S01]  /*140e0*/  F2FP.F16.F32.PACK_AB R44, R106, R102 ;  /* 0x000000666a2c723e */ /* 0x000fe200000000ff */
[----:B------:R1:W-:Y:S01]  /*140f0*/  MUFU.EX2 R134, R3 ;  /* 0x0000000300867308 */ /* 0x0003e20000000800 */
[----:B------:R-:W-:Y:S01]  /*14100*/  F2FP.F16.F32.PACK_AB R46, R125, R113 ;  /* 0x000000717d2e723e */ /* 0x000fe200000000ff */
[--C-:B------:R-:W-:Y:S01]  /*14110*/  FFMA.FTZ R67, R245, UR4, -R66.reuse ;  /* 0x00000004f5437c23 */ /* 0x100fe20008010842 */
[----:B------:R-:W-:Y:S01]  /*14120*/  F2FP.F16.F32.PACK_AB R45, R103, R97 ;  /* 0x00000061672d723e */ /* 0x000fe200000000ff */
[-C--:B-----5:R-:W-:Y:S05]  /*14130*/  HMMA.16816.F32 R4, R48, R56.reuse, R4 ;  /* 0x000000383004723c */ /* 0x0a0fea0000001804 */
[----:B------:R-:W-:Y:S02]  /*14140*/  F2FP.F16.F32.PACK_AB R47, R122, R105 ;  /* 0x000000697a2f723e */ /* 0x000fe400000000ff */
[----:B------:R-:W-:Y:S05]  /*14150*/  ISETP.GT.AND P0, PT, R204, R249, PT ;  /* 0x000000f9cc00720c */ /* 0x000fea0003f04270 */
[C---:B------:R-:W-:Y:S04]  /*14160*/  HMMA.16816.F32 R8, R44.reuse, R56, R8 ;  /* 0x000000382c08723c */ /* 0x040fe80000001808 */
[--C-:B-1----:R-:W-:Y:S02]  /*14170*/  FFMA.FTZ R3, R250, UR4, -R65.reuse ;  /* 0x00000004fa037c23 */ /* 0x102fe40008010841 */
[-C--:B------:R-:W-:Y:S02]  /*14180*/  HMMA.16816.F32 R12, R44, R58.reuse, R12 ;  /* 0x0000003a2c0c723c */ /* 0x080fe4000000180c */
[----:B------:R1:W-:Y:S04]  /*14190*/  MUFU.EX2 R136, R3 ;  /* 0x0000000300887308 */ /* 0x0003e80000000800 */
[C---:B------:R-:W-:Y:S01]  /*141a0*/  HMMA.16816.F32 R16, R48.reuse, R58, R16 ;  /* 0x0000003a3010723c */ /* 0x040fe20000001810 */
[----:B------:R-:W3:Y:S05]  /*141b0*/  LDSM.16.MT88.4 R56, [R185+0x4800] ;  /* 0x00480000b938783b */ /* 0x000eea0000004200 */
[-C--:B------:R-:W-:Y:S06]  /*141c0*/  HMMA.16816.F32 R20, R48, R60.reuse, R20 ;  /* 0x0000003c3014723c */ /* 0x080fec0000001814 */
[C---:B------:R-:W-:Y:S05]  /*141d0*/  HMMA.16816.F32 R24, R44.reuse, R60, R24 ;  /* 0x0000003c2c18723c */ /* 0x040fea0000001818 */
[--C-:B-1----:R-:W-:Y:S01]  /*141e0*/  FFMA.FTZ R3, R91, UR4, -R65.reuse ;  /* 0x000000045b037c23 */ /* 0x102fe20008010841 */
[-C--:B------:R-:W-:Y:S03]  /*141f0*/  HMMA.16816.F32 R28, R44, R62.reuse, R28 ;  /* 0x0000003e2c1c723c */ /* 0x080fe6000000181c */
[----:B------:R1:W-:Y:S03]  /*14200*/  MUFU.EX2 R132, R3 ;  /* 0x0000000300847308 */ /* 0x0003e60000000800 */
[----:B------:R-:W-:Y:S01]  /*14210*/  HMMA.16816.F32 R32, R48, R62, R32 ;  /* 0x0000003e3020723c */ /* 0x000fe20000001820 */
[----:B------:R-:W4:Y:S04]  /*14220*/  LDSM.16.MT88.4 R60, [R184+0x4c00] ;  /* 0x004c0000b83c783b */ /* 0x000f280000004200 */
[----:B------:R-:W-:Y:S02]  /*14230*/  F2FP.F16.F32.PACK_AB R44, R179, R174 ;  /* 0x000000aeb32c723e */ /* 0x000fe400000000ff */
[----:B------:R-:W-:Y:S04]  /*14240*/  F2FP.F16.F32.PACK_AB R45, R180, R172 ;  /* 0x000000acb42d723e */ /* 0x000fe800000000ff */
[----:B------:R-:W-:Y:S02]  /*14250*/  F2FP.F16.F32.PACK_AB R46, R210, R207 ;  /* 0x000000cfd22e723e */ /* 0x000fe400000000ff */
[----:B------:R-:W-:Y:S01]  /*14260*/  F2FP.F16.F32.PACK_AB R47, R209, R205 ;  /* 0x000000cdd12f723e */ /* 0x000fe200000000ff */
[----:B-1----:R-:W-:Y:S01]  /*14270*/  FFMA.FTZ R3, R93, UR4, -R65 ;  /* 0x000000045d037c23 */ /* 0x002fe20008010841 */
[----:B------:R-:W-:Y:S02]  /*14280*/  F2FP.F16.F32.PACK_AB R48, R171, R126 ;  /* 0x0000007eab30723e */ /* 0x000fe400000000ff */
[----:B------:R-:W-:Y:S01]  /*14290*/  F2FP.F16.F32.PACK_AB R50, R183, R176 ;  /* 0x000000b0b732723e */ /* 0x000fe200000000ff */
[----:B------:R1:W-:Y:S01]  /*142a0*/  MUFU.EX2 R133, R3 ;  /* 0x0000000300857308 */ /* 0x0003e20000000800 */
[----:B------:R-:W-:Y:S01]  /*142b0*/  F2FP.F16.F32.PACK_AB R49, R169, R118 ;  /* 0x00000076a931723e */ /* 0x000fe200000000ff */
[-C--:B--2---:R-:W-:Y:S05]  /*142c0*/  HMMA.16816.F32 R4, R44, R52.reuse, R4 ;  /* 0x000000342c04723c */ /* 0x084fea0000001804 */
[----:B------:R-:W-:Y:S07]  /*142d0*/  F2FP.F16.F32.PACK_AB R51, R175, R170 ;  /* 0x000000aaaf33723e */ /* 0x000fee00000000ff */
[C---:B------:R-:W-:Y:S04]  /*142e0*/  HMMA.16816.F32 R8, R48.reuse, R52, R8 ;  /* 0x000000343008723c */ /* 0x040fe80000001808 */
[--C-:B-1----:R-:W-:Y:S02]  /*142f0*/  FFMA.FTZ R3, R251, UR4, -R66.reuse ;  /* 0x00000004fb037c23 */ /* 0x102fe40008010842 */
[-C--:B------:R-:W-:Y:S02]  /*14300*/  HMMA.16816.F32 R12, R48, R54.reuse, R12 ;  /* 0x00000036300c723c */ /* 0x080fe4000000180c */
[----:B------:R1:W-:Y:S04]  /*14310*/  MUFU.EX2 R110, R3 ;  /* 0x00000003006e7308 */ /* 0x0003e80000000800 */
[C---:B------:R-:W-:Y:S01]  /*14320*/  HMMA.16816.F32 R16, R44.reuse, R54, R16 ;  /* 0x000000362c10723c */ /* 0x040fe20000001810 */
[----:B------:R-:W2:Y:S05]  /*14330*/  LDSM.16.MT88.4 R52, [R185+0x4c00] ;  /* 0x004c0000b934783b */ /* 0x000eaa0000004200 */
[-C--:B---3--:R-:W-:Y:S06]  /*14340*/  HMMA.16816.F32 R20, R44, R56.reuse, R20 ;  /* 0x000000382c14723c */ /* 0x088fec0000001814 */
[C---:B------:R-:W-:Y:S05]  /*14350*/  HMMA.16816.F32 R24, R48.reuse, R56, R24 ;  /* 0x000000383018723c */ /* 0x040fea0000001818 */
[--C-:B-1----:R-:W-:Y:S01]  /*14360*/  FFMA.FTZ R3, R252, UR4, -R66.reuse ;  /* 0x00000004fc037c23 */ /* 0x102fe20008010842 */
[-C--:B------:R-:W-:Y:S03]  /*14370*/  HMMA.16816.F32 R28, R48, R58.reuse, R28 ;  /* 0x0000003a301c723c */ /* 0x080fe6000000181c */
[----:B------:R1:W-:Y:S03]  /*14380*/  MUFU.EX2 R107, R3 ;  /* 0x00000003006b7308 */ /* 0x0003e60000000800 */
[----:B------:R-:W-:Y:S01]  /*14390*/  HMMA.16816.F32 R32, R44, R58, R32 ;  /* 0x0000003a2c20723c */ /* 0x000fe20000001820 */
[----:B------:R-:W3:Y:S04]  /*143a0*/  LDSM.16.MT88.4 R56, [R184+0x5000] ;  /* 0x00500000b838783b */ /* 0x000ee80000004200 */
[----:B------:R-:W-:Y:S02]  /*143b0*/  F2FP.F16.F32.PACK_AB R48, R181, R173 ;  /* 0x000000adb530723e */ /* 0x000fe400000000ff */
[----:B------:R-:W-:Y:S04]  /*143c0*/  F2FP.F16.F32.PACK_AB R44, R206, R178 ;  /* 0x000000b2ce2c723e */ /* 0x000fe800000000ff */
[----:B------:R-:W-:Y:S02]  /*143d0*/  F2FP.F16.F32.PACK_AB R45, R208, R177 ;  /* 0x000000b1d02d723e */ /* 0x000fe400000000ff */
[----:B------:R-:W-:Y:S01]  /*143e0*/  F2FP.F16.F32.PACK_AB R46, R217, R215 ;  /* 0x000000d7d92e723e */ /* 0x000fe200000000ff */
[--C-:B-1----:R-:W-:Y:S01]  /*143f0*/  FFMA.FTZ R3, R94, UR4, -R66.reuse ;  /* 0x000000045e037c23 */ /* 0x102fe20008010842 */
[----:B------:R-:W-:Y:S02]  /*14400*/  F2FP.F16.F32.PACK_AB R47, R222, R213 ;  /* 0x000000d5de2f723e */ /* 0x000fe400000000ff */
[----:B------:R-:W-:Y:S01]  /*14410*/  F2FP.F16.F32.PACK_AB R50, R220, R212 ;  /* 0x000000d4dc32723e */ /* 0x000fe200000000ff */
[----:B------:R1:W-:Y:S01]  /*14420*/  MUFU.EX2 R109, R3 ;  /* 0x00000003006d7308 */ /* 0x0003e20000000800 */
[----:B------:R-:W-:Y:S02]  /*14430*/  F2FP.F16.F32.PACK_AB R49, R182, R168 ;  /* 0x000000a8b631723e */ /* 0x000fe400000000ff */
[----:B------:R-:W-:Y:S01]  /*14440*/  F2FP.F16.F32.PACK_AB R51, R218, R211 ;  /* 0x000000d3da33723e */ /* 0x000fe200000000ff */
[-C--:B----4-:R-:W-:Y:S06]  /*14450*/  HMMA.16816.F32 R4, R44, R60.reuse, R4 ;  /* 0x0000003c2c04723c */ /* 0x090fec0000001804 */
[C---:B------:R-:W-:Y:S06]  /*14460*/  HMMA.16816.F32 R8, R48.reuse, R60, R8 ;  /* 0x0000003c3008723c */ /* 0x040fec0000001808 */
[-C--:B------:R-:W-:Y:S05]  /*14470*/  HMMA.16816.F32 R12, R48, R62.reuse, R12 ;  /* 0x0000003e300c723c */ /* 0x080fea000000180c */
[--C-:B-1----:R-:W-:Y:S01]  /*14480*/  FFMA.FTZ R3, R104, UR4, -R66.reuse ;  /* 0x0000000468037c23 */ /* 0x102fe20008010842 */
[----:B------:R-:W-:Y:S01]  /*14490*/  FFMA.FTZ R60, R247, UR4, -R66 ;  /* 0x00000004f73c7c23 */ /* 0x000fe20008010842 */
[C---:B------:R-:W-:Y:S02]  /*144a0*/  HMMA.16816.F32 R16, R44.reuse, R62, R16 ;  /* 0x0000003e2c10723c */ /* 0x040fe40000001810 */
[----:B------:R1:W-:Y:S04]  /*144b0*/  MUFU.EX2 R112, R3 ;  /* 0x0000000300707308 */ /* 0x0003e80000000800 */
[-C--:B--2---:R-:W-:Y:S06]  /*144c0*/  HMMA.16816.F32 R20, R44, R52.reuse, R20 ;  /* 0x000000342c14723c */ /* 0x084fec0000001814 */
[C---:B------:R-:W-:Y:S06]  /*144d0*/  HMMA.16816.F32 R24, R48.reuse, R52, R24 ;  /* 0x000000343018723c */ /* 0x040fec0000001818 */
[-C--:B------:R-:W-:Y:S05]  /*144e0*/  HMMA.16816.F32 R28, R48, R54.reuse, R28 ;  /* 0x00000036301c723c */ /* 0x080fea000000181c */
[--C-:B-1----:R-:W-:Y:S01]  /*144f0*/  FFMA.FTZ R3, R95, UR4, -R43.reuse ;  /* 0x000000045f037c23 */ /* 0x102fe2000801082b */
[----:B------:R-:W-:Y:S01]  /*14500*/  HMMA.16816.F32 R32, R44, R54, R32 ;  /* 0x000000362c20723c */ /* 0x000fe20000001820 */
[----:B------:R-:W-:Y:S02]  /*14510*/  LDSM.16.MT88.4 R52, [R184+0x5400] ;  /* 0x00540000b834783b */ /* 0x000fe40000004200 */
        /* <DEDUP_REMOVED lines=8> */
[--C-:B-1----:R-:W-:Y:S01]  /*145a0*/  FFMA.FTZ R3, R137, UR4, -R43.reuse ;  /* 0x0000000489037c23 */ /* 0x102fe2000801082b */
[-C--:B---3--:R-:W-:Y:S03]  /*145b0*/  HMMA.16816.F32 R4, R48, R56.reuse, R4 ;  /* 0x000000383004723c */ /* 0x088fe60000001804 */
[----:B------:R1:W-:Y:S02]  /*145c0*/  MUFU.EX2 R99, R3 ;  /* 0x0000000300637308 */ /* 0x0003e40000000800 */
[----:B------:R-:W-:Y:S07]  /*145d0*/  F2FP.F16.F32.PACK_AB R47, R232, R225 ;  /* 0x000000e1e82f723e */ /* 0x000fee00000000ff */
[C---:B------:R-:W-:Y:S06]  /*145e0*/  HMMA.16816.F32 R8, R44.reuse, R56, R8 ;  /* 0x000000382c08723c */ /* 0x040fec0000001808 */
[-C--:B------:R-:W-:Y:S05]  /*145f0*/  HMMA.16816.F32 R12, R44, R58.reuse, R12 ;  /* 0x0000003a2c0c723c */ /* 0x080fea000000180c */
[--C-:B-1----:R-:W-:Y:S01]  /*14600*/  FFMA.FTZ R3, R143, UR4, -R64.reuse ;  /* 0x000000048f037c23 */ /* 0x102fe20008010840 */
[C---:B------:R-:W-:Y:S01]  /*14610*/  HMMA.16816.F32 R16, R48.reuse, R58, R16 ;  /* 0x0000003a3010723c */ /* 0x040fe20000001810 */
[----:B------:R-:W-:Y:S02]  /*14620*/  LDSM.16.MT88.4 R56, [R185+0x5400] ;  /* 0x00540000b938783b */ /* 0x000fe40000004200 */
[----:B------:R1:W-:Y:S02]  /*14630*/  MUFU.EX2 R93, R3 ;  /* 0x00000003005d7308 */ /* 0x0003e40000000800 */
[--C-:B-1----:R-:W-:Y:S08]  /*14640*/  FFMA.FTZ R3, R142, UR4, -R64.reuse ;  /* 0x000000048e037c23 */ /* 0x102ff00008010840 */
[----:B------:R1:W-:Y:S02]  /*14650*/  MUFU.EX2 R94, R3 ;  /* 0x00000003005e7308 */ /* 0x0003e40000000800 */
[--C-:B-1----:R-:W-:Y:S08]  /*14660*/  FFMA.FTZ R3, R141, UR4, -R43.reuse ;  /* 0x000000048d037c23 */ /* 0x102ff0000801082b */
[----:B------:R1:W-:Y:S02]  /*14670*/  MUFU.EX2 R95, R3 ;  /* 0x00000003005f7308 */ /* 0x0003e40000000800 */
[--C-:B-1----:R-:W-:Y:S01]  /*14680*/  FFMA.FTZ R3, R96, UR4, -R43.reuse ;  /* 0x0000000460037c23 */ /* 0x102fe2000801082b */
[----:B------:R-:W-:Y:S01]  /*14690*/  FFMA.FTZ R43, R84, UR4, -R43 ;  /* 0x00000004542b7c23 */ /* 0x000fe2000801082b */
[--C-:B------:R-:W-:Y:S06]  /*146a0*/  FFMA.FTZ R84, R243, UR4, -R65.reuse ;  /* 0x00000004f3547c23 */ /* 0x100fec0008010841 */
[----:B------:R1:W-:Y:S02]  /*146b0*/  MUFU.EX2 R96, R3 ;  /* 0x0000000300607308 */ /* 0x0003e40000000800 */
[--C-:B-1----:R-:W-:Y:S02]  /*146c0*/  FFMA.FTZ R3, R140, UR4, -R64.reuse ;  /* 0x000000048c037c23 */ /* 0x102fe40008010840 */
[----:B------:R-:W2:Y:S06]  /*146d0*/  LDL.LU R140, [R1+0x18] ;  /* 0x00001800018c7983 */ /* 0x000eac0000300800 */
[----:B------:R1:W-:Y:S01]  /*146e0*/  MUFU.EX2 R91, R3 ;  /* 0x00000003005b7308 */ /* 0x0003e20000000800 */
[----:B------:R-:W3:Y:S04]  /*146f0*/  LDL.LU R139, [R1+0x1c] ;  /* 0x00001c00018b7983 */ /* 0x000ee80000300800 */
[----:B------:R-:W4:Y:S04]  /*14700*/  LDL.LU R138, [R1+0x20] ;  /* 0x00002000018a7983 */ /* 0x000f280000300800 */
[----:B------:R-:W5:Y:S01]  /*14710*/  LDL.LU R137, [R1+0x24] ;  /* 0x0000240001897983 */ /* 0x000f620000300800 */
[--C-:B-1----:R-:W-:Y:S04]  /*14720*/  FFMA.FTZ R3, R87, UR4, -R64.reuse ;  /* 0x0000000457037c23 */ /* 0x102fe80008010840 */
[----:B------:R1:W-:Y:S02]  /*14730*/  MUFU.EX2 R89, R3 ;  /* 0x0000000300597308 */ /* 0x0003e40000000800 */
[--C-:B-1----:R-:W-:Y:S08]  /*14740*/  FFMA.FTZ R3, R86, UR4, -R65.reuse ;  /* 0x0000000456037c23 */ /* 0x102ff00008010841 */
[----:B------:R1:W-:Y:S02]  /*14750*/  MUFU.EX2 R87, R3 ;  /* 0x0000000300577308 */ /* 0x0003e40000000800 */
[--C-:B-1----:R-:W-:Y:S08]  /*14760*/  FFMA.FTZ R3, R85, UR4, -R65.reuse ;  /* 0x0000000455037c23 */ /* 0x102ff00008010841 */
[----:B------:R1:W-:Y:S02]  /*14770*/  MUFU.EX2 R86, R3 ;  /* 0x0000000300567308 */ /* 0x0003e40000000800 */
[--C-:B-1----:R-:W-:Y:S01]  /*14780*/  FFMA.FTZ R3, R74, UR4, -R65.reuse ;  /* 0x000000044a037c23 */ /* 0x102fe20008010841 */
[--C-:B------:R-:W-:Y:S01]  /*14790*/  FFMA.FTZ R74, R78, UR4, -R64.reuse ;  /* 0x000000044e4a7c23 */ /* 0x100fe20008010840 */
[----:B------:R-:W-:Y:S01]  /*147a0*/  FFMA.FTZ R64, R68, UR4, -R64 ;  /* 0x0000000444407c23 */ /* 0x000fe20008010840 */
[--C-:B------:R-:W-:Y:S05]  /*147b0*/  FFMA.FTZ R68, R244, UR4, -R66.reuse ;  /* 0x00000004f4447c23 */ /* 0x100fea0008010842 */
[----:B------:R1:W-:Y:S01]  /*147c0*/  MUFU.EX2 R85, R3 ;  /* 0x0000000300557308 */ /* 0x0003e20000000800 */
[--C-:B------:R-:W-:Y:S01]  /*147d0*/  FFMA.FTZ R78, R248, UR4, -R65.reuse ;  /* 0x00000004f84e7c23 */ /* 0x100fe20008010841 */
[--C-:B-1----:R-:W-:Y:S01]  /*147e0*/  FFMA.FTZ R3, R81, UR4, -R65.reuse ;  /* 0x0000000451037c23 */ /* 0x102fe20008010841 */
[--C-:B------:R-:W-:Y:S01]  /*147f0*/  FFMA.FTZ R81, R246, UR4, -R65.reuse ;  /* 0x00000004f6517c23 */ /* 0x100fe20008010841 */
[----:B------:R-:W-:Y:S01]  /*14800*/  FFMA.FTZ R65, R90, UR4, -R65 ;  /* 0x000000045a417c23 */ /* 0x000fe20008010841 */
[--C-:B------:R-:W-:Y:S05]  /*14810*/  FFMA.FTZ R90, R242, UR4, -R66.reuse ;  /* 0x00000004f25a7c23 */ /* 0x100fea0008010842 */
[----:B------:R1:W-:Y:S10]  /*14820*/  MUFU.EX2 R88, R3 ;  /* 0x0000000300587308 */ /* 0x0003f40000000800 */
[----:B------:R-:W-:Y:S01]  /*14830*/  MUFU.EX2 R65, R65 ;  /* 0x0000004100417308 */ /* 0x000fe20000000800 */
[--C-:B-1----:R-:W-:Y:S01]  /*14840*/  FFMA.FTZ R3, R83, UR4, -R66.reuse ;  /* 0x0000000453037c23 */ /* 0x102fe20008010842 */
[----:B------:R-:W-:Y:S08]  /*14850*/  FFMA.FTZ R66, R42, UR4, -R66 ;  /* 0x000000042a427c23 */ /* 0x000ff00008010842 */
[----:B------:R1:W-:Y:S10]  /*14860*/  MUFU.EX2 R83, R3 ;  /* 0x0000000300537308 */ /* 0x0003f40000000800 */
[----:B------:R-:W-:Y:S01]  /*14870*/  MUFU.EX2 R66, R66 ;  /* 0x0000004200427308 */ /* 0x000fe20000000800 */
[----:B--2---:R-:W-:Y:S09]  /*14880*/  FFMA.FTZ R37, R37, R140, R82 ;  /* 0x0000008c25257223 */ /* 0x004ff20000010052 */
[----:B------:R2:W-:Y:S01]  /*14890*/  MUFU.EX2 R82, R60 ;  /* 0x0000003c00527308 */ /* 0x0005e20000000800 */
[----:B---3--:R-:W-:Y:S01]  /*148a0*/  FFMA.FTZ R36, R36, R139, R80 ;  /* 0x0000008b24247223 */ /* 0x008fe20000010050 */
[----:B------:R-:W-:Y:S01]  /*148b0*/  FADD.FTZ R37, R92, R37 ;  /* 0x000000255c257221 */ /* 0x000fe20000010000 */
[----:B----4-:R-:W-:Y:S02]  /*148c0*/  FFMA.FTZ R2, R2, R138, R76 ;  /* 0x0000008a02027223 */ /* 0x010fe4000001004c */
[----:B-1----:R-:W-:Y:S05]  /*148d0*/  FADD.FTZ R3, R98, R36 ;  /* 0x0000002462037221 */ /* 0x002fea0000010000 */
[----:B------:R-:W-:Y:S01]  /*148e0*/  MUFU.EX2 R76, R70 ;  /* 0x00000046004c7308 */ /* 0x000fe20000000800 */
[----:B-----5:R-:W-:Y:S01]  /*148f0*/  FFMA.FTZ R0, R0, R137, R75 ;  /* 0x0000008900007223 */ /* 0x020fe2000001004b */
[----:B------:R-:W-:Y:S01]  /*14900*/  FADD.FTZ R2, R77, R2 ;  /* 0x000000024d027221 */ /* 0x000fe20000010000 */
[----:B------:R-:W-:Y:S02]  /*14910*/  FADD.FTZ R3, R117, R3 ;  /* 0x0000000375037221 */ /* 0x000fe40000010000 */
[----:B------:R-:W-:Y:S01]  /*14920*/  FADD.FTZ R36, R79, R0 ;  /* 0x000000004f247221 */ /* 0x000fe20000010000 */
[----:B------:R-:W-:Y:S04]  /*14930*/  FADD.FTZ R0, R123, R37 ;  /* 0x000000257b007221 */ /* 0x000fe80000010000 */
[----:B------:R-:W1:Y:S01]  /*14940*/  MUFU.EX2 R77, R69 ;  /* 0x00000045004d7308 */ /* 0x000e620000000800 */
[----:B--2---:R-:W2:Y:S01]  /*14950*/  LDSM.16.MT88.4 R60, [R185+0x5000] ;  /* 0x00500000b93c783b */ /* 0x004ea20000004200 */
        /* <DEDUP_REMOVED lines=8> */
[----:B------:R-:W-:Y:S03]  /*149e0*/  FADD.FTZ R2, R116, R2 ;  /* 0x0000000274027221 */ /* 0x000fe60000010000 */
[----:B------:R-:W-:Y:S01]  /*149f0*/  FADD.FTZ R36, R119, R36 ;  /* 0x0000002477247221 */ /* 0x000fe20000010000 */
[----:B------:R-:W-:Y:S01]  /*14a00*/  FADD.FTZ R3, R102, R2 ;  /* 0x0000000266037221 */ /* 0x000fe20000010000 */
[----:B------:R-:W-:Y:S03]  /*14a10*/  FADD.FTZ R2, R97, R0 ;  /* 0x0000000061027221 */ /* 0x000fe60000010000 */
[----:B------:R-:W3:Y:S01]  /*14a20*/  MUFU.EX2 R75, R71 ;  /* 0x00000047004b7308 */ /* 0x000ee20000000800 */
[----:B-1----:R-:W-:Y:S01]  /*14a30*/  F2FP.F16.F32.PACK_AB R160, R76, R77 ;  /* 0x0000004d4ca0723e */ /* 0x002fe200000000ff */
[----:B------:R-:W-:Y:S01]  /*14a40*/  FADD.FTZ R36, R120, R36 ;  /* 0x0000002478247221 */ /* 0x000fe20000010000 */
[----:B------:R-:W-:Y:S01]  /*14a50*/  FADD.FTZ R0, R121, R37 ;  /* 0x0000002579007221 */ /* 0x000fe20000010000 */
[----:B------:R-:W-:Y:S01]  /*14a60*/  FADD.FTZ R3, R106, R3 ;  /* 0x000000036a037221 */ /* 0x000fe20000010000 */
[----:B------:R-:W-:Y:S01]  /*14a70*/  FADD.FTZ R2, R103, R2 ;  /* 0x0000000267027221 */ /* 0x000fe20000010000 */
[----:B------:R-:W-:Y:S01]  /*14a80*/  FADD.FTZ R42, R131, R36 ;  /* 0x00000024832a7221 */ /* 0x000fe20000010000 */
[----:B------:R-:W-:Y:S03]  /*14a90*/  FADD.FTZ R0, R124, R0 ;  /* 0x000000007c007221 */ /* 0x000fe60000010000 */
[----:B------:R-:W1:Y:S01]  /*14aa0*/  MUFU.EX2 R71, R43 ;  /* 0x0000002b00477308 */ /* 0x000e620000000800 */
[----:B------:R-:W-:Y:S01]  /*14ab0*/  FADD.FTZ R3, R113, R3 ;  /* 0x0000000371037221 */ /* 0x000fe20000010000 */
[----:B------:R-:W-:Y:S01]  /*14ac0*/  FADD.FTZ R2, R105, R2 ;  /* 0x0000000269027221 */ /* 0x000fe20000010000 */
[----:B------:R-:W-:Y:S02]  /*14ad0*/  FADD.FTZ R0, R130, R0 ;  /* 0x0000000082007221 */ /* 0x000fe40000010000 */
[----:B------:R-:W-:Y:S01]  /*14ae0*/  FADD.FTZ R37, R125, R3 ;  /* 0x000000037d257221 */ /* 0x000fe20000010000 */
[----:B------:R-:W-:Y:S01]  /*14af0*/  FADD.FTZ R3, R172, R42 ;  /* 0x0000002aac037221 */ /* 0x000fe20000010000 */
[----:B------:R-:W-:Y:S03]  /*14b00*/  FADD.FTZ R36, R122, R2 ;  /* 0x000000027a247221 */ /* 0x000fe60000010000 */
[----:B------:R-:W4:Y:S01]  /*14b10*/  MUFU.EX2 R70, R74 ;  /* 0x0000004a00467308 */ /* 0x000f220000000800 */
[----:B---3--:R-:W-:Y:S01]  /*14b20*/  F2FP.F16.F32.PACK_AB R161, R72, R75 ;  /* 0x0000004b48a1723e */ /* 0x008fe200000000ff */
[----:B------:R-:W-:Y:S01]  /*14b30*/  FADD.FTZ R0, R174, R0 ;  /* 0x00000000ae007221 */ /* 0x000fe20000010000 */
[----:B------:R-:W-:Y:S01]  /*14b40*/  FADD.FTZ R2, R126, R37 ;  /* 0x000000257e027221 */ /* 0x000fe20000010000 */
[----:B------:R-:W-:Y:S01]  /*14b50*/  FADD.FTZ R37, R118, R36 ;  /* 0x0000002476257221 */ /* 0x000fe20000010000 */
[----:B------:R-:W-:Y:S01]  /*14b60*/  FADD.FTZ R3, R180, R3 ;  /* 0x00000003b4037221 */ /* 0x000fe20000010000 */
[----:B------:R-:W-:Y:S01]  /*14b70*/  FADD.FTZ R36, R179, R0 ;  /* 0x00000000b3247221 */ /* 0x000fe20000010000 */
[----:B------:R-:W-:Y:S03]  /*14b80*/  FADD.FTZ R2, R171, R2 ;  /* 0x00000002ab027221 */ /* 0x000fe60000010000 */
[----:B------:R-:W-:Y:S01]  /*14b90*/  MUFU.EX2 R64, R84 ;  /* 0x0000005400407308 */ /* 0x000fe20000000800 */
[-C--:B--2---:R-:W-:Y:S03]  /*14ba0*/  HMMA.16816.F32 R20, R48, R60.reuse, R20 ;  /* 0x0000003c3014723c */ /* 0x084fe60000001814 */
[----:B-1----:R-:W-:Y:S01]  /*14bb0*/  F2FP.F16.F32.PACK_AB R162, R71, R73 ;  /* 0x0000004947a2723e */ /* 0x002fe200000000ff */
[----:B------:R-:W-:Y:S01]  /*14bc0*/  FADD.FTZ R0, R169, R37 ;  /* 0x00000025a9007221 */ /* 0x000fe20000010000 */
[----:B------:R-:W-:Y:S01]  /*14bd0*/  FADD.FTZ R37, R207, R36 ;  /* 0x00000024cf257221 */ /* 0x000fe20000010000 */
[C---:B------:R-:W-:Y:S03]  /*14be0*/  HMMA.16816.F32 R24, R44.reuse, R60, R24 ;  /* 0x0000003c2c18723c */ /* 0x040fe60000001818 */
[----:B------:R-:W-:Y:S02]  /*14bf0*/  MUFU.EX2 R43, R129 ;  /* 0x00000081002b7308 */ /* 0x000fe40000000800 */
[----:B----4-:R-:W-:Y:S01]  /*14c00*/  F2FP.F16.F32.PACK_AB R163, R69, R70 ;  /* 0x0000004645a3723e */ /* 0x010fe200000000ff */
[-C--:B------:R-:W-:Y:S07]  /*14c10*/  HMMA.16816.F32 R28, R44, R62.reuse, R28 ;  /* 0x0000003e2c1c723c */ /* 0x080fee000000181c */
[----:B------:R-:W-:Y:S01]  /*14c20*/  MUFU.EX2 R80, R67 ;  /* 0x0000004300507308 */ /* 0x000fe20000000800 */
[----:B------:R-:W-:Y:S01]  /*14c30*/  FADD.FTZ R36, R205, R3 ;  /* 0x00000003cd247221 */ /* 0x000fe20000010000 */
[----:B------:R-:W-:Y:S01]  /*14c40*/  HMMA.16816.F32 R32, R48, R62, R32 ;  /* 0x0000003e3020723c */ /* 0x000fe20000001820 */
[----:B------:R-:W1:Y:S03]  /*14c50*/  LDSM.16.MT88.4 R60, [R184+0x5800] ;  /* 0x00580000b83c783b */ /* 0x000e660000004200 */
[----:B------:R-:W-:Y:S04]  /*14c60*/  F2FP.F16.F32.PACK_AB R44, R240, R233 ;  /* 0x000000e9f02c723e */ /* 0x000fe800000000ff */
[----:B------:R-:W2:Y:S03]  /*14c70*/  MUFU.EX2 R79, R68 ;  /* 0x00000044004f7308 */ /* 0x000ea60000000800 */
[----:B------:R-:W-:Y:S01]  /*14c80*/  F2FP.F16.F32.PACK_AB R45, R239, R236 ;  /* 0x000000ecef2d723e */ /* 0x000fe200000000ff */
[----:B------:R-:W-:Y:S01]  /*14c90*/  FADD.FTZ R36, R209, R36 ;  /* 0x00000024d1247221 */ /* 0x000fe20000010000 */
[----:B------:R-:W-:Y:S03]  /*14ca0*/  F2FP.F16.F32.PACK_AB R46, R237, R238 ;  /* 0x000000eeed2e723e */ /* 0x000fe600000000ff */
[----:B------:R-:W-:Y:S01]  /*14cb0*/  FADD.FTZ R36, R177, R36 ;  /* 0x00000024b1247221 */ /* 0x000fe20000010000 */
[----:B------:R-:W-:Y:S01]  /*14cc0*/  F2FP.F16.F32.PACK_AB R47, R152, R148 ;  /* 0x00000094982f723e */ /* 0x000fe200000000ff */
[----:B------:R-:W-:Y:S01]  /*14cd0*/  MUFU.EX2 R67, R81 ;  /* 0x0000005100437308 */ /* 0x000fe20000000800 */
[----:B------:R-:W-:Y:S01]  /*14ce0*/  F2FP.F16.F32.PACK_AB R48, R136, R134 ;  /* 0x000000868830723e */ /* 0x000fe200000000ff */
[----:B------:R-:W-:Y:S01]  /*14cf0*/  FADD.FTZ R36, R208, R36 ;  /* 0x00000024d0247221 */ /* 0x000fe20000010000 */
[----:B------:R-:W-:Y:S01]  /*14d00*/  F2FP.F16.F32.PACK_AB R50, R133, R132 ;  /* 0x000000848532723e */ /* 0x000fe200000000ff */
[----:B------:R-:W-:Y:S01]  /*14d10*/  FADD.FTZ R3, R176, R2 ;  /* 0x00000002b0037221 */ /* 0x000fe20000010000 */
[----:B------:R-:W-:Y:S01]  /*14d20*/  F2FP.F16.F32.PACK_AB R49, R107, R110 ;  /* 0x0000006e6b31723e */ /* 0x000fe200000000ff */
[-C--:B------:R-:W-:Y:S04]  /*14d30*/  HMMA.16816.F32 R4, R44, R52.reuse, R4 ;  /* 0x000000342c04723c */ /* 0x080fe80000001804 */
[----:B------:R-:W3:Y:S01]  /*14d40*/  MUFU.EX2 R68, R78 ;  /* 0x0000004e00447308 */ /* 0x000ee20000000800 */
        /* <DEDUP_REMOVED lines=11> */
[----:B------:R-:W4:Y:S04]  /*14e00*/  LDSM.16.MT88.4 R52, [R185+0x5800] ;  /* 0x00580000b934783b */ /* 0x000f280000004200 */
[----:B------:R-:W-:Y:S01]  /*14e10*/  FADD.FTZ R0, R215, R0 ;  /* 0x00000000d7007221 */ /* 0x000fe20000010000 */
[-C--:B------:R-:W-:Y:S05]  /*14e20*/  HMMA.16816.F32 R20, R44, R56.reuse, R20 ;  /* 0x000000382c14723c */ /* 0x080fea0000001814 */
[----:B------:R-:W-:Y:S01]  /*14e30*/  FADD.FTZ R42, R217, R0 ;  /* 0x00000000d92a7221 */ /* 0x000fe20000010000 */
[C---:B------:R-:W-:Y:S05]  /*14e40*/  HMMA.16816.F32 R24, R48.reuse, R56, R24 ;  /* 0x000000383018723c */ /* 0x040fea0000001818 */
[----:B------:R-:W-:Y:S01]  /*14e50*/  FADD.FTZ R2, R175, R2 ;  /* 0x00000002af027221 */ /* 0x000fe20000010000 */
[-C--:B------:R-:W-:Y:S05]  /*14e60*/  HMMA.16816.F32 R28, R48, R58.reuse, R28 ;  /* 0x0000003a301c723c */ /* 0x080fea000000181c */
[----:B------:R-:W-:Y:S01]  /*14e70*/  FADD.FTZ R2, R168, R2 ;  /* 0x00000002a8027221 */ /* 0x000fe20000010000 */
[----:B------:R-:W-:Y:S01]  /*14e80*/  HMMA.16816.F32 R32, R44, R58, R32 ;  /* 0x0000003a2c20723c */ /* 0x000fe20000001820 */
[----:B------:R-:W5:Y:S04]  /*14e90*/  LDSM.16.MT88.4 R56, [R185+0x5c00] ;  /* 0x005c0000b938783b */ /* 0x000f680000004200 */
        /* <DEDUP_REMOVED lines=14> */
[----:B--2---:R-:W-:Y:S01]  /*14f80*/  F2FP.F16.F32.PACK_AB R47, R79, R80 ;  /* 0x000000504f2f723e */ /* 0x004fe200000000ff */
[----:B------:R-:W-:Y:S01]  /*14f90*/  FADD.FTZ R2, R216, R2 ;  /* 0x00000002d8027221 */ /* 0x000fe20000010000 */
[----:B------:R-:W-:Y:S01]  /*14fa0*/  FADD.FTZ R37, R211, R37 ;  /* 0x00000025d3257221 */ /* 0x000fe20000010000 */
[----:B---3--:R-:W-:Y:S03]  /*14fb0*/  F2FP.F16.F32.PACK_AB R164, R67, R68 ;  /* 0x0000004443a4723e */ /* 0x008fe600000000ff */
[----:B------:R-:W-:Y:S01]  /*14fc0*/  FADD.FTZ R0, R218, R37 ;  /* 0x00000025da007221 */ /* 0x000fe20000010000 */
[C---:B------:R-:W-:Y:S01]  /*14fd0*/  HMMA.16816.F32 R8, R44.reuse, R60, R8 ;  /* 0x0000003c2c08723c */ /* 0x040fe20000001808 */
[----:B------:R-:W-:Y:S03]  /*14fe0*/  MUFU.EX2 R61, R90 ;  /* 0x0000005a003d7308 */ /* 0x000fe60000000800 */
[----:B------:R-:W-:Y:S01]  /*14ff0*/  FADD.FTZ R37, R221, R3 ;  /* 0x00000003dd257221 */ /* 0x000fe20000010000 */
[----:B------:R-:W-:Y:S01]  /*15000*/  FADD.FTZ R3, R214, R0 ;  /* 0x00000000d6037221 */ /* 0x000fe20000010000 */
[-C--:B------:R-:W-:Y:S05]  /*15010*/  HMMA.16816.F32 R12, R44, R62.reuse, R12 ;  /* 0x0000003e2c0c723c */ /* 0x080fea000000180c */
[----:B------:R-:W1:Y:S01]  /*15020*/  MUFU.EX2 R60, R101 ;  /* 0x00000065003c7308 */ /* 0x000e620000000800 */
[----:B------:R-:W-:Y:S01]  /*15030*/  FADD.FTZ R37, R226, R37 ;  /* 0x00000025e2257221 */ /* 0x000fe20000010000 */
[C---:B------:R-:W-:Y:S04]  /*15040*/  HMMA.16816.F32 R16, R48.reuse, R62, R16 ;  /* 0x0000003e3010723c */ /* 0x040fe80000001810 */
[----:B------:R-:W-:Y:S02]  /*15050*/  FADD.FTZ R3, R219, R3 ;  /* 0x00000003db037221 */ /* 0x000fe40000010000 */
[-C--:B----4-:R-:W-:Y:S05]  /*15060*/  HMMA.16816.F32 R20, R48, R52.reuse, R20 ;  /* 0x000000343014723c */ /* 0x090fea0000001814 */
[----:B------:R-:W-:Y:S01]  /*15070*/  FADD.FTZ R3, R225, R3 ;  /* 0x00000003e1037221 */ /* 0x000fe20000010000 */
[C---:B------:R-:W-:Y:S05]  /*15080*/  HMMA.16816.F32 R24, R44.reuse, R52, R24 ;  /* 0x000000342c18723c */ /* 0x040fea0000001818 */
[----:B------:R-:W-:Y:S01]  /*15090*/  FADD.FTZ R3, R232, R3 ;  /* 0x00000003e8037221 */ /* 0x000fe20000010000 */
[-C--:B------:R-:W-:Y:S05]  /*150a0*/  HMMA.16816.F32 R28, R44, R54.reuse, R28 ;  /* 0x000000362c1c723c */ /* 0x080fea000000181c */
[----:B------:R-:W-:Y:S01]  /*150b0*/  FADD.FTZ R0, R227, R36 ;  /* 0x00000024e3007221 */ /* 0x000fe20000010000 */
[----:B------:R-:W-:Y:S05]  /*150c0*/  HMMA.16816.F32 R32, R48, R54, R32 ;  /* 0x000000363020723c */ /* 0x000fea0000001820 */
[----:B------:R-:W-:Y:S01]  /*150d0*/  FADD.FTZ R0, R230, R0 ;  /* 0x00000000e6007221 */ /* 0x000fe20000010000 */
[-C--:B------:R-:W-:Y:S05]  /*150e0*/  HMMA.16816.F32 R140, R160, R144.reuse, R4 ;  /* 0x00000090a08c723c */ /* 0x080fea0000001804 */
[----:B------:R-:W-:Y:S01]  /*150f0*/  FADD.FTZ R0, R231, R0 ;  /* 0x00000000e7007221 */ /* 0x000fe20000010000 */
[----:B------:R-:W-:Y:S01]  /*15100*/  FADD.FTZ R36, R224, R2 ;  /* 0x00000002e0247221 */ /* 0x000fe20000010000 */
[----:B------:R-:W-:Y:S01]  /*15110*/  FADD.FTZ R2, R229, R37 ;  /* 0x00000025e5027221 */ /* 0x000fe20000010000 */
[----:B------:R-:W-:Y:S03]  /*15120*/  F2FP.F16.F32.PACK_AB R166, R65, R64 ;  /* 0x0000004041a6723e */ /* 0x000fe600000000ff */
        /* <DEDUP_REMOVED lines=13> */
[----:B------:R-:W-:Y:S01]  /*15200*/  IMAD.MOV.U32 R225, RZ, RZ, R204 ;  /* 0x000000ffffe17224 */ /* 0x000fe200078e00cc */
[----:B------:R-:W-:Y:S01]  /*15210*/  F2FP.F16.F32.PACK_AB R167, R66, R43 ;  /* 0x0000002b42a7723e */ /* 0x000fe200000000ff */
[----:B------:R-:W-:Y:S01]  /*15220*/  FADD.FTZ R5, R136, R2 ;  /* 0x0000000288057221 */ /* 0x000fe20000010000 */
[----:B------:R-:W-:Y:S01]  /*15230*/  FADD.FTZ R2, R148, R6 ;  /* 0x0000000694027221 */ /* 0x000fe20000010000 */
[----:B------:R-:W-:Y:S02]  /*15240*/  IMAD.MOV.U32 R134, RZ, RZ, R38 ;  /* 0x000000ffff867224 */ /* 0x000fe400078e0026 */
[----:B------:R-:W-:Y:S01]  /*15250*/  FADD.FTZ R3, R132, R5 ;  /* 0x0000000584037221 */ /* 0x000fe20000010000 */
[----:B------:R-:W-:Y:S01]  /*15260*/  FADD.FTZ R5, R237, R0 ;  /* 0x00000000ed057221 */ /* 0x000fe20000010000 */
[C---:B------:R-:W-:Y:S04]  /*15270*/  HMMA.16816.F32 R136, R164.reuse, R144, R8 ;  /* 0x00000090a488723c */ /* 0x040fe80000001808 */
[----:B------:R-:W-:Y:S01]  /*15280*/  FADD.FTZ R0, R152, R2 ;  /* 0x0000000298007221 */ /* 0x000fe20000010000 */
        /* <DEDUP_REMOVED lines=32> */
[----:B------:R-:W-:Y:S04]  /*15490*/  IMAD.MOV.U32 R132, RZ, RZ, R40 ;  /* 0x000000ffff847224 */ /* 0x000fe800078e0028 */
        /* <DEDUP_REMOVED lines=9> */
[----:B------:R-:W-:Y:S03]  /*15530*/  FADD.FTZ R0, R66, R0 ;  /* 0x0000000042007221 */ /* 0x000fe60000010000 */
[----:B------:R1:W-:Y:S04]  /*15540*/  STL [R1+0x1c], R3 ;  /* 0x00001c0301007387 */ /* 0x0003e80000100800 */
[----:B------:R2:W-:Y:S04]  /*15550*/  STL [R1+0x20], R2 ;  /* 0x0000200201007387 */ /* 0x0005e80000100800 */
[----:B------:R2:W-:Y:S01]  /*15560*/  STL [R1+0x24], R0 ;  /* 0x0000240001007387 */ /* 0x0005e20000100800 */
[----:B-1----:R-:W-:Y:S01]  /*15570*/  IMAD.MOV.U32 R3, RZ, RZ, R41 ;  /* 0x000000ffff037224 */ /* 0x002fe200078e0029 */
[----:B------:R-:W-:Y:S06]  /*15580*/  @P0 BRA `(.L_x_916) ;  /* 0xffffff9c004c0947 */ /* 0x000fec000383ffff */
.L_x_915:
        /* <DEDUP_REMOVED lines=60> */
.L_x_919:
        /* <DEDUP_REMOVED lines=23> */
.L_x_920:
        /* <DEDUP_REMOVED lines=60> */
[----:B------:R-:W-:Y:S01]  /*15e80*/  STS [R16], R7 ;  /* 0x0000000710007388 */ /* 0x000fe20000000800 */
[----:B------:R-:W-:Y:S01]  /*15e90*/  F2FP.F16.F32.PACK_AB R3, R145, R144 ;  /* 0x000000909103723e */ /* 0x000fe200000000ff */
[----:B--2---:R-:W1:Y:S01]  /*15ea0*/  @P3 LDC R18, c[0x0][0x2e4] ;  /* 0x0000b900ff123b82 */ /* 0x004e620000000800 */
        /* <DEDUP_REMOVED lines=17> */
[----:B------:R-:W-:-:S03]  /*15fc0*/  F2FP.F16.F32.PACK_AB R20, R167, R20 ;  /* 0x00000014a714723e */ /* 0x000fc600000000ff */
[----:B------:R1:W-:Y:S01]  /*15fd0*/  STS [R2+0x1200], R15 ;  /* 0x0012000f02007388 */ /* 0x0003e20000000800 */
[----:B--2---:R-:W2:Y:S03]  /*15fe0*/  @P0 LDC.64 R6, c[0x0][0x2c0] ;  /* 0x0000b000ff060b82 */ /* 0x004ea60000000a00 */
[----:B------:R2:W-:Y:S01]  /*15ff0*/  STS [R19], R14 ;  /* 0x0000000e13007388 */ /* 0x0005e20000000800 */
[----:B---3--:R-:W-:-:S03]  /*16000*/  IMAD.IADD R0, R27, 0x1, R19 ;  /* 0x000000011b007824 */ /* 0x008fc600078e0213 */
[----:B------:R-:W-:Y:S01]  /*16010*/  STS [R19+0x200], R13 ;  /* 0x0002000d13007388 */ /* 0x000fe20000000800 */
[----:B----4-:R-:W3:Y:S03]  /*16020*/  @P6 MUFU.LG2 R3, R25 ;  /* 0x0000001900036308 */ /* 0x010ee60000000c00 */
[----:B------:R4:W-:Y:S01]  /*16030*/  STS [R0], R10 ;  /* 0x0000000a00007388 */ /* 0x0009e20000000800 */
[----:B------:R-:W4:Y:S03]  /*16040*/  @P6 LDC R5, c[0x0][0x2e8] ;  /* 0x0000ba00ff056b82 */ /* 0x000f260000000800 */
[----:B------:R-:W-:Y:S04]  /*16050*/  STS [R0+0x200], R9 ;  /* 0x0002000900007388 */ /* 0x000fe80000000800 */
[----:B------:R4:W-:Y:S04]  /*16060*/  STS [R19+0x1000], R12 ;  /* 0x0010000c13007388 */ /* 0x0009e80000000800 */
[----:B------:R4:W-:Y:S01]  /*16070*/  STS [R19+0x1200], R11 ;  /* 0x0012000b13007388 */ /* 0x0009e20000000800 */
[----:B-1----:R-:W1:Y:S01]  /*16080*/  @P2 LDC R15, c[0x0][0x2e8] ;  /* 0x0000ba00ff0f2b82 */ /* 0x002e620000000800 */
[----:B------:R-:W-:Y:S01]  /*16090*/  LOP3.LUT R2, R31, 0xffffffe0, RZ, 0xc0, !PT ;  /* 0xffffffe01f027812 */ /* 0x000fe200078ec0ff */
[----:B---3--:R-:W-:Y:S01]  /*160a0*/  @P6 FMUL.FTZ R3, R3, 0.69314718246459960938 ;  /* 0x3f31721803036820 */ /* 0x008fe20000410000 */
[----:B------:R3:W-:Y:S01]  /*160b0*/  STS [R0+0x1000], R8 ;  /* 0x0010000800007388 */ /* 0x0007e20000000800 */
[----:B------:R-:W-:Y:S01]  /*160c0*/  IMAD.MOV.U32 R25, RZ, RZ, 0x7f800000 ;  /* 0x7f800000ff197424 */ /* 0x000fe200078e00ff */
[----:B------:R-:W-:Y:S01]  /*160d0*/  IADD3 R4, -R2, R36, RZ ;  /* 0x0000002402047210 */ /* 0x000fe20007ffe1ff */
[----:B--2---:R-:W-:Y:S01]  /*160e0*/  @P0 IMAD R2, R7, R6, RZ ;  /* 0x0000000607020224 */ /* 0x004fe200078e02ff */
[----:B------:R2:W-:Y:S01]  /*160f0*/  STS [R0+0x1200], R20 ;  /* 0x0012001400007388 */ /* 0x0005e20000000800 */
[----:B------:R-:W1:Y:S01]  /*16100*/  @!P0 LDC R14, c[0x0][0x270] ;  /* 0x00009c00ff0e8b82 */ /* 0x000e620000000800 */
[----:B------:R3:W-:Y:S01]  /*16110*/  @P1 MUFU.LG2 R6, R24 ;  /* 0x0000001800061308 */ /* 0x0007e20000000c00 */
[----:B------:R-:W-:-:S06]  /*16120*/  LOP3.LUT P3, RZ, R4, 0x3, RZ, 0xc0, !PT ;  /* 0x0000000304ff7812 */ /* 0x000fcc000786c0ff */
[----:B------:R-:W-:Y:S01]  /*16130*/  BAR.SYNC.DEFER_BLOCKING 0x0 ;  /* 0x0000000000007b1d */ /* 0x000fe20000010000 */
[----:B----4-:R-:W-:Y:S01]  /*16140*/  @P6 FFMA.FTZ R25, R41, R5, R3 ;  /* 0x0000000529196223 */ /* 0x010fe20000010003 */
[----:B------:R-:W-:-:S04]  /*16150*/  @!P0 MOV R2, R18 ;  /* 0x0000001200028202 */ /* 0x000fc80000000f00 */
[----:B------:R-:W4:Y:S01]  /*16160*/  @P2 MUFU.LG2 R10, R21 ;  /* 0x00000015000a2308 */ /* 0x000f220000000c00 */
[----:B------:R-:W4:Y:S01]  /*16170*/  S2R R16, SR_CTAID.Y ;  /* 0x0000000000107919 */ /* 0x000f220000002600 */
[----:B------:R-:W-:Y:S01]  /*16180*/  SHF.R.S32.HI R12, RZ, 0x1f, R37 ;  /* 0x0000001fff0c7819 */ /* 0x000fe20000011425 */
[----:B------:R-:W4:Y:S01]  /*16190*/  S2R R27, SR_CTAID.Z ;  /* 0x00000000001b7919 */ /* 0x000f220000002700 */
[----:B------:R-:W4:Y:S04]  /*161a0*/  @P5 LDC R11, c[0x0][0x2e8] ;  /* 0x0000ba00ff0b5b82 */ /* 0x000f280000000800 */
[----:B------:R-:W4:Y:S01]  /*161b0*/  @P5 MUFU.LG2 R9, R26 ;  /* 0x0000001a00095308 */ /* 0x000f220000000c00 */
[----:B------:R-:W-:Y:S01]  /*161c0*/  LEA.HI R12, R12, R37, RZ, 0x2 ;  /* 0x000000250c0c7211 */ /* 0x000fe200078f10ff */
[----:B------:R-:W-:Y:S01]  /*161d0*/  IMAD.MOV.U32 R19, RZ, RZ, 0x7f800000 ;  /* 0x7f800000ff137424 */ /* 0x000fe200078e00ff */
[----:B---3--:R-:W-:-:S02]  /*161e0*/  MOV R24, 0x7f800000 ;  /* 0x7f80000000187802 */ /* 0x008fc40000000f00 */
[----:B------:R-:W-:Y:S01]  /*161f0*/  LOP3.LUT R13, R12, 0xfffffffc, RZ, 0xc0, !PT ;  /* 0xfffffffc0c0d7812 */ /* 0x000fe200078ec0ff */
[----:B------:R-:W3:Y:S01]  /*16200*/  @P0 LDC R8, c[0x0][0x2c0] ;  /* 0x0000b000ff080b82 */ /* 0x000ee20000000800 */
[----:B--2---:R-:W-:Y:S01]  /*16210*/  @P0 MOV R0, 0x1 ;  /* 0x0000000100000802 */ /* 0x004fe20000000f00 */
[----:B-1----:R-:W-:Y:S01]  /*16220*/  @!P0 IMAD R0, R18, R14, RZ ;  /* 0x0000000e12008224 */ /* 0x002fe200078e02ff */
[----:B------:R1:W2:Y:S01]  /*16230*/  LDS.128 R32, [R241+0x1800] ;  /* 0x00180000f1207984 */ /* 0x0002a20000000c00 */
[----:B----4-:R-:W-:Y:S01]  /*16240*/  @P2 FMUL.FTZ R5, R10, 0.69314718246459960938 ;  /* 0x3f3172180a052820 */ /* 0x010fe20000410000 */
[----:B------:R-:W-:Y:S02]  /*16250*/  IADD3 R13, -R13, R37, RZ ;  /* 0x000000250d0d7210 */ /* 0x000fe40007ffe1ff */
[----:B------:R-:W-:Y:S01]  /*16260*/  SHF.R.S32.HI R10, RZ, 0x2, R12 ;  /* 0x00000002ff0a7819 */ /* 0x000fe2000001140c */
[----:B------:R-:W4:Y:S01]  /*16270*/  @P1 LDC R14, c[0x0][0x2e8] ;  /* 0x0000ba00ff0e1b82 */ /* 0x000f220000000800 */
[----:B------:R-:W-:Y:S01]  /*16280*/  @P2 FFMA.FTZ R19, R39, R15, R5 ;  /* 0x0000000f27132223 */ /* 0x000fe20000010005 */
[----:B------:R-:W-:Y:S01]  /*16290*/  @P5 FMUL.FTZ R4, R9, 0.69314718246459960938 ;  /* 0x3f31721809045820 */ /* 0x000fe20000410000 */
[----:B------:R-:W-:-:S03]  /*162a0*/  SHF.L.U32 R18, R13, 0x3, RZ ;  /* 0x000000030d127819 */ /* 0x000fc600000006ff */
[----:B------:R-:W-:Y:S01]  /*162b0*/  @P5 FFMA.FTZ R24, R40, R11, R4 ;  /* 0x0000000b28185223 */ /* 0x000fe20000010004 */
[----:B------:R-:W-:Y:S01]  /*162c0*/  MOV R11, 0x7f800000 ;  /* 0x7f800000000b7802 */ /* 0x000fe20000000f00 */
[----:B------:R-:W-:Y:S01]  /*162d0*/  IMAD R0, R16, R0, RZ ;  /* 0x0000000010007224 */ /* 0x000fe200078e02ff */
[----:B------:R-:W-:-:S04]  /*162e0*/  @!P0 MOV R8, 0x1 ;  /* 0x0000000100088802 */ /* 0x000fc80000000f00 */
[----:B------:R-:W-:Y:S01]  /*162f0*/  SEL R0, R0, RZ, !P4 ;  /* 0x000000ff00007207 */ /* 0x000fe20006000000 */
[----:B---3--:R-:W-:-:S04]  /*16300*/  IMAD R3, R8, UR4, RZ ;  /* 0x0000000408037c24 */ /* 0x008fc8000f8e02ff */
[----:B------:R-:W-:Y:S02]  /*16310*/  IMAD R0, R27, R2, R0 ;  /* 0x000000021b007224 */ /* 0x000fe400078e0200 */
[----:B------:R-:W-:Y:S01]  /*16320*/  @P1 FMUL.FTZ R2, R6, 0.69314718246459960938 ;  /* 0x3f31721806021820 */ /* 0x000fe20000410000 */
[----:B------:R-:W-:-:S03]  /*16330*/  SHF.L.U32 R3, R3, 0x7, RZ ;  /* 0x0000000703037819 */ /* 0x000fc600000006ff */
[----:B----4-:R-:W-:Y:S01]  /*16340*/  @P1 FFMA.FTZ R11, R38, R14, R2 ;  /* 0x0000000e260b1223 */ /* 0x010fe20000010002 */
[--C-:B------:R-:W-:Y:S02]  /*16350*/  IADD3 R6, P2, P0, R3, R22, R0.reuse ;  /* 0x0000001603067210 */ /* 0x100fe4000785e000 */
[----:B------:R-:W-:Y:S02]  /*16360*/  SHF.R.S32.HI R4, RZ, 0x1f, R3 ;  /* 0x0000001fff047819 */ /* 0x000fe40000011403 */
[----:B------:R-:W-:-:S04]  /*16370*/  SHF.R.S32.HI R0, RZ, 0x1f, R0 ;  /* 0x0000001fff007819 */ /* 0x000fc80000011400 */
[----:B------:R-:W-:Y:S01]  /*16380*/  IADD3.X R9, R4, R23, R0, P2, P0 ;  /* 0x0000001704097210 */ /* 0x000fe200017e0400 */
[----:B-12---:R-:W-:Y:S06]  /*16390*/  @P3 BRA `(.L_x_922) ;  /* 0x0000000000c03947 */ /* 0x006fec0003800000 */
        /* <DEDUP_REMOVED lines=31> */
[----:B------:R-:W-:Y:S02]  /*16590*/  @!P5 LEA.HI.X.SX32 R2, R2, R9, 0x1, P2 ;  /* 0x000000090202d211 */ /* 0x000fe400010f0eff */
[----:B------:R-:W-:-:S05]  /*165a0*/  @!P3 IADD3 R12, P0, R5, R6, RZ ;  /* 0x00000006050cb210 */ /* 0x000fca0007f1e0ff */
        /* <DEDUP_REMOVED lines=15> */
.L_x_922:
[----:B------:R-:W-:Y:S05]  /*166a0*/  BSYNC B0 ;  /* 0x0000000000007941 */ /* 0x000fea0003800000 */
.L_x_921:
[----:B------:R2:W3:Y:S01]  /*166b0*/  LDS.128 R12, [R241] ;  /* 0x00000000f10c7984 */ /* 0x0004e20000000c00 */
[C---:B------:R-:W-:Y:S01]  /*166c0*/  VIADD R0, R10.reuse, 0x40 ;  /* 0x000000400a007836 */ /* 0x040fe20000000000 */
[CC--:B-----5:R-:W-:Y:S01]  /*166d0*/  ISETP.GE.AND P3, PT, R10.reuse, R42.reuse, PT ;  /* 0x0000002a0a00720c */ /* 0x0e0fe20003f66270 */
[----:B-1----:R-:W-:Y:S01]  /*166e0*/  VIADD R3, R10, 0x20 ;  /* 0x000000200a037836 */ /* 0x002fe20000000000 */
[----:B------:R-:W1:Y:S01]  /*166f0*/  S2R R8, SR_CTAID.X ;  /* 0x0000000000087919 */ /* 0x000e620000002500 */
[----:B------:R-:W-:Y:S01]  /*16700*/  IADD3 R2, P0, R18, R29, RZ ;  /* 0x0000001d12027210 */ /* 0x000fe20007f1e0ff */
[----:B------:R-:W-:Y:S01]  /*16710*/  ULDC.64 UR4, c[0x0][0x2a0] ;  /* 0x0000a80000047ab9 */ /* 0x000fe20000000a00 */
[----:B------:R-:W-:Y:S01]  /*16720*/  SHF.R.S32.HI R4, RZ, 0x1f, R18 ;  /* 0x0000001fff047819 */ /* 0x000fe20000011412 */
[----:B------:R-:W-:Y:S01]  /*16730*/  BSSY B0, `(.L_x_923) ;  /* 0x0000018000007945 */ /* 0x000fe20003800000 */
[----:B------:R-:W-:Y:S02]  /*16740*/  SHF.R.S32.HI R5, RZ, 0x1f, R27 ;  /* 0x0000001fff057819 */ /* 0x000fe4000001141b */
[-C--:B------:R-:W-:Y:S01]  /*16750*/  ISETP.GE.AND P1, PT, R0, R42.reuse, PT ;  /* 0x0000002a0000720c */ /* 0x080fe20003f26270 */
[----:B------:R-:W-:Y:S01]  /*16760*/  VIADD R0, R10, 0x60 ;  /* 0x000000600a007836 */ /* 0x000fe20000000000 */
[----:B------:R-:W-:-:S02]  /*16770*/  ISETP.GE.AND P2, PT, R3, R42, PT ;  /* 0x0000002a0300720c */ /* 0x000fc40003f46270 */
[----:B------:R-:W-:Y:S01]  /*16780*/  IADD3.X R3, R4, R30, RZ, P0, !PT ;  /* 0x0000001e04037210 */ /* 0x000fe200007fe4ff */
[----:B------:R-:W-:Y:S01]  /*16790*/  IMAD R4, R5, UR4, RZ ;  /* 0x0000000405047c24 */ /* 0x000fe2000f8e02ff */
[----:B------:R-:W-:Y:S02]  /*167a0*/  ISETP.GE.AND P0, PT, R0, R42, PT ;  /* 0x0000002a0000720c */ /* 0x000fe40003f06270 */
[----:B------:R-:W-:Y:S01]  /*167b0*/  SHF.R.S32.HI R11, RZ, 0x1f, R10 ;  /* 0x0000001fff0b7819 */ /* 0x000fe2000001140a */
[C---:B------:R-:W-:Y:S02]  /*167c0*/  IMAD R0, R27.reuse, UR5, R4 ;  /* 0x000000051b007c24 */ /* 0x040fe4000f8e0204 */
        /* <DEDUP_REMOVED lines=14> */
.L_x_924:
[----:B------:R-:W-:Y:S05]  /*168b0*/  BSYNC B0 ;  /* 0x0000000000007941 */ /* 0x000fea0003800000 */
.L_x_923:
        /* <DEDUP_REMOVED lines=16> */
.L_x_926:
[----:B------:R-:W-:Y:S05]  /*169c0*/  BSYNC B0 ;  /* 0x0000000000007941 */ /* 0x000fea0003800000 */
.L_x_925:
        /* <DEDUP_REMOVED lines=16> */
.L_x_928:
[----:B------:R-:W-:Y:S05]  /*16ad0*/  BSYNC B0 ;  /* 0x0000000000007941 */ /* 0x000fea0003800000 */
.L_x_927:
        /* <DEDUP_REMOVED lines=15> */
.L_x_929:
        /* <DEDUP_REMOVED lines=11> */
.L_x_1323:


//--------------------- .text._ZN5flash16flash_fwd_kernelI23Flash_fwd_kernel_traitsILi32ELi128ELi128ELi4ELb0ELb0EN7cutlass6half_tE19Flash_kernel_traitsILi32ELi128ELi128ELi4ES3_EELb1ELb0ELb1ELb1ELb0ELb0ELb0ELb0EEEvNS_16Flash_fwd_paramsE --------------------------
	.section	.text._ZN5flash16flash_fwd_kernelI23Flash_fwd_kernel_traitsILi32ELi128ELi128ELi4ELb0ELb0EN7cutlass6half_tE19Flash_kernel_traitsILi32ELi128ELi128ELi4ES3_EELb1ELb0ELb1ELb1ELb0ELb0ELb0ELb0EEEvNS_16Flash_fwd_paramsE,"ax",@progbits
	.align	128
        .global         _ZN5flash16flash_fwd_kernelI23Flash_fwd_kernel_traitsILi32ELi128ELi128ELi4ELb0ELb0EN7cutlass6half_tE19Flash_kernel_traitsILi32ELi128ELi128ELi4ES3_EELb1ELb0ELb1ELb1ELb0ELb0ELb0ELb0EEEvNS_16Flash_fwd_paramsE
        .type           _ZN5flash16flash_fwd_kernelI23Flash_fwd_kernel_traitsILi32ELi128ELi128ELi4ELb0ELb0EN7cutlass6half_tE19Flash_kernel_traitsILi32ELi128ELi128ELi4ES3_EELb1ELb0ELb1ELb1ELb0ELb0ELb0ELb0EEEvNS_16Flash_fwd_paramsE,@function
        .size           _ZN5flash16flash_fwd_kernelI23Flash_fwd_kernel_traitsILi32ELi128ELi128ELi4ELb0ELb0EN7cutlass6half_tE19Flash_kernel_traitsILi32ELi128ELi128ELi4ES3_EELb1ELb0ELb1ELb1ELb0ELb0ELb0ELb0EEEvNS_16Flash_fwd_paramsE,(.L_x_1324 - _ZN5flash16flash_fwd_kernelI23Flash_fwd_kernel_traitsILi32ELi128ELi128ELi4ELb0ELb0EN7cutlass6half_tE19Flash_kernel_traitsILi32ELi128ELi128ELi4ES3_EELb1ELb0ELb1ELb1ELb0ELb0ELb0ELb0EEEvNS_16Flash_fwd_paramsE)
        .other          _ZN5flash16flash_fwd_kernelI23Flash_fwd_kernel_traitsILi32ELi128ELi128ELi4ELb0ELb0EN7cutlass6half_tE19Flash_kernel_traitsILi32ELi128ELi128ELi4ES3_EELb1ELb0ELb1ELb1ELb0ELb0ELb0ELb0EEEvNS_16Flash_fwd_paramsE,@"STO_CUDA_ENTRY STV_DEFAULT"
_ZN5flash16flash_fwd_kernelI23Flash_fwd_kernel_traitsILi32ELi128ELi128ELi4ELb0ELb0EN7cutlass6half_tE19Flash_kernel_traitsILi32ELi128ELi128ELi4ES3_EELb1ELb0ELb1ELb1ELb0ELb0ELb0ELb0EEEvNS_16Flash_fwd_paramsE:
.text._ZN5flash16flash_fwd_kernelI23Flash_fwd_kernel_traitsILi32ELi128ELi128ELi4ELb0ELb0EN7cutlass6half_tE19Flash_kernel_traitsILi32ELi128ELi128ELi4ES3_EELb1ELb0ELb1ELb1ELb0ELb0ELb0ELb0EEEvNS_16Flash_fwd_paramsE:
        /* <DEDUP_REMOVED lines=56> */
[----:B-1----:R-:W-:Y:S01]  /*0380*/  IMAD.U32 R2, RZ, RZ, UR8 ;  /* 0x00000008ff027e24 */ /* 0x002fe2000f8e00ff */
[----:B------:R-:W-:Y:S01]  /*0390*/  SHF.R.S32.HI R19, RZ, 0x1f, R105 ;  /* 0x0000001fff137819 */ /* 0x000fe20000011469 */
[----:B------:R-:W-:Y:S01]  /*03a0*/  IMAD.U32 R3, RZ, RZ, UR9 ;  /* 0x00000009ff037e24 */ /* 0x000fe2000f8e00ff */
[----:B------:R-:W-:-:S04]  /*03b0*/  ULDC UR8, c[0x0][0x270] ;  /* 0x00009c0000087ab9 */ /* 0x000fc80000000800 */
[----:B------:R1:W4:Y:S02]  /*03c0*/  @P1 LDG.E R0, desc[UR22][R2.64] ;  /* 0x0000001602001981 */ /* 0x000324000c1e1900 */
[----:B-1----:R-:W-:Y:S02]  /*03d0*/  IMAD.U32 R2, RZ, RZ, UR6 ;  /* 0x00000006ff027e24 */ /* 0x002fe4000f8e00ff */
[----:B------:R-:W-:-:S05]  /*03e0*/  IMAD.U32 R3, RZ, RZ, UR7 ;  /* 0x00000007ff037e24 */ /* 0x000fca000f8e00ff */
        /* <DEDUP_REMOVED lines=30> */
.L_x_930:
[----:B------:R-:W-:Y:S01]  /*05d0*/  ULDC UR9, c[0x0][0x2c8] ;  /* 0x0000b20000097ab9 */ /* 0x000fe20000000800 */
.L_x_931:
        /* <DEDUP_REMOVED lines=131> */
.L_x_934:
[----:B------:R-:W-:Y:S05]  /*0e10*/  BSYNC B0 ;  /* 0x0000000000007941 */ /* 0x000fea0003800000 */
.L_x_933:
        /* <DEDUP_REMOVED lines=17> */
.L_x_936:
[----:B------:R-:W-:Y:S05]  /*0f30*/  BSYNC B0 ;  /* 0x0000000000007941 */ /* 0x000fea0003800000 */
.L_x_935:
        /* <DEDUP_REMOVED lines=15> */
.L_x_938:
[----:B------:R-:W-:Y:S05]  /*1030*/  BSYNC B0 ;  /* 0x0000000000007941 */ /* 0x000fea0003800000 */
.L_x_937:
        /* <DEDUP_REMOVED lines=14> */
.L_x_940:
[----:B------:R-:W-:Y:S05]  /*1120*/  BSYNC B0 ;  /* 0x0000000000007941 */ /* 0x000fea0003800000 */
.L_x_939:
        /* <DEDUP_REMOVED lines=10> */
.L_x_942:
[----:B------:R-:W-:Y:S05]  /*11d0*/  BSYNC B0 ;  /* 0x0000000000007941 */ /* 0x000fea0003800000 */
.L_x_941:
        /* <DEDUP_REMOVED lines=10> */
.L_x_944:
[----:B------:R-:W-:Y:S05]  /*1280*/  BSYNC B0 ;  /* 0x0000000000007941 */ /* 0x000fea0003800000 */
.L_x_943:
        /* <DEDUP_REMOVED lines=10> */
.L_x_946:
[----:B------:R-:W-:Y:S05]  /*1330*/  BSYNC B0 ;  /* 0x0000000000007941 */ /* 0x000fea0003800000 */
.L_x_945:
        /* <DEDUP_REMOVED lines=10> */
.L_x_932:
[----:B------:R-:W2:Y:S01]  /*13e0*/  LDC R21, c[0x0][0x278] ;  /* 0x00009e00ff157b82 */ /* 0x000ea20000000800 */
[----:B------:R-:W3:Y:S01]  /*13f0*/  S2R R4, SR_CTAID.Z ;  /* 0x0000000000047919 */ /* 0x000ee20000002700 */
[CC--:B------:R-:W-:Y:S01]  /*1400*/  LEA.HI R6, R19.reuse, R105.reuse, RZ, 0x2 ;  /* 0x0000006913067211 */ /* 0x0c0fe200078f10ff */
[----:B------:R-:W-:Y:S01]  /*1410*/  UISETP.NE.AND UP0, UPT, UR15, -0x1, UPT ;  /* 0xffffffff0f00788c */ /* 0x000fe2000bf05270 */
[----:B------:R-:W-:Y:S01]  /*1420*/  LEA.HI R20, R19, R105, RZ, 0x3 ;  /* 0x0000006913147211 */ /* 0x000fe200078f18ff */
[----:B------:R-:W-:Y:S01]  /*1430*/  UISETP.NE.AND UP1, UPT, UR7, -0x1, UPT ;  /* 0xffffffff0700788c */ /* 0x000fe2000bf25270 */
[----:B------:R-:W-:Y:S02]  /*1440*/  SHF.R.S32.HI R95, RZ, 0x5, R5 ;  /* 0x00000005ff5f7819 */ /* 0x000fe40000011405 */
[----:B------:R-:W-:Y:S02]  /*1450*/  SHF.R.S32.HI R18, RZ, 0x3, R20 ;  /* 0x00000003ff127819 */ /* 0x000fe40000011414 */
[----:B------:R-:W-:-:S02]  /*1460*/  MOV R23, R9 ;  /* 0x0000000900177202 */ /* 0x000fc40000000f00 */
[----:B------:R-:W-:Y:S01]  /*1470*/  PLOP3.LUT P0, PT, PT, PT, UP1, 0x80, 0x0 ;  /* 0x000000000000781c */ /* 0x000fe20003f0f018 */
[----:B------:R-:W-:Y:S01]  /*1480*/  IMAD.SHL.U32 R5, R18, 0x40, RZ ;  /* 0x0000004012057824 */ /* 0x000fe200078e00ff */
[----:B------:R-:W-:Y:S01]  /*1490*/  @UP0 ULDC.64 UR4, c[0x0][0x240] ;  /* 0x0000900000040ab9 */ /* 0x000fe20000000a00 */
[----:B------:R-:W-:Y:S02]  /*14a0*/  @!UP0 USHF.R.S32.HI UR8, URZ, 0x1f, UR33 ;  /* 0x0000001f3f088899 */ /* 0x000fe40008011421 */
[----:B------:R-:W-:Y:S02]  /*14b0*/  @UP0 UIMAD.WIDE.U32 UR34, UR15, UR4, URZ ;  /* 0x000000040f2202a5 */ /* 0x000fe4000f8e003f */
[----:B------:R-:W-:Y:S02]  /*14c0*/  @UP1 UIADD3 UR9, UR6, UR7, URZ ;  /* 0x0000000706091290 */ /* 0x000fe4000fffe03f */
[----:B------:R-:W-:Y:S01]  /*14d0*/  @UP0 UIMAD UR17, UR15, UR5, UR35 ;  /* 0x000000050f1102a4 */ /* 0x000fe2000f8e0223 */
[----:B------:R-:W-:Y:S01]  /*14e0*/  @UP1 ULDC.64 UR12, c[0x0][0x248] ;  /* 0x00009200000c1ab9 */ /* 0x000fe20000000a00 */
[----:B--2---:R-:W-:Y:S01]  /*14f0*/  IABS R0, R21 ;  /* 0x0000001500007213 */ /* 0x004fe20000000000 */
[----:B------:R-:W-:Y:S01]  /*1500*/  @!UP0 ULDC.64 UR4, c[0x0][0x228] ;  /* 0x00008a0000048ab9 */ /* 0x000fe20000000a00 */
[----:B------:R-:W-:-:S02]  /*1510*/  @UP1 UIMAD.WIDE.U32 UR28, UR9, UR12, URZ ;  /* 0x0000000c091c12a5 */ /* 0x000fc4000f8e003f */
[----:B------:R-:W-:Y:S01]  /*1520*/  @!UP0 UIMAD UR8, UR8, UR4, URZ ;  /* 0x00000004080882a4 */ /* 0x000fe2000f8e023f */
[----:B------:R-:W-:Y:S01]  /*1530*/  IMAD.MOV.U32 R7, RZ, RZ, R0 ;  /* 0x000000ffff077224 */ /* 0x000fe200078e0000 */
[----:B------:R-:W-:Y:S02]  /*1540*/  @!UP0 UIMAD.WIDE.U32 UR10, UR33, UR4, URZ ;  /* 0x00000004210a82a5 */ /* 0x000fe4000f8e003f */
[----:B------:R-:W-:Y:S01]  /*1550*/  @!UP0 UIMAD UR5, UR33, UR5, UR8 ;  /* 0x00000005210582a4 */ /* 0x000fe2000f8e0208 */
[----:B------:R-:W2:Y:S01]  /*1560*/  I2F.RP R2, R7 ;  /* 0x0000000700027306 */ /* 0x000ea20000209400 */
[----:B---3--:R-:W-:Y:S01]  /*1570*/  IABS R4, R4 ;  /* 0x0000000400047213 */ /* 0x008fe20000000000 */
[----:B------:R-:W-:Y:S02]  /*1580*/  @UP1 UIMAD UR9, UR9, UR13, URZ ;  /* 0x0000000d090912a4 */ /* 0x000fe4000f8e023f */
[----:B------:R-:W-:Y:S02]  /*1590*/  @!UP0 UIADD3 UR17, UR11, UR5, URZ ;  /* 0x000000050b118290 */ /* 0x000fe4000fffe03f */
[----:B------:R-:W-:Y:S01]  /*15a0*/  @UP1 UIADD3 UR9, UR29, UR9, URZ ;  /* 0x000000091d091290 */ /* 0x000fe2000fffe03f */
[----:B------:R-:W-:Y:S01]  /*15b0*/  @!UP0 UMOV UR34, UR10 ;  /* 0x0000000a00228c82 */ /* 0x000fe20008000000 */
[----:B--2---:R-:W2:Y:S02]  /*15c0*/  MUFU.RCP R2, R2 ;  /* 0x0000000200027308 */ /* 0x004ea40000001000 */
[----:B--2---:R-:W-:-:S06]  /*15d0*/  VIADD R2, R2, 0xffffffe ;  /* 0x0ffffffe02027836 */ /* 0x004fcc0000000000 */
[----:B------:R-:W2:Y:S02]  /*15e0*/  F2I.FTZ.U32.TRUNC.NTZ R3, R2 ;  /* 0x0000000200037305 */ /* 0x000ea4000021f000 */
[----:B--2---:R-:W-:Y:S02]  /*15f0*/  IMAD.MOV R0, RZ, RZ, -R3 ;  /* 0x000000ffff007224 */ /* 0x004fe400078e0a03 */
[----:B------:R-:W-:Y:S02]  /*1600*/  IMAD.MOV.U32 R2, RZ, RZ, RZ ;  /* 0x000000ffff027224 */ /* 0x000fe400078e00ff */
[----:B------:R-:W-:-:S04]  /*1610*/  IMAD R0, R0, R7, RZ ;  /* 0x0000000700007224 */ /* 0x000fc800078e02ff */
[----:B------:R-:W-:-:S04]  /*1620*/  IMAD.HI.U32 R2, R3, R0, R2 ;  /* 0x0000000003027227 */ /* 0x000fc800078e0002 */
[----:B------:R-:W-:Y:S01]  /*1630*/  IMAD.MOV.U32 R3, RZ, RZ, R4 ;  /* 0x000000ffff037224 */ /* 0x000fe200078e0004 */
[----:B------:R-:W-:-:S03]  /*1640*/  LOP3.LUT R4, R6, 0xfffffffc, RZ, 0xc0, !PT ;  /* 0xfffffffc06047812 */ /* 0x000fc600078ec0ff */
[----:B------:R-:W-:Y:S01]  /*1650*/  IMAD.HI.U32 R14, R2, R3, RZ ;  /* 0x00000003020e7227 */ /* 0x000fe200078e00ff */
[----:B------:R-:W-:Y:S02]  /*1660*/  IADD3 R4, -R4, R105, RZ ;  /* 0x0000006904047210 */ /* 0x000fe40007ffe1ff */
[----:B------:R-:W-:Y:S01]  /*1670*/  SHF.R.S32.HI R2, RZ, 0x2, R6 ;  /* 0x00000002ff027819 */ /* 0x000fe20000011406 */
[----:B------:R-:W-:Y:S02]  /*1680*/  IMAD.MOV R0, RZ, RZ, -R14 ;  /* 0x000000ffff007224 */ /* 0x000fe400078e0a0e */
[----:B------:R-:W-:Y:S01]  /*1690*/  IMAD.SHL.U32 R8, R4, 0x8, RZ ;  /* 0x0000000804087824 */ /* 0x000fe200078e00ff */
[----:B------:R-:W-:Y:S01]  /*16a0*/  LEA.HI R6, R6, R2, RZ, 0x1 ;  /* 0x0000000206067211 */ /* 0x000fe200078f08ff */
[----:B------:R-:W-:Y:S01]  /*16b0*/  IMAD R0, R7, R0, R3 ;  /* 0x0000000007007224 */ /* 0x000fe200078e0203 */
[----:B------:R-:W-:Y:S01]  /*16c0*/  LOP3.LUT R4, R5, 0xc0, RZ, 0xc0, !PT ;  /* 0x000000c005047812 */ /* 0x000fe200078ec0ff */
[--C-:B------:R-:W-:Y:S01]  /*16d0*/  IMAD.MOV.U32 R22, RZ, RZ, R8.reuse ;  /* 0x000000ffff167224 */ /* 0x100fe200078e0008 */
[----:B------:R2:W-:Y:S01]  /*16e0*/  STL [R1+0x78], R8 ;  /* 0x0000780801007387 */ /* 0x0005e20000100800 */
[----:B------:R-:W-:Y:S01]  /*16f0*/  IMAD.MOV.U32 R22, RZ, RZ, R8 ;  /* 0x000000ffff167224 */ /* 0x000fe200078e0008 */
[----:B------:R-:W-:-:S04]  /*1700*/  LOP3.LUT R5, R6, 0x7fffffe, RZ, 0xc0, !PT ;  /* 0x07fffffe06057812 */ /* 0x000fc800078ec0ff */
        /* <DEDUP_REMOVED lines=15> */
.L_x_947:
        /* <DEDUP_REMOVED lines=26> */
.L_x_948:
[----:B------:R-:W3:Y:S01]  /*19a0*/  S2UR UR29, SR_CgaCtaId ;  /* 0x00000000001d79c3 */ /* 0x000ee20000008800 */
[----:B------:R-:W-:Y:S01]  /*19b0*/  SHF.R.S32.HI R23, RZ, 0x1f, R22 ;  /* 0x0000001fff177819 */ /* 0x000fe20000011416 */
[----:B------:R-:W-:Y:S01]  /*19c0*/  UIADD3 UR5, -UR21, UR25, URZ ;  /* 0x0000001915057290 */ /* 0x000fe2000fffe13f */
[----:B------:R-:W-:Y:S01]  /*19d0*/  @!P1 IMAD.IADD R0, R0, 0x1, -R7 ;  /* 0x0000000100009824 */ /* 0x000fe200078e0a07 */
[----:B------:R-:W-:Y:S01]  /*19e0*/  ULDC.64 UR6, c[0x0][0x258] ;  /* 0x0000960000067ab9 */ /* 0x000fe20000000a00 */
[----:B--2---:R-:W-:Y:S01]  /*19f0*/  IADD3 R8, P0, R22, UR34, RZ ;  /* 0x0000002216087c10 */ /* 0x004fe2000ff1e0ff */
[----:B------:R2:W-:Y:S01]  /*1a00*/  STL [R1+0x7c], R23 ;  /* 0x00007c1701007387 */ /* 0x0005e20000100800 */
[----:B------:R-:W-:Y:S01]  /*1a10*/  UIMAD UR4, UR31, UR6, URZ ;  /* 0x000000061f0472a4 */ /* 0x000fe2000f8e023f */
[C---:B------:R-:W-:Y:S01]  /*1a20*/  ISETP.GE.AND P3, PT, R2.reuse, UR5, PT ;  /* 0x0000000502007c0c */ /* 0x040fe2000bf66270 */
[----:B------:R-:W-:Y:S01]  /*1a30*/  VIADD R15, R2, 0x20 ;  /* 0x00000020020f7836 */ /* 0x000fe20000000000 */
[----:B------:R-:W-:Y:S01]  /*1a40*/  ISETP.GE.U32.AND P6, PT, R0, R7, PT ;  /* 0x000000070000720c */ /* 0x000fe20003fc6070 */
[----:B------:R-:W-:Y:S01]  /*1a50*/  IMAD.U32 R0, RZ, RZ, UR6 ;  /* 0x00000006ff007e24 */ /* 0x000fe2000f8e00ff */
[----:B------:R-:W-:Y:S01]  /*1a60*/  IADD3.X R9, R23, UR17, RZ, P0, !PT ;  /* 0x0000001117097c10 */ /* 0x000fe200087fe4ff */
[----:B------:R-:W-:Y:S01]  /*1a70*/  UIMAD UR7, UR32, UR7, UR4 ;  /* 0x00000007200772a4 */ /* 0x000fe2000f8e0204 */
[----:B------:R-:W-:Y:S01]  /*1a80*/  LOP3.LUT R3, R21, UR32, RZ, 0x3c, !PT ;  /* 0x0000002015037c12 */ /* 0x000fe2000f8e3cff */
[----:B------:R-:W-:Y:S01]  /*1a90*/  VIADD R16, R2, 0x40 ;  /* 0x0000004002107836 */ /* 0x000fe20000000000 */
[----:B------:R-:W-:Y:S01]  /*1aa0*/  UMOV UR4, 0x400 ;  /* 0x0000040000047882 */ /* 0x000fe20000000000 */
[----:B------:R-:W-:Y:S01]  /*1ab0*/  IMAD.WIDE.U32 R8, R0, UR32, R8 ;  /* 0x0000002000087c25 */ /* 0x000fe2000f8e0008 */
[----:B------:R-:W-:Y:S01]  /*1ac0*/  ISETP.GE.AND P4, PT, R3, RZ, PT ;  /* 0x000000ff0300720c */ /* 0x000fe20003f86270 */
[----:B------:R-:W-:Y:S01]  /*1ad0*/  BSSY B0, `(.L_x_949) ;  /* 0x0000022000007945 */ /* 0x000fe20003800000 */
[--C-:B------:R-:W-:Y:S01]  /*1ae0*/  SHF.R.S32.HI R3, RZ, 0x1f, R2.reuse ;  /* 0x0000001fff037819 */ /* 0x100fe20000011402 */
[----:B------:R-:W-:Y:S01]  /*1af0*/  VIADD R17, R2, 0x60 ;  /* 0x0000006002117836 */ /* 0x000fe20000000000 */
[----:B------:R-:W-:Y:S01]  /*1b00*/  ISETP.NE.AND P5, PT, R21, RZ, PT ;  /* 0x000000ff1500720c */ /* 0x000fe20003fa5270 */
[----:B------:R-:W-:Y:S01]  /*1b10*/  IMAD.U32 R4, RZ, RZ, UR16 ;  /* 0x00000010ff047e24 */ /* 0x000fe2000f8e00ff */
[----:B---3--:R-:W-:Y:S01]  /*1b20*/  ULEA UR4, UR29, UR4, 0x18 ;  /* 0x000000041d047291 */ /* 0x008fe2000f8ec03f */
        /* <DEDUP_REMOVED lines=8> */
[----:B--2---:R-:W-:Y:S09]  /*1bb0*/  @P3 BRA `(.L_x_950) ;  /* 0x00000000004c3947 */ /* 0x004ff20003800000 */
        /* <DEDUP_REMOVED lines=19> */
.L_x_950:
[----:B------:R-:W-:Y:S05]  /*1cf0*/  BSYNC B0 ;  /* 0x0000000000007941 */ /* 0x000fea0003800000 */
.L_x_949:
        /* <DEDUP_REMOVED lines=22> */
.L_x_952:
[----:B------:R-:W-:Y:S05]  /*1e60*/  BSYNC B0 ;  /* 0x0000000000007941 */ /* 0x000fea0003800000 */
.L_x_951:
        /* <DEDUP_REMOVED lines=22> */
.L_x_954:
[----:B------:R-:W-:Y:S05]  /*1fd0*/  BSYNC B0 ;  /* 0x0000000000007941 */ /* 0x000fea0003800000 */
.L_x_953:
        /* <DEDUP_REMOVED lines=21> */
.L_x_956:
[----:B------:R-:W-:Y:S05]  /*2130*/  BSYNC B0 ;  /* 0x0000000000007941 */ /* 0x000fea0003800000 */
.L_x_955:
[----:B-1----:R-:W-:Y:S01]  /*2140*/  IMAD R4, R3, UR12, RZ ;  /* 0x0000000c03047c24 */ /* 0x002fe2000f8e02ff */
[----:B------:R-:W-:Y:S01]  /*2150*/  MOV R0, R14 ;  /* 0x0000000e00007202 */ /* 0x000fe20000000f00 */
[----:B------:R-:W-:Y:S01]  /*2160*/  IMAD.WIDE.U32 R6, R2, UR12, R22 ;  /* 0x0000000c02067c25 */ /* 0x000fe2000f8e0016 */
[----:B------:R-:W-:Y:S01]  /*2170*/  ULDC.64 UR6, c[0x0][0x260] ;  /* 0x0000980000067ab9 */ /* 0x000fe20000000a00 */
[----:B------:R-:W-:Y:S01]  /*2180*/  UIADD3 UR17, UR18, -0x1, URZ ;  /* 0xffffffff12117890 */ /* 0x000fe2000fffe03f */
[----:B------:R-:W-:Y:S01]  /*2190*/  @!P4 IADD3 R0, -R0, RZ, RZ ;  /* 0x000000ff0000c210 */ /* 0x000fe20007ffe1ff */
[----:B------:R-:W-:Y:S01]  /*21a0*/  IMAD R8, R2, UR13, R4 ;  /* 0x0000000d02087c24 */ /* 0x000fe2000f8e0204 */
[----:B------:R-:W-:Y:S01]  /*21b0*/  IADD3 R6, P0, R6, UR28, RZ ;  /* 0x0000001c06067c10 */ /* 0x000fe2000ff1e0ff */
[----:B------:R-:W-:Y:S01]  /*21c0*/  IMAD.WIDE.U32 R4, R2, UR10, R22 ;  /* 0x0000000a02047c25 */ /* 0x000fe2000f8e0016 */
[----:B------:R-:W-:Y:S01]  /*21d0*/  @!P5 LOP3.LUT R0, RZ, R21, RZ, 0x33, !PT ;  /* 0x00000015ff00d212 */ /* 0x000fe200078e33ff */
[----:B------:R-:W-:Y:S01]  /*21e0*/  UIMAD UR28, UR17, -0x80, UR24 ;  /* 0xffffff80111c78a4 */ /* 0x000fe2000f8e0218 */
[----:B------:R-:W-:Y:S01]  /*21f0*/  IADD3.X R7, R7, UR9, R8, P0, !PT ;  /* 0x0000000907077c10 */ /* 0x000fe200087fe408 */
[----:B------:R-:W-:Y:S01]  /*2200*/  IMAD R9, R3, UR10, RZ ;  /* 0x0000000a03097c24 */ /* 0x000fe2000f8e02ff */
[----:B------:R-:W-:Y:S01]  /*2210*/  SHF.R.S32.HI R8, RZ, 0x1f, R0 ;  /* 0x0000001fff087819 */ /* 0x000fe20000011400 */
[----:B------:R-:W-:Y:S01]  /*2220*/  USHF.L.U64.HI UR29, UR12, 0x7, UR13 ;  /* 0x000000070c1d7899 */ /* 0x000fe2000801020d */
[----:B------:R-:W-:Y:S01]  /*2230*/  IADD3 R4, P0, R4, UR30, RZ ;  /* 0x0000001e04047c10 */ /* 0x000fe2000ff1e0ff */
[----:B------:R-:W-:Y:S01]  /*2240*/  IMAD R9, R2, UR11, R9 ;  /* 0x0000000b02097c24 */ /* 0x000fe2000f8e0209 */
[----:B------:R-:W-:Y:S01]  /*2250*/  USHF.L.U32 UR30, UR12, 0x7, URZ ;  /* 0x000000070c1e7899 */ /* 0x000fe2000800063f */
[----:B------:R-:W-:Y:S01]  /*2260*/  IMAD R10, R8, UR6, RZ ;  /* 0x00000006080a7c24 */ /* 0x000fe2000f8e02ff */
[----:B------:R-:W-:Y:S01]  /*2270*/  USHF.R.S32.HI UR36, URZ, 0x1f, UR17 ;  /* 0x0000001f3f247899 */ /* 0x000fe20008011411 */
[----:B------:R-:W-:Y:S01]  /*2280*/  IMAD.WIDE.U32 R24, R0, UR6, R6 ;  /* 0x0000000600187c25 */ /* 0x000fe2000f8e0006 */
[----:B------:R-:W-:Y:S01]  /*2290*/  IADD3.X R5, R5, UR8, R9, P0, !PT ;  /* 0x0000000805057c10 */ /* 0x000fe200087fe409 */
[----:B------:R-:W-:Y:S01]  /*22a0*/  UIMAD UR8, UR29, UR17, URZ ;  /* 0x000000111d0872a4 */ /* 0x000fe2000f8e023f */
[----:B------:R-:W-:Y:S01]  /*22b0*/  ISETP.GE.AND P0, PT, R2, UR28, PT ;  /* 0x0000001c02007c0c */ /* 0x000fe2000bf06270 */
[C---:B------:R-:W-:Y:S01]  /*22c0*/  IMAD R9, R0.reuse, UR7, R10 ;  /* 0x0000000700097c24 */ /* 0x040fe2000f8e020a */
[----:B------:R-:W-:Y:S01]  /*22d0*/  ULDC.64 UR6, c[0x0][0x268] ;  /* 0x00009a0000067ab9 */ /* 0x000fe20000000a00 */
[----:B---3--:R-:W-:Y:S01]  /*22e0*/  MOV R12, R24 ;  /* 0x00000018000c7202 */ /* 0x008fe20000000f00 */
[----:B------:R-:W-:Y:S01]  /*22f0*/  IMAD.WIDE.U32 R26, R0, UR6, R4 ;  /* 0x00000006001a7c25 */ /* 0x000fe2000f8e0004 */
[----:B------:R1:W-:Y:S01]  /*2300*/  STL.64 [R1+0x88], R24 ;  /* 0x0000881801007387 */ /* 0x0003e20000100a00 */
[----:B------:R-:W-:Y:S01]  /*2310*/  IADD3 R13, R25, R9, RZ ;  /* 0x00000009190d7210 */ /* 0x000fe20007ffe0ff */
[----:B------:R-:W-:Y:S01]  /*2320*/  UIMAD UR8, UR36, UR30, UR8 ;  /* 0x0000001e240872a4 */ /* 0x000fe2000f8e0208 */
[----:B------:R-:W-:Y:S01]  /*2330*/  MOV R6, UR17 ;  /* 0x0000001100067c02 */ /* 0x000fe20008000f00 */
[----:B------:R-:W-:Y:S01]  /*2340*/  IMAD R8, R8, UR6, RZ ;  /* 0x0000000608087c24 */ /* 0x000fe2000f8e02ff */
[----:B------:R-:W-:Y:S01]  /*2350*/  BSSY B0, `(.L_x_957) ;  /* 0x0000017000007945 */ /* 0x000fe20003800000 */
[----:B------:R1:W-:Y:S01]  /*2360*/  STL.64 [R1+0x80], R12 ;  /* 0x0000800c01007387 */ /* 0x0003e20000100a00 */
[----:B------:R-:W-:Y:S01]  /*2370*/  ISETP.GE.AND P3, PT, R15, UR28, PT ;  /* 0x0000001c0f007c0c */ /* 0x000fe2000bf66270 */
[----:B------:R-:W-:Y:S01]  /*2380*/  IMAD.WIDE.U32 R6, R6, UR30, R12 ;  /* 0x0000001e06067c25 */ /* 0x000fe2000f8e000c */
[----:B------:R-:W-:Y:S01]  /*2390*/  ISETP.GE.AND P2, PT, R16, UR28, PT ;  /* 0x0000001c10007c0c */ /* 0x000fe2000bf46270 */
[----:B------:R1:W-:Y:S01]  /*23a0*/  STL.64 [R1+0x98], R26 ;  /* 0x0000981a01007387 */ /* 0x0003e20000100a00 */
[----:B------:R-:W-:Y:S01]  /*23b0*/  ISETP.GE.AND P1, PT, R17, UR28, PT ;  /* 0x0000001c11007c0c */ /* 0x000fe2000bf26270 */
[----:B------:R-:W-:Y:S01]  /*23c0*/  IMAD R14, R0, UR7, R8 ;  /* 0x00000007000e7c24 */ /* 0x000fe2000f8e0208 */
[----:B------:R-:W-:Y:S01]  /*23d0*/  IADD3 R5, R7, UR8, RZ ;  /* 0x0000000807057c10 */ /* 0x000fe2000fffe0ff */
[----:B------:R-:W-:Y:S10]  /*23e0*/  @P0 BRA `(.L_x_958) ;  /* 0x0000000000340947 */ /* 0x000ff40003800000 */
        /* <DEDUP_REMOVED lines=13> */
.L_x_958:
[----:B------:R-:W-:Y:S05]  /*24c0*/  BSYNC B0 ;  /* 0x0000000000007941 */ /* 0x000fea0003800000 */
.L_x_957:
        /* <DEDUP_REMOVED lines=17> */
.L_x_960:
[----:B------:R-:W-:Y:S05]  /*25e0*/  BSYNC B0 ;  /* 0x0000000000007941 */ /* 0x000fea0003800000 */
.L_x_959:
        /* <DEDUP_REMOVED lines=18> */
.L_x_962:
[----:B------:R-:W-:Y:S05]  /*2710*/  BSYNC B0 ;  /* 0x0000000000007941 */ /* 0x000fea0003800000 */
.L_x_961:
        /* <DEDUP_REMOVED lines=18> */
.L_x_964:
[----:B------:R-:W-:Y:S05]  /*2840*/  BSYNC B0 ;  /* 0x0000000000007941 */ /* 0x000fea0003800000 */
.L_x_963:
        /* <DEDUP_REMOVED lines=23> */
[----:B------:R-:W-:Y:S01]  /*29c0*/  IMAD.IADD R8, R105, 0x1, -R0 ;  /* 0x0000000169087824 */ /* 0x000fe200078e0a00 */
        /* <DEDUP_REMOVED lines=40> */
[----:B------:R-:W-:Y:S01]  /*2c50*/  IMAD.SHL.U32 R3, R5, 0x8, RZ ;  /* 0x0000000805037824 */ /* 0x000fe200078e00ff */
        /* <DEDUP_REMOVED lines=36> */
.L_x_966:
[----:B------:R-:W-:Y:S05]  /*2ea0*/  BSYNC B0 ;  /* 0x0000000000007941 */ /* 0x000fea0003800000 */
.L_x_965:
        /* <DEDUP_REMOVED lines=12> */
[----:B--2---:R-:W-:Y:S02]  /*2f70*/  IADD3.X R7, R3, UR32, RZ, P0, !PT ;  /* 0x0000002003077c10 */ /* 0x004fe400087fe4ff */
[----:B------:R-:W-:-:S04]  /*2f80*/  LEA R6, P0, R0, UR6, 0x1 ;  /* 0x0000000600067c11 */ /* 0x000fc8000f8008ff */
[----:B------:R-:W-:-:S05]  /*2f90*/  LEA.HI.X R7, R0, UR7, R7, 0x1, P0 ;  /* 0x0000000700077c11 */ /* 0x000fca00080f0c07 */
[----:B------:R-:W-:Y:S01]  /*2fa0*/  @!PT LDS RZ, [RZ] ;  /* 0x00000000fffff984 */ /* 0x000fe20000000800 */
[----:B------:R-:W-:Y:S01]  /*2fb0*/  @!PT LDS RZ, [RZ] ;  /* 0x00000000fffff984 */ /* 0x000fe20000000800 */
[----:B------:R-:W-:Y:S01]  /*2fc0*/  @!PT LDS RZ, [RZ] ;  /* 0x00000000fffff984 */ /* 0x000fe20000000800 */
[----:B------:R2:W-:Y:S04]  /*2fd0*/  LDGSTS.E.BYPASS.LTC128B.128 [R228+0x4800], desc[UR22][R6.64] ;  /* 0x0480000006e47fae */ /* 0x0005e8000b901d56 */
.L_x_968:
[----:B------:R-:W-:Y:S05]  /*2fe0*/  BSYNC B0 ;  /* 0x0000000000007941 */ /* 0x000fea0003800000 */
.L_x_967:
        /* <DEDUP_REMOVED lines=9> */
[----:B--2---:R-:W-:Y:S02]  /*3080*/  IMAD.U32 R7, RZ, RZ, UR10 ;  /* 0x0000000aff077e24 */ /* 0x004fe4000f8e00ff */
        /* <DEDUP_REMOVED lines=9> */
.L_x_970:
[----:B------:R-:W-:Y:S05]  /*3120*/  BSYNC B0 ;  /* 0x0000000000007941 */ /* 0x000fea0003800000 */
.L_x_969:
        /* <DEDUP_REMOVED lines=19> */
.L_x_972:
[----:B------:R-:W-:Y:S05]  /*3260*/  BSYNC B0 ;  /* 0x0000000000007941 */ /* 0x000fea0003800000 */
.L_x_971:
[----:B------:R-:W-:Y:S01]  /*3270*/  LDSM.16.M88.4 R12, [R206] ;  /* 0x00000000ce0c783b */ /* 0x000fe20000000200 */
[----:B------:R-:W-:Y:S01]  /*3280*/  LOP3.LUT P0, RZ, R17, 0x2, RZ, 0xc0, !PT ;  /* 0x0000000211ff7812 */ /* 0x000fe2000780c0ff */
[----:B------:R-:W-:Y:S01]  /*3290*/  IMAD.MOV.U32 R0, RZ, RZ, 0x10 ;  /* 0x00000010ff007424 */ /* 0x000fe200078e00ff */
[----:B------:R-:W-:Y:S01]  /*32a0*/  LOP3.LUT P1, RZ, R16, 0x2, RZ, 0xc0, !PT ;  /* 0x0000000210ff7812 */ /* 0x000fe2000782c0ff */
[----:B-12---:R-:W1:Y:S01]  /*32b0*/  LDSM.16.M88.4 R4, [R135+0x2000] ;  /* 0x002000008704783b */ /* 0x006e620000000200 */
[C---:B------:R-:W-:Y:S01]  /*32c0*/  VIADD R2, R135.reuse, 0x2000 ;  /* 0x0000200087027836 */ /* 0x040fe20000000000 */
[----:B------:R-:W-:Y:S01]  /*32d0*/  UIADD3 UR6, UR24, -UR25, URZ ;  /* 0x8000001918067290 */ /* 0x000fe2000fffe03f */
[----:B------:R-:W-:Y:S01]  /*32e0*/  SEL R0, R0, 0xfffffff0, !P1 ;  /* 0xfffffff000007807 */ /* 0x000fe20004800000 */
[----:B------:R-:W2:Y:S01]  /*32f0*/  LDSM.16.M88.4 R8, [R206+0x1000] ;  /* 0x00100000ce08783b */ /* 0x000ea20000000200 */
[----:B------:R-:W-:Y:S01]  /*3300*/  VIADD R208, R135, 0x2020 ;  /* 0x0000202087d07836 */ /* 0x000fe20000000000 */
[----:B------:R-:W-:Y:S01]  /*3310*/  UIADD3 UR25, UR24, 0x1, -UR25 ;  /* 0x0000000118197890 */ /* 0x000fe2000fffe819 */
[----:B------:R-:W-:Y:S01]  /*3320*/  IMAD.U32 R3, RZ, RZ, UR16 ;  /* 0x00000010ff037e24 */ /* 0x000fe2000f8e00ff */
[----:B------:R-:W5:Y:S01]  /*3330*/  LDSM.16.M88.4 R68, [R135+0x2400] ;  /* 0x002400008744783b */ /* 0x000f620000000200 */
[----:B------:R-:W-:Y:S01]  /*3340*/  IMAD R207, R0, 0x2, R206 ;  /* 0x0000000200cf7824 */ /* 0x000fe200078e02ce */
[----:B------:R-:W-:Y:S01]  /*3350*/  UIADD3 UR25, UR25, UR19, URZ ;  /* 0x0000001319197290 */ /* 0x000fe2000fffe03f */
[----:B------:R-:W-:Y:S01]  /*3360*/  @P0 VIADD R208, R2, 0xffffffe0 ;  /* 0xffffffe002d00836 */ /* 0x000fe20000000000 */
[----:B------:R-:W3:Y:S01]  /*3370*/  LDSM.16.M88.4 R64, [R135+0x2800] ;  /* 0x002800008740783b */ /* 0x000ee20000000200 */
[----:B------:R-:W-:Y:S01]  /*3380*/  SHF.R.S32.HI R2, RZ, 0x1f, R104 ;  /* 0x0000001fff027819 */ /* 0x000fe20000011468 */
[----:B------:R-:W-:Y:S01]  /*3390*/  IMAD R205, R3, 0x8, R95 ;  /* 0x0000000803cd7824 */ /* 0x000fe200078e025f */
[----:B------:R-:W-:Y:S01]  /*33a0*/  UISETP.GT.AND UP0, UPT, UR17, UR14, UPT ;  /* 0x0000000e1100728c */ /* 0x000fe2000bf04270 */
[----:B------:R-:W4:Y:S01]  /*33b0*/  LDSM.16.M88.4 R60, [R135+0x2c00] ;  /* 0x002c0000873c783b */ /* 0x000f220000000200 */
[----:B------:R-:W-:Y:S01]  /*33c0*/  LEA.HI R2, R2, R104, RZ, 0x2 ;  /* 0x0000006802027211 */ /* 0x000fe200078f10ff */
[----:B------:R-:W-:Y:S01]  /*33d0*/  IMAD.U32 R3, RZ, RZ, UR17 ;  /* 0x00000011ff037e24 */ /* 0x000fe2000f8e00ff */
[----:B------:R-:W-:Y:S01]  /*33e0*/  UIADD3 UR36, UR27, 0x646e171e, URZ ;  /* 0x646e171e1b247890 */ /* 0x000fe2000fffe03f */
[----:B------:R-:W4:Y:S01]  /*33f0*/  LDSM.16.M88.4 R56, [R135+0x3000] ;  /* 0x003000008738783b */ /* 0x000f220000000200 */
[----:B------:R-:W-:Y:S01]  /*3400*/  SHF.R.S32.HI R2, RZ, 0x2, R2 ;  /* 0x00000002ff027819 */ /* 0x000fe20000011402 */
[----:B------:R-:W-:Y:S01]  /*3410*/  UIADD3 UR37, UR26, -0x4ab325aa, URZ ;  /* 0xb54cda561a257890 */ /* 0x000fe2000fffe03f */
[C---:B------:R-:W-:Y:S01]  /*3420*/  VIADD R211, R208.reuse, 0x1400 ;  /* 0x00001400d0d37836 */ /* 0x040fe20000000000 */
[----:B------:R-:W4:Y:S01]  /*3430*/  LDSM.16.M88.4 R52, [R135+0x3400] ;  /* 0x003400008734783b */ /* 0x000f220000000200 */
[----:B------:R-:W-:-:S02]  /*3440*/  VIADD R210, R208, 0x1800 ;  /* 0x00001800d0d27836 */ /* 0x000fc40000000000 */
[----:B------:R-:W-:Y:S01]  /*3450*/  VIADD R209, R208, 0x1c00 ;  /* 0x00001c00d0d17836 */ /* 0x000fe20000000000 */
[----:B------:R-:W4:Y:S04]  /*3460*/  LDSM.16.M88.4 R48, [R135+0x3800] ;  /* 0x003800008730783b */ /* 0x000f280000000200 */
[----:B------:R-:W4:Y:S04]  /*3470*/  LDSM.16.M88.4 R44, [R135+0x3c00] ;  /* 0x003c0000872c783b */ /* 0x000f280000000200 */
[----:B------:R-:W-:Y:S01]  /*3480*/  LDSM.16.M88.4 R40, [R208] ;  /* 0x00000000d028783b */ /* 0x000fe20000000200 */
[-C--:B-1----:R-:W-:Y:S03]  /*3490*/  HMMA.16816.F32 R184, R12, R4.reuse, RZ ;  /* 0x000000040cb8723c */ /* 0x082fe600000018ff */
[----:B------:R-:W-:Y:S04]  /*34a0*/  LDSM.16.M88.4 R36, [R208+0x400] ;  /* 0x00040000d024783b */ /* 0x000fe80000000200 */
[----:B------:R-:W-:Y:S01]  /*34b0*/  LDSM.16.M88.4 R32, [R208+0x800] ;  /* 0x00080000d020783b */ /* 0x000fe20000000200 */
[C---:B--2---:R-:W-:Y:S03]  /*34c0*/  HMMA.16816.F32 R180, R8.reuse, R4, RZ ;  /* 0x0000000408b4723c */ /* 0x044fe600000018ff */
[----:B------:R-:W-:Y:S03]  /*34d0*/  LDSM.16.M88.4 R28, [R208+0xc00] ;  /* 0x000c0000d01c783b */ /* 0x000fe60000000200 */
[-C--:B------:R-:W-:Y:S01]  /*34e0*/  HMMA.16816.F32 R176, R8, R6.reuse, RZ ;  /* 0x0000000608b0723c */ /* 0x080fe200000018ff */
[----:B------:R-:W-:Y:S04]  /*34f0*/  LDSM.16.M88.4 R24, [R208+0x1000] ;  /* 0x00100000d018783b */ /* 0x000fe80000000200 */
[----:B------:R-:W-:Y:S01]  /*3500*/  LDSM.16.M88.4 R20, [R208+0x1400] ;  /* 0x00140000d014783b */ /* 0x000fe20000000200 */
[----:B------:R-:W-:Y:S03]  /*3510*/  HMMA.16816.F32 R172, R12, R6, RZ ;  /* 0x000000060cac723c */ /* 0x000fe600000018ff */
[----:B------:R-:W1:Y:S03]  /*3520*/  LDSM.16.M88.4 R4, [R207+0x1000] ;  /* 0x00100000cf04783b */ /* 0x000e660000000200 */
[C---:B-----5:R-:W-:Y:S01]  /*3530*/  HMMA.16816.F32 R168, R8.reuse, R68, RZ ;  /* 0x0000004408a8723c */ /* 0x060fe200000018ff */
[----:B------:R-:W2:Y:S04]  /*3540*/  LDSM.16.M88.4 R72, [R208+0x1800] ;  /* 0x00180000d048783b */ /* 0x000ea80000000200 */
[----:B------:R-:W5:Y:S01]  /*3550*/  LDSM.16.M88.4 R76, [R208+0x1c00] ;  /* 0x001c0000d04c783b */ /* 0x000f620000000200 */
[C---:B------:R-:W-:Y:S03]  /*3560*/  HMMA.16816.F32 R164, R8.reuse, R70, RZ ;  /* 0x0000004608a4723c */ /* 0x040fe600000018ff */
[----:B------:R-:W5:Y:S03]  /*3570*/  LDSM.16.M88.4 R16, [R207] ;  /* 0x00000000cf10783b */ /* 0x000f660000000200 */
[C---:B---3--:R-:W-:Y:S01]  /*3580*/  HMMA.16816.F32 R160, R8.reuse, R64, RZ ;  /* 0x0000004008a0723c */ /* 0x048fe200000018ff */
[----:B------:R-:W0:Y:S04]  /*3590*/  LDGDEPBAR ;  /* 0x00000000000079af */ /* 0x000e280000000000 */
[----:B------:R3:W-:Y:S01]  /*35a0*/  STL [R1+0x18], R205 ;  /* 0x000018cd01007387 */ /* 0x0007e20000100800 */
[C---:B------:R-:W-:Y:S06]  /*35b0*/  HMMA.16816.F32 R156, R8.reuse, R66, RZ ;  /* 0x00000042089c723c */ /* 0x040fec00000018ff */
[C---:B----4-:R-:W-:Y:S06]  /*35c0*/  HMMA.16816.F32 R152, R8.reuse, R60, RZ ;  /* 0x0000003c0898723c */ /* 0x050fec00000018ff */
        /* <DEDUP_REMOVED lines=36> */
[C---:B--2---:R-:W-:Y:S06]  /*3810*/  HMMA.16816.F32 R232, R4.reuse, R72, R124 ;  /* 0x0000004804e8723c */ /* 0x044fec000000187c */
[C---:B-----5:R-:W-:Y:S06]  /*3820*/  HMMA.16816.F32 R244, R4.reuse, R76, R116 ;  /* 0x0000004c04f4723c */ /* 0x060fec0000001874 */
[C---:B------:R-:W-:Y:S06]  /*3830*/  HMMA.16816.F32 R240, R4.reuse, R74, R120 ;  /* 0x0000004a04f0723c */ /* 0x040fec0000001878 */
[----:B------:R-:W-:Y:S06]  /*3840*/  HMMA.16816.F32 R248, R4, R78, R112 ;  /* 0x0000004e04f8723c */ /* 0x000fec0000001870 */
[----:B------:R-:W-:Y:S01]  /*3850*/  HMMA.16816.F32 R172, R16, R42, R172 ;  /* 0x0000002a10ac723c */ /* 0x000fe200000018ac */
[----:B------:R-:W-:-:S02]  /*3860*/  IMAD.SHL.U32 R4, R105, 0x2, RZ ;  /* 0x0000000269047824 */ /* 0x000fc400078e00ff */
[----:B------:R-:W-:Y:S02]  /*3870*/  IMAD R5, R93, 0x20, R94 ;  /* 0x000000205d057824 */ /* 0x000fe400078e025e */
[----:B------:R-:W-:Y:S01]  /*3880*/  IMAD.U32 R6, RZ, RZ, UR6 ;  /* 0x00000006ff067e24 */ /* 0x000fe2000f8e00ff */
[----:B------:R-:W-:Y:S01]  /*3890*/  LOP3.LUT R132, R4, 0x6, RZ, 0xc0, !PT ;  /* 0x0000000604847812 */ /* 0x000fe200078ec0ff */
[C---:B------:R-:W-:Y:S01]  /*38a0*/  HMMA.16816.F32 R184, R16.reuse, R40, R184 ;  /* 0x0000002810b8723c */ /* 0x040fe200000018b8 */
[----:B------:R-:W-:Y:S01]  /*38b0*/  LEA R4, R95, UR21, 0x4 ;  /* 0x000000155f047c11 */ /* 0x000fe2000f8e20ff */
[----:B------:R-:W-:Y:S02]  /*38c0*/  IMAD.U32 R7, RZ, RZ, UR6 ;  /* 0x00000006ff077e24 */ /* 0x000fe4000f8e00ff */
[----:B------:R-:W-:Y:S02]  /*38d0*/  IMAD R3, R3, 0x80, R132 ;  /* 0x0000008003037824 */ /* 0x000fe400078e0284 */
[----:B------:R-:W-:Y:S01]  /*38e0*/  IMAD.IADD R4, R2, 0x1, R4 ;  /* 0x0000000102047824 */ /* 0x000fe200078e0204 */
[C---:B------:R-:W-:Y:S01]  /*38f0*/  HMMA.16816.F32 R104, R16.reuse, R76, R8 ;  /* 0x0000004c1068723c */ /* 0x040fe20000001808 */
[----:B------:R-:W-:Y:S01]  /*3900*/  IMAD.IADD R2, R92, 0x1, R5 ;  /* 0x000000015c027824 */ /* 0x000fe200078e0205 */
[----:B------:R-:W1:Y:S01]  /*3910*/  LDC.U8 R132, c[0x0][0x388] ;  /* 0x0000e200ff847b82 */ /* 0x000e620000000000 */
[----:B------:R-:W-:Y:S01]  /*3920*/  VIADD R220, R4, UR6 ;  /* 0x0000000604dc7c36 */ /* 0x000fe20008000000 */
[--C-:B------:R-:W-:Y:S01]  /*3930*/  IADD3 R221, R6, 0x40, R4.reuse ;  /* 0x0000004006dd7810 */ /* 0x100fe20007ffe004 */
[----:B------:R-:W-:Y:S01]  /*3940*/  IMAD.U32 R5, RZ, RZ, UR6 ;  /* 0x00000006ff057e24 */ /* 0x000fe2000f8e00ff */
[C---:B------:R-:W-:Y:S01]  /*3950*/  HMMA.16816.F32 R92, R16.reuse, R78, R12 ;  /* 0x0000004e105c723c */ /* 0x040fe2000000180c */
[----:B------:R-:W-:Y:S01]  /*3960*/  VIADD R11, R3, 0x1 ;  /* 0x00000001030b7836 */ /* 0x000fe20000000000 */
[--C-:B------:R-:W-:Y:S01]  /*3970*/  IADD3 R223, R7, 0x48, R4.reuse ;  /* 0x0000004807df7810 */ /* 0x100fe20007ffe004 */
[C---:B------:R-:W-:Y:S01]  /*3980*/  IMAD.IADD R6, R220.reuse, 0x1, -R3 ;  /* 0x00000001dc067824 */ /* 0x040fe200078e0a03 */
[----:B------:R-:W-:Y:S01]  /*3990*/  IADD3 R222, R5, 0x8, R4 ;  /* 0x0000000805de7810 */ /* 0x000fe20007ffe004 */
[C---:B------:R-:W-:Y:S01]  /*39a0*/  IMAD.IADD R5, R220.reuse, 0x1, -R11 ;  /* 0x00000001dc057824 */ /* 0x040fe200078e0a0b */
[C---:B------:R-:W-:Y:S01]  /*39b0*/  HMMA.16816.F32 R120, R16.reuse, R72, R52 ;  /* 0x000000481078723c */ /* 0x040fe20000001834 */
[----:B------:R-:W-:Y:S01]  /*39c0*/  VIADD R14, R3, 0x8 ;  /* 0x00000008030e7836 */ /* 0x000fe20000000000 */
[----:B------:R-:W-:Y:S01]  /*39d0*/  IABS R8, R6 ;  /* 0x0000000600087213 */ /* 0x000fe20000000000 */
        /* <DEDUP_REMOVED lines=9> */
[----:B------:R-:W-:Y:S01]  /*3a70*/  IADD3 R43, R12, 0x48, R4 ;  /* 0x000000480c2b7810 */ /* 0x000fe20007ffe004 */
[----:B------:R-:W-:Y:S01]  /*3a80*/  IMAD.U32 R10, RZ, RZ, UR25 ;  /* 0x00000019ff0a7e24 */ /* 0x000fe2000f8e00ff */
[----:B------:R-:W-:Y:S01]  /*3a90*/  I2FP.F32.S32 R5, R5 ;  /* 0x0000000500057245 */ /* 0x000fe20000201400 */
[C---:B------:R-:W-:Y:S01]  /*3aa0*/  VIADD R12, R3.reuse, 0x9 ;  /* 0x00000009030c7836 */ /* 0x040fe20000000000 */
[----:B------:R-:W-:Y:S01]  /*3ab0*/  I2FP.F32.S32 R7, R7 ;  /* 0x0000000700077245 */ /* 0x000fe20000201400 */
[C---:B------:R-:W-:Y:S01]  /*3ac0*/  VIADD R13, R3.reuse, 0x10 ;  /* 0x00000010030d7836 */ /* 0x040fe20000000000 */
[C---:B------:R-:W-:Y:S01]  /*3ad0*/  HMMA.16816.F32 R100, R16.reuse, R38, R100 ;  /* 0x000000261064723c */ /* 0x040fe20000001864 */
[----:B------:R-:W-:Y:S01]  /*3ae0*/  VIADD R15, R3, 0x11 ;  /* 0x00000011030f7836 */ /* 0x000fe20000000000 */
[----:B------:R-:W-:Y:S01]  /*3af0*/  VIADDMNMX R227, R4, R9, UR24, PT ;  /* 0x0000001804e37e46 */ /* 0x000fe2000b800109 */
[----:B------:R-:W-:Y:S01]  /*3b00*/  FFMA.FTZ R45, R7, -UR31, R184 ;  /* 0x8000001f072d7c23 */ /* 0x000fe200080100b8 */
[----:B------:R-:W-:Y:S01]  /*3b10*/  IADD3 R46, R10, 0x8, R4 ;  /* 0x000000080a2e7810 */ /* 0x000fe20007ffe004 */
[C---:B------:R-:W-:Y:S01]  /*3b20*/  IMAD.IADD R4, R220.reuse, 0x1, -R13 ;  /* 0x00000001dc047824 */ /* 0x040fe200078e0a0d */
[C---:B------:R-:W-:Y:S01]  /*3b30*/  HMMA.16816.F32 R96, R16.reuse, R32, R96 ;  /* 0x000000201060723c */ /* 0x040fe20000001860 */
[----:B------:R-:W-:Y:S01]  /*3b40*/  I2FP.F32.S32 R6, R6 ;  /* 0x0000000600067245 */ /* 0x000fe20000201400 */
[----:B------:R-:W-:Y:S01]  /*3b50*/  IMAD.IADD R7, R220, 0x1, -R15 ;  /* 0x00000001dc077824 */ /* 0x000fe200078e0a0f */
[----:B------:R-:W-:Y:S01]  /*3b60*/  VIMNMX R226, R46, UR24, PT ;  /* 0x000000182ee27c48 */ /* 0x000fe2000bfe0100 */
[C---:B------:R-:W-:Y:S01]  /*3b70*/  VIADD R36, R3.reuse, 0x68 ;  /* 0x0000006803247836 */ /* 0x040fe20000000000 */
[----:B------:R-:W-:Y:S01]  /*3b80*/  VIMNMX R225, R44, UR24, PT ;  /* 0x000000182ce17c48 */ /* 0x000fe2000bfe0100 */
[C---:B------:R-:W-:Y:S01]  /*3b90*/  HMMA.16816.F32 R88, R16.reuse, R34, R88 ;  /* 0x000000221058723c */ /* 0x040fe20000001858 */
[----:B------:R-:W-:Y:S01]  /*3ba0*/  FFMA.FTZ R47, R6, -UR31, R185 ;  /* 0x8000001f062f7c23 */ /* 0x000fe200080100b9 */
[----:B------:R-:W-:Y:S01]  /*3bb0*/  IABS R6, R4 ;  /* 0x0000000400067213 */ /* 0x000fe20000000000 */
[----:B------:R-:W-:Y:S01]  /*3bc0*/  VIADD R32, R3, 0x58 ;  /* 0x0000005803207836 */ /* 0x000fe20000000000 */
[----:B------:R-:W-:Y:S01]  /*3bd0*/  VIMNMX R224, R43, UR24, PT ;  /* 0x000000182be07c48 */ /* 0x000fe2000bfe0100 */
[C---:B------:R-:W-:Y:S01]  /*3be0*/  VIADD R33, R3.reuse, 0x59 ;  /* 0x0000005903217836 */ /* 0x040fe20000000000 */
[C---:B------:R-:W-:Y:S01]  /*3bf0*/  HMMA.16816.F32 R84, R16.reuse, R28, R84 ;  /* 0x0000001c1054723c */ /* 0x040fe20000001854 */
[C---:B------:R-:W-:Y:S01]  /*3c00*/  VIADD R34, R3.reuse, 0x60 ;  /* 0x0000006003227836 */ /* 0x040fe20000000000 */
[----:B------:R-:W-:Y:S01]  /*3c10*/  VIADDMNMX R219, R220, -UR20, RZ, !PT ;  /* 0x80000014dcdb7c46 */ /* 0x000fe2000f8001ff */
[C---:B------:R-:W-:Y:S01]  /*3c20*/  VIADD R35, R3.reuse, 0x61 ;  /* 0x0000006103237836 */ /* 0x040fe20000000000 */
[----:B------:R-:W-:Y:S01]  /*3c30*/  VIADDMNMX R218, R222, -UR20, RZ, !PT ;  /* 0x80000014deda7c46 */ /* 0x000fe2000f8001ff */
[C---:B------:R-:W-:Y:S01]  /*3c40*/  VIADD R38, R3.reuse, 0x69 ;  /* 0x0000006903267836 */ /* 0x040fe20000000000 */
[C---:B------:R-:W-:Y:S01]  /*3c50*/  HMMA.16816.F32 R80, R16.reuse, R30, R80 ;  /* 0x0000001e1050723c */ /* 0x040fe20000001850 */
[----:B------:R-:W-:Y:S01]  /*3c60*/  VIADD R28, R3, 0x48 ;  /* 0x00000048031c7836 */ /* 0x000fe20000000000 */
[----:B------:R-:W-:Y:S01]  /*3c70*/  VIADDMNMX R217, R221, -UR20, RZ, !PT ;  /* 0x80000014ddd97c46 */ /* 0x000fe2000f8001ff */
[----:B------:R-:W-:Y:S01]  /*3c80*/  VIADD R29, R3, 0x49 ;  /* 0x00000049031d7836 */ /* 0x000fe20000000000 */
        /* <DEDUP_REMOVED lines=16> */
[C---:B------:R-:W-:Y:S01]  /*3d90*/  ISETP.LT.OR P3, PT, R3.reuse, R219, P3 ;  /* 0x000000db0300720c */ /* 0x040fe20001f61670 */
[C---:B------:R-:W-:Y:S01]  /*3da0*/  VIADD R27, R3.reuse, 0x41 ;  /* 0x00000041031b7836 */ /* 0x040fe20000000000 */
[C---:B------:R-:W-:Y:S01]  /*3db0*/  ISETP.LT.OR P1, PT, R3.reuse, R218, P1 ;  /* 0x000000da0300720c */ /* 0x040fe20000f21670 */
[C---:B------:R-:W-:Y:S01]  /*3dc0*/  VIADD R42, R3.reuse, 0x79 ;  /* 0x00000079032a7836 */ /* 0x040fe20000000000 */
[----:B------:R-:W-:Y:S01]  /*3dd0*/  HMMA.16816.F32 R116, R16, R22, R56 ;  /* 0x000000161074723c */ /* 0x000fe20000001838 */
[C---:B------:R-:W-:Y:S01]  /*3de0*/  VIADD R20, R3.reuse, 0x28 ;  /* 0x0000002803147836 */ /* 0x040fe20000000000 */
[C---:B------:R-:W-:Y:S01]  /*3df0*/  ISETP.LT.OR P0, PT, R3.reuse, R217, P0 ;  /* 0x000000d90300720c */ /* 0x040fe20000701670 */
[C---:B------:R-:W-:Y:S01]  /*3e00*/  VIADD R21, R3.reuse, 0x29 ;  /* 0x0000002903157836 */ /* 0x040fe20000000000 */
[----:B------:R-:W-:-:S02]  /*3e10*/  ISETP.LT.OR P4, PT, R3, R216, P4 ;  /* 0x000000d80300720c */ /* 0x000fc40002781670 */
[----:B------:R-:W-:Y:S01]  /*3e20*/  HMMA.16816.F32 R72, R16, R74, R48 ;  /* 0x0000004a1048723c */ /* 0x000fe20000001830 */
[----:B------:R-:W-:Y:S01]  /*3e30*/  VIADD R22, R3, 0x30 ;  /* 0x0000003003167836 */ /* 0x000fe20000000000 */
[----:B------:R-:W-:Y:S01]  /*3e40*/  ISETP.GE.AND P2, PT, R11, R227, PT ;  /* 0x000000e30b00720c */ /* 0x000fe20003f46270 */
[----:B------:R-:W-:Y:S01]  /*3e50*/  VIADD R23, R3, 0x31 ;  /* 0x0000003103177836 */ /* 0x000fe20000000000 */
[----:B------:R-:W-:Y:S02]  /*3e60*/  FSEL R127, R45, -INF , !P3 ;  /* 0xff8000002d7f7808 */ /* 0x000fe40005800000 */
[----:B------:R-:W-:Y:S01]  /*3e70*/  ISETP.LT.OR P2, PT, R11, R219, P2 ;  /* 0x000000db0b00720c */ /* 0x000fe20001741670 */
[----:B------:R-:W-:Y:S02]  /*3e80*/  VIADD R16, R3, 0x18 ;  /* 0x0000001803107836 */ /* 0x000fe40000000000 */
[----:B------:R-:W-:Y:S01]  /*3e90*/  FFMA.FTZ R49, R5, -UR31, R172 ;  /* 0x8000001f05317c23 */ /* 0x000fe200080100ac */
[----:B------:R-:W-:Y:S01]  /*3ea0*/  VIADD R17, R3, 0x19 ;  /* 0x0000001903117836 */ /* 0x000fe20000000000 */
[C---:B------:R-:W-:Y:S01]  /*3eb0*/  ISETP.GE.AND P6, PT, R11.reuse, R226, PT ;  /* 0x000000e20b00720c */ /* 0x040fe20003fc6270 */
[C---:B------:R-:W-:Y:S01]  /*3ec0*/  IMAD.IADD R5, R220.reuse, 0x1, -R12 ;  /* 0x00000001dc057824 */ /* 0x040fe200078e0a0c */
[C---:B------:R-:W-:Y:S01]  /*3ed0*/  ISETP.GE.AND P5, PT, R11.reuse, R225, PT ;  /* 0x000000e10b00720c */ /* 0x040fe20003fa6270 */
[C---:B------:R-:W-:Y:S01]  /*3ee0*/  IMAD.IADD R8, R220.reuse, 0x1, -R16 ;  /* 0x00000001dc087824 */ /* 0x040fe200078e0a10 */
[----:B------:R-:W-:Y:S01]  /*3ef0*/  ISETP.GE.AND P3, PT, R11, R224, PT ;  /* 0x000000e00b00720c */ /* 0x000fe20003f66270 */
[C---:B------:R-:W-:Y:S01]  /*3f00*/  IMAD.IADD R10, R220.reuse, 0x1, -R17 ;  /* 0x00000001dc0a7824 */ /* 0x040fe200078e0a11 */
        /* <DEDUP_REMOVED lines=15> */
[C---:B------:R-:W-:Y:S01]  /*4000*/  IMAD.IADD R10, R220.reuse, 0x1, -R22 ;  /* 0x00000001dc0a7824 */ /* 0x040fe200078e0a16 */
        /* <DEDUP_REMOVED lines=83> */
[C---:B------:R-:W-:Y:S01]  /*4540*/  IMAD.IADD R7, R220.reuse, 0x1, -R35 ;  /* 0x00000001dc077824 */ /* 0x040fe200078e0a23 */
[----:B------:R-:W-:Y:S01]  /*4550*/  IABS R9, R5 ;  /* 0x0000000500097213 */ /* 0x000fe20000000000 */
[C---:B------:R-:W-:Y:S01]  /*4560*/  IMAD.IADD R10, R220.reuse, 0x1, -R38 ;  /* 0x00000001dc0a7824 */ /* 0x040fe200078e0a26 */
        /* <DEDUP_REMOVED lines=32> */
[----:B------:R-:W-:Y:S01]  /*4770*/  ISETP.GE.AND P2, PT, R14, R224, PT ;  /* 0x000000e00e00720c */ /* 0x000fe20003f46270 */
[----:B------:R-:W-:Y:S02]  /*4780*/  IMAD.MOV.U32 R5, RZ, RZ, R4 ;  /* 0x000000ffff057224 */ /* 0x000fe400078e0004 */
        /* <DEDUP_REMOVED lines=8> */
[----:B------:R-:W-:Y:S02]  /*4810*/  IMAD.IADD R5, R222, 0x1, -R11 ;  /* 0x00000001de057824 */ /* 0x000fe400078e0a0b */
[----:B------:R-:W-:Y:S01]  /*4820*/  FFMA.FTZ R37, R4, -UR31, R186 ;  /* 0x8000001f04257c23 */ /* 0x000fe200080100ba */
[----:B------:R-:W-:Y:S02]  /*4830*/  IMAD.IADD R4, R221, 0x1, -R3 ;  /* 0x00000001dd047824 */ /* 0x000fe400078e0a03 */
[----:B------:R-:W-:Y:S01]  /*4840*/  FFMA.FTZ R105, R7, -UR31, R105 ;  /* 0x8000001f07697c23 */ /* 0x000fe20008010069 */
[C---:B------:R-:W-:Y:S01]  /*4850*/  IMAD.IADD R3, R223.reuse, 0x1, -R3 ;  /* 0x00000001df037824 */ /* 0x040fe200078e0a03 */
        /* <DEDUP_REMOVED lines=15> */
[----:B------:R-:W-:Y:S02]  /*4950*/  I2FP.F32.S32 R5, R7 ;  /* 0x0000000700057245 */ /* 0x000fe40000201400 */
        /* <DEDUP_REMOVED lines=27> */
[----:B------:R-:W-:Y:S01]  /*4b10*/  ISETP.GE.AND P4, PT, R14, R225, PT ;  /* 0x000000e10e00720c */ /* 0x000fe20003f86270 */
[----:B------:R-:W-:Y:S01]  /*4b20*/  FFMA.FTZ R5, R5, -UR31, R178 ;  /* 0x8000001f05057c23 */ /* 0x000fe200080100b2 */
[----:B------:R-:W-:Y:S01]  /*4b30*/  I2FP.F32.S32 R6, R6 ;  /* 0x0000000600067245 */ /* 0x000fe20000201400 */
[----:B------:R-:W-:Y:S01]  /*4b40*/  IMAD.IADD R7, R221, 0x1, -R13 ;  /* 0x00000001dd077824 */ /* 0x000fe200078e0a0d */
[----:B------:R-:W-:Y:S02]  /*4b50*/  I2FP.F32.S32 R4, R4 ;  /* 0x0000000400047245 */ /* 0x000fe40000201400 */
[----:B------:R-:W-:Y:S01]  /*4b60*/  I2FP.F32.S32 R3, R3 ;  /* 0x0000000300037245 */ /* 0x000fe20000201400 */
[----:B------:R-:W-:Y:S01]  /*4b70*/  FFMA.FTZ R6, R6, -UR31, R176 ;  /* 0x8000001f06067c23 */ /* 0x000fe200080100b0 */
[----:B------:R-:W-:-:S02]  /*4b80*/  ISETP.LT.OR P2, PT, R14, R216, P2 ;  /* 0x000000d80e00720c */ /* 0x000fc40001741670 */
[C---:B------:R-:W-:Y:S01]  /*4b90*/  ISETP.LT.OR P1, PT, R14.reuse, R219, P1 ;  /* 0x000000db0e00720c */ /* 0x040fe20000f21670 */
[----:B------:R-:W-:Y:S01]  /*4ba0*/  FFMA.FTZ R11, R3, -UR31, R177 ;  /* 0x8000001f030b7c23 */ /* 0x000fe200080100b1 */
[C---:B------:R-:W-:Y:S01]  /*4bb0*/  ISETP.LT.OR P0, PT, R14.reuse, R218, P0 ;  /* 0x000000da0e00720c */ /* 0x040fe20000701670 */
[----:B------:R-:W-:Y:S01]  /*4bc0*/  IMAD.IADD R3, R223, 0x1, -R12 ;  /* 0x00000001df037824 */ /* 0x000fe200078e0a0c */
[----:B------:R-:W-:Y:S01]  /*4bd0*/  ISETP.LT.OR P4, PT, R14, R217, P4 ;  /* 0x000000d90e00720c */ /* 0x000fe20002781670 */
[----:B------:R-:W-:Y:S01]  /*4be0*/  FFMA.FTZ R14, R4, -UR31, R175 ;  /* 0x8000001f040e7c23 */ /* 0x000fe200080100af */
[--C-:B------:R-:W-:Y:S01]  /*4bf0*/  IMAD.IADD R4, R222, 0x1, -R13.reuse ;  /* 0x00000001de047824 */ /* 0x100fe200078e0a0d */
[----:B------:R-:W-:Y:S01]  /*4c00*/  FSEL R80, R5, -INF , !P2 ;  /* 0xff80000005507808 */ /* 0x000fe20005000000 */
[----:B------:R-:W-:Y:S01]  /*4c10*/  IMAD.IADD R5, R223, 0x1, -R13 ;  /* 0x00000001df057824 */ /* 0x000fe200078e0a0d */
[----:B------:R-:W-:Y:S02]  /*4c20*/  FSEL R112, R49, -INF , !P1 ;  /* 0xff80000031707808 */ /* 0x000fe40004800000 */
        /* <DEDUP_REMOVED lines=17> */
[C---:B------:R-:W-:Y:S02]  /*4d40*/  ISETP.GE.AND P1, PT, R12.reuse, R224, PT ;  /* 0x000000e00c00720c */ /* 0x040fe40003f26270 */
[----:B------:R-:W-:Y:S02]  /*4d50*/  ISETP.LT.OR P6, PT, R12, R219, P6 ;  /* 0x000000db0c00720c */ /* 0x000fe400037c1670 */
[----:B------:R-:W-:Y:S02]  /*4d60*/  I2FP.F32.S32 R3, R3 ;  /* 0x0000000300037245 */ /* 0x000fe40000201400 */
[----:B------:R-:W-:Y:S02]  /*4d70*/  ISETP.GE.AND P2, PT, R13, R225, PT ;  /* 0x000000e10d00720c */ /* 0x000fe40003f46270 */
[----:B------:R-:W-:-:S02]  /*4d80*/  FSEL R68, R10, -INF , !P5 ;  /* 0xff8000000a447808 */ /* 0x000fc40006800000 */
        /* <DEDUP_REMOVED lines=12> */
[C---:B------:R-:W-:Y:S01]  /*4e50*/  ISETP.GE.AND P6, PT, R13.reuse, R224, PT ;  /* 0x000000e00d00720c */ /* 0x040fe20003fc6270 */
[----:B-1----:R-:W-:Y:S01]  /*4e60*/  IMAD R179, R132, 0x10000, R132 ;  /* 0x0001000084b37824 */ /* 0x002fe200078e0284 */
[----:B------:R-:W-:-:S02]  /*4e70*/  ISETP.LT.OR P2, PT, R13, R217, P2 ;  /* 0x000000d90d00720c */ /* 0x000fc40001741670 */
        /* <DEDUP_REMOVED lines=51> */
[CC--:B------:R-:W-:Y:S01]  /*51b0*/  ISETP.GE.AND P5, PT, R15.reuse, R227.reuse, PT ;  /* 0x000000e30f00720c */ /* 0x0c0fe20003fa6270 */
        /* <DEDUP_REMOVED lines=11> */
[C---:B------:R-:W-:Y:S02]  /*5270*/  ISETP.LT.OR P4, PT, R16.reuse, R219, P4 ;  /* 0x000000db1000720c */ /* 0x040fe40002781670 */
        /* <DEDUP_REMOVED lines=13> */
[----:B------:R-:W-:Y:S01]  /*5350*/  ISETP.GE.AND P4, PT, R17, R224, PT ;  /* 0x000000e01100720c */ /* 0x000fe20003f86270 */
[----:B------:R-:W-:Y:S01]  /*5360*/  IMAD.IADD R3, R223, 0x1, -R18 ;  /* 0x00000001df037824 */ /* 0x000fe200078e0a12 */
[----:B------:R-:W-:Y:S01]  /*5370*/  ISETP.LT.OR P0, PT, R17, R217, P0 ;  /* 0x000000d91100720c */ /* 0x000fe20000701670 */
[----:B------:R-:W-:Y:S01]  /*5380*/  IMAD.IADD R4, R222, 0x1, -R19 ;  /* 0x00000001de047824 */ /* 0x000fe200078e0a13 */
[----:B------:R-:W-:-:S02]  /*5390*/  ISETP.LT.OR P5, PT, R16, R216, P5 ;  /* 0x000000d81000720c */ /* 0x000fc40002fa1670 */
[----:B------:R-:W-:Y:S02]  /*53a0*/  ISETP.GE.AND P3, PT, R15, R226, PT ;  /* 0x000000e20f00720c */ /* 0x000fe40003f66270 */
[C---:B------:R-:W-:Y:S02]  /*53b0*/  ISETP.LT.OR P1, PT, R17.reuse, R218, P1 ;  /* 0x000000da1100720c */ /* 0x040fe40000f21670 */
[----:B------:R-:W-:Y:S02]  /*53c0*/  ISETP.LT.OR P4, PT, R17, R216, P4 ;  /* 0x000000d81100720c */ /* 0x000fe40002781670 */
[----:B------:R-:W-:Y:S01]  /*53d0*/  FSEL R44, R6, -INF , !P0 ;  /* 0xff800000062c7808 */ /* 0x000fe20004000000 */
[----:B------:R-:W-:Y:S01]  /*53e0*/  IMAD.IADD R6, R223, 0x1, -R19 ;  /* 0x00000001df067824 */ /* 0x000fe200078e0a13 */
[----:B------:R-:W-:Y:S01]  /*53f0*/  FSEL R48, R9, -INF , !P5 ;  /* 0xff80000009307808 */ /* 0x000fe20006800000 */
[----:B------:R-:W-:Y:S01]  /*5400*/  IMAD.IADD R9, R222, 0x1, -R20 ;  /* 0x00000001de097824 */ /* 0x000fe200078e0a14 */
[----:B------:R-:W-:-:S02]  /*5410*/  ISETP.LT.OR P3, PT, R15, R218, P3 ;  /* 0x000000da0f00720c */ /* 0x000fc40001f61670 */
[----:B------:R-:W-:Y:S02]  /*5420*/  FSEL R101, R8, -INF , !P1 ;  /* 0xff80000008657808 */ /* 0x000fe40004800000 */
[----:B------:R-:W-:Y:S02]  /*5430*/  FSEL R50, R5, -INF , !P4 ;  /* 0xff80000005327808 */ /* 0x000fe40006000000 */
[----:B------:R-:W-:Y:S02]  /*5440*/  ISETP.GE.AND P2, PT, R16, R226, PT ;  /* 0x000000e21000720c */ /* 0x000fe40003f46270 */
[----:B------:R-:W-:Y:S02]  /*5450*/  IABS R8, R3 ;  /* 0x0000000300087213 */ /* 0x000fe40000000000 */
[----:B------:R-:W-:Y:S02]  /*5460*/  IABS R5, R4 ;  /* 0x0000000400057213 */ /* 0x000fe40000000000 */
[----:B------:R-:W-:-:S02]  /*5470*/  IABS R4, R7 ;  /* 0x0000000700047213 */ /* 0x000fc40000000000 */
[----:B------:R-:W-:Y:S02]  /*5480*/  IABS R3, R6 ;  /* 0x0000000600037213 */ /* 0x000fe40000000000 */
[----:B------:R-:W-:Y:S01]  /*5490*/  IABS R6, R9 ;  /* 0x0000000900067213 */ /* 0x000fe20000000000 */
[----:B------:R-:W-:Y:S01]  /*54a0*/  IMAD.MOV.U32 R7, RZ, RZ, R4 ;  /* 0x000000ffff077224 */ /* 0x000fe200078e0004 */
[----:B------:R-:W-:Y:S01]  /*54b0*/  FSEL R120, R12, -INF , !P3 ;  /* 0xff8000000c787808 */ /* 0x000fe20005800000 */
[----:B------:R-:W-:Y:S01]  /*54c0*/  IMAD.MOV.U32 R9, RZ, RZ, R5 ;  /* 0x000000ffff097224 */ /* 0x000fe200078e0005 */
[----:B------:R-:W-:Y:S01]  /*54d0*/  ISETP.LT.OR P2, PT, R16, R218, P2 ;  /* 0x000000da1000720c */ /* 0x000fe20001741670 */
[----:B------:R-:W-:Y:S01]  /*54e0*/  IMAD.MOV.U32 R4, RZ, RZ, R6 ;  /* 0x000000ffff047224 */ /* 0x000fe200078e0006 */
[----:B------:R-:W-:Y:S02]  /*54f0*/  ISETP.GE.AND P3, PT, R17, R227, PT ;  /* 0x000000e31100720c */ /* 0x000fe40003f66270 */
[----:B------:R-:W-:-:S02]  /*5500*/  FSEL R102, R11, -INF , !P2 ;  /* 0xff8000000b667808 */ /* 0x000fc40005000000 */
        /* <DEDUP_REMOVED lines=100> */
[----:B------:R-:W-:Y:S01]  /*5b50*/  ISETP.GE.AND P3, PT, R22, R226, PT ;  /* 0x000000e21600720c */ /* 0x000fe20003f66270 */
        /* <DEDUP_REMOVED lines=54> */
[C---:B------:R-:W-:Y:S01]  /*5ec0*/  ISETP.LT.OR P4, PT, R24.reuse, R216, P4 ;  /* 0x000000d81800720c */ /* 0x040fe20002781670 */
        /* <DEDUP_REMOVED lines=16> */
[C---:B------:R-:W-:Y:S01]  /*5fd0*/  ISETP.GE.AND P3, PT, R24.reuse, R227, PT ;  /* 0x000000e31800720c */ /* 0x040fe20003f66270 */
        /* <DEDUP_REMOVED lines=28> */
[----:B------:R-:W-:-:S02]  /*61a0*/  ISETP.GE.AND P6, PT, R23, R225, PT ;  /* 0x000000e11700720c */ /* 0x000fc40003fc6270 */
        /* <DEDUP_REMOVED lines=8> */
[----:B------:R-:W-:Y:S01]  /*6230*/  ISETP.LT.OR P6, PT, R23, R217, P6 ;  /* 0x000000d91700720c */ /* 0x000fe200037c1670 */
[----:B------:R-:W-:Y:S01]  /*6240*/  IMAD.MOV.U32 R5, RZ, RZ, R3 ;  /* 0x000000ffff057224 */ /* 0x000fe200078e0003 */
[----:B------:R-:W-:Y:S01]  /*6250*/  ISETP.GE.AND P1, PT, R26, R227, PT ;  /* 0x000000e31a00720c */ /* 0x000fe20003f26270 */
[----:B------:R-:W-:Y:S01]  /*6260*/  IMAD.MOV.U32 R3, RZ, RZ, R6 ;  /* 0x000000ffff037224 */ /* 0x000fe200078e0006 */
[----:B------:R-:W-:-:S02]  /*6270*/  ISETP.LT.OR P2, PT, R25, R219, P2 ;  /* 0x000000db1900720c */ /* 0x000fc40001741670 */
[----:B------:R-:W-:Y:S02]  /*6280*/  FSEL R134, R13, -INF , !P6 ;  /* 0xff8000000d867808 */ /* 0x000fe40007000000 */
[----:B------:R-:W-:Y:S02]  /*6290*/  I2FP.F32.S32 R6, R8 ;  /* 0x0000000800067245 */ /* 0x000fe40000201400 */
[----:B------:R-:W-:Y:S02]  /*62a0*/  ISETP.GE.AND P6, PT, R25, R226, PT ;  /* 0x000000e21900720c */ /* 0x000fe40003fc6270 */
[----:B------:R-:W-:Y:S01]  /*62b0*/  IABS R4, R4 ;  /* 0x0000000400047213 */ /* 0x000fe20000000000 */
[----:B------:R-:W-:Y:S01]  /*62c0*/  FFMA.FTZ R8, R6, -UR31, R71 ;  /* 0x8000001f06087c23 */ /* 0x000fe20008010047 */
[----:B------:R-:W-:Y:S02]  /*62d0*/  I2FP.F32.S32 R7, R7 ;  /* 0x0000000700077245 */ /* 0x000fe40000201400 */
[----:B------:R-:W-:-:S02]  /*62e0*/  ISETP.LT.OR P1, PT, R26, R219, P1 ;  /* 0x000000db1a00720c */ /* 0x000fc40000f21670 */
[----:B------:R-:W-:Y:S01]  /*62f0*/  FSEL R149, R61, -INF , !P2 ;  /* 0xff8000003d957808 */ /* 0x000fe20005000000 */
[----:B------:R-:W-:Y:S01]  /*6300*/  FFMA.FTZ R6, R7, -UR31, R193 ;  /* 0x8000001f07067c23 */ /* 0x000fe200080100c1 */
[----:B------:R-:W-:Y:S01]  /*6310*/  ISETP.GE.AND P3, PT, R27, R225, PT ;  /* 0x000000e11b00720c */ /* 0x000fe20003f66270 */
[----:B------:R-:W-:Y:S01]  /*6320*/  IMAD.IADD R7, R221, 0x1, -R29 ;  /* 0x00000001dd077824 */ /* 0x000fe200078e0a1d */
[----:B------:R-:W-:Y:S02]  /*6330*/  ISETP.GE.AND P2, PT, R26, R224, PT ;  /* 0x000000e01a00720c */ /* 0x000fe40003f46270 */
[----:B------:R-:W-:Y:S02]  /*6340*/  ISETP.LT.OR P6, PT, R25, R218, P6 ;  /* 0x000000da1900720c */ /* 0x000fe400037c1670 */
[----:B------:R-:W-:Y:S02]  /*6350*/  I2FP.F32.S32 R5, R5 ;  /* 0x0000000500057245 */ /* 0x000fe40000201400 */
[----:B------:R-:W-:-:S02]  /*6360*/  I2FP.F32.S32 R4, R4 ;  /* 0x0000000400047245 */ /* 0x000fc40000201400 */
[----:B------:R-:W-:Y:S01]  /*6370*/  I2FP.F32.S32 R3, R3 ;  /* 0x0000000300037245 */ /* 0x000fe20000201400 */
[----:B------:R-:W-:Y:S01]  /*6380*/  FFMA.FTZ R5, R5, -UR31, R195 ;  /* 0x8000001f05057c23 */ /* 0x000fe200080100c3 */
[----:B------:R-:W-:Y:S01]  /*6390*/  FSEL R175, R62, -INF , !P1 ;  /* 0xff8000003eaf7808 */ /* 0x000fe20004800000 */
[----:B------:R-:W-:Y:S01]  /*63a0*/  FFMA.FTZ R14, R4, -UR31, R66 ;  /* 0x8000001f040e7c23 */ /* 0x000fe20008010042 */
[C---:B------:R-:W-:Y:S01]  /*63b0*/  ISETP.GE.AND P5, PT, R27.reuse, R226, PT ;  /* 0x000000e21b00720c */ /* 0x040fe20003fa6270 */
[----:B------:R-:W-:Y:S01]  /*63c0*/  IMAD.IADD R4, R222, 0x1, -R29 ;  /* 0x00000001de047824 */ /* 0x000fe200078e0a1d */
[C---:B------:R-:W-:Y:S02]  /*63d0*/  ISETP.GE.AND P1, PT, R27.reuse, R224, PT ;  /* 0x000000e01b00720c */ /* 0x040fe40003f26270 */
[----:B------:R-:W-:Y:S02]  /*63e0*/  ISETP.LT.OR P3, PT, R27, R217, P3 ;  /* 0x000000d91b00720c */ /* 0x000fe40001f61670 */
[----:B------:R-:W-:-:S02]  /*63f0*/  ISETP.LT.OR P2, PT, R26, R216, P2 ;  /* 0x000000d81a00720c */ /* 0x000fc40001741670 */
[----:B------:R-:W-:Y:S01]  /*6400*/  FSEL R145, R12, -INF , !P6 ;  /* 0xff8000000c917808 */ /* 0x000fe20007000000 */
[----:B------:R-:W-:Y:S01]  /*6410*/  FFMA.FTZ R12, R3, -UR31, R196 ;  /* 0x8000001f030c7c23 */ /* 0x000fe200080100c4 */
[----:B------:R-:W-:Y:S01]  /*6420*/  ISETP.LT.OR P5, PT, R27, R218, P5 ;  /* 0x000000da1b00720c */ /* 0x000fe20002fa1670 */
[----:B------:R-:W-:Y:S01]  /*6430*/  IMAD.IADD R3, R223, 0x1, -R28 ;  /* 0x00000001df037824 */ /* 0x000fe200078e0a1c */
        /* <DEDUP_REMOVED lines=16> */
[----:B------:R-:W-:Y:S01]  /*6540*/  ISETP.GE.AND P6, PT, R27, R227, PT ;  /* 0x000000e31b00720c */ /* 0x000fe20003fc6270 */
[----:B------:R-:W-:Y:S01]  /*6550*/  IMAD.MOV.U32 R4, RZ, RZ, R6 ;  /* 0x000000ffff047224 */ /* 0x000fe200078e0006 */
[----:B------:R-:W-:Y:S02]  /*6560*/  FSEL R174, R11, -INF , !P0 ;  /* 0xff8000000bae7808 */ /* 0x000fe40004000000 */
[----:B------:R-:W-:Y:S02]  /*6570*/  ISETP.LT.OR P6, PT, R27, R219, P6 ;  /* 0x000000db1b00720c */ /* 0x000fe400037c1670 */
[----:B------:R-:W-:-:S02]  /*6580*/  ISETP.GE.AND P0, PT, R28, R227, PT ;  /* 0x000000e31c00720c */ /* 0x000fc40003f06270 */
[----:B------:R-:W-:Y:S01]  /*6590*/  I2FP.F32.S32 R5, R8 ;  /* 0x0000000800057245 */ /* 0x000fe20000201400 */
[----:B------:R-:W-:Y:S01]  /*65a0*/  IMAD.IADD R8, R221, 0x1, -R31 ;  /* 0x00000001dd087824 */ /* 0x000fe200078e0a1f */
[----:B------:R-:W-:Y:S02]  /*65b0*/  FSEL R171, R69, -INF , !P6 ;  /* 0xff80000045ab7808 */ /* 0x000fe40007000000 */
[----:B------:R-:W-:Y:S01]  /*65c0*/  I2FP.F32.S32 R7, R7 ;  /* 0x0000000700077245 */ /* 0x000fe20000201400 */
[----:B------:R-:W-:Y:S01]  /*65d0*/  FFMA.FTZ R5, R5, -UR31, R198 ;  /* 0x8000001f05057c23 */ /* 0x000fe200080100c6 */
[----:B------:R-:W-:Y:S02]  /*65e0*/  I2FP.F32.S32 R6, R4 ;  /* 0x0000000400067245 */ /* 0x000fe40000201400 */
[C---:B------:R-:W-:Y:S01]  /*65f0*/  ISETP.GE.AND P6, PT, R28.reuse, R224, PT ;  /* 0x000000e01c00720c */ /* 0x040fe20003fc6270 */
[----:B------:R-:W-:Y:S01]  /*6600*/  FFMA.FTZ R7, R7, -UR31, R197 ;  /* 0x8000001f07077c23 */ /* 0x000fe200080100c5 */
[----:B------:R-:W-:Y:S01]  /*6610*/  ISETP.LT.OR P0, PT, R28, R219, P0 ;  /* 0x000000db1c00720c */ /* 0x000fe20000701670 */
[----:B------:R-:W-:Y:S01]  /*6620*/  FFMA.FTZ R13, R6, -UR31, R114 ;  /* 0x8000001f060d7c23 */ /* 0x000fe20008010072 */
[----:B------:R-:W-:Y:S01]  /*6630*/  I2FP.F32.S32 R3, R3 ;  /* 0x0000000300037245 */ /* 0x000fe20000201400 */
[----:B------:R-:W-:Y:S01]  /*6640*/  IMAD.IADD R6, R221, 0x1, -R30 ;  /* 0x00000001dd067824 */ /* 0x000fe200078e0a1e */
[----:B------:R-:W-:-:S02]  /*6650*/  ISETP.GE.AND P1, PT, R29, R225, PT ;  /* 0x000000e11d00720c */ /* 0x000fc40003f26270 */
[----:B------:R-:W-:Y:S01]  /*6660*/  ISETP.LT.OR P6, PT, R28, R216, P6 ;  /* 0x000000d81c00720c */ /* 0x000fe200037c1670 */
[----:B------:R-:W-:Y:S01]  /*6670*/  FFMA.FTZ R4, R3, -UR31, R199 ;  /* 0x8000001f03047c23 */ /* 0x000fe200080100c7 */
[----:B------:R-:W-:Y:S01]  /*6680*/  FSEL R170, R63, -INF , !P0 ;  /* 0xff8000003faa7808 */ /* 0x000fe20004000000 */
[----:B------:R-:W-:Y:S01]  /*6690*/  IMAD.IADD R3, R223, 0x1, -R30 ;  /* 0x00000001df037824 */ /* 0x000fe200078e0a1e */
[C---:B------:R-:W-:Y:S02]  /*66a0*/  ISETP.GE.AND P0, PT, R29.reuse, R224, PT ;  /* 0x000000e01d00720c */ /* 0x040fe40003f06270 */
        /* <DEDUP_REMOVED lines=72> */
[----:B------:R-:W-:Y:S01]  /*6b30*/  ISETP.GE.AND P4, PT, R31, R224, PT ;  /* 0x000000e01f00720c */ /* 0x000fe20003f86270 */
[----:B------:R-:W-:Y:S01]  /*6b40*/  VIADD R212, R208, 0x1000 ;  /* 0x00001000d0d47836 */ /* 0x000fe20000000000 */
[----:B------:R-:W-:-:S02]  /*6b50*/  ISETP.LT.OR P2, PT, R28, R217, P2 ;  /* 0x000000d91c00720c */ /* 0x000fc40001741670 */
        /* <DEDUP_REMOVED lines=8> */
[----:B------:R-:W-:Y:S01]  /*6be0*/  ISETP.GE.AND P3, PT, R32, R224, PT ;  /* 0x000000e02000720c */ /* 0x000fe20003f66270 */
[----:B------:R-:W-:Y:S01]  /*6bf0*/  VIADD R214, R208, 0x800 ;  /* 0x00000800d0d67836 */ /* 0x000fe20000000000 */
[----:B------:R-:W-:-:S02]  /*6c00*/  ISETP.LT.OR P5, PT, R32, R217, P5 ;  /* 0x000000d92000720c */ /* 0x000fc40002fa1670 */
[----:B------:R-:W-:Y:S02]  /*6c10*/  ISETP.LT.OR P4, PT, R31, R216, P4 ;  /* 0x000000d81f00720c */ /* 0x000fe40002781670 */
[----:B------:R-:W-:Y:S01]  /*6c20*/  FSEL R148, R12, -INF , !P2 ;  /* 0xff8000000c947808 */ /* 0x000fe20005000000 */
[----:B------:R-:W-:Y:S01]  /*6c30*/  FFMA.FTZ R12, R3, -UR31, R213 ;  /* 0x8000001f030c7c23 */ /* 0x000fe200080100d5 */
[----:B------:R-:W-:Y:S01]  /*6c40*/  ISETP.GE.AND P2, PT, R30, R226, PT ;  /* 0x000000e21e00720c */ /* 0x000fe20003f46270 */
[C---:B------:R-:W-:Y:S01]  /*6c50*/  IMAD.IADD R3, R223.reuse, 0x1, -R33 ;  /* 0x00000001df037824 */ /* 0x040fe200078e0a21 */
[----:B------:R-:W-:Y:S01]  /*6c60*/  ISETP.LT.OR P6, PT, R32, R218, P6 ;  /* 0x000000da2000720c */ /* 0x000fe200037c1670 */
[----:B------:R-:W-:Y:S01]  /*6c70*/  VIADD R213, R208, 0xc00 ;  /* 0x00000c00d0d57836 */ /* 0x000fe20000000000 */
        /* <DEDUP_REMOVED lines=30> */
[----:B------:R-:W-:Y:S01]  /*6e60*/  ISETP.GE.AND P2, PT, R33, R224, PT ;  /* 0x000000e02100720c */ /* 0x000fe20003f46270 */
        /* <DEDUP_REMOVED lines=40> */
[----:B------:R-:W-:Y:S01]  /*70f0*/  ISETP.LT.OR P6, PT, R34, R219, P6 ;  /* 0x000000db2200720c */ /* 0x000fe200037c1670 */
[----:B------:R-:W-:Y:S01]  /*7100*/  FFMA.FTZ R7, R7, -UR31, R233 ;  /* 0x8000001f07077c23 */ /* 0x000fe200080100e9 */
[----:B------:R-:W-:Y:S01]  /*7110*/  ISETP.GE.AND P2, PT, R35, R225, PT ;  /* 0x000000e12300720c */ /* 0x000fe20003f46270 */
[----:B------:R-:W-:Y:S01]  /*7120*/  IMAD.IADD R5, R221, 0x1, -R38 ;  /* 0x00000001dd057824 */ /* 0x000fe200078e0a26 */
[----:B------:R-:W-:-:S02]  /*7130*/  I2FP.F32.S32 R9, R9 ;  /* 0x0000000900097245 */ /* 0x000fc40000201400 */
[----:B------:R-:W-:Y:S02]  /*7140*/  I2FP.F32.S32 R3, R3 ;  /* 0x0000000300037245 */ /* 0x000fe40000201400 */
[----:B------:R-:W-:Y:S01]  /*7150*/  FSEL R163, R10, -INF , !P0 ;  /* 0xff8000000aa37808 */ /* 0x000fe20004000000 */
[----:B------:R-:W-:Y:S01]  /*7160*/  FFMA.FTZ R10, R6, -UR31, R240 ;  /* 0x8000001f060a7c23 */ /* 0x000fe200080100f0 */
[----:B------:R-:W-:Y:S01]  /*7170*/  FSEL R184, R88, -INF , !P6 ;  /* 0xff80000058b87808 */ /* 0x000fe20007000000 */
[----:B------:R-:W-:Y:S01]  /*7180*/  IMAD.IADD R6, R222, 0x1, -R38 ;  /* 0x00000001de067824 */ /* 0x000fe200078e0a26 */
[----:B------:R-:W-:Y:S01]  /*7190*/  ISETP.GE.AND P6, PT, R35, R224, PT ;  /* 0x000000e02300720c */ /* 0x000fe20003fc6270 */
[----:B------:R-:W-:Y:S01]  /*71a0*/  FFMA.FTZ R11, R9, -UR31, R74 ;  /* 0x8000001f090b7c23 */ /* 0x000fe2000801004a */
[----:B------:R-:W-:Y:S01]  /*71b0*/  ISETP.LT.OR P2, PT, R35, R217, P2 ;  /* 0x000000d92300720c */ /* 0x000fe20001741670 */
[----:B------:R-:W-:Y:S01]  /*71c0*/  FFMA.FTZ R9, R3, -UR31, R242 ;  /* 0x8000001f03097c23 */ /* 0x000fe200080100f2 */
[----:B------:R-:W-:Y:S01]  /*71d0*/  ISETP.GE.AND P0, PT, R33, R226, PT ;  /* 0x000000e22100720c */ /* 0x000fe20003f06270 */
[----:B------:R-:W-:Y:S01]  /*71e0*/  IMAD.IADD R3, R223, 0x1, -R38 ;  /* 0x00000001df037824 */ /* 0x000fe200078e0a26 */
[----:B------:R-:W-:-:S02]  /*71f0*/  ISETP.LT.OR P6, PT, R35, R216, P6 ;  /* 0x000000d82300720c */ /* 0x000fc400037c1670 */
[----:B------:R-:W-:Y:S02]  /*7200*/  FSEL R229, R7, -INF , !P2 ;  /* 0xff80000007e57808 */ /* 0x000fe40005000000 */
[C---:B------:R-:W-:Y:S02]  /*7210*/  ISETP.GE.AND P4, PT, R33.reuse, R225, PT ;  /* 0x000000e12100720c */ /* 0x040fe40003f86270 */
[----:B------:R-:W-:Y:S02]  /*7220*/  ISETP.LT.OR P0, PT, R33, R218, P0 ;  /* 0x000000da2100720c */ /* 0x000fe40000701670 */
[----:B------:R-:W-:Y:S02]  /*7230*/  IABS R7, R6 ;  /* 0x0000000600077213 */ /* 0x000fe40000000000 */
[----:B------:R-:W-:Y:S02]  /*7240*/  IABS R5, R5 ;  /* 0x0000000500057213 */ /* 0x000fe40000000000 */
[----:B------:R-:W-:Y:S01]  /*7250*/  FSEL R232, R4, -INF , !P6 ;  /* 0xff80000004e87808 */ /* 0x000fe20007000000 */
[----:B------:R-:W-:Y:S01]  /*7260*/  IMAD.IADD R4, R222, 0x1, -R39 ;  /* 0x00000001de047824 */ /* 0x000fe200078e0a27 */
[----:B------:R-:W-:-:S02]  /*7270*/  IABS R3, R3 ;  /* 0x0000000300037213 */ /* 0x000fc40000000000 */
[----:B------:R-:W-:Y:S02]  /*7280*/  ISETP.LT.OR P4, PT, R33, R217, P4 ;  /* 0x000000d92100720c */ /* 0x000fe40002781670 */
[----:B------:R-:W-:Y:S02]  /*7290*/  FSEL R202, R14, -INF , !P0 ;  /* 0xff8000000eca7808 */ /* 0x000fe40004000000 */
[----:B------:R-:W-:Y:S01]  /*72a0*/  IABS R6, R8 ;  /* 0x0000000800067213 */ /* 0x000fe20000000000 */
[----:B------:R-:W-:Y:S01]  /*72b0*/  IMAD.MOV.U32 R8, RZ, RZ, R7 ;  /* 0x000000ffff087224 */ /* 0x000fe200078e0007 */
[CC--:B------:R-:W-:Y:S01]  /*72c0*/  ISETP.GE.AND P0, PT, R35.reuse, R227.reuse, PT ;  /* 0x000000e32300720c */ /* 0x0c0fe20003f06270 */
[----:B------:R-:W-:Y:S01]  /*72d0*/  IMAD.MOV.U32 R7, RZ, RZ, R5 ;  /* 0x000000ffff077224 */ /* 0x000fe200078e0005 */
[----:B------:R-:W-:Y:S01]  /*72e0*/  ISETP.GE.AND P5, PT, R36, R227, PT ;  /* 0x000000e32400720c */ /* 0x000fe20003fa6270 */
[----:B------:R-:W-:Y:S01]  /*72f0*/  IMAD.MOV.U32 R5, RZ, RZ, R3 ;  /* 0x000000ffff057224 */ /* 0x000fe200078e0003 */
[----:B------:R-:W-:Y:S01]  /*7300*/  FSEL R115, R12, -INF , !P4 ;  /* 0xff8000000c737808 */ /* 0x000fe20006000000 */
[----:B------:R-:W-:Y:S01]  /*7310*/  IMAD.MOV.U32 R3, RZ, RZ, R6 ;  /* 0x000000ffff037224 */ /* 0x000fe200078e0006 */
[----:B------:R-:W-:-:S02]  /*7320*/  ISETP.GE.AND P4, PT, R35, R226, PT ;  /* 0x000000e22300720c */ /* 0x000fc40003f86270 */
[CC--:B------:R-:W-:Y:S02]  /*7330*/  ISETP.LT.OR P0, PT, R35.reuse, R219.reuse, P0 ;  /* 0x000000db2300720c */ /* 0x0c0fe40000701670 */
[----:B------:R-:W-:Y:S02]  /*7340*/  IABS R4, R4 ;  /* 0x0000000400047213 */ /* 0x000fe40000000000 */
[----:B------:R-:W-:Y:S02]  /*7350*/  ISETP.LT.OR P5, PT, R36, R219, P5 ;  /* 0x000000db2400720c */ /* 0x000fe40002fa1670 */
[----:B------:R-:W-:Y:S02]  /*7360*/  I2FP.F32.S32 R6, R8 ;  /* 0x0000000800067245 */ /* 0x000fe40000201400 */
[----:B------:R-:W-:Y:S02]  /*7370*/  I2FP.F32.S32 R7, R7 ;  /* 0x0000000700077245 */ /* 0x000fe40000201400 */
[----:B------:R-:W-:Y:S01]  /*7380*/  ISETP.LT.OR P4, PT, R35, R218, P4 ;  /* 0x000000da2300720c */ /* 0x000fe20002781670 */
[----:B------:R-:W-:Y:S01]  /*7390*/  FFMA.FTZ R8, R6, -UR31, R75 ;  /* 0x8000001f06087c23 */ /* 0x000fe2000801004b */
[----:B------:R-:W-:Y:S01]  /*73a0*/  FSEL R186, R89, -INF , !P0 ;  /* 0xff80000059ba7808 */ /* 0x000fe20004000000 */
[----:B------:R-:W-:Y:S01]  /*73b0*/  FFMA.FTZ R6, R7, -UR31, R241 ;  /* 0x8000001f07067c23 */ /* 0x000fe200080100f1 */
[----:B------:R-:W-:Y:S01]  /*73c0*/  ISETP.GE.AND P6, PT, R38, R225, PT ;  /* 0x000000e12600720c */ /* 0x000fe20003fc6270 */
[----:B------:R-:W-:Y:S01]  /*73d0*/  IMAD.IADD R7, R221, 0x1, -R40 ;  /* 0x00000001dd077824 */ /* 0x000fe200078e0a28 */
[----:B------:R-:W-:-:S02]  /*73e0*/  I2FP.F32.S32 R5, R5 ;  /* 0x0000000500057245 */ /* 0x000fc40000201400 */
[----:B------:R-:W-:Y:S02]  /*73f0*/  I2FP.F32.S32 R4, R4 ;  /* 0x0000000400047245 */ /* 0x000fe40000201400 */
[-C--:B------:R-:W-:Y:S01]  /*7400*/  ISETP.GE.AND P0, PT, R36, R224.reuse, PT ;  /* 0x000000e02400720c */ /* 0x080fe20003f06270 */
[----:B------:R-:W-:Y:S01]  /*7410*/  FFMA.FTZ R5, R5, -UR31, R243 ;  /* 0x8000001f05057c23 */ /* 0x000fe200080100f3 */
[----:B------:R-:W-:Y:S02]  /*7420*/  FSEL R178, R96, -INF , !P5 ;  /* 0xff80000060b27808 */ /* 0x000fe40006800000 */
[----:B------:R-:W-:Y:S02]  /*7430*/  ISETP.GE.AND P5, PT, R38, R224, PT ;  /* 0x000000e02600720c */ /* 0x000fe40003fa6270 */
[----:B------:R-:W-:Y:S02]  /*7440*/  I2FP.F32.S32 R3, R3 ;  /* 0x0000000300037245 */ /* 0x000fe40000201400 */
[----:B------:R-:W-:Y:S01]  /*7450*/  FSEL R196, R13, -INF , !P4 ;  /* 0xff8000000dc47808 */ /* 0x000fe20006000000 */
[----:B------:R-:W-:Y:S01]  /*7460*/  FFMA.FTZ R13, R4, -UR31, R106 ;  /* 0x8000001f040d7c23 */ /* 0x000fe2000801006a */
[----:B------:R-:W-:Y:S01]  /*7470*/  ISETP.GE.AND P2, PT, R38, R226, PT ;  /* 0x000000e22600720c */ /* 0x000fe20003f46270 */
[----:B------:R-:W-:Y:S01]  /*7480*/  IMAD.IADD R4, R222, 0x1, -R40 ;  /* 0x00000001de047824 */ /* 0x000fe200078e0a28 */
[----:B------:R-:W-:Y:S01]  /*7490*/  ISETP.LT.OR P6, PT, R38, R217, P6 ;  /* 0x000000d92600720c */ /* 0x000fe200037c1670 */
[----:B------:R-:W-:Y:S01]  /*74a0*/  FFMA.FTZ R12, R3, -UR31, R244 ;  /* 0x8000001f030c7c23 */ /* 0x000fe200080100f4 */
[-C--:B------:R-:W-:Y:S01]  /*74b0*/  ISETP.LT.OR P0, PT, R36, R216.reuse, P0 ;  /* 0x000000d82400720c */ /* 0x080fe20000701670 */
[----:B------:R-:W-:Y:S01]  /*74c0*/  IMAD.IADD R3, R223, 0x1, -R39 ;  /* 0x00000001df037824 */ /* 0x000fe200078e0a27 */
[----:B------:R-:W-:-:S02]  /*74d0*/  ISETP.LT.OR P5, PT, R38, R216, P5 ;  /* 0x000000d82600720c */ /* 0x000fc40002fa1670 */
[----:B------:R-:W-:Y:S02]  /*74e0*/  ISETP.LT.OR P2, PT, R38, R218, P2 ;  /* 0x000000da2600720c */ /* 0x000fe40001741670 */
[----:B------:R-:W-:Y:S01]  /*74f0*/  FSEL R198, R6, -INF , !P6 ;  /* 0xff80000006c67808 */ /* 0x000fe20007000000 */
[----:B------:R-:W-:Y:S01]  /*7500*/  IMAD.IADD R6, R223, 0x1, -R40 ;  /* 0x00000001df067824 */ /* 0x000fe200078e0a28 */
[----:B------:R-:W-:Y:S01]  /*7510*/  FSEL R203, R9, -INF , !P0 ;  /* 0xff80000009cb7808 */ /* 0x000fe20004000000 */
[----:B------:R-:W-:Y:S01]  /*7520*/  IMAD.IADD R9, R222, 0x1, -R41 ;  /* 0x00000001de097824 */ /* 0x000fe200078e0a29 */
[----:B------:R-:W-:Y:S02]  /*7530*/  FSEL R200, R5, -INF , !P5 ;  /* 0xff80000005c87808 */ /* 0x000fe40006800000 */
[----:B------:R-:W-:Y:S02]  /*7540*/  ISETP.GE.AND P3, PT, R36, R226, PT ;  /* 0x000000e22400720c */ /* 0x000fe40003f66270 */
[----:B------:R-:W-:-:S02]  /*7550*/  IABS R5, R4 ;  /* 0x0000000400057213 */ /* 0x000fc40000000000 */
[----:B------:R-:W-:Y:S02]  /*7560*/  FSEL R188, R8, -INF , !P2 ;  /* 0xff80000008bc7808 */ /* 0x000fe40005000000 */
[----:B------:R-:W-:Y:S02]  /*7570*/  IABS R4, R7 ;  /* 0x0000000700047213 */ /* 0x000fe40000000000 */
[----:B------:R-:W-:Y:S02]  /*7580*/  IABS R8, R3 ;  /* 0x0000000300087213 */ /* 0x000fe40000000000 */
[----:B------:R-:W-:Y:S01]  /*7590*/  IABS R3, R6 ;  /* 0x0000000600037213 */ /* 0x000fe20000000000 */
[----:B------:R-:W-:Y:S01]  /*75a0*/  IMAD.MOV.U32 R7, RZ, RZ, R4 ;  /* 0x000000ffff077224 */ /* 0x000fe200078e0004 */
[----:B------:R-:W-:Y:S02]  /*75b0*/  ISETP.LT.OR P3, PT, R36, R218, P3 ;  /* 0x000000da2400720c */ /* 0x000fe40001f61670 */
[----:B------:R-:W-:Y:S01]  /*75c0*/  IABS R6, R9 ;  /* 0x0000000900067213 */ /* 0x000fe20000000000 */
[----:B------:R-:W-:Y:S01]  /*75d0*/  IMAD.MOV.U32 R9, RZ, RZ, R5 ;  /* 0x000000ffff097224 */ /* 0x000fe200078e0005 */
[----:B------:R-:W-:-:S02]  /*75e0*/  ISETP.GE.AND P4, PT, R38, R227, PT ;  /* 0x000000e32600720c */ /* 0x000fc40003f86270 */
[----:B------:R-:W-:Y:S01]  /*75f0*/  FSEL R189, R11, -INF , !P3 ;  /* 0xff8000000bbd7808 */ /* 0x000fe20005800000 */
[----:B------:R-:W-:Y:S01]  /*7600*/  IMAD.MOV.U32 R4, RZ, RZ, R6 ;  /* 0x000000ffff047224 */ /* 0x000fe200078e0006 */
[C---:B------:R-:W-:Y:S02]  /*7610*/  ISETP.GE.AND P3, PT, R39.reuse, R227, PT ;  /* 0x000000e32700720c */ /* 0x040fe40003f66270 */
[----:B------:R-:W-:Y:S02]  /*7620*/  ISETP.GE.AND P1, PT, R36, R225, PT ;  /* 0x000000e12400720c */ /* 0x000fe40003f26270 */
[----:B------:R-:W-:Y:S02]  /*7630*/  ISETP.LT.OR P4, PT, R38, R219, P4 ;  /* 0x000000db2600720c */ /* 0x000fe40002781670 */
[----:B------:R-:W-:Y:S02]  /*7640*/  I2FP.F32.S32 R7, R7 ;  /* 0x0000000700077245 */ /* 0x000fe40000201400 */
[----:B------:R-:W-:-:S02]  /*7650*/  ISETP.LT.OR P3, PT, R39, R219, P3 ;  /* 0x000000db2700720c */ /* 0x000fc40001f61670 */
[-C--:B------:R-:W-:Y:S01]  /*7660*/  ISETP.GE.AND P5, PT, R40, R225.reuse, PT ;  /* 0x000000e12800720c */ /* 0x080fe20003fa6270 */
[----:B------:R-:W-:Y:S01]  /*7670*/  FFMA.FTZ R7, R7, -UR31, R245 ;  /* 0x8000001f07077c23 */ /* 0x000fe200080100f5 */
[----:B------:R-:W-:Y:S02]  /*7680*/  ISETP.GE.AND P0, PT, R39, R225, PT ;  /* 0x000000e12700720c */ /* 0x000fe40003f06270 */
[----:B------:R-:W-:Y:S01]  /*7690*/  I2FP.F32.S32 R5, R8 ;  /* 0x0000000800057245 */ /* 0x000fe20000201400 */
[----:B------:R-:W-:Y:S01]  /*76a0*/  IMAD.IADD R8, R222, 0x1, -R42 ;  /* 0x00000001de087824 */ /* 0x000fe200078e0a2a */
[----:B------:R-:W-:Y:S02]  /*76b0*/  I2FP.F32.S32 R6, R4 ;  /* 0x0000000400067245 */ /* 0x000fe40000201400 */
[----:B------:R-:W-:Y:S01]  /*76c0*/  ISETP.LT.OR P1, PT, R36, R217, P1 ;  /* 0x000000d92400720c */ /* 0x000fe20000f21670 */
[----:B------:R-:W-:Y:S01]  /*76d0*/  FFMA.FTZ R4, R5, -UR31, R246 ;  /* 0x8000001f05047c23 */ /* 0x000fe200080100f6 */
[----:B------:R-:W-:Y:S01]  /*76e0*/  FSEL R123, R100, -INF , !P4 ;  /* 0xff800000647b7808 */ /* 0x000fe20006000000 */
[----:B------:R-:W-:Y:S01]  /*76f0*/  FFMA.FTZ R11, R6, -UR31, R94 ;  /* 0x8000001f060b7c23 */ /* 0x000fe2000801005e */
[----:B------:R-:W-:Y:S01]  /*7700*/  I2FP.F32.S32 R9, R9 ;  /* 0x0000000900097245 */ /* 0x000fe20000201400 */
[--C-:B------:R-:W-:Y:S01]  /*7710*/  IMAD.IADD R6, R221, 0x1, -R41.reuse ;  /* 0x00000001dd067824 */ /* 0x100fe200078e0a29 */
[----:B------:R-:W-:Y:S01]  /*7720*/  ISETP.GE.AND P4, PT, R39, R224, PT ;  /* 0x000000e02700720c */ /* 0x000fe20003f86270 */
[----:B------:R-:W-:Y:S01]  /*7730*/  IMAD.IADD R5, R223, 0x1, -R41 ;  /* 0x00000001df057824 */ /* 0x000fe200078e0a29 */
[----:B------:R-:W-:-:S02]  /*7740*/  I2FP.F32.S32 R3, R3 ;  /* 0x0000000300037245 */ /* 0x000fc40000201400 */
[----:B------:R-:W-:Y:S02]  /*7750*/  FSEL R122, R97, -INF , !P3 ;  /* 0xff800000617a7808 */ /* 0x000fe40005800000 */
[CC--:B------:R-:W-:Y:S01]  /*7760*/  ISETP.LT.OR P5, PT, R40.reuse, R217.reuse, P5 ;  /* 0x000000d92800720c */ /* 0x0c0fe20002fa1670 */
[----:B------:R-:W-:Y:S01]  /*7770*/  FFMA.FTZ R3, R3, -UR31, R247 ;  /* 0x8000001f03037c23 */ /* 0x000fe200080100f7 */
[----:B------:R-:W-:Y:S02]  /*7780*/  ISETP.LT.OR P0, PT, R39, R217, P0 ;  /* 0x000000d92700720c */ /* 0x000fe40000701670 */
[----:B------:R-:W-:Y:S02]  /*7790*/  ISETP.GE.AND P3, PT, R40, R224, PT ;  /* 0x000000e02800720c */ /* 0x000fe40003f66270 */
[----:B------:R-:W-:Y:S01]  /*77a0*/  FSEL R199, R10, -INF , !P1 ;  /* 0xff8000000ac77808 */ /* 0x000fe20004800000 */
[----:B------:R-:W-:Y:S01]  /*77b0*/  FFMA.FTZ R10, R9, -UR31, R107 ;  /* 0x8000001f090a7c23 */ /* 0x000fe2000801006b */
[----:B------:R-:W-:Y:S01]  /*77c0*/  ISETP.LT.OR P4, PT, R39, R216, P4 ;  /* 0x000000d82700720c */ /* 0x000fe20002781670 */
[----:B------:R-:W-:Y:S01]  /*77d0*/  IMAD.IADD R9, R221, 0x1, -R42 ;  /* 0x00000001dd097824 */ /* 0x000fe200078e0a2a */
[----:B------:R-:W-:-:S02]  /*77e0*/  ISETP.GE.AND P1, PT, R39, R226, PT ;  /* 0x000000e22700720c */ /* 0x000fc40003f26270 */
[----:B------:R-:W-:Y:S01]  /*77f0*/  FSEL R190, R7, -INF , !P5 ;  /* 0xff80000007be7808 */ /* 0x000fe20006800000 */
[----:B------:R-:W-:Y:S01]  /*7800*/  IMAD.IADD R7, R223, 0x1, -R42 ;  /* 0x00000001df077824 */ /* 0x000fe200078e0a2a */
[----:B------:R-:W-:Y:S02]  /*7810*/  ISETP.LT.OR P3, PT, R40, R216, P3 ;  /* 0x000000d82800720c */ /* 0x000fe40001f61670 */
[----:B------:R-:W-:Y:S02]  /*7820*/  FSEL R193, R12, -INF , !P0 ;  /* 0xff8000000cc17808 */ /* 0x000fe40004000000 */
[----:B------:R-:W-:Y:S02]  /*7830*/  ISETP.GE.AND P0, PT, R41, R226, PT ;  /* 0x000000e22900720c */ /* 0x000fe40003f06270 */
[----:B------:R-:W-:Y:S02]  /*7840*/  FSEL R195, R4, -INF , !P4 ;  /* 0xff80000004c37808 */ /* 0x000fe40006000000 */
[----:B------:R-:W-:-:S02]  /*7850*/  ISETP.LT.OR P1, PT, R39, R218, P1 ;  /* 0x000000da2700720c */ /* 0x000fc40000f21670 */
[----:B------:R-:W-:Y:S02]  /*7860*/  IABS R4, R6 ;  /* 0x0000000600047213 */ /* 0x000fe40000000000 */
[----:B------:R-:W-:Y:S02]  /*7870*/  FSEL R194, R3, -INF , !P3 ;  /* 0xff80000003c27808 */ /* 0x000fe40005800000 */
[----:B------:R-:W-:Y:S02]  /*7880*/  IABS R6, R9 ;  /* 0x0000000900067213 */ /* 0x000fe40000000000 */
[----:B------:R-:W-:Y:S02]  /*7890*/  ISETP.LT.OR P0, PT, R41, R218, P0 ;  /* 0x000000da2900720c */ /* 0x000fe40000701670 */
[----:B------:R-:W-:Y:S02]  /*78a0*/  IABS R3, R5 ;  /* 0x0000000500037213 */ /* 0x000fe40000000000 */
[----:B------:R-:W-:Y:S01]  /*78b0*/  IABS R9, R7 ;  /* 0x0000000700097213 */ /* 0x000fe20000000000 */
[----:B------:R-:W-:Y:S01]  /*78c0*/  IMAD.MOV.U32 R7, RZ, RZ, R6 ;  /* 0x000000ffff077224 */ /* 0x000fe200078e0006 */
[----:B------:R-:W-:-:S02]  /*78d0*/  FSEL R181, R13, -INF , !P1 ;  /* 0xff8000000db57808 */ /* 0x000fc40004800000 */
[----:B------:R-:W-:Y:S02]  /*78e0*/  IABS R5, R8 ;  /* 0x0000000800057213 */ /* 0x000fe40000000000 */
[CC--:B------:R-:W-:Y:S02]  /*78f0*/  ISETP.GE.AND P2, PT, R40.reuse, R227.reuse, PT ;  /* 0x000000e32800720c */ /* 0x0c0fe40003f46270 */
[----:B------:R-:W-:Y:S02]  /*7900*/  ISETP.GE.AND P6, PT, R40, R226, PT ;  /* 0x000000e22800720c */ /* 0x000fe40003fc6270 */
[----:B------:R-:W-:Y:S02]  /*7910*/  ISETP.GE.AND P1, PT, R41, R227, PT ;  /* 0x000000e32900720c */ /* 0x000fe40003f26270 */
[----:B------:R-:W-:Y:S02]  /*7920*/  I2FP.F32.S32 R8, R4 ;  /* 0x0000000400087245 */ /* 0x000fe40000201400 */
[----:B------:R-:W-:Y:S01]  /*7930*/  I2FP.F32.S32 R4, R3 ;  /* 0x0000000300047245 */ /* 0x000fe20000201400 */
[----:B------:R-:W-:Y:S01]  /*7940*/  IMAD.MOV.U32 R3, RZ, RZ, R9 ;  /* 0x000000ffff037224 */ /* 0x000fe200078e0009 */
[----:B------:R-:W-:Y:S01]  /*7950*/  FSEL R177, R11, -INF , !P0 ;  /* 0xff8000000bb17808 */ /* 0x000fe20004000000 */
[----:B------:R-:W-:Y:S01]  /*7960*/  FFMA.FTZ R8, R8, -UR31, R248 ;  /* 0x8000001f08087c23 */ /* 0x000fe200080100f8 */
[----:B------:R-:W-:Y:S01]  /*7970*/  PLOP3.LUT P0, PT, PT, PT, UP0, 0x80, 0x0 ;  /* 0x000000000000781c */ /* 0x000fe20003f0f008 */
[----:B------:R-:W-:Y:S01]  /*7980*/  FFMA.FTZ R4, R4, -UR31, R250 ;  /* 0x8000001f04047c23 */ /* 0x000fe200080100fa */
[----:B------:R-:W-:-:S02]  /*7990*/  ISETP.LT.OR P2, PT, R40, R219, P2 ;  /* 0x000000db2800720c */ /* 0x000fc40001741670 */
[----:B------:R-:W-:Y:S02]  /*79a0*/  ISETP.LT.OR P6, PT, R40, R218, P6 ;  /* 0x000000da2800720c */ /* 0x000fe400037c1670 */
[----:B------:R-:W-:Y:S02]  /*79b0*/  ISETP.LT.OR P1, PT, R41, R219, P1 ;  /* 0x000000db2900720c */ /* 0x000fe40000f21670 */
[----:B------:R-:W-:Y:S02]  /*79c0*/  I2FP.F32.S32 R6, R5 ;  /* 0x0000000500067245 */ /* 0x000fe40000201400 */
[----:B------:R-:W-:Y:S02]  /*79d0*/  I2FP.F32.S32 R5, R7 ;  /* 0x0000000700057245 */ /* 0x000fe40000201400 */
[----:B------:R-:W-:Y:S01]  /*79e0*/  I2FP.F32.S32 R3, R3 ;  /* 0x0000000300037245 */ /* 0x000fe20000201400 */
[----:B------:R-:W-:Y:S01]  /*79f0*/  FFMA.FTZ R6, R6, -UR31, R95 ;  /* 0x8000001f06067c23 */ /* 0x000fe2000801005f */
[----:B------:R-:W-:Y:S01]  /*7a00*/  FSEL R100, R105, -INF , !P2 ;  /* 0xff80000069647808 */ /* 0x000fe20005000000 */
[----:B------:R-:W-:Y:S01]  /*7a10*/  FFMA.FTZ R5, R5, -UR31, R249 ;  /* 0x8000001f05057c23 */ /* 0x000fe200080100f9 */
[----:B------:R-:W-:Y:S01]  /*7a20*/  FSEL R180, R10, -INF , !P6 ;  /* 0xff8000000ab47808 */ /* 0x000fe20007000000 */
[----:B------:R-:W-:Y:S01]  /*7a30*/  FFMA.FTZ R3, R3, -UR31, R251 ;  /* 0x8000001f03037c23 */ /* 0x000fe200080100fb */
[----:B------:R-:W-:-:S02]  /*7a40*/  FSEL R97, R92, -INF , !P1 ;  /* 0xff8000005c617808 */ /* 0x000fc40004800000 */
[C---:B------:R-:W-:Y:S02]  /*7a50*/  ISETP.GE.AND P4, PT, R41.reuse, R225, PT ;  /* 0x000000e12900720c */ /* 0x040fe40003f86270 */
[----:B------:R-:W-:Y:S02]  /*7a60*/  ISETP.GE.AND P2, PT, R41, R224, PT ;  /* 0x000000e02900720c */ /* 0x000fe40003f46270 */
[C---:B------:R-:W-:Y:S02]  /*7a70*/  ISETP.GE.AND P6, PT, R42.reuse, R227, PT ;  /* 0x000000e32a00720c */ /* 0x040fe40003fc6270 */
[C---:B------:R-:W-:Y:S02]  /*7a80*/  ISETP.GE.AND P5, PT, R42.reuse, R226, PT ;  /* 0x000000e22a00720c */ /* 0x040fe40003fa6270 */
[C---:B------:R-:W-:Y:S02]  /*7a90*/  ISETP.GE.AND P3, PT, R42.reuse, R225, PT ;  /* 0x000000e12a00720c */ /* 0x040fe40003f66270 */
[----:B------:R-:W-:-:S02]  /*7aa0*/  ISETP.GE.AND P1, PT, R42, R224, PT ;  /* 0x000000e02a00720c */ /* 0x000fc40003f26270 */
[C---:B------:R-:W-:Y:S02]  /*7ab0*/  ISETP.LT.OR P4, PT, R41.reuse, R217, P4 ;  /* 0x000000d92900720c */ /* 0x040fe40002781670 */
[----:B------:R-:W-:Y:S02]  /*7ac0*/  ISETP.LT.OR P2, PT, R41, R216, P2 ;  /* 0x000000d82900720c */ /* 0x000fe40001741670 */
[C---:B------:R-:W-:Y:S02]  /*7ad0*/  ISETP.LT.OR P6, PT, R42.reuse, R219, P6 ;  /* 0x000000db2a00720c */ /* 0x040fe400037c1670 */
[C---:B------:R-:W-:Y:S02]  /*7ae0*/  ISETP.LT.OR P5, PT, R42.reuse, R218, P5 ;  /* 0x000000da2a00720c */ /* 0x040fe40002fa1670 */
        /* <DEDUP_REMOVED lines=8> */
[----:B---3--:R-:W-:Y:S06]  /*7b70*/  @!P0 BRA `(.L_x_973) ;  /* 0x0000000000f48947 */ /* 0x008fec0003800000 */
[----:B------:R-:W2:Y:S01]  /*7b80*/  LDL.64 R16, [R1+0x78] ;  /* 0x0000780001107983 */ /* 0x000ea20000100a00 */
[----:B------:R-:W-:-:S03]  /*7b90*/  ULDC UR6, c[0x0][0x2d0] ;  /* 0x0000b40000067ab9 */ /* 0x000fc60000000800 */
[----:B------:R-:W3:Y:S01]  /*7ba0*/  LDL.64 R52, [R1+0x80] ;  /* 0x0000800001347983 */ /* 0x000ee20000100a00 */
[----:B------:R-:W-:Y:S01]  /*7bb0*/  UIADD3 UR7, UR18, -0x2, URZ ;  /* 0xfffffffe12077890 */ /* 0x000fe2000fffe03f */
[----:B------:R-:W-:Y:S01]  /*7bc0*/  IMAD.U32 R6, RZ, RZ, UR12 ;  /* 0x0000000cff067e24 */ /* 0x000fe2000f8e00ff */
[----:B------:R-:W-:Y:S01]  /*7bd0*/  BSSY B0, `(.L_x_974) ;  /* 0x0000036000007945 */ /* 0x000fe20003800000 */
[----:B------:R-:W-:Y:S02]  /*7be0*/  IMAD.U32 R9, RZ, RZ, UR12 ;  /* 0x0000000cff097e24 */ /* 0x000fe4000f8e00ff */
[----:B------:R-:W-:Y:S02]  /*7bf0*/  IMAD.U32 R8, RZ, RZ, UR13 ;  /* 0x0000000dff087e24 */ /* 0x000fe4000f8e00ff */
[----:B------:R-:W-:Y:S01]  /*7c00*/  IMAD.U32 R4, RZ, RZ, UR7 ;  /* 0x00000007ff047e24 */ /* 0x000fe2000f8e00ff */
[----:B--2---:R-:W-:Y:S01]  /*7c10*/  ISETP.GE.AND P1, PT, R16, UR6, PT ;  /* 0x0000000610007c0c */ /* 0x004fe2000bf26270 */
[----:B------:R-:W-:-:S02]  /*7c20*/  USHF.R.S32.HI UR6, URZ, 0x1f, UR7 ;  /* 0x0000001f3f067899 */ /* 0x000fc40008011407 */
[----:B------:R-:W-:Y:S01]  /*7c30*/  UIMAD UR7, UR29, UR7, URZ ;  /* 0x000000071d0772a4 */ /* 0x000fe2000f8e023f */
[----:B---3--:R-:W-:-:S03]  /*7c40*/  IMAD.WIDE.U32 R4, R4, UR30, R52 ;  /* 0x0000001e04047c25 */ /* 0x008fc6000f8e0034 */
[----:B------:R-:W-:-:S06]  /*7c50*/  UIMAD UR6, UR6, UR30, UR7 ;  /* 0x0000001e060672a4 */ /* 0x000fcc000f8e0207 */
[----:B------:R-:W1:Y:S01]  /*7c60*/  @!P1 LDC.64 R12, c[0x0][0x218] ;  /* 0x00008600ff0c9b82 */ /* 0x000e620000000a00 */
[----:B------:R-:W-:Y:S01]  /*7c70*/  VIADD R7, R5, UR6 ;  /* 0x0000000605077c36 */ /* 0x000fe20008000000 */
[----:B------:R-:W-:Y:S01]  /*7c80*/  @!P1 LEA R6, P2, R6, R4, 0x6 ;  /* 0x0000000406069211 */ /* 0x000fe200078430ff */
[----:B------:R2:W-:Y:S01]  /*7c90*/  @P1 STS [R228+0x2000], RZ ;  /* 0x002000ffe4001388 */ /* 0x0005e20000000800 */
[C---:B------:R-:W-:Y:S02]  /*7ca0*/  @!P1 IADD3 R3, P3, R4.reuse, UR35, RZ ;  /* 0x0000002304039c10 */ /* 0x040fe4000ff7e0ff */
[----:B------:R-:W-:Y:S01]  /*7cb0*/  @!P1 LEA.HI.X R14, R9, R7, R8, 0x6, P2 ;  /* 0x00000007090e9211 */ /* 0x000fe200010f3408 */
[----:B------:R2:W-:Y:S01]  /*7cc0*/  @P1 STS [R228+0x2004], RZ ;  /* 0x002004ffe4001388 */ /* 0x0005e20000000800 */
[----:B------:R-:W3:Y:S01]  /*7cd0*/  @!P1 LDC.64 R10, c[0x0][0x218] ;  /* 0x00008600ff0a9b82 */ /* 0x000ee20000000a00 */
[----:B------:R-:W-:Y:S02]  /*7ce0*/  @!P1 IADD3.X R9, R7, UR34, RZ, P3, !PT ;  /* 0x0000002207099c10 */ /* 0x000fe40009ffe4ff */
        /* <DEDUP_REMOVED lines=36> */
.L_x_975:
[----:B------:R-:W-:Y:S05]  /*7f30*/  BSYNC B0 ;  /* 0x0000000000007941 */ /* 0x000fea0003800000 */
.L_x_974:
[----:B------:R-:W0:Y:S02]  /*7f40*/  LDGDEPBAR ;  /* 0x00000000000079af */ /* 0x000e240000000000 */
.L_x_973:
[----:B------:R-:W-:Y:S01]  /*7f50*/  FMNMX.FTZ R3, R72, R68, !PT ;  /* 0x0000004448037209 */ /* 0x000fe20007810000 */
[----:B------:R-:W-:Y:S01]  /*7f60*/  STL [R1+0xe8], R222 ;  /* 0x0000e8de01007387 */ /* 0x000fe20000100800 */
[----:B-1----:R-:W-:Y:S01]  /*7f70*/  VIADD R5, R205, 0x4 ;  /* 0x00000004cd057836 */ /* 0x002fe20000000000 */
[----:B--2---:R-:W-:Y:S01]  /*7f80*/  LOP3.LUT R13, R204, UR26, RZ, 0x3c, !PT ;  /* 0x0000001acc0d7c12 */ /* 0x004fe2000f8e3cff */
[----:B------:R-:W-:Y:S01]  /*7f90*/  USHF.L.U32 UR38, UR17, 0x2, URZ ;  /* 0x0000000211267899 */ /* 0x000fe2000800063f */
[----:B------:R-:W-:Y:S01]  /*7fa0*/  FMNMX.FTZ R3, R49, R3, !PT ;  /* 0x0000000331037209 */ /* 0x000fe20007810000 */
[----:B------:R-:W-:Y:S01]  /*7fb0*/  STL [R1+0xe4], R221 ;  /* 0x0000e4dd01007387 */ /* 0x000fe20000100800 */
[----:B------:R-:W-:Y:S01]  /*7fc0*/  IMAD.WIDE.U32 R90, R5, -0x326172a9, RZ ;  /* 0xcd9e8d57055a7825 */ /* 0x000fe200078e00ff */
[----:B------:R-:W-:Y:S01]  /*7fd0*/  UIADD3 UR29, UR27, -0x4498517b, URZ ;  /* 0xbb67ae851b1d7890 */ /* 0x000fe2000fffe03f */
[----:B------:R-:W-:Y:S01]  /*7fe0*/  FMNMX.FTZ R3, R46, R3, !PT ;  /* 0x000000032e037209 */ /* 0x000fe20007810000 */
[----:B------:R-:W-:Y:S01]  /*7ff0*/  STL [R1+0xe0], R220 ;  /* 0x0000e0dc01007387 */ /* 0x000fe20000100800 */
[----:B------:R-:W-:Y:S01]  /*8000*/  IMAD.WIDE.U32 R94, R239, -0x2daee0ad, RZ ;  /* 0xd2511f53ef5e7825 */ /* 0x000fe200078e00ff */
[----:B------:R-:W-:Y:S01]  /*8010*/  UIADD3 UR30, UR26, -0x61c88647, URZ ;  /* 0x9e3779b91a1e7890 */ /* 0x000fe2000fffe03f */
[----:B------:R-:W-:Y:S01]  /*8020*/  FMNMX.FTZ R3, R47, R3, !PT ;  /* 0x000000032f037209 */ /* 0x000fe20007810000 */
[----:B------:R-:W-:Y:S01]  /*8030*/  STL [R1+0xdc], R219 ;  /* 0x0000dcdb01007387 */ /* 0x000fe20000100800 */
[----:B------:R-:W-:Y:S01]  /*8040*/  IMAD.U32 R6, RZ, RZ, UR38 ;  /* 0x00000026ff067e24 */ /* 0x000fe2000f8e00ff */
[----:B------:R-:W-:Y:S01]  /*8050*/  UIADD3 UR7, UR26, 0x3c6ef372, URZ ;  /* 0x3c6ef3721a077890 */ /* 0x000fe2000fffe03f */
[----:B------:R-:W-:Y:S01]  /*8060*/  FMNMX.FTZ R3, R45, R3, !PT ;  /* 0x000000032d037209 */ /* 0x000fe20007810000 */
[----:B------:R-:W-:Y:S01]  /*8070*/  STL [R1+0xd8], R218 ;  /* 0x0000d8da01007387 */ /* 0x000fe20000100800 */
[----:B------:R-:W-:Y:S01]  /*8080*/  UIADD3 UR6, UR27, 0x76cf5d0a, URZ ;  /* 0x76cf5d0a1b067890 */ /* 0x000fe2000fffe03f */
[----:B------:R-:W-:Y:S01]  /*8090*/  LOP3.LUT R6, R95, UR27, R6, 0x96, !PT ;  /* 0x0000001b5f067c12 */ /* 0x000fe2000f8e9606 */
[----:B------:R-:W-:Y:S01]  /*80a0*/  UIADD3 UR25, UR27, 0x32370b8f, URZ ;  /* 0x32370b8f1b197890 */ /* 0x000fe2000fffe03f */
[----:B------:R-:W-:Y:S01]  /*80b0*/  FMNMX.FTZ R3, R43, R3, !PT ;  /* 0x000000032b037209 */ /* 0x000fe20007810000 */
[----:B------:R-:W-:Y:S01]  /*80c0*/  STL [R1+0xd4], R217 ;  /* 0x0000d4d901007387 */ /* 0x000fe20000100800 */
[----:B------:R-:W-:Y:S01]  /*80d0*/  UIADD3 UR28, UR26, -0x255992d5, URZ ;  /* 0xdaa66d2b1a1c7890 */ /* 0x000fe2000fffe03f */
[----:B------:R-:W-:Y:S01]  /*80e0*/  IMAD.WIDE.U32 R14, R6, -0x326172a9, RZ ;  /* 0xcd9e8d57060e7825 */ /* 0x000fe200078e00ff */
[----:B------:R-:W-:Y:S01]  /*80f0*/  FMNMX.FTZ R3, R44, R3, !PT ;  /* 0x000000032c037209 */ /* 0x000fe20007810000 */
[----:B------:R-:W-:Y:S01]  /*8100*/  STL [R1+0xd0], R216 ;  /* 0x0000d0d801007387 */ /* 0x000fe20000100800 */
[----:B------:R-:W-:Y:S01]  /*8110*/  UIADD3 UR24, UR26, 0x78dde6e4, URZ ;  /* 0x78dde6e41a187890 */ /* 0x000fe2000fffe03f */
[----:B------:R-:W-:Y:S01]  /*8120*/  IMAD.WIDE.U32 R106, R205, -0x326172a9, RZ ;  /* 0xcd9e8d57cd6a7825 */ /* 0x000fe200078e00ff */
[----:B------:R-:W-:Y:S01]  /*8130*/  FMNMX.FTZ R3, R111, R3, !PT ;  /* 0x000000036f037209 */ /* 0x000fe20007810000 */
[----:B------:R-:W-:Y:S01]  /*8140*/  STL [R1+0xcc], R215 ;  /* 0x0000ccd701007387 */ /* 0x000fe20000100800 */
[----:B------:R-:W-:Y:S01]  /*8150*/  UIADD3 UR21, UR27, -0x126145ec, URZ ;  /* 0xed9eba141b157890 */ /* 0x000fe2000fffe03f */
[----:B------:R-:W-:Y:S01]  /*8160*/  LEA R204, R2, UR4, 0x1 ;  /* 0x0000000402cc7c11 */ /* 0x000fe2000f8e08ff */
[----:B------:R-:W-:Y:S01]  /*8170*/  UIADD3 UR19, UR27, -0x56f99767, URZ ;  /* 0xa90668991b137890 */ /* 0x000fe2000fffe03f */
[----:B------:R-:W-:Y:S01]  /*8180*/  FMNMX.FTZ R3, R110, R3, !PT ;  /* 0x000000036e037209 */ /* 0x000fe20007810000 */
[----:B------:R-:W-:Y:S01]  /*8190*/  STL [R1+0xc8], R214 ;  /* 0x0000c8d601007387 */ /* 0x000fe20000100800 */
[----:B------:R-:W-:Y:S01]  /*81a0*/  UIADD3 UR20, UR26, 0x1715609d, URZ ;  /* 0x1715609d1a147890 */ /* 0x000fe2000fffe03f */
[----:B------:R-:W-:Y:S01]  /*81b0*/  LOP3.LUT R39, R15, UR30, R106, 0x96, !PT ;  /* 0x0000001e0f277c12 */ /* 0x000fe2000f8e966a */
[----:B------:R-:W-:Y:S01]  /*81c0*/  IMAD R205, R0, 0x2, R204 ;  /* 0x0000000200cd7824 */ /* 0x000fe200078e02cc */
[----:B------:R-:W-:Y:S01]  /*81d0*/  FMNMX.FTZ R3, R99, R3, !PT ;  /* 0x0000000363037209 */ /* 0x000fe20007810000 */
[----:B------:R-:W-:Y:S01]  /*81e0*/  STL [R1+0xc4], R213 ;  /* 0x0000c4d501007387 */ /* 0x000fe20000100800 */
[----:B------:R-:W-:-:S02]  /*81f0*/  UIADD3 UR4, UR38, 0x1, URZ ;  /* 0x0000000126047890 */ /* 0x000fc4000fffe03f */
        /* <DEDUP_REMOVED lines=20> */
[----:B------:R1:W-:Y:S01]  /*8340*/  STL [R1+0xa0], R5 ;  /* 0x0000a00501007387 */ /* 0x0003e20000100800 */
[----:B------:R-:W-:-:S02]  /*8350*/  FMNMX.FTZ R3, R78, R3, !PT ;  /* 0x000000034e037209 */ /* 0x000fc40007810000 */
[----:B------:R-:W-:Y:S01]  /*8360*/  FMNMX.FTZ R4, R168, R4, !PT ;  /* 0x00000004a8047209 */ /* 0x000fe20007810000 */
[----:B------:R-:W-:Y:S01]  /*8370*/  STL [R1+0x1c], R13 ;  /* 0x00001c0d01007387 */ /* 0x000fe20000100800 */
[----:B------:R-:W-:Y:S02]  /*8380*/  FMNMX.FTZ R3, R79, R3, !PT ;  /* 0x000000034f037209 */ /* 0x000fe40007810000 */
[----:B------:R-:W-:Y:S01]  /*8390*/  FMNMX.FTZ R4, R163, R4, !PT ;  /* 0x00000004a3047209 */ /* 0x000fe20007810000 */
[----:B------:R-:W-:Y:S01]  /*83a0*/  LDSM.16.MT88.4 R52, [R204+0x4400] ;  /* 0x00440000cc34783b */ /* 0x000fe20000004200 */
        /* <DEDUP_REMOVED lines=8> */
[----:B-1----:R-:W-:-:S02]  /*8430*/  LOP3.LUT R5, R91, R13, RZ, 0x3c, !PT ;  /* 0x0000000d5b057212 */ /* 0x002fc400078e3cff */
[----:B------:R-:W-:Y:S02]  /*8440*/  FMNMX.FTZ R3, R103, R3, !PT ;  /* 0x0000000367037209 */ /* 0x000fe40007810000 */
[----:B------:R-:W-:Y:S01]  /*8450*/  FMNMX.FTZ R4, R199, R4, !PT ;  /* 0x00000004c7047209 */ /* 0x000fe20007810000 */
[----:B------:R-:W-:Y:S01]  /*8460*/  IMAD.WIDE.U32 R92, R5, -0x2daee0ad, RZ ;  /* 0xd2511f53055c7825 */ /* 0x000fe200078e00ff */
[----:B------:R-:W-:-:S04]  /*8470*/  FMNMX.FTZ R3, R87, R3, !PT ;  /* 0x0000000357037209 */ /* 0x000fc80007810000 */
[----:B------:R-:W-:Y:S02]  /*8480*/  LOP3.LUT R5, R93, UR29, R94, 0x96, !PT ;  /* 0x0000001d5d057c12 */ /* 0x000fe4000f8e965e */
[----:B------:R-:W-:-:S03]  /*8490*/  FMNMX.FTZ R3, R143, R3, !PT ;  /* 0x000000038f037209 */ /* 0x000fc60007810000 */
[----:B------:R-:W-:Y:S01]  /*84a0*/  IMAD.WIDE.U32 R58, R5, -0x326172a9, RZ ;  /* 0xcd9e8d57053a7825 */ /* 0x000fe200078e00ff */
        /* <DEDUP_REMOVED lines=11> */
[----:B------:R-:W-:Y:S02]  /*8560*/  FMNMX.FTZ R37, R182, R8, !PT ;  /* 0x00000008b6257209 */ /* 0x000fe40007810000 */
[----:B------:R-:W-:Y:S02]  /*8570*/  LOP3.LUT R5, R5, UR6, R92, 0x96, !PT ;  /* 0x0000000605057c12 */ /* 0x000fe4000f8e965c */
[----:B------:R-:W-:Y:S01]  /*8580*/  FMNMX.FTZ R3, R160, R3, !PT ;  /* 0x00000003a0037209 */ /* 0x000fe20007810000 */
[----:B------:R-:W1:Y:S01]  /*8590*/  SHFL.BFLY PT, R12, R37, 0x2, 0x1f ;  /* 0x0c401f00250c7f89 */ /* 0x000e6200000e0000 */
        /* <DEDUP_REMOVED lines=9> */
[----:B------:R-:W-:Y:S02]  /*8630*/  FMNMX.FTZ R7, R172, R3, !PT ;  /* 0x00000003ac077209 */ /* 0x000fe40007810000 */
[----:B------:R-:W-:Y:S01]  /*8640*/  LOP3.LUT R3, R107, R13, RZ, 0x3c, !PT ;  /* 0x0000000d6b037212 */ /* 0x000fe200078e3cff */
[----:B------:R-:W-:Y:S01]  /*8650*/  IMAD.WIDE.U32 R10, R10, -0x2daee0ad, RZ ;  /* 0xd2511f530a0a7825 */ /* 0x000fe200078e00ff */
[----:B------:R-:W-:-:S02]  /*8660*/  LOP3.LUT R6, R5, UR21, R6, 0x96, !PT ;  /* 0x0000001505067c12 */ /* 0x000fc4000f8e9606 */
[----:B------:R-:W-:Y:S01]  /*8670*/  FMNMX.FTZ R5, R166, R7, !PT ;  /* 0x00000007a6057209 */ /* 0x000fe20007810000 */
[----:B------:R-:W-:Y:S01]  /*8680*/  IMAD.WIDE.U32 R88, R3, -0x2daee0ad, RZ ;  /* 0xd2511f5303587825 */ /* 0x000fe200078e00ff */
[----:B------:R-:W-:Y:S02]  /*8690*/  LOP3.LUT R9, R11, UR19, R4, 0x96, !PT ;  /* 0x000000130b097c12 */ /* 0x000fe4000f8e9604 */
[----:B------:R-:W-:Y:S01]  /*86a0*/  FMNMX.FTZ R5, R165, R5, !PT ;  /* 0x00000005a5057209 */ /* 0x000fe20007810000 */
[----:B------:R-:W-:Y:S01]  /*86b0*/  IMAD.WIDE.U32 R6, R6, -0x326172a9, RZ ;  /* 0xcd9e8d5706067825 */ /* 0x000fe200078e00ff */
[----:B-1----:R-:W-:Y:S02]  /*86c0*/  FMNMX.FTZ R37, R37, R12, !PT ;  /* 0x0000000c25257209 */ /* 0x002fe40007810000 */
[----:B------:R-:W-:Y:S02]  /*86d0*/  FMNMX.FTZ R3, R118, R5, !PT ;  /* 0x0000000576037209 */ /* 0x000fe40007810000 */
[----:B------:R-:W-:Y:S01]  /*86e0*/  FMNMX.FTZ R4, R127, R113, !PT ;  /* 0x000000717f047209 */ /* 0x000fe20007810000 */
[----:B------:R-:W1:Y:S01]  /*86f0*/  SHFL.BFLY PT, R12, R37, 0x1, 0x1f ;  /* 0x0c201f00250c7f89 */ /* 0x000e6200000e0000 */
[----:B------:R-:W-:-:S02]  /*8700*/  FMNMX.FTZ R3, R238, R3, !PT ;  /* 0x00000003ee037209 */ /* 0x000fc40007810000 */
[----:B------:R-:W-:Y:S02]  /*8710*/  FMNMX.FTZ R4, R112, R4, !PT ;  /* 0x0000000470047209 */ /* 0x000fe40007810000 */
[----:B------:R-:W-:Y:S01]  /*8720*/  LOP3.LUT R5, R89, UR29, R94, 0x96, !PT ;  /* 0x0000001d59057c12 */ /* 0x000fe2000f8e965e */
[----:B------:R-:W-:Y:S01]  /*8730*/  ULDC UR29, c[0x0][0x2ec] ;  /* 0x0000bb00001d7ab9 */ /* 0x000fe20000000800 */
[----:B------:R-:W-:Y:S02]  /*8740*/  LOP3.LUT R11, R7, UR20, R8, 0x96, !PT ;  /* 0x00000014070b7c12 */ /* 0x000fe4000f8e9608 */
[----:B------:R-:W-:Y:S01]  /*8750*/  FMNMX.FTZ R3, R232, R3, !PT ;  /* 0x00000003e8037209 */ /* 0x000fe20007810000 */
[----:B------:R-:W-:Y:S01]  /*8760*/  IMAD.WIDE.U32 R56, R5, -0x326172a9, RZ ;  /* 0xcd9e8d5705387825 */ /* 0x000fe200078e00ff */
[----:B------:R-:W-:Y:S02]  /*8770*/  FMNMX.FTZ R7, R109, R4, !PT ;  /* 0x000000046d077209 */ /* 0x000fe40007810000 */
[----:B------:R-:W-:Y:S01]  /*8780*/  FMNMX.FTZ R8, R203, R3, !PT ;  /* 0x00000003cb087209 */ /* 0x000fe20007810000 */
[----:B------:R-:W-:Y:S01]  /*8790*/  IMAD.WIDE.U32 R4, R9, -0x326172a9, RZ ;  /* 0xcd9e8d5709047825 */ /* 0x000fe200078e00ff */
[----:B------:R-:W-:-:S02]  /*87a0*/  FMNMX.FTZ R7, R125, R7, !PT ;  /* 0x000000077d077209 */ /* 0x000fc40007810000 */
[----:B------:R-:W-:Y:S02]  /*87b0*/  FMNMX.FTZ R8, R200, R8, !PT ;  /* 0x00000008c8087209 */ /* 0x000fe40007810000 */
[----:B------:R-:W-:Y:S02]  /*87c0*/  LOP3.LUT R3, R5, UR37, R6, 0x96, !PT ;  /* 0x0000002505037c12 */ /* 0x000fe4000f8e9606 */
[----:B------:R-:W-:Y:S01]  /*87d0*/  FMNMX.FTZ R9, R124, R7, !PT ;  /* 0x000000077c097209 */ /* 0x000fe20007810000 */
[----:B------:R-:W-:Y:S01]  /*87e0*/  IMAD.WIDE.U32 R6, R11, -0x2daee0ad, RZ ;  /* 0xd2511f530b067825 */ /* 0x000fe200078e00ff */
[----:B------:R-:W-:Y:S02]  /*87f0*/  LOP3.LUT R11, R4, 0xffff, RZ, 0xc0, !PT ;  /* 0x0000ffff040b7812 */ /* 0x000fe400078ec0ff */
[----:B------:R-:W-:Y:S02]  /*8800*/  FMNMX.FTZ R5, R195, R8, !PT ;  /* 0x00000008c3057209 */ /* 0x000fe40007810000 */
[----:B------:R-:W-:-:S02]  /*8810*/  FMNMX.FTZ R8, R108, R9, !PT ;  /* 0x000000096c087209 */ /* 0x000fc40007810000 */
[----:B------:R-:W-:Y:S02]  /*8820*/  LOP3.LUT R15, R4, 0xff, RZ, 0xc0, !PT ;  /* 0x000000ff040f7812 */ /* 0x000fe400078ec0ff */
[--C-:B------:R-:W-:Y:S02]  /*8830*/  SHF.R.U32.HI R16, RZ, 0x10, R4.reuse ;  /* 0x00000010ff107819 */ /* 0x100fe40000011604 */
[----:B------:R-:W-:Y:S02]  /*8840*/  SHF.R.U32.HI R17, RZ, 0x18, R4 ;  /* 0x00000018ff117819 */ /* 0x000fe40000011604 */
[----:B------:R-:W-:Y:S02]  /*8850*/  FMNMX.FTZ R4, R128, R116, !PT ;  /* 0x0000007480047209 */ /* 0x000fe40007810000 */
[----:B------:R-:W-:Y:S02]  /*8860*/  FMNMX.FTZ R5, R194, R5, !PT ;  /* 0x00000005c2057209 */ /* 0x000fe40007810000 */
[----:B------:R-:W-:-:S02]  /*8870*/  FMNMX.FTZ R8, R98, R8, !PT ;  /* 0x0000000862087209 */ /* 0x000fc40007810000 */
[----:B-1----:R-:W-:Y:S02]  /*8880*/  FMNMX.FTZ R37, R37, R12, !PT ;  /* 0x0000000c25257209 */ /* 0x002fe40007810000 */
[----:B------:R-:W-:Y:S02]  /*8890*/  FMNMX.FTZ R4, R117, R4, !PT ;  /* 0x0000000475047209 */ /* 0x000fe40007810000 */
[----:B------:R-:W-:Y:S02]  /*88a0*/  FMNMX.FTZ R36, R187, R5, !PT ;  /* 0x00000005bb247209 */ /* 0x000fe40007810000 */
[----:B------:R-:W-:Y:S02]  /*88b0*/  FMNMX.FTZ R5, R151, R8, !PT ;  /* 0x0000000897057209 */ /* 0x000fe40007810000 */
[----:B------:R-:W-:Y:S01]  /*88c0*/  FMNMX.FTZ R8, R104, R4, !PT ;  /* 0x0000000468087209 */ /* 0x000fe20007810000 */
[----:B------:R-:W-:Y:S01]  /*88d0*/  FMUL.FTZ R4, R37, UR29 ;  /* 0x0000001d25047c20 */ /* 0x000fe20008410000 */
[----:B------:R-:W-:-:S02]  /*88e0*/  FMNMX.FTZ R36, R185, R36, !PT ;  /* 0x00000024b9247209 */ /* 0x000fc40007810000 */
[----:B------:R-:W-:Y:S02]  /*88f0*/  FMNMX.FTZ R9, R144, R5, !PT ;  /* 0x0000000590097209 */ /* 0x000fe40007810000 */
[----:B------:R-:W-:Y:S01]  /*8900*/  FSETP.NEU.FTZ.AND P1, PT, R37, -INF , PT ;  /* 0xff8000002500780b */ /* 0x000fe20003f3d000 */
[----:B------:R-:W1:Y:S01]  /*8910*/  SHFL.BFLY PT, R12, R36, 0x2, 0x1f ;  /* 0x0c401f00240c7f89 */ /* 0x000e6200000e0000 */
[----:B------:R-:W-:Y:S02]  /*8920*/  LOP3.LUT R18, R7, UR36, R10, 0x96, !PT ;  /* 0x0000002407127c12 */ /* 0x000fe4000f8e960a */
[----:B------:R-:W-:Y:S02]  /*8930*/  LOP3.LUT R10, R6, 0xffff, RZ, 0xc0, !PT ;  /* 0x0000ffff060a7812 */ /* 0x000fe400078ec0ff */
[----:B------:R-:W-:Y:S02]  /*8940*/  LOP3.LUT R38, R57, UR7, R14, 0x96, !PT ;  /* 0x0000000739267c12 */ /* 0x000fe4000f8e960e */
[----:B------:R-:W-:-:S02]  /*8950*/  SHF.R.U32.HI R5, RZ, 0x8, R11 ;  /* 0x00000008ff057819 */ /* 0x000fc4000001160b */
[----:B------:R-:W-:Y:S02]  /*8960*/  FSEL R4, R4, RZ, P1 ;  /* 0x000000ff04047208 */ /* 0x000fe40000800000 */
[----:B------:R-:W-:Y:S02]  /*8970*/  FMNMX.FTZ R7, R142, R9, !PT ;  /* 0x000000098e077209 */ /* 0x000fe40007810000 */
[----:B------:R-:W-:Y:S02]  /*8980*/  LOP3.LUT R11, R6, 0xff, RZ, 0xc0, !PT ;  /* 0x000000ff060b7812 */ /* 0x000fe400078ec0ff */
[--C-:B------:R-:W-:Y:S02]  /*8990*/  SHF.R.U32.HI R13, RZ, 0x10, R6.reuse ;  /* 0x00000010ff0d7819 */ /* 0x100fe40000011606 */
[----:B------:R-:W-:Y:S02]  /*89a0*/  SHF.R.U32.HI R14, RZ, 0x18, R6 ;  /* 0x00000018ff0e7819 */ /* 0x000fe40000011606 */
[----:B------:R-:W-:-:S02]  /*89b0*/  FMNMX.FTZ R6, R130, R8, !PT ;  /* 0x0000000882067209 */ /* 0x000fc40007810000 */
[----:B------:R-:W-:Y:S02]  /*89c0*/  LOP3.LUT R8, R16, 0xff, RZ, 0xc0, !PT ;  /* 0x000000ff10087812 */ /* 0x000fe400078ec0ff */
[----:B------:R-:W-:Y:S01]  /*89d0*/  PRMT R19, R15, 0x5410, R5 ;  /* 0x000054100f137816 */ /* 0x000fe20000000005 */
[--C-:B------:R-:W-:Y:S01]  /*89e0*/  FFMA.FTZ R5, R72, UR29, -R4.reuse ;  /* 0x0000001d48057c23 */ /* 0x100fe20008010804 */
[----:B------:R-:W-:Y:S01]  /*89f0*/  FMNMX.FTZ R9, R137, R7, !PT ;  /* 0x0000000789097209 */ /* 0x000fe20007810000 */
[----:B------:R-:W-:Y:S01]  /*8a00*/  FFMA.FTZ R7, R68, UR29, -R4 ;  /* 0x0000001d44077c23 */ /* 0x000fe20008010804 */
[----:B------:R-:W-:Y:S01]  /*8a10*/  FMNMX.FTZ R6, R120, R6, !PT ;  /* 0x0000000678067209 */ /* 0x000fe20007810000 */
[----:B------:R2:W-:Y:S01]  /*8a20*/  MUFU.EX2 R221, R5 ;  /* 0x0000000500dd7308 */ /* 0x0005e20000000800 */
[----:B------:R-:W-:Y:S02]  /*8a30*/  PRMT R17, R8, 0x5410, R17 ;  /* 0x0000541008117816 */ /* 0x000fe40000000011 */
[----:B------:R-:W-:-:S02]  /*8a40*/  FMNMX.FTZ R8, R159, R9, !PT ;  /* 0x000000099f087209 */ /* 0x000fc40007810000 */
[----:B------:R-:W-:Y:S02]  /*8a50*/  FMNMX.FTZ R6, R102, R6, !PT ;  /* 0x0000000666067209 */ /* 0x000fe40007810000 */
[----:B-1----:R-:W-:Y:S01]  /*8a60*/  FMNMX.FTZ R36, R36, R12, !PT ;  /* 0x0000000c24247209 */ /* 0x002fe20007810000 */
[----:B------:R1:W-:Y:S01]  /*8a70*/  MUFU.EX2 R220, R7 ;  /* 0x0000000700dc7308 */ /* 0x0003e20000000800 */
[----:B------:R-:W-:-:S03]  /*8a80*/  FMNMX.FTZ R6, R101, R6, !PT ;  /* 0x0000000665067209 */ /* 0x000fc60007810000 */
[----:B------:R-:W3:Y:S01]  /*8a90*/  SHFL.BFLY PT, R12, R36, 0x1, 0x1f ;  /* 0x0c201f00240c7f89 */ /* 0x000ee200000e0000 */
[----:B------:R-:W-:Y:S02]  /*8aa0*/  FMNMX.FTZ R6, R147, R6, !PT ;  /* 0x0000000693067209 */ /* 0x000fe40007810000 */
[----:B--2---:R-:W-:Y:S02]  /*8ab0*/  SHF.R.U32.HI R5, RZ, 0x8, R10 ;  /* 0x00000008ff057819 */ /* 0x004fe4000001160a */
[----:B------:R-:W-:Y:S01]  /*8ac0*/  FMNMX.FTZ R9, R146, R6, !PT ;  /* 0x0000000692097209 */ /* 0x000fe20007810000 */
[--C-:B------:R-:W-:Y:S01]  /*8ad0*/  FFMA.FTZ R6, R46, UR29, -R4.reuse ;  /* 0x0000001d2e067c23 */ /* 0x100fe20008010804 */
[----:B------:R-:W-:Y:S01]  /*8ae0*/  PRMT R21, R11, 0x5410, R5 ;  /* 0x000054100b157816 */ /* 0x000fe20000000005 */
[----:B------:R-:W-:Y:S01]  /*8af0*/  FFMA.FTZ R5, R49, UR29, -R4 ;  /* 0x0000001d31057c23 */ /* 0x000fe20008010804 */
[----:B------:R-:W-:Y:S01]  /*8b00*/  FMNMX.FTZ R11, R141, R9, !PT ;  /* 0x000000098d0b7209 */ /* 0x000fe20007810000 */
[----:B------:R-:W-:Y:S01]  /*8b10*/  MUFU.EX2 R233, R6 ;  /* 0x0000000600e97308 */ /* 0x000fe20000000800 */
[----:B-1----:R-:W-:-:S02]  /*8b20*/  FMNMX.FTZ R7, R158, R8, !PT ;  /* 0x000000089e077209 */ /* 0x002fc40007810000 */
[----:B------:R-:W-:Y:S02]  /*8b30*/  LOP3.LUT R8, R13, 0xff, RZ, 0xc0, !PT ;  /* 0x000000ff0d087812 */ /* 0x000fe400078ec0ff */
[----:B------:R-:W-:Y:S02]  /*8b40*/  FMNMX.FTZ R7, R150, R7, !PT ;  /* 0x0000000796077209 */ /* 0x000fe40007810000 */
[----:B------:R-:W-:Y:S01]  /*8b50*/  PRMT R20, R8, 0x5410, R14 ;  /* 0x0000541008147816 */ /* 0x000fe2000000000e */
[----:B------:R1:W2:Y:S01]  /*8b60*/  MUFU.EX2 R241, R5 ;  /* 0x0000000500f17308 */ /* 0x0002a20000000800 */
[----:B------:R-:W-:Y:S02]  /*8b70*/  LOP3.LUT R10, R3, 0xff, RZ, 0xc0, !PT ;  /* 0x000000ff030a7812 */ /* 0x000fe400078ec0ff */
[--C-:B------:R-:W-:Y:S02]  /*8b80*/  SHF.R.U32.HI R8, RZ, 0x10, R3.reuse ;  /* 0x00000010ff087819 */ /* 0x100fe40000011603 */
[----:B------:R-:W-:-:S02]  /*8b90*/  SHF.R.U32.HI R9, RZ, 0x18, R3 ;  /* 0x00000018ff097819 */ /* 0x000fc40000011603 */
[----:B---3--:R-:W-:Y:S02]  /*8ba0*/  FMNMX.FTZ R36, R36, R12, !PT ;  /* 0x0000000c24247209 */ /* 0x008fe40007810000 */
[----:B------:R-:W-:Y:S02]  /*8bb0*/  LOP3.LUT R8, R8, 0xff, RZ, 0xc0, !PT ;  /* 0x000000ff08087812 */ /* 0x000fe400078ec0ff */
[----:B------:R-:W-:Y:S02]  /*8bc0*/  FSETP.NEU.FTZ.AND P1, PT, R36, -INF , PT ;  /* 0xff8000002400780b */ /* 0x000fe40003f3d000 */
[----:B------:R-:W-:Y:S02]  /*8bd0*/  PRMT R15, R8, 0x5410, R9 ;  /* 0x00005410080f7816 */ /* 0x000fe40000000009 */
[----:B------:R-:W-:Y:S02]  /*8be0*/  LOP3.LUT R9, R18, 0xff, RZ, 0xc0, !PT ;  /* 0x000000ff12097812 */ /* 0x000fe400078ec0ff */
[----:B-1----:R-:W-:-:S02]  /*8bf0*/  FMNMX.FTZ R5, R149, R7, !PT ;  /* 0x0000000795057209 */ /* 0x002fc40007810000 */
[----:B------:R-:W-:Y:S02]  /*8c00*/  LOP3.LUT R7, R3, 0xffff, RZ, 0xc0, !PT ;  /* 0x0000ffff03077812 */ /* 0x000fe400078ec0ff */
[----:B------:R-:W-:Y:S02]  /*8c10*/  FMNMX.FTZ R5, R175, R5, !PT ;  /* 0x00000005af057209 */ /* 0x000fe40007810000 */
[----:B------:R-:W-:Y:S02]  /*8c20*/  FMNMX.FTZ R3, R136, R11, !PT ;  /* 0x0000000b88037209 */ /* 0x000fe40007810000 */
[----:B------:R-:W-:Y:S01]  /*8c30*/  FMNMX.FTZ R6, R171, R5, !PT ;  /* 0x00000005ab067209 */ /* 0x000fe20007810000 */
[----:B------:R-:W-:Y:S01]  /*8c40*/  FFMA.FTZ R5, R47, UR29, -R4 ;  /* 0x0000001d2f057c23 */ /* 0x000fe20008010804 */
[----:B------:R-:W-:Y:S02]  /*8c50*/  FMNMX.FTZ R3, R162, R3, !PT ;  /* 0x00000003a2037209 */ /* 0x000fe40007810000 */
[----:B------:R-:W-:Y:S01]  /*8c60*/  SHF.R.U32.HI R7, RZ, 0x8, R7 ;  /* 0x00000008ff077819 */ /* 0x000fe20000011607 */
[----:B------:R1:W-:Y:S03]  /*8c70*/  MUFU.EX2 R207, R5 ;  /* 0x0000000500cf7308 */ /* 0x0003e60000000800 */
[----:B------:R-:W-:-:S02]  /*8c80*/  PRMT R14, R10, 0x5410, R7 ;  /* 0x000054100a0e7816 */ /* 0x000fc40000000007 */
[----:B-1----:R-:W-:Y:S01]  /*8c90*/  FMNMX.FTZ R5, R170, R6, !PT ;  /* 0x00000006aa057209 */ /* 0x002fe20007810000 */
[----:B------:R-:W-:-:S03]  /*8ca0*/  FFMA.FTZ R6, R45, UR29, -R4 ;  /* 0x0000001d2d067c23 */ /* 0x000fc60008010804 */
[----:B------:R-:W-:Y:S01]  /*8cb0*/  FMNMX.FTZ R5, R164, R5, !PT ;  /* 0x00000005a4057209 */ /* 0x000fe20007810000 */
[----:B------:R1:W-:Y:S03]  /*8cc0*/  MUFU.EX2 R206, R6 ;  /* 0x0000000600ce7308 */ /* 0x0003e60000000800 */
[----:B-1----:R-:W-:Y:S02]  /*8cd0*/  FMNMX.FTZ R6, R230, R5, !PT ;  /* 0x00000005e6067209 */ /* 0x002fe40007810000 */
[----:B------:R-:W-:Y:S01]  /*8ce0*/  FMNMX.FTZ R5, R157, R3, !PT ;  /* 0x000000039d057209 */ /* 0x000fe20007810000 */
[--C-:B------:R-:W-:Y:S01]  /*8cf0*/  FFMA.FTZ R3, R43, UR29, -R4.reuse ;  /* 0x0000001d2b037c23 */ /* 0x100fe20008010804 */
[----:B------:R-:W-:Y:S01]  /*8d00*/  FMNMX.FTZ R6, R197, R6, !PT ;  /* 0x00000006c5067209 */ /* 0x000fe20007810000 */
[----:B------:R-:W-:Y:S01]  /*8d10*/  LDSM.16.MT88.4 R40, [R204+0x4000] ;  /* 0x00400000cc28783b */ /* 0x000fe20000004200 */
[----:B------:R-:W-:Y:S01]  /*8d20*/  FMNMX.FTZ R7, R152, R5, !PT ;  /* 0x0000000598077209 */ /* 0x000fe20007810000 */
[----:B------:R-:W-:Y:S01]  /*8d30*/  FFMA.FTZ R5, R44, UR29, -R4 ;  /* 0x0000001d2c057c23 */ /* 0x000fe20008010804 */
[----:B------:R-:W-:Y:S01]  /*8d40*/  FMNMX.FTZ R2, R192, R6, !PT ;  /* 0x00000006c0027209 */ /* 0x000fe20007810000 */
[----:B------:R1:W-:Y:S01]  /*8d50*/  MUFU.EX2 R235, R3 ;  /* 0x0000000300eb7308 */ /* 0x0003e20000000800 */
[----:B------:R-:W-:Y:S01]  /*8d60*/  FMNMX.FTZ R6, R145, R7, !PT ;  /* 0x0000000791067209 */ /* 0x000fe20007810000 */
[----:B------:R-:W-:Y:S01]  /*8d70*/  LDSM.16.MT88.4 R44, [R205+0x4000] ;  /* 0x00400000cd2c783b */ /* 0x000fe20000004200 */
[----:B------:R-:W-:-:S02]  /*8d80*/  FMNMX.FTZ R7, R191, R2, !PT ;  /* 0x00000002bf077209 */ /* 0x000fc40007810000 */
[----:B------:R-:W-:-:S03]  /*8d90*/  FMNMX.FTZ R2, R174, R6, !PT ;  /* 0x00000006ae027209 */ /* 0x000fc60007810000 */
[----:B------:R3:W-:Y:S01]  /*8da0*/  MUFU.EX2 R242, R5 ;  /* 0x0000000500f27308 */ /* 0x0007e20000000800 */
[----:B------:R-:W-:-:S04]  /*8db0*/  FMNMX.FTZ R0, R173, R2, !PT ;  /* 0x00000002ad007209 */ /* 0x000fc80007810000 */
[----:B------:R-:W-:Y:S01]  /*8dc0*/  FMNMX.FTZ R0, R169, R0, !PT ;  /* 0x00000000a9007209 */ /* 0x000fe20007810000 */
[----:B-1----:R-:W-:-:S03]  /*8dd0*/  FMUL.FTZ R3, R36, UR29 ;  /* 0x0000001d24037c20 */ /* 0x002fc60008410000 */
[----:B------:R-:W-:Y:S02]  /*8de0*/  FMNMX.FTZ R0, R167, R0, !PT ;  /* 0x00000000a7007209 */ /* 0x000fe40007810000 */
[----:B------:R-:W-:Y:S02]  /*8df0*/  FSEL R3, R3, RZ, P1 ;  /* 0x000000ff03037208 */ /* 0x000fe40000800000 */
[----:B------:R-:W-:Y:S02]  /*8e00*/  FMNMX.FTZ R0, R237, R0, !PT ;  /* 0x00000000ed007209 */ /* 0x000fe40007810000 */
[----:B---3--:R-:W-:Y:S01]  /*8e10*/  FMNMX.FTZ R5, R184, R7, !PT ;  /* 0x00000007b8057209 */ /* 0x008fe20007810000 */
[--C-:B------:R-:W-:Y:S01]  /*8e20*/  FFMA.FTZ R6, R84, UR29, -R3.reuse ;  /* 0x0000001d54067c23 */ /* 0x100fe20008010803 */
[----:B------:R-:W-:Y:S02]  /*8e30*/  FMNMX.FTZ R0, R236, R0, !PT ;  /* 0x00000000ec007209 */ /* 0x000fe40007810000 */
[----:B------:R-:W-:Y:S01]  /*8e40*/  FMNMX.FTZ R2, R186, R5, !PT ;  /* 0x00000005ba027209 */ /* 0x000fe20007810000 */
[----:B------:R-:W-:Y:S01]  /*8e50*/  FFMA.FTZ R5, R80, UR29, -R3 ;  /* 0x0000001d50057c23 */ /* 0x000fe20008010803 */
[----:B------:R1:W-:Y:S02]  /*8e60*/  MUFU.EX2 R218, R6 ;  /* 0x0000000600da7308 */ /* 0x0003e40000000800 */
[----:B------:R-:W-:-:S04]  /*8e70*/  FMNMX.FTZ R2, R178, R2, !PT ;  /* 0x00000002b2027209 */ /* 0x000fc80007810000 */
[----:B------:R-:W-:Y:S02]  /*8e80*/  FMNMX.FTZ R2, R123, R2, !PT ;  /* 0x000000027b027209 */ /* 0x000fe40007810000 */
[----:B------:R3:W-:Y:S01]  /*8e90*/  MUFU.EX2 R214, R5 ;  /* 0x0000000500d67308 */ /* 0x0007e20000000800 */
[----:B-1----:R-:W-:-:S04]  /*8ea0*/  LOP3.LUT R6, R18, 0xffff, RZ, 0xc0, !PT ;  /* 0x0000ffff12067812 */ /* 0x002fc800078ec0ff */
[----:B------:R-:W-:Y:S02]  /*8eb0*/  SHF.R.U32.HI R8, RZ, 0x8, R6 ;  /* 0x00000008ff087819 */ /* 0x000fe40000011606 */
[----:B---3--:R-:W-:Y:S01]  /*8ec0*/  FMNMX.FTZ R5, R122, R2, !PT ;  /* 0x000000027a057209 */ /* 0x008fe20007810000 */
[--C-:B------:R-:W-:Y:S01]  /*8ed0*/  FFMA.FTZ R2, R73, UR29, -R3.reuse ;  /* 0x0000001d49027c23 */ /* 0x100fe20008010803 */
[----:B------:R-:W-:Y:S01]  /*8ee0*/  PRMT R13, R9, 0x5410, R8 ;  /* 0x00005410090d7816 */ /* 0x000fe20000000008 */
[--C-:B------:R-:W-:Y:S01]  /*8ef0*/  FFMA.FTZ R9, R48, UR29, -R3.reuse ;  /* 0x0000001d30097c23 */ /* 0x100fe20008010803 */
[----:B------:R-:W-:Y:S01]  /*8f00*/  FMNMX.FTZ R5, R100, R5, !PT ;  /* 0x0000000564057209 */ /* 0x000fe20007810000 */
[----:B------:R1:W3:Y:S03]  /*8f10*/  MUFU.EX2 R210, R2 ;  /* 0x0000000200d27308 */ /* 0x0002e60000000800 */
[----:B------:R-:W-:Y:S01]  /*8f20*/  FMNMX.FTZ R7, R97, R5, !PT ;  /* 0x0000000561077209 */ /* 0x000fe20007810000 */
[----:B------:R-:W-:-:S03]  /*8f30*/  FFMA.FTZ R5, R81, UR29, -R3 ;  /* 0x0000001d51057c23 */ /* 0x000fc60008010803 */
[----:B------:R-:W-:Y:S01]  /*8f40*/  FMNMX.FTZ R7, R96, R7, !PT ;  /* 0x0000000760077209 */ /* 0x000fe20007810000 */
[----:B------:R4:W3:Y:S04]  /*8f50*/  MUFU.EX2 R219, R5 ;  /* 0x0000000500db7308 */ /* 0x0008e80000000800 */
[----:B------:R-:W3:Y:S04]  /*8f60*/  SHFL.BFLY PT, R12, R7, 0x2, 0x1f ;  /* 0x0c401f00070c7f89 */ /* 0x000ee800000e0000 */
[----:B------:R-:W-:Y:S01]  /*8f70*/  MUFU.EX2 R132, R9 ;  /* 0x0000000900847308 */ /* 0x000fe20000000800 */
[----:B-1----:R-:W-:-:S02]  /*8f80*/  FMNMX.FTZ R2, R231, R0, !PT ;  /* 0x00000000e7027209 */ /* 0x002fc40007810000 */
[----:B------:R-:W-:Y:S02]  /*8f90*/  HSET2.LE.AND R0, R19, R179, PT ;  /* 0x000000b313007233 */ /* 0x000fe40003803000 */
[----:B------:R-:W-:Y:S02]  /*8fa0*/  FMNMX.FTZ R6, R202, R2, !PT ;  /* 0x00000002ca067209 */ /* 0x000fe40007810000 */
[----:B--2---:R-:W-:Y:S02]  /*8fb0*/  F2FP.F16.F32.PACK_AB R2, R233, R241 ;  /* 0x000000f1e902723e */ /* 0x004fe400000000ff */
[----:B----4-:R-:W-:Y:S02]  /*8fc0*/  FMNMX.FTZ R5, R201, R6, !PT ;  /* 0x00000006c9057209 */ /* 0x010fe40007810000 */
[----:B------:R-:W-:Y:S01]  /*8fd0*/  LOP3.LUT R10, R0, R2, RZ, 0xc0, !PT ;  /* 0x00000002000a7212 */ /* 0x000fe200078ec0ff */
[----:B------:R-:W-:Y:S01]  /*8fe0*/  FFMA.FTZ R2, R78, UR29, -R3 ;  /* 0x0000001d4e027c23 */ /* 0x000fe20008010803 */
[----:B------:R-:W-:-:S02]  /*8ff0*/  FMNMX.FTZ R6, R196, R5, !PT ;  /* 0x00000005c4067209 */ /* 0x000fc40007810000 */
[--C-:B------:R-:W-:Y:S01]  /*9000*/  HSET2.LE.AND R0, R17, R179.reuse, PT ;  /* 0x000000b311007233 */ /* 0x100fe20003803000 */
[----:B------:R1:W-:Y:S01]  /*9010*/  MUFU.EX2 R85, R2 ;  /* 0x0000000200557308 */ /* 0x0003e20000000800 */
[----:B------:R-:W-:Y:S02]  /*9020*/  FMNMX.FTZ R8, R189, R6, !PT ;  /* 0x00000006bd087209 */ /* 0x000fe40007810000 */
[----:B------:R-:W-:Y:S02]  /*9030*/  HSET2.LE.AND R5, R14, R179, PT ;  /* 0x000000b30e057233 */ /* 0x000fe40003803000 */
[----:B------:R-:W-:Y:S02]  /*9040*/  F2FP.F16.F32.PACK_AB R6, R220, R221 ;  /* 0x000000dddc06723e */ /* 0x000fe400000000ff */
[----:B---3--:R-:W-:-:S05]  /*9050*/  FMNMX.FTZ R17, R7, R12, !PT ;  /* 0x0000000c07117209 */ /* 0x008fca0007810000 */
[----:B------:R-:W-:Y:S01]  /*9060*/  SHFL.BFLY PT, R19, R17, 0x1, 0x1f ;  /* 0x0c201f0011137f89 */ /* 0x000fe200000e0000 */
[----:B-1----:R-:W-:-:S04]  /*9070*/  F2FP.F16.F32.PACK_AB R2, R210, R214 ;  /* 0x000000d6d202723e */ /* 0x002fc800000000ff */
[----:B------:R-:W-:Y:S02]  /*9080*/  LOP3.LUT R11, R0, R2, RZ, 0xc0, !PT ;  /* 0x00000002000b7212 */ /* 0x000fe400078ec0ff */
[----:B------:R-:W-:Y:S02]  /*9090*/  FMNMX.FTZ R0, R188, R8, !PT ;  /* 0x00000008bc007209 */ /* 0x000fe40007810000 */
[----:B------:R-:W-:Y:S01]  /*90a0*/  LOP3.LUT R8, R5, R6, RZ, 0xc0, !PT ;  /* 0x0000000605087212 */ /* 0x000fe200078ec0ff */
[----:B------:R-:W-:Y:S01]  /*90b0*/  FFMA.FTZ R5, R50, UR29, -R3 ;  /* 0x0000001d32057c23 */ /* 0x000fe20008010803 */
[----:B------:R-:W-:Y:S01]  /*90c0*/  FMNMX.FTZ R6, R181, R0, !PT ;  /* 0x00000000b5067209 */ /* 0x000fe20007810000 */
[----:B------:R-:W-:Y:S01]  /*90d0*/  LDSM.16.MT88.4 R48, [R205+0x4400] ;  /* 0x00440000cd30783b */ /* 0x000fe20000004200 */
[----:B------:R-:W-:Y:S01]  /*90e0*/  HSET2.LE.AND R0, R15, R179, PT ;  /* 0x000000b30f007233 */ /* 0x000fe20003803000 */
[----:B------:R1:W-:Y:S01]  /*90f0*/  MUFU.EX2 R240, R5 ;  /* 0x0000000500f07308 */ /* 0x0003e20000000800 */
[----:B------:R-:W-:-:S02]  /*9100*/  F2FP.F16.F32.PACK_AB R2, R219, R218 ;  /* 0x000000dadb02723e */ /* 0x000fc400000000ff */
[----:B------:R-:W-:Y:S02]  /*9110*/  FMNMX.FTZ R6, R180, R6, !PT ;  /* 0x00000006b4067209 */ /* 0x000fe40007810000 */
[----:B------:R-:W-:Y:S02]  /*9120*/  LOP3.LUT R9, R0, R2, RZ, 0xc0, !PT ;  /* 0x0000000200097212 */ /* 0x000fe400078ec0ff */
[----:B------:R-:W-:Y:S02]  /*9130*/  FMNMX.FTZ R2, R177, R6, !PT ;  /* 0x00000006b1027209 */ /* 0x000fe40007810000 */
[--C-:B------:R-:W-:Y:S02]  /*9140*/  SHF.R.U32.HI R0, RZ, 0x10, R18.reuse ;  /* 0x00000010ff007819 */ /* 0x100fe40000011612 */
[----:B------:R-:W-:Y:S01]  /*9150*/  FMNMX.FTZ R16, R176, R2, !PT ;  /* 0x00000002b0107209 */ /* 0x000fe20007810000 */
[----:B------:R-:W-:Y:S01]  /*9160*/  HMMA.16816.F32 R24, R8, R40, RZ ;  /* 0x000000280818723c */ /* 0x000fe200000018ff */
[----:B------:R-:W-:-:S02]  /*9170*/  SHF.R.U32.HI R6, RZ, 0x18, R18 ;  /* 0x00000018ff067819 */ /* 0x000fc40000011612 */
[----:B------:R-:W-:Y:S01]  /*9180*/  F2FP.F16.F32.PACK_AB R2, R242, R235 ;  /* 0x000000ebf202723e */ /* 0x000fe200000000ff */
[----:B------:R-:W2:Y:S01]  /*9190*/  SHFL.BFLY PT, R18, R16, 0x2, 0x1f ;  /* 0x0c401f0010127f89 */ /* 0x000ea200000e0000 */
[----:B-1----:R-:W-:Y:S01]  /*91a0*/  FFMA.FTZ R5, R79, UR29, -R3 ;  /* 0x0000001d4f057c23 */ /* 0x002fe20008010803 */
[C---:B------:R-:W-:Y:S03]  /*91b0*/  HMMA.16816.F32 R28, R8.reuse, R44, RZ ;  /* 0x0000002c081c723c */ /* 0x040fe600000018ff */
[----:B------:R1:W3:Y:S03]  /*91c0*/  MUFU.EX2 R216, R5 ;  /* 0x0000000500d87308 */ /* 0x0002e60000000800 */
[----:B------:R-:W-:Y:S01]  /*91d0*/  HMMA.16816.F32 R32, R8, R42, RZ ;  /* 0x0000002a0820723c */ /* 0x000fe200000018ff */
[----:B-1----:R-:W-:-:S02]  /*91e0*/  LOP3.LUT R5, R0, 0xff, RZ, 0xc0, !PT ;  /* 0x000000ff00057812 */ /* 0x002fc400078ec0ff */
[--C-:B------:R-:W-:Y:S02]  /*91f0*/  HSET2.LE.AND R0, R21, R179.reuse, PT ;  /* 0x000000b315007233 */ /* 0x100fe40003803000 */
[----:B------:R-:W-:Y:S02]  /*9200*/  PRMT R7, R5, 0x5410, R6 ;  /* 0x0000541005077816 */ /* 0x000fe40000000006 */
[--C-:B------:R-:W-:Y:S02]  /*9210*/  HSET2.LE.AND R5, R13, R179.reuse, PT ;  /* 0x000000b30d057233 */ /* 0x100fe40003803000 */
[----:B------:R-:W-:Y:S02]  /*9220*/  LOP3.LUT R14, R0, R2, RZ, 0xc0, !PT ;  /* 0x00000002000e7212 */ /* 0x000fe400078ec0ff */
[--C-:B------:R-:W-:Y:S02]  /*9230*/  HSET2.LE.AND R7, R7, R179.reuse, PT ;  /* 0x000000b307077233 */ /* 0x100fe40003803000 */
[----:B------:R-:W-:-:S02]  /*9240*/  HSET2.LE.AND R0, R20, R179, PT ;  /* 0x000000b314007233 */ /* 0x000fc40003803000 */
[----:B------:R-:W-:Y:S01]  /*9250*/  F2FP.F16.F32.PACK_AB R6, R206, R207 ;  /* 0x000000cfce06723e */ /* 0x000fe200000000ff */
[----:B------:R-:W-:Y:S01]  /*9260*/  HMMA.16816.F32 R20, R8, R46, RZ ;  /* 0x0000002e0814723c */ /* 0x000fe200000018ff */
[----:B---3--:R-:W-:Y:S02]  /*9270*/  F2FP.F16.F32.PACK_AB R13, R216, R85 ;  /* 0x00000055d80d723e */ /* 0x008fe400000000ff */
[----:B------:R-:W-:Y:S02]  /*9280*/  F2FP.F16.F32.PACK_AB R2, R240, R132 ;  /* 0x00000084f002723e */ /* 0x000fe400000000ff */
[----:B------:R-:W-:Y:S02]  /*9290*/  LOP3.LUT R12, R5, R6, RZ, 0xc0, !PT ;  /* 0x00000006050c7212 */ /* 0x000fe400078ec0ff */
[----:B------:R-:W-:Y:S01]  /*92a0*/  LOP3.LUT R13, R7, R13, RZ, 0xc0, !PT ;  /* 0x0000000d070d7212 */ /* 0x000fe200078ec0ff */
[----:B------:R-:W-:Y:S01]  /*92b0*/  IMAD.WIDE.U32 R6, R39, -0x2daee0ad, RZ ;  /* 0xd2511f5327067825 */ /* 0x000fe200078e00ff */
[----:B------:R-:W-:-:S02]  /*92c0*/  LOP3.LUT R15, R0, R2, RZ, 0xc0, !PT ;  /* 0x00000002000f7212 */ /* 0x000fc400078ec0ff */
[----:B--2---:R-:W-:Y:S01]  /*92d0*/  FMNMX.FTZ R0, R16, R18, !PT ;  /* 0x0000001210007209 */ /* 0x004fe20007810000 */
[----:B------:R-:W-:Y:S01]  /*92e0*/  IMAD.WIDE.U32 R10, R38, -0x2daee0ad, RZ ;  /* 0xd2511f53260a7825 */ /* 0x000fe200078e00ff */
[----:B------:R-:W-:Y:S02]  /*92f0*/  LOP3.LUT R7, R7, UR6, R88, 0x96, !PT ;  /* 0x0000000607077c12 */ /* 0x000fe4000f8e9658 */
[----:B------:R-:W-:Y:S01]  /*9300*/  FMNMX.FTZ R39, R17, R19, !PT ;  /* 0x0000001311277209 */ /* 0x000fe20007810000 */
[----:B------:R-:W-:Y:S01]  /*9310*/  HMMA.16816.F32 R72, R12, R52, R24 ;  /* 0x000000340c48723c */ /* 0x000fe20000001818 */
[----:B------:R-:W-:Y:S01]  /*9320*/  LOP3.LUT R2, R11, UR25, R6, 0x96, !PT ;  /* 0x000000190b027c12 */ /* 0x000fe2000f8e9606 */
[----:B------:R-:W-:Y:S01]  /*9330*/  IMAD.WIDE.U32 R6, R7, -0x326172a9, RZ ;  /* 0xcd9e8d5707067825 */ /* 0x000fe200078e00ff */
[----:B------:R-:W1:Y:S01]  /*9340*/  SHFL.BFLY PT, R11, R0, 0x1, 0x1f ;  /* 0x0c201f00000b7f89 */ /* 0x000e6200000e0000 */
[----:B------:R-:W-:Y:S02]  /*9350*/  FSETP.NEU.FTZ.AND P1, PT, R39, -INF , PT ;  /* 0xff8000002700780b */ /* 0x000fe40003f3d000 */
[----:B------:R-:W-:-:S04]  /*9360*/  IMAD.WIDE.U32 R16, R2, -0x326172a9, RZ ;  /* 0xcd9e8d5702107825 */ /* 0x000fc800078e00ff */
[----:B------:R-:W-:Y:S01]  /*9370*/  FMUL.FTZ R2, R39, UR29 ;  /* 0x0000001d27027c20 */ /* 0x000fe20008410000 */
[----:B------:R-:W-:Y:S01]  /*9380*/  LOP3.LUT R5, R7, UR28, R56, 0x96, !PT ;  /* 0x0000001c07057c12 */ /* 0x000fe2000f8e9638 */
[C---:B------:R-:W-:Y:S01]  /*9390*/  HMMA.16816.F32 R64, R12.reuse, R48, R28 ;  /* 0x000000300c40723c */ /* 0x040fe2000000181c */
[----:B------:R-:W-:Y:S02]  /*93a0*/  LOP3.LUT R6, R17, UR24, R6, 0x96, !PT ;  /* 0x0000001811067c12 */ /* 0x000fe4000f8e9606 */
[----:B------:R-:W-:Y:S01]  /*93b0*/  FSEL R2, R2, RZ, P1 ;  /* 0x000000ff02027208 */ /* 0x000fe20000800000 */
[----:B------:R-:W-:Y:S02]  /*93c0*/  IMAD.WIDE.U32 R8, R5, -0x2daee0ad, RZ ;  /* 0xd2511f5305087825 */ /* 0x000fe400078e00ff */
[----:B------:R-:W-:Y:S02]  /*93d0*/  HMMA.16816.F32 R68, R12, R54, R32 ;  /* 0x000000360c44723c */ /* 0x000fe40000001820 */
[----:B------:R-:W-:-:S04]  /*93e0*/  FFMA.FTZ R5, R127, UR29, -R2 ;  /* 0x0000001d7f057c23 */ /* 0x000fc80008010802 */
[----:B------:R-:W-:Y:S01]  /*93f0*/  HMMA.16816.F32 R60, R12, R50, R20 ;  /* 0x000000320c3c723c */ /* 0x000fe20000001814 */
[----:B------:R2:W3:Y:S01]  /*9400*/  MUFU.EX2 R76, R5 ;  /* 0x00000005004c7308 */ /* 0x0004e20000000800 */
[----:B-1----:R-:W-:-:S05]  /*9410*/  FMNMX.FTZ R38, R0, R11, !PT ;  /* 0x0000000b00267209 */ /* 0x002fca0007810000 */
[----:B------:R-:W-:Y:S01]  /*9420*/  IMAD.WIDE.U32 R14, R6, -0x2daee0ad, RZ ;  /* 0xd2511f53060e7825 */ /* 0x000fe200078e00ff */
[----:B------:R-:W-:-:S04]  /*9430*/  FSETP.NEU.FTZ.AND P1, PT, R38, -INF , PT ;  /* 0xff8000002600780b */ /* 0x000fc80003f3d000 */
[----:B------:R-:W-:Y:S02]  /*9440*/  LOP3.LUT R6, R15, UR19, R8, 0x96, !PT ;  /* 0x000000130f067c12 */ /* 0x000fe4000f8e9608 */
[----:B------:R-:W-:Y:S01]  /*9450*/  LOP3.LUT R8, R9, UR21, R10, 0x96, !PT ;  /* 0x0000001509087c12 */ /* 0x000fe2000f8e960a */
[----:B------:R-:W-:Y:S02]  /*9460*/  FFMA.FTZ R9, R109, UR29, -R2 ;  /* 0x0000001d6d097c23 */ /* 0x000fe40008010802 */
[----:B------:R-:W-:-:S04]  /*9470*/  IMAD.WIDE.U32 R6, R6, -0x326172a9, RZ ;  /* 0xcd9e8d5706067825 */ /* 0x000fc800078e00ff */
[----:B--2---:R-:W-:Y:S01]  /*9480*/  FFMA.FTZ R5, R113, UR29, -R2 ;  /* 0x0000001d71057c23 */ /* 0x004fe20008010802 */
[----:B------:R1:W-:Y:S01]  /*9490*/  MUFU.EX2 R213, R9 ;  /* 0x0000000900d57308 */ /* 0x0003e20000000800 */
[----:B------:R-:W-:Y:S01]  /*94a0*/  IMAD.WIDE.U32 R12, R8, -0x326172a9, RZ ;  /* 0xcd9e8d57080c7825 */ /* 0x000fe200078e00ff */
[C---:B------:R-:W-:Y:S02]  /*94b0*/  LOP3.LUT R0, R6.reuse, 0xffff, RZ, 0xc0, !PT ;  /* 0x0000ffff06007812 */ /* 0x040fe400078ec0ff */
[----:B------:R-:W-:Y:S01]  /*94c0*/  LOP3.LUT R11, R6, 0xff, RZ, 0xc0, !PT ;  /* 0x000000ff060b7812 */ /* 0x000fe200078ec0ff */
[----:B---3--:R-:W-:Y:S01]  /*94d0*/  IMAD.MOV.U32 R113, RZ, RZ, R76 ;  /* 0x000000ffff717224 */ /* 0x008fe200078e004c */
[----:B------:R-:W-:Y:S02]  /*94e0*/  SHF.R.U32.HI R10, RZ, 0x8, R0 ;  /* 0x00000008ff0a7819 */ /* 0x000fe40000011600 */
[----:B------:R2:W-:Y:S02]  /*94f0*/  MUFU.EX2 R105, R5 ;  /* 0x0000000500697308 */ /* 0x0005e40000000800 */
[----:B------:R-:W-:-:S02]  /*9500*/  PRMT R15, R11, 0x5410, R10 ;  /* 0x000054100b0f7816 */ /* 0x000fc4000000000a */
[----:B-1----:R-:W-:Y:S01]  /*9510*/  SHF.R.U32.HI R9, RZ, 0x18, R6 ;  /* 0x00000018ff097819 */ /* 0x002fe20000011606 */
[----:B--2---:R-:W-:-:S04]  /*9520*/  FFMA.FTZ R5, R112, UR29, -R2 ;  /* 0x0000001d70057c23 */ /* 0x004fc80008010802 */
[----:B------:R1:W2:Y:S02]  /*9530*/  MUFU.EX2 R217, R5 ;  /* 0x0000000500d97308 */ /* 0x0002a40000000800 */
[----:B-1----:R-:W-:-:S05]  /*9540*/  FMUL.FTZ R5, R38, UR29 ;  /* 0x0000001d26057c20 */ /* 0x002fca0008410000 */
[----:B------:R-:W-:Y:S02]  /*9550*/  FSEL R0, R5, RZ, P1 ;  /* 0x000000ff05007208 */ /* 0x000fe40000800000 */
[----:B------:R-:W-:Y:S02]  /*9560*/  SHF.R.U32.HI R5, RZ, 0x10, R6 ;  /* 0x00000010ff057819 */ /* 0x000fe40000011606 */
[----:B------:R-:W-:Y:S01]  /*9570*/  LOP3.LUT R6, R7, UR37, R12, 0x96, !PT ;  /* 0x0000002507067c12 */ /* 0x000fe2000f8e960c */
[--C-:B------:R-:W-:Y:S01]  /*9580*/  FFMA.FTZ R7, R104, UR29, -R0.reuse ;  /* 0x0000001d68077c23 */ /* 0x100fe20008010800 */
[----:B------:R-:W-:Y:S01]  /*9590*/  LOP3.LUT R5, R5, 0xff, RZ, 0xc0, !PT ;  /* 0x000000ff05057812 */ /* 0x000fe200078ec0ff */
[----:B------:R-:W-:Y:S01]  /*95a0*/  FFMA.FTZ R8, R117, UR29, -R0 ;  /* 0x0000001d75087c23 */ /* 0x000fe20008010800 */
[C---:B------:R-:W-:Y:S01]  /*95b0*/  LOP3.LUT R10, R6.reuse, 0xff, RZ, 0xc0, !PT ;  /* 0x000000ff060a7812 */ /* 0x040fe200078ec0ff */
[----:B------:R1:W-:Y:S01]  /*95c0*/  MUFU.EX2 R212, R7 ;  /* 0x0000000700d47308 */ /* 0x0003e20000000800 */
[----:B------:R-:W-:Y:S01]  /*95d0*/  PRMT R11, R5, 0x5410, R9 ;  /* 0x00005410050b7816 */ /* 0x000fe20000000009 */
[----:B------:R-:W-:Y:S01]  /*95e0*/  IMAD.MOV.U32 R117, RZ, RZ, R233 ;  /* 0x000000ffff757224 */ /* 0x000fe200078e00e9 */
[----:B------:R-:W-:-:S02]  /*95f0*/  LOP3.LUT R5, R6, 0xffff, RZ, 0xc0, !PT ;  /* 0x0000ffff06057812 */ /* 0x000fc400078ec0ff */
[----:B------:R-:W-:-:S03]  /*9600*/  SHF.R.U32.HI R9, RZ, 0x18, R6 ;  /* 0x00000018ff097819 */ /* 0x000fc60000011606 */
[----:B------:R3:W4:Y:S01]  /*9610*/  MUFU.EX2 R109, R8 ;  /* 0x00000008006d7308 */ /* 0x0007220000000800 */
[----:B-1----:R-:W-:Y:S01]  /*9620*/  SHF.R.U32.HI R7, RZ, 0x10, R6 ;  /* 0x00000010ff077819 */ /* 0x002fe20000011606 */
[----:B------:R-:W-:-:S06]  /*9630*/  FFMA.FTZ R6, R128, UR29, -R0 ;  /* 0x0000001d80067c23 */ /* 0x000fcc0008010800 */
[----:B------:R1:W-:Y:S01]  /*9640*/  MUFU.EX2 R104, R6 ;  /* 0x0000000600687308 */ /* 0x0003e20000000800 */
[----:B---3--:R-:W-:Y:S02]  /*9650*/  SHF.R.U32.HI R8, RZ, 0x8, R5 ;  /* 0x00000008ff087819 */ /* 0x008fe40000011605 */
[----:B------:R-:W-:Y:S02]  /*9660*/  LOP3.LUT R5, R7, 0xff, RZ, 0xc0, !PT ;  /* 0x000000ff07057812 */ /* 0x000fe400078ec0ff */
[----:B------:R-:W-:Y:S02]  /*9670*/  PRMT R8, R10, 0x5410, R8 ;  /* 0x000054100a087816 */ /* 0x000fe40000000008 */
[----:B------:R-:W-:Y:S02]  /*9680*/  PRMT R7, R5, 0x5410, R9 ;  /* 0x0000541005077816 */ /* 0x000fe40000000009 */
[----:B------:R-:W-:Y:S01]  /*9690*/  HSET2.LE.AND R5, R15, R179, PT ;  /* 0x000000b30f057233 */ /* 0x000fe20003803000 */
[----:B-1----:R-:W-:-:S04]  /*96a0*/  FFMA.FTZ R6, R116, UR29, -R0 ;  /* 0x0000001d74067c23 */ /* 0x002fc80008010800 */
[----:B------:R2:W1:Y:S02]  /*96b0*/  MUFU.EX2 R91, R6 ;  /* 0x00000006005b7308 */ /* 0x0004640000000800 */
[----:B--2---:R-:W-:-:S04]  /*96c0*/  F2FP.F16.F32.PACK_AB R6, R213, R217 ;  /* 0x000000d9d506723e */ /* 0x004fc800000000ff */
        /* <DEDUP_REMOVED lines=11> */
[----:B------:R-:W-:-:S03]  /*9780*/  LOP3.LUT R6, R13, UR20, R16, 0x96, !PT ;  /* 0x000000140d067c12 */ /* 0x000fc6000f8e9610 */
[----:B------:R1:W-:Y:S02]  /*9790*/  MUFU.EX2 R209, R5 ;  /* 0x0000000500d17308 */ /* 0x0003e40000000800 */
[----:B------:R-:W-:Y:S01]  /*97a0*/  IMAD.WIDE.U32 R6, R6, -0x2daee0ad, RZ ;  /* 0xd2511f5306067825 */ /* 0x000fe200078e00ff */
[C---:B------:R-:W-:Y:S06]  /*97b0*/  HMMA.16816.F32 R20, R8.reuse, R40, RZ ;  /* 0x000000280814723c */ /* 0x040fec00000018ff */
[C---:B------:R-:W-:Y:S06]  /*97c0*/  HMMA.16816.F32 R28, R8.reuse, R42, RZ ;  /* 0x0000002a081c723c */ /* 0x040fec00000018ff */
[----:B------:R-:W-:Y:S01]  /*97d0*/  HMMA.16816.F32 R16, R8, R44, RZ ;  /* 0x0000002c0810723c */ /* 0x000fe200000018ff */
[----:B-1----:R-:W-:-:S04]  /*97e0*/  FFMA.FTZ R5, R124, UR29, -R2 ;  /* 0x0000001d7c057c23 */ /* 0x002fc80008010802 */
[----:B------:R1:W-:Y:S01]  /*97f0*/  MUFU.EX2 R135, R5 ;  /* 0x0000000500877308 */ /* 0x0003e20000000800 */
[----:B------:R-:W-:Y:S07]  /*9800*/  HMMA.16816.F32 R24, R8, R46, RZ ;  /* 0x0000002e0818723c */ /* 0x000fee00000018ff */
[----:B------:R-:W-:Y:S01]  /*9810*/  LOP3.LUT R11, R6, 0xff, RZ, 0xc0, !PT ;  /* 0x000000ff060b7812 */ /* 0x000fe200078ec0ff */
[----:B------:R-:W-:Y:S01]  /*9820*/  FFMA.FTZ R8, R98, UR29, -R2 ;  /* 0x0000001d62087c23 */ /* 0x000fe20008010802 */
[----:B------:R-:W-:-:S02]  /*9830*/  SHF.R.U32.HI R10, RZ, 0x10, R6 ;  /* 0x00000010ff0a7819 */ /* 0x000fc40000011606 */
[----:B------:R-:W-:Y:S01]  /*9840*/  SHF.R.U32.HI R9, RZ, 0x18, R6 ;  /* 0x00000018ff097819 */ /* 0x000fe20000011606 */
[----:B------:R-:W-:Y:S01]  /*9850*/  MUFU.EX2 R239, R8 ;  /* 0x0000000800ef7308 */ /* 0x000fe20000000800 */
[----:B-1----:R-:W-:-:S07]  /*9860*/  FFMA.FTZ R5, R108, UR29, -R2 ;  /* 0x0000001d6c057c23 */ /* 0x002fce0008010802 */
[----:B------:R1:W2:Y:S02]  /*9870*/  MUFU.EX2 R35, R5 ;  /* 0x0000000500237308 */ /* 0x0002a40000000800 */
[----:B-1----:R-:W-:Y:S02]  /*9880*/  LOP3.LUT R5, R7, UR36, R14, 0x96, !PT ;  /* 0x0000002407057c12 */ /* 0x002fe4000f8e960e */
[----:B------:R-:W-:-:S04]  /*9890*/  LOP3.LUT R7, R6, 0xffff, RZ, 0xc0, !PT ;  /* 0x0000ffff06077812 */ /* 0x000fc800078ec0ff */
[----:B------:R-:W-:Y:S01]  /*98a0*/  SHF.R.U32.HI R6, RZ, 0x8, R7 ;  /* 0x00000008ff067819 */ /* 0x000fe20000011607 */
[----:B------:R-:W-:-:S03]  /*98b0*/  FFMA.FTZ R7, R102, UR29, -R0 ;  /* 0x0000001d66077c23 */ /* 0x000fc60008010800 */
[----:B------:R-:W-:Y:S01]  /*98c0*/  PRMT R12, R11, 0x5410, R6 ;  /* 0x000054100b0c7816 */ /* 0x000fe20000000006 */
[----:B------:R1:W-:Y:S01]  /*98d0*/  MUFU.EX2 R102, R7 ;  /* 0x0000000700667308 */ /* 0x0003e20000000800 */
[----:B------:R-:W-:Y:S02]  /*98e0*/  LOP3.LUT R6, R10, 0xff, RZ, 0xc0, !PT ;  /* 0x000000ff0a067812 */ /* 0x000fe400078ec0ff */
[C---:B------:R-:W-:Y:S02]  /*98f0*/  LOP3.LUT R10, R5.reuse, 0xff, RZ, 0xc0, !PT ;  /* 0x000000ff050a7812 */ /* 0x040fe400078ec0ff */
[----:B------:R-:W-:Y:S02]  /*9900*/  PRMT R11, R6, 0x5410, R9 ;  /* 0x00005410060b7816 */ /* 0x000fe40000000009 */
[----:B------:R-:W-:Y:S02]  /*9910*/  LOP3.LUT R6, R5, 0xffff, RZ, 0xc0, !PT ;  /* 0x0000ffff05067812 */ /* 0x000fe400078ec0ff */
[----:B------:R-:W-:-:S02]  /*9920*/  SHF.R.U32.HI R9, RZ, 0x18, R5 ;  /* 0x00000018ff097819 */ /* 0x000fc40000011605 */
[----:B------:R-:W-:Y:S01]  /*9930*/  SHF.R.U32.HI R8, RZ, 0x8, R6 ;  /* 0x00000008ff087819 */ /* 0x000fe20000011606 */
[----:B------:R-:W-:-:S03]  /*9940*/  FFMA.FTZ R6, R130, UR29, -R0 ;  /* 0x0000001d82067c23 */ /* 0x000fc60008010800 */
[----:B------:R-:W-:Y:S01]  /*9950*/  PRMT R8, R10, 0x5410, R8 ;  /* 0x000054100a087816 */ /* 0x000fe20000000008 */
[----:B------:R3:W-:Y:S01]  /*9960*/  MUFU.EX2 R208, R6 ;  /* 0x0000000600d07308 */ /* 0x0007e20000000800 */
[----:B-1----:R-:W-:Y:S01]  /*9970*/  FFMA.FTZ R7, R101, UR29, -R0 ;  /* 0x0000001d65077c23 */ /* 0x002fe20008010800 */
[----:B------:R-:W-:-:S06]  /*9980*/  IMAD.MOV.U32 R101, RZ, RZ, R242 ;  /* 0x000000ffff657224 */ /* 0x000fcc00078e00f2 */
[----:B------:R1:W4:Y:S01]  /*9990*/  MUFU.EX2 R84, R7 ;  /* 0x0000000700547308 */ /* 0x0003220000000800 */
[----:B---3--:R-:W-:-:S07]  /*99a0*/  FFMA.FTZ R6, R120, UR29, -R0 ;  /* 0x0000001d78067c23 */ /* 0x008fce0008010800 */
[----:B------:R2:W3:Y:S01]  /*99b0*/  MUFU.EX2 R34, R6 ;  /* 0x0000000600227308 */ /* 0x0004e20000000800 */
[----:B-1----:R-:W-:-:S04]  /*99c0*/  SHF.R.U32.HI R7, RZ, 0x10, R5 ;  /* 0x00000010ff077819 */ /* 0x002fc80000011605 */
[----:B------:R-:W-:-:S04]  /*99d0*/  LOP3.LUT R5, R7, 0xff, RZ, 0xc0, !PT ;  /* 0x000000ff07057812 */ /* 0x000fc800078ec0ff */
[----:B------:R-:W-:Y:S02]  /*99e0*/  PRMT R7, R5, 0x5410, R9 ;  /* 0x0000541005077816 */ /* 0x000fe40000000009 */
[----:B------:R-:W-:Y:S02]  /*99f0*/  HSET2.LE.AND R5, R12, R179, PT ;  /* 0x000000b30c057233 */ /* 0x000fe40003803000 */
        /* <DEDUP_REMOVED lines=9> */
[----:B---3--:R-:W-:-:S04]  /*9a90*/  F2FP.F16.F32.PACK_AB R6, R34, R208 ;  /* 0x000000d02206723e */ /* 0x008fc800000000ff */
[----:B------:R-:W-:Y:S01]  /*9aa0*/  LOP3.LUT R9, R5, R6, RZ, 0xc0, !PT ;  /* 0x0000000605097212 */ /* 0x000fe200078ec0ff */
[----:B------:R-:W-:Y:S01]  /*9ab0*/  IMAD.U32 R5, RZ, RZ, UR4 ;  /* 0x00000004ff057e24 */ /* 0x000fe2000f8e00ff */
[----:B------:R-:W-:Y:S02]  /*9ac0*/  UIADD3 UR4, UR38, 0x2, URZ ;  /* 0x0000000226047890 */ /* 0x000fe4000fffe03f */
[----:B------:R-:W-:Y:S02]  /*9ad0*/  UIADD3 UR38, UR38, 0x3, URZ ;  /* 0x0000000326267890 */ /* 0x000fe4000fffe03f */
[----:B------:R-:W-:Y:S01]  /*9ae0*/  LOP3.LUT R5, R95, UR27, R5, 0x96, !PT ;  /* 0x0000001b5f057c12 */ /* 0x000fe2000f8e9605 */
[----:B------:R-:W-:Y:S01]  /*9af0*/  HMMA.16816.F32 R76, R8, R52, R20 ;  /* 0x00000034084c723c */ /* 0x000fe20000001814 */
[----:B------:R-:W1:Y:S03]  /*9b00*/  LDSM.16.MT88.4 R20, [R204+0x4800] ;  /* 0x00480000cc14783b */ /* 0x000e660000004200 */
[----:B------:R-:W-:-:S02]  /*9b10*/  IMAD.WIDE.U32 R14, R5, -0x326172a9, RZ ;  /* 0xcd9e8d57050e7825 */ /* 0x000fc400078e00ff */
[C---:B------:R-:W-:Y:S01]  /*9b20*/  HMMA.16816.F32 R80, R8.reuse, R48, R16 ;  /* 0x000000300850723c */ /* 0x040fe20000001810 */
[----:B------:R-:W2:Y:S02]  /*9b30*/  LDSM.16.MT88.4 R16, [R205+0x4800] ;  /* 0x00480000cd10783b */ /* 0x000ea40000004200 */
[----:B------:R-:W-:Y:S02]  /*9b40*/  LOP3.LUT R6, R15, UR30, R90, 0x96, !PT ;  /* 0x0000001e0f067c12 */ /* 0x000fe4000f8e965a */
[----:B------:R-:W-:Y:S01]  /*9b50*/  LOP3.LUT R5, R59, UR7, R14, 0x96, !PT ;  /* 0x000000073b057c12 */ /* 0x000fe2000f8e960e */
[----:B------:R-:W-:Y:S02]  /*9b60*/  HMMA.16816.F32 R44, R8, R54, R28 ;  /* 0x00000036082c723c */ /* 0x000fe4000000181c */
[----:B------:R-:W-:-:S04]  /*9b70*/  IMAD.WIDE.U32 R6, R6, -0x2daee0ad, RZ ;  /* 0xd2511f5306067825 */ /* 0x000fc800078e00ff */
[----:B------:R-:W-:Y:S01]  /*9b80*/  HMMA.16816.F32 R40, R8, R50, R24 ;  /* 0x000000320828723c */ /* 0x000fe20000001818 */
[----:B------:R-:W-:-:S06]  /*9b90*/  LOP3.LUT R7, R7, UR6, R92, 0x96, !PT ;  /* 0x0000000607077c12 */ /* 0x000fcc000f8e965c */
[----:B------:R-:W-:-:S05]  /*9ba0*/  IMAD.WIDE.U32 R8, R5, -0x2daee0ad, RZ ;  /* 0xd2511f5305087825 */ /* 0x000fca00078e00ff */
[----:B------:R-:W-:Y:S01]  /*9bb0*/  LOP3.LUT R5, R9, UR25, R6, 0x96, !PT ;  /* 0x0000001909057c12 */ /* 0x000fe2000f8e9606 */
        /* <DEDUP_REMOVED lines=28> */
[----:B------:R1:W3:Y:S01]  /*9d80*/  MUFU.EX2 R127, R8 ;  /* 0x00000008007f7308 */ /* 0x0002e20000000800 */
[----:B------:R-:W-:Y:S02]  /*9d90*/  LOP3.LUT R10, R6, 0xff, RZ, 0xc0, !PT ;  /* 0x000000ff060a7812 */ /* 0x000fe400078ec0ff */
[----:B------:R-:W-:-:S02]  /*9da0*/  PRMT R11, R5, 0x5410, R9 ;  /* 0x00005410050b7816 */ /* 0x000fc40000000009 */
[----:B------:R-:W-:Y:S02]  /*9db0*/  LOP3.LUT R5, R6, 0xffff, RZ, 0xc0, !PT ;  /* 0x0000ffff06057812 */ /* 0x000fe400078ec0ff */
[----:B------:R-:W-:Y:S01]  /*9dc0*/  SHF.R.U32.HI R9, RZ, 0x18, R6 ;  /* 0x00000018ff097819 */ /* 0x000fe20000011606 */
[----:B------:R4:W-:Y:S01]  /*9dd0*/  MUFU.EX2 R215, R7 ;  /* 0x0000000700d77308 */ /* 0x0009e20000000800 */
[----:B-1----:R-:W-:Y:S01]  /*9de0*/  SHF.R.U32.HI R8, RZ, 0x8, R5 ;  /* 0x00000008ff087819 */ /* 0x002fe20000011605 */
[----:B---3--:R-:W-:-:S03]  /*9df0*/  IMAD.MOV.U32 R121, RZ, RZ, R127 ;  /* 0x000000ffff797224 */ /* 0x008fc600078e007f */
[----:B------:R-:W-:Y:S02]  /*9e00*/  PRMT R8, R10, 0x5410, R8 ;  /* 0x000054100a087816 */ /* 0x000fe40000000008 */
[----:B----4-:R-:W-:Y:S01]  /*9e10*/  SHF.R.U32.HI R7, RZ, 0x10, R6 ;  /* 0x00000010ff077819 */ /* 0x010fe20000011606 */
[----:B------:R-:W-:Y:S01]  /*9e20*/  FFMA.FTZ R6, R103, UR29, -R3 ;  /* 0x0000001d67067c23 */ /* 0x000fe20008010803 */
[----:B------:R-:W-:Y:S02]  /*9e30*/  IMAD.MOV.U32 R103, RZ, RZ, R34 ;  /* 0x000000ffff677224 */ /* 0x000fe400078e0022 */
[----:B------:R-:W-:Y:S01]  /*9e40*/  LOP3.LUT R5, R7, 0xff, RZ, 0xc0, !PT ;  /* 0x000000ff07057812 */ /* 0x000fe200078ec0ff */
[----:B------:R1:W-:Y:S03]  /*9e50*/  MUFU.EX2 R124, R6 ;  /* 0x00000006007c7308 */ /* 0x0003e60000000800 */
[----:B------:R-:W-:Y:S01]  /*9e60*/  PRMT R7, R5, 0x5410, R9 ;  /* 0x0000541005077816 */ /* 0x000fe20000000009 */
[----:B------:R-:W-:-:S04]  /*9e70*/  FFMA.FTZ R5, R87, UR29, -R3 ;  /* 0x0000001d57057c23 */ /* 0x000fc80008010803 */
[----:B------:R3:W4:Y:S01]  /*9e80*/  MUFU.EX2 R112, R5 ;  /* 0x0000000500707308 */ /* 0x0007220000000800 */
[----:B-1----:R-:W-:-:S07]  /*9e90*/  FFMA.FTZ R6, R126, UR29, -R3 ;  /* 0x0000001d7e067c23 */ /* 0x002fce0008010803 */
[----:B------:R1:W2:Y:S01]  /*9ea0*/  MUFU.EX2 R13, R6 ;  /* 0x00000006000d7308 */ /* 0x0002a20000000800 */
[----:B---3--:R-:W-:Y:S02]  /*9eb0*/  HSET2.LE.AND R5, R12, R179, PT ;  /* 0x000000b30c057233 */ /* 0x008fe40003803000 */
        /* <DEDUP_REMOVED lines=10> */
[----:B------:R-:W-:Y:S02]  /*9f60*/  LOP3.LUT R9, R5, R6, RZ, 0xc0, !PT ;  /* 0x0000000605097212 */ /* 0x000fe400078ec0ff */
[----:B------:R-:W-:Y:S02]  /*9f70*/  LOP3.LUT R6, R15, UR30, R106, 0x96, !PT ;  /* 0x0000001e0f067c12 */ /* 0x000fe4000f8e966a */
[----:B------:R-:W-:-:S03]  /*9f80*/  LOP3.LUT R5, R57, UR7, R14, 0x96, !PT ;  /* 0x0000000739057c12 */ /* 0x000fc6000f8e960e */
[----:B------:R-:W-:Y:S01]  /*9f90*/  HMMA.16816.F32 R72, R8, R20, R72 ;  /* 0x000000140848723c */ /* 0x000fe20000001848 */
[----:B------:R-:W-:-:S05]  /*9fa0*/  IMAD.WIDE.U32 R6, R6, -0x2daee0ad, RZ ;  /* 0xd2511f5306067825 */ /* 0x000fca00078e00ff */
[----:B------:R-:W-:Y:S01]  /*9fb0*/  HMMA.16816.F32 R64, R8, R16, R64 ;  /* 0x000000100840723c */ /* 0x000fe20000001840 */
[----:B------:R-:W-:-:S05]  /*9fc0*/  LOP3.LUT R7, R7, UR6, R88, 0x96, !PT ;  /* 0x0000000607077c12 */ /* 0x000fca000f8e9658 */
[C---:B------:R-:W-:Y:S06]  /*9fd0*/  HMMA.16816.F32 R68, R8.reuse, R22, R68 ;  /* 0x000000160844723c */ /* 0x040fec0000001844 */
[----:B------:R-:W-:Y:S07]  /*9fe0*/  HMMA.16816.F32 R60, R8, R18, R60 ;  /* 0x00000012083c723c */ /* 0x000fee000000183c */
[----:B------:R-:W-:-:S05]  /*9ff0*/  IMAD.WIDE.U32 R8, R5, -0x2daee0ad, RZ ;  /* 0xd2511f5305087825 */ /* 0x000fca00078e00ff */
[----:B------:R-:W-:Y:S01]  /*a000*/  LOP3.LUT R5, R9, UR25, R6, 0x96, !PT ;  /* 0x0000001909057c12 */ /* 0x000fe2000f8e9606 */
[----:B------:R-:W-:-:S04]  /*a010*/  IMAD.WIDE.U32 R6, R7, -0x326172a9, RZ ;  /* 0xcd9e8d5707067825 */ /* 0x000fc800078e00ff */
[----:B------:R-:W-:Y:S01]  /*a020*/  FFMA.FTZ R9, R144, UR29, -R2 ;  /* 0x0000001d90097c23 */ /* 0x000fe20008010802 */
[----:B------:R-:W-:Y:S01]  /*a030*/  IMAD.WIDE.U32 R26, R5, -0x326172a9, RZ ;  /* 0xcd9e8d57051a7825 */ /* 0x000fe200078e00ff */
[----:B------:R-:W-:Y:S02]  /*a040*/  LOP3.LUT R7, R7, UR28, R56, 0x96, !PT ;  /* 0x0000001c07077c12 */ /* 0x000fe4000f8e9638 */
[----:B------:R-:W-:Y:S02]  /*a050*/  MUFU.EX2 R127, R9 ;  /* 0x00000009007f7308 */ /* 0x000fe40000000800 */
[----:B------:R-:W-:Y:S01]  /*a060*/  LOP3.LUT R5, R27, UR24, R6, 0x96, !PT ;  /* 0x000000181b057c12 */ /* 0x000fe2000f8e9606 */
[----:B------:R-:W-:-:S04]  /*a070*/  IMAD.WIDE.U32 R6, R7, -0x2daee0ad, RZ ;  /* 0xd2511f5307067825 */ /* 0x000fc800078e00ff */
[----:B------:R-:W-:Y:S01]  /*a080*/  IMAD.WIDE.U32 R28, R5, -0x2daee0ad, RZ ;  /* 0xd2511f53051c7825 */ /* 0x000fe200078e00ff */
[----:B------:R-:W-:-:S03]  /*a090*/  LOP3.LUT R10, R7, UR21, R8, 0x96, !PT ;  /* 0x00000015070a7c12 */ /* 0x000fc6000f8e9608 */
[----:B------:R-:W-:Y:S01]  /*a0a0*/  FFMA.FTZ R8, R151, UR29, -R2 ;  /* 0x0000001d97087c23 */ /* 0x000fe20008010802 */
[----:B------:R-:W-:-:S03]  /*a0b0*/  LOP3.LUT R6, R29, UR19, R6, 0x96, !PT ;  /* 0x000000131d067c12 */ /* 0x000fc6000f8e9606 */
[----:B------:R1:W2:Y:S01]  /*a0c0*/  MUFU.EX2 R48, R8 ;  /* 0x0000000800307308 */ /* 0x0002a20000000800 */
[----:B------:R-:W-:-:S04]  /*a0d0*/  IMAD.WIDE.U32 R14, R10, -0x326172a9, RZ ;  /* 0xcd9e8d570a0e7825 */ /* 0x000fc800078e00ff */
[----:B------:R-:W-:-:S03]  /*a0e0*/  IMAD.WIDE.U32 R6, R6, -0x326172a9, RZ ;  /* 0xcd9e8d5706067825 */ /* 0x000fc600078e00ff */
[----:B------:R-:W-:-:S04]  /*a0f0*/  LOP3.LUT R5, R6, 0xffff, RZ, 0xc0, !PT ;  /* 0x0000ffff06057812 */ /* 0x000fc800078ec0ff */
[----:B-1----:R-:W-:Y:S02]  /*a100*/  SHF.R.U32.HI R8, RZ, 0x8, R5 ;  /* 0x00000008ff087819 */ /* 0x002fe40000011605 */
[----:B------:R-:W-:-:S04]  /*a110*/  LOP3.LUT R5, R6, 0xff, RZ, 0xc0, !PT ;  /* 0x000000ff06057812 */ /* 0x000fc800078ec0ff */
[----:B------:R-:W-:Y:S01]  /*a120*/  PRMT R12, R5, 0x5410, R8 ;  /* 0x00005410050c7816 */ /* 0x000fe20000000008 */
[----:B------:R-:W-:Y:S01]  /*a130*/  FFMA.FTZ R8, R142, UR29, -R2 ;  /* 0x0000001d8e087c23 */ /* 0x000fe20008010802 */
[--C-:B------:R-:W-:Y:S01]  /*a140*/  SHF.R.U32.HI R5, RZ, 0x10, R6.reuse ;  /* 0x00000010ff057819 */ /* 0x100fe20000011606 */
[----:B------:R-:W-:Y:S02]  /*a150*/  IMAD.MOV.U32 R142, RZ, RZ, R13 ;  /* 0x000000ffff8e7224 */ /* 0x000fe400078e000d */
[----:B------:R1:W-:Y:S01]  /*a160*/  MUFU.EX2 R128, R8 ;  /* 0x0000000800807308 */ /* 0x0003e20000000800 */
[----:B------:R-:W-:Y:S02]  /*a170*/  LOP3.LUT R9, R5, 0xff, RZ, 0xc0, !PT ;  /* 0x000000ff05097812 */ /* 0x000fe400078ec0ff */
[----:B------:R-:W-:Y:S02]  /*a180*/  SHF.R.U32.HI R5, RZ, 0x18, R6 ;  /* 0x00000018ff057819 */ /* 0x000fe40000011606 */
[----:B------:R-:W-:Y:S01]  /*a190*/  LOP3.LUT R6, R7, UR37, R14, 0x96, !PT ;  /* 0x0000002507067c12 */ /* 0x000fe2000f8e960e */
[----:B------:R-:W-:Y:S01]  /*a1a0*/  FFMA.FTZ R7, R147, UR29, -R0 ;  /* 0x0000001d93077c23 */ /* 0x000fe20008010800 */
[----:B------:R-:W-:-:S02]  /*a1b0*/  PRMT R11, R9, 0x5410, R5 ;  /* 0x00005410090b7816 */ /* 0x000fc40000000005 */
[----:B------:R-:W-:Y:S01]  /*a1c0*/  LOP3.LUT R5, R6, 0xffff, RZ, 0xc0, !PT ;  /* 0x0000ffff06057812 */ /* 0x000fe200078ec0ff */
[----:B------:R3:W-:Y:S01]  /*a1d0*/  MUFU.EX2 R98, R7 ;  /* 0x0000000700627308 */ /* 0x0007e20000000800 */
[----:B-1----:R-:W-:-:S07]  /*a1e0*/  FFMA.FTZ R8, R137, UR29, -R2 ;  /* 0x0000001d89087c23 */ /* 0x002fce0008010802 */
[----:B------:R1:W-:Y:S01]  /*a1f0*/  MUFU.EX2 R130, R8 ;  /* 0x0000000800827308 */ /* 0x0003e20000000800 */
[----:B---3--:R-:W-:Y:S02]  /*a200*/  SHF.R.U32.HI R7, RZ, 0x8, R5 ;  /* 0x00000008ff077819 */ /* 0x008fe40000011605 */
[----:B------:R-:W-:-:S04]  /*a210*/  LOP3.LUT R5, R6, 0xff, RZ, 0xc0, !PT ;  /* 0x000000ff06057812 */ /* 0x000fc800078ec0ff */
[----:B------:R-:W-:Y:S02]  /*a220*/  PRMT R9, R5, 0x5410, R7 ;  /* 0x0000541005097816 */ /* 0x000fe40000000007 */
[--C-:B------:R-:W-:Y:S02]  /*a230*/  SHF.R.U32.HI R5, RZ, 0x10, R6.reuse ;  /* 0x00000010ff057819 */ /* 0x100fe40000011606 */
[----:B------:R-:W-:Y:S01]  /*a240*/  SHF.R.U32.HI R7, RZ, 0x18, R6 ;  /* 0x00000018ff077819 */ /* 0x000fe20000011606 */
[--C-:B-1----:R-:W-:Y:S01]  /*a250*/  FFMA.FTZ R8, R146, UR29, -R0.reuse ;  /* 0x0000001d92087c23 */ /* 0x102fe20008010800 */
[----:B------:R-:W-:Y:S01]  /*a260*/  FFMA.FTZ R6, R141, UR29, -R0 ;  /* 0x0000001d8d067c23 */ /* 0x000fe20008010800 */
[----:B------:R-:W-:Y:S01]  /*a270*/  LOP3.LUT R5, R5, 0xff, RZ, 0xc0, !PT ;  /* 0x000000ff05057812 */ /* 0x000fe200078ec0ff */
[----:B------:R-:W-:Y:S01]  /*a280*/  IMAD.MOV.U32 R141, RZ, RZ, R35 ;  /* 0x000000ffff8d7224 */ /* 0x000fe200078e0023 */
[----:B------:R-:W1:Y:S02]  /*a290*/  MUFU.EX2 R222, R8 ;  /* 0x0000000800de7308 */ /* 0x000e640000000800 */
[----:B------:R-:W-:-:S02]  /*a2a0*/  PRMT R7, R5, 0x5410, R7 ;  /* 0x0000541005077816 */ /* 0x000fc40000000007 */
[----:B------:R-:W-:-:S04]  /*a2b0*/  HSET2.LE.AND R5, R9, R179, PT ;  /* 0x000000b309057233 */ /* 0x000fc80003803000 */
[----:B------:R3:W-:Y:S02]  /*a2c0*/  MUFU.EX2 R116, R6 ;  /* 0x0000000600747308 */ /* 0x0007e40000000800 */
[----:B---3--:R-:W-:Y:S01]  /*a2d0*/  FFMA.FTZ R6, R136, UR29, -R0 ;  /* 0x0000001d88067c23 */ /* 0x008fe20008010800 */
[----:B--2---:R-:W-:-:S05]  /*a2e0*/  IMAD.MOV.U32 R136, RZ, RZ, R48 ;  /* 0x000000ffff887224 */ /* 0x004fca00078e0030 */
[----:B------:R2:W3:Y:S02]  /*a2f0*/  MUFU.EX2 R120, R6 ;  /* 0x0000000600787308 */ /* 0x0004e40000000800 */
[----:B--2---:R-:W-:-:S04]  /*a300*/  F2FP.F16.F32.PACK_AB R6, R127, R136 ;  /* 0x000000887f06723e */ /* 0x004fc800000000ff */
        /* <DEDUP_REMOVED lines=28> */
[----:B-1----:R-:W-:Y:S02]  /*a4d0*/  LOP3.LUT R5, R7, UR36, R32, 0x96, !PT ;  /* 0x0000002407057c12 */ /* 0x002fe4000f8e9620 */
[----:B------:R-:W-:-:S04]  /*a4e0*/  LOP3.LUT R7, R6, 0xffff, RZ, 0xc0, !PT ;  /* 0x0000ffff06077812 */ /* 0x000fc800078ec0ff */
[----:B------:R-:W-:Y:S01]  /*a4f0*/  SHF.R.U32.HI R6, RZ, 0x8, R7 ;  /* 0x00000008ff067819 */ /* 0x000fe20000011607 */
[----:B------:R-:W-:-:S03]  /*a500*/  FFMA.FTZ R7, R129, UR29, -R4 ;  /* 0x0000001d81077c23 */ /* 0x000fc60008010804 */
[----:B------:R-:W-:Y:S01]  /*a510*/  PRMT R12, R11, 0x5410, R6 ;  /* 0x000054100b0c7816 */ /* 0x000fe20000000006 */
[----:B------:R1:W4:Y:S01]  /*a520*/  MUFU.EX2 R13, R7 ;  /* 0x00000007000d7308 */ /* 0x0003220000000800 */
[----:B------:R-:W-:Y:S02]  /*a530*/  LOP3.LUT R6, R10, 0xff, RZ, 0xc0, !PT ;  /* 0x000000ff0a067812 */ /* 0x000fe400078ec0ff */
[C---:B------:R-:W-:Y:S02]  /*a540*/  LOP3.LUT R10, R5.reuse, 0xff, RZ, 0xc0, !PT ;  /* 0x000000ff050a7812 */ /* 0x040fe400078ec0ff */
[----:B------:R-:W-:Y:S02]  /*a550*/  PRMT R11, R6, 0x5410, R9 ;  /* 0x00005410060b7816 */ /* 0x000fe40000000009 */
[----:B------:R-:W-:Y:S02]  /*a560*/  LOP3.LUT R6, R5, 0xffff, RZ, 0xc0, !PT ;  /* 0x0000ffff05067812 */ /* 0x000fe400078ec0ff */
[----:B------:R-:W-:-:S02]  /*a570*/  SHF.R.U32.HI R9, RZ, 0x18, R5 ;  /* 0x00000018ff097819 */ /* 0x000fc40000011605 */
[----:B---3--:R-:W-:Y:S01]  /*a580*/  SHF.R.U32.HI R8, RZ, 0x8, R6 ;  /* 0x00000008ff087819 */ /* 0x008fe20000011606 */
[----:B------:R-:W-:Y:S01]  /*a590*/  FFMA.FTZ R6, R138, UR29, -R3 ;  /* 0x0000001d8a067c23 */ /* 0x000fe20008010803 */
[----:B------:R-:W-:Y:S02]  /*a5a0*/  IMAD.MOV.U32 R138, RZ, RZ, R85 ;  /* 0x000000ffff8a7224 */ /* 0x000fe400078e0055 */
[----:B------:R-:W-:Y:S01]  /*a5b0*/  PRMT R8, R10, 0x5410, R8 ;  /* 0x000054100a087816 */ /* 0x000fe20000000008 */
[----:B------:R3:W-:Y:S01]  /*a5c0*/  MUFU.EX2 R151, R6 ;  /* 0x0000000600977308 */ /* 0x0007e20000000800 */
[----:B-1----:R-:W-:Y:S01]  /*a5d0*/  FFMA.FTZ R7, R143, UR29, -R3 ;  /* 0x0000001d8f077c23 */ /* 0x002fe20008010803 */
[----:B------:R-:W-:-:S06]  /*a5e0*/  IMAD.MOV.U32 R143, RZ, RZ, R206 ;  /* 0x000000ffff8f7224 */ /* 0x000fcc00078e00ce */
[----:B------:R1:W-:Y:S01]  /*a5f0*/  MUFU.EX2 R206, R7 ;  /* 0x0000000700ce7308 */ /* 0x0003e20000000800 */
[----:B---3--:R-:W-:-:S07]  /*a600*/  FFMA.FTZ R6, R131, UR29, -R3 ;  /* 0x0000001d83067c23 */ /* 0x008fce0008010803 */
[----:B------:R4:W3:Y:S01]  /*a610*/  MUFU.EX2 R216, R6 ;  /* 0x0000000600d87308 */ /* 0x0008e20000000800 */
[----:B-1----:R-:W-:-:S04]  /*a620*/  SHF.R.U32.HI R7, RZ, 0x10, R5 ;  /* 0x00000010ff077819 */ /* 0x002fc80000011605 */
[----:B------:R-:W-:Y:S01]  /*a630*/  LOP3.LUT R5, R7, 0xff, RZ, 0xc0, !PT ;  /* 0x000000ff07057812 */ /* 0x000fe200078ec0ff */
[----:B------:R-:W-:-:S03]  /*a640*/  FFMA.FTZ R7, R139, UR29, -R3 ;  /* 0x0000001d8b077c23 */ /* 0x000fc60008010803 */
[----:B------:R-:W-:Y:S01]  /*a650*/  PRMT R9, R5, 0x5410, R9 ;  /* 0x0000541005097816 */ /* 0x000fe20000000009 */
[----:B------:R-:W1:Y:S01]  /*a660*/  MUFU.EX2 R139, R7 ;  /* 0x00000007008b7308 */ /* 0x000e620000000800 */
[----:B------:R-:W-:Y:S02]  /*a670*/  HSET2.LE.AND R5, R12, R179, PT ;  /* 0x000000b30c057233 */ /* 0x000fe40003803000 */
        /* <DEDUP_REMOVED lines=15> */
[C---:B--2---:R-:W-:Y:S06]  /*a770*/  HMMA.16816.F32 R76, R8.reuse, R16, R72 ;  /* 0x00000010084c723c */ /* 0x044fec0000001848 */
[C---:B------:R-:W-:Y:S06]  /*a780*/  HMMA.16816.F32 R72, R8.reuse, R18, R68 ;  /* 0x000000120848723c */ /* 0x040fec0000001844 */
[----:B------:R-:W-:Y:S01]  /*a790*/  HMMA.16816.F32 R68, R8, R20, R64 ;  /* 0x000000140844723c */ /* 0x000fe20000001840 */
[----:B-1----:R-:W-:-:S04]  /*a7a0*/  FFMA.FTZ R5, R158, UR29, -R2 ;  /* 0x0000001d9e057c23 */ /* 0x002fc80008010802 */
[----:B------:R1:W-:Y:S01]  /*a7b0*/  MUFU.EX2 R251, R5 ;  /* 0x0000000500fb7308 */ /* 0x0003e20000000800 */
[----:B------:R-:W-:Y:S07]  /*a7c0*/  HMMA.16816.F32 R32, R8, R22, R60 ;  /* 0x000000160820723c */ /* 0x000fee000000183c */
        /* <DEDUP_REMOVED lines=21> */
[----:B------:R-:W-:Y:S01]  /*a920*/  FFMA.FTZ R6, R162, UR29, -R0 ;  /* 0x0000001da2067c23 */ /* 0x000fe20008010800 */
[----:B------:R-:W-:Y:S02]  /*a930*/  IMAD.MOV.U32 R162, RZ, RZ, R128 ;  /* 0x000000ffffa27224 */ /* 0x000fe400078e0080 */
[----:B------:R-:W-:Y:S01]  /*a940*/  PRMT R8, R10, 0x5410, R8 ;  /* 0x000054100a087816 */ /* 0x000fe20000000008 */
[----:B------:R3:W-:Y:S01]  /*a950*/  MUFU.EX2 R246, R6 ;  /* 0x0000000600f67308 */ /* 0x0007e20000000800 */
[----:B-1----:R-:W-:-:S07]  /*a960*/  FFMA.FTZ R7, R145, UR29, -R0 ;  /* 0x0000001d91077c23 */ /* 0x002fce0008010800 */
        /* <DEDUP_REMOVED lines=18> */
[----:B------:R-:W-:-:S05]  /*aa90*/  IMAD.U32 R5, RZ, RZ, UR4 ;  /* 0x00000004ff057e24 */ /* 0x000fca000f8e00ff */
[----:B------:R-:W-:Y:S01]  /*aaa0*/  LOP3.LUT R5, R95, UR27, R5, 0x96, !PT ;  /* 0x0000001b5f057c12 */ /* 0x000fe2000f8e9605 */
[C---:B------:R-:W-:Y:S04]  /*aab0*/  HMMA.16816.F32 R84, R8.reuse, R16, R52 ;  /* 0x000000100854723c */ /* 0x040fe80000001834 */
[----:B------:R-:W-:Y:S02]  /*aac0*/  IMAD.WIDE.U32 R14, R5, -0x326172a9, RZ ;  /* 0xcd9e8d57050e7825 */ /* 0x000fe400078e00ff */
[----:B------:R-:W-:Y:S01]  /*aad0*/  HMMA.16816.F32 R80, R8, R18, R44 ;  /* 0x000000120850723c */ /* 0x000fe2000000182c */
[----:B------:R-:W-:Y:S02]  /*aae0*/  LDSM.16.MT88.4 R16, [R205+0x5000] ;  /* 0x00500000cd10783b */ /* 0x000fe40000004200 */
[----:B------:R-:W-:-:S02]  /*aaf0*/  LOP3.LUT R6, R15, UR30, R90, 0x96, !PT ;  /* 0x0000001e0f067c12 */ /* 0x000fc4000f8e965a */
[----:B------:R-:W-:Y:S01]  /*ab00*/  LOP3.LUT R5, R59, UR7, R14, 0x96, !PT ;  /* 0x000000073b057c12 */ /* 0x000fe2000f8e960e */
[----:B------:R-:W-:Y:S02]  /*ab10*/  HMMA.16816.F32 R64, R8, R20, R48 ;  /* 0x000000140840723c */ /* 0x000fe40000001830 */
[----:B------:R-:W-:-:S04]  /*ab20*/  IMAD.WIDE.U32 R6, R6, -0x2daee0ad, RZ ;  /* 0xd2511f5306067825 */ /* 0x000fc800078e00ff */
[----:B------:R-:W-:Y:S01]  /*ab30*/  HMMA.16816.F32 R60, R8, R22, R40 ;  /* 0x00000016083c723c */ /* 0x000fe20000001828 */
[----:B------:R-:W-:Y:S01]  /*ab40*/  LOP3.LUT R7, R7, UR6, R92, 0x96, !PT ;  /* 0x0000000607077c12 */ /* 0x000fe2000f8e965c */
[----:B------:R-:W1:Y:S05]  /*ab50*/  LDSM.16.MT88.4 R20, [R204+0x5000] ;  /* 0x00500000cc14783b */ /* 0x000e6a0000004200 */
[----:B------:R-:W-:-:S05]  /*ab60*/  IMAD.WIDE.U32 R8, R5, -0x2daee0ad, RZ ;  /* 0xd2511f5305087825 */ /* 0x000fca00078e00ff */
        /* <DEDUP_REMOVED lines=13> */
[----:B------:R-:W-:Y:S02]  /*ac40*/  LOP3.LUT R6, R31, UR19, R6, 0x96, !PT ;  /* 0x000000131f067c12 */ /* 0x000fe4000f8e9606 */
[----:B------:R3:W-:Y:S01]  /*ac50*/  MUFU.EX2 R242, R5 ;  /* 0x0000000500f27308 */ /* 0x0007e20000000800 */
[----:B------:R-:W-:-:S04]  /*ac60*/  IMAD.WIDE.U32 R24, R10, -0x326172a9, RZ ;  /* 0xcd9e8d570a187825 */ /* 0x000fc800078e00ff */
[----:B------:R-:W-:-:S03]  /*ac70*/  IMAD.WIDE.U32 R6, R6, -0x326172a9, RZ ;  /* 0xcd9e8d5706067825 */ /* 0x000fc600078e00ff */
[----:B------:R4:W-:Y:S01]  /*ac80*/  MUFU.EX2 R244, R8 ;  /* 0x0000000800f47308 */ /* 0x0009e20000000800 */
[----:B--2---:R-:W-:Y:S02]  /*ac90*/  SHF.R.U32.HI R9, RZ, 0x18, R6 ;  /* 0x00000018ff097819 */ /* 0x004fe40000011606 */
[----:B---3--:R-:W-:-:S04]  /*aca0*/  LOP3.LUT R5, R6, 0xffff, RZ, 0xc0, !PT ;  /* 0x0000ffff06057812 */ /* 0x008fc800078ec0ff */
[----:B----4-:R-:W-:Y:S02]  /*acb0*/  SHF.R.U32.HI R8, RZ, 0x8, R5 ;  /* 0x00000008ff087819 */ /* 0x010fe40000011605 */
[----:B------:R-:W-:-:S04]  /*acc0*/  LOP3.LUT R5, R6, 0xff, RZ, 0xc0, !PT ;  /* 0x000000ff06057812 */ /* 0x000fc800078ec0ff */
[----:B------:R-:W-:Y:S01]  /*acd0*/  PRMT R12, R5, 0x5410, R8 ;  /* 0x00005410050c7816 */ /* 0x000fe20000000008 */
[----:B------:R-:W-:Y:S01]  /*ace0*/  FFMA.FTZ R8, R114, UR29, -R4 ;  /* 0x0000001d72087c23 */ /* 0x000fe20008010804 */
[----:B------:R-:W-:Y:S01]  /*acf0*/  SHF.R.U32.HI R5, RZ, 0x10, R6 ;  /* 0x00000010ff057819 */ /* 0x000fe20000011606 */
[----:B------:R-:W-:Y:S01]  /*ad00*/  IMAD.MOV.U32 R114, RZ, RZ, R112 ;  /* 0x000000ffff727224 */ /* 0x000fe200078e0070 */
[----:B------:R-:W-:Y:S01]  /*ad10*/  LOP3.LUT R6, R7, UR37, R24, 0x96, !PT ;  /* 0x0000002507067c12 */ /* 0x000fe2000f8e9618 */
[----:B------:R-:W-:Y:S01]  /*ad20*/  FFMA.FTZ R7, R160, UR29, -R3 ;  /* 0x0000001da0077c23 */ /* 0x000fe20008010803 */
[----:B------:R-:W-:Y:S01]  /*ad30*/  LOP3.LUT R5, R5, 0xff, RZ, 0xc0, !PT ;  /* 0x000000ff05057812 */ /* 0x000fe200078ec0ff */
[----:B------:R2:W3:Y:S01]  /*ad40*/  MUFU.EX2 R241, R8 ;  /* 0x0000000800f17308 */ /* 0x0004e20000000800 */
[C---:B------:R-:W-:Y:S01]  /*ad50*/  LOP3.LUT R10, R6.reuse, 0xff, RZ, 0xc0, !PT ;  /* 0x000000ff060a7812 */ /* 0x040fe200078ec0ff */
[----:B------:R-:W-:Y:S01]  /*ad60*/  IMAD.MOV.U32 R112, RZ, RZ, R235 ;  /* 0x000000ffff707224 */ /* 0x000fe200078e00eb */
[----:B------:R-:W-:Y:S01]  /*ad70*/  PRMT R11, R5, 0x5410, R9 ;  /* 0x00005410050b7816 */ /* 0x000fe20000000009 */
[----:B------:R-:W-:Y:S01]  /*ad80*/  IMAD.MOV.U32 R160, RZ, RZ, R116 ;  /* 0x000000ffffa07224 */ /* 0x000fe200078e0074 */
[----:B------:R-:W-:-:S02]  /*ad90*/  LOP3.LUT R5, R6, 0xffff, RZ, 0xc0, !PT ;  /* 0x0000ffff06057812 */ /* 0x000fc400078ec0ff */
[----:B------:R-:W-:Y:S01]  /*ada0*/  SHF.R.U32.HI R9, RZ, 0x18, R6 ;  /* 0x00000018ff097819 */ /* 0x000fe20000011606 */
[----:B------:R4:W-:Y:S01]  /*adb0*/  MUFU.EX2 R239, R7 ;  /* 0x0000000700ef7308 */ /* 0x0009e20000000800 */
[----:B--2---:R-:W-:-:S04]  /*adc0*/  SHF.R.U32.HI R8, RZ, 0x8, R5 ;  /* 0x00000008ff087819 */ /* 0x004fc80000011605 */
[----:B------:R-:W-:Y:S02]  /*add0*/  PRMT R8, R10, 0x5410, R8 ;  /* 0x000054100a087816 */ /* 0x000fe40000000008 */
[----:B----4-:R-:W-:Y:S01]  /*ade0*/  SHF.R.U32.HI R7, RZ, 0x10, R6 ;  /* 0x00000010ff077819 */ /* 0x010fe20000011606 */
[----:B------:R-:W-:-:S03]  /*adf0*/  FFMA.FTZ R6, R154, UR29, -R3 ;  /* 0x0000001d9a067c23 */ /* 0x000fc60008010803 */
[----:B------:R-:W-:Y:S01]  /*ae00*/  LOP3.LUT R5, R7, 0xff, RZ, 0xc0, !PT ;  /* 0x000000ff07057812 */ /* 0x000fe200078ec0ff */
[----:B------:R2:W-:Y:S01]  /*ae10*/  MUFU.EX2 R240, R6 ;  /* 0x0000000600f07308 */ /* 0x0005e20000000800 */
[----:B------:R-:W-:Y:S01]  /*ae20*/  FFMA.FTZ R7, R161, UR29, -R3 ;  /* 0x0000001da1077c23 */ /* 0x000fe20008010803 */
[----:B------:R-:W-:Y:S01]  /*ae30*/  IMAD.MOV.U32 R161, RZ, RZ, R125 ;  /* 0x000000ffffa17224 */ /* 0x000fe200078e007d */
[----:B------:R-:W-:Y:S02]  /*ae40*/  PRMT R9, R5, 0x5410, R9 ;  /* 0x0000541005097816 */ /* 0x000fe40000000009 */
[----:B------:R-:W-:-:S03]  /*ae50*/  HSET2.LE.AND R5, R12, R179, PT ;  /* 0x000000b30c057233 */ /* 0x000fc60003803000 */
[----:B------:R-:W-:Y:S01]  /*ae60*/  MUFU.EX2 R233, R7 ;  /* 0x0000000700e97308 */ /* 0x000fe20000000800 */
[----:B--2---:R-:W-:-:S07]  /*ae70*/  FFMA.FTZ R6, R153, UR29, -R3 ;  /* 0x0000001d99067c23 */ /* 0x004fce0008010803 */
[----:B------:R3:W2:Y:S02]  /*ae80*/  MUFU.EX2 R235, R6 ;  /* 0x0000000600eb7308 */ /* 0x0006a40000000800 */
        /* <DEDUP_REMOVED lines=13> */
[----:B-1----:R-:W-:Y:S01]  /*af60*/  HMMA.16816.F32 R52, R8, R20, R76 ;  /* 0x000000140834723c */ /* 0x002fe2000000184c */
[----:B------:R-:W-:-:S05]  /*af70*/  IMAD.WIDE.U32 R6, R6, -0x2daee0ad, RZ ;  /* 0xd2511f5306067825 */ /* 0x000fca00078e00ff */
[C---:B------:R-:W-:Y:S01]  /*af80*/  HMMA.16816.F32 R48, R8.reuse, R22, R72 ;  /* 0x000000160830723c */ /* 0x040fe20000001848 */
[----:B------:R-:W-:Y:S01]  /*af90*/  LOP3.LUT R7, R7, UR6, R88, 0x96, !PT ;  /* 0x0000000607077c12 */ /* 0x000fe2000f8e9658 */
[----:B------:R-:W-:Y:S02]  /*afa0*/  IMAD.MOV.U32 R77, RZ, RZ, R130 ;  /* 0x000000ffff4d7224 */ /* 0x000fe400078e0082 */
[----:B------:R-:W-:Y:S02]  /*afb0*/  IMAD.MOV.U32 R76, RZ, RZ, R124 ;  /* 0x000000ffff4c7224 */ /* 0x000fe400078e007c */
[----:B------:R-:W-:Y:S01]  /*afc0*/  HMMA.16816.F32 R44, R8, R16, R68 ;  /* 0x00000010082c723c */ /* 0x000fe20000001844 */
[----:B------:R-:W-:Y:S02]  /*afd0*/  IMAD.MOV.U32 R78, RZ, RZ, R120 ;  /* 0x000000ffff4e7224 */ /* 0x000fe400078e0078 */
[----:B------:R-:W-:-:S03]  /*afe0*/  IMAD.MOV.U32 R79, RZ, RZ, R121 ;  /* 0x000000ffff4f7224 */ /* 0x000fc600078e0079 */
[----:B------:R-:W-:Y:S01]  /*aff0*/  HMMA.16816.F32 R40, R8, R18, R32 ;  /* 0x000000120828723c */ /* 0x000fe20000001820 */
[----:B------:R-:W-:Y:S02]  /*b000*/  IMAD.MOV.U32 R70, RZ, RZ, R127 ;  /* 0x000000ffff467224 */ /* 0x000fe400078e007f */
[----:B------:R-:W-:-:S04]  /*b010*/  IMAD.MOV.U32 R71, RZ, RZ, R117 ;  /* 0x000000ffff477224 */ /* 0x000fc800078e0075 */
[----:B------:R-:W-:-:S04]  /*b020*/  IMAD.WIDE.U32 R8, R5, -0x2daee0ad, RZ ;  /* 0xd2511f5305087825 */ /* 0x000fc800078e00ff */
[----:B------:R-:W-:Y:S01]  /*b030*/  IMAD.MOV.U32 R35, RZ, RZ, R76 ;  /* 0x000000ffff237224 */ /* 0x000fe200078e004c */
[----:B------:R-:W-:Y:S01]  /*b040*/  LOP3.LUT R5, R9, UR25, R6, 0x96, !PT ;  /* 0x0000001909057c12 */ /* 0x000fe2000f8e9606 */
[----:B------:R-:W-:-:S04]  /*b050*/  IMAD.WIDE.U32 R6, R7, -0x326172a9, RZ ;  /* 0xcd9e8d5707067825 */ /* 0x000fc800078e00ff */
[----:B------:R-:W-:Y:S01]  /*b060*/  FFMA.FTZ R9, R171, UR29, -R2 ;  /* 0x0000001dab097c23 */ /* 0x000fe20008010802 */
[----:B------:R-:W-:Y:S01]  /*b070*/  IMAD.WIDE.U32 R26, R5, -0x326172a9, RZ ;  /* 0xcd9e8d57051a7825 */ /* 0x000fe200078e00ff */
[----:B------:R-:W-:Y:S02]  /*b080*/  LOP3.LUT R7, R7, UR28, R56, 0x96, !PT ;  /* 0x0000001c07077c12 */ /* 0x000fe4000f8e9638 */
[----:B------:R-:W-:Y:S01]  /*b090*/  MUFU.EX2 R131, R9 ;  /* 0x0000000900837308 */ /* 0x000fe20000000800 */
[----:B------:R-:W-:Y:S01]  /*b0a0*/  IMAD.MOV.U32 R76, RZ, RZ, R77 ;  /* 0x000000ffff4c7224 */ /* 0x000fe200078e004d */
[----:B------:R-:W-:Y:S01]  /*b0b0*/  LOP3.LUT R5, R27, UR24, R6, 0x96, !PT ;  /* 0x000000181b057c12 */ /* 0x000fe2000f8e9606 */
[----:B------:R-:W-:-:S04]  /*b0c0*/  IMAD.WIDE.U32 R6, R7, -0x2daee0ad, RZ ;  /* 0xd2511f5307067825 */ /* 0x000fc800078e00ff */
[----:B------:R-:W-:Y:S01]  /*b0d0*/  IMAD.WIDE.U32 R32, R5, -0x2daee0ad, RZ ;  /* 0xd2511f5305207825 */ /* 0x000fe200078e00ff */
[----:B------:R-:W-:-:S03]  /*b0e0*/  LOP3.LUT R10, R7, UR21, R8, 0x96, !PT ;  /* 0x00000015070a7c12 */ /* 0x000fc6000f8e9608 */
[----:B------:R-:W-:Y:S01]  /*b0f0*/  FFMA.FTZ R8, R175, UR29, -R2 ;  /* 0x0000001daf087c23 */ /* 0x000fe20008010802 */
[----:B------:R-:W-:Y:S01]  /*b100*/  IMAD.MOV.U32 R77, RZ, RZ, R78 ;  /* 0x000000ffff4d7224 */ /* 0x000fe200078e004e */
[----:B------:R-:W-:Y:S02]  /*b110*/  LOP3.LUT R6, R33, UR19, R6, 0x96, !PT ;  /* 0x0000001321067c12 */ /* 0x000fe4000f8e9606 */
[----:B------:R1:W2:Y:S01]  /*b120*/  MUFU.EX2 R134, R8 ;  /* 0x0000000800867308 */ /* 0x0002a20000000800 */
[----:B------:R-:W-:-:S04]  /*b130*/  IMAD.WIDE.U32 R14, R10, -0x326172a9, RZ ;  /* 0xcd9e8d570a0e7825 */ /* 0x000fc800078e00ff */
[----:B------:R-:W-:-:S04]  /*b140*/  IMAD.WIDE.U32 R6, R6, -0x326172a9, RZ ;  /* 0xcd9e8d5706067825 */ /* 0x000fc800078e00ff */
[----:B------:R-:W-:Y:S01]  /*b150*/  IMAD.MOV.U32 R78, RZ, RZ, R79 ;  /* 0x000000ffff4e7224 */ /* 0x000fe200078e004f */
[C---:B------:R-:W-:Y:S01]  /*b160*/  LOP3.LUT R5, R6.reuse, 0xffff, RZ, 0xc0, !PT ;  /* 0x0000ffff06057812 */ /* 0x040fe200078ec0ff */
[----:B------:R-:W-:Y:S02]  /*b170*/  IMAD.MOV.U32 R79, RZ, RZ, R114 ;  /* 0x000000ffff4f7224 */ /* 0x000fe400078e0072 */
[----:B------:R-:W-:Y:S02]  /*b180*/  IMAD.MOV.U32 R114, RZ, RZ, R148 ;  /* 0x000000ffff727224 */ /* 0x000fe400078e0094 */
[----:B------:R-:W-:Y:S01]  /*b190*/  IMAD.MOV.U32 R148, RZ, RZ, R149 ;  /* 0x000000ffff947224 */ /* 0x000fe200078e0095 */
[----:B-1----:R-:W-:Y:S01]  /*b1a0*/  SHF.R.U32.HI R8, RZ, 0x8, R5 ;  /* 0x00000008ff087819 */ /* 0x002fe20000011605 */
[----:B------:R-:W-:Y:S01]  /*b1b0*/  IMAD.MOV.U32 R149, RZ, RZ, R150 ;  /* 0x000000ffff957224 */ /* 0x000fe200078e0096 */
[----:B------:R-:W-:Y:S01]  /*b1c0*/  LOP3.LUT R5, R6, 0xff, RZ, 0xc0, !PT ;  /* 0x000000ff06057812 */ /* 0x000fe200078ec0ff */
[----:B------:R-:W-:-:S02]  /*b1d0*/  IMAD.MOV.U32 R150, RZ, RZ, R138 ;  /* 0x000000ffff967224 */ /* 0x000fc400078e008a */
[----:B------:R-:W-:Y:S01]  /*b1e0*/  IMAD.MOV.U32 R34, RZ, RZ, R71 ;  /* 0x000000ffff227224 */ /* 0x000fe200078e0047 */
[----:B------:R-:W-:Y:S01]  /*b1f0*/  PRMT R12, R5, 0x5410, R8 ;  /* 0x00005410050c7816 */ /* 0x000fe20000000008 */
[----:B------:R-:W-:Y:S01]  /*b200*/  FFMA.FTZ R8, R170, UR29, -R2 ;  /* 0x0000001daa087c23 */ /* 0x000fe20008010802 */
[--C-:B------:R-:W-:Y:S01]  /*b210*/  SHF.R.U32.HI R5, RZ, 0x10, R6.reuse ;  /* 0x00000010ff057819 */ /* 0x100fe20000011606 */
[----:B------:R-:W-:Y:S02]  /*b220*/  IMAD.MOV.U32 R138, RZ, RZ, R143 ;  /* 0x000000ffff8a7224 */ /* 0x000fe400078e008f */
[----:B------:R1:W-:Y:S01]  /*b230*/  MUFU.EX2 R133, R8 ;  /* 0x0000000800857308 */ /* 0x0003e20000000800 */
[----:B------:R-:W-:Y:S01]  /*b240*/  LOP3.LUT R9, R5, 0xff, RZ, 0xc0, !PT ;  /* 0x000000ff05097812 */ /* 0x000fe200078ec0ff */
[----:B------:R-:W-:Y:S01]  /*b250*/  IMAD.MOV.U32 R175, RZ, RZ, R13 ;  /* 0x000000ffffaf7224 */ /* 0x000fe200078e000d */
[----:B------:R-:W-:Y:S01]  /*b260*/  SHF.R.U32.HI R5, RZ, 0x18, R6 ;  /* 0x00000018ff057819 */ /* 0x000fe20000011606 */
[----:B------:R-:W-:Y:S01]  /*b270*/  IMAD.MOV.U32 R171, RZ, RZ, R108 ;  /* 0x000000ffffab7224 */ /* 0x000fe200078e006c */
[----:B------:R-:W-:Y:S01]  /*b280*/  LOP3.LUT R6, R7, UR37, R14, 0x96, !PT ;  /* 0x0000002507067c12 */ /* 0x000fe2000f8e960e */
[----:B------:R-:W-:Y:S01]  /*b290*/  FFMA.FTZ R7, R174, UR29, -R0 ;  /* 0x0000001dae077c23 */ /* 0x000fe20008010800 */
[----:B------:R-:W-:Y:S01]  /*b2a0*/  PRMT R11, R9, 0x5410, R5 ;  /* 0x00005410090b7816 */ /* 0x000fe20000000005 */
[----:B------:R-:W-:Y:S01]  /*b2b0*/  IMAD.MOV.U32 R174, RZ, RZ, R110 ;  /* 0x000000ffffae7224 */ /* 0x000fe200078e006e */
[----:B------:R-:W-:Y:S01]  /*b2c0*/  LOP3.LUT R5, R6, 0xffff, RZ, 0xc0, !PT ;  /* 0x0000ffff06057812 */ /* 0x000fe200078ec0ff */
[----:B------:R3:W-:Y:S01]  /*b2d0*/  MUFU.EX2 R129, R7 ;  /* 0x0000000700817308 */ /* 0x0007e20000000800 */
[----:B------:R-:W-:-:S02]  /*b2e0*/  IMAD.MOV.U32 R170, RZ, RZ, R98 ;  /* 0x000000ffffaa7224 */ /* 0x000fc400078e0062 */
[----:B-1----:R-:W-:Y:S01]  /*b2f0*/  FFMA.FTZ R8, R164, UR29, -R2 ;  /* 0x0000001da4087c23 */ /* 0x002fe20008010802 */
[----:B------:R-:W-:-:S04]  /*b300*/  IMAD.MOV.U32 R164, RZ, RZ, R109 ;  /* 0x000000ffffa47224 */ /* 0x000fc800078e006d */
        /* <DEDUP_REMOVED lines=10> */
[----:B------:R-:W1:Y:S01]  /*b3b0*/  MUFU.EX2 R128, R8 ;  /* 0x0000000800807308 */ /* 0x000e620000000800 */
[----:B------:R-:W-:Y:S01]  /*b3c0*/  IMAD.MOV.U32 R138, RZ, RZ, R111 ;  /* 0x000000ffff8a7224 */ /* 0x000fe200078e006f */
[----:B------:R-:W-:Y:S01]  /*b3d0*/  PRMT R7, R5, 0x5410, R7 ;  /* 0x0000541005077816 */ /* 0x000fe20000000007 */
[----:B------:R-:W-:Y:S01]  /*b3e0*/  IMAD.MOV.U32 R173, RZ, RZ, R103 ;  /* 0x000000ffffad7224 */ /* 0x000fe200078e0067 */
[----:B------:R-:W-:-:S04]  /*b3f0*/  HSET2.LE.AND R5, R9, R179, PT ;  /* 0x000000b309057233 */ /* 0x000fc80003803000 */
[----:B------:R3:W-:Y:S02]  /*b400*/  MUFU.EX2 R127, R6 ;  /* 0x00000006007f7308 */ /* 0x0007e40000000800 */
[----:B---3--:R-:W-:Y:S01]  /*b410*/  FFMA.FTZ R6, R167, UR29, -R0 ;  /* 0x0000001da7067c23 */ /* 0x008fe20008010800 */
[----:B------:R-:W-:Y:S02]  /*b420*/  IMAD.MOV.U32 R167, RZ, RZ, R150 ;  /* 0x000000ffffa77224 */ /* 0x000fe400078e0096 */
[----:B------:R-:W-:-:S03]  /*b430*/  IMAD.MOV.U32 R150, RZ, RZ, R99 ;  /* 0x000000ffff967224 */ /* 0x000fc600078e0063 */
        /* <DEDUP_REMOVED lines=18> */
[----:B------:R-:W-:Y:S01]  /*b560*/  HMMA.16816.F32 R80, R8, R22, R80 ;  /* 0x000000160850723c */ /* 0x000fe20000001850 */
[----:B------:R-:W-:-:S05]  /*b570*/  LOP3.LUT R20, R15, UR20, R26, 0x96, !PT ;  /* 0x000000140f147c12 */ /* 0x000fca000f8e961a */
[C---:B------:R-:W-:Y:S01]  /*b580*/  HMMA.16816.F32 R156, R8.reuse, R16, R64 ;  /* 0x00000010089c723c */ /* 0x040fe20000001840 */
[----:B------:R-:W-:Y:S01]  /*b590*/  LDSM.16.MT88.4 R64, [R205+0x5400] ;  /* 0x00540000cd40783b */ /* 0x000fe20000004200 */
[--C-:B-1----:R-:W-:Y:S01]  /*b5a0*/  FFMA.FTZ R5, R163, UR29, -R4.reuse ;  /* 0x0000001da3057c23 */ /* 0x102fe20008010804 */
[----:B------:R-:W-:Y:S02]  /*b5b0*/  IMAD.MOV.U32 R163, RZ, RZ, R35 ;  /* 0x000000ffffa37224 */ /* 0x000fe400078e0023 */
[----:B------:R-:W-:Y:S01]  /*b5c0*/  IMAD.MOV.U32 R35, RZ, RZ, R113 ;  /* 0x000000ffff237224 */ /* 0x000fe200078e0071 */
[----:B------:R1:W2:Y:S01]  /*b5d0*/  MUFU.EX2 R125, R5 ;  /* 0x00000005007d7308 */ /* 0x0002a20000000800 */
[----:B------:R-:W-:Y:S01]  /*b5e0*/  HMMA.16816.F32 R72, R8, R18, R60 ;  /* 0x000000120848723c */ /* 0x000fe2000000183c */
[----:B------:R-:W3:Y:S06]  /*b5f0*/  LDSM.16.MT88.4 R60, [R204+0x5400] ;  /* 0x00540000cc3c783b */ /* 0x000eec0000004200 */
        /* <DEDUP_REMOVED lines=10> */
[----:B------:R1:W-:Y:S01]  /*b6a0*/  MUFU.EX2 R120, R7 ;  /* 0x0000000700787308 */ /* 0x0003e20000000800 */
[----:B------:R-:W-:Y:S02]  /*b6b0*/  LOP3.LUT R6, R10, 0xff, RZ, 0xc0, !PT ;  /* 0x000000ff0a067812 */ /* 0x000fe400078ec0ff */
[C---:B----4-:R-:W-:Y:S02]  /*b6c0*/  LOP3.LUT R8, R5.reuse, 0xff, RZ, 0xc0, !PT ;  /* 0x000000ff05087812 */ /* 0x050fe400078ec0ff */
[----:B------:R-:W-:Y:S02]  /*b6d0*/  PRMT R11, R6, 0x5410, R9 ;  /* 0x00005410060b7816 */ /* 0x000fe40000000009 */
[----:B------:R-:W-:Y:S02]  /*b6e0*/  LOP3.LUT R6, R5, 0xffff, RZ, 0xc0, !PT ;  /* 0x0000ffff05067812 */ /* 0x000fe400078ec0ff */
[----:B------:R-:W-:Y:S01]  /*b6f0*/  SHF.R.U32.HI R9, RZ, 0x18, R5 ;  /* 0x00000018ff097819 */ /* 0x000fe20000011605 */
[----:B-1----:R-:W-:Y:S01]  /*b700*/  FFMA.FTZ R7, R172, UR29, -R3 ;  /* 0x0000001dac077c23 */ /* 0x002fe20008010803 */
[----:B------:R-:W-:-:S02]  /*b710*/  IMAD.MOV.U32 R172, RZ, RZ, R149 ;  /* 0x000000ffffac7224 */ /* 0x000fc400078e0095 */
[----:B------:R-:W-:Y:S01]  /*b720*/  IMAD.MOV.U32 R149, RZ, RZ, R101 ;  /* 0x000000ffff957224 */ /* 0x000fe200078e0065 */
[----:B------:R1:W-:Y:S02]  /*b730*/  MUFU.EX2 R119, R7 ;  /* 0x0000000700777308 */ /* 0x0003e40000000800 */
[----:B-1----:R-:W-:Y:S02]  /*b740*/  SHF.R.U32.HI R7, RZ, 0x10, R5 ;  /* 0x00000010ff077819 */ /* 0x002fe40000011605 */
[----:B------:R-:W-:Y:S02]  /*b750*/  SHF.R.U32.HI R5, RZ, 0x8, R6 ;  /* 0x00000008ff057819 */ /* 0x000fe40000011606 */
[----:B------:R-:W-:Y:S01]  /*b760*/  LOP3.LUT R6, R7, 0xff, RZ, 0xc0, !PT ;  /* 0x000000ff07067812 */ /* 0x000fe200078ec0ff */
[----:B------:R-:W-:Y:S01]  /*b770*/  FFMA.FTZ R7, R166, UR29, -R3 ;  /* 0x0000001da6077c23 */ /* 0x000fe20008010803 */
[----:B------:R-:W-:Y:S01]  /*b780*/  PRMT R5, R8, 0x5410, R5 ;  /* 0x0000541008057816 */ /* 0x000fe20000000005 */
[----:B------:R-:W-:Y:S01]  /*b790*/  IMAD.MOV.U32 R166, RZ, RZ, R148 ;  /* 0x000000ffffa67224 */ /* 0x000fe200078e0094 */
[----:B------:R-:W-:Y:S01]  /*b7a0*/  PRMT R9, R6, 0x5410, R9 ;  /* 0x0000541006097816 */ /* 0x000fe20000000009 */
[----:B------:R1:W4:Y:S01]  /*b7b0*/  MUFU.EX2 R117, R7 ;  /* 0x0000000700757308 */ /* 0x0003220000000800 */
[----:B------:R-:W-:Y:S01]  /*b7c0*/  FFMA.FTZ R6, R118, UR29, -R3 ;  /* 0x0000001d76067c23 */ /* 0x000fe20008010803 */
[----:B------:R-:W-:Y:S01]  /*b7d0*/  HSET2.LE.AND R5, R5, R179, PT ;  /* 0x000000b305057233 */ /* 0x000fe20003803000 */
[----:B------:R-:W-:-:S05]  /*b7e0*/  IMAD.MOV.U32 R148, RZ, RZ, R102 ;  /* 0x000000ffff947224 */ /* 0x000fca00078e0066 */
[----:B------:R2:W-:Y:S01]  /*b7f0*/  MUFU.EX2 R118, R6 ;  /* 0x0000000600767308 */ /* 0x0005e20000000800 */
[----:B-1----:R-:W-:Y:S01]  /*b800*/  FFMA.FTZ R7, R165, UR29, -R3 ;  /* 0x0000001da5077c23 */ /* 0x002fe20008010803 */
[----:B------:R-:W-:-:S06]  /*b810*/  IMAD.MOV.U32 R165, RZ, RZ, R114 ;  /* 0x000000ffffa57224 */ /* 0x000fcc00078e0072 */
[----:B------:R-:W1:Y:S01]  /*b820*/  MUFU.EX2 R116, R7 ;  /* 0x0000000700747308 */ /* 0x000e620000000800 */
        /* <DEDUP_REMOVED lines=11> */
[----:B------:R-:W-:-:S05]  /*b8e0*/  IMAD.U32 R6, RZ, RZ, UR38 ;  /* 0x00000026ff067e24 */ /* 0x000fca000f8e00ff */
[----:B------:R-:W-:Y:S01]  /*b8f0*/  LOP3.LUT R6, R95, UR27, R6, 0x96, !PT ;  /* 0x0000001b5f067c12 */ /* 0x000fe2000f8e9606 */
[C---:B---3--:R-:W-:Y:S04]  /*b900*/  HMMA.16816.F32 R152, R8.reuse, R60, R52 ;  /* 0x0000003c0898723c */ /* 0x048fe80000001834 */
[----:B------:R-:W-:Y:S02]  /*b910*/  IMAD.WIDE.U32 R6, R6, -0x326172a9, RZ ;  /* 0xcd9e8d5706067825 */ /* 0x000fe400078e00ff */
[----:B------:R-:W-:Y:S02]  /*b920*/  HMMA.16816.F32 R144, R8, R62, R48 ;  /* 0x0000003e0890723c */ /* 0x000fe40000001830 */
[----:B------:R-:W-:Y:S01]  /*b930*/  FFMA.FTZ R52, R187, UR29, -R3 ;  /* 0x0000001dbb347c23 */ /* 0x000fe20008010803 */
[----:B------:R-:W-:Y:S01]  /*b940*/  IMAD.MOV.U32 R55, RZ, RZ, R142 ;  /* 0x000000ffff377224 */ /* 0x000fe200078e008e */
[----:B------:R-:W-:Y:S01]  /*b950*/  LOP3.LUT R5, R7, UR30, R106, 0x96, !PT ;  /* 0x0000001e07057c12 */ /* 0x000fe2000f8e966a */
[----:B------:R-:W-:-:S02]  /*b960*/  IMAD.MOV.U32 R54, RZ, RZ, R76 ;  /* 0x000000ffff367224 */ /* 0x000fc400078e004c */
[----:B------:R-:W-:Y:S01]  /*b970*/  FFMA.FTZ R53, R185, UR29, -R3 ;  /* 0x0000001db9357c23 */ /* 0x000fe20008010803 */
[----:B------:R-:W-:Y:S02]  /*b980*/  IMAD.MOV.U32 R76, RZ, RZ, R112 ;  /* 0x000000ffff4c7224 */ /* 0x000fe400078e0070 */
[----:B------:R-:W-:Y:S02]  /*b990*/  IMAD.MOV.U32 R51, RZ, RZ, R70 ;  /* 0x000000ffff337224 */ /* 0x000fe400078e0046 */
[----:B------:R-:W-:Y:S01]  /*b9a0*/  IMAD.MOV.U32 R50, RZ, RZ, R140 ;  /* 0x000000ffff327224 */ /* 0x000fe200078e008c */
[----:B------:R-:W-:Y:S01]  /*b9b0*/  HMMA.16816.F32 R68, R8, R66, R40 ;  /* 0x000000420844723c */ /* 0x000fe20000001828 */
[----:B------:R-:W-:Y:S02]  /*b9c0*/  IMAD.MOV.U32 R48, RZ, RZ, R78 ;  /* 0x000000ffff307224 */ /* 0x000fe400078e004e */
[----:B------:R-:W-:-:S03]  /*b9d0*/  IMAD.MOV.U32 R49, RZ, RZ, R79 ;  /* 0x000000ffff317224 */ /* 0x000fc600078e004f */
[----:B------:R-:W-:Y:S01]  /*b9e0*/  HMMA.16816.F32 R140, R8, R64, R44 ;  /* 0x00000040088c723c */ /* 0x000fe2000000182c */
[--C-:B------:R-:W-:Y:S01]  /*b9f0*/  FFMA.FTZ R42, R195, UR29, -R3.reuse ;  /* 0x0000001dc32a7c23 */ /* 0x100fe20008010803 */
[----:B------:R-:W-:-:S05]  /*ba00*/  FFMA.FTZ R43, R194, UR29, -R3 ;  /* 0x0000001dc22b7c23 */ /* 0x000fca0008010803 */
[----:B------:R-:W-:Y:S01]  /*ba10*/  LOP3.LUT R10, R57, UR7, R6, 0x96, !PT ;  /* 0x00000007390a7c12 */ /* 0x000fe2000f8e9606 */
[----:B------:R-:W-:Y:S01]  /*ba20*/  IMAD.MOV.U32 R57, RZ, RZ, R104 ;  /* 0x000000ffff397224 */ /* 0x000fe200078e0068 */
[----:B------:R-:W-:Y:S01]  /*ba30*/  LOP3.LUT R9, R7, UR30, R90, 0x96, !PT ;  /* 0x0000001e07097c12 */ /* 0x000fe2000f8e965a */
[----:B------:R-:W-:Y:S01]  /*ba40*/  IMAD.MOV.U32 R90, RZ, RZ, R34 ;  /* 0x000000ffff5a7224 */ /* 0x000fe200078e0022 */
[----:B------:R-:W-:Y:S01]  /*ba50*/  LOP3.LUT R8, R59, UR7, R6, 0x96, !PT ;  /* 0x000000073b087c12 */ /* 0x000fe2000f8e9606 */
[----:B------:R-:W-:-:S04]  /*ba60*/  IMAD.WIDE.U32 R6, R5, -0x2daee0ad, RZ ;  /* 0xd2511f5305067825 */ /* 0x000fc800078e00ff */
[----:B------:R-:W-:Y:S01]  /*ba70*/  FFMA.FTZ R34, R182, UR29, -R4 ;  /* 0x0000001db6227c23 */ /* 0x000fe20008010804 */
[----:B------:R-:W-:Y:S01]  /*ba80*/  IMAD.WIDE.U32 R10, R10, -0x2daee0ad, RZ ;  /* 0xd2511f530a0a7825 */ /* 0x000fe200078e00ff */
[----:B------:R-:W-:-:S03]  /*ba90*/  LOP3.LUT R13, R7, UR6, R88, 0x96, !PT ;  /* 0x00000006070d7c12 */ /* 0x000fc6000f8e9658 */
[----:B------:R-:W-:Y:S01]  /*baa0*/  IMAD.MOV.U32 R47, RZ, RZ, R77 ;  /* 0x000000ffff2f7224 */ /* 0x000fe200078e004d */
        /* <DEDUP_REMOVED lines=15> */
[----:B------:R-:W-:Y:S01]  /*bba0*/  IMAD.WIDE.U32 R16, R5, -0x2daee0ad, RZ ;  /* 0xd2511f5305107825 */ /* 0x000fe200078e00ff */
[----:B------:R-:W-:Y:S02]  /*bbb0*/  LOP3.LUT R13, R7, UR21, R10, 0x96, !PT ;  /* 0x00000015070d7c12 */ /* 0x000fe4000f8e960a */
[----:B------:R-:W-:Y:S01]  /*bbc0*/  LOP3.LUT R11, R19, UR19, R6, 0x96, !PT ;  /* 0x00000013130b7c12 */ /* 0x000fe2000f8e9606 */
[----:B------:R-:W-:-:S04]  /*bbd0*/  IMAD.WIDE.U32 R6, R9, -0x2daee0ad, RZ ;  /* 0xd2511f5309067825 */ /* 0x000fc800078e00ff */
[----:B------:R-:W-:Y:S01]  /*bbe0*/  IMAD.MOV.U32 R56, RZ, RZ, R105 ;  /* 0x000000ffff387224 */ /* 0x000fe200078e0069 */
[----:B------:R-:W-:Y:S01]  /*bbf0*/  LOP3.LUT R10, R7, UR21, R8, 0x96, !PT ;  /* 0x00000015070a7c12 */ /* 0x000fe2000f8e9608 */
[----:B------:R-:W-:Y:S01]  /*bc00*/  IMAD.WIDE.U32 R8, R13, -0x326172a9, RZ ;  /* 0xcd9e8d570d087825 */ /* 0x000fe200078e00ff */
[----:B------:R-:W-:-:S03]  /*bc10*/  LOP3.LUT R5, R17, UR19, R6, 0x96, !PT ;  /* 0x0000001311057c12 */ /* 0x000fc6000f8e9606 */
[----:B------:R-:W-:Y:S01]  /*bc20*/  FADD.FTZ R35, R35, R56 ;  /* 0x0000003823237221 */ /* 0x000fe20000010000 */
[----:B------:R-:W-:Y:S01]  /*bc30*/  IMAD.WIDE.U32 R6, R11, -0x326172a9, RZ ;  /* 0xcd9e8d570b067825 */ /* 0x000fe200078e00ff */
[----:B------:R-:W-:-:S03]  /*bc40*/  LOP3.LUT R19, R9, UR20, R12, 0x96, !PT ;  /* 0x0000001409137c12 */ /* 0x000fc6000f8e960c */
[----:B------:R-:W-:Y:S01]  /*bc50*/  IMAD.MOV.U32 R56, RZ, RZ, R57 ;  /* 0x000000ffff387224 */ /* 0x000fe200078e0039 */
[----:B------:R-:W-:Y:S01]  /*bc60*/  LOP3.LUT R11, R7, UR37, R8, 0x96, !PT ;  /* 0x00000025070b7c12 */ /* 0x000fe2000f8e9608 */
[----:B------:R-:W-:Y:S01]  /*bc70*/  IMAD.WIDE.U32 R8, R10, -0x326172a9, RZ ;  /* 0xcd9e8d570a087825 */ /* 0x000fe200078e00ff */
[C---:B------:R-:W-:Y:S02]  /*bc80*/  LOP3.LUT R12, R6.reuse, 0xffff, RZ, 0xc0, !PT ;  /* 0x0000ffff060c7812 */ /* 0x040fe400078ec0ff */
[----:B------:R-:W-:Y:S01]  /*bc90*/  LOP3.LUT R17, R6, 0xff, RZ, 0xc0, !PT ;  /* 0x000000ff06117812 */ /* 0x000fe200078ec0ff */
[----:B------:R-:W-:Y:S01]  /*bca0*/  IMAD.MOV.U32 R57, RZ, RZ, R90 ;  /* 0x000000ffff397224 */ /* 0x000fe200078e005a */
[----:B------:R-:W-:Y:S01]  /*bcb0*/  SHF.R.U32.HI R15, RZ, 0x10, R6 ;  /* 0x00000010ff0f7819 */ /* 0x000fe20000011606 */
[----:B------:R-:W-:Y:S01]  /*bcc0*/  IMAD.MOV.U32 R90, RZ, RZ, R50 ;  /* 0x000000ffff5a7224 */ /* 0x000fe200078e0032 */
[----:B------:R-:W-:Y:S01]  /*bcd0*/  SHF.R.U32.HI R13, RZ, 0x18, R6 ;  /* 0x00000018ff0d7819 */ /* 0x000fe20000011606 */
[----:B------:R-:W-:-:S04]  /*bce0*/  IMAD.WIDE.U32 R6, R5, -0x326172a9, RZ ;  /* 0xcd9e8d5705067825 */ /* 0x000fc800078e00ff */
[----:B------:R-:W-:Y:S01]  /*bcf0*/  FFMA.FTZ R5, R230, UR29, -R2 ;  /* 0x0000001de6057c23 */ /* 0x000fe20008010802 */
[----:B------:R-:W-:Y:S01]  /*bd00*/  LOP3.LUT R14, R9, UR20, R14, 0x96, !PT ;  /* 0x00000014090e7c12 */ /* 0x000fe2000f8e960e */
[----:B------:R-:W-:Y:S01]  /*bd10*/  IMAD.MOV.U32 R50, RZ, RZ, R51 ;  /* 0x000000ffff327224 */ /* 0x000fe200078e0033 */
[----:B------:R-:W-:Y:S01]  /*bd20*/  LOP3.LUT R10, R7, UR37, R8, 0x96, !PT ;  /* 0x00000025070a7c12 */ /* 0x000fe2000f8e9608 */
[----:B------:R1:W-:Y:S01]  /*bd30*/  MUFU.EX2 R107, R5 ;  /* 0x00000005006b7308 */ /* 0x0003e20000000800 */
[C---:B------:R-:W-:Y:S02]  /*bd40*/  LOP3.LUT R21, R6.reuse, 0xffff, RZ, 0xc0, !PT ;  /* 0x0000ffff06157812 */ /* 0x040fe400078ec0ff */
[----:B------:R-:W-:Y:S02]  /*bd50*/  LOP3.LUT R22, R6, 0xff, RZ, 0xc0, !PT ;  /* 0x000000ff06167812 */ /* 0x000fe400078ec0ff */
[--C-:B------:R-:W-:Y:S02]  /*bd60*/  SHF.R.U32.HI R25, RZ, 0x10, R6.reuse ;  /* 0x00000010ff197819 */ /* 0x100fe40000011606 */
[----:B------:R-:W-:Y:S01]  /*bd70*/  SHF.R.U32.HI R27, RZ, 0x18, R6 ;  /* 0x00000018ff1b7819 */ /* 0x000fe20000011606 */
[----:B------:R-:W-:-:S04]  /*bd80*/  IMAD.WIDE.U32 R6, R20, -0x2daee0ad, RZ ;  /* 0xd2511f5314067825 */ /* 0x000fc800078e00ff */
[----:B------:R-:W-:Y:S01]  /*bd90*/  IMAD.MOV.U32 R59, RZ, RZ, R90 ;  /* 0x000000ffff3b7224 */ /* 0x000fe200078e005a */
[C---:B------:R-:W-:Y:S01]  /*bda0*/  LOP3.LUT R23, R6.reuse, 0xffff, RZ, 0xc0, !PT ;  /* 0x0000ffff06177812 */ /* 0x040fe200078ec0ff */
[----:B------:R-:W-:Y:S01]  /*bdb0*/  IMAD.MOV.U32 R230, RZ, RZ, R164 ;  /* 0x000000ffffe67224 */ /* 0x000fe200078e00a4 */
[----:B------:R-:W-:Y:S01]  /*bdc0*/  LOP3.LUT R28, R6, 0xff, RZ, 0xc0, !PT ;  /* 0x000000ff061c7812 */ /* 0x000fe200078ec0ff */
[----:B------:R-:W-:Y:S01]  /*bdd0*/  IMAD.MOV.U32 R51, RZ, RZ, R222 ;  /* 0x000000ffff337224 */ /* 0x000fe200078e00de */
[--C-:B------:R-:W-:Y:S02]  /*bde0*/  SHF.R.U32.HI R26, RZ, 0x10, R6.reuse ;  /* 0x00000010ff1a7819 */ /* 0x100fe40000011606 */
[----:B------:R-:W-:Y:S01]  /*bdf0*/  SHF.R.U32.HI R24, RZ, 0x18, R6 ;  /* 0x00000018ff187819 */ /* 0x000fe20000011606 */
[----:B------:R-:W-:Y:S01]  /*be00*/  FFMA.FTZ R6, R197, UR29, -R2 ;  /* 0x0000001dc5067c23 */ /* 0x000fe20008010802 */
[----:B-1----:R-:W-:Y:S01]  /*be10*/  SHF.R.U32.HI R5, RZ, 0x8, R12 ;  /* 0x00000008ff057819 */ /* 0x002fe2000001160c */
[----:B------:R-:W-:Y:S01]  /*be20*/  FFMA.FTZ R12, R186, UR29, -R2 ;  /* 0x0000001dba0c7c23 */ /* 0x000fe20008010802 */
[----:B------:R-:W-:Y:S01]  /*be30*/  LOP3.LUT R9, R7, UR36, R32, 0x96, !PT ;  /* 0x0000002407097c12 */ /* 0x000fe2000f8e9620 */
[----:B------:R1:W-:Y:S01]  /*be40*/  MUFU.EX2 R106, R6 ;  /* 0x00000006006a7308 */ /* 0x0003e20000000800 */
[----:B------:R-:W-:Y:S01]  /*be50*/  PRMT R46, R17, 0x5410, R5 ;  /* 0x00005410112e7816 */ /* 0x000fe20000000005 */
[----:B------:R-:W-:Y:S01]  /*be60*/  IMAD.MOV.U32 R164, RZ, RZ, R76 ;  /* 0x000000ffffa47224 */ /* 0x000fe200078e004c */
[----:B------:R-:W-:Y:S01]  /*be70*/  LOP3.LUT R5, R15, 0xff, RZ, 0xc0, !PT ;  /* 0x000000ff0f057812 */ /* 0x000fe200078ec0ff */
[----:B------:R2:W5:Y:S03]  /*be80*/  LDL.LU R222, [R1+0xe8] ;  /* 0x0000e80001de7983 */ /* 0x0005660000300800 */
[----:B------:R-:W-:Y:S01]  /*be90*/  PRMT R45, R5, 0x5410, R13 ;  /* 0x00005410052d7816 */ /* 0x000fe2000000000d */
[--C-:B------:R-:W-:Y:S01]  /*bea0*/  FFMA.FTZ R5, R191, UR29, -R2.reuse ;  /* 0x0000001dbf057c23 */ /* 0x100fe20008010802 */
[----:B------:R3:W-:Y:S01]  /*beb0*/  MUFU.EX2 R108, R12 ;  /* 0x0000000c006c7308 */ /* 0x0007e20000000800 */
[----:B-1----:R-:W-:-:S07]  /*bec0*/  FFMA.FTZ R6, R192, UR29, -R2 ;  /* 0x0000001dc0067c23 */ /* 0x002fce0008010802 */
[----:B------:R1:W-:Y:S08]  /*bed0*/  MUFU.EX2 R112, R5 ;  /* 0x0000000500707308 */ /* 0x0003f00000000800 */
[----:B------:R4:W2:Y:S01]  /*bee0*/  MUFU.EX2 R105, R6 ;  /* 0x0000000600697308 */ /* 0x0008a20000000800 */
[----:B---3--:R-:W-:-:S07]  /*bef0*/  FFMA.FTZ R12, R123, UR29, -R2 ;  /* 0x0000001d7b0c7c23 */ /* 0x008fce0008010802 */
[----:B------:R3:W-:Y:S01]  /*bf00*/  MUFU.EX2 R114, R12 ;  /* 0x0000000c00727308 */ /* 0x0007e20000000800 */
[----:B-1----:R-:W-:-:S07]  /*bf10*/  FFMA.FTZ R5, R184, UR29, -R2 ;  /* 0x0000001db8057c23 */ /* 0x002fce0008010802 */
[----:B------:R1:W-:Y:S01]  /*bf20*/  MUFU.EX2 R109, R5 ;  /* 0x00000005006d7308 */ /* 0x0003e20000000800 */
[----:B----4-:R-:W-:-:S05]  /*bf30*/  IMAD.WIDE.U32 R6, R19, -0x2daee0ad, RZ ;  /* 0xd2511f5313067825 */ /* 0x010fca00078e00ff */
[----:B------:R-:W-:Y:S02]  /*bf40*/  LOP3.LUT R8, R7, UR36, R18, 0x96, !PT ;  /* 0x0000002407087c12 */ /* 0x000fe4000f8e9612 */
[C---:B------:R-:W-:Y:S02]  /*bf50*/  LOP3.LUT R13, R6.reuse, 0xffff, RZ, 0xc0, !PT ;  /* 0x0000ffff060d7812 */ /* 0x040fe400078ec0ff */
[----:B------:R-:W-:Y:S02]  /*bf60*/  LOP3.LUT R18, R6, 0xff, RZ, 0xc0, !PT ;  /* 0x000000ff06127812 */ /* 0x000fe400078ec0ff */
[--C-:B------:R-:W-:Y:S02]  /*bf70*/  SHF.R.U32.HI R17, RZ, 0x10, R6.reuse ;  /* 0x00000010ff117819 */ /* 0x100fe40000011606 */
[----:B------:R-:W-:Y:S01]  /*bf80*/  SHF.R.U32.HI R15, RZ, 0x18, R6 ;  /* 0x00000018ff0f7819 */ /* 0x000fe20000011606 */
[----:B------:R-:W-:Y:S01]  /*bf90*/  IMAD.WIDE.U32 R6, R14, -0x2daee0ad, RZ ;  /* 0xd2511f530e067825 */ /* 0x000fe200078e00ff */
[----:B---3--:R-:W-:-:S04]  /*bfa0*/  SHF.R.U32.HI R12, RZ, 0x18, R11 ;  /* 0x00000018ff0c7819 */ /* 0x008fc8000001160b */
[----:B-1----:R-:W-:Y:S02]  /*bfb0*/  LOP3.LUT R5, R7, UR36, R16, 0x96, !PT ;  /* 0x0000002407057c12 */ /* 0x002fe4000f8e9610 */
[----:B------:R-:W-:Y:S01]  /*bfc0*/  LOP3.LUT R14, R6, 0xffff, RZ, 0xc0, !PT ;  /* 0x0000ffff060e7812 */ /* 0x000fe200078ec0ff */
[----:B------:R-:W-:Y:S01]  /*bfd0*/  FFMA.FTZ R7, R178, UR29, -R2 ;  /* 0x0000001db2077c23 */ /* 0x000fe20008010802 */
[----:B------:R-:W-:Y:S02]  /*bfe0*/  LOP3.LUT R20, R6, 0xff, RZ, 0xc0, !PT ;  /* 0x000000ff06147812 */ /* 0x000fe400078ec0ff */
[--C-:B------:R-:W-:Y:S01]  /*bff0*/  SHF.R.U32.HI R19, RZ, 0x10, R6.reuse ;  /* 0x00000010ff137819 */ /* 0x100fe20000011606 */
[----:B------:R1:W-:Y:S01]  /*c000*/  MUFU.EX2 R111, R7 ;  /* 0x00000007006f7308 */ /* 0x0003e20000000800 */
[----:B------:R-:W-:Y:S02]  /*c010*/  SHF.R.U32.HI R16, RZ, 0x18, R6 ;  /* 0x00000018ff107819 */ /* 0x000fe40000011606 */
[----:B------:R-:W-:-:S04]  /*c020*/  LOP3.LUT R6, R11, 0xffff, RZ, 0xc0, !PT ;  /* 0x0000ffff0b067812 */ /* 0x000fc800078ec0ff */
[----:B-1----:R-:W-:Y:S02]  /*c030*/  SHF.R.U32.HI R7, RZ, 0x8, R6 ;  /* 0x00000008ff077819 */ /* 0x002fe40000011606 */
[----:B------:R-:W-:-:S04]  /*c040*/  LOP3.LUT R6, R11, 0xff, RZ, 0xc0, !PT ;  /* 0x000000ff0b067812 */ /* 0x000fc800078ec0ff */
[----:B------:R-:W-:Y:S01]  /*c050*/  PRMT R44, R6, 0x5410, R7 ;  /* 0x00005410062c7816 */ /* 0x000fe20000000007 */
[--C-:B------:R-:W-:Y:S01]  /*c060*/  FFMA.FTZ R6, R122, UR29, -R2.reuse ;  /* 0x0000001d7a067c23 */ /* 0x100fe20008010802 */
[----:B------:R-:W-:Y:S01]  /*c070*/  SHF.R.U32.HI R7, RZ, 0x10, R11 ;  /* 0x00000010ff077819 */ /* 0x000fe2000001160b */
[----:B------:R-:W-:Y:S02]  /*c080*/  FFMA.FTZ R11, R100, UR29, -R2 ;  /* 0x0000001d640b7c23 */ /* 0x000fe40008010802 */
[----:B------:R1:W-:Y:S01]  /*c090*/  MUFU.EX2 R115, R6 ;  /* 0x0000000600737308 */ /* 0x0003e20000000800 */
[----:B------:R-:W-:-:S04]  /*c0a0*/  LOP3.LUT R7, R7, 0xff, RZ, 0xc0, !PT ;  /* 0x000000ff07077812 */ /* 0x000fc800078ec0ff */
[----:B------:R-:W-:Y:S02]  /*c0b0*/  PRMT R41, R7, 0x5410, R12 ;  /* 0x0000541007297816 */ /* 0x000fe4000000000c */
[----:B------:R-:W-:Y:S01]  /*c0c0*/  LOP3.LUT R7, R25, 0xff, RZ, 0xc0, !PT ;  /* 0x000000ff19077812 */ /* 0x000fe200078ec0ff */
[----:B------:R3:W-:Y:S03]  /*c0d0*/  MUFU.EX2 R113, R11 ;  /* 0x0000000b00717308 */ /* 0x0007e60000000800 */
[----:B------:R-:W-:Y:S01]  /*c0e0*/  PRMT R33, R7, 0x5410, R27 ;  /* 0x0000541007217816 */ /* 0x000fe2000000001b */
[----:B------:R-:W-:-:S04]  /*c0f0*/  FFMA.FTZ R7, R237, UR29, -R0 ;  /* 0x0000001ded077c23 */ /* 0x000fc80008010800 */
[----:B------:R4:W-:Y:S01]  /*c100*/  MUFU.EX2 R92, R7 ;  /* 0x00000007005c7308 */ /* 0x0009e20000000800 */
[----:B-1----:R-:W-:-:S04]  /*c110*/  SHF.R.U32.HI R6, RZ, 0x8, R21 ;  /* 0x00000008ff067819 */ /* 0x002fc80000011615 */
[----:B------:R-:W-:Y:S01]  /*c120*/  PRMT R40, R22, 0x5410, R6 ;  /* 0x0000541016287816 */ /* 0x000fe20000000006 */
[--C-:B------:R-:W-:Y:S01]  /*c130*/  FFMA.FTZ R6, R97, UR29, -R2.reuse ;  /* 0x0000001d61067c23 */ /* 0x100fe20008010802 */
[----:B---3--:R-:W-:-:S03]  /*c140*/  FFMA.FTZ R11, R96, UR29, -R2 ;  /* 0x0000001d600b7c23 */ /* 0x008fc60008010802 */
[----:B------:R1:W-:Y:S01]  /*c150*/  MUFU.EX2 R110, R6 ;  /* 0x00000006006e7308 */ /* 0x0003e20000000800 */
[----:B------:R-:W-:-:S04]  /*c160*/  LOP3.LUT R2, R26, 0xff, RZ, 0xc0, !PT ;  /* 0x000000ff1a027812 */ /* 0x000fc800078ec0ff */
[----:B------:R-:W-:Y:S02]  /*c170*/  PRMT R30, R2, 0x5410, R24 ;  /* 0x00005410021e7816 */ /* 0x000fe40000000018 */
[----:B------:R-:W-:Y:S01]  /*c180*/  LOP3.LUT R2, R17, 0xff, RZ, 0xc0, !PT ;  /* 0x000000ff11027812 */ /* 0x000fe200078ec0ff */
[----:B----4-:R-:W-:Y:S01]  /*c190*/  FFMA.FTZ R7, R231, UR29, -R0 ;  /* 0x0000001de7077c23 */ /* 0x010fe20008010800 */
[----:B------:R-:W-:Y:S01]  /*c1a0*/  IMAD.MOV.U32 R197, RZ, RZ, R221 ;  /* 0x000000ffffc57224 */ /* 0x000fe200078e00dd */
[----:B------:R3:W-:Y:S01]  /*c1b0*/  MUFU.EX2 R104, R11 ;  /* 0x0000000b00687308 */ /* 0x0007e20000000800 */
[----:B------:R-:W-:Y:S01]  /*c1c0*/  PRMT R32, R2, 0x5410, R15 ;  /* 0x0000541002207816 */ /* 0x000fe2000000000f */
[----:B------:R-:W-:Y:S01]  /*c1d0*/  IMAD.MOV.U32 R192, RZ, RZ, R220 ;  /* 0x000000ffffc07224 */ /* 0x000fe200078e00dc */
[----:B------:R-:W-:Y:S01]  /*c1e0*/  LOP3.LUT R2, R10, 0xffff, RZ, 0xc0, !PT ;  /* 0x0000ffff0a027812 */ /* 0x000fe200078ec0ff */
[----:B------:R4:W5:Y:S01]  /*c1f0*/  LDL.LU R221, [R1+0xe4] ;  /* 0x0000e40001dd7983 */ /* 0x0009620000300800 */
[----:B-1----:R-:W-:-:S03]  /*c200*/  SHF.R.U32.HI R6, RZ, 0x8, R23 ;  /* 0x00000008ff067819 */ /* 0x002fc60000011617 */
[----:B------:R1:W-:Y:S01]  /*c210*/  MUFU.EX2 R99, R7 ;  /* 0x0000000700637308 */ /* 0x0003e20000000800 */
[--C-:B---3--:R-:W-:Y:S01]  /*c220*/  FFMA.FTZ R11, R203, UR29, -R3.reuse ;  /* 0x0000001dcb0b7c23 */ /* 0x108fe20008010803 */
[----:B------:R-:W-:Y:S01]  /*c230*/  PRMT R29, R28, 0x5410, R6 ;  /* 0x000054101c1d7816 */ /* 0x000fe20000000006 */
[----:B------:R-:W-:Y:S01]  /*c240*/  FFMA.FTZ R28, R200, UR29, -R3 ;  /* 0x0000001dc81c7c23 */ /* 0x000fe20008010803 */
[----:B------:R-:W-:-:S04]  /*c250*/  SHF.R.U32.HI R6, RZ, 0x8, R13 ;  /* 0x00000008ff067819 */ /* 0x000fc8000001160d */
[----:B------:R-:W-:Y:S01]  /*c260*/  MUFU.EX2 R52, R52 ;  /* 0x0000003400347308 */ /* 0x000fe20000000800 */
[----:B------:R-:W-:Y:S01]  /*c270*/  HSET2.LE.AND R17, R41, R179, PT ;  /* 0x000000b329117233 */ /* 0x000fe20003803000 */
[----:B------:R4:W5:Y:S01]  /*c280*/  LDL.LU R220, [R1+0xe0] ;  /* 0x0000e00001dc7983 */ /* 0x0009620000300800 */
[----:B------:R-:W-:Y:S01]  /*c290*/  PRMT R18, R18, 0x5410, R6 ;  /* 0x0000541012127816 */ /* 0x000fe20000000006 */
[----:B------:R-:W-:Y:S01]  /*c2a0*/  FFMA.FTZ R6, R236, UR29, -R0 ;  /* 0x0000001dec067c23 */ /* 0x000fe20008010800 */
[----:B-1----:R-:W-:-:S03]  /*c2b0*/  SHF.R.U32.HI R7, RZ, 0x10, R10 ;  /* 0x00000010ff077819 */ /* 0x002fc6000001160a */
[----:B------:R1:W-:Y:S02]  /*c2c0*/  MUFU.EX2 R93, R6 ;  /* 0x00000006005d7308 */ /* 0x0003e40000000800 */
[----:B-1----:R-:W-:Y:S02]  /*c2d0*/  SHF.R.U32.HI R6, RZ, 0x8, R2 ;  /* 0x00000008ff067819 */ /* 0x002fe40000011602 */
[----:B------:R-:W-:-:S04]  /*c2e0*/  LOP3.LUT R2, R10, 0xff, RZ, 0xc0, !PT ;  /* 0x000000ff0a027812 */ /* 0x000fc800078ec0ff */
[----:B------:R-:W-:Y:S01]  /*c2f0*/  PRMT R31, R2, 0x5410, R6 ;  /* 0x00005410021f7816 */ /* 0x000fe20000000006 */
[----:B------:R-:W-:Y:S01]  /*c300*/  FFMA.FTZ R2, R202, UR29, -R0 ;  /* 0x0000001dca027c23 */ /* 0x000fe20008010800 */
[----:B------:R-:W-:Y:S01]  /*c310*/  SHF.R.U32.HI R6, RZ, 0x18, R10 ;  /* 0x00000018ff067819 */ /* 0x000fe2000001160a */
[----:B------:R-:W-:Y:S02]  /*c320*/  FFMA.FTZ R10, R232, UR29, -R3 ;  /* 0x0000001de80a7c23 */ /* 0x000fe40008010803 */
[----:B------:R1:W3:Y:S02]  /*c330*/  MUFU.EX2 R100, R2 ;  /* 0x0000000200647308 */ /* 0x0002e40000000800 */
[----:B-1----:R-:W-:Y:S01]  /*c340*/  LOP3.LUT R2, R7, 0xff, RZ, 0xc0, !PT ;  /* 0x000000ff07027812 */ /* 0x002fe200078ec0ff */
[----:B------:R-:W-:-:S03]  /*c350*/  FFMA.FTZ R7, R201, UR29, -R0 ;  /* 0x0000001dc9077c23 */ /* 0x000fc60008010800 */
[----:B------:R-:W-:Y:S02]  /*c360*/  PRMT R27, R2, 0x5410, R6 ;  /* 0x00005410021b7816 */ /* 0x000fe40000000006 */
[----:B------:R1:W-:Y:S01]  /*c370*/  MUFU.EX2 R98, R7 ;  /* 0x0000000700627308 */ /* 0x0003e20000000800 */
[----:B------:R-:W-:Y:S02]  /*c380*/  SHF.R.U32.HI R6, RZ, 0x8, R14 ;  /* 0x00000008ff067819 */ /* 0x000fe4000001160e */
[----:B------:R-:W-:Y:S02]  /*c390*/  LOP3.LUT R2, R19, 0xff, RZ, 0xc0, !PT ;  /* 0x000000ff13027812 */ /* 0x000fe400078ec0ff */
[----:B------:R-:W-:Y:S01]  /*c3a0*/  PRMT R26, R20, 0x5410, R6 ;  /* 0x00005410141a7816 */ /* 0x000fe20000000006 */
[----:B------:R-:W-:Y:S01]  /*c3b0*/  FFMA.FTZ R6, R189, UR29, -R0 ;  /* 0x0000001dbd067c23 */ /* 0x000fe20008010800 */
[----:B------:R-:W-:Y:S02]  /*c3c0*/  PRMT R25, R2, 0x5410, R16 ;  /* 0x0000541002197816 */ /* 0x000fe40000000010 */
[----:B------:R-:W-:Y:S01]  /*c3d0*/  LOP3.LUT R2, R9, 0xffff, RZ, 0xc0, !PT ;  /* 0x0000ffff09027812 */ /* 0x000fe200078ec0ff */
[----:B------:R2:W-:Y:S01]  /*c3e0*/  MUFU.EX2 R97, R6 ;  /* 0x0000000600617308 */ /* 0x0005e20000000800 */
[----:B-1----:R-:W-:-:S07]  /*c3f0*/  FFMA.FTZ R7, R196, UR29, -R0 ;  /* 0x0000001dc4077c23 */ /* 0x002fce0008010800 */
[----:B------:R1:W-:Y:S01]  /*c400*/  MUFU.EX2 R94, R7 ;  /* 0x00000007005e7308 */ /* 0x0003e20000000800 */
[----:B--2---:R-:W-:Y:S02]  /*c410*/  SHF.R.U32.HI R6, RZ, 0x8, R2 ;  /* 0x00000008ff067819 */ /* 0x004fe40000011602 */
[----:B------:R-:W-:-:S04]  /*c420*/  LOP3.LUT R2, R9, 0xff, RZ, 0xc0, !PT ;  /* 0x000000ff09027812 */ /* 0x000fc800078ec0ff */
[----:B------:R-:W-:Y:S01]  /*c430*/  PRMT R12, R2, 0x5410, R6 ;  /* 0x00005410020c7816 */ /* 0x000fe20000000006 */
[--C-:B------:R-:W-:Y:S01]  /*c440*/  FFMA.FTZ R2, R181, UR29, -R0.reuse ;  /* 0x0000001db5027c23 */ /* 0x100fe20008010800 */
[--C-:B------:R-:W-:Y:S01]  /*c450*/  SHF.R.U32.HI R6, RZ, 0x18, R9.reuse ;  /* 0x00000018ff067819 */ /* 0x100fe20000011609 */
[----:B-1----:R-:W-:Y:S02]  /*c460*/  FFMA.FTZ R7, R188, UR29, -R0 ;  /* 0x0000001dbc077c23 */ /* 0x002fe40008010800 */
[----:B------:R-:W-:Y:S08]  /*c470*/  MUFU.EX2 R103, R2 ;  /* 0x0000000200677308 */ /* 0x000ff00000000800 */
[----:B------:R1:W-:Y:S02]  /*c480*/  MUFU.EX2 R102, R7 ;  /* 0x0000000700667308 */ /* 0x0003e40000000800 */
[----:B-1----:R-:W-:-:S02]  /*c490*/  SHF.R.U32.HI R7, RZ, 0x10, R9 ;  /* 0x00000010ff077819 */ /* 0x002fc40000011609 */
[----:B------:R-:W-:Y:S02]  /*c4a0*/  LOP3.LUT R9, R8, 0xff, RZ, 0xc0, !PT ;  /* 0x000000ff08097812 */ /* 0x000fe400078ec0ff */
[----:B------:R-:W-:Y:S01]  /*c4b0*/  LOP3.LUT R2, R7, 0xff, RZ, 0xc0, !PT ;  /* 0x000000ff07027812 */ /* 0x000fe200078ec0ff */
[----:B------:R-:W-:-:S03]  /*c4c0*/  FFMA.FTZ R7, R180, UR29, -R0 ;  /* 0x0000001db4077c23 */ /* 0x000fc60008010800 */
[----:B------:R-:W-:Y:S01]  /*c4d0*/  PRMT R24, R2, 0x5410, R6 ;  /* 0x0000541002187816 */ /* 0x000fe20000000006 */
[----:B------:R1:W-:Y:S01]  /*c4e0*/  MUFU.EX2 R101, R7 ;  /* 0x0000000700657308 */ /* 0x0003e20000000800 */
[----:B------:R-:W-:Y:S02]  /*c4f0*/  LOP3.LUT R2, R8, 0xffff, RZ, 0xc0, !PT ;  /* 0x0000ffff08027812 */ /* 0x000fe400078ec0ff */
[--C-:B------:R-:W-:Y:S02]  /*c500*/  SHF.R.U32.HI R6, RZ, 0x10, R8.reuse ;  /* 0x00000010ff067819 */ /* 0x100fe40000011608 */
[----:B------:R-:W-:Y:S02]  /*c510*/  SHF.R.U32.HI R8, RZ, 0x18, R8 ;  /* 0x00000018ff087819 */ /* 0x000fe40000011608 */
[----:B-1----:R-:W-:Y:S02]  /*c520*/  SHF.R.U32.HI R7, RZ, 0x8, R2 ;  /* 0x00000008ff077819 */ /* 0x002fe40000011602 */
[----:B------:R-:W-:Y:S01]  /*c530*/  LOP3.LUT R2, R6, 0xff, RZ, 0xc0, !PT ;  /* 0x000000ff06027812 */ /* 0x000fe200078ec0ff */
[----:B------:R-:W-:Y:S01]  /*c540*/  FFMA.FTZ R6, R177, UR29, -R0 ;  /* 0x0000001db1067c23 */ /* 0x000fe20008010800 */
[----:B------:R-:W-:Y:S01]  /*c550*/  PRMT R23, R9, 0x5410, R7 ;  /* 0x0000541009177816 */ /* 0x000fe20000000007 */
[----:B------:R-:W-:Y:S01]  /*c560*/  FFMA.FTZ R7, R183, UR29, -R4 ;  /* 0x0000001db7077c23 */ /* 0x000fe20008010804 */
[----:B------:R-:W-:Y:S01]  /*c570*/  PRMT R22, R2, 0x5410, R8 ;  /* 0x0000541002167816 */ /* 0x000fe20000000008 */
[----:B------:R-:W-:Y:S01]  /*c580*/  FFMA.FTZ R2, R176, UR29, -R0 ;  /* 0x0000001db0027c23 */ /* 0x000fe20008010800 */
[----:B------:R-:W-:Y:S01]  /*c590*/  LOP3.LUT R0, R5, 0xffff, RZ, 0xc0, !PT ;  /* 0x0000ffff05007812 */ /* 0x000fe200078ec0ff */
[----:B------:R1:W-:Y:S01]  /*c5a0*/  MUFU.EX2 R96, R6 ;  /* 0x0000000600607308 */ /* 0x0003e20000000800 */
[----:B------:R-:W-:-:S07]  /*c5b0*/  FFMA.FTZ R8, R238, UR29, -R3 ;  /* 0x0000001dee087c23 */ /* 0x000fce0008010803 */
[----:B------:R2:W-:Y:S01]  /*c5c0*/  MUFU.EX2 R95, R2 ;  /* 0x00000002005f7308 */ /* 0x0005e20000000800 */
[----:B-1----:R-:W-:-:S07]  /*c5d0*/  FFMA.FTZ R6, R234, UR29, -R4 ;  /* 0x0000001dea067c23 */ /* 0x002fce0008010804 */
[----:B------:R1:W-:Y:S01]  /*c5e0*/  MUFU.EX2 R78, R6 ;  /* 0x00000006004e7308 */ /* 0x0003e20000000800 */
[----:B--2---:R-:W-:Y:S02]  /*c5f0*/  SHF.R.U32.HI R2, RZ, 0x8, R0 ;  /* 0x00000008ff027819 */ /* 0x004fe40000011600 */
[----:B------:R-:W-:-:S04]  /*c600*/  LOP3.LUT R0, R5, 0xff, RZ, 0xc0, !PT ;  /* 0x000000ff05007812 */ /* 0x000fc800078ec0ff */
[----:B------:R-:W-:Y:S01]  /*c610*/  PRMT R21, R0, 0x5410, R2 ;  /* 0x0000541000157816 */ /* 0x000fe20000000002 */
[----:B------:R-:W-:Y:S01]  /*c620*/  FFMA.FTZ R0, R229, UR29, -R4 ;  /* 0x0000001de5007c23 */ /* 0x000fe20008010804 */
[----:B------:R-:W-:-:S03]  /*c630*/  SHF.R.U32.HI R2, RZ, 0x18, R5 ;  /* 0x00000018ff027819 */ /* 0x000fc60000011605 */
[----:B------:R2:W4:Y:S01]  /*c640*/  MUFU.EX2 R79, R0 ;  /* 0x00000000004f7308 */ /* 0x0005220000000800 */
[----:B-1----:R-:W-:Y:S01]  /*c650*/  SHF.R.U32.HI R6, RZ, 0x10, R5 ;  /* 0x00000010ff067819 */ /* 0x002fe20000011605 */
[----:B------:R-:W-:-:S06]  /*c660*/  FFMA.FTZ R5, R199, UR29, -R4 ;  /* 0x0000001dc7057c23 */ /* 0x000fcc0008010804 */
[----:B------:R1:W-:Y:S08]  /*c670*/  MUFU.EX2 R58, R10 ;  /* 0x0000000a003a7308 */ /* 0x0003f00000000800 */
[----:B------:R-:W-:Y:S01]  /*c680*/  MUFU.EX2 R90, R7 ;  /* 0x00000007005a7308 */ /* 0x000fe20000000800 */
[----:B--2---:R-:W-:-:S04]  /*c690*/  LOP3.LUT R0, R6, 0xff, RZ, 0xc0, !PT ;  /* 0x000000ff06007812 */ /* 0x004fc800078ec0ff */
[----:B------:R-:W-:Y:S01]  /*c6a0*/  PRMT R20, R0, 0x5410, R2 ;  /* 0x0000541000147816 */ /* 0x000fe20000000002 */
[--C-:B------:R-:W-:Y:S01]  /*c6b0*/  FFMA.FTZ R0, R193, UR29, -R4.reuse ;  /* 0x0000001dc1007c23 */ /* 0x100fe20008010804 */
[----:B------:R-:W-:Y:S01]  /*c6c0*/  FFMA.FTZ R2, R198, UR29, -R4 ;  /* 0x0000001dc6027c23 */ /* 0x000fe20008010804 */
[----:B------:R2:W-:Y:S08]  /*c6d0*/  MUFU.EX2 R77, R5 ;  /* 0x00000005004d7308 */ /* 0x0005f00000000800 */
[----:B------:R3:W-:Y:S08]  /*c6e0*/  MUFU.EX2 R89, R0 ;  /* 0x0000000000597308 */ /* 0x0007f00000000800 */
[----:B------:R4:W-:Y:S01]  /*c6f0*/  MUFU.EX2 R88, R2 ;  /* 0x0000000200587308 */ /* 0x0009e20000000800 */
[----:B-1----:R-:W-:Y:S01]  /*c700*/  FADD.FTZ R10, R197, R192 ;  /* 0x000000c0c50a7221 */ /* 0x002fe20000010000 */
[----:B--2---:R-:W-:Y:S01]  /*c710*/  FFMA.FTZ R5, R190, UR29, -R4 ;  /* 0x0000001dbe057c23 */ /* 0x004fe20008010804 */
[----:B---3--:R-:W-:-:S02]  /*c720*/  HSET2.LE.AND R0, R29, R179, PT ;  /* 0x000000b31d007233 */ /* 0x008fc40003803000 */
[----:B----4-:R-:W-:-:S04]  /*c730*/  F2FP.F16.F32.PACK_AB R2, R112, R105 ;  /* 0x000000697002723e */ /* 0x010fc800000000ff */
[----:B------:R-:W-:Y:S02]  /*c740*/  LOP3.LUT R6, R0, R2, RZ, 0xc0, !PT ;  /* 0x0000000200067212 */ /* 0x000fe400078ec0ff */
[--C-:B------:R-:W-:Y:S02]  /*c750*/  HSET2.LE.AND R0, R30, R179.reuse, PT ;  /* 0x000000b31e007233 */ /* 0x100fe40003803000 */
[----:B------:R-:W-:Y:S01]  /*c760*/  F2FP.F16.F32.PACK_AB R2, R100, R99 ;  /* 0x000000636402723e */ /* 0x000fe200000000ff */
[----:B------:R-:W-:Y:S02]  /*c770*/  IMAD.MOV.U32 R192, RZ, RZ, R230 ;  /* 0x000000ffffc07224 */ /* 0x000fe400078e00e6 */
[----:B------:R-:W-:Y:S01]  /*c780*/  IMAD.MOV.U32 R197, RZ, RZ, R59 ;  /* 0x000000ffffc57224 */ /* 0x000fe200078e003b */
[----:B------:R-:W-:Y:S01]  /*c790*/  LOP3.LUT R7, R0, R2, RZ, 0xc0, !PT ;  /* 0x0000000200077212 */ /* 0x000fe200078ec0ff */
[----:B------:R-:W-:Y:S01]  /*c7a0*/  IMAD.MOV.U32 R230, RZ, RZ, R57 ;  /* 0x000000ffffe67224 */ /* 0x000fe200078e0039 */
[----:B------:R-:W-:Y:S01]  /*c7b0*/  HSET2.LE.AND R0, R24, R179, PT ;  /* 0x000000b318007233 */ /* 0x000fe20003803000 */
[----:B------:R-:W-:Y:S01]  /*c7c0*/  IMAD.MOV.U32 R59, RZ, RZ, R47 ;  /* 0x000000ffff3b7224 */ /* 0x000fe200078e002f */
[----:B------:R-:W-:Y:S01]  /*c7d0*/  F2FP.F16.F32.PACK_AB R2, R93, R92 ;  /* 0x0000005c5d02723e */ /* 0x000fe200000000ff */
[----:B------:R-:W-:-:S02]  /*c7e0*/  IMAD.MOV.U32 R47, RZ, RZ, R48 ;  /* 0x000000ffff2f7224 */ /* 0x000fc400078e0030 */
[----:B------:R-:W-:Y:S01]  /*c7f0*/  FADD.FTZ R29, R56, R91 ;  /* 0x0000005b381d7221 */ /* 0x000fe20000010000 */
[----:B------:R-:W-:Y:S02]  /*c800*/  IMAD.MOV.U32 R48, RZ, RZ, R49 ;  /* 0x000000ffff307224 */ /* 0x000fe400078e0031 */
        /* <DEDUP_REMOVED lines=8> */
[----:B------:R-:W-:Y:S01]  /*c890*/  FADD.FTZ R10, R178, R10 ;  /* 0x0000000ab20a7221 */ /* 0x000fe20000010000 */
[----:B------:R-:W-:Y:S02]  /*c8a0*/  IMAD.MOV.U32 R169, RZ, RZ, R173 ;  /* 0x000000ffffa97224 */ /* 0x000fe400078e00ad */
[----:B------:R-:W-:Y:S02]  /*c8b0*/  IMAD.MOV.U32 R173, RZ, RZ, R174 ;  /* 0x000000ffffad7224 */ /* 0x000fe400078e00ae */
[----:B------:R-:W3:Y:S01]  /*c8c0*/  MUFU.EX2 R57, R28 ;  /* 0x0000001c00397308 */ /* 0x000ee20000000800 */
[----:B-1----:R-:W-:Y:S01]  /*c8d0*/  LOP3.LUT R5, R0, R2, RZ, 0xc0, !PT ;  /* 0x0000000200057212 */ /* 0x002fe200078ec0ff */
[----:B------:R-:W-:Y:S01]  /*c8e0*/  FADD.FTZ R0, R217, R35 ;  /* 0x00000023d9007221 */ /* 0x000fe20000010000 */
[----:B------:R-:W-:Y:S01]  /*c8f0*/  FADD.FTZ R2, R192, R29 ;  /* 0x0000001dc0027221 */ /* 0x000fe20000010000 */
[----:B------:R-:W-:Y:S02]  /*c900*/  IMAD.MOV.U32 R192, RZ, RZ, R59 ;  /* 0x000000ffffc07224 */ /* 0x000fe400078e003b */
[----:B------:R-:W-:Y:S01]  /*c910*/  IMAD.MOV.U32 R231, RZ, RZ, R186 ;  /* 0x000000ffffe77224 */ /* 0x000fe200078e00ba */
[----:B------:R-:W-:Y:S01]  /*c920*/  HSET2.LE.AND R3, R12, R179, PT ;  /* 0x000000b30c037233 */ /* 0x000fe20003803000 */
[----:B------:R-:W-:Y:S01]  /*c930*/  IMAD.MOV.U32 R59, RZ, RZ, R166 ;  /* 0x000000ffff3b7224 */ /* 0x000fe200078e00a6 */
[----:B------:R1:W4:Y:S01]  /*c940*/  MUFU.EX2 R76, R8 ;  /* 0x00000008004c7308 */ /* 0x0003220000000800 */
[----:B--2---:R-:W-:Y:S01]  /*c950*/  FADD.FTZ R11, R218, R219 ;  /* 0x000000dbda0b7221 */ /* 0x004fe20000010000 */
[----:B------:R-:W-:Y:S01]  /*c960*/  IMAD.MOV.U32 R197, RZ, RZ, R47 ;  /* 0x000000ffffc57224 */ /* 0x000fe200078e002f */
[----:B------:R-:W-:Y:S01]  /*c970*/  F2FP.F16.F32.PACK_AB R4, R106, R107 ;  /* 0x0000006b6a04723e */ /* 0x000fe200000000ff */
[----:B------:R-:W-:-:S02]  /*c980*/  IMAD.MOV.U32 R191, RZ, RZ, R49 ;  /* 0x000000ffffbf7224 */ /* 0x000fc400078e0031 */
[----:B------:R-:W-:Y:S01]  /*c990*/  IMAD.MOV.U32 R230, RZ, RZ, R48 ;  /* 0x000000ffffe67224 */ /* 0x000fe200078e0030 */
[--C-:B------:R-:W-:Y:S01]  /*c9a0*/  HSET2.LE.AND R13, R33, R179.reuse, PT ;  /* 0x000000b3210d7233 */ /* 0x100fe20003803000 */
[----:B------:R-:W-:Y:S01]  /*c9b0*/  IMAD.MOV.U32 R47, RZ, RZ, R167 ;  /* 0x000000ffff2f7224 */ /* 0x000fe200078e00a7 */
[--C-:B------:R-:W-:Y:S01]  /*c9c0*/  HSET2.LE.AND R19, R32, R179.reuse, PT ;  /* 0x000000b320137233 */ /* 0x100fe20003803000 */
[----:B------:R-:W-:Y:S02]  /*c9d0*/  IMAD.MOV.U32 R49, RZ, RZ, R173 ;  /* 0x000000ffff317224 */ /* 0x000fe400078e00ad */
[----:B------:R-:W-:Y:S01]  /*c9e0*/  FADD.FTZ R11, R214, R11 ;  /* 0x0000000bd60b7221 */ /* 0x000fe20000010000 */
[----:B------:R-:W-:Y:S01]  /*c9f0*/  IMAD.MOV.U32 R48, RZ, RZ, R169 ;  /* 0x000000ffff307224 */ /* 0x000fe200078e00a9 */
[----:B------:R-:W-:Y:S01]  /*ca00*/  LOP3.LUT R4, R3, R4, RZ, 0xc0, !PT ;  /* 0x0000000403047212 */ /* 0x000fe200078ec0ff */
[----:B------:R-:W-:Y:S02]  /*ca10*/  IMAD.MOV.U32 R236, RZ, RZ, R59 ;  /* 0x000000ffffec7224 */ /* 0x000fe400078e003b */
[----:B-1----:R-:W-:Y:S01]  /*ca20*/  FADD.FTZ R8, R213, R0 ;  /* 0x00000000d5087221 */ /* 0x002fe20000010000 */
[----:B------:R-:W-:Y:S01]  /*ca30*/  FADD.FTZ R0, R231, R10 ;  /* 0x0000000ae7007221 */ /* 0x000fe20000010000 */
[----:B------:R-:W-:Y:S01]  /*ca40*/  IMAD.MOV.U32 R237, RZ, RZ, R47 ;  /* 0x000000ffffed7224 */ /* 0x000fe200078e002f */
[----:B------:R1:W-:Y:S01]  /*ca50*/  MUFU.EX2 R59, R34 ;  /* 0x00000022003b7308 */ /* 0x0003e20000000800 */
[--C-:B------:R-:W-:Y:S01]  /*ca60*/  HSET2.LE.AND R3, R31, R179.reuse, PT ;  /* 0x000000b31f037233 */ /* 0x100fe20003803000 */
[----:B------:R-:W-:Y:S01]  /*ca70*/  IMAD.MOV.U32 R123, RZ, RZ, R49 ;  /* 0x000000ffff7b7224 */ /* 0x000fe200078e0031 */
[--C-:B------:R-:W-:Y:S01]  /*ca80*/  HSET2.LE.AND R9, R27, R179.reuse, PT ;  /* 0x000000b31b097233 */ /* 0x100fe20003803000 */
[----:B------:R-:W-:Y:S01]  /*ca90*/  LDSM.16.MT88.4 R28, [R205+0x5800] ;  /* 0x00580000cd1c783b */ /* 0x000fe20000004200 */
[----:B------:R-:W-:-:S02]  /*caa0*/  HSET2.LE.AND R32, R26, R179, PT ;  /* 0x000000b31a207233 */ /* 0x000fc40003803000 */
[--C-:B------:R-:W-:Y:S01]  /*cab0*/  HSET2.LE.AND R33, R25, R179.reuse, PT ;  /* 0x000000b319217233 */ /* 0x100fe20003803000 */
[----:B------:R-:W-:Y:S01]  /*cac0*/  IMAD.MOV.U32 R122, RZ, RZ, R48 ;  /* 0x000000ffff7a7224 */ /* 0x000fe200078e0030 */
[--C-:B------:R-:W-:Y:S01]  /*cad0*/  HSET2.LE.AND R24, R23, R179.reuse, PT ;  /* 0x000000b317187233 */ /* 0x100fe20003803000 */
[----:B------:R-:W-:Y:S01]  /*cae0*/  FADD.FTZ R41, R210, R11 ;  /* 0x0000000bd2297221 */ /* 0x000fe20000010000 */
[--C-:B------:R-:W-:Y:S01]  /*caf0*/  HSET2.LE.AND R25, R22, R179.reuse, PT ;  /* 0x000000b316197233 */ /* 0x100fe20003803000 */
[----:B------:R-:W-:Y:S01]  /*cb00*/  IMAD.MOV.U32 R201, RZ, RZ, R236 ;  /* 0x000000ffffc97224 */ /* 0x000fe200078e00ec */
[--C-:B------:R-:W-:Y:S01]  /*cb10*/  HSET2.LE.AND R26, R21, R179.reuse, PT ;  /* 0x000000b3151a7233 */ /* 0x100fe20003803000 */
[----:B------:R-:W-:Y:S01]  /*cb20*/  IMAD.MOV.U32 R178, RZ, RZ, R50 ;  /* 0x000000ffffb27224 */ /* 0x000fe200078e0032 */
[--C-:B------:R-:W-:Y:S01]  /*cb30*/  HSET2.LE.AND R27, R20, R179.reuse, PT ;  /* 0x000000b3141b7233 */ /* 0x100fe20003803000 */
[----:B------:R-:W-:Y:S02]  /*cb40*/  IMAD.MOV.U32 R186, RZ, RZ, R51 ;  /* 0x000000ffffba7224 */ /* 0x000fe400078e0033 */
[----:B-1----:R-:W-:Y:S01]  /*cb50*/  FADD.FTZ R34, R207, R0 ;  /* 0x00000000cf227221 */ /* 0x002fe20000010000 */
[----:B------:R-:W-:Y:S01]  /*cb60*/  F2FP.F16.F32.PACK_AB R0, R79, R78 ;  /* 0x0000004e4f00723e */ /* 0x000fe200000000ff */
[----:B------:R-:W1:Y:S01]  /*cb70*/  LDSM.16.MT88.4 R20, [R204+0x5800] ;  /* 0x00580000cc14783b */ /* 0x000e620000004200 */
[----:B------:R-:W-:Y:S01]  /*cb80*/  HSET2.LE.AND R12, R40, R179, PT ;  /* 0x000000b3280c7233 */ /* 0x000fe20003803000 */
[----:B------:R-:W-:-:S02]  /*cb90*/  IMAD.MOV.U32 R202, RZ, RZ, R237 ;  /* 0x000000ffffca7224 */ /* 0x000fc400078e00ed */
[----:B------:R-:W-:Y:S01]  /*cba0*/  FADD.FTZ R40, R209, R8 ;  /* 0x00000008d1287221 */ /* 0x000fe20000010000 */
[----:B------:R-:W-:Y:S01]  /*cbb0*/  IMAD.MOV.U32 R47, RZ, RZ, R211 ;  /* 0x000000ffff2f7224 */ /* 0x000fe200078e00d3 */
[----:B------:R-:W-:Y:S01]  /*cbc0*/  LOP3.LUT R8, R3, R0, RZ, 0xc0, !PT ;  /* 0x0000000003087212 */ /* 0x000fe200078ec0ff */
[----:B------:R-:W-:Y:S02]  /*cbd0*/  IMAD.MOV.U32 R236, RZ, RZ, R123 ;  /* 0x000000ffffec7224 */ /* 0x000fe400078e007b */
[----:B------:R-:W-:Y:S01]  /*cbe0*/  FADD.FTZ R0, R201, R41 ;  /* 0x00000029c9007221 */ /* 0x000fe20000010000 */
[----:B------:R-:W-:Y:S01]  /*cbf0*/  IMAD.MOV.U32 R231, RZ, RZ, R122 ;  /* 0x000000ffffe77224 */ /* 0x000fe200078e007a */
[----:B---3--:R-:W-:Y:S01]  /*cc00*/  F2FP.F16.F32.PACK_AB R11, R57, R56 ;  /* 0x00000038390b723e */ /* 0x008fe200000000ff */
[----:B------:R-:W-:Y:S02]  /*cc10*/  IMAD.MOV.U32 R237, RZ, RZ, R178 ;  /* 0x000000ffffed7224 */ /* 0x000fe400078e00b2 */
[----:B------:R-:W-:Y:S01]  /*cc20*/  FADD.FTZ R2, R212, R2 ;  /* 0x00000002d4027221 */ /* 0x000fe20000010000 */
[----:B------:R-:W-:Y:S01]  /*cc30*/  IMAD.MOV.U32 R201, RZ, RZ, R202 ;  /* 0x000000ffffc97224 */ /* 0x000fe200078e00ca */
[--C-:B------:R-:W-:Y:S01]  /*cc40*/  HSET2.LE.AND R14, R46, R179.reuse, PT ;  /* 0x000000b32e0e7233 */ /* 0x100fe20003803000 */
[----:B------:R-:W-:Y:S01]  /*cc50*/  IMAD.MOV.U32 R122, RZ, RZ, R186 ;  /* 0x000000ffff7a7224 */ /* 0x000fe200078e00ba */
[--C-:B------:R-:W-:Y:S01]  /*cc60*/  HSET2.LE.AND R15, R45, R179.reuse, PT ;  /* 0x000000b32d0f7233 */ /* 0x100fe20003803000 */
[----:B------:R-:W-:Y:S01]  /*cc70*/  IMAD.MOV.U32 R123, RZ, RZ, R47 ;  /* 0x000000ffff7b7224 */ /* 0x000fe200078e002f */
[----:B------:R-:W-:Y:S01]  /*cc80*/  HSET2.LE.AND R16, R44, R179, PT ;  /* 0x000000b32c107233 */ /* 0x000fe20003803000 */
[----:B------:R-:W-:Y:S01]  /*cc90*/  IMAD.MOV.U32 R202, RZ, RZ, R236 ;  /* 0x000000ffffca7224 */ /* 0x000fe200078e00ec */
[----:B------:R-:W-:Y:S01]  /*cca0*/  MUFU.EX2 R53, R53 ;  /* 0x0000003500357308 */ /* 0x000fe20000000800 */
[----:B------:R-:W-:Y:S01]  /*ccb0*/  IMAD.MOV.U32 R186, RZ, RZ, R168 ;  /* 0x000000ffffba7224 */ /* 0x000fe200078e00a8 */
[----:B------:R-:W-:Y:S01]  /*ccc0*/  LOP3.LUT R11, R13, R11, RZ, 0xc0, !PT ;  /* 0x0000000b0d0b7212 */ /* 0x000fe200078ec0ff */
[----:B------:R-:W-:-:S02]  /*ccd0*/  IMAD.MOV.U32 R196, RZ, RZ, R231 ;  /* 0x000000ffffc47224 */ /* 0x000fc400078e00e7 */
[----:B------:R-:W-:Y:S01]  /*cce0*/  FADD.FTZ R13, R202, R0 ;  /* 0x00000000ca0d7221 */ /* 0x000fe20000010000 */
[----:B------:R-:W-:Y:S01]  /*ccf0*/  IMAD.MOV.U32 R178, RZ, RZ, R55 ;  /* 0x000000ffffb27224 */ /* 0x000fe200078e0037 */
[----:B------:R-:W-:Y:S01]  /*cd00*/  HSET2.LE.AND R18, R18, R179, PT ;  /* 0x000000b312127233 */ /* 0x000fe20003803000 */
[----:B------:R-:W-:Y:S01]  /*cd10*/  IMAD.MOV.U32 R231, RZ, RZ, R237 ;  /* 0x000000ffffe77224 */ /* 0x000fe200078e00ed */
[----:B------:R-:W-:Y:S01]  /*cd20*/  F2FP.F16.F32.PACK_AB R0, R114, R111 ;  /* 0x0000006f7200723e */ /* 0x000fe200000000ff */
[----:B------:R-:W-:Y:S01]  /*cd30*/  IMAD.MOV.U32 R184, RZ, RZ, R165 ;  /* 0x000000ffffb87224 */ /* 0x000fe200078e00a5 */
[----:B------:R2:W5:Y:S01]  /*cd40*/  LDL.LU R219, [R1+0xdc] ;  /* 0x0000dc0001db7983 */ /* 0x0005620000300800 */
[----:B------:R-:W-:Y:S02]  /*cd50*/  IMAD.MOV.U32 R237, RZ, RZ, R123 ;  /* 0x000000ffffed7224 */ /* 0x000fe400078e007b */
[----:B------:R-:W-:Y:S02]  /*cd60*/  IMAD.MOV.U32 R123, RZ, RZ, R186 ;  /* 0x000000ffff7b7224 */ /* 0x000fe400078e00ba */
[----:B------:R-:W-:Y:S01]  /*cd70*/  FADD.FTZ R35, R208, R2 ;  /* 0x00000002d0237221 */ /* 0x000fe20000010000 */
[----:B------:R-:W-:Y:S01]  /*cd80*/  IMAD.MOV.U32 R236, RZ, RZ, R122 ;  /* 0x000000ffffec7224 */ /* 0x000fe200078e007a */
[----:B------:R-:W-:Y:S01]  /*cd90*/  HMMA.16816.F32 R48, R4, R62, R80 ;  /* 0x0000003e0430723c */ /* 0x000fe20000001850 */
[----:B------:R-:W-:Y:S01]  /*cda0*/  IMAD.MOV.U32 R186, RZ, RZ, R191 ;  /* 0x000000ffffba7224 */ /* 0x000fe200078e00bf */
[----:B------:R-:W-:Y:S01]  /*cdb0*/  MUFU.EX2 R55, R42 ;  /* 0x0000002a00377308 */ /* 0x000fe20000000800 */
[----:B------:R-:W-:-:S03]  /*cdc0*/  IMAD.MOV.U32 R173, RZ, RZ, R164 ;  /* 0x000000ffffad7224 */ /* 0x000fc600078e00a4 */
[C---:B------:R-:W-:Y:S01]  /*cdd0*/  HMMA.16816.F32 R156, R4.reuse, R64, R156 ;  /* 0x00000040049c723c */ /* 0x040fe2000000189c */
[----:B------:R-:W-:Y:S02]  /*cde0*/  IMAD.MOV.U32 R122, RZ, RZ, R178 ;  /* 0x000000ffff7a7224 */ /* 0x000fe400078e00b2 */
[----:B------:R-:W-:Y:S02]  /*cdf0*/  IMAD.MOV.U32 R169, RZ, RZ, R215 ;  /* 0x000000ffffa97224 */ /* 0x000fe400078e00d7 */
[----:B------:R-:W-:Y:S01]  /*ce00*/  FADD.FTZ R34, R201, R34 ;  /* 0x00000022c9227221 */ /* 0x000fe20000010000 */
[----:B------:R-:W-:Y:S01]  /*ce10*/  IMAD.MOV.U32 R191, RZ, RZ, R54 ;  /* 0x000000ffffbf7224 */ /* 0x000fe200078e0036 */
[----:B------:R-:W-:Y:S01]  /*ce20*/  HMMA.16816.F32 R164, R4, R60, R84 ;  /* 0x0000003c04a4723c */ /* 0x000fe20000001854 */
[----:B------:R-:W-:Y:S01]  /*ce30*/  IMAD.MOV.U32 R178, RZ, RZ, R184 ;  /* 0x000000ffffb27224 */ /* 0x000fe200078e00b8 */
[----:B------:R-:W3:Y:S01]  /*ce40*/  MUFU.EX2 R54, R43 ;  /* 0x0000002b00367308 */ /* 0x000ee20000000800 */
[----:B------:R-:W-:-:S03]  /*ce50*/  IMAD.MOV.U32 R184, RZ, RZ, R163 ;  /* 0x000000ffffb87224 */ /* 0x000fc600078e00a3 */
[----:B------:R-:W-:Y:S01]  /*ce60*/  HMMA.16816.F32 R44, R4, R66, R72 ;  /* 0x00000042042c723c */ /* 0x000fe20000001848 */
[----:B----4-:R-:W-:Y:S01]  /*ce70*/  F2FP.F16.F32.PACK_AB R2, R58, R76 ;  /* 0x0000004c3a02723e */ /* 0x010fe200000000ff */
[----:B------:R-:W-:Y:S02]  /*ce80*/  IMAD.MOV.U32 R163, RZ, RZ, R161 ;  /* 0x000000ffffa37224 */ /* 0x000fe400078e00a1 */
[----:B------:R-:W-:Y:S01]  /*ce90*/  FADD.FTZ R35, R196, R35 ;  /* 0x00000023c4237221 */ /* 0x000fe20000010000 */
[----:B------:R-:W-:Y:S01]  /*cea0*/  IMAD.MOV.U32 R161, RZ, RZ, R160 ;  /* 0x000000ffffa17224 */ /* 0x000fe200078e00a0 */
[----:B------:R-:W-:Y:S01]  /*ceb0*/  F2FP.F16.F32.PACK_AB R10, R88, R77 ;  /* 0x0000004d580a723e */ /* 0x000fe200000000ff */
        /* <DEDUP_REMOVED lines=15> */
[----:B------:R2:W5:Y:S01]  /*cfb0*/  LDL.LU R218, [R1+0xd8] ;  /* 0x0000d80001da7983 */ /* 0x0005620000300800 */
[----:B------:R-:W-:Y:S01]  /*cfc0*/  IMAD.MOV.U32 R170, RZ, RZ, R151 ;  /* 0x000000ffffaa7224 */ /* 0x000fe200078e0097 */
[----:B------:R-:W-:Y:S01]  /*cfd0*/  LOP3.LUT R151, R19, R0, RZ, 0xc0, !PT ;  /* 0x0000000013977212 */ /* 0x000fe200078ec0ff */
[----:B------:R-:W-:Y:S01]  /*cfe0*/  IMAD.MOV.U32 R201, RZ, RZ, R186 ;  /* 0x000000ffffc97224 */ /* 0x000fe200078e00ba */
[----:B------:R-:W-:Y:S01]  /*cff0*/  LOP3.LUT R7, R15, R2, RZ, 0xc0, !PT ;  /* 0x000000020f077212 */ /* 0x000fe200078ec0ff */
[----:B------:R-:W-:Y:S01]  /*d000*/  IMAD.MOV.U32 R176, RZ, RZ, R202 ;  /* 0x000000ffffb07224 */ /* 0x000fe200078e00ca */
[----:B------:R-:W-:-:S02]  /*d010*/  F2FP.F16.F32.PACK_AB R0, R101, R103 ;  /* 0x000000676500723e */ /* 0x000fc400000000ff */
[----:B------:R-:W-:Y:S01]  /*d020*/  LOP3.LUT R10, R12, R10, RZ, 0xc0, !PT ;  /* 0x0000000a0c0a7212 */ /* 0x000fe200078ec0ff */
[----:B------:R-:W-:Y:S01]  /*d030*/  IMAD.MOV.U32 R229, RZ, RZ, R148 ;  /* 0x000000ffffe57224 */ /* 0x000fe200078e0094 */
[----:B------:R-:W-:Y:S01]  /*d040*/  F2FP.F16.F32.PACK_AB R2, R104, R110 ;  /* 0x0000006e6802723e */ /* 0x000fe200000000ff */
[----:B------:R-:W-:Y:S01]  /*d050*/  IMAD.MOV.U32 R202, RZ, RZ, R169 ;  /* 0x000000ffffca7224 */ /* 0x000fe200078e00a9 */
[----:B------:R-:W-:Y:S01]  /*d060*/  LOP3.LUT R149, R25, R0, RZ, 0xc0, !PT ;  /* 0x0000000019957212 */ /* 0x000fe200078ec0ff */
[----:B------:R-:W-:Y:S01]  /*d070*/  IMAD.MOV.U32 R169, RZ, RZ, R150 ;  /* 0x000000ffffa97224 */ /* 0x000fe200078e0096 */
[----:B------:R-:W-:Y:S01]  /*d080*/  LOP3.LUT R150, R18, R2, RZ, 0xc0, !PT ;  /* 0x0000000212967212 */ /* 0x000fe200078ec0ff */
[----:B------:R-:W-:Y:S01]  /*d090*/  IMAD.MOV.U32 R177, RZ, RZ, R201 ;  /* 0x000000ffffb17224 */ /* 0x000fe200078e00c9 */
[----:B---3--:R-:W-:Y:S01]  /*d0a0*/  F2FP.F16.F32.PACK_AB R0, R54, R55 ;  /* 0x000000373600723e */ /* 0x008fe200000000ff */
[----:B------:R-:W-:Y:S01]  /*d0b0*/  IMAD.MOV.U32 R201, RZ, RZ, R174 ;  /* 0x000000ffffc97224 */ /* 0x000fe200078e00ae */
[----:B------:R-:W-:Y:S01]  /*d0c0*/  F2FP.F16.F32.PACK_AB R2, R113, R115 ;  /* 0x000000737102723e */ /* 0x000fe200000000ff */
[----:B------:R-:W-:Y:S01]  /*d0d0*/  IMAD.MOV.U32 R174, RZ, RZ, R137 ;  /* 0x000000ffffae7224 */ /* 0x000fe200078e0089 */
[----:B------:R-:W-:Y:S01]  /*d0e0*/  LOP3.LUT R5, R17, R3, RZ, 0xc0, !PT ;  /* 0x0000000311057212 */ /* 0x000fe200078ec0ff */
[----:B------:R-:W-:Y:S01]  /*d0f0*/  FADD.FTZ R12, R135, R40 ;  /* 0x00000028870c7221 */ /* 0x000fe20000010000 */
[----:B------:R-:W-:Y:S01]  /*d100*/  LOP3.LUT R137, R27, R0, RZ, 0xc0, !PT ;  /* 0x000000001b897212 */ /* 0x000fe200078ec0ff */
[----:B------:R-:W-:Y:S01]  /*d110*/  IMAD.MOV.U32 R189, RZ, RZ, R123 ;  /* 0x000000ffffbd7224 */ /* 0x000fe200078e007b */
[----:B------:R-:W-:Y:S01]  /*d120*/  LOP3.LUT R148, R24, R2, RZ, 0xc0, !PT ;  /* 0x0000000218947212 */ /* 0x000fe200078ec0ff */
[----:B------:R-:W-:Y:S01]  /*d130*/  IMAD.MOV.U32 R234, RZ, RZ, R173 ;  /* 0x000000ffffea7224 */ /* 0x000fe200078e00ad */
[----:B------:R-:W-:Y:S01]  /*d140*/  F2FP.F16.F32.PACK_AB R0, R53, R52 ;  /* 0x000000343500723e */ /* 0x000fe200000000ff */
[----:B-1----:R-:W-:Y:S01]  /*d150*/  HMMA.16816.F32 R152, R8, R20, R152 ;  /* 0x000000140898723c */ /* 0x002fe20000001898 */
[----:B------:R-:W-:Y:S01]  /*d160*/  F2FP.F16.F32.PACK_AB R2, R59, R90 ;  /* 0x0000005a3b02723e */ /* 0x000fe200000000ff */
[----:B------:R-:W-:-:S02]  /*d170*/  IMAD.MOV.U32 R173, RZ, RZ, R139 ;  /* 0x000000ffffad7224 */ /* 0x000fc400078e008b */
[----:B------:R-:W-:Y:S01]  /*d180*/  FADD.FTZ R12, R189, R12 ;  /* 0x0000000cbd0c7221 */ /* 0x000fe20000010000 */
[----:B------:R-:W-:Y:S01]  /*d190*/  IMAD.MOV.U32 R188, RZ, RZ, R138 ;  /* 0x000000ffffbc7224 */ /* 0x000fe200078e008a */
[----:B------:R-:W-:Y:S01]  /*d1a0*/  F2FP.F16.F32.PACK_AB R3, R91, R89 ;  /* 0x000000595b03723e */ /* 0x000fe200000000ff */
[C---:B------:R-:W-:Y:S01]  /*d1b0*/  HMMA.16816.F32 R144, R8.reuse, R22, R144 ;  /* 0x000000160890723c */ /* 0x040fe20000001890 */
[----:B------:R-:W-:Y:S01]  /*d1c0*/  LOP3.LUT R139, R33, R0, RZ, 0xc0, !PT ;  /* 0x00000000218b7212 */ /* 0x000fe200078ec0ff */
[----:B------:R-:W-:Y:S01]  /*d1d0*/  FADD.FTZ R0, R229, R35 ;  /* 0x00000023e5007221 */ /* 0x000fe20000010000 */
[----:B------:R-:W-:Y:S01]  /*d1e0*/  LOP3.LUT R138, R32, R2, RZ, 0xc0, !PT ;  /* 0x00000002208a7212 */ /* 0x000fe200078ec0ff */
[----:B------:R-:W-:Y:S01]  /*d1f0*/  FADD.FTZ R2, R234, R34 ;  /* 0x00000022ea027221 */ /* 0x000fe20000010000 */
[----:B------:R-:W-:Y:S01]  /*d200*/  IMAD.MOV.U32 R178, RZ, RZ, R161 ;  /* 0x000000ffffb27224 */ /* 0x000fe200078e00a1 */
[C---:B------:R-:W-:Y:S01]  /*d210*/  HMMA.16816.F32 R140, R8.reuse, R28, R140 ;  /* 0x0000001c088c723c */ /* 0x040fe2000000188c */
[----:B------:R-:W-:Y:S01]  /*d220*/  IMAD.MOV.U32 R189, RZ, RZ, R136 ;  /* 0x000000ffffbd7224 */ /* 0x000fe200078e0088 */
[----:B------:R-:W-:Y:S01]  /*d230*/  LOP3.LUT R136, R26, R3, RZ, 0xc0, !PT ;  /* 0x000000031a887212 */ /* 0x000fe200078ec0ff */
[----:B------:R-:W-:Y:S01]  /*d240*/  IMAD.MOV.U32 R186, RZ, RZ, R163 ;  /* 0x000000ffffba7224 */ /* 0x000fe200078e00a3 */
[----:B------:R-:W-:Y:S01]  /*d250*/  LDSM.16.MT88.4 R40, [R205+0x5c00] ;  /* 0x005c0000cd28783b */ /* 0x000fe20000004200 */
[----:B------:R-:W-:Y:S01]  /*d260*/  IMAD.MOV.U32 R168, RZ, RZ, R206 ;  /* 0x000000ffffa87224 */ /* 0x000fe200078e00ce */
[----:B------:R-:W-:Y:S01]  /*d270*/  HMMA.16816.F32 R8, R8, R30, R68 ;  /* 0x0000001e0808723c */ /* 0x000fe20000001844 */
[----:B------:R-:W-:Y:S01]  /*d280*/  FADD.FTZ R3, R180, R0 ;  /* 0x00000000b4037221 */ /* 0x000fe20000010000 */
[----:B------:R-:W-:Y:S01]  /*d290*/  IMAD.MOV.U32 R171, RZ, RZ, R175 ;  /* 0x000000ffffab7224 */ /* 0x000fe200078e00af */
[----:B------:R2:W5:Y:S01]  /*d2a0*/  LDL.LU R217, [R1+0xd4] ;  /* 0x0000d40001d97983 */ /* 0x0005620000300800 */
[----:B------:R-:W1:Y:S02]  /*d2b0*/  LDC.U8 R132, c[0x0][0x388] ;  /* 0x0000e200ff847b82 */ /* 0x000e640000000000 */
[----:B------:R-:W-:Y:S01]  /*d2c0*/  HMMA.16816.F32 R164, R4, R20, R164 ;  /* 0x0000001404a4723c */ /* 0x000fe200000018a4 */
[----:B------:R-:W-:-:S05]  /*d2d0*/  FADD.FTZ R0, R181, R2 ;  /* 0x00000002b5007221 */ /* 0x000fca0000010000 */
[C---:B------:R-:W-:Y:S06]  /*d2e0*/  HMMA.16816.F32 R156, R4.reuse, R28, R156 ;  /* 0x0000001c049c723c */ /* 0x040fec000000189c */
[C---:B------:R-:W-:Y:S06]  /*d2f0*/  HMMA.16816.F32 R20, R4.reuse, R22, R48 ;  /* 0x000000160414723c */ /* 0x040fec0000001830 */
[----:B------:R-:W-:Y:S01]  /*d300*/  HMMA.16816.F32 R28, R4, R30, R44 ;  /* 0x0000001e041c723c */ /* 0x000fe2000000182c */
[----:B------:R-:W-:-:S06]  /*d310*/  FADD.FTZ R3, R196, R3 ;  /* 0x00000003c4037221 */ /* 0x000fcc0000010000 */
[----:B------:R-:W-:Y:S01]  /*d320*/  FADD.FTZ R4, R176, R13 ;  /* 0x0000000db0047221 */ /* 0x000fe20000010000 */
[----:B------:R-:W-:-:S03]  /*d330*/  FADD.FTZ R5, R177, R12 ;  /* 0x0000000cb1057221 */ /* 0x000fc60000010000 */
        /* <DEDUP_REMOVED lines=115> */
[C---:B---3--:R-:W-:Y:S06]  /*da70*/  HMMA.16816.F32 R152, R136.reuse, R160, R152 ;  /* 0x000000a08898723c */ /* 0x048fec0000001898 */
[----:B------:R-:W-:Y:S06]  /*da80*/  HMMA.16816.F32 R144, R136, R162, R144 ;  /* 0x000000a28890723c */ /* 0x000fec0000001890 */
[----:B------:R-:W-:Y:S06]  /*da90*/  HMMA.16816.F32 R164, R148, R160, R164 ;  /* 0x000000a094a4723c */ /* 0x000fec00000018a4 */
[----:B------:R-:W-:Y:S06]  /*daa0*/  HMMA.16816.F32 R140, R136, R40, R140 ;  /* 0x00000028888c723c */ /* 0x000fec000000188c */
[C---:B------:R-:W-:Y:S06]  /*dab0*/  HMMA.16816.F32 R160, R148.reuse, R162, R20 ;  /* 0x000000a294a0723c */ /* 0x040fec0000001814 */
[----:B------:R-:W-:Y:S06]  /*dac0*/  HMMA.16816.F32 R156, R148, R40, R156 ;  /* 0x00000028949c723c */ /* 0x000fec000000189c */
[-C--:B------:R-:W-:Y:S06]  /*dad0*/  HMMA.16816.F32 R136, R136, R42.reuse, R8 ;  /* 0x0000002a8888723c */ /* 0x080fec0000001808 */
[----:B------:R-:W-:Y:S01]  /*dae0*/  HMMA.16816.F32 R148, R148, R42, R28 ;  /* 0x0000002a9494723c */ /* 0x000fe2000000181c */
[----:B------:R-:W-:-:S08]  /*daf0*/  NOP ;  /* 0x0000000000007918 */ /* 0x000fd00000000000 */
[----:B-12---:R-:W-:-:S15]  /*db00*/  @!P0 BRA `(.L_x_976) ;  /* 0x000000b400808947 */ /* 0x006fde0003800000 */
        /* <DEDUP_REMOVED lines=14> */
[----:B------:R-:W-:-:S06]  /*dbf0*/  UIMAD UR4, UR6, UR9, UR4 ;  /* 0x00000009060472a4 */ /* 0x000fcc000f8e0204 */
[----:B------:R-:W-:Y:S02]  /*dc00*/  VIADD R3, R3, UR4 ;  /* 0x0000000403037c36 */ /* 0x000fe40008000000 */
[----:B------:R-:W1:Y:S01]  /*dc10*/  @!P1 LDC.64 R10, c[0x0][0x220] ;  /* 0x00008800ff0a9b82 */ /* 0x000e620000000a00 */
[----:B------:R-:W-:Y:S01]  /*dc20*/  @!P1 LEA R7, P0, R7, R2, 0x6 ;  /* 0x0000000207079211 */ /* 0x000fe200078030ff */
[----:B------:R-:W-:Y:S01]  /*dc30*/  VOTEU.ALL UP0, P1 ;  /* 0x00000000003f7886 */ /* 0x000fe20000800000 */
[----:B------:R-:W-:Y:S02]  /*dc40*/  @P1 STS [R228+0x4000], RZ ;  /* 0x004000ffe4001388 */ /* 0x000fe40000000800 */
[C---:B------:R-:W-:Y:S01]  /*dc50*/  @!P1 LEA.HI.X R12, R4.reuse, R3, R0, 0x6, P0 ;  /* 0x00000003040c9211 */ /* 0x040fe200000f3400 */
[----:B------:R-:W-:Y:S01]  /*dc60*/  @!P1 IMAD.WIDE.U32 R4, R4, 0x60, R2 ;  /* 0x0000006004049825 */ /* 0x000fe200078e0002 */
[----:B------:R-:W-:Y:S01]  /*dc70*/  @!P1 IADD3 R0, P0, R2, UR33, RZ ;  /* 0x0000002102009c10 */ /* 0x000fe2000ff1e0ff */
[----:B------:R-:W2:Y:S01]  /*dc80*/  @!P1 LDC.64 R14, c[0x0][0x220] ;  /* 0x00008800ff0e9b82 */ /* 0x000ea20000000a00 */
[----:B------:R-:W-:Y:S01]  /*dc90*/  @!UP0 UIMAD UR4, UR11, 0x60, URZ ;  /* 0x000000600b0488a4 */ /* 0x000fe2000f8e023f */
[----:B------:R-:W-:Y:S01]  /*dca0*/  @P1 STS [R228+0x4004], RZ ;  /* 0x004004ffe4001388 */ /* 0x000fe20000000800 */
[----:B------:R-:W-:Y:S01]  /*dcb0*/  @!P1 IADD3.X R9, R3, UR32, RZ, P0, !PT ;  /* 0x0000002003099c10 */ /* 0x000fe200087fe4ff */
[----:B------:R-:W-:-:S02]  /*dcc0*/  UISETP.GT.AND UP0, UPT, UR17, UR14, UPT ;  /* 0x0000000e1100728c */ /* 0x000fc4000bf04270 */
[----:B------:R-:W-:Y:S02]  /*dcd0*/  @P1 STS.64 [R228+0x4008], RZ ;  /* 0x004008ffe4001388 */ /* 0x000fe40000000a00 */
[----:B------:R-:W3:Y:S08]  /*dce0*/  @!P1 LDC.64 R16, c[0x0][0x220] ;  /* 0x00008800ff109b82 */ /* 0x000ef00000000a00 */
[----:B------:R-:W4:Y:S01]  /*dcf0*/  @!P1 LDC.64 R18, c[0x0][0x220] ;  /* 0x00008800ff129b82 */ /* 0x000f220000000a00 */
[----:B-1----:R-:W-:-:S04]  /*dd00*/  @!P1 LEA R10, P3, R2, R10, 0x1 ;  /* 0x0000000a020a9211 */ /* 0x002fc800078608ff */
[----:B------:R-:W-:Y:S02]  /*dd10*/  @!P1 LEA.HI.X R11, R2, R11, R3, 0x1, P3 ;  /* 0x0000000b020b9211 */ /* 0x000fe400018f0c03 */
[----:B--2---:R-:W-:-:S03]  /*dd20*/  @!P1 LEA R8, P2, R0, R14, 0x1 ;  /* 0x0000000e00089211 */ /* 0x004fc600078408ff */
[----:B------:R-:W-:Y:S01]  /*dd30*/  @!PT LDS RZ, [RZ] ;  /* 0x00000000fffff984 */ /* 0x000fe20000000800 */
[----:B------:R-:W-:Y:S01]  /*dd40*/  @!PT LDS RZ, [RZ] ;  /* 0x00000000fffff984 */ /* 0x000fe20000000800 */
[----:B------:R-:W-:Y:S01]  /*dd50*/  @!PT LDS RZ, [RZ] ;  /* 0x00000000fffff984 */ /* 0x000fe20000000800 */
[----:B------:R-:W-:Y:S01]  /*dd60*/  @!P1 LDGSTS.E.BYPASS.LTC128B.128 [R228+0x4000], desc[UR22][R10.64] ;  /* 0x040000000ae49fae */ /* 0x000fe2000b901d56 */
[----:B------:R-:W-:Y:S01]  /*dd70*/  @!P1 LEA.HI.X R9, R0, R15, R9, 0x1, P2 ;  /* 0x0000000f00099211 */ /* 0x000fe200010f0c09 */
[----:B------:R-:W-:Y:S02]  /*dd80*/  @!P1 VIADD R0, R5, UR4 ;  /* 0x0000000405009c36 */ /* 0x000fe40008000000 */
[----:B------:R-:W-:Y:S01]  /*dd90*/  @P1 STS.128 [R228+0x4800], RZ ;  /* 0x004800ffe4001388 */ /* 0x000fe20000000c00 */
[----:B---3--:R-:W-:-:S03]  /*dda0*/  @!P1 LEA R6, P0, R7, R16, 0x1 ;  /* 0x0000001007069211 */ /* 0x008fc600078008ff */
[----:B------:R-:W-:Y:S01]  /*ddb0*/  @!PT LDS RZ, [RZ] ;  /* 0x00000000fffff984 */ /* 0x000fe20000000800 */
[----:B------:R-:W-:Y:S01]  /*ddc0*/  @!PT LDS RZ, [RZ] ;  /* 0x00000000fffff984 */ /* 0x000fe20000000800 */
[----:B------:R-:W-:Y:S01]  /*ddd0*/  @!PT LDS RZ, [RZ] ;  /* 0x00000000fffff984 */ /* 0x000fe20000000800 */
[----:B------:R-:W-:Y:S01]  /*dde0*/  @!P1 LDGSTS.E.BYPASS.LTC128B.128 [R228+0x4800], desc[UR22][R8.64] ;  /* 0x0480000008e49fae */ /* 0x000fe2000b901d56 */
[----:B------:R-:W-:-:S03]  /*ddf0*/  @!P1 LEA.HI.X R7, R7, R17, R12, 0x1, P0 ;  /* 0x0000001107079211 */ /* 0x000fc600000f0c0c */
[----:B------:R-:W-:Y:S01]  /*de00*/  @P1 STS.128 [R228+0x5000], RZ ;  /* 0x005000ffe4001388 */ /* 0x000fe20000000c00 */
[----:B----4-:R-:W-:-:S03]  /*de10*/  @!P1 LEA R2, P0, R4, R18, 0x1 ;  /* 0x0000001204029211 */ /* 0x010fc600078008ff */
[----:B------:R-:W-:Y:S01]  /*de20*/  @!PT LDS RZ, [RZ] ;  /* 0x00000000fffff984 */ /* 0x000fe20000000800 */
[----:B------:R-:W-:Y:S01]  /*de30*/  @!PT LDS RZ, [RZ] ;  /* 0x00000000fffff984 */ /* 0x000fe20000000800 */
[----:B------:R-:W-:Y:S01]  /*de40*/  @!PT LDS RZ, [RZ] ;  /* 0x00000000fffff984 */ /* 0x000fe20000000800 */
[----:B------:R1:W-:Y:S01]  /*de50*/  @!P1 LDGSTS.E.BYPASS.LTC128B.128 [R228+0x5000], desc[UR22][R6.64] ;  /* 0x0500000006e49fae */ /* 0x0003e2000b901d56 */
[----:B------:R-:W-:Y:S01]  /*de60*/  @!P1 LEA.HI.X R3, R4, R19, R0, 0x1, P0 ;  /* 0x0000001304039211 */ /* 0x000fe200000f0c00 */
[----:B------:R-:W-:Y:S02]  /*de70*/  IMAD.U32 R0, RZ, RZ, UR17 ;  /* 0x00000011ff007e24 */ /* 0x000fe4000f8e00ff */
[----:B------:R-:W-:Y:S04]  /*de80*/  @P1 STS.128 [R228+0x5800], RZ ;  /* 0x005800ffe4001388 */ /* 0x000fe80000000c00 */
[----:B------:R-:W-:Y:S01]  /*de90*/  @!PT LDS RZ, [RZ] ;  /* 0x00000000fffff984 */ /* 0x000fe20000000800 */
[----:B------:R-:W-:Y:S01]  /*dea0*/  @!PT LDS RZ, [RZ] ;  /* 0x00000000fffff984 */ /* 0x000fe20000000800 */
[----:B------:R-:W-:Y:S01]  /*deb0*/  @!PT LDS RZ, [RZ] ;  /* 0x00000000fffff984 */ /* 0x000fe20000000800 */
[----:B------:R2:W-:Y:S04]  /*dec0*/  @!P1 LDGSTS.E.BYPASS.LTC128B.128 [R228+0x5800], desc[UR22][R2.64] ;  /* 0x0580000002e49fae */ /* 0x0005e8000b901d56 */
[----:B-----5:R-:W-:Y:S04]  /*ded0*/  LDSM.16.M88.4 R44, [R135+0x3c00] ;  /* 0x003c0000872c783b */ /* 0x020fe80000000200 */
[----:B------:R-:W-:Y:S04]  /*dee0*/  LDSM.16.M88.4 R64, [R135+0x2800] ;  /* 0x002800008740783b */ /* 0x000fe80000000200 */
[----:B------:R-:W-:Y:S04]  /*def0*/  LDSM.16.M88.4 R48, [R135+0x3800] ;  /* 0x003800008730783b */ /* 0x000fe80000000200 */
[----:B------:R-:W-:Y:S04]  /*df00*/  LDSM.16.M88.4 R72, [R135+0x2000] ;  /* 0x002000008748783b */ /* 0x000fe80000000200 */
[----:B-1----:R-:W1:Y:S04]  /*df10*/  LDSM.16.M88.4 R4, [R206+0x1000] ;  /* 0x00100000ce04783b */ /* 0x002e680000000200 */
[----:B------:R-:W3:Y:S04]  /*df20*/  LDSM.16.M88.4 R68, [R135+0x2400] ;  /* 0x002400008744783b */ /* 0x000ee80000000200 */
[----:B------:R-:W4:Y:S04]  /*df30*/  LDSM.16.M88.4 R60, [R135+0x2c00] ;  /* 0x002c0000873c783b */ /* 0x000f280000000200 */
[----:B------:R-:W2:Y:S04]  /*df40*/  LDSM.16.M88.4 R56, [R135+0x3000] ;  /* 0x003000008738783b */ /* 0x000ea80000000200 */
[----:B------:R-:W2:Y:S04]  /*df50*/  LDSM.16.M88.4 R52, [R135+0x3400] ;  /* 0x003400008734783b */ /* 0x000ea80000000200 */
[----:B------:R-:W-:Y:S04]  /*df60*/  LDSM.16.M88.4 R8, [R207+0x1000] ;  /* 0x00100000cf08783b */ /* 0x000fe80000000200 */
[----:B------:R-:W2:Y:S04]  /*df70*/  LDSM.16.M88.4 R80, [R209] ;  /* 0x00000000d150783b */ /* 0x000ea80000000200 */
[----:B------:R-:W2:Y:S04]  /*df80*/  LDSM.16.M88.4 R28, [R214] ;  /* 0x00000000d61c783b */ /* 0x000ea80000000200 */
[----:B------:R-:W2:Y:S04]  /*df90*/  LDSM.16.M88.4 R76, [R210] ;  /* 0x00000000d24c783b */ /* 0x000ea80000000200 */
[----:B------:R-:W2:Y:S01]  /*dfa0*/  LDSM.16.M88.4 R40, [R208] ;  /* 0x00000000d028783b */ /* 0x000ea20000000200 */
[C---:B-1----:R-:W-:Y:S03]  /*dfb0*/  HMMA.16816.F32 R108, R4.reuse, R44, RZ ;  /* 0x0000002c046c723c */ /* 0x042fe600000018ff */
[----:B------:R-:W1:Y:S04]  /*dfc0*/  LDSM.16.M88.4 R32, [R215] ;  /* 0x00000000d720783b */ /* 0x000e680000000200 */
[----:B------:R-:W1:Y:S01]  /*dfd0*/  LDSM.16.M88.4 R24, [R213] ;  /* 0x00000000d518783b */ /* 0x000e620000000200 */
[C---:B------:R-:W-:Y:S03]  /*dfe0*/  HMMA.16816.F32 R88, R4.reuse, R64, RZ ;  /* 0x000000400458723c */ /* 0x040fe600000018ff */
[----:B------:R-:W1:Y:S03]  /*dff0*/  LDSM.16.M88.4 R20, [R212] ;  /* 0x00000000d414783b */ /* 0x000e660000000200 */
[C---:B------:R-:W-:Y:S01]  /*e000*/  HMMA.16816.F32 R112, R4.reuse, R50, RZ ;  /* 0x000000320470723c */ /* 0x040fe200000018ff */
[----:B------:R-:W1:Y:S04]  /*e010*/  LDSM.16.M88.4 R16, [R211] ;  /* 0x00000000d310783b */ /* 0x000e680000000200 */
[----:B------:R-:W1:Y:S01]  /*e020*/  LDSM.16.M88.4 R12, [R206] ;  /* 0x00000000ce0c783b */ /* 0x000e620000000200 */
[C---:B------:R-:W-:Y:S03]  /*e030*/  HMMA.16816.F32 R104, R4.reuse, R72, RZ ;  /* 0x000000480468723c */ /* 0x040fe600000018ff */
[----:B------:R-:W0:Y:S03]  /*e040*/  LDGDEPBAR ;  /* 0x00000000000079af */ /* 0x000e260000000000 */
[C---:B------:R-:W-:Y:S06]  /*e050*/  HMMA.16816.F32 R100, R4.reuse, R74, RZ ;  /* 0x0000004a0464723c */ /* 0x040fec00000018ff */
[C---:B---3--:R-:W-:Y:S06]  /*e060*/  HMMA.16816.F32 R96, R4.reuse, R68, RZ ;  /* 0x000000440460723c */ /* 0x048fec00000018ff */
[C---:B------:R-:W-:Y:S06]  /*e070*/  HMMA.16816.F32 R92, R4.reuse, R70, RZ ;  /* 0x00000046045c723c */ /* 0x040fec00000018ff */
[C---:B------:R-:W-:Y:S06]  /*e080*/  HMMA.16816.F32 R180, R4.reuse, R66, RZ ;  /* 0x0000004204b4723c */ /* 0x040fec00000018ff */
[C---:B----4-:R-:W-:Y:S06]  /*e090*/  HMMA.16816.F32 R176, R4.reuse, R60, RZ ;  /* 0x0000003c04b0723c */ /* 0x050fec00000018ff */
[C---:B------:R-:W-:Y:S06]  /*e0a0*/  HMMA.16816.F32 R172, R4.reuse, R62, RZ ;  /* 0x0000003e04ac723c */ /* 0x040fec00000018ff */
[C---:B--2---:R-:W-:Y:S06]  /*e0b0*/  HMMA.16816.F32 R168, R4.reuse, R56, RZ ;  /* 0x0000003804a8723c */ /* 0x044fec00000018ff */
[C---:B------:R-:W-:Y:S06]  /*e0c0*/  HMMA.16816.F32 R128, R4.reuse, R58, RZ ;  /* 0x0000003a0480723c */ /* 0x040fec00000018ff */
[C---:B------:R-:W-:Y:S06]  /*e0d0*/  HMMA.16816.F32 R124, R4.reuse, R52, RZ ;  /* 0x00000034047c723c */ /* 0x040fec00000018ff */
[C---:B------:R-:W-:Y:S06]  /*e0e0*/  HMMA.16816.F32 R120, R4.reuse, R54, RZ ;  /* 0x000000360478723c */ /* 0x040fec00000018ff */
[C---:B------:R-:W-:Y:S06]  /*e0f0*/  HMMA.16816.F32 R116, R4.reuse, R48, RZ ;  /* 0x000000300474723c */ /* 0x040fec00000018ff */
[----:B------:R-:W-:Y:S01]  /*e100*/  HMMA.16816.F32 R84, R4, R46, RZ ;  /* 0x0000002e0454723c */ /* 0x000fe200000018ff */
[----:B------:R-:W2:Y:S01]  /*e110*/  LDSM.16.M88.4 R4, [R207] ;  /* 0x00000000cf04783b */ /* 0x000ea20000000200 */
[----:B------:R-:W-:-:S04]  /*e120*/  DEPBAR.LE SB0, 0x0 ;  /* 0x000080000000791a */ /* 0x000fc80000000000 */
[C---:B------:R-:W-:Y:S06]  /*e130*/  HMMA.16816.F32 R236, R8.reuse, R80, R108 ;  /* 0x0000005008ec723c */ /* 0x040fec000000186c */
[C---:B------:R-:W-:Y:S06]  /*e140*/  HMMA.16816.F32 R200, R8.reuse, R28, R88 ;  /* 0x0000001c08c8723c */ /* 0x040fec0000001858 */
[C---:B------:R-:W-:Y:S06]  /*e150*/  HMMA.16816.F32 R88, R8.reuse, R78, R112 ;  /* 0x0000004e0858723c */ /* 0x040fec0000001870 */
[C---:B------:R-:W-:Y:S06]  /*e160*/  HMMA.16816.F32 R184, R8.reuse, R40, R104 ;  /* 0x0000002808b8723c */ /* 0x040fec0000001868 */
[----:B------:R-:W-:Y:S01]  /*e170*/  HMMA.16816.F32 R188, R8, R42, R100 ;  /* 0x0000002a08bc723c */ /* 0x000fe20000001864 */
[----:B------:R-:W-:-:S02]  /*e180*/  IMAD.MOV.U32 R231, RZ, RZ, R236 ;  /* 0x000000ffffe77224 */ /* 0x000fc400078e00ec */
[----:B------:R-:W3:Y:S01]  /*e190*/  S2R R236, SR_TID.X ;  /* 0x0000000000ec7919 */ /* 0x000ee20000002100 */
[----:B------:R-:W-:Y:S02]  /*e1a0*/  IMAD.MOV.U32 R244, RZ, RZ, R237 ;  /* 0x000000fffff47224 */ /* 0x000fe400078e00ed */
[----:B-1----:R-:W-:Y:S01]  /*e1b0*/  HMMA.16816.F32 R192, R8, R32, R96 ;  /* 0x0000002008c0723c */ /* 0x002fe20000001860 */
[----:B------:R-:W-:Y:S02]  /*e1c0*/  IMAD.MOV.U32 R252, RZ, RZ, R239 ;  /* 0x000000fffffc7224 */ /* 0x000fe400078e00ef */
[----:B------:R-:W-:-:S03]  /*e1d0*/  IMAD.MOV.U32 R251, RZ, RZ, R238 ;  /* 0x000000fffffb7224 */ /* 0x000fc600078e00ee */
[C---:B------:R-:W-:Y:S01]  /*e1e0*/  HMMA.16816.F32 R196, R8.reuse, R34, R92 ;  /* 0x0000002208c4723c */ /* 0x040fe2000000185c */
[----:B------:R-:W-:Y:S02]  /*e1f0*/  IMAD.MOV.U32 R239, RZ, RZ, R90 ;  /* 0x000000ffffef7224 */ /* 0x000fe400078e005a */
[----:B------:R-:W-:Y:S02]  /*e200*/  IMAD.MOV.U32 R238, RZ, RZ, R91 ;  /* 0x000000ffffee7224 */ /* 0x000fe400078e005b */
[----:B------:R-:W-:Y:S01]  /*e210*/  IMAD.MOV.U32 R237, RZ, RZ, R88 ;  /* 0x000000ffffed7224 */ /* 0x000fe200078e0058 */
[----:B------:R-:W-:Y:S01]  /*e220*/  HMMA.16816.F32 R180, R8, R30, R180 ;  /* 0x0000001e08b4723c */ /* 0x000fe200000018b4 */
[----:B------:R-:W-:-:S05]  /*e230*/  IMAD.MOV.U32 R230, RZ, RZ, R89 ;  /* 0x000000ffffe67224 */ /* 0x000fca00078e0059 */
[C---:B------:R-:W-:Y:S06]  /*e240*/  HMMA.16816.F32 R176, R8.reuse, R24, R176 ;  /* 0x0000001808b0723c */ /* 0x040fec00000018b0 */
[----:B------:R-:W-:Y:S01]  /*e250*/  HMMA.16816.F32 R172, R8, R26, R172 ;  /* 0x0000001a08ac723c */ /* 0x000fe200000018ac */
[----:B---3--:R-:W-:-:S05]  /*e260*/  IMAD.SHL.U32 R236, R236, 0x2, RZ ;  /* 0x00000002ecec7824 */ /* 0x008fca00078e00ff */
[----:B------:R-:W-:Y:S01]  /*e270*/  HMMA.16816.F32 R168, R8, R20, R168 ;  /* 0x0000001408a8723c */ /* 0x000fe200000018a8 */
[----:B------:R-:W-:-:S05]  /*e280*/  LOP3.LUT R236, R236, 0x6, RZ, 0xc0, !PT ;  /* 0x00000006ecec7812 */ /* 0x000fca00078ec0ff */
[----:B------:R-:W-:Y:S01]  /*e290*/  HMMA.16816.F32 R128, R8, R22, R128 ;  /* 0x000000160880723c */ /* 0x000fe20000001880 */
[----:B------:R-:W-:-:S05]  /*e2a0*/  IMAD R0, R0, 0x80, R236 ;  /* 0x0000008000007824 */ /* 0x000fca00078e02ec */
[C---:B------:R-:W-:Y:S01]  /*e2b0*/  HMMA.16816.F32 R124, R8.reuse, R16, R124 ;  /* 0x00000010087c723c */ /* 0x040fe2000000187c */
[----:B------:R-:W-:Y:S01]  /*e2c0*/  IMAD.IADD R3, R222, 0x1, -R0 ;  /* 0x00000001de037824 */ /* 0x000fe200078e0a00 */
[C---:B------:R-:W-:Y:S01]  /*e2d0*/  ISETP.GE.AND P0, PT, R0.reuse, R227, PT ;  /* 0x000000e30000720c */ /* 0x040fe20003f06270 */
[C---:B------:R-:W-:Y:S01]  /*e2e0*/  VIADD R2, R0.reuse, 0x1 ;  /* 0x0000000100027836 */ /* 0x040fe20000000000 */
[CC--:B------:R-:W-:Y:S02]  /*e2f0*/  ISETP.GE.AND P3, PT, R0.reuse, R226.reuse, PT ;  /* 0x000000e20000720c */ /* 0x0c0fe40003f66270 */
[C---:B------:R-:W-:Y:S01]  /*e300*/  HMMA.16816.F32 R232, R8.reuse, R18, R120 ;  /* 0x0000001208e8723c */ /* 0x040fe20000001878 */
[----:B------:R-:W-:Y:S02]  /*e310*/  ISETP.LT.OR P0, PT, R0, R219, P0 ;  /* 0x000000db0000720c */ /* 0x000fe40000701670 */
[C---:B------:R-:W-:Y:S02]  /*e320*/  ISETP.GE.AND P6, PT, R2.reuse, R227, PT ;  /* 0x000000e30200720c */ /* 0x040fe40003fc6270 */
[C---:B------:R-:W-:Y:S01]  /*e330*/  ISETP.GE.AND P5, PT, R2.reuse, R226, PT ;  /* 0x000000e20200720c */ /* 0x040fe20003fa6270 */
[----:B------:R-:W-:Y:S01]  /*e340*/  HMMA.16816.F32 R240, R8, R76, R116 ;  /* 0x0000004c08f0723c */ /* 0x000fe20000001874 */
[----:B------:R-:W-:-:S02]  /*e350*/  ISETP.GE.AND P4, PT, R2, R225, PT ;  /* 0x000000e10200720c */ /* 0x000fc40003f86270 */
[C---:B------:R-:W-:Y:S02]  /*e360*/  ISETP.GE.AND P2, PT, R2.reuse, R224, PT ;  /* 0x000000e00200720c */ /* 0x040fe40003f46270 */
[C---:B------:R-:W-:Y:S01]  /*e370*/  ISETP.LT.OR P6, PT, R2.reuse, R219, P6 ;  /* 0x000000db0200720c */ /* 0x040fe200037c1670 */
[----:B------:R-:W-:Y:S01]  /*e380*/  HMMA.16816.F32 R8, R8, R82, R84 ;  /* 0x000000520808723c */ /* 0x000fe20000001854 */
[C---:B------:R-:W-:Y:S02]  /*e390*/  ISETP.LT.OR P5, PT, R2.reuse, R218, P5 ;  /* 0x000000da0200720c */ /* 0x040fe40002fa1670 */
[C---:B------:R-:W-:Y:S02]  /*e3a0*/  ISETP.LT.OR P4, PT, R2.reuse, R217, P4 ;  /* 0x000000d90200720c */ /* 0x040fe40002781670 */
[----:B------:R-:W-:Y:S01]  /*e3b0*/  ISETP.LT.OR P2, PT, R2, R216, P2 ;  /* 0x000000d80200720c */ /* 0x000fe20001741670 */
[----:B------:R-:W-:Y:S01]  /*e3c0*/  HMMA.16816.F32 R104, R12, R72, RZ ;  /* 0x000000480c68723c */ /* 0x000fe200000018ff */
[----:B------:R-:W-:-:S05]  /*e3d0*/  ISETP.LT.OR P3, PT, R0, R218, P3 ;  /* 0x000000da0000720c */ /* 0x000fca0001f61670 */
[C---:B------:R-:W-:Y:S06]  /*e3e0*/  HMMA.16816.F32 R108, R12.reuse, R74, RZ ;  /* 0x0000004a0c6c723c */ /* 0x040fec00000018ff */
[C---:B------:R-:W-:Y:S06]  /*e3f0*/  HMMA.16816.F32 R100, R12.reuse, R68, RZ ;  /* 0x000000440c64723c */ /* 0x040fec00000018ff */
[----:B------:R-:W-:Y:S01]  /*e400*/  HMMA.16816.F32 R96, R12, R70, RZ ;  /* 0x000000460c60723c */ /* 0x000fe200000018ff */
[----:B------:R-:W-:-:S02]  /*e410*/  IMAD.MOV.U32 R248, RZ, RZ, R10 ;  /* 0x000000fffff87224 */ /* 0x000fc400078e000a */
        /* <DEDUP_REMOVED lines=15> */
[C---:B--2---:R-:W-:Y:S06]  /*e510*/  HMMA.16816.F32 R68, R4.reuse, R20, R68 ;  /* 0x000000140444723c */ /* 0x044fec0000001844 */
        /* <DEDUP_REMOVED lines=9> */
[----:B------:R-:W-:-:S02]  /*e5b0*/  IMAD.MOV.U32 R33, RZ, RZ, R244 ;  /* 0x000000ffff217224 */ /* 0x000fc400078e00f4 */
[----:B------:R-:W-:-:S03]  /*e5c0*/  IMAD.MOV.U32 R32, RZ, RZ, R247 ;  /* 0x000000ffff207224 */ /* 0x000fc600078e00f7 */
[C---:B------:R-:W-:Y:S06]  /*e5d0*/  HMMA.16816.F32 R92, R4.reuse, R28, R92 ;  /* 0x0000001c045c723c */ /* 0x040fec000000185c */
[C---:B------:R-:W-:Y:S06]  /*e5e0*/  HMMA.16816.F32 R88, R4.reuse, R30, R88 ;  /* 0x0000001e0458723c */ /* 0x040fec0000001858 */
[C---:B------:R-:W-:Y:S06]  /*e5f0*/  HMMA.16816.F32 R84, R4.reuse, R24, R84 ;  /* 0x000000180454723c */ /* 0x040fec0000001854 */
[----:B------:R-:W-:Y:S01]  /*e600*/  HMMA.16816.F32 R72, R4, R26, R72 ;  /* 0x0000001a0448723c */ /* 0x000fe20000001848 */
[----:B------:R-:W-:-:S05]  /*e610*/  IMAD.MOV.U32 R25, RZ, RZ, R248 ;  /* 0x000000ffff197224 */ /* 0x000fca00078e00f8 */
[C---:B------:R-:W-:Y:S06]  /*e620*/  HMMA.16816.F32 R76, R4.reuse, R78, R48 ;  /* 0x0000004e044c723c */ /* 0x040fec0000001830 */
[----:B------:R-:W-:Y:S07]  /*e630*/  HMMA.16816.F32 R80, R4, R82, R12 ;  /* 0x000000520450723c */ /* 0x000fee000000180c */
[----:B------:R-:W-:-:S02]  /*e640*/  IMAD.IADD R4, R220, 0x1, -R0 ;  /* 0x00000001dc047824 */ /* 0x000fc400078e0a00 */
[--C-:B------:R-:W-:Y:S02]  /*e650*/  IMAD.IADD R5, R221, 0x1, -R0.reuse ;  /* 0x00000001dd057824 */ /* 0x100fe400078e0a00 */
[----:B------:R-:W-:Y:S01]  /*e660*/  IMAD.IADD R6, R223, 0x1, -R0 ;  /* 0x00000001df067824 */ /* 0x000fe200078e0a00 */
[----:B------:R-:W-:Y:S02]  /*e670*/  IABS R7, R4 ;  /* 0x0000000400077213 */ /* 0x000fe40000000000 */
[----:B------:R-:W-:Y:S02]  /*e680*/  IABS R4, R3 ;  /* 0x0000000300047213 */ /* 0x000fe40000000000 */
[----:B------:R-:W-:Y:S01]  /*e690*/  IABS R3, R5 ;  /* 0x0000000500037213 */ /* 0x000fe20000000000 */
[----:B------:R-:W-:Y:S01]  /*e6a0*/  IMAD.IADD R5, R220, 0x1, -R2 ;  /* 0x00000001dc057824 */ /* 0x000fe200078e0a02 */
[----:B------:R-:W-:Y:S01]  /*e6b0*/  IABS R6, R6 ;  /* 0x0000000600067213 */ /* 0x000fe20000000000 */
[----:B------:R-:W-:-:S02]  /*e6c0*/  IMAD.MOV.U32 R8, RZ, RZ, R7 ;  /* 0x000000ffff087224 */ /* 0x000fc400078e0007 */
        /* <DEDUP_REMOVED lines=19> */
[----:B------:R-:W-:Y:S01]  /*e800*/  IABS R5, R4 ;  /* 0x0000000400057213 */ /* 0x000fe20000000000 */
[----:B------:R-:W-:Y:S01]  /*e810*/  IMAD.MOV.U32 R186, RZ, RZ, R245 ;  /* 0x000000ffffba7224 */ /* 0x000fe200078e00f5 */
        /* <DEDUP_REMOVED lines=8> */
[----:B------:R-:W-:Y:S01]  /*e8a0*/  BAR.SYNC.DEFER_BLOCKING 0x0 ;  /* 0x0000000000007b1d */ /* 0x000fe20000010000 */
[----:B------:R-:W-:Y:S01]  /*e8b0*/  ISETP.GE.AND P0, PT, R0, R225, PT ;  /* 0x000000e10000720c */ /* 0x000fe20003f06270 */
[----:B------:R-:W-:Y:S01]  /*e8c0*/  IMAD.IADD R7, R222, 0x1, -R3 ;  /* 0x00000001de077824 */ /* 0x000fe200078e0a03 */
[----:B------:R-:W-:-:S02]  /*e8d0*/  ISETP.GE.AND P3, PT, R0, R224, PT ;  /* 0x000000e00000720c */ /* 0x000fc40003f66270 */
[----:B------:R-:W-:Y:S01]  /*e8e0*/  IABS R2, R4 ;  /* 0x0000000400027213 */ /* 0x000fe20000000000 */
[----:B------:R-:W-:Y:S01]  /*e8f0*/  IMAD.MOV.U32 R4, RZ, RZ, R6 ;  /* 0x000000ffff047224 */ /* 0x000fe200078e0006 */
[C---:B------:R-:W-:Y:S02]  /*e900*/  ISETP.LT.OR P0, PT, R0.reuse, R217, P0 ;  /* 0x000000d90000720c */ /* 0x040fe40000701670 */
        /* <DEDUP_REMOVED lines=27> */
[----:B------:R-:W-:Y:S01]  /*eac0*/  I2FP.F32.S32 R10, R5 ;  /* 0x00000005000a7245 */ /* 0x000fe20000201400 */
[----:B------:R-:W-:Y:S01]  /*ead0*/  IMAD.MOV.U32 R187, RZ, RZ, R252 ;  /* 0x000000ffffbb7224 */ /* 0x000fe200078e00fc */
[----:B------:R-:W-:-:S02]  /*eae0*/  IABS R4, R4 ;  /* 0x0000000400047213 */ /* 0x000fc40000000000 */
        /* <DEDUP_REMOVED lines=14> */
[----:B------:R-:W-:Y:S01]  /*ebd0*/  ISETP.GE.AND P4, PT, R2, R227, PT ;  /* 0x000000e30200720c */ /* 0x000fe20003f86270 */
[--C-:B------:R-:W-:Y:S01]  /*ebe0*/  IMAD.IADD R4, R220, 0x1, -R3.reuse ;  /* 0x00000001dc047824 */ /* 0x100fe200078e0a03 */
[----:B------:R-:W-:Y:S01]  /*ebf0*/  ISETP.GE.AND P2, PT, R2, R226, PT ;  /* 0x000000e20200720c */ /* 0x000fe20003f46270 */
[----:B------:R-:W-:Y:S01]  /*ec00*/  IMAD.IADD R6, R222, 0x1, -R3 ;  /* 0x00000001de067824 */ /* 0x000fe200078e0a03 */
[C---:B------:R-:W-:Y:S01]  /*ec10*/  ISETP.GE.AND P0, PT, R2.reuse, R225, PT ;  /* 0x000000e10200720c */ /* 0x040fe20003f06270 */
[----:B------:R-:W-:Y:S01]  /*ec20*/  IMAD.MOV.U32 R33, RZ, RZ, R246 ;  /* 0x000000ffff217224 */ /* 0x000fe200078e00f6 */
[----:B------:R-:W-:-:S02]  /*ec30*/  ISETP.GE.AND P3, PT, R2, R224, PT ;  /* 0x000000e00200720c */ /* 0x000fc40003f66270 */
[----:B------:R-:W-:Y:S02]  /*ec40*/  I2FP.F32.S32 R7, R7 ;  /* 0x0000000700077245 */ /* 0x000fe40000201400 */
[C---:B------:R-:W-:Y:S02]  /*ec50*/  ISETP.LT.OR P4, PT, R2.reuse, R219, P4 ;  /* 0x000000db0200720c */ /* 0x040fe40002781670 */
[C---:B------:R-:W-:Y:S01]  /*ec60*/  ISETP.LT.OR P2, PT, R2.reuse, R218, P2 ;  /* 0x000000da0200720c */ /* 0x040fe20001741670 */
[----:B------:R-:W-:Y:S01]  /*ec70*/  FFMA.FTZ R14, R7, -UR31, R188 ;  /* 0x8000001f070e7c23 */ /* 0x000fe200080100bc */
[C---:B------:R-:W-:Y:S01]  /*ec80*/  ISETP.LT.OR P0, PT, R2.reuse, R217, P0 ;  /* 0x000000d90200720c */ /* 0x040fe20000701670 */
        /* <DEDUP_REMOVED lines=46> */
[C---:B------:R-:W-:Y:S02]  /*ef70*/  ISETP.GE.AND P5, PT, R2.reuse, R224, PT ;  /* 0x000000e00200720c */ /* 0x040fe40003fa6270 */
        /* <DEDUP_REMOVED lines=35> */
[----:B------:R-:W-:Y:S01]  /*f1b0*/  ISETP.GE.AND P4, PT, R2, R227, PT ;  /* 0x000000e30200720c */ /* 0x000fe20003f86270 */
[----:B------:R-:W-:Y:S01]  /*f1c0*/  IMAD.IADD R4, R220, 0x1, -R3 ;  /* 0x00000001dc047824 */ /* 0x000fe200078e0a03 */
[----:B------:R-:W-:Y:S01]  /*f1d0*/  ISETP.GE.AND P2, PT, R2, R226, PT ;  /* 0x000000e20200720c */ /* 0x000fe20003f46270 */
[----:B------:R-:W-:Y:S01]  /*f1e0*/  FFMA.FTZ R8, R8, -UR31, R195 ;  /* 0x8000001f08087c23 */ /* 0x000fe200080100c3 */
[C---:B------:R-:W-:Y:S01]  /*f1f0*/  ISETP.GE.AND P0, PT, R2.reuse, R225, PT ;  /* 0x000000e10200720c */ /* 0x040fe20003f06270 */
[----:B------:R-:W-:Y:S01]  /*f200*/  IMAD.MOV.U32 R194, RZ, RZ, R237 ;  /* 0x000000ffffc27224 */ /* 0x000fe200078e00ed */
        /* <DEDUP_REMOVED lines=29> */
[C---:B------:R-:W-:Y:S01]  /*f3e0*/  ISETP.GE.AND P6, PT, R3.reuse, R227, PT ;  /* 0x000000e30300720c */ /* 0x040fe20003fc6270 */
[----:B------:R-:W-:Y:S01]  /*f3f0*/  IMAD.IADD R4, R220, 0x1, -R2 ;  /* 0x00000001dc047824 */ /* 0x000fe200078e0a02 */
[C---:B------:R-:W-:Y:S01]  /*f400*/  ISETP.GE.AND P5, PT, R3.reuse, R226, PT ;  /* 0x000000e20300720c */ /* 0x040fe20003fa6270 */
[----:B------:R-:W-:Y:S01]  /*f410*/  FFMA.FTZ R12, R6, -UR31, R196 ;  /* 0x8000001f060c7c23 */ /* 0x000fe200080100c4 */
        /* <DEDUP_REMOVED lines=32> */
[----:B------:R-:W-:-:S02]  /*f620*/  ISETP.GE.AND P6, PT, R2, R225, PT ;  /* 0x000000e10200720c */ /* 0x000fc40003fc6270 */
[C---:B------:R-:W-:Y:S02]  /*f630*/  ISETP.GE.AND P5, PT, R2.reuse, R224, PT ;  /* 0x000000e00200720c */ /* 0x040fe40003fa6270 */
        /* <DEDUP_REMOVED lines=48> */
[C---:B------:R-:W-:Y:S02]  /*f940*/  ISETP.GE.AND P2, PT, R2.reuse, R224, PT ;  /* 0x000000e00200720c */ /* 0x040fe40003f46270 */
        /* <DEDUP_REMOVED lines=70> */
[--C-:B------:R-:W-:Y:S01]  /*fdb0*/  IMAD.IADD R4, R220, 0x1, -R2.reuse ;  /* 0x00000001dc047824 */ /* 0x100fe200078e0a02 */
        /* <DEDUP_REMOVED lines=133> */
[----:B------:R-:W-:Y:S01]  /*10610*/  IABS R6, R5 ;  /* 0x0000000500067213 */ /* 0x000fe20000000000 */
[----:B------:R-:W-:Y:S01]  /*10620*/  IMAD.MOV.U32 R5, RZ, RZ, R11 ;  /* 0x000000ffff057224 */ /* 0x000fe200078e000b */
[----:B------:R-:W-:Y:S02]  /*10630*/  IABS R7, R2 ;  /* 0x0000000200077213 */ /* 0x000fe40000000000 */
        /* <DEDUP_REMOVED lines=16> */
[----:B------:R-:W-:Y:S01]  /*10740*/  I2FP.F32.S32 R6, R6 ;  /* 0x0000000600067245 */ /* 0x000fe20000201400 */
[----:B------:R1:W-:Y:S01]  /*10750*/  STL [R1], R5 ;  /* 0x0000000501007387 */ /* 0x0003e20000100800 */
[----:B------:R-:W-:-:S02]  /*10760*/  ISETP.GE.AND P0, PT, R3, R227, PT ;  /* 0x000000e30300720c */ /* 0x000fc40003f06270 */
[C---:B------:R-:W-:Y:S01]  /*10770*/  ISETP.GE.AND P3, PT, R3.reuse, R226, PT ;  /* 0x000000e20300720c */ /* 0x040fe20003f66270 */
[----:B------:R-:W-:Y:S01]  /*10780*/  FFMA.FTZ R12, R6, -UR31, R168 ;  /* 0x8000001f060c7c23 */ /* 0x000fe200080100a8 */
[C---:B------:R-:W-:Y:S01]  /*10790*/  ISETP.GE.AND P6, PT, R3.reuse, R225, PT ;  /* 0x000000e10300720c */ /* 0x040fe20003fc6270 */
[----:B------:R-:W-:Y:S01]  /*107a0*/  IMAD.IADD R6, R222, 0x1, -R2 ;  /* 0x00000001de067824 */ /* 0x000fe200078e0a02 */
[C---:B------:R-:W-:Y:S01]  /*107b0*/  ISETP.GE.AND P5, PT, R3.reuse, R224, PT ;  /* 0x000000e00300720c */ /* 0x040fe20003fa6270 */
[----:B------:R2:W-:Y:S01]  /*107c0*/  STL [R1+0x14], R4 ;  /* 0x0000140401007387 */ /* 0x0005e20000100800 */
[C---:B------:R-:W-:Y:S02]  /*107d0*/  ISETP.LT.OR P0, PT, R3.reuse, R219, P0 ;  /* 0x000000db0300720c */ /* 0x040fe40000701670 */
[C---:B------:R-:W-:Y:S02]  /*107e0*/  ISETP.LT.OR P3, PT, R3.reuse, R218, P3 ;  /* 0x000000da0300720c */ /* 0x040fe40001f61670 */
[----:B------:R-:W-:-:S02]  /*107f0*/  ISETP.LT.OR P6, PT, R3, R217, P6 ;  /* 0x000000d90300720c */ /* 0x000fc400037c1670 */
[----:B------:R-:W-:Y:S02]  /*10800*/  ISETP.LT.OR P5, PT, R3, R216, P5 ;  /* 0x000000d80300720c */ /* 0x000fe40002fa1670 */
[----:B------:R-:W-:Y:S02]  /*10810*/  IABS R8, R7 ;  /* 0x0000000700087213 */ /* 0x000fe40000000000 */
[----:B------:R-:W-:Y:S02]  /*10820*/  FSEL R180, R12, -INF , !P4 ;  /* 0xff8000000cb47808 */ /* 0x000fe40006000000 */
[----:B------:R-:W-:Y:S02]  /*10830*/  FSEL R188, R11, -INF , !P2 ;  /* 0xff8000000bbc7808 */ /* 0x000fe40005000000 */
[----:B------:R-:W-:Y:S01]  /*10840*/  FSEL R24, R10, -INF , !P0 ;  /* 0xff8000000a187808 */ /* 0x000fe20004000000 */
[--C-:B-1----:R-:W-:Y:S01]  /*10850*/  IMAD.IADD R5, R221, 0x1, -R3.reuse ;  /* 0x00000001dd057824 */ /* 0x102fe200078e0a03 */
[C---:B------:R-:W-:Y:S01]  /*10860*/  ISETP.GE.AND P4, PT, R2.reuse, R227, PT ;  /* 0x000000e30200720c */ /* 0x040fe20003f86270 */
[----:B------:R-:W-:Y:S01]  /*10870*/  IMAD.IADD R3, R223, 0x1, -R3 ;  /* 0x00000001df037824 */ /* 0x000fe200078e0a03 */
[----:B------:R-:W-:-:S02]  /*10880*/  ISETP.GE.AND P2, PT, R2, R226, PT ;  /* 0x000000e20200720c */ /* 0x000fc40003f46270 */
[----:B------:R-:W-:Y:S02]  /*10890*/  IABS R7, R5 ;  /* 0x0000000500077213 */ /* 0x000fe40000000000 */
[----:B------:R-:W-:Y:S01]  /*108a0*/  IABS R5, R3 ;  /* 0x0000000300057213 */ /* 0x000fe20000000000 */
[----:B--2---:R-:W-:Y:S01]  /*108b0*/  IMAD.IADD R4, R220, 0x1, -R2 ;  /* 0x00000001dc047824 */ /* 0x004fe200078e0a02 */
[----:B------:R-:W-:Y:S01]  /*108c0*/  IABS R3, R6 ;  /* 0x0000000600037213 */ /* 0x000fe20000000000 */
[----:B------:R-:W-:Y:S01]  /*108d0*/  IMAD.MOV.U32 R6, RZ, RZ, R8 ;  /* 0x000000ffff067224 */ /* 0x000fe200078e0008 */
[----:B------:R-:W-:Y:S02]  /*108e0*/  I2FP.F32.S32 R8, R5 ;  /* 0x0000000500087245 */ /* 0x000fe40000201400 */
[----:B------:R-:W-:Y:S02]  /*108f0*/  IABS R4, R4 ;  /* 0x0000000400047213 */ /* 0x000fe40000000000 */
[----:B------:R-:W-:Y:S01]  /*10900*/  I2FP.F32.S32 R6, R6 ;  /* 0x0000000600067245 */ /* 0x000fe20000201400 */
[----:B------:R-:W-:Y:S01]  /*10910*/  FFMA.FTZ R14, R8, -UR31, R171 ;  /* 0x8000001f080e7c23 */ /* 0x000fe200080100ab */
[----:B------:R-:W-:-:S02]  /*10920*/  I2FP.F32.S32 R5, R4 ;  /* 0x0000000400057245 */ /* 0x000fc40000201400 */
[----:B------:R-:W-:Y:S01]  /*10930*/  I2FP.F32.S32 R3, R3 ;  /* 0x0000000300037245 */ /* 0x000fe20000201400 */
[----:B------:R-:W-:Y:S01]  /*10940*/  FFMA.FTZ R4, R6, -UR31, R71 ;  /* 0x8000001f06047c23 */ /* 0x000fe20008010047 */
[----:B------:R-:W-:Y:S01]  /*10950*/  ISETP.GE.AND P0, PT, R2, R225, PT ;  /* 0x000000e10200720c */ /* 0x000fe20003f06270 */
[----:B------:R-:W-:Y:S01]  /*10960*/  FFMA.FTZ R13, R5, -UR31, R64 ;  /* 0x8000001f050d7c23 */ /* 0x000fe20008010040 */
[----:B------:R-:W-:Y:S01]  /*10970*/  I2FP.F32.S32 R7, R7 ;  /* 0x0000000700077245 */ /* 0x000fe20000201400 */
[----:B------:R-:W-:Y:S01]  /*10980*/  FFMA.FTZ R9, R3, -UR31, R66 ;  /* 0x8000001f03097c23 */ /* 0x000fe20008010042 */
[----:B------:R-:W-:Y:S01]  /*10990*/  FSEL R4, R4, -INF , !P3 ;  /* 0xff80000004047808 */ /* 0x000fe20005800000 */
[----:B------:R-:W-:Y:S01]  /*109a0*/  VIADD R3, R0, 0x49 ;  /* 0x0000004900037836 */ /* 0x000fe20000000000 */
[C---:B------:R-:W-:Y:S01]  /*109b0*/  ISETP.GE.AND P3, PT, R2.reuse, R224, PT ;  /* 0x000000e00200720c */ /* 0x040fe20003f66270 */
[--C-:B------:R-:W-:Y:S01]  /*109c0*/  IMAD.IADD R5, R221, 0x1, -R2.reuse ;  /* 0x00000001dd057824 */ /* 0x100fe200078e0a02 */
[C---:B------:R-:W-:Y:S01]  /*109d0*/  ISETP.LT.OR P4, PT, R2.reuse, R219, P4 ;  /* 0x000000db0200720c */ /* 0x040fe20002781670 */
[----:B------:R1:W-:Y:S01]  /*109e0*/  STL [R1+0x10], R4 ;  /* 0x0000100401007387 */ /* 0x0003e20000100800 */
[C---:B------:R-:W-:Y:S01]  /*109f0*/  ISETP.LT.OR P2, PT, R2.reuse, R218, P2 ;  /* 0x000000da0200720c */ /* 0x040fe20001741670 */
[----:B------:R-:W-:Y:S01]  /*10a00*/  FFMA.FTZ R15, R7, -UR31, R169 ;  /* 0x8000001f070f7c23 */ /* 0x000fe200080100a9 */
[----:B------:R-:W-:Y:S01]  /*10a10*/  ISETP.LT.OR P0, PT, R2, R217, P0 ;  /* 0x000000d90200720c */ /* 0x000fe20000701670 */
[--C-:B------:R-:W-:Y:S01]  /*10a20*/  IMAD.IADD R6, R222, 0x1, -R3.reuse ;  /* 0x00000001de067824 */ /* 0x100fe200078e0a03 */
[----:B------:R-:W-:Y:S01]  /*10a30*/  ISETP.LT.OR P3, PT, R2, R216, P3 ;  /* 0x000000d80200720c */ /* 0x000fe20001f61670 */
[----:B------:R-:W-:Y:S01]  /*10a40*/  IMAD.IADD R2, R223, 0x1, -R2 ;  /* 0x00000001df027824 */ /* 0x000fe200078e0a02 */
[----:B------:R-:W-:Y:S01]  /*10a50*/  IABS R8, R5 ;  /* 0x0000000500087213 */ /* 0x000fe20000000000 */
[----:B------:R-:W-:Y:S01]  /*10a60*/  IMAD.IADD R7, R221, 0x1, -R3 ;  /* 0x00000001dd077824 */ /* 0x000fe200078e0a03 */
[----:B------:R-:W-:-:S02]  /*10a70*/  FSEL R177, R15, -INF , !P6 ;  /* 0xff8000000fb17808 */ /* 0x000fc40007000000 */
[----:B------:R-:W-:Y:S02]  /*10a80*/  IABS R10, R2 ;  /* 0x00000002000a7213 */ /* 0x000fe40000000000 */
[----:B------:R-:W-:Y:S02]  /*10a90*/  IABS R2, R6 ;  /* 0x0000000600027213 */ /* 0x000fe40000000000 */
[----:B------:R-:W-:Y:S01]  /*10aa0*/  IABS R5, R7 ;  /* 0x0000000700057213 */ /* 0x000fe20000000000 */
[----:B------:R-:W-:Y:S01]  /*10ab0*/  IMAD.MOV.U32 R7, RZ, RZ, R8 ;  /* 0x000000ffff077224 */ /* 0x000fe200078e0008 */
[----:B------:R-:W-:Y:S02]  /*10ac0*/  I2FP.F32.S32 R10, R10 ;  /* 0x0000000a000a7245 */ /* 0x000fe40000201400 */
[----:B------:R-:W-:Y:S02]  /*10ad0*/  FSEL R181, R14, -INF , !P5 ;  /* 0xff8000000eb57808 */ /* 0x000fe40006800000 */
[----:B------:R-:W-:-:S02]  /*10ae0*/  I2FP.F32.S32 R7, R7 ;  /* 0x0000000700077245 */ /* 0x000fc40000201400 */
[C---:B------:R-:W-:Y:S01]  /*10af0*/  ISETP.GE.AND P6, PT, R3.reuse, R227, PT ;  /* 0x000000e30300720c */ /* 0x040fe20003fc6270 */
[----:B-1----:R-:W-:Y:S01]  /*10b00*/  IMAD.IADD R4, R220, 0x1, -R3 ;  /* 0x00000001dc047824 */ /* 0x002fe200078e0a03 */
[----:B------:R-:W-:Y:S01]  /*10b10*/  ISETP.GE.AND P5, PT, R3, R226, PT ;  /* 0x000000e20300720c */ /* 0x000fe20003fa6270 */
[----:B------:R-:W-:Y:S01]  /*10b20*/  FFMA.FTZ R8, R7, -UR31, R128 ;  /* 0x8000001f07087c23 */ /* 0x000fe20008010080 */
[----:B------:R-:W-:Y:S01]  /*10b30*/  FFMA.FTZ R7, R10, -UR31, R130 ;  /* 0x8000001f0a077c23 */ /* 0x000fe20008010082 */
[C---:B------:R-:W-:Y:S02]  /*10b40*/  ISETP.LT.OR P6, PT, R3.reuse, R219, P6 ;  /* 0x000000db0300720c */ /* 0x040fe400037c1670 */
[----:B------:R-:W-:Y:S02]  /*10b50*/  IABS R4, R4 ;  /* 0x0000000400047213 */ /* 0x000fe40000000000 */
[----:B------:R-:W-:Y:S02]  /*10b60*/  ISETP.LT.OR P5, PT, R3, R218, P5 ;  /* 0x000000da0300720c */ /* 0x000fe40002fa1670 */
[----:B------:R-:W-:Y:S01]  /*10b70*/  FSEL R250, R13, -INF , !P4 ;  /* 0xff8000000dfa7808 */ /* 0x000fe20006000000 */
[----:B------:R-:W-:Y:S01]  /*10b80*/  IMAD.MOV.U32 R6, RZ, RZ, R4 ;  /* 0x000000ffff067224 */ /* 0x000fe200078e0004 */
[----:B------:R-:W-:Y:S01]  /*10b90*/  FSEL R68, R9, -INF , !P2 ;  /* 0xff80000009447808 */ /* 0x000fe20005000000 */
[----:B------:R-:W-:Y:S01]  /*10ba0*/  IMAD.MOV.U32 R4, RZ, RZ, R2 ;  /* 0x000000ffff047224 */ /* 0x000fe200078e0002 */
[----:B------:R-:W-:Y:S01]  /*10bb0*/  ISETP.GE.AND P4, PT, R3, R225, PT ;  /* 0x000000e10300720c */ /* 0x000fe20003f86270 */
[----:B------:R-:W-:Y:S01]  /*10bc0*/  IMAD.MOV.U32 R2, RZ, RZ, R5 ;  /* 0x000000ffff027224 */ /* 0x000fe200078e0005 */
[----:B------:R-:W-:Y:S01]  /*10bd0*/  I2FP.F32.S32 R5, R6 ;  /* 0x0000000600057245 */ /* 0x000fe20000201400 */
[----:B------:R-:W-:Y:S01]  /*10be0*/  IMAD.IADD R6, R223, 0x1, -R3 ;  /* 0x00000001df067824 */ /* 0x000fe200078e0a03 */
[----:B------:R-:W-:-:S02]  /*10bf0*/  I2FP.F32.S32 R4, R4 ;  /* 0x0000000400047245 */ /* 0x000fc40000201400 */
[----:B------:R-:W-:Y:S01]  /*10c00*/  I2FP.F32.S32 R2, R2 ;  /* 0x0000000200027245 */ /* 0x000fe20000201400 */
[----:B------:R-:W-:Y:S01]  /*10c10*/  FFMA.FTZ R5, R5, -UR31, R65 ;  /* 0x8000001f05057c23 */ /* 0x000fe20008010041 */
[----:B------:R-:W-:Y:S01]  /*10c20*/  ISETP.GE.AND P2, PT, R3, R224, PT ;  /* 0x000000e00300720c */ /* 0x000fe20003f46270 */
[----:B------:R-:W-:Y:S01]  /*10c30*/  FFMA.FTZ R4, R4, -UR31, R67 ;  /* 0x8000001f04047c23 */ /* 0x000fe20008010043 */
[----:B------:R-:W-:Y:S01]  /*10c40*/  FSEL R174, R8, -INF , !P0 ;  /* 0xff80000008ae7808 */ /* 0x000fe20004000000 */
[----:B------:R-:W-:Y:S01]  /*10c50*/  FFMA.FTZ R10, R2, -UR31, R129 ;  /* 0x8000001f020a7c23 */ /* 0x000fe20008010081 */
[----:B------:R-:W-:Y:S01]  /*10c60*/  VIADD R2, R0, 0x50 ;  /* 0x0000005000027836 */ /* 0x000fe20000000000 */
        /* <DEDUP_REMOVED lines=45> */
[----:B------:R-:W-:Y:S01]  /*10f40*/  FFMA.FTZ R8, R8, -UR31, R126 ;  /* 0x8000001f08087c23 */ /* 0x000fe2000801007e */
[C---:B------:R-:W-:Y:S01]  /*10f50*/  ISETP.GE.AND P2, PT, R2.reuse, R226, PT ;  /* 0x000000e20200720c */ /* 0x040fe20003f46270 */
[----:B------:R1:W-:Y:S01]  /*10f60*/  STL [R1+0x4], R4 ;  /* 0x0000040401007387 */ /* 0x0003e20000100800 */
        /* <DEDUP_REMOVED lines=12> */
[----:B------:R-:W-:Y:S02]  /*11030*/  I2FP.F32.S32 R7, R7 ;  /* 0x0000000700077245 */ /* 0x000fe40000201400 */
[----:B------:R-:W-:Y:S01]  /*11040*/  I2FP.F32.S32 R6, R6 ;  /* 0x0000000600067245 */ /* 0x000fe20000201400 */
[----:B-1----:R-:W-:Y:S01]  /*11050*/  IMAD.IADD R4, R220, 0x1, -R3 ;  /* 0x00000001dc047824 */ /* 0x002fe200078e0a03 */
[----:B------:R-:W-:Y:S01]  /*11060*/  I2FP.F32.S32 R5, R5 ;  /* 0x0000000500057245 */ /* 0x000fe20000201400 */
[----:B------:R-:W-:-:S02]  /*11070*/  FFMA.FTZ R11, R7, -UR31, R127 ;  /* 0x8000001f070b7c23 */ /* 0x000fc4000801007f */
[----:B------:R-:W-:Y:S01]  /*11080*/  FFMA.FTZ R12, R6, -UR31, R125 ;  /* 0x8000001f060c7c23 */ /* 0x000fe2000801007d */
[----:B------:R-:W-:Y:S01]  /*11090*/  FSEL R131, R9, -INF , !P6 ;  /* 0xff80000009837808 */ /* 0x000fe20007000000 */
[----:B------:R-:W-:Y:S01]  /*110a0*/  IMAD.IADD R7, R222, 0x1, -R3 ;  /* 0x00000001de077824 */ /* 0x000fe200078e0a03 */
[----:B------:R-:W-:Y:S01]  /*110b0*/  IABS R2, R4 ;  /* 0x0000000400027213 */ /* 0x000fe20000000000 */
[----:B------:R-:W-:Y:S02]  /*110c0*/  IMAD.MOV.U32 R4, RZ, RZ, R10 ;  /* 0x000000ffff047224 */ /* 0x000fe400078e000a */
[----:B------:R-:W-:Y:S01]  /*110d0*/  FFMA.FTZ R5, R5, -UR31, R61 ;  /* 0x8000001f05057c23 */ /* 0x000fe2000801003d */
[----:B------:R-:W-:Y:S02]  /*110e0*/  FSEL R6, R8, -INF , !P5 ;  /* 0xff80000008067808 */ /* 0x000fe40006800000 */
[----:B------:R-:W-:Y:S02]  /*110f0*/  I2FP.F32.S32 R2, R2 ;  /* 0x0000000200027245 */ /* 0x000fe40000201400 */
[----:B------:R-:W-:Y:S01]  /*11100*/  I2FP.F32.S32 R4, R4 ;  /* 0x0000000400047245 */ /* 0x000fe20000201400 */
[----:B------:R1:W-:Y:S01]  /*11110*/  STL [R1+0x8], R6 ;  /* 0x0000080601007387 */ /* 0x0003e20000100800 */
[----:B------:R-:W-:Y:S01]  /*11120*/  FSEL R237, R5, -INF , !P4 ;  /* 0xff80000005ed7808 */ /* 0x000fe20006000000 */
[----:B------:R-:W-:Y:S01]  /*11130*/  FFMA.FTZ R10, R2, -UR31, R56 ;  /* 0x8000001f020a7c23 */ /* 0x000fe20008010038 */
[C---:B------:R-:W-:Y:S01]  /*11140*/  ISETP.GE.AND P6, PT, R3.reuse, R227, PT ;  /* 0x000000e30300720c */ /* 0x040fe20003fc6270 */
[----:B------:R-:W-:Y:S01]  /*11150*/  FFMA.FTZ R4, R4, -UR31, R63 ;  /* 0x8000001f04047c23 */ /* 0x000fe2000801003f */
[C---:B------:R-:W-:Y:S01]  /*11160*/  ISETP.GE.AND P5, PT, R3.reuse, R226, PT ;  /* 0x000000e20300720c */ /* 0x040fe20003fa6270 */
[----:B------:R-:W-:Y:S01]  /*11170*/  VIADD R2, R0, 0x59 ;  /* 0x0000005900027836 */ /* 0x000fe20000000000 */
[----:B------:R-:W-:Y:S01]  /*11180*/  ISETP.GE.AND P4, PT, R3, R225, PT ;  /* 0x000000e10300720c */ /* 0x000fe20003f86270 */
[----:B------:R-:W-:Y:S01]  /*11190*/  IMAD.IADD R5, R221, 0x1, -R3 ;  /* 0x00000001dd057824 */ /* 0x000fe200078e0a03 */
[----:B------:R-:W-:Y:S01]  /*111a0*/  FSEL R124, R4, -INF , !P2 ;  /* 0xff800000047c7808 */ /* 0x000fe20005000000 */
        /* <DEDUP_REMOVED lines=8> */
[----:B------:R-:W-:Y:S01]  /*11230*/  IABS R7, R5 ;  /* 0x0000000500077213 */ /* 0x000fe20000000000 */
[----:B-1----:R-:W-:Y:S01]  /*11240*/  IMAD.IADD R6, R222, 0x1, -R2 ;  /* 0x00000001de067824 */ /* 0x002fe200078e0a02 */
[----:B------:R-:W-:-:S02]  /*11250*/  IABS R5, R3 ;  /* 0x0000000300057213 */ /* 0x000fc40000000000 */
        /* <DEDUP_REMOVED lines=18> */
[C---:B------:R-:W-:Y:S01]  /*11380*/  IMAD.IADD R5, R221.reuse, 0x1, -R2 ;  /* 0x00000001dd057824 */ /* 0x040fe200078e0a02 */
[----:B------:R-:W-:Y:S01]  /*11390*/  ISETP.GE.AND P0, PT, R2, R227, PT ;  /* 0x000000e30200720c */ /* 0x000fe20003f06270 */
        /* <DEDUP_REMOVED lines=126> */
[C---:B------:R-:W-:Y:S01]  /*11b80*/  ISETP.GE.AND P0, PT, R3.reuse, R225, PT ;  /* 0x000000e10300720c */ /* 0x040fe20003f06270 */
        /* <DEDUP_REMOVED lines=19> */
[----:B------:R-:W-:Y:S01]  /*11cc0*/  IMAD.MOV.U32 R191, RZ, RZ, R231 ;  /* 0x000000ffffbf7224 */ /* 0x000fe200078e00e7 */
        /* <DEDUP_REMOVED lines=91> */
[--C-:B------:R-:W-:Y:S01]  /*12280*/  IMAD.IADD R4, R220, 0x1, -R0.reuse ;  /* 0x00000001dc047824 */ /* 0x100fe200078e0a00 */
[----:B------:R-:W-:Y:S01]  /*12290*/  FSEL R187, R3, -INF , !P2 ;  /* 0xff80000003bb7808 */ /* 0x000fe20005000000 */
[--C-:B------:R-:W-:Y:S01]  /*122a0*/  IMAD.IADD R3, R222, 0x1, -R0.reuse ;  /* 0x00000001de037824 */ /* 0x100fe200078e0a00 */
        /* <DEDUP_REMOVED lines=92> */
.L_x_979:
[----:B------:R-:W-:Y:S05]  /*12870*/  BSYNC B0 ;  /* 0x0000000000007941 */ /* 0x000fea0003800000 */
.L_x_978:
[----:B------:R-:W0:Y:S02]  /*12880*/  LDGDEPBAR ;  /* 0x00000000000079af */ /* 0x000e240000000000 */
.L_x_977:
[----:B------:R-:W3:Y:S01]  /*12890*/  LDL R3, [R1+0x18] ;  /* 0x0000180001037983 */ /* 0x000ee20000100800 */
[----:B------:R-:W-:-:S03]  /*128a0*/  IMAD.MOV.U32 R130, RZ, RZ, R24 ;  /* 0x000000ffff827224 */ /* 0x000fc600078e0018 */
[----:B------:R-:W4:Y:S04]  /*128b0*/  LDL R2, [R1+0x90] ;  /* 0x0000900001027983 */ /* 0x000f280000100800 */
[----:B------:R-:W2:Y:S04]  /*128c0*/  LDL R125, [R1+0x1c] ;  /* 0x00001c00017d7983 */ /* 0x000ea80000100800 */
[----:B------:R-:W-:Y:S04]  /*128d0*/  STL [R1+0x100], R228 ;  /* 0x000100e401007387 */ /* 0x000fe80000100800 */
[----:B------:R1:W-:Y:S04]  /*128e0*/  STL [R1+0xfc], R227 ;  /* 0x0000fce301007387 */ /* 0x0003e80000100800 */
[----:B-1----:R-:W3:Y:S01]  /*128f0*/  LDL.LU R227, [R1] ;  /* 0x0000000001e37983 */ /* 0x002ee20000300800 */
[----:B------:R-:W-:-:S04]  /*12900*/  FMNMX.FTZ R0, R39, R50, !PT ;  /* 0x0000003227007209 */ /* 0x000fc80007810000 */
[----:B------:R-:W-:-:S04]  /*12910*/  FMNMX.FTZ R0, R104, R0, !PT ;  /* 0x0000000068007209 */ /* 0x000fc80007810000 */
[----:B------:R-:W-:-:S04]  /*12920*/  FMNMX.FTZ R0, R49, R0, !PT ;  /* 0x0000000031007209 */ /* 0x000fc80007810000 */
[----:B------:R-:W-:-:S04]  /*12930*/  FMNMX.FTZ R0, R45, R0, !PT ;  /* 0x000000002d007209 */ /* 0x000fc80007810000 */
[----:B------:R-:W-:-:S04]  /*12940*/  FMNMX.FTZ R0, R44, R0, !PT ;  /* 0x000000002c007209 */ /* 0x000fc80007810000 */
[----:B------:R-:W-:Y:S01]  /*12950*/  FMNMX.FTZ R0, R52, R0, !PT ;  /* 0x0000000034007209 */ /* 0x000fe20007810000 */
[----:B------:R1:W-:Y:S03]  /*12960*/  STL [R1+0xf8], R226 ;  /* 0x0000f8e201007387 */ /* 0x0003e60000100800 */
[----:B------:R-:W-:Y:S01]  /*12970*/  FMNMX.FTZ R0, R41, R0, !PT ;  /* 0x0000000029007209 */ /* 0x000fe20007810000 */
[----:B------:R1:W-:Y:S03]  /*12980*/  STL [R1+0xf4], R225 ;  /* 0x0000f4e101007387 */ /* 0x0003e60000100800 */
[----:B------:R-:W-:Y:S01]  /*12990*/  FMNMX.FTZ R0, R31, R0, !PT ;  /* 0x000000001f007209 */ /* 0x000fe20007810000 */
[----:B------:R-:W-:Y:S04]  /*129a0*/  STL [R1+0xf0], R224 ;  /* 0x0000f0e001007387 */ /* 0x000fe80000100800 */
[----:B------:R1:W-:Y:S01]  /*129b0*/  STL [R1+0xec], R223 ;  /* 0x0000ecdf01007387 */ /* 0x0003e20000100800 */
[----:B------:R-:W-:-:S03]  /*129c0*/  FMNMX.FTZ R0, R30, R0, !PT ;  /* 0x000000001e007209 */ /* 0x000fc60007810000 */
[----:B------:R-:W-:Y:S04]  /*129d0*/  STL [R1+0xe8], R222 ;  /* 0x0000e8de01007387 */ /* 0x000fe80000100800 */
[----:B------:R-:W-:Y:S04]  /*129e0*/  STL [R1+0xe4], R221 ;  /* 0x0000e4dd01007387 */ /* 0x000fe80000100800 */
[----:B------:R-:W-:Y:S04]  /*129f0*/  STL [R1+0xe0], R220 ;  /* 0x0000e0dc01007387 */ /* 0x000fe80000100800 */
[----:B------:R-:W-:Y:S01]  /*12a00*/  STL [R1+0xdc], R219 ;  /* 0x0000dcdb01007387 */ /* 0x000fe20000100800 */
        /* <DEDUP_REMOVED lines=18> */
[----:B------:R-:W4:Y:S04]  /*12b30*/  LDL R72, [R1+0xa0] ;  /* 0x0000a00001487983 */ /* 0x000f280000100800 */
[----:B-1----:R-:W4:Y:S01]  /*12b40*/  LDL.LU R226, [R1+0x10] ;  /* 0x0000100001e27983 */ /* 0x002f220000300800 */
[----:B------:R-:W-:-:S03]  /*12b50*/  FMNMX.FTZ R0, R184, R0, !PT ;  /* 0x00000000b8007209 */ /* 0x000fc60007810000 */
[----:B------:R-:W4:Y:S01]  /*12b60*/  LDL.LU R225, [R1+0x14] ;  /* 0x0000140001e17983 */ /* 0x000f220000300800 */
[----:B------:R-:W-:-:S03]  /*12b70*/  FMNMX.FTZ R0, R182, R0, !PT ;  /* 0x00000000b6007209 */ /* 0x000fc60007810000 */
[----:B------:R-:W4:Y:S01]  /*12b80*/  LDL.LU R223, [R1+0x8] ;  /* 0x0000080001df7983 */ /* 0x000f220000300800 */
[----:B------:R-:W-:Y:S01]  /*12b90*/  FMNMX.FTZ R0, R120, R0, !PT ;  /* 0x0000000078007209 */ /* 0x000fe20007810000 */
[----:B------:R-:W-:Y:S02]  /*12ba0*/  USHF.L.U32 UR37, UR17, 0x2, URZ ;  /* 0x0000000211257899 */ /* 0x000fe4000800063f */
[----:B------:R-:W-:Y:S02]  /*12bb0*/  UIADD3 UR7, UR27, -0x4498517b, URZ ;  /* 0xbb67ae851b077890 */ /* 0x000fe4000fffe03f */
[----:B------:R-:W-:Y:S02]  /*12bc0*/  UIADD3 UR18, UR26, -0x61c88647, URZ ;  /* 0x9e3779b91a127890 */ /* 0x000fe4000fffe03f */
[----:B------:R-:W-:Y:S02]  /*12bd0*/  UIADD3 UR6, UR26, 0x3c6ef372, URZ ;  /* 0x3c6ef3721a067890 */ /* 0x000fe4000fffe03f */
[----:B------:R-:W-:-:S02]  /*12be0*/  UIADD3 UR4, UR27, 0x76cf5d0a, URZ ;  /* 0x76cf5d0a1b047890 */ /* 0x000fc4000fffe03f */
[----:B------:R-:W-:Y:S01]  /*12bf0*/  UIADD3 UR30, UR37, 0x1, URZ ;  /* 0x00000001251e7890 */ /* 0x000fe2000fffe03f */
[----:B---3--:R-:W-:Y:S01]  /*12c00*/  FMNMX.FTZ R0, R227, R0, !PT ;  /* 0x00000000e3007209 */ /* 0x008fe20007810000 */
[----:B------:R1:W-:Y:S04]  /*12c10*/  STL [R1+0x104], R227 ;  /* 0x000104e301007387 */ /* 0x0003e80000100800 */
[----:B-1----:R-:W3:Y:S01]  /*12c20*/  LDL.LU R227, [R1+0x4] ;  /* 0x0000040001e37983 */ /* 0x002ee20000300800 */
[----:B------:R-:W-:Y:S01]  /*12c30*/  IMAD.WIDE.U32 R74, R3, -0x326172a9, RZ ;  /* 0xcd9e8d57034a7825 */ /* 0x000fe200078e00ff */
[----:B------:R-:W-:-:S04]  /*12c40*/  FMNMX.FTZ R0, R130, R0, !PT ;  /* 0x0000000082007209 */ /* 0x000fc80007810000 */
[----:B--2---:R-:W-:Y:S01]  /*12c50*/  LOP3.LUT R3, R75, R125, RZ, 0x3c, !PT ;  /* 0x0000007d4b037212 */ /* 0x004fe200078e3cff */
[----:B----4-:R-:W-:Y:S01]  /*12c60*/  IMAD.WIDE.U32 R84, R2, -0x2daee0ad, RZ ;  /* 0xd2511f5302547825 */ /* 0x010fe200078e00ff */
[----:B------:R-:W-:-:S03]  /*12c70*/  FMNMX.FTZ R0, R250, R0, !PT ;  /* 0x00000000fa007209 */ /* 0x000fc60007810000 */
[----:B------:R-:W-:Y:S02]  /*12c80*/  IMAD.U32 R2, RZ, RZ, UR27 ;  /* 0x0000001bff027e24 */ /* 0x000fe4000f8e00ff */
[----:B------:R-:W-:Y:S01]  /*12c90*/  IMAD.WIDE.U32 R80, R3, -0x2daee0ad, RZ ;  /* 0xd2511f5303507825 */ /* 0x000fe200078e00ff */
[----:B------:R-:W-:Y:S02]  /*12ca0*/  FMNMX.FTZ R0, R249, R0, !PT ;  /* 0x00000000f9007209 */ /* 0x000fe40007810000 */
[----:B------:R-:W-:Y:S02]  /*12cb0*/  LOP3.LUT R3, R85, UR37, R2, 0x96, !PT ;  /* 0x0000002555037c12 */ /* 0x000fe4000f8e9602 */
[----:B------:R-:W-:Y:S02]  /*12cc0*/  LOP3.LUT R2, R81, UR7, R84, 0x96, !PT ;  /* 0x0000000751027c12 */ /* 0x000fe4000f8e9654 */
[----:B------:R-:W-:Y:S01]  /*12cd0*/  FMNMX.FTZ R0, R244, R0, !PT ;  /* 0x00000000f4007209 */ /* 0x000fe20007810000 */
[----:B------:R-:W-:-:S03]  /*12ce0*/  IMAD.WIDE.U32 R20, R3, -0x326172a9, RZ ;  /* 0xcd9e8d5703147825 */ /* 0x000fc600078e00ff */
[----:B------:R-:W-:Y:S01]  /*12cf0*/  FMNMX.FTZ R0, R237, R0, !PT ;  /* 0x00000000ed007209 */ /* 0x000fe20007810000 */
[----:B------:R-:W-:Y:S01]  /*12d00*/  IMAD.WIDE.U32 R66, R2, -0x326172a9, RZ ;  /* 0xcd9e8d5702427825 */ /* 0x000fe200078e00ff */
[----:B------:R-:W-:Y:S02]  /*12d10*/  LOP3.LUT R2, R21, UR18, R74, 0x96, !PT ;  /* 0x0000001215027c12 */ /* 0x000fe4000f8e964a */
[----:B------:R-:W-:Y:S02]  /*12d20*/  FMNMX.FTZ R0, R232, R0, !PT ;  /* 0x00000000e8007209 */ /* 0x000fe40007810000 */
[----:B------:R-:W-:Y:S01]  /*12d30*/  LOP3.LUT R4, R67, UR6, R20, 0x96, !PT ;  /* 0x0000000643047c12 */ /* 0x000fe2000f8e9614 */
[----:B------:R-:W-:Y:S01]  /*12d40*/  IMAD.WIDE.U32 R2, R2, -0x2daee0ad, RZ ;  /* 0xd2511f5302027825 */ /* 0x000fe200078e00ff */
[----:B------:R-:W-:-:S03]  /*12d50*/  FMNMX.FTZ R0, R201, R0, !PT ;  /* 0x00000000c9007209 */ /* 0x000fc60007810000 */
        /* <DEDUP_REMOVED lines=8> */
[----:B------:R-:W-:-:S03]  /*12de0*/  LOP3.LUT R3, R3, UR28, R66, 0x96, !PT ;  /* 0x0000001c03037c12 */ /* 0x000fc6000f8e9642 */
[----:B------:R-:W-:Y:S01]  /*12df0*/  IMAD.U32 R5, RZ, RZ, UR30 ;  /* 0x0000001eff057e24 */ /* 0x000fe2000f8e00ff */
[----:B------:R-:W-:Y:S02]  /*12e00*/  LOP3.LUT R12, R11, UR24, R2, 0x96, !PT ;  /* 0x000000180b0c7c12 */ /* 0x000fe4000f8e9602 */
[----:B------:R-:W-:Y:S02]  /*12e10*/  FMNMX.FTZ R0, R175, R0, !PT ;  /* 0x00000000af007209 */ /* 0x000fe40007810000 */
[----:B------:R-:W-:Y:S01]  /*12e20*/  LOP3.LUT R5, R85, UR27, R5, 0x96, !PT ;  /* 0x0000001b55057c12 */ /* 0x000fe2000f8e9605 */
[----:B------:R-:W-:Y:S01]  /*12e30*/  IMAD.WIDE.U32 R2, R3, -0x2daee0ad, RZ ;  /* 0xd2511f5303027825 */ /* 0x000fe200078e00ff */
[----:B------:R-:W-:-:S03]  /*12e40*/  FMNMX.FTZ R0, R172, R0, !PT ;  /* 0x00000000ac007209 */ /* 0x000fc60007810000 */
[----:B------:R-:W-:Y:S01]  /*12e50*/  IMAD.WIDE.U32 R12, R12, -0x2daee0ad, RZ ;  /* 0xd2511f530c0c7825 */ /* 0x000fe200078e00ff */
[----:B------:R-:W-:-:S03]  /*12e60*/  FMNMX.FTZ R0, R170, R0, !PT ;  /* 0x00000000aa007209 */ /* 0x000fc60007810000 */
[----:B------:R-:W-:Y:S01]  /*12e70*/  IMAD.WIDE.U32 R32, R5, -0x326172a9, RZ ;  /* 0xcd9e8d5705207825 */ /* 0x000fe200078e00ff */
[----:B------:R-:W-:Y:S02]  /*12e80*/  LOP3.LUT R6, R3, UR21, R4, 0x96, !PT ;  /* 0x0000001503067c12 */ /* 0x000fe4000f8e9604 */
[----:B------:R-:W-:Y:S02]  /*12e90*/  LOP3.LUT R2, R13, UR19, R2, 0x96, !PT ;  /* 0x000000130d027c12 */ /* 0x000fe4000f8e9602 */
[----:B------:R-:W-:Y:S01]  /*12ea0*/  FMNMX.FTZ R0, R169, R0, !PT ;  /* 0x00000000a9007209 */ /* 0x000fe20007810000 */
[----:B------:R-:W-:Y:S01]  /*12eb0*/  UIADD3 UR30, UR26, -0x4ab325aa, URZ ;  /* 0xb54cda561a1e7890 */ /* 0x000fe2000fffe03f */
[----:B------:R-:W-:Y:S02]  /*12ec0*/  LOP3.LUT R4, R33, UR18, R74, 0x96, !PT ;  /* 0x0000001221047c12 */ /* 0x000fe4000f8e964a */
[----:B------:R-:W-:Y:S01]  /*12ed0*/  LOP3.LUT R8, R67, UR6, R32, 0x96, !PT ;  /* 0x0000000643087c12 */ /* 0x000fe2000f8e9620 */
[----:B------:R-:W-:Y:S01]  /*12ee0*/  IMAD.WIDE.U32 R6, R6, -0x326172a9, RZ ;  /* 0xcd9e8d5706067825 */ /* 0x000fe200078e00ff */
[----:B------:R-:W-:-:S03]  /*12ef0*/  FMNMX.FTZ R0, R87, R0, !PT ;  /* 0x0000000057007209 */ /* 0x000fc60007810000 */
[----:B------:R-:W-:-:S04]  /*12f00*/  IMAD.WIDE.U32 R2, R2, -0x326172a9, RZ ;  /* 0xcd9e8d5702027825 */ /* 0x000fc800078e00ff */
[----:B------:R-:W-:Y:S01]  /*12f10*/  IMAD.WIDE.U32 R4, R4, -0x2daee0ad, RZ ;  /* 0xd2511f5304047825 */ /* 0x000fe200078e00ff */
[----:B------:R-:W-:-:S03]  /*12f20*/  LOP3.LUT R11, R3, UR30, R6, 0x96, !PT ;  /* 0x0000001e030b7c12 */ /* 0x000fc6000f8e9606 */
[----:B------:R-:W-:Y:S01]  /*12f30*/  IMAD.WIDE.U32 R8, R8, -0x2daee0ad, RZ ;  /* 0xd2511f5308087825 */ /* 0x000fe200078e00ff */
[----:B------:R-:W1:Y:S01]  /*12f40*/  SHFL.BFLY PT, R6, R0, 0x2, 0x1f ;  /* 0x0c401f0000067f89 */ /* 0x000e6200000e0000 */
[----:B------:R-:W-:-:S03]  /*12f50*/  LOP3.LUT R5, R5, UR4, R80, 0x96, !PT ;  /* 0x0000000405057c12 */ /* 0x000fc6000f8e9650 */
[----:B------:R-:W-:Y:S02]  /*12f60*/  LOP3.LUT R4, R9, UR25, R4, 0x96, !PT ;  /* 0x0000001909047c12 */ /* 0x000fe4000f8e9604 */
[C---:B------:R-:W-:Y:S02]  /*12f70*/  LOP3.LUT R15, R2.reuse, 0xffff, RZ, 0xc0, !PT ;  /* 0x0000ffff020f7812 */ /* 0x040fe400078ec0ff */
[----:B------:R-:W-:Y:S01]  /*12f80*/  LOP3.LUT R18, R2, 0xff, RZ, 0xc0, !PT ;  /* 0x000000ff02127812 */ /* 0x000fe200078ec0ff */
[----:B------:R-:W-:Y:S01]  /*12f90*/  IMAD.WIDE.U32 R82, R4, -0x326172a9, RZ ;  /* 0xcd9e8d5704527825 */ /* 0x000fe200078e00ff */
[--C-:B------:R-:W-:Y:S02]  /*12fa0*/  SHF.R.U32.HI R16, RZ, 0x10, R2.reuse ;  /* 0x00000010ff107819 */ /* 0x100fe40000011602 */
[----:B------:R-:W-:Y:S01]  /*12fb0*/  SHF.R.U32.HI R17, RZ, 0x18, R2 ;  /* 0x00000018ff117819 */ /* 0x000fe20000011602 */
[----:B------:R-:W-:Y:S01]  /*12fc0*/  IMAD.WIDE.U32 R2, R5, -0x326172a9, RZ ;  /* 0xcd9e8d5705027825 */ /* 0x000fe200078e00ff */
[----:B------:R-:W-:-:S04]  /*12fd0*/  LOP3.LUT R10, R7, UR20, R10, 0x96, !PT ;  /* 0x00000014070a7c12 */ /* 0x000fc8000f8e960a */
[----:B------:R-:W-:Y:S02]  /*12fe0*/  LOP3.LUT R4, R3, UR28, R66, 0x96, !PT ;  /* 0x0000001c03047c12 */ /* 0x000fe4000f8e9642 */
[----:B------:R-:W-:Y:S01]  /*12ff0*/  LOP3.LUT R2, R83, UR24, R2, 0x96, !PT ;  /* 0x0000001853027c12 */ /* 0x000fe2000f8e9602 */
[----:B------:R-:W-:Y:S02]  /*13000*/  UIADD3 UR36, UR27, 0x646e171e, URZ ;  /* 0x646e171e1b247890 */ /* 0x000fe4000fffe03f */
[----:B------:R-:W-:-:S04]  /*13010*/  IMAD.WIDE.U32 R4, R4, -0x2daee0ad, RZ ;  /* 0xd2511f5304047825 */ /* 0x000fc800078e00ff */
[----:B------:R-:W-:-:S04]  /*13020*/  IMAD.WIDE.U32 R78, R2, -0x2daee0ad, RZ ;  /* 0xd2511f53024e7825 */ /* 0x000fc800078e00ff */
[----:B------:R-:W-:Y:S01]  /*13030*/  IMAD.WIDE.U32 R2, R10, -0x2daee0ad, RZ ;  /* 0xd2511f530a027825 */ /* 0x000fe200078e00ff */
[----:B------:R-:W-:Y:S02]  /*13040*/  LOP3.LUT R4, R79, UR19, R4, 0x96, !PT ;  /* 0x000000134f047c12 */ /* 0x000fe4000f8e9604 */
[----:B-1----:R-:W-:Y:S02]  /*13050*/  FMNMX.FTZ R0, R0, R6, !PT ;  /* 0x0000000600007209 */ /* 0x002fe40007810000 */
[----:B------:R-:W-:Y:S02]  /*13060*/  LOP3.LUT R13, R3, UR36, R12, 0x96, !PT ;  /* 0x00000024030d7c12 */ /* 0x000fe4000f8e960c */
[C---:B------:R-:W-:Y:S02]  /*13070*/  LOP3.LUT R7, R2.reuse, 0xffff, RZ, 0xc0, !PT ;  /* 0x0000ffff02077812 */ /* 0x040fe400078ec0ff */
[----:B------:R-:W-:Y:S02]  /*13080*/  LOP3.LUT R9, R2, 0xff, RZ, 0xc0, !PT ;  /* 0x000000ff02097812 */ /* 0x000fe400078ec0ff */
[----:B------:R-:W-:-:S02]  /*13090*/  SHF.R.U32.HI R10, RZ, 0x10, R2 ;  /* 0x00000010ff0a7819 */ /* 0x000fc40000011602 */
[----:B------:R-:W-:Y:S01]  /*130a0*/  SHF.R.U32.HI R12, RZ, 0x18, R2 ;  /* 0x00000018ff0c7819 */ /* 0x000fe20000011602 */
[----:B------:R-:W-:Y:S01]  /*130b0*/  IMAD.WIDE.U32 R2, R4, -0x326172a9, RZ ;  /* 0xcd9e8d5704027825 */ /* 0x000fe200078e00ff */
[----:B------:R-:W-:Y:S02]  /*130c0*/  LOP3.LUT R14, R5, UR21, R8, 0x96, !PT ;  /* 0x00000015050e7c12 */ /* 0x000fe4000f8e9608 */
[----:B------:R-:W1:Y:S01]  /*130d0*/  SHFL.BFLY PT, R8, R0, 0x1, 0x1f ;  /* 0x0c201f0000087f89 */ /* 0x000e6200000e0000 */
[----:B------:R-:W-:Y:S02]  /*130e0*/  LOP3.LUT R4, R2, 0xffff, RZ, 0xc0, !PT ;  /* 0x0000ffff02047812 */ /* 0x000fe400078ec0ff */
[----:B------:R-:W-:Y:S02]  /*130f0*/  SHF.R.U32.HI R5, RZ, 0x10, R2 ;  /* 0x00000010ff057819 */ /* 0x000fe40000011602 */
[----:B------:R-:W-:Y:S02]  /*13100*/  SHF.R.U32.HI R6, RZ, 0x8, R4 ;  /* 0x00000008ff067819 */ /* 0x000fe40000011604 */
[----:B------:R-:W-:Y:S01]  /*13110*/  LOP3.LUT R4, R5, 0xff, RZ, 0xc0, !PT ;  /* 0x000000ff05047812 */ /* 0x000fe200078ec0ff */
[----:B------:R-:W-:Y:S01]  /*13120*/  IMAD.WIDE.U32 R76, R14, -0x326172a9, RZ ;  /* 0xcd9e8d570e4c7825 */ /* 0x000fe200078e00ff */
[----:B------:R-:W-:-:S02]  /*13130*/  LOP3.LUT R5, R2, 0xff, RZ, 0xc0, !PT ;  /* 0x000000ff02057812 */ /* 0x000fc400078ec0ff */
[----:B------:R-:W-:Y:S02]  /*13140*/  SHF.R.U32.HI R2, RZ, 0x18, R2 ;  /* 0x00000018ff027819 */ /* 0x000fe40000011602 */
[----:B------:R-:W-:Y:S02]  /*13150*/  PRMT R19, R5, 0x5410, R6 ;  /* 0x0000541005137816 */ /* 0x000fe40000000006 */
[----:B------:R-:W-:Y:S02]  /*13160*/  PRMT R24, R4, 0x5410, R2 ;  /* 0x0000541004187816 */ /* 0x000fe40000000002 */
[----:B------:R-:W-:Y:S02]  /*13170*/  LOP3.LUT R5, R16, 0xff, RZ, 0xc0, !PT ;  /* 0x000000ff10057812 */ /* 0x000fe400078ec0ff */
[----:B------:R-:W-:Y:S02]  /*13180*/  LOP3.LUT R2, R3, UR30, R76, 0x96, !PT ;  /* 0x0000001e03027c12 */ /* 0x000fe4000f8e964c */
[----:B------:R-:W-:-:S02]  /*13190*/  SHF.R.U32.HI R4, RZ, 0x8, R7 ;  /* 0x00000008ff047819 */ /* 0x000fc40000011607 */
[----:B------:R-:W-:Y:S02]  /*131a0*/  PRMT R23, R5, 0x5410, R17 ;  /* 0x0000541005177816 */ /* 0x000fe40000000011 */
[----:B------:R-:W-:Y:S02]  /*131b0*/  SHF.R.U32.HI R5, RZ, 0x10, R2 ;  /* 0x00000010ff057819 */ /* 0x000fe40000011602 */
[C---:B------:R-:W-:Y:S02]  /*131c0*/  LOP3.LUT R3, R2.reuse, 0xffff, RZ, 0xc0, !PT ;  /* 0x0000ffff02037812 */ /* 0x040fe400078ec0ff */
[----:B------:R-:W-:Y:S02]  /*131d0*/  PRMT R25, R9, 0x5410, R4 ;  /* 0x0000541009197816 */ /* 0x000fe40000000004 */
[----:B------:R-:W-:Y:S02]  /*131e0*/  LOP3.LUT R7, R2, 0xff, RZ, 0xc0, !PT ;  /* 0x000000ff02077812 */ /* 0x000fe400078ec0ff */
[----:B------:R-:W-:-:S02]  /*131f0*/  SHF.R.U32.HI R4, RZ, 0x18, R2 ;  /* 0x00000018ff047819 */ /* 0x000fc40000011602 */
[----:B------:R-:W-:Y:S02]  /*13200*/  LOP3.LUT R2, R5, 0xff, RZ, 0xc0, !PT ;  /* 0x000000ff05027812 */ /* 0x000fe400078ec0ff */
[----:B------:R-:W-:Y:S02]  /*13210*/  SHF.R.U32.HI R3, RZ, 0x8, R3 ;  /* 0x00000008ff037819 */ /* 0x000fe40000011603 */
[----:B-1----:R-:W-:Y:S02]  /*13220*/  FMNMX.FTZ R168, R0, R8, !PT ;  /* 0x0000000800a87209 */ /* 0x002fe40007810000 */
[----:B------:R-:W-:Y:S02]  /*13230*/  FMNMX.FTZ R0, R38, R106, !PT ;  /* 0x0000006a26007209 */ /* 0x000fe40007810000 */
[----:B------:R-:W-:Y:S02]  /*13240*/  PRMT R17, R2, 0x5410, R4 ;  /* 0x0000541002117816 */ /* 0x000fe40000000004 */
[----:B------:R-:W-:-:S02]  /*13250*/  PRMT R16, R7, 0x5410, R3 ;  /* 0x0000541007107816 */ /* 0x000fc40000000003 */
        /* <DEDUP_REMOVED lines=58> */
[----:B---3--:R-:W-:Y:S02]  /*13600*/  FMNMX.FTZ R3, R227, R3, !PT ;  /* 0x00000003e3037209 */ /* 0x008fe40007810000 */
        /* <DEDUP_REMOVED lines=34> */
[----:B------:R-:W-:Y:S01]  /*13830*/  SHF.R.U32.HI R6, RZ, 0x8, R15 ;  /* 0x00000008ff067819 */ /* 0x000fe2000001160f */
[----:B------:R-:W1:Y:S01]  /*13840*/  SHFL.BFLY PT, R8, R2, 0x2, 0x1f ;  /* 0x0c401f0002087f89 */ /* 0x000e6200000e0000 */
[----:B------:R-:W-:Y:S02]  /*13850*/  FMNMX.FTZ R0, R176, R7, !PT ;  /* 0x00000007b0007209 */ /* 0x000fe40007810000 */
[----:B------:R-:W-:-:S02]  /*13860*/  FMNMX.FTZ R5, R189, R5, !PT ;  /* 0x00000005bd057209 */ /* 0x000fc40007810000 */
[----:B------:R-:W-:Y:S01]  /*13870*/  PRMT R18, R18, 0x5410, R6 ;  /* 0x0000541012127816 */ /* 0x000fe20000000006 */
[----:B------:R-:W2:Y:S01]  /*13880*/  SHFL.BFLY PT, R9, R0, 0x2, 0x1f ;  /* 0x0c401f0000097f89 */ /* 0x000ea200000e0000 */
[----:B------:R-:W-:Y:S02]  /*13890*/  LOP3.LUT R6, R10, 0xff, RZ, 0xc0, !PT ;  /* 0x000000ff0a067812 */ /* 0x000fe400078ec0ff */
[C---:B------:R-:W-:Y:S01]  /*138a0*/  LOP3.LUT R3, R11.reuse, 0xffff, RZ, 0xc0, !PT ;  /* 0x0000ffff0b037812 */ /* 0x040fe200078ec0ff */
[----:B------:R-:W3:Y:S03]  /*138b0*/  SHFL.BFLY PT, R10, R5, 0x2, 0x1f ;  /* 0x0c401f00050a7f89 */ /* 0x000ee600000e0000 */
[----:B------:R-:W-:Y:S02]  /*138c0*/  SHF.R.U32.HI R7, RZ, 0x8, R3 ;  /* 0x00000008ff077819 */ /* 0x000fe40000011603 */
[----:B------:R-:W-:-:S04]  /*138d0*/  LOP3.LUT R3, R11, 0xff, RZ, 0xc0, !PT ;  /* 0x000000ff0b037812 */ /* 0x000fc800078ec0ff */
[----:B------:R-:W-:Y:S02]  /*138e0*/  PRMT R15, R3, 0x5410, R7 ;  /* 0x00005410030f7816 */ /* 0x000fe40000000007 */
[--C-:B------:R-:W-:Y:S01]  /*138f0*/  SHF.R.U32.HI R3, RZ, 0x10, R11.reuse ;  /* 0x00000010ff037819 */ /* 0x100fe2000001160b */
[C---:B------:R-:W-:Y:S01]  /*13900*/  FMUL.FTZ R4, R168.reuse, UR29 ;  /* 0x0000001da8047c20 */ /* 0x040fe20008410000 */
[----:B------:R-:W-:Y:S02]  /*13910*/  FSETP.NEU.FTZ.AND P0, PT, R168, -INF , PT ;  /* 0xff800000a800780b */ /* 0x000fe40003f1d000 */
[----:B------:R-:W-:Y:S02]  /*13920*/  SHF.R.U32.HI R7, RZ, 0x18, R11 ;  /* 0x00000018ff077819 */ /* 0x000fe4000001160b */
[----:B------:R-:W-:Y:S02]  /*13930*/  LOP3.LUT R3, R3, 0xff, RZ, 0xc0, !PT ;  /* 0x000000ff03037812 */ /* 0x000fe400078ec0ff */
[----:B------:R-:W-:-:S02]  /*13940*/  FSEL R4, R4, RZ, P0 ;  /* 0x000000ff04047208 */ /* 0x000fc40000000000 */
[----:B------:R-:W-:Y:S02]  /*13950*/  PRMT R14, R3, 0x5410, R7 ;  /* 0x00005410030e7816 */ /* 0x000fe40000000007 */
[----:B-1----:R-:W-:Y:S02]  /*13960*/  FMNMX.FTZ R3, R2, R8, !PT ;  /* 0x0000000802037209 */ /* 0x002fe40007810000 */
[----:B------:R-:W-:Y:S01]  /*13970*/  PRMT R22, R6, 0x5410, R12 ;  /* 0x0000541006167816 */ /* 0x000fe2000000000c */
[--C-:B------:R-:W-:Y:S01]  /*13980*/  FFMA.FTZ R6, R50, UR29, -R4.reuse ;  /* 0x0000001d32067c23 */ /* 0x100fe20008010804 */
[----:B--2---:R-:W-:Y:S01]  /*13990*/  FMNMX.FTZ R2, R0, R9, !PT ;  /* 0x0000000900027209 */ /* 0x004fe20007810000 */
[----:B------:R-:W1:Y:S01]  /*139a0*/  SHFL.BFLY PT, R11, R3, 0x1, 0x1f ;  /* 0x0c201f00030b7f89 */ /* 0x000e6200000e0000 */
[----:B---3--:R-:W-:Y:S01]  /*139b0*/  FMNMX.FTZ R0, R5, R10, !PT ;  /* 0x0000000a05007209 */ /* 0x008fe20007810000 */
[----:B------:R2:W-:Y:S04]  /*139c0*/  MUFU.EX2 R243, R6 ;  /* 0x0000000600f37308 */ /* 0x0005e80000000800 */
[----:B------:R-:W3:Y:S04]  /*139d0*/  SHFL.BFLY PT, R12, R0, 0x1, 0x1f ;  /* 0x0c201f00000c7f89 */ /* 0x000ee800000e0000 */
[----:B------:R-:W4:Y:S01]  /*139e0*/  SHFL.BFLY PT, R10, R2, 0x1, 0x1f ;  /* 0x0c201f00020a7f89 */ /* 0x000f2200000e0000 */
[----:B--2---:R-:W-:-:S04]  /*139f0*/  FFMA.FTZ R6, R104, UR29, -R4 ;  /* 0x0000001d68067c23 */ /* 0x004fc80008010804 */
[----:B------:R2:W-:Y:S01]  /*13a00*/  MUFU.EX2 R127, R6 ;  /* 0x00000006007f7308 */ /* 0x0005e20000000800 */
[----:B------:R-:W-:Y:S01]  /*13a10*/  FFMA.FTZ R5, R41, UR29, -R4 ;  /* 0x0000001d29057c23 */ /* 0x000fe20008010804 */
[----:B------:R-:W-:Y:S02]  /*13a20*/  IMAD.MOV.U32 R57, RZ, RZ, R134 ;  /* 0x000000ffff397224 */ /* 0x000fe400078e0086 */
[----:B--2---:R-:W-:-:S04]  /*13a30*/  FFMA.FTZ R6, R49, UR29, -R4 ;  /* 0x0000001d31067c23 */ /* 0x004fc80008010804 */
[----:B------:R2:W-:Y:S01]  /*13a40*/  MUFU.EX2 R215, R6 ;  /* 0x0000000600d77308 */ /* 0x0005e20000000800 */
[----:B-1----:R-:W-:Y:S02]  /*13a50*/  FMNMX.FTZ R134, R3, R11, !PT ;  /* 0x0000000b03867209 */ /* 0x002fe40007810000 */
[----:B------:R-:W-:-:S05]  /*13a60*/  FSEL R3, R168, RZ, P0 ;  /* 0x000000ffa8037208 */ /* 0x000fca0000000000 */
[----:B------:R1:W-:Y:S01]  /*13a70*/  MUFU.EX2 R210, R5 ;  /* 0x0000000500d27308 */ /* 0x0003e20000000800 */
[----:B--2---:R-:W-:-:S07]  /*13a80*/  FFMA.FTZ R6, R45, UR29, -R4 ;  /* 0x0000001d2d067c23 */ /* 0x004fce0008010804 */
[----:B------:R2:W-:Y:S01]  /*13a90*/  MUFU.EX2 R216, R6 ;  /* 0x0000000600d87308 */ /* 0x0005e20000000800 */
[----:B-1----:R-:W-:-:S04]  /*13aa0*/  LOP3.LUT R5, R13, 0xffff, RZ, 0xc0, !PT ;  /* 0x0000ffff0d057812 */ /* 0x002fc800078ec0ff */
[----:B------:R-:W-:Y:S01]  /*13ab0*/  SHF.R.U32.HI R7, RZ, 0x8, R5 ;  /* 0x00000008ff077819 */ /* 0x000fe20000011605 */
[----:B--2---:R-:W-:-:S04]  /*13ac0*/  FFMA.FTZ R6, R44, UR29, -R4 ;  /* 0x0000001d2c067c23 */ /* 0x004fc80008010804 */
[----:B------:R1:W-:Y:S01]  /*13ad0*/  MUFU.EX2 R209, R6 ;  /* 0x0000000600d17308 */ /* 0x0003e20000000800 */
[----:B---3--:R-:W-:Y:S01]  /*13ae0*/  FMNMX.FTZ R99, R0, R12, !PT ;  /* 0x0000000c00637209 */ /* 0x008fe20007810000 */
[----:B------:R-:W-:Y:S01]  /*13af0*/  FFMA.FTZ R0, R28, UR29, -R4 ;  /* 0x0000001d1c007c23 */ /* 0x000fe20008010804 */
[----:B------:R-:W-:Y:S01]  /*13b00*/  FSETP.NEU.FTZ.AND P0, PT, R134, -INF , PT ;  /* 0xff8000008600780b */ /* 0x000fe20003f1d000 */
[----:B------:R-:W-:Y:S01]  /*13b10*/  IMAD.MOV.U32 R71, RZ, RZ, R133 ;  /* 0x000000ffff477224 */ /* 0x000fe200078e0085 */
[--C-:B------:R-:W-:Y:S02]  /*13b20*/  SHF.R.U32.HI R8, RZ, 0x18, R13.reuse ;  /* 0x00000018ff087819 */ /* 0x100fe4000001160d */
[----:B-1----:R-:W-:-:S04]  /*13b30*/  SHF.R.U32.HI R6, RZ, 0x10, R13 ;  /* 0x00000010ff067819 */ /* 0x002fc8000001160d */
[----:B------:R-:W-:Y:S01]  /*13b40*/  LOP3.LUT R5, R6, 0xff, RZ, 0xc0, !PT ;  /* 0x000000ff06057812 */ /* 0x000fe200078ec0ff */
[--C-:B------:R-:W-:Y:S01]  /*13b50*/  FFMA.FTZ R6, R31, UR29, -R4.reuse ;  /* 0x0000001d1f067c23 */ /* 0x100fe20008010804 */
[----:B------:R-:W-:Y:S01]  /*13b60*/  FADD.FTZ R31, R39, -R3 ;  /* 0x80000003271f7221 */ /* 0x000fe20000010000 */
[----:B------:R-:W-:Y:S01]  /*13b70*/  FMUL.FTZ R3, R134, UR29 ;  /* 0x0000001d86037c20 */ /* 0x000fe20008410000 */
[----:B------:R1:W-:Y:S01]  /*13b80*/  MUFU.EX2 R129, R0 ;  /* 0x0000000000817308 */ /* 0x0003e20000000800 */
[----:B----4-:R-:W-:Y:S01]  /*13b90*/  FMNMX.FTZ R133, R2, R10, !PT ;  /* 0x0000000a02857209 */ /* 0x010fe20007810000 */
[----:B------:R-:W-:Y:S02]  /*13ba0*/  FFMA.FTZ R2, R29, UR29, -R4 ;  /* 0x0000001d1d027c23 */ /* 0x000fe40008010804 */
[----:B------:R-:W-:-:S04]  /*13bb0*/  FSEL R3, R3, RZ, P0 ;  /* 0x000000ff03037208 */ /* 0x000fc80000000000 */
[----:B------:R2:W-:Y:S01]  /*13bc0*/  MUFU.EX2 R221, R6 ;  /* 0x0000000600dd7308 */ /* 0x0005e20000000800 */
[----:B-1----:R-:W-:-:S07]  /*13bd0*/  FFMA.FTZ R0, R26, UR29, -R4 ;  /* 0x0000001d1a007c23 */ /* 0x002fce0008010804 */
[----:B------:R1:W-:Y:S01]  /*13be0*/  MUFU.EX2 R213, R2 ;  /* 0x0000000200d57308 */ /* 0x0003e20000000800 */
[----:B------:R-:W-:Y:S02]  /*13bf0*/  FSETP.NEU.FTZ.AND P1, PT, R133, -INF , PT ;  /* 0xff8000008500780b */ /* 0x000fe40003f3d000 */
[----:B--2---:R-:W-:Y:S01]  /*13c00*/  PRMT R6, R5, 0x5410, R8 ;  /* 0x0000541005067816 */ /* 0x004fe20000000008 */
[----:B------:R-:W-:-:S04]  /*13c10*/  FFMA.FTZ R5, R30, UR29, -R4 ;  /* 0x0000001d1e057c23 */ /* 0x000fc80008010804 */
[----:B------:R2:W-:Y:S01]  /*13c20*/  MUFU.EX2 R220, R0 ;  /* 0x0000000000dc7308 */ /* 0x0005e20000000800 */
[----:B-1----:R-:W-:-:S07]  /*13c30*/  FSEL R2, R134, RZ, P0 ;  /* 0x000000ff86027208 */ /* 0x002fce0000000000 */
[----:B------:R-:W1:Y:S01]  /*13c40*/  MUFU.EX2 R228, R5 ;  /* 0x0000000500e47308 */ /* 0x000e620000000800 */
[----:B--2---:R-:W-:Y:S01]  /*13c50*/  FFMA.FTZ R0, R40, UR29, -R3 ;  /* 0x0000001d28007c23 */ /* 0x004fe20008010803 */
[----:B------:R-:W-:-:S06]  /*13c60*/  FADD.FTZ R28, R38, -R2 ;  /* 0x80000002261c7221 */ /* 0x000fcc0000010000 */
[----:B------:R2:W-:Y:S01]  /*13c70*/  MUFU.EX2 R126, R0 ;  /* 0x00000000007e7308 */ /* 0x0005e20000000800 */
[----:B------:R-:W-:Y:S02]  /*13c80*/  FSEL R2, R133, RZ, P1 ;  /* 0x000000ff85027208 */ /* 0x000fe40000800000 */
[----:B------:R-:W-:Y:S02]  /*13c90*/  FSETP.NEU.FTZ.AND P0, PT, R99, -INF , PT ;  /* 0xff8000006300780b */ /* 0x000fe40003f1d000 */
[----:B------:R-:W-:Y:S01]  /*13ca0*/  PRMT R171, R132, 0x7054, R132 ;  /* 0x0000705484ab7816 */ /* 0x000fe20000000084 */
[----:B------:R-:W-:Y:S01]  /*13cb0*/  FADD.FTZ R29, R37, -R2 ;  /* 0x80000002251d7221 */ /* 0x000fe20000010000 */
[----:B------:R-:W-:Y:S01]  /*13cc0*/  FSEL R2, R99, RZ, P0 ;  /* 0x000000ff63027208 */ /* 0x000fe20000000000 */
[----:B--2---:R-:W-:-:S04]  /*13cd0*/  FFMA.FTZ R0, R35, UR29, -R3 ;  /* 0x0000001d23007c23 */ /* 0x004fc80008010803 */
[----:B------:R2:W3:Y:S01]  /*13ce0*/  MUFU.EX2 R69, R0 ;  /* 0x0000000000457308 */ /* 0x0004e20000000800 */
[----:B------:R-:W-:Y:S01]  /*13cf0*/  FFMA.FTZ R5, R27, UR29, -R3 ;  /* 0x0000001d1b057c23 */ /* 0x000fe20008010803 */
[----:B------:R-:W-:Y:S01]  /*13d00*/  FADD.FTZ R30, R36, -R2 ;  /* 0x80000002241e7221 */ /* 0x000fe20000010000 */
[----:B-1----:R-:W-:-:S05]  /*13d10*/  F2FP.F16.F32.PACK_AB R2, R213, R228 ;  /* 0x000000e4d502723e */ /* 0x002fca00000000ff */
[----:B------:R1:W-:Y:S01]  /*13d20*/  MUFU.EX2 R44, R5 ;  /* 0x00000005002c7308 */ /* 0x0003e20000000800 */
[----:B--2---:R-:W-:-:S07]  /*13d30*/  FFMA.FTZ R0, R34, UR29, -R3 ;  /* 0x0000001d22007c23 */ /* 0x004fce0008010803 */
[----:B------:R2:W4:Y:S01]  /*13d40*/  MUFU.EX2 R224, R0 ;  /* 0x0000000000e07308 */ /* 0x0005220000000800 */
[----:B-1----:R-:W-:-:S07]  /*13d50*/  FFMA.FTZ R5, R105, UR29, -R3 ;  /* 0x0000001d69057c23 */ /* 0x002fce0008010803 */
[----:B------:R1:W-:Y:S01]  /*13d60*/  MUFU.EX2 R219, R5 ;  /* 0x0000000500db7308 */ /* 0x0003e20000000800 */
[----:B--2---:R-:W-:-:S05]  /*13d70*/  HSET2.LE.AND R0, R16, R171, PT ;  /* 0x000000ab10007233 */ /* 0x004fca0003803000 */
[----:B------:R-:W-:Y:S02]  /*13d80*/  LOP3.LUT R60, R0, R2, RZ, 0xc0, !PT ;  /* 0x00000002003c7212 */ /* 0x000fe400078ec0ff */
[----:B------:R-:W-:Y:S02]  /*13d90*/  HSET2.LE.AND R0, R17, R171, PT ;  /* 0x000000ab11007233 */ /* 0x000fe40003803000 */
[----:B---3--:R-:W-:Y:S01]  /*13da0*/  F2FP.F16.F32.PACK_AB R2, R69, R126 ;  /* 0x0000007e4502723e */ /* 0x008fe200000000ff */
[----:B-1----:R-:W-:-:S03]  /*13db0*/  FFMA.FTZ R5, R55, UR29, -R3 ;  /* 0x0000001d37057c23 */ /* 0x002fc60008010803 */
[----:B------:R-:W-:Y:S02]  /*13dc0*/  LOP3.LUT R61, R0, R2, RZ, 0xc0, !PT ;  /* 0x00000002003d7212 */ /* 0x000fe400078ec0ff */
[----:B------:R-:W-:Y:S01]  /*13dd0*/  HSET2.LE.AND R0, R19, R171, PT ;  /* 0x000000ab13007233 */ /* 0x000fe20003803000 */
[----:B------:R1:W2:Y:S01]  /*13de0*/  MUFU.EX2 R212, R5 ;  /* 0x0000000500d47308 */ /* 0x0002a20000000800 */
[----:B------:R-:W-:-:S04]  /*13df0*/  F2FP.F16.F32.PACK_AB R2, R220, R129 ;  /* 0x00000081dc02723e */ /* 0x000fc800000000ff */
[----:B------:R-:W-:Y:S02]  /*13e00*/  LOP3.LUT R62, R0, R2, RZ, 0xc0, !PT ;  /* 0x00000002003e7212 */ /* 0x000fe400078ec0ff */
[----:B------:R-:W-:Y:S02]  /*13e10*/  HSET2.LE.AND R0, R24, R171, PT ;  /* 0x000000ab18007233 */ /* 0x000fe40003803000 */
[----:B----4-:R-:W-:Y:S01]  /*13e20*/  F2FP.F16.F32.PACK_AB R2, R44, R224 ;  /* 0x000000e02c02723e */ /* 0x010fe200000000ff */
[----:B-1----:R-:W-:-:S03]  /*13e30*/  FFMA.FTZ R5, R43, UR29, -R3 ;  /* 0x0000001d2b057c23 */ /* 0x002fc60008010803 */
[----:B------:R-:W-:Y:S01]  /*13e40*/  LOP3.LUT R63, R0, R2, RZ, 0xc0, !PT ;  /* 0x00000002003f7212 */ /* 0x000fe200078ec0ff */
[----:B------:R1:W-:Y:S01]  /*13e50*/  MUFU.EX2 R45, R5 ;  /* 0x00000005002d7308 */ /* 0x0003e20000000800 */
[----:B------:R-:W-:Y:S02]  /*13e60*/  HSET2.LE.AND R0, R18, R171, PT ;  /* 0x000000ab12007233 */ /* 0x000fe40003803000 */
[----:B------:R-:W-:-:S04]  /*13e70*/  F2FP.F16.F32.PACK_AB R2, R216, R215 ;  /* 0x000000d7d802723e */ /* 0x000fc800000000ff */
[----:B------:R-:W-:Y:S02]  /*13e80*/  LOP3.LUT R18, R0, R2, RZ, 0xc0, !PT ;  /* 0x0000000200127212 */ /* 0x000fe400078ec0ff */
[----:B------:R-:W-:Y:S01]  /*13e90*/  HSET2.LE.AND R0, R23, R171, PT ;  /* 0x000000ab17007233 */ /* 0x000fe20003803000 */
[----:B-1----:R-:W-:-:S04]  /*13ea0*/  FFMA.FTZ R5, R42, UR29, -R3 ;  /* 0x0000001d2a057c23 */ /* 0x002fc80008010803 */
[----:B------:R1:W3:Y:S01]  /*13eb0*/  MUFU.EX2 R211, R5 ;  /* 0x0000000500d37308 */ /* 0x0002e20000000800 */
[----:B--2---:R-:W-:-:S04]  /*13ec0*/  F2FP.F16.F32.PACK_AB R2, R212, R219 ;  /* 0x000000dbd402723e */ /* 0x004fc800000000ff */
[----:B------:R-:W-:Y:S02]  /*13ed0*/  LOP3.LUT R19, R0, R2, RZ, 0xc0, !PT ;  /* 0x0000000200137212 */ /* 0x000fe400078ec0ff */
[----:B------:R-:W-:Y:S02]  /*13ee0*/  HSET2.LE.AND R0, R25, R171, PT ;  /* 0x000000ab19007233 */ /* 0x000fe40003803000 */
[----:B------:R-:W-:Y:S01]  /*13ef0*/  F2FP.F16.F32.PACK_AB R2, R221, R210 ;  /* 0x000000d2dd02723e */ /* 0x000fe200000000ff */
[----:B-1----:R-:W-:-:S04]  /*13f00*/  FFMA.FTZ R5, R106, UR29, -R3 ;  /* 0x0000001d6a057c23 */ /* 0x002fc80008010803 */
[----:B------:R1:W-:Y:S01]  /*13f10*/  MUFU.EX2 R242, R5 ;  /* 0x0000000500f27308 */ /* 0x0003e20000000800 */
[----:B------:R-:W-:Y:S02]  /*13f20*/  LOP3.LUT R58, R0, R2, RZ, 0xc0, !PT ;  /* 0x00000002003a7212 */ /* 0x000fe400078ec0ff */
[----:B------:R-:W-:Y:S02]  /*13f30*/  HSET2.LE.AND R0, R22, R171, PT ;  /* 0x000000ab16007233 */ /* 0x000fe40003803000 */
[----:B---3--:R-:W-:Y:S01]  /*13f40*/  F2FP.F16.F32.PACK_AB R2, R211, R45 ;  /* 0x0000002dd302723e */ /* 0x008fe200000000ff */
[----:B-1----:R-:W-:-:S04]  /*13f50*/  FFMA.FTZ R5, R107, UR29, -R3 ;  /* 0x0000001d6b057c23 */ /* 0x002fc80008010803 */
[----:B------:R1:W2:Y:S01]  /*13f60*/  MUFU.EX2 R218, R5 ;  /* 0x0000000500da7308 */ /* 0x0002a20000000800 */
[----:B------:R-:W-:Y:S02]  /*13f70*/  LOP3.LUT R59, R0, R2, RZ, 0xc0, !PT ;  /* 0x00000002003b7212 */ /* 0x000fe400078ec0ff */
[----:B------:R-:W-:Y:S02]  /*13f80*/  HSET2.LE.AND R0, R15, R171, PT ;  /* 0x000000ab0f007233 */ /* 0x000fe40003803000 */
[----:B------:R-:W-:Y:S01]  /*13f90*/  F2FP.F16.F32.PACK_AB R2, R127, R243 ;  /* 0x000000f37f02723e */ /* 0x000fe200000000ff */
[----:B-1----:R-:W-:-:S04]  /*13fa0*/  FFMA.FTZ R5, R52, UR29, -R4 ;  /* 0x0000001d34057c23 */ /* 0x002fc80008010804 */
[----:B------:R1:W3:Y:S01]  /*13fb0*/  MUFU.EX2 R65, R5 ;  /* 0x0000000500417308 */ /* 0x0002e20000000800 */
[----:B------:R-:W-:Y:S02]  /*13fc0*/  LOP3.LUT R9, R13, 0xff, RZ, 0xc0, !PT ;  /* 0x000000ff0d097812 */ /* 0x000fe400078ec0ff */
[----:B------:R-:W-:Y:S02]  /*13fd0*/  LOP3.LUT R16, R0, R2, RZ, 0xc0, !PT ;  /* 0x0000000200107212 */ /* 0x000fe400078ec0ff */
[----:B------:R-:W-:Y:S02]  /*13fe0*/  HSET2.LE.AND R0, R14, R171, PT ;  /* 0x000000ab0e007233 */ /* 0x000fe40003803000 */
[----:B------:R-:W-:Y:S01]  /*13ff0*/  PRMT R7, R9, 0x5410, R7 ;  /* 0x0000541009077816 */ /* 0x000fe20000000007 */
[----:B-1----:R-:W-:-:S04]  /*14000*/  FFMA.FTZ R5, R100, UR29, -R3 ;  /* 0x0000001d64057c23 */ /* 0x002fc80008010803 */
[----:B------:R1:W-:Y:S01]  /*14010*/  MUFU.EX2 R41, R5 ;  /* 0x0000000500297308 */ /* 0x0003e20000000800 */
[----:B--2---:R-:W-:Y:S01]  /*14020*/  F2FP.F16.F32.PACK_AB R2, R218, R242 ;  /* 0x000000f2da02723e */ /* 0x004fe200000000ff */
[----:B------:R-:W-:-:S03]  /*14030*/  IMAD.WIDE.U32 R72, R72, -0x326172a9, RZ ;  /* 0xcd9e8d5748487825 */ /* 0x000fc600078e00ff */
[----:B------:R-:W-:Y:S02]  /*14040*/  LOP3.LUT R17, R0, R2, RZ, 0xc0, !PT ;  /* 0x0000000200117212 */ /* 0x000fe400078ec0ff */
[----:B------:R-:W-:Y:S01]  /*14050*/  HSET2.LE.AND R0, R7, R171, PT ;  /* 0x000000ab07007233 */ /* 0x000fe20003803000 */
[----:B-1----:R-:W-:-:S04]  /*14060*/  FFMA.FTZ R5, R53, UR29, -R3 ;  /* 0x0000001d35057c23 */ /* 0x002fc80008010803 */
[----:B------:R-:W1:Y:S01]  /*14070*/  MUFU.EX2 R135, R5 ;  /* 0x0000000500877308 */ /* 0x000e620000000800 */
[----:B---3--:R-:W-:-:S04]  /*14080*/  F2FP.F16.F32.PACK_AB R2, R65, R209 ;  /* 0x000000d14102723e */ /* 0x008fc800000000ff */
[----:B------:R-:W-:Y:S02]  /*14090*/  LOP3.LUT R56, R0, R2, RZ, 0xc0, !PT ;  /* 0x0000000200387212 */ /* 0x000fe400078ec0ff */
[----:B------:R-:W-:Y:S01]  /*140a0*/  LOP3.LUT R2, R73, R125, RZ, 0x3c, !PT ;  /* 0x0000007d49027212 */ /* 0x000fe200078e3cff */
[----:B------:R-:W-:Y:S01]  /*140b0*/  IMAD.MOV.U32 R125, RZ, RZ, R71 ;  /* 0x000000ffff7d7224 */ /* 0x000fe200078e0047 */
[----:B------:R-:W-:Y:S01]  /*140c0*/  HSET2.LE.AND R0, R6, R171, PT ;  /* 0x000000ab06007233 */ /* 0x000fe20003803000 */
[----:B------:R-:W-:Y:S02]  /*140d0*/  IMAD.MOV.U32 R132, RZ, RZ, R70 ;  /* 0x000000ffff847224 */ /* 0x000fe400078e0046 */
[----:B------:R-:W-:Y:S01]  /*140e0*/  IMAD.WIDE.U32 R70, R2, -0x2daee0ad, RZ ;  /* 0xd2511f5302467825 */ /* 0x000fe200078e00ff */
[----:B-1----:R-:W-:-:S03]  /*140f0*/  F2FP.F16.F32.PACK_AB R2, R135, R41 ;  /* 0x000000298702723e */ /* 0x002fc600000000ff */
[----:B------:R-:W-:Y:S01]  /*14100*/  IMAD.MOV.U32 R128, RZ, RZ, R57 ;  /* 0x000000ffff807224 */ /* 0x000fe200078e0039 */
[----:B------:R-:W-:Y:S02]  /*14110*/  LOP3.LUT R57, R0, R2, RZ, 0xc0, !PT ;  /* 0x0000000200397212 */ /* 0x000fe400078ec0ff */
[----:B------:R-:W-:-:S05]  /*14120*/  LOP3.LUT R0, R71, UR7, R84, 0x96, !PT ;  /* 0x0000000747007c12 */ /* 0x000fca000f8e9654 */
[----:B------:R-:W-:Y:S01]  /*14130*/  IMAD.WIDE.U32 R52, R0, -0x326172a9, RZ ;  /* 0xcd9e8d5700347825 */ /* 0x000fe200078e00ff */
        /* <DEDUP_REMOVED lines=13> */
[----:B------:R-:W-:-:S05]  /*14210*/  LOP3.LUT R0, R13, UR19, R6, 0x96, !PT ;  /* 0x000000130d007c12 */ /* 0x000fca000f8e9606 */
[----:B------:R-:W-:-:S03]  /*14220*/  IMAD.WIDE.U32 R6, R0, -0x326172a9, RZ ;  /* 0xcd9e8d5700067825 */ /* 0x000fc600078e00ff */
[----:B------:R-:W-:Y:S01]  /*14230*/  LOP3.LUT R0, R6, 0xffff, RZ, 0xc0, !PT ;  /* 0x0000ffff06007812 */ /* 0x000fe200078ec0ff */
[----:B------:R-:W-:-:S03]  /*14240*/  IMAD.WIDE.U32 R8, R5, -0x326172a9, RZ ;  /* 0xcd9e8d5705087825 */ /* 0x000fc600078e00ff */
[----:B------:R-:W-:Y:S02]  /*14250*/  SHF.R.U32.HI R2, RZ, 0x8, R0 ;  /* 0x00000008ff027819 */ /* 0x000fe40000011600 */
[----:B------:R-:W-:Y:S02]  /*14260*/  LOP3.LUT R0, R6, 0xff, RZ, 0xc0, !PT ;  /* 0x000000ff06007812 */ /* 0x000fe400078ec0ff */
[----:B------:R-:W-:Y:S02]  /*14270*/  LOP3.LUT R8, R7, UR30, R8, 0x96, !PT ;  /* 0x0000001e07087c12 */ /* 0x000fe4000f8e9608 */
[----:B------:R-:W-:Y:S01]  /*14280*/  PRMT R7, R0, 0x5410, R2 ;  /* 0x0000541000077816 */ /* 0x000fe20000000002 */
[----:B------:R-:W-:-:S05]  /*14290*/  FMUL.FTZ R2, R133, UR29 ;  /* 0x0000001d85027c20 */ /* 0x000fca0008410000 */
[----:B------:R-:W-:-:S05]  /*142a0*/  FSEL R2, R2, RZ, P1 ;  /* 0x000000ff02027208 */ /* 0x000fca0000800000 */
[--C-:B------:R-:W-:Y:S01]  /*142b0*/  FFMA.FTZ R5, R108, UR29, -R2.reuse ;  /* 0x0000001d6c057c23 */ /* 0x100fe20008010802 */
[----:B------:R-:W-:-:S03]  /*142c0*/  FFMA.FTZ R0, R102, UR29, -R2 ;  /* 0x0000001d66007c23 */ /* 0x000fc60008010802 */
[----:B------:R-:W-:Y:S08]  /*142d0*/  MUFU.EX2 R104, R5 ;  /* 0x0000000500687308 */ /* 0x000ff00000000800 */
[----:B------:R1:W2:Y:S02]  /*142e0*/  MUFU.EX2 R14, R0 ;  /* 0x00000000000e7308 */ /* 0x0002a40000000800 */
[----:B-1----:R-:W-:-:S02]  /*142f0*/  HSET2.LE.AND R0, R7, R171, PT ;  /* 0x000000ab07007233 */ /* 0x002fc40003803000 */
[----:B--2---:R-:W-:-:S04]  /*14300*/  F2FP.F16.F32.PACK_AB R5, R14, R104 ;  /* 0x000000680e05723e */ /* 0x004fc800000000ff */
[----:B------:R-:W-:Y:S02]  /*14310*/  LOP3.LUT R26, R0, R5, RZ, 0xc0, !PT ;  /* 0x00000005001a7212 */ /* 0x000fe400078ec0ff */
[--C-:B------:R-:W-:Y:S02]  /*14320*/  SHF.R.U32.HI R0, RZ, 0x10, R6.reuse ;  /* 0x00000010ff007819 */ /* 0x100fe40000011606 */
[----:B------:R-:W-:Y:S02]  /*14330*/  SHF.R.U32.HI R6, RZ, 0x18, R6 ;  /* 0x00000018ff067819 */ /* 0x000fe40000011606 */
[----:B------:R-:W-:-:S04]  /*14340*/  LOP3.LUT R0, R0, 0xff, RZ, 0xc0, !PT ;  /* 0x000000ff00007812 */ /* 0x000fc800078ec0ff */
[----:B------:R-:W-:Y:S01]  /*14350*/  PRMT R7, R0, 0x5410, R6 ;  /* 0x0000541000077816 */ /* 0x000fe20000000006 */
[----:B------:R-:W-:-:S05]  /*14360*/  FMUL.FTZ R0, R99, UR29 ;  /* 0x0000001d63007c20 */ /* 0x000fca0008410000 */
[----:B------:R-:W-:-:S05]  /*14370*/  FSEL R0, R0, RZ, P0 ;  /* 0x000000ff00007208 */ /* 0x000fca0000000000 */
[--C-:B------:R-:W-:Y:S01]  /*14380*/  FFMA.FTZ R6, R110, UR29, -R0.reuse ;  /* 0x0000001d6e067c23 */ /* 0x100fe20008010800 */
[----:B------:R-:W-:-:S03]  /*14390*/  FFMA.FTZ R5, R109, UR29, -R0 ;  /* 0x0000001d6d057c23 */ /* 0x000fc60008010800 */
[----:B------:R-:W-:Y:S08]  /*143a0*/  MUFU.EX2 R107, R6 ;  /* 0x00000006006b7308 */ /* 0x000ff00000000800 */
[----:B------:R1:W2:Y:S01]  /*143b0*/  MUFU.EX2 R108, R5 ;  /* 0x00000005006c7308 */ /* 0x0002a20000000800 */
[----:B------:R-:W-:Y:S02]  /*143c0*/  LOP3.LUT R10, R9, UR20, R10, 0x96, !PT ;  /* 0x00000014090a7c12 */ /* 0x000fe4000f8e960a */
[----:B-1----:R-:W-:-:S02]  /*143d0*/  HSET2.LE.AND R5, R7, R171, PT ;  /* 0x000000ab07057233 */ /* 0x002fc40003803000 */
[----:B--2---:R-:W-:-:S04]  /*143e0*/  F2FP.F16.F32.PACK_AB R6, R108, R107 ;  /* 0x0000006b6c06723e */ /* 0x004fc800000000ff */
[----:B------:R-:W-:Y:S01]  /*143f0*/  LOP3.LUT R27, R5, R6, RZ, 0xc0, !PT ;  /* 0x00000006051b7212 */ /* 0x000fe200078ec0ff */
[----:B------:R-:W-:-:S05]  /*14400*/  IMAD.WIDE.U32 R6, R10, -0x2daee0ad, RZ ;  /* 0xd2511f530a067825 */ /* 0x000fca00078e00ff */
[----:B------:R-:W-:Y:S02]  /*14410*/  LOP3.LUT R5, R7, UR36, R12, 0x96, !PT ;  /* 0x0000002407057c12 */ /* 0x000fe4000f8e960c */
[----:B------:R-:W-:-:S04]  /*14420*/  LOP3.LUT R7, R6, 0xffff, RZ, 0xc0, !PT ;  /* 0x0000ffff06077812 */ /* 0x000fc800078ec0ff */
[----:B------:R-:W-:Y:S02]  /*14430*/  SHF.R.U32.HI R9, RZ, 0x8, R7 ;  /* 0x00000008ff097819 */ /* 0x000fe40000011607 */
[----:B------:R-:W-:Y:S01]  /*14440*/  LOP3.LUT R7, R6, 0xff, RZ, 0xc0, !PT ;  /* 0x000000ff06077812 */ /* 0x000fe200078ec0ff */
[----:B------:R-:W-:-:S03]  /*14450*/  FFMA.FTZ R10, R92, UR29, -R2 ;  /* 0x0000001d5c0a7c23 */ /* 0x000fc60008010802 */
[----:B------:R-:W-:Y:S01]  /*14460*/  PRMT R7, R7, 0x5410, R9 ;  /* 0x0000541007077816 */ /* 0x000fe20000000009 */
[----:B------:R-:W-:Y:S01]  /*14470*/  FFMA.FTZ R9, R48, UR29, -R2 ;  /* 0x0000001d30097c23 */ /* 0x000fe20008010802 */
[----:B------:R-:W-:Y:S08]  /*14480*/  MUFU.EX2 R20, R10 ;  /* 0x0000000a00147308 */ /* 0x000ff00000000800 */
[----:B------:R-:W1:Y:S01]  /*14490*/  MUFU.EX2 R214, R9 ;  /* 0x0000000900d67308 */ /* 0x000e620000000800 */
[----:B------:R-:W-:-:S02]  /*144a0*/  HSET2.LE.AND R7, R7, R171, PT ;  /* 0x000000ab07077233 */ /* 0x000fc40003803000 */
[----:B-1----:R-:W-:-:S04]  /*144b0*/  F2FP.F16.F32.PACK_AB R9, R214, R20 ;  /* 0x00000014d609723e */ /* 0x002fc800000000ff */
[----:B------:R-:W-:Y:S02]  /*144c0*/  LOP3.LUT R50, R7, R9, RZ, 0xc0, !PT ;  /* 0x0000000907327212 */ /* 0x000fe400078ec0ff */
[--C-:B------:R-:W-:Y:S02]  /*144d0*/  SHF.R.U32.HI R9, RZ, 0x10, R6.reuse ;  /* 0x00000010ff097819 */ /* 0x100fe40000011606 */
        /* <DEDUP_REMOVED lines=54> */
[----:B------:R-:W-:Y:S02]  /*14840*/  LOP3.LUT R6, R33, UR18, R72, 0x96, !PT ;  /* 0x0000001221067c12 */ /* 0x000fe4000f8e9648 */
[----:B------:R-:W-:-:S03]  /*14850*/  LOP3.LUT R5, R53, UR6, R32, 0x96, !PT ;  /* 0x0000000635057c12 */ /* 0x000fc6000f8e9620 */
[----:B------:R-:W-:-:S04]  /*14860*/  IMAD.WIDE.U32 R6, R6, -0x2daee0ad, RZ ;  /* 0xd2511f5306067825 */ /* 0x000fc800078e00ff */
[----:B------:R-:W-:Y:S01]  /*14870*/  IMAD.WIDE.U32 R10, R5, -0x2daee0ad, RZ ;  /* 0xd2511f53050a7825 */ /* 0x000fe200078e00ff */
[----:B------:R-:W-:-:S04]  /*14880*/  LOP3.LUT R7, R7, UR4, R70, 0x96, !PT ;  /* 0x0000000407077c12 */ /* 0x000fc8000f8e9646 */
[----:B------:R-:W-:Y:S01]  /*14890*/  LOP3.LUT R5, R11, UR25, R6, 0x96, !PT ;  /* 0x000000190b057c12 */ /* 0x000fe2000f8e9606 */
[----:B------:R-:W-:Y:S02]  /*148a0*/  IMAD.MOV.U32 R121, RZ, RZ, R65 ;  /* 0x000000ffff797224 */ /* 0x000fe400078e0041 */
[----:B------:R-:W-:Y:S02]  /*148b0*/  IMAD.MOV.U32 R98, RZ, RZ, R64 ;  /* 0x000000ffff627224 */ /* 0x000fe400078e0040 */
        /* <DEDUP_REMOVED lines=9> */
[----:B------:R-:W-:-:S05]  /*14950*/  LOP3.LUT R6, R69, UR19, R6, 0x96, !PT ;  /* 0x0000001345067c12 */ /* 0x000fca000f8e9606 */
[----:B------:R-:W-:-:S03]  /*14960*/  IMAD.WIDE.U32 R6, R6, -0x326172a9, RZ ;  /* 0xcd9e8d5706067825 */ /* 0x000fc600078e00ff */
[----:B------:R-:W-:-:S04]  /*14970*/  LOP3.LUT R5, R6, 0xffff, RZ, 0xc0, !PT ;  /* 0x0000ffff06057812 */ /* 0x000fc800078ec0ff */
[----:B------:R-:W-:Y:S02]  /*14980*/  SHF.R.U32.HI R8, RZ, 0x8, R5 ;  /* 0x00000008ff087819 */ /* 0x000fe40000011605 */
[----:B------:R-:W-:Y:S01]  /*14990*/  LOP3.LUT R5, R6, 0xff, RZ, 0xc0, !PT ;  /* 0x000000ff06057812 */ /* 0x000fe200078ec0ff */
[----:B------:R-:W-:-:S03]  /*149a0*/  FFMA.FTZ R9, R54, UR29, -R2 ;  /* 0x0000001d36097c23 */ /* 0x000fc60008010802 */
[----:B------:R-:W-:Y:S01]  /*149b0*/  PRMT R5, R5, 0x5410, R8 ;  /* 0x0000541005057816 */ /* 0x000fe20000000008 */
[----:B------:R-:W-:Y:S01]  /*149c0*/  FFMA.FTZ R8, R46, UR29, -R2 ;  /* 0x0000001d2e087c23 */ /* 0x000fe20008010802 */
[----:B------:R-:W-:Y:S01]  /*149d0*/  IMAD.MOV.U32 R110, RZ, RZ, R130 ;  /* 0x000000ffff6e7224 */ /* 0x000fe200078e0082 */
[----:B------:R-:W-:Y:S08]  /*149e0*/  MUFU.EX2 R102, R9 ;  /* 0x0000000900667308 */ /* 0x000ff00000000800 */
[----:B------:R-:W1:Y:S01]  /*149f0*/  MUFU.EX2 R130, R8 ;  /* 0x0000000800827308 */ /* 0x000e620000000800 */
[----:B------:R-:W-:Y:S01]  /*14a00*/  HSET2.LE.AND R5, R5, R171, PT ;  /* 0x000000ab05057233 */ /* 0x000fe20003803000 */
[----:B------:R-:W-:-:S04]  /*14a10*/  IMAD.WIDE.U32 R54, R10, -0x326172a9, RZ ;  /* 0xcd9e8d570a367825 */ /* 0x000fc800078e00ff */
[----:B------:R-:W-:Y:S01]  /*14a20*/  IMAD.MOV.U32 R96, RZ, RZ, R14 ;  /* 0x000000ffff607224 */ /* 0x000fe200078e000e */
[----:B-1----:R-:W-:-:S04]  /*14a30*/  F2FP.F16.F32.PACK_AB R8, R130, R102 ;  /* 0x000000668208723e */ /* 0x002fc800000000ff */
[----:B------:R-:W-:Y:S02]  /*14a40*/  LOP3.LUT R14, R5, R8, RZ, 0xc0, !PT ;  /* 0x00000008050e7212 */ /* 0x000fe400078ec0ff */
[----:B------:R-:W-:Y:S02]  /*14a50*/  SHF.R.U32.HI R8, RZ, 0x10, R6 ;  /* 0x00000010ff087819 */ /* 0x000fe40000011606 */
[----:B------:R-:W-:Y:S02]  /*14a60*/  LOP3.LUT R5, R7, UR30, R54, 0x96, !PT ;  /* 0x0000001e07057c12 */ /* 0x000fe4000f8e9636 */
        /* <DEDUP_REMOVED lines=16> */
[----:B------:R1:W-:Y:S08]  /*14b70*/  MUFU.EX2 R105, R8 ;  /* 0x0000000800697308 */ /* 0x0003f00000000800 */
[----:B------:R-:W2:Y:S01]  /*14b80*/  MUFU.EX2 R111, R7 ;  /* 0x00000007006f7308 */ /* 0x000ea20000000800 */
[----:B------:R-:W-:Y:S01]  /*14b90*/  HSET2.LE.AND R6, R6, R171, PT ;  /* 0x000000ab06067233 */ /* 0x000fe20003803000 */
[----:B------:R-:W-:Y:S01]  /*14ba0*/  IMAD.MOV.U32 R95, RZ, RZ, R41 ;  /* 0x000000ffff5f7224 */ /* 0x000fe200078e0029 */
[----:B-1----:R-:W1:Y:S01]  /*14bb0*/  LDSM.16.MT88.4 R8, [R204+0x4000] ;  /* 0x00400000cc08783b */ /* 0x002e620000004200 */
[----:B--2---:R-:W-:-:S04]  /*14bc0*/  F2FP.F16.F32.PACK_AB R7, R111, R105 ;  /* 0x000000696f07723e */ /* 0x004fc800000000ff */
[----:B------:R-:W-:Y:S02]  /*14bd0*/  LOP3.LUT R12, R6, R7, RZ, 0xc0, !PT ;  /* 0x00000007060c7212 */ /* 0x000fe400078ec0ff */
[--C-:B------:R-:W-:Y:S02]  /*14be0*/  SHF.R.U32.HI R7, RZ, 0x10, R5.reuse ;  /* 0x00000010ff077819 */ /* 0x100fe40000011605 */
[----:B------:R-:W-:Y:S02]  /*14bf0*/  SHF.R.U32.HI R6, RZ, 0x18, R5 ;  /* 0x00000018ff067819 */ /* 0x000fe40000011605 */
[----:B------:R-:W-:Y:S01]  /*14c00*/  LOP3.LUT R5, R7, 0xff, RZ, 0xc0, !PT ;  /* 0x000000ff07057812 */ /* 0x000fe200078ec0ff */
[----:B------:R-:W-:-:S03]  /*14c10*/  FFMA.FTZ R7, R97, UR29, -R0 ;  /* 0x0000001d61077c23 */ /* 0x000fc60008010800 */
[----:B------:R-:W-:Y:S01]  /*14c20*/  PRMT R5, R5, 0x5410, R6 ;  /* 0x0000541005057816 */ /* 0x000fe20000000006 */
[----:B------:R-:W-:Y:S01]  /*14c30*/  FFMA.FTZ R6, R93, UR29, -R0 ;  /* 0x0000001d5d067c23 */ /* 0x000fe20008010800 */
[----:B------:R-:W-:Y:S02]  /*14c40*/  IMAD.MOV.U32 R41, RZ, RZ, R131 ;  /* 0x000000ffff297224 */ /* 0x000fe400078e0083 */
[----:B------:R-:W-:Y:S08]  /*14c50*/  MUFU.EX2 R131, R7 ;  /* 0x0000000700837308 */ /* 0x000ff00000000800 */
[----:B------:R-:W2:Y:S01]  /*14c60*/  MUFU.EX2 R106, R6 ;  /* 0x00000006006a7308 */ /* 0x000ea20000000800 */
[----:B------:R-:W-:Y:S01]  /*14c70*/  HSET2.LE.AND R5, R5, R171, PT ;  /* 0x000000ab05057233 */ /* 0x000fe20003803000 */
[----:B------:R-:W-:Y:S01]  /*14c80*/  IMAD.MOV.U32 R97, RZ, RZ, R13 ;  /* 0x000000ffff617224 */ /* 0x000fe200078e000d */
[----:B--2---:R-:W-:-:S04]  /*14c90*/  F2FP.F16.F32.PACK_AB R6, R106, R131 ;  /* 0x000000836a06723e */ /* 0x004fc800000000ff */
[----:B------:R-:W-:Y:S01]  /*14ca0*/  LOP3.LUT R13, R5, R6, RZ, 0xc0, !PT ;  /* 0x00000006050d7212 */ /* 0x000fe200078ec0ff */
[----:B------:R-:W-:-:S04]  /*14cb0*/  FMUL.FTZ R5, R31, UR29 ;  /* 0x0000001d1f057c20 */ /* 0x000fc80008410000 */
[----:B------:R2:W-:Y:S02]  /*14cc0*/  MUFU.EX2 R69, R5 ;  /* 0x0000000500457308 */ /* 0x0005e40000000800 */
[----:B--2---:R-:W-:-:S06]  /*14cd0*/  FMUL.FTZ R5, R28, UR29 ;  /* 0x0000001d1c057c20 */ /* 0x004fcc0008410000 */
[----:B------:R2:W-:Y:S02]  /*14ce0*/  MUFU.EX2 R65, R5 ;  /* 0x0000000500417308 */ /* 0x0005e40000000800 */
[----:B--2---:R-:W-:-:S06]  /*14cf0*/  FMUL.FTZ R5, R29, UR29 ;  /* 0x0000001d1d057c20 */ /* 0x004fcc0008410000 */
[----:B------:R2:W3:Y:S02]  /*14d00*/  MUFU.EX2 R54, R5 ;  /* 0x0000000500367308 */ /* 0x0004e40000000800 */
[----:B--2---:R-:W-:-:S06]  /*14d10*/  FMUL.FTZ R5, R30, UR29 ;  /* 0x0000001d1e057c20 */ /* 0x004fcc0008410000 */
[----:B------:R-:W2:Y:S01]  /*14d20*/  MUFU.EX2 R71, R5 ;  /* 0x0000000500477308 */ /* 0x000ea20000000800 */
[-C--:B---3--:R-:W-:Y:S01]  /*14d30*/  FMUL.FTZ R144, R144, R54.reuse ;  /* 0x0000003690907220 */ /* 0x088fe20000410000 */
[-C--:B------:R-:W-:Y:S01]  /*14d40*/  FMUL.FTZ R145, R145, R54.reuse ;  /* 0x0000003691917220 */ /* 0x080fe20000410000 */
[-C--:B------:R-:W-:Y:S01]  /*14d50*/  FMUL.FTZ R164, R164, R69.reuse ;  /* 0x00000045a4a47220 */ /* 0x080fe20000410000 */
[----:B------:R-:W-:Y:S01]  /*14d60*/  FMUL.FTZ R165, R165, R69 ;  /* 0x00000045a5a57220 */ /* 0x000fe20000410000 */
        /* <DEDUP_REMOVED lines=8> */
[-C--:B--2---:R-:W-:Y:S01]  /*14df0*/  FMUL.FTZ R146, R146, R71.reuse ;  /* 0x0000004792927220 */ /* 0x084fe20000410000 */
[-C--:B------:R-:W-:Y:S01]  /*14e00*/  FMUL.FTZ R147, R147, R71.reuse ;  /* 0x0000004793937220 */ /* 0x080fe20000410000 */
[-C--:B------:R-:W-:Y:S01]  /*14e10*/  FMUL.FTZ R154, R154, R71.reuse ;  /* 0x000000479a9a7220 */ /* 0x080fe20000410000 */
[----:B------:R-:W-:Y:S01]  /*14e20*/  FMUL.FTZ R155, R155, R71 ;  /* 0x000000479b9b7220 */ /* 0x000fe20000410000 */
[----:B------:R-:W-:-:S02]  /*14e30*/  IMAD.MOV.U32 R90, RZ, RZ, R44 ;  /* 0x000000ffff5a7224 */ /* 0x000fc400078e002c */
[----:B------:R-:W-:Y:S02]  /*14e40*/  IMAD.MOV.U32 R93, RZ, RZ, R45 ;  /* 0x000000ffff5d7224 */ /* 0x000fe400078e002d */
[----:B-1----:R-:W-:Y:S06]  /*14e50*/  HMMA.16816.F32 R32, R24, R10, R144 ;  /* 0x0000000a1820723c */ /* 0x002fec0000001890 */
[----:B------:R-:W-:Y:S01]  /*14e60*/  HMMA.16816.F32 R44, R16, R8, R164 ;  /* 0x00000008102c723c */ /* 0x000fe200000018a4 */
[----:B------:R-:W-:-:S05]  /*14e70*/  IMAD.MOV.U32 R147, RZ, RZ, R20 ;  /* 0x000000ffff937224 */ /* 0x000fca00078e0014 */
[----:B------:R-:W-:Y:S06]  /*14e80*/  HMMA.16816.F32 R36, R24, R8, R152 ;  /* 0x000000081824723c */ /* 0x000fec0000001898 */
[----:B------:R-:W-:Y:S01]  /*14e90*/  HMMA.16816.F32 R20, R16, R10, R160 ;  /* 0x0000000a1014723c */ /* 0x000fe200000018a0 */
[----:B------:R-:W1:Y:S01]  /*14ea0*/  LDSM.16.MT88.4 R8, [R205+0x4000] ;  /* 0x00400000cd08783b */ /* 0x000e620000004200 */
[-C--:B------:R-:W-:Y:S01]  /*14eb0*/  FMUL.FTZ R156, R156, R69.reuse ;  /* 0x000000459c9c7220 */ /* 0x080fe20000410000 */
        /* <DEDUP_REMOVED lines=15> */
[----:B------:R-:W-:-:S02]  /*14fb0*/  IMAD.MOV.U32 R146, RZ, RZ, R41 ;  /* 0x000000ffff927224 */ /* 0x000fc400078e0029 */
[-C--:B-1----:R-:W-:Y:S06]  /*14fc0*/  HMMA.16816.F32 R40, R16, R8.reuse, R156 ;  /* 0x000000081028723c */ /* 0x082fec000000189c */
[C---:B------:R-:W-:Y:S06]  /*14fd0*/  HMMA.16816.F32 R28, R24.reuse, R8, R140 ;  /* 0x00000008181c723c */ /* 0x040fec000000188c */
[-C--:B------:R-:W-:Y:S06]  /*14fe0*/  HMMA.16816.F32 R24, R24, R10.reuse, R136 ;  /* 0x0000000a1818723c */ /* 0x080fec0000001888 */
[----:B------:R-:W-:Y:S01]  /*14ff0*/  HMMA.16816.F32 R16, R16, R10, R148 ;  /* 0x0000000a1010723c */ /* 0x000fe20000001894 */
[----:B------:R-:W1:Y:S05]  /*15000*/  LDSM.16.MT88.4 R8, [R204+0x4400] ;  /* 0x00440000cc08783b */ /* 0x000e6a0000004200 */
[-C--:B-1----:R-:W-:Y:S06]  /*15010*/  HMMA.16816.F32 R44, R56, R8.reuse, R44 ;  /* 0x00000008382c723c */ /* 0x082fec000000182c */
        /* <DEDUP_REMOVED lines=8> */
[----:B------:R-:W1:Y:S01]  /*150a0*/  LDSM.16.MT88.4 R8, [R204+0x4800] ;  /* 0x00480000cc08783b */ /* 0x000e620000004200 */
[----:B------:R-:W-:-:S02]  /*150b0*/  IMAD.MOV.U32 R162, RZ, RZ, R74 ;  /* 0x000000ffffa27224 */ /* 0x000fc400078e004a */
[----:B------:R-:W-:Y:S02]  /*150c0*/  IMAD.MOV.U32 R163, RZ, RZ, R75 ;  /* 0x000000ffffa37224 */ /* 0x000fe400078e004b */
[----:B------:R-:W-:Y:S02]  /*150d0*/  IMAD.MOV.U32 R158, RZ, RZ, R72 ;  /* 0x000000ffff9e7224 */ /* 0x000fe400078e0048 */
[----:B------:R-:W-:Y:S01]  /*150e0*/  IMAD.MOV.U32 R159, RZ, RZ, R73 ;  /* 0x000000ffff9f7224 */ /* 0x000fe200078e0049 */
[----:B------:R-:W-:Y:S01]  /*150f0*/  LOP3.LUT R6, R55, UR20, R64, 0x96, !PT ;  /* 0x0000001437067c12 */ /* 0x000fe2000f8e9640 */
[----:B------:R-:W-:Y:S01]  /*15100*/  FFMA.FTZ R5, R114, UR29, -R2 ;  /* 0x0000001d72057c23 */ /* 0x000fe20008010802 */
[-C--:B-1----:R-:W-:Y:S06]  /*15110*/  HMMA.16816.F32 R72, R60, R8.reuse, R44 ;  /* 0x000000083c48723c */ /* 0x082fec000000182c */
[C---:B------:R-:W-:Y:S06]  /*15120*/  HMMA.16816.F32 R36, R12.reuse, R8, R36 ;  /* 0x000000080c24723c */ /* 0x040fec0000001824 */
[-C--:B------:R-:W-:Y:S06]  /*15130*/  HMMA.16816.F32 R32, R12, R10.reuse, R32 ;  /* 0x0000000a0c20723c */ /* 0x080fec0000001820 */
[----:B------:R-:W-:Y:S01]  /*15140*/  HMMA.16816.F32 R56, R60, R10, R20 ;  /* 0x0000000a3c38723c */ /* 0x000fe20000001814 */
[----:B------:R-:W1:Y:S01]  /*15150*/  LDSM.16.MT88.4 R8, [R205+0x4800] ;  /* 0x00480000cd08783b */ /* 0x000e620000004200 */
[----:B------:R2:W-:Y:S01]  /*15160*/  MUFU.EX2 R153, R5 ;  /* 0x0000000500997308 */ /* 0x0005e20000000800 */
[----:B------:R-:W-:-:S02]  /*15170*/  IMAD.WIDE.U32 R6, R6, -0x2daee0ad, RZ ;  /* 0xd2511f5306067825 */ /* 0x000fc400078e00ff */
[----:B------:R-:W3:Y:S02]  /*15180*/  LDSM.16.MT88.4 R20, [R204+0x4c00] ;  /* 0x004c0000cc14783b */ /* 0x000ee40000004200 */
[----:B--2---:R-:W-:-:S04]  /*15190*/  FFMA.FTZ R5, R113, UR29, -R2 ;  /* 0x0000001d71057c23 */ /* 0x004fc80008010802 */
[----:B------:R2:W-:Y:S02]  /*151a0*/  MUFU.EX2 R165, R5 ;  /* 0x0000000500a57308 */ /* 0x0005e40000000800 */
[----:B--2---:R-:W-:Y:S01]  /*151b0*/  LOP3.LUT R5, R7, UR36, R68, 0x96, !PT ;  /* 0x0000002407057c12 */ /* 0x004fe2000f8e9644 */
[----:B-1----:R-:W-:Y:S01]  /*151c0*/  HMMA.16816.F32 R48, R60, R8, R40 ;  /* 0x000000083c30723c */ /* 0x002fe20000001828 */
[----:B------:R-:W-:-:S05]  /*151d0*/  LOP3.LUT R7, R6, 0xffff, RZ, 0xc0, !PT ;  /* 0x0000ffff06077812 */ /* 0x000fca00078ec0ff */
[C---:B------:R-:W-:Y:S06]  /*151e0*/  HMMA.16816.F32 R28, R12.reuse, R8, R28 ;  /* 0x000000080c1c723c */ /* 0x040fec000000181c */
[----:B------:R-:W-:Y:S01]  /*151f0*/  HMMA.16816.F32 R24, R12, R10, R24 ;  /* 0x0000000a0c18723c */ /* 0x000fe20000001818 */
[----:B------:R-:W-:-:S05]  /*15200*/  SHF.R.U32.HI R9, RZ, 0x18, R6 ;  /* 0x00000018ff097819 */ /* 0x000fca0000011606 */
[----:B------:R-:W-:Y:S01]  /*15210*/  HMMA.16816.F32 R40, R60, R10, R16 ;  /* 0x0000000a3c28723c */ /* 0x000fe20000001810 */
[----:B------:R-:W-:Y:S01]  /*15220*/  FFMA.FTZ R8, R91, UR29, -R2 ;  /* 0x0000001d5b087c23 */ /* 0x000fe20008010802 */
[----:B------:R-:W1:Y:S01]  /*15230*/  LDSM.16.MT88.4 R16, [R205+0x4c00] ;  /* 0x004c0000cd10783b */ /* 0x000e620000004200 */
[----:B------:R-:W-:Y:S01]  /*15240*/  UIADD3 UR7, UR37, 0x2, URZ ;  /* 0x0000000225077890 */ /* 0x000fe2000fffe03f */
[----:B------:R-:W-:Y:S02]  /*15250*/  IMAD.MOV.U32 R161, RZ, RZ, R127 ;  /* 0x000000ffffa17224 */ /* 0x000fe400078e007f */
[----:B------:R-:W-:Y:S01]  /*15260*/  IMAD.MOV.U32 R68, RZ, RZ, R97 ;  /* 0x000000ffff447224 */ /* 0x000fe200078e0061 */
[----:B------:R-:W-:Y:S01]  /*15270*/  LOP3.LUT R11, R6, 0xff, RZ, 0xc0, !PT ;  /* 0x000000ff060b7812 */ /* 0x000fe200078ec0ff */
[----:B------:R-:W-:Y:S01]  /*15280*/  IMAD.MOV.U32 R144, RZ, RZ, R121 ;  /* 0x000000ffff907224 */ /* 0x000fe200078e0079 */
[----:B------:R-:W-:Y:S01]  /*15290*/  SHF.R.U32.HI R10, RZ, 0x10, R6 ;  /* 0x00000010ff0a7819 */ /* 0x000fe20000011606 */
[----:B------:R-:W-:Y:S01]  /*152a0*/  IMAD.MOV.U32 R137, RZ, RZ, R131 ;  /* 0x000000ffff897224 */ /* 0x000fe200078e0083 */
[----:B------:R-:W-:Y:S01]  /*152b0*/  SHF.R.U32.HI R6, RZ, 0x8, R7 ;  /* 0x00000008ff067819 */ /* 0x000fe20000011607 */
[----:B------:R-:W-:Y:S01]  /*152c0*/  IMAD.MOV.U32 R141, RZ, RZ, R130 ;  /* 0x000000ffff8d7224 */ /* 0x000fe200078e0082 */
[----:B------:R-:W2:Y:S02]  /*152d0*/  LDSM.16.MT88.4 R60, [R204+0x5000] ;  /* 0x00500000cc3c783b */ /* 0x000ea40000004200 */
[----:B------:R-:W-:-:S02]  /*152e0*/  PRMT R12, R11, 0x5410, R6 ;  /* 0x000054100b0c7816 */ /* 0x000fc40000000006 */
[----:B------:R-:W-:-:S04]  /*152f0*/  LOP3.LUT R6, R10, 0xff, RZ, 0xc0, !PT ;  /* 0x000000ff0a067812 */ /* 0x000fc800078ec0ff */
[----:B------:R-:W-:Y:S02]  /*15300*/  PRMT R11, R6, 0x5410, R9 ;  /* 0x00005410060b7816 */ /* 0x000fe40000000009 */
[----:B------:R-:W-:Y:S01]  /*15310*/  LOP3.LUT R6, R5, 0xffff, RZ, 0xc0, !PT ;  /* 0x0000ffff05067812 */ /* 0x000fe200078ec0ff */
[----:B------:R4:W-:Y:S01]  /*15320*/  MUFU.EX2 R151, R8 ;  /* 0x0000000800977308 */ /* 0x0009e20000000800 */
[----:B------:R-:W-:-:S07]  /*15330*/  FFMA.FTZ R7, R86, UR29, -R2 ;  /* 0x0000001d56077c23 */ /* 0x000fce0008010802 */
[----:B------:R3:W1:Y:S01]  /*15340*/  MUFU.EX2 R160, R7 ;  /* 0x0000000700a07308 */ /* 0x0006620000000800 */
[----:B----4-:R-:W-:Y:S01]  /*15350*/  SHF.R.U32.HI R8, RZ, 0x8, R6 ;  /* 0x00000008ff087819 */ /* 0x010fe20000011606 */
[----:B------:R-:W-:-:S06]  /*15360*/  FFMA.FTZ R6, R103, UR29, -R0 ;  /* 0x0000001d67067c23 */ /* 0x000fcc0008010800 */
[----:B------:R4:W-:Y:S01]  /*15370*/  MUFU.EX2 R150, R6 ;  /* 0x0000000600967308 */ /* 0x0009e20000000800 */
[----:B---3--:R-:W-:Y:S01]  /*15380*/  FFMA.FTZ R7, R116, UR29, -R0 ;  /* 0x0000001d74077c23 */ /* 0x008fe20008010800 */
[----:B------:R-:W-:-:S06]  /*15390*/  LOP3.LUT R10, R5, 0xff, RZ, 0xc0, !PT ;  /* 0x000000ff050a7812 */ /* 0x000fcc00078ec0ff */
[----:B------:R3:W-:Y:S01]  /*153a0*/  MUFU.EX2 R154, R7 ;  /* 0x00000007009a7308 */ /* 0x0007e20000000800 */
[----:B------:R-:W-:Y:S01]  /*153b0*/  SHF.R.U32.HI R9, RZ, 0x18, R5 ;  /* 0x00000018ff097819 */ /* 0x000fe20000011605 */
[----:B----4-:R-:W-:-:S06]  /*153c0*/  FFMA.FTZ R6, R89, UR29, -R0 ;  /* 0x0000001d59067c23 */ /* 0x010fcc0008010800 */
[----:B------:R1:W4:Y:S01]  /*153d0*/  MUFU.EX2 R88, R6 ;  /* 0x0000000600587308 */ /* 0x0003220000000800 */
[----:B---3--:R-:W-:-:S04]  /*153e0*/  SHF.R.U32.HI R7, RZ, 0x10, R5 ;  /* 0x00000010ff077819 */ /* 0x008fc80000011605 */
[----:B------:R-:W-:Y:S01]  /*153f0*/  LOP3.LUT R5, R7, 0xff, RZ, 0xc0, !PT ;  /* 0x000000ff07057812 */ /* 0x000fe200078ec0ff */
[----:B------:R-:W-:-:S03]  /*15400*/  FFMA.FTZ R7, R117, UR29, -R0 ;  /* 0x0000001d75077c23 */ /* 0x000fc60008010800 */
[----:B------:R-:W-:Y:S02]  /*15410*/  PRMT R9, R5, 0x5410, R9 ;  /* 0x0000541005097816 */ /* 0x000fe40000000009 */
[--C-:B------:R-:W-:Y:S01]  /*15420*/  HSET2.LE.AND R5, R12, R171.reuse, PT ;  /* 0x000000ab0c057233 */ /* 0x100fe20003803000 */
[----:B------:R-:W3:Y:S01]  /*15430*/  MUFU.EX2 R166, R7 ;  /* 0x0000000700a67308 */ /* 0x000ee20000000800 */
[----:B-1----:R-:W-:Y:S02]  /*15440*/  F2FP.F16.F32.PACK_AB R6, R160, R151 ;  /* 0x00000097a006723e */ /* 0x002fe400000000ff */
[----:B------:R-:W-:Y:S02]  /*15450*/  PRMT R8, R10, 0x5410, R8 ;  /* 0x000054100a087816 */ /* 0x000fe40000000008 */
[----:B------:R-:W-:Y:S02]  /*15460*/  LOP3.LUT R10, R5, R6, RZ, 0xc0, !PT ;  /* 0x00000006050a7212 */ /* 0x000fe400078ec0ff */
[----:B------:R-:W-:-:S02]  /*15470*/  HSET2.LE.AND R5, R11, R171, PT ;  /* 0x000000ab0b057233 */ /* 0x000fc40003803000 */
        /* <DEDUP_REMOVED lines=16> */
[----:B------:R-:W-:Y:S01]  /*15580*/  HMMA.16816.F32 R32, R8, R16, R28 ;  /* 0x000000100820723c */ /* 0x000fe2000000181c */
        /* <DEDUP_REMOVED lines=10> */
[----:B------:R-:W1:Y:S01]  /*15630*/  LDSM.16.MT88.4 R76, [R205+0x5000] ;  /* 0x00500000cd4c783b */ /* 0x000e620000004200 */
[----:B------:R-:W-:-:S04]  /*15640*/  SHF.R.U32.HI R6, RZ, 0x8, R7 ;  /* 0x00000008ff067819 */ /* 0x000fc80000011607 */
[----:B------:R-:W-:Y:S02]  /*15650*/  PRMT R12, R11, 0x5410, R6 ;  /* 0x000054100b0c7816 */ /* 0x000fe40000000006 */
[----:B------:R-:W-:-:S04]  /*15660*/  LOP3.LUT R6, R10, 0xff, RZ, 0xc0, !PT ;  /* 0x000000ff0a067812 */ /* 0x000fc800078ec0ff */
[----:B------:R-:W-:Y:S02]  /*15670*/  PRMT R11, R6, 0x5410, R9 ;  /* 0x00005410060b7816 */ /* 0x000fe40000000009 */
[----:B------:R-:W-:Y:S01]  /*15680*/  LOP3.LUT R6, R5, 0xffff, RZ, 0xc0, !PT ;  /* 0x0000ffff05067812 */ /* 0x000fe200078ec0ff */
[----:B------:R3:W4:Y:S03]  /*15690*/  MUFU.EX2 R149, R8 ;  /* 0x0000000800957308 */ /* 0x0007260000000800 */
[----:B---3--:R-:W-:Y:S01]  /*156a0*/  SHF.R.U32.HI R8, RZ, 0x8, R6 ;  /* 0x00000008ff087819 */ /* 0x008fe20000011606 */
[--C-:B------:R-:W-:Y:S02]  /*156b0*/  FFMA.FTZ R6, R236, UR29, -R3.reuse ;  /* 0x0000001dec067c23 */ /* 0x100fe40008010803 */
[----:B------:R-:W3:Y:S01]  /*156c0*/  LDL.LU R236, [R1+0x48] ;  /* 0x0000480001ec7983 */ /* 0x000ee20000300800 */
[----:B------:R-:W-:-:S04]  /*156d0*/  FFMA.FTZ R7, R185, UR29, -R3 ;  /* 0x0000001db9077c23 */ /* 0x000fc80008010803 */
[----:B------:R2:W-:Y:S01]  /*156e0*/  MUFU.EX2 R140, R7 ;  /* 0x00000007008c7308 */ /* 0x0005e20000000800 */
[----:B------:R-:W-:Y:S02]  /*156f0*/  LOP3.LUT R10, R5, 0xff, RZ, 0xc0, !PT ;  /* 0x000000ff050a7812 */ /* 0x000fe400078ec0ff */
[----:B------:R-:W-:-:S05]  /*15700*/  SHF.R.U32.HI R9, RZ, 0x18, R5 ;  /* 0x00000018ff097819 */ /* 0x000fca0000011605 */
[----:B------:R4:W-:Y:S01]  /*15710*/  MUFU.EX2 R152, R6 ;  /* 0x0000000600987308 */ /* 0x0009e20000000800 */
[----:B--2---:R-:W-:-:S07]  /*15720*/  FFMA.FTZ R7, R123, UR29, -R3 ;  /* 0x0000001d7b077c23 */ /* 0x004fce0008010803 */
[----:B------:R2:W1:Y:S01]  /*15730*/  MUFU.EX2 R148, R7 ;  /* 0x0000000700947308 */ /* 0x0004620000000800 */
[----:B----4-:R-:W-:-:S07]  /*15740*/  FFMA.FTZ R6, R202, UR29, -R3 ;  /* 0x0000001dca067c23 */ /* 0x010fce0008010803 */
[----:B------:R4:W1:Y:S01]  /*15750*/  MUFU.EX2 R164, R6 ;  /* 0x0000000600a47308 */ /* 0x0008620000000800 */
[----:B--2---:R-:W-:-:S04]  /*15760*/  SHF.R.U32.HI R7, RZ, 0x10, R5 ;  /* 0x00000010ff077819 */ /* 0x004fc80000011605 */
[----:B------:R-:W-:-:S04]  /*15770*/  LOP3.LUT R5, R7, 0xff, RZ, 0xc0, !PT ;  /* 0x000000ff07057812 */ /* 0x000fc800078ec0ff */
[----:B------:R-:W-:Y:S02]  /*15780*/  PRMT R7, R5, 0x5410, R9 ;  /* 0x0000541005077816 */ /* 0x000fe40000000009 */
[--C-:B------:R-:W-:Y:S02]  /*15790*/  HSET2.LE.AND R5, R12, R171.reuse, PT ;  /* 0x000000ab0c057233 */ /* 0x100fe40003803000 */
[----:B----4-:R-:W-:Y:S02]  /*157a0*/  F2FP.F16.F32.PACK_AB R6, R149, R167 ;  /* 0x000000a79506723e */ /* 0x010fe400000000ff */
[----:B------:R-:W-:Y:S02]  /*157b0*/  PRMT R8, R10, 0x5410, R8 ;  /* 0x000054100a087816 */ /* 0x000fe40000000008 */
[----:B------:R-:W-:Y:S02]  /*157c0*/  LOP3.LUT R10, R5, R6, RZ, 0xc0, !PT ;  /* 0x00000006050a7212 */ /* 0x000fe400078ec0ff */
[----:B------:R-:W-:-:S02]  /*157d0*/  HSET2.LE.AND R5, R11, R171, PT ;  /* 0x000000ab0b057233 */ /* 0x000fc40003803000 */
        /* <DEDUP_REMOVED lines=8> */
[----:B------:R-:W-:Y:S02]  /*15860*/  IMAD.U32 R5, RZ, RZ, UR7 ;  /* 0x00000007ff057e24 */ /* 0x000fe4000f8e00ff */
[----:B------:R-:W-:-:S03]  /*15870*/  IMAD.MOV.U32 R185, RZ, RZ, R125 ;  /* 0x000000ffffb97224 */ /* 0x000fc600078e007d */
[----:B------:R-:W-:Y:S01]  /*15880*/  LOP3.LUT R5, R85, UR27, R5, 0x96, !PT ;  /* 0x0000001b55057c12 */ /* 0x000fe2000f8e9605 */
[----:B------:R-:W-:Y:S07]  /*15890*/  HMMA.16816.F32 R116, R8, R20, R72 ;  /* 0x000000140874723c */ /* 0x000fee0000001848 */
[----:B------:R-:W-:Y:S02]  /*158a0*/  IMAD.MOV.U32 R72, RZ, RZ, R162 ;  /* 0x000000ffff487224 */ /* 0x000fe400078e00a2 */
[----:B------:R-:W-:-:S02]  /*158b0*/  IMAD.MOV.U32 R162, RZ, RZ, R124 ;  /* 0x000000ffffa27224 */ /* 0x000fc400078e007c */
[----:B------:R-:W-:Y:S01]  /*158c0*/  HMMA.16816.F32 R124, R8, R16, R48 ;  /* 0x00000010087c723c */ /* 0x000fe20000001830 */
[----:B------:R-:W-:-:S06]  /*158d0*/  IMAD.MOV.U32 R74, RZ, RZ, R158 ;  /* 0x000000ffff4a7224 */ /* 0x000fcc00078e009e */
[----:B------:R-:W-:-:S05]  /*158e0*/  IMAD.WIDE.U32 R16, R5, -0x326172a9, RZ ;  /* 0xcd9e8d5705107825 */ /* 0x000fca00078e00ff */
[----:B------:R-:W-:Y:S02]  /*158f0*/  LOP3.LUT R6, R17, UR18, R74, 0x96, !PT ;  /* 0x0000001211067c12 */ /* 0x000fe4000f8e964a */
[----:B------:R-:W-:Y:S01]  /*15900*/  LOP3.LUT R5, R53, UR6, R16, 0x96, !PT ;  /* 0x0000000635057c12 */ /* 0x000fe2000f8e9610 */
[----:B------:R-:W-:Y:S02]  /*15910*/  IMAD.MOV.U32 R97, RZ, RZ, R122 ;  /* 0x000000ffff617224 */ /* 0x000fe400078e007a */
[----:B------:R-:W-:Y:S01]  /*15920*/  IMAD.MOV.U32 R158, RZ, RZ, R129 ;  /* 0x000000ffff9e7224 */ /* 0x000fe200078e0081 */
[----:B------:R-:W-:Y:S01]  /*15930*/  HMMA.16816.F32 R120, R8, R22, R56 ;  /* 0x000000160878723c */ /* 0x000fe20000001838 */
[----:B------:R-:W-:Y:S02]  /*15940*/  IMAD.MOV.U32 R82, RZ, RZ, R128 ;  /* 0x000000ffff527224 */ /* 0x000fe400078e0080 */
[----:B------:R-:W-:-:S03]  /*15950*/  IMAD.WIDE.U32 R6, R6, -0x2daee0ad, RZ ;  /* 0xd2511f5306067825 */ /* 0x000fc600078e00ff */
[----:B------:R-:W-:Y:S02]  /*15960*/  HMMA.16816.F32 R128, R8, R18, R40 ;  /* 0x000000120880723c */ /* 0x000fe40000001828 */
[----:B------:R-:W-:-:S05]  /*15970*/  LOP3.LUT R7, R7, UR4, R70, 0x96, !PT ;  /* 0x0000000407077c12 */ /* 0x000fca000f8e9646 */
        /* <DEDUP_REMOVED lines=17> */
[----:B-1----:R-:W-:-:S07]  /*15a90*/  LOP3.LUT R5, R6, 0xffff, RZ, 0xc0, !PT ;  /* 0x0000ffff06057812 */ /* 0x002fce00078ec0ff */
[----:B------:R1:W-:Y:S01]  /*15aa0*/  MUFU.EX2 R49, R9 ;  /* 0x0000000900317308 */ /* 0x0003e20000000800 */
[----:B------:R-:W-:Y:S01]  /*15ab0*/  IMAD.MOV.U32 R89, RZ, RZ, R146 ;  /* 0x000000ffff597224 */ /* 0x000fe200078e0092 */
[----:B--2---:R-:W-:Y:S02]  /*15ac0*/  SHF.R.U32.HI R8, RZ, 0x8, R5 ;  /* 0x00000008ff087819 */ /* 0x004fe40000011605 */
[----:B------:R-:W-:-:S04]  /*15ad0*/  LOP3.LUT R5, R6, 0xff, RZ, 0xc0, !PT ;  /* 0x000000ff06057812 */ /* 0x000fc800078ec0ff */
[----:B------:R-:W-:Y:S01]  /*15ae0*/  PRMT R15, R5, 0x5410, R8 ;  /* 0x00005410050f7816 */ /* 0x000fe20000000008 */
[----:B-1----:R-:W-:Y:S01]  /*15af0*/  FFMA.FTZ R9, R112, UR29, -R2 ;  /* 0x0000001d70097c23 */ /* 0x002fe20008010802 */
[----:B------:R-:W-:-:S03]  /*15b00*/  SHF.R.U32.HI R5, RZ, 0x10, R6 ;  /* 0x00000010ff057819 */ /* 0x000fc60000011606 */
[----:B------:R1:W2:Y:S01]  /*15b10*/  MUFU.EX2 R146, R9 ;  /* 0x0000000900927308 */ /* 0x0002a20000000800 */
[----:B------:R-:W-:Y:S01]  /*15b20*/  LOP3.LUT R5, R5, 0xff, RZ, 0xc0, !PT ;  /* 0x000000ff05057812 */ /* 0x000fe200078ec0ff */
[----:B------:R-:W-:Y:S01]  /*15b30*/  FFMA.FTZ R8, R178, UR29, -R0 ;  /* 0x0000001db2087c23 */ /* 0x000fe20008010800 */
[----:B------:R-:W-:-:S05]  /*15b40*/  IMAD.MOV.U32 R86, RZ, RZ, R147 ;  /* 0x000000ffff567224 */ /* 0x000fca00078e0093 */
[----:B------:R4:W-:Y:S01]  /*15b50*/  MUFU.EX2 R143, R8 ;  /* 0x00000008008f7308 */ /* 0x0009e20000000800 */
[----:B-1----:R-:W-:Y:S02]  /*15b60*/  SHF.R.U32.HI R9, RZ, 0x18, R6 ;  /* 0x00000018ff097819 */ /* 0x002fe40000011606 */
[----:B------:R-:W-:Y:S01]  /*15b70*/  LOP3.LUT R6, R7, UR30, R12, 0x96, !PT ;  /* 0x0000001e07067c12 */ /* 0x000fe2000f8e960c */
[----:B------:R-:W-:Y:S01]  /*15b80*/  FFMA.FTZ R7, R115, UR29, -R0 ;  /* 0x0000001d73077c23 */ /* 0x000fe20008010800 */
[----:B------:R-:W-:Y:S02]  /*15b90*/  PRMT R11, R5, 0x5410, R9 ;  /* 0x00005410050b7816 */ /* 0x000fe40000000009 */
[C---:B------:R-:W-:Y:S01]  /*15ba0*/  LOP3.LUT R5, R6.reuse, 0xffff, RZ, 0xc0, !PT ;  /* 0x0000ffff06057812 */ /* 0x040fe200078ec0ff */
[----:B------:R1:W2:Y:S01]  /*15bb0*/  MUFU.EX2 R147, R7 ;  /* 0x0000000700937308 */ /* 0x0002a20000000800 */
[----:B------:R-:W-:Y:S02]  /*15bc0*/  LOP3.LUT R10, R6, 0xff, RZ, 0xc0, !PT ;  /* 0x000000ff060a7812 */ /* 0x000fe400078ec0ff */
[----:B------:R-:W-:-:S02]  /*15bd0*/  SHF.R.U32.HI R9, RZ, 0x18, R6 ;  /* 0x00000018ff097819 */ /* 0x000fc40000011606 */
[----:B----4-:R-:W-:Y:S01]  /*15be0*/  SHF.R.U32.HI R8, RZ, 0x8, R5 ;  /* 0x00000008ff087819 */ /* 0x010fe20000011605 */
[----:B------:R-:W-:Y:S02]  /*15bf0*/  IMAD.MOV.U32 R138, RZ, RZ, R96 ;  /* 0x000000ffff8a7224 */ /* 0x000fe400078e0060 */
[----:B------:R-:W-:Y:S01]  /*15c00*/  IMAD.MOV.U32 R96, RZ, RZ, R132 ;  /* 0x000000ffff607224 */ /* 0x000fe200078e0084 */
[----:B-1----:R-:W-:Y:S01]  /*15c10*/  SHF.R.U32.HI R7, RZ, 0x10, R6 ;  /* 0x00000010ff077819 */ /* 0x002fe20000011606 */
[----:B------:R-:W-:-:S03]  /*15c20*/  FFMA.FTZ R6, R188, UR29, -R0 ;  /* 0x0000001dbc067c23 */ /* 0x000fc60008010800 */
[----:B------:R-:W-:Y:S01]  /*15c30*/  LOP3.LUT R5, R7, 0xff, RZ, 0xc0, !PT ;  /* 0x000000ff07057812 */ /* 0x000fe200078ec0ff */
[----:B------:R1:W-:Y:S03]  /*15c40*/  MUFU.EX2 R57, R6 ;  /* 0x0000000600397308 */ /* 0x0003e60000000800 */
[----:B------:R-:W-:Y:S02]  /*15c50*/  PRMT R7, R5, 0x5410, R9 ;  /* 0x0000541005077816 */ /* 0x000fe40000000009 */
[----:B------:R-:W-:Y:S02]  /*15c60*/  HSET2.LE.AND R5, R15, R171, PT ;  /* 0x000000ab0f057233 */ /* 0x000fe40003803000 */
[----:B------:R-:W-:Y:S01]  /*15c70*/  PRMT R8, R10, 0x5410, R8 ;  /* 0x000054100a087816 */ /* 0x000fe20000000008 */
[----:B-1----:R-:W-:-:S04]  /*15c80*/  FFMA.FTZ R6, R181, UR29, -R0 ;  /* 0x0000001db5067c23 */ /* 0x002fc80008010800 */
[----:B------:R2:W1:Y:S02]  /*15c90*/  MUFU.EX2 R132, R6 ;  /* 0x0000000600847308 */ /* 0x0004640000000800 */
        /* <DEDUP_REMOVED lines=9> */
[----:B-1----:R-:W-:-:S04]  /*15d30*/  F2FP.F16.F32.PACK_AB R6, R132, R57 ;  /* 0x000000398406723e */ /* 0x002fc800000000ff */
[----:B------:R-:W-:Y:S01]  /*15d40*/  LOP3.LUT R9, R5, R6, RZ, 0xc0, !PT ;  /* 0x0000000605097212 */ /* 0x000fe200078ec0ff */
[----:B------:R-:W-:Y:S02]  /*15d50*/  IMAD.MOV.U32 R75, RZ, RZ, R159 ;  /* 0x000000ffff4b7224 */ /* 0x000fe400078e009f */
[----:B------:R-:W-:Y:S02]  /*15d60*/  IMAD.MOV.U32 R157, RZ, RZ, R107 ;  /* 0x000000ffff9d7224 */ /* 0x000fe400078e006b */
[----:B------:R-:W-:Y:S02]  /*15d70*/  IMAD.MOV.U32 R159, RZ, RZ, R106 ;  /* 0x000000ffff9f7224 */ /* 0x000fe400078e006a */
[----:B------:R-:W-:Y:S02]  /*15d80*/  IMAD.MOV.U32 R184, RZ, RZ, R105 ;  /* 0x000000ffffb87224 */ /* 0x000fe400078e0069 */
[----:B------:R-:W-:Y:S02]  /*15d90*/  IMAD.MOV.U32 R182, RZ, RZ, R104 ;  /* 0x000000ffffb67224 */ /* 0x000fe400078e0068 */
[----:B------:R-:W-:Y:S07]  /*15da0*/  HMMA.16816.F32 R104, R8, R62, R36 ;  /* 0x0000003e0868723c */ /* 0x000fee0000001824 */
[----:B---3--:R-:W-:Y:S01]  /*15db0*/  FFMA.FTZ R38, R236, R69, R243 ;  /* 0x00000045ec267223 */ /* 0x008fe200000100f3 */
[----:B------:R-:W-:-:S02]  /*15dc0*/  IMAD.MOV.U32 R236, RZ, RZ, R185 ;  /* 0x000000ffffec7224 */ /* 0x000fc400078e00b9 */
[----:B------:R-:W-:Y:S02]  /*15dd0*/  IMAD.MOV.U32 R185, RZ, RZ, R184 ;  /* 0x000000ffffb97224 */ /* 0x000fe400078e00b8 */
[----:B------:R-:W-:Y:S02]  /*15de0*/  IMAD.MOV.U32 R184, RZ, RZ, R229 ;  /* 0x000000ffffb87224 */ /* 0x000fe400078e00e5 */
[----:B------:R-:W-:Y:S02]  /*15df0*/  IMAD.MOV.U32 R229, RZ, RZ, R82 ;  /* 0x000000ffffe57224 */ /* 0x000fe400078e0052 */
[----:B------:R-:W-:Y:S01]  /*15e00*/  FFMA.FTZ R37, R236, R65, R242 ;  /* 0x00000041ec257223 */ /* 0x000fe200000100f2 */
[----:B------:R-:W-:Y:S02]  /*15e10*/  IMAD.MOV.U32 R82, RZ, RZ, R227 ;  /* 0x000000ffff527224 */ /* 0x000fe400078e00e3 */
[----:B------:R-:W2:Y:S04]  /*15e20*/  LDL.LU R227, [R1+0x104] ;  /* 0x0001040001e37983 */ /* 0x000ea80000300800 */
[----:B------:R-:W3:Y:S01]  /*15e30*/  LDL.LU R236, [R1+0x40] ;  /* 0x0000400001ec7983 */ /* 0x000ee20000300800 */
[----:B------:R-:W-:-:S06]  /*15e40*/  UIADD3 UR37, UR37, 0x3, URZ ;  /* 0x0000000325257890 */ /* 0x000fcc000fffe03f */
        /* <DEDUP_REMOVED lines=12> */
[----:B------:R-:W-:Y:S02]  /*15f10*/  IMAD.MOV.U32 R90, RZ, RZ, R109 ;  /* 0x000000ffff5a7224 */ /* 0x000fe400078e006d */
[----:B------:R-:W-:Y:S02]  /*15f20*/  IMAD.MOV.U32 R28, RZ, RZ, R110 ;  /* 0x000000ffff1c7224 */ /* 0x000fe400078e006e */
[----:B------:R-:W-:Y:S02]  /*15f30*/  IMAD.MOV.U32 R95, RZ, RZ, R102 ;  /* 0x000000ffff5f7224 */ /* 0x000fe400078e0066 */
[----:B------:R-:W-:Y:S02]  /*15f40*/  IMAD.MOV.U32 R98, RZ, RZ, R108 ;  /* 0x000000ffff627224 */ /* 0x000fe400078e006c */
[----:B------:R-:W-:Y:S01]  /*15f50*/  IMAD.MOV.U32 R163, RZ, RZ, R100 ;  /* 0x000000ffffa37224 */ /* 0x000fe200078e0064 */
[----:B------:R-:W-:Y:S01]  /*15f60*/  HMMA.16816.F32 R108, R8, R76, R32 ;  /* 0x0000004c086c723c */ /* 0x000fe20000001820 */
[----:B------:R-:W-:-:S05]  /*15f70*/  IMAD.WIDE.U32 R6, R6, -0x2daee0ad, RZ ;  /* 0xd2511f5306067825 */ /* 0x000fca00078e00ff */
[----:B------:R-:W-:Y:S01]  /*15f80*/  HMMA.16816.F32 R100, R8, R60, R44 ;  /* 0x0000003c0864723c */ /* 0x000fe2000000182c */
[----:B------:R-:W-:-:S06]  /*15f90*/  LOP3.LUT R7, R7, UR4, R80, 0x96, !PT ;  /* 0x0000000407077c12 */ /* 0x000fcc000f8e9650 */
        /* <DEDUP_REMOVED lines=17> */
[----:B------:R-:W-:Y:S01]  /*160b0*/  LOP3.LUT R14, R13, UR18, R74, 0x96, !PT ;  /* 0x000000120d0e7c12 */ /* 0x000fe2000f8e964a */
[----:B------:R-:W-:Y:S01]  /*160c0*/  IMAD.WIDE.U32 R10, R11, -0x2daee0ad, RZ ;  /* 0xd2511f530b0a7825 */ /* 0x000fe200078e00ff */
[----:B------:R-:W-:Y:S02]  /*160d0*/  LOP3.LUT R18, R7, UR30, R8, 0x96, !PT ;  /* 0x0000001e07127c12 */ /* 0x000fe4000f8e9608 */
[----:B------:R-:W-:-:S02]  /*160e0*/  LOP3.LUT R23, R6, 0xffff, RZ, 0xc0, !PT ;  /* 0x0000ffff06177812 */ /* 0x000fc400078ec0ff */
[----:B------:R-:W-:Y:S02]  /*160f0*/  LOP3.LUT R26, R6, 0xff, RZ, 0xc0, !PT ;  /* 0x000000ff061a7812 */ /* 0x000fe400078ec0ff */
[--C-:B------:R-:W-:Y:S02]  /*16100*/  SHF.R.U32.HI R25, RZ, 0x10, R6.reuse ;  /* 0x00000010ff197819 */ /* 0x100fe40000011606 */
[----:B------:R-:W-:Y:S01]  /*16110*/  SHF.R.U32.HI R24, RZ, 0x18, R6 ;  /* 0x00000018ff187819 */ /* 0x000fe20000011606 */
[----:B------:R-:W-:Y:S01]  /*16120*/  IMAD.WIDE.U32 R6, R15, -0x2daee0ad, RZ ;  /* 0xd2511f530f067825 */ /* 0x000fe200078e00ff */
[----:B------:R-:W-:-:S04]  /*16130*/  LOP3.LUT R13, R53, UR6, R12, 0x96, !PT ;  /* 0x00000006350d7c12 */ /* 0x000fc8000f8e960c */
[----:B------:R-:W-:Y:S01]  /*16140*/  LOP3.LUT R12, R7, UR4, R80, 0x96, !PT ;  /* 0x00000004070c7c12 */ /* 0x000fe2000f8e9650 */
        /* <DEDUP_REMOVED lines=23> */
[----:B------:R-:W-:Y:S02]  /*162c0*/  LOP3.LUT R21, R9, UR20, R12, 0x96, !PT ;  /* 0x0000001409157c12 */ /* 0x000fe4000f8e960c */
[----:B------:R-:W-:Y:S01]  /*162d0*/  SHF.R.U32.HI R5, RZ, 0x8, R23 ;  /* 0x00000008ff057819 */ /* 0x000fe20000011617 */
[----:B------:R-:W-:Y:S01]  /*162e0*/  IMAD.WIDE.U32 R10, R10, -0x326172a9, RZ ;  /* 0xcd9e8d570a0a7825 */ /* 0x000fe200078e00ff */
[----:B------:R-:W-:Y:S02]  /*162f0*/  LOP3.LUT R9, R7, UR30, R8, 0x96, !PT ;  /* 0x0000001e07097c12 */ /* 0x000fe4000f8e9608 */
[C---:B------:R-:W-:Y:S02]  /*16300*/  LOP3.LUT R12, R6.reuse, 0xffff, RZ, 0xc0, !PT ;  /* 0x0000ffff060c7812 */ /* 0x040fe400078ec0ff */
[----:B------:R-:W-:Y:S02]  /*16310*/  LOP3.LUT R19, R6, 0xff, RZ, 0xc0, !PT ;  /* 0x000000ff06137812 */ /* 0x000fe400078ec0ff */
[----:B------:R-:W-:-:S02]  /*16320*/  SHF.R.U32.HI R17, RZ, 0x10, R6 ;  /* 0x00000010ff117819 */ /* 0x000fc40000011606 */
[----:B------:R-:W-:Y:S01]  /*16330*/  SHF.R.U32.HI R15, RZ, 0x18, R6 ;  /* 0x00000018ff0f7819 */ /* 0x000fe20000011606 */
[----:B------:R-:W-:Y:S01]  /*16340*/  IMAD.WIDE.U32 R6, R13, -0x326172a9, RZ ;  /* 0xcd9e8d570d067825 */ /* 0x000fe200078e00ff */
[----:B------:R-:W-:Y:S02]  /*16350*/  PRMT R33, R26, 0x5410, R5 ;  /* 0x000054101a217816 */ /* 0x000fe40000000005 */
[----:B------:R-:W-:Y:S02]  /*16360*/  LOP3.LUT R36, R11, UR20, R14, 0x96, !PT ;  /* 0x000000140b247c12 */ /* 0x000fe4000f8e960e */
[----:B------:R-:W-:Y:S02]  /*16370*/  LOP3.LUT R5, R25, 0xff, RZ, 0xc0, !PT ;  /* 0x000000ff19057812 */ /* 0x000fe400078ec0ff */
[C---:B------:R-:W-:Y:S02]  /*16380*/  LOP3.LUT R11, R6.reuse, 0xffff, RZ, 0xc0, !PT ;  /* 0x0000ffff060b7812 */ /* 0x040fe400078ec0ff */
[----:B------:R-:W-:-:S02]  /*16390*/  LOP3.LUT R22, R6, 0xff, RZ, 0xc0, !PT ;  /* 0x000000ff06167812 */ /* 0x000fc400078ec0ff */
[--C-:B------:R-:W-:Y:S02]  /*163a0*/  SHF.R.U32.HI R14, RZ, 0x10, R6.reuse ;  /* 0x00000010ff0e7819 */ /* 0x100fe40000011606 */
[----:B------:R-:W-:Y:S02]  /*163b0*/  SHF.R.U32.HI R13, RZ, 0x18, R6 ;  /* 0x00000018ff0d7819 */ /* 0x000fe40000011606 */
[----:B------:R-:W-:Y:S01]  /*163c0*/  PRMT R26, R5, 0x5410, R24 ;  /* 0x00005410051a7816 */ /* 0x000fe20000000018 */
[----:B------:R-:W-:-:S04]  /*163d0*/  FFMA.FTZ R5, R250, UR29, -R4 ;  /* 0x0000001dfa057c23 */ /* 0x000fc80008010804 */
[----:B------:R1:W4:Y:S02]  /*163e0*/  MUFU.EX2 R45, R5 ;  /* 0x00000005002d7308 */ /* 0x0003240000000800 */
[----:B-1----:R-:W-:-:S06]  /*163f0*/  FFMA.FTZ R5, R249, UR29, -R4 ;  /* 0x0000001df9057c23 */ /* 0x002fcc0008010804 */
[----:B------:R1:W4:Y:S02]  /*16400*/  MUFU.EX2 R46, R5 ;  /* 0x00000005002e7308 */ /* 0x0003240000000800 */
[----:B-1----:R-:W-:Y:S01]  /*16410*/  SHF.R.U32.HI R5, RZ, 0x8, R12 ;  /* 0x00000008ff057819 */ /* 0x002fe2000001160c */
[----:B---3--:R-:W-:Y:S01]  /*16420*/  FFMA.FTZ R35, R236, R54, R83 ;  /* 0x00000036ec237223 */ /* 0x008fe20000010053 */
[----:B------:R-:W-:Y:S02]  /*16430*/  IMAD.MOV.U32 R236, RZ, RZ, R229 ;  /* 0x000000ffffec7224 */ /* 0x000fe400078e00e5 */
[----:B--2---:R-:W-:Y:S02]  /*16440*/  IMAD.MOV.U32 R202, RZ, RZ, R227 ;  /* 0x000000ffffca7224 */ /* 0x004fe400078e00e3 */
[----:B------:R-:W-:Y:S01]  /*16450*/  FFMA.FTZ R39, R236, R71, R81 ;  /* 0x00000047ec277223 */ /* 0x000fe20000010051 */
[----:B------:R-:W-:Y:S02]  /*16460*/  IMAD.MOV.U32 R236, RZ, RZ, R28 ;  /* 0x000000ffffec7224 */ /* 0x000fe400078e001c */
[----:B------:R-:W-:Y:S01]  /*16470*/  FFMA.FTZ R6, R202, UR29, -R4 ;  /* 0x0000001dca067c23 */ /* 0x000fe20008010804 */
[----:B------:R-:W-:-:S02]  /*16480*/  IMAD.MOV.U32 R229, RZ, RZ, R162 ;  /* 0x000000ffffe57224 */ /* 0x000fc400078e00a2 */
[----:B------:R-:W-:Y:S02]  /*16490*/  IMAD.MOV.U32 R202, RZ, RZ, R236 ;  /* 0x000000ffffca7224 */ /* 0x000fe400078e00ec */
[----:B------:R-:W-:Y:S01]  /*164a0*/  IMAD.MOV.U32 R236, RZ, RZ, R185 ;  /* 0x000000ffffec7224 */ /* 0x000fe200078e00b9 */
[----:B------:R1:W2:Y:S01]  /*164b0*/  MUFU.EX2 R44, R6 ;  /* 0x00000006002c7308 */ /* 0x0002a20000000800 */
[----:B------:R-:W-:Y:S02]  /*164c0*/  IMAD.MOV.U32 R185, RZ, RZ, R184 ;  /* 0x000000ffffb97224 */ /* 0x000fe400078e00b8 */
[----:B------:R-:W-:Y:S02]  /*164d0*/  IMAD.MOV.U32 R184, RZ, RZ, R229 ;  /* 0x000000ffffb87224 */ /* 0x000fe400078e00e5 */
[----:B------:R-:W-:Y:S02]  /*164e0*/  IMAD.MOV.U32 R229, RZ, RZ, R82 ;  /* 0x000000ffffe57224 */ /* 0x000fe400078e0052 */
[----:B------:R-:W-:-:S02]  /*164f0*/  IMAD.MOV.U32 R82, RZ, RZ, R89 ;  /* 0x000000ffff527224 */ /* 0x000fc400078e0059 */
[----:B------:R-:W-:Y:S01]  /*16500*/  IMAD.MOV.U32 R89, RZ, RZ, R86 ;  /* 0x000000ffff597224 */ /* 0x000fe200078e0056 */
[----:B------:R-:W-:Y:S01]  /*16510*/  LOP3.LUT R28, R7, UR30, R10, 0x96, !PT ;  /* 0x0000001e071c7c12 */ /* 0x000fe2000f8e960a */
[----:B------:R-:W-:Y:S02]  /*16520*/  IMAD.MOV.U32 R86, RZ, RZ, R91 ;  /* 0x000000ffff567224 */ /* 0x000fe400078e005b */
[----:B------:R-:W-:Y:S02]  /*16530*/  IMAD.MOV.U32 R91, RZ, RZ, R68 ;  /* 0x000000ffff5b7224 */ /* 0x000fe400078e0044 */
[----:B-1----:R-:W-:Y:S01]  /*16540*/  FFMA.FTZ R6, R202, UR29, -R4 ;  /* 0x0000001dca067c23 */ /* 0x002fe20008010804 */
[----:B------:R-:W-:-:S03]  /*16550*/  IMAD.MOV.U32 R68, RZ, RZ, R55 ;  /* 0x000000ffff447224 */ /* 0x000fc600078e0037 */
[----:B------:R1:W3:Y:S01]  /*16560*/  MUFU.EX2 R65, R6 ;  /* 0x0000000600417308 */ /* 0x0002e20000000800 */
[----:B------:R-:W-:Y:S02]  /*16570*/  IMAD.MOV.U32 R55, RZ, RZ, R136 ;  /* 0x000000ffff377224 */ /* 0x000fe400078e0088 */
[----:B------:R-:W-:Y:S02]  /*16580*/  IMAD.MOV.U32 R136, RZ, RZ, R138 ;  /* 0x000000ffff887224 */ /* 0x000fe400078e008a */
[----:B------:R-:W-:Y:S02]  /*16590*/  IMAD.MOV.U32 R138, RZ, RZ, R156 ;  /* 0x000000ffff8a7224 */ /* 0x000fe400078e009c */
[----:B------:R-:W-:Y:S02]  /*165a0*/  IMAD.MOV.U32 R156, RZ, RZ, R144 ;  /* 0x000000ffff9c7224 */ /* 0x000fe400078e0090 */
[----:B------:R-:W-:Y:S02]  /*165b0*/  IMAD.MOV.U32 R144, RZ, RZ, R97 ;  /* 0x000000ffff907224 */ /* 0x000fe400078e0061 */
[----:B------:R-:W-:-:S02]  /*165c0*/  IMAD.MOV.U32 R59, RZ, RZ, R184 ;  /* 0x000000ffff3b7224 */ /* 0x000fc400078e00b8 */
[----:B-1----:R-:W-:-:S04]  /*165d0*/  IMAD.WIDE.U32 R6, R27, -0x2daee0ad, RZ ;  /* 0xd2511f531b067825 */ /* 0x002fc800078e00ff */
[----:B------:R-:W-:Y:S01]  /*165e0*/  IMAD.MOV.U32 R97, RZ, RZ, R90 ;  /* 0x000000ffff617224 */ /* 0x000fe200078e005a */
[----:B------:R-:W-:Y:S01]  /*165f0*/  LOP3.LUT R8, R7, UR36, R20, 0x96, !PT ;  /* 0x0000002407087c12 */ /* 0x000fe2000f8e9614 */
[----:B------:R-:W-:Y:S01]  /*16600*/  IMAD.MOV.U32 R184, RZ, RZ, R91 ;  /* 0x000000ffffb87224 */ /* 0x000fe200078e005b */
[C---:B------:R-:W-:Y:S01]  /*16610*/  LOP3.LUT R20, R6.reuse, 0xffff, RZ, 0xc0, !PT ;  /* 0x0000ffff06147812 */ /* 0x040fe200078ec0ff */
[----:B------:R-:W-:Y:S01]  /*16620*/  IMAD.MOV.U32 R90, RZ, RZ, R226 ;  /* 0x000000ffff5a7224 */ /* 0x000fe200078e00e2 */
[----:B------:R-:W-:Y:S02]  /*16630*/  LOP3.LUT R25, R6, 0xff, RZ, 0xc0, !PT ;  /* 0x000000ff06197812 */ /* 0x000fe400078ec0ff */
[--C-:B------:R-:W-:Y:S02]  /*16640*/  SHF.R.U32.HI R24, RZ, 0x10, R6.reuse ;  /* 0x00000010ff187819 */ /* 0x100fe40000011606 */
[----:B------:R-:W-:Y:S01]  /*16650*/  SHF.R.U32.HI R23, RZ, 0x18, R6 ;  /* 0x00000018ff177819 */ /* 0x000fe20000011606 */
[----:B------:R-:W-:Y:S01]  /*16660*/  FFMA.FTZ R6, R244, UR29, -R4 ;  /* 0x0000001df4067c23 */ /* 0x000fe20008010804 */
[----:B------:R-:W-:-:S02]  /*16670*/  PRMT R91, R19, 0x5410, R5 ;  /* 0x00005410135b7816 */ /* 0x000fc40000000005 */
[----:B------:R-:W-:Y:S01]  /*16680*/  LOP3.LUT R5, R17, 0xff, RZ, 0xc0, !PT ;  /* 0x000000ff11057812 */ /* 0x000fe200078ec0ff */
[----:B------:R-:W-:Y:S01]  /*16690*/  IMAD.MOV.U32 R50, RZ, RZ, R90 ;  /* 0x000000ffff327224 */ /* 0x000fe200078e005a */
[----:B------:R1:W-:Y:S02]  /*166a0*/  MUFU.EX2 R250, R6 ;  /* 0x0000000600fa7308 */ /* 0x0003e40000000800 */
[----:B------:R-:W-:Y:S01]  /*166b0*/  PRMT R90, R5, 0x5410, R15 ;  /* 0x00005410055a7816 */ /* 0x000fe2000000000f */
[----:B------:R-:W-:Y:S01]  /*166c0*/  FFMA.FTZ R5, R232, UR29, -R4 ;  /* 0x0000001de8057c23 */ /* 0x000fe20008010804 */
[----:B------:R-:W-:Y:S02]  /*166d0*/  IMAD.MOV.U32 R72, RZ, RZ, R185 ;  /* 0x000000ffff487224 */ /* 0x000fe400078e00b9 */
[----:B------:R-:W-:Y:S02]  /*166e0*/  IMAD.MOV.U32 R185, RZ, RZ, R89 ;  /* 0x000000ffffb97224 */ /* 0x000fe400078e0059 */
[----:B------:R4:W-:Y:S01]  /*166f0*/  MUFU.EX2 R249, R5 ;  /* 0x0000000500f97308 */ /* 0x0009e20000000800 */
[----:B------:R-:W-:-:S02]  /*16700*/  IMAD.MOV.U32 R89, RZ, RZ, R68 ;  /* 0x000000ffff597224 */ /* 0x000fc400078e0044 */
[----:B-1----:R-:W-:Y:S01]  /*16710*/  FFMA.FTZ R6, R237, UR29, -R4 ;  /* 0x0000001ded067c23 */ /* 0x002fe20008010804 */
[----:B------:R-:W-:-:S04]  /*16720*/  IMAD.MOV.U32 R51, RZ, RZ, R138 ;  /* 0x000000ffff337224 */ /* 0x000fc800078e008a */
[----:B------:R1:W-:Y:S01]  /*16730*/  MUFU.EX2 R244, R6 ;  /* 0x0000000600f47308 */ /* 0x0003e20000000800 */
[----:B------:R-:W-:Y:S02]  /*16740*/  IMAD.MOV.U32 R56, RZ, RZ, R55 ;  /* 0x000000ffff387224 */ /* 0x000fe400078e0037 */
[----:B----4-:R-:W-:Y:S01]  /*16750*/  FFMA.FTZ R5, R201, UR29, -R4 ;  /* 0x0000001dc9057c23 */ /* 0x010fe20008010804 */
[----:B------:R-:W-:Y:S02]  /*16760*/  IMAD.MOV.U32 R74, RZ, RZ, R136 ;  /* 0x000000ffff4a7224 */ /* 0x000fe400078e0088 */
[----:B------:R-:W-:Y:S02]  /*16770*/  IMAD.MOV.U32 R68, RZ, RZ, R156 ;  /* 0x000000ffff447224 */ /* 0x000fe400078e009c */
[----:B------:R-:W-:Y:S01]  /*16780*/  IMAD.MOV.U32 R138, RZ, RZ, R144 ;  /* 0x000000ffff8a7224 */ /* 0x000fe200078e0090 */
[----:B------:R4:W-:Y:S01]  /*16790*/  MUFU.EX2 R242, R5 ;  /* 0x0000000500f27308 */ /* 0x0009e20000000800 */
[----:B------:R-:W-:-:S02]  /*167a0*/  IMAD.MOV.U32 R144, RZ, RZ, R97 ;  /* 0x000000ffff907224 */ /* 0x000fc400078e0061 */
[----:B------:R-:W-:Y:S02]  /*167b0*/  IMAD.MOV.U32 R156, RZ, RZ, R95 ;  /* 0x000000ffff9c7224 */ /* 0x000fe400078e005f */
[----:B-1----:R-:W-:-:S04]  /*167c0*/  IMAD.WIDE.U32 R6, R21, -0x2daee0ad, RZ ;  /* 0xd2511f5315067825 */ /* 0x002fc800078e00ff */
[----:B------:R-:W-:Y:S01]  /*167d0*/  IMAD.MOV.U32 R136, RZ, RZ, R98 ;  /* 0x000000ffff887224 */ /* 0x000fe200078e0062 */
[----:B------:R-:W-:Y:S01]  /*167e0*/  LOP3.LUT R34, R7, UR36, R16, 0x96, !PT ;  /* 0x0000002407227c12 */ /* 0x000fe2000f8e9610 */
[----:B------:R-:W-:Y:S01]  /*167f0*/  IMAD.MOV.U32 R55, RZ, RZ, R96 ;  /* 0x000000ffff377224 */ /* 0x000fe200078e0060 */
[C---:B------:R-:W-:Y:S02]  /*16800*/  LOP3.LUT R95, R6.reuse, 0xffff, RZ, 0xc0, !PT ;  /* 0x0000ffff065f7812 */ /* 0x040fe400078ec0ff */
[----:B------:R-:W-:Y:S01]  /*16810*/  LOP3.LUT R98, R6, 0xff, RZ, 0xc0, !PT ;  /* 0x000000ff06627812 */ /* 0x000fe200078ec0ff */
[----:B----4-:R-:W-:Y:S01]  /*16820*/  FFMA.FTZ R5, R200, UR29, -R4 ;  /* 0x0000001dc8057c23 */ /* 0x010fe20008010804 */
[--C-:B------:R-:W-:Y:S02]  /*16830*/  SHF.R.U32.HI R96, RZ, 0x10, R6.reuse ;  /* 0x00000010ff607819 */ /* 0x100fe40000011606 */
[----:B------:R-:W-:Y:S01]  /*16840*/  SHF.R.U32.HI R97, RZ, 0x18, R6 ;  /* 0x00000018ff617819 */ /* 0x000fe20000011606 */
[----:B------:R-:W-:Y:S01]  /*16850*/  IMAD.WIDE.U32 R6, R29, -0x2daee0ad, RZ ;  /* 0xd2511f531d067825 */ /* 0x000fe200078e00ff */
[----:B------:R1:W-:Y:S02]  /*16860*/  MUFU.EX2 R243, R5 ;  /* 0x0000000500f37308 */ /* 0x0003e40000000800 */
[----:B------:R-:W-:-:S02]  /*16870*/  LOP3.LUT R15, R6, 0xffff, RZ, 0xc0, !PT ;  /* 0x0000ffff060f7812 */ /* 0x000fc400078ec0ff */
[----:B------:R-:W-:Y:S02]  /*16880*/  LOP3.LUT R19, R6, 0xff, RZ, 0xc0, !PT ;  /* 0x000000ff06137812 */ /* 0x000fe400078ec0ff */
[--C-:B------:R-:W-:Y:S02]  /*16890*/  SHF.R.U32.HI R17, RZ, 0x10, R6.reuse ;  /* 0x00000010ff117819 */ /* 0x100fe40000011606 */
[----:B------:R-:W-:Y:S02]  /*168a0*/  SHF.R.U32.HI R16, RZ, 0x18, R6 ;  /* 0x00000018ff107819 */ /* 0x000fe40000011606 */
[----:B------:R-:W-:Y:S01]  /*168b0*/  SHF.R.U32.HI R6, RZ, 0x8, R11 ;  /* 0x00000008ff067819 */ /* 0x000fe2000001160b */
[----:B------:R-:W-:Y:S01]  /*168c0*/  IMAD.MOV.U32 R73, RZ, RZ, R236 ;  /* 0x000000ffff497224 */ /* 0x000fe200078e00ec */
[----:B-1----:R-:W-:Y:S01]  /*168d0*/  LOP3.LUT R5, R7, UR36, R30, 0x96, !PT ;  /* 0x0000002407057c12 */ /* 0x002fe2000f8e961e */
[----:B------:R-:W-:Y:S01]  /*168e0*/  FFMA.FTZ R7, R179, UR29, -R4 ;  /* 0x0000001db3077c23 */ /* 0x000fe20008010804 */
[----:B------:R-:W-:-:S02]  /*168f0*/  PRMT R84, R22, 0x5410, R6 ;  /* 0x0000541016547816 */ /* 0x000fc40000000006 */
[----:B------:R-:W-:Y:S01]  /*16900*/  LOP3.LUT R6, R14, 0xff, RZ, 0xc0, !PT ;  /* 0x000000ff0e067812 */ /* 0x000fe200078ec0ff */
[----:B------:R1:W-:Y:S01]  /*16910*/  MUFU.EX2 R236, R7 ;  /* 0x0000000700ec7308 */ /* 0x0003e20000000800 */
[--C-:B------:R-:W-:Y:S01]  /*16920*/  FFMA.FTZ R10, R183, UR29, -R4.reuse ;  /* 0x0000001db70a7c23 */ /* 0x100fe20008010804 */
[--C-:B------:R-:W-:Y:S01]  /*16930*/  FFMA.FTZ R14, R87, UR29, -R4.reuse ;  /* 0x0000001d570e7c23 */ /* 0x100fe20008010804 */
[----:B------:R-:W-:Y:S01]  /*16940*/  PRMT R83, R6, 0x5410, R13 ;  /* 0x0000541006537816 */ /* 0x000fe2000000000d */
[--C-:B------:R-:W-:Y:S01]  /*16950*/  FFMA.FTZ R6, R172, UR29, -R4.reuse ;  /* 0x0000001dac067c23 */ /* 0x100fe20008010804 */
[--C-:B------:R-:W-:Y:S01]  /*16960*/  FFMA.FTZ R13, R169, UR29, -R4.reuse ;  /* 0x0000001da90d7c23 */ /* 0x100fe20008010804 */
[----:B------:R-:W-:Y:S02]  /*16970*/  IMAD.MOV.U32 R58, RZ, RZ, R229 ;  /* 0x000000ffff3a7224 */ /* 0x000fe400078e00e5 */
[----:B------:R-:W-:Y:S01]  /*16980*/  MUFU.EX2 R229, R6 ;  /* 0x0000000600e57308 */ /* 0x000fe20000000800 */
[----:B-1----:R-:W-:-:S07]  /*16990*/  FFMA.FTZ R7, R175, UR29, -R4 ;  /* 0x0000001daf077c23 */ /* 0x002fce0008010804 */
[----:B------:R1:W-:Y:S01]  /*169a0*/  MUFU.EX2 R232, R7 ;  /* 0x0000000700e87308 */ /* 0x0003e20000000800 */
[----:B------:R-:W-:Y:S01]  /*169b0*/  LOP3.LUT R11, R9, 0xff, RZ, 0xc0, !PT ;  /* 0x000000ff090b7812 */ /* 0x000fe200078ec0ff */
[----:B-1----:R-:W-:Y:S01]  /*169c0*/  FFMA.FTZ R7, R170, UR29, -R4 ;  /* 0x0000001daa077c23 */ /* 0x002fe20008010804 */
[----:B------:R-:W-:-:S04]  /*169d0*/  LOP3.LUT R4, R18, 0xffff, RZ, 0xc0, !PT ;  /* 0x0000ffff12047812 */ /* 0x000fc800078ec0ff */
[----:B------:R-:W-:Y:S02]  /*169e0*/  SHF.R.U32.HI R6, RZ, 0x8, R4 ;  /* 0x00000008ff067819 */ /* 0x000fe40000011604 */
[----:B------:R-:W-:-:S04]  /*169f0*/  LOP3.LUT R4, R18, 0xff, RZ, 0xc0, !PT ;  /* 0x000000ff12047812 */ /* 0x000fc800078ec0ff */
[----:B------:R-:W-:Y:S02]  /*16a00*/  PRMT R22, R4, 0x5410, R6 ;  /* 0x0000541004167816 */ /* 0x000fe40000000006 */
[----:B------:R-:W-:Y:S02]  /*16a10*/  SHF.R.U32.HI R6, RZ, 0x10, R18 ;  /* 0x00000010ff067819 */ /* 0x000fe40000011612 */
[----:B------:R-:W-:Y:S01]  /*16a20*/  LOP3.LUT R4, R9, 0xffff, RZ, 0xc0, !PT ;  /* 0x0000ffff09047812 */ /* 0x000fe200078ec0ff */
[----:B------:R1:W-:Y:S01]  /*16a30*/  MUFU.EX2 R202, R7 ;  /* 0x0000000700ca7308 */ /* 0x0003e20000000800 */
[----:B------:R-:W-:-:S07]  /*16a40*/  IMAD.MOV.U32 R48, RZ, RZ, R225 ;  /* 0x000000ffff307224 */ /* 0x000fce00078e00e1 */
[----:B------:R4:W-:Y:S01]  /*16a50*/  MUFU.EX2 R237, R10 ;  /* 0x0000000a00ed7308 */ /* 0x0009e20000000800 */
[----:B------:R-:W-:Y:S01]  /*16a60*/  IMAD.MOV.U32 R75, RZ, RZ, R82 ;  /* 0x000000ffff4b7224 */ /* 0x000fe200078e0052 */
[----:B-1----:R-:W-:Y:S02]  /*16a70*/  LOP3.LUT R7, R6, 0xff, RZ, 0xc0, !PT ;  /* 0x000000ff06077812 */ /* 0x002fe400078ec0ff */
[----:B------:R-:W-:Y:S02]  /*16a80*/  SHF.R.U32.HI R6, RZ, 0x8, R4 ;  /* 0x00000008ff067819 */ /* 0x000fe40000011604 */
[----:B----4-:R-:W-:Y:S02]  /*16a90*/  SHF.R.U32.HI R10, RZ, 0x10, R9 ;  /* 0x00000010ff0a7819 */ /* 0x010fe40000011609 */
[----:B------:R-:W-:Y:S01]  /*16aa0*/  PRMT R87, R11, 0x5410, R6 ;  /* 0x000054100b577816 */ /* 0x000fe20000000006 */
[----:B------:R-:W-:Y:S01]  /*16ab0*/  FFMA.FTZ R6, R48, UR29, -R3 ;  /* 0x0000001d30067c23 */ /* 0x000fe20008010803 */
[----:B------:R-:W-:Y:S01]  /*16ac0*/  SHF.R.U32.HI R9, RZ, 0x18, R9 ;  /* 0x00000018ff097819 */ /* 0x000fe20000011609 */
[----:B------:R-:W-:Y:S01]  /*16ad0*/  IMAD.MOV.U32 R48, RZ, RZ, R50 ;  /* 0x000000ffff307224 */ /* 0x000fe200078e0032 */
[----:B------:R-:W-:Y:S01]  /*16ae0*/  LOP3.LUT R4, R10, 0xff, RZ, 0xc0, !PT ;  /* 0x000000ff0a047812 */ /* 0x000fe200078ec0ff */
[----:B------:R-:W-:-:S02]  /*16af0*/  IMAD.MOV.U32 R50, RZ, RZ, R51 ;  /* 0x000000ffff327224 */ /* 0x000fc400078e0033 */
[----:B------:R-:W-:Y:S01]  /*16b00*/  IMAD.MOV.U32 R82, RZ, RZ, R86 ;  /* 0x000000ffff527224 */ /* 0x000fe200078e0056 */
[----:B------:R-:W-:Y:S01]  /*16b10*/  PRMT R86, R4, 0x5410, R9 ;  /* 0x0000541004567816 */ /* 0x000fe20000000009 */
[----:B------:R-:W-:Y:S01]  /*16b20*/  IMAD.MOV.U32 R51, RZ, RZ, R56 ;  /* 0x000000ffff337224 */ /* 0x000fe200078e0038 */
[----:B------:R-:W-:Y:S01]  /*16b30*/  SHF.R.U32.HI R4, RZ, 0x8, R20 ;  /* 0x00000008ff047819 */ /* 0x000fe20000011614 */
[----:B------:R-:W-:Y:S02]  /*16b40*/  IMAD.MOV.U32 R56, RZ, RZ, R58 ;  /* 0x000000ffff387224 */ /* 0x000fe400078e003a */
[----:B------:R-:W-:Y:S02]  /*16b50*/  IMAD.MOV.U32 R58, RZ, RZ, R59 ;  /* 0x000000ffff3a7224 */ /* 0x000fe400078e003b */
[----:B------:R-:W-:Y:S02]  /*16b60*/  IMAD.MOV.U32 R59, RZ, RZ, R72 ;  /* 0x000000ffff3b7224 */ /* 0x000fe400078e0048 */
[----:B------:R-:W-:Y:S01]  /*16b70*/  IMAD.MOV.U32 R72, RZ, RZ, R73 ;  /* 0x000000ffff487224 */ /* 0x000fe200078e0049 */
[----:B------:R-:W-:Y:S01]  /*16b80*/  PRMT R54, R25, 0x5410, R4 ;  /* 0x0000541019367816 */ /* 0x000fe20000000004 */
[----:B------:R-:W-:Y:S01]  /*16b90*/  IMAD.MOV.U32 R73, RZ, RZ, R182 ;  /* 0x000000ffff497224 */ /* 0x000fe200078e00b6 */
[----:B------:R1:W-:Y:S01]  /*16ba0*/  MUFU.EX2 R183, R6 ;  /* 0x0000000600b77308 */ /* 0x0003e20000000800 */
[----:B------:R-:W-:Y:S01]  /*16bb0*/  IMAD.MOV.U32 R182, RZ, RZ, R157 ;  /* 0x000000ffffb67224 */ /* 0x000fe200078e009d */
[----:B------:R-:W-:Y:S01]  /*16bc0*/  LOP3.LUT R4, R24, 0xff, RZ, 0xc0, !PT ;  /* 0x000000ff18047812 */ /* 0x000fe200078ec0ff */
[----:B------:R-:W-:-:S02]  /*16bd0*/  IMAD.MOV.U32 R42, RZ, RZ, R50 ;  /* 0x000000ffff2a7224 */ /* 0x000fc400078e0032 */
[----:B------:R-:W-:Y:S02]  /*16be0*/  IMAD.MOV.U32 R43, RZ, RZ, R51 ;  /* 0x000000ffff2b7224 */ /* 0x000fe400078e0033 */
[----:B------:R-:W-:Y:S02]  /*16bf0*/  IMAD.MOV.U32 R51, RZ, RZ, R59 ;  /* 0x000000ffff337224 */ /* 0x000fe400078e003b */
[----:B------:R-:W-:Y:S02]  /*16c00*/  IMAD.MOV.U32 R59, RZ, RZ, R182 ;  /* 0x000000ffff3b7224 */ /* 0x000fe400078e00b6 */
[----:B-1----:R-:W-:Y:S01]  /*16c10*/  FFMA.FTZ R6, R48, UR29, -R3 ;  /* 0x0000001d30067c23 */ /* 0x002fe20008010803 */
[----:B------:R-:W-:Y:S02]  /*16c20*/  IMAD.MOV.U32 R48, RZ, RZ, R56 ;  /* 0x000000ffff307224 */ /* 0x000fe400078e0038 */
[----:B------:R-:W-:Y:S02]  /*16c30*/  IMAD.MOV.U32 R56, RZ, RZ, R72 ;  /* 0x000000ffff387224 */ /* 0x000fe400078e0048 */
[----:B------:R-:W-:Y:S01]  /*16c40*/  IMAD.MOV.U32 R72, RZ, RZ, R55 ;  /* 0x000000ffff487224 */ /* 0x000fe200078e0037 */
[----:B------:R-:W-:Y:S01]  /*16c50*/  PRMT R55, R4, 0x5410, R23 ;  /* 0x0000541004377816 */ /* 0x000fe20000000017 */
[----:B------:R1:W4:Y:S01]  /*16c60*/  MUFU.EX2 R182, R6 ;  /* 0x0000000600b67308 */ /* 0x0003220000000800 */
[----:B------:R-:W-:-:S04]  /*16c70*/  SHF.R.U32.HI R4, RZ, 0x8, R15 ;  /* 0x00000008ff047819 */ /* 0x000fc8000001160f */
[----:B------:R-:W-:Y:S02]  /*16c80*/  PRMT R41, R19, 0x5410, R4 ;  /* 0x0000541013297816 */ /* 0x000fe40000000004 */
[----:B------:R-:W-:Y:S02]  /*16c90*/  LOP3.LUT R4, R17, 0xff, RZ, 0xc0, !PT ;  /* 0x000000ff11047812 */ /* 0x000fe400078ec0ff */
[----:B------:R-:W-:Y:S01]  /*16ca0*/  SHF.R.U32.HI R12, RZ, 0x18, R18 ;  /* 0x00000018ff0c7819 */ /* 0x000fe20000011612 */
[----:B-1----:R-:W-:-:S04]  /*16cb0*/  FFMA.FTZ R6, R42, UR29, -R3 ;  /* 0x0000001d2a067c23 */ /* 0x002fc80008010803 */
[----:B------:R1:W-:Y:S01]  /*16cc0*/  MUFU.EX2 R181, R6 ;  /* 0x0000000600b57308 */ /* 0x0003e20000000800 */
[----:B------:R-:W-:Y:S02]  /*16cd0*/  PRMT R40, R4, 0x5410, R16 ;  /* 0x0000541004287816 */ /* 0x000fe40000000010 */
[----:B------:R-:W-:Y:S02]  /*16ce0*/  LOP3.LUT R4, R8, 0xffff, RZ, 0xc0, !PT ;  /* 0x0000ffff08047812 */ /* 0x000fe400078ec0ff */
[----:B------:R-:W-:Y:S02]  /*16cf0*/  PRMT R21, R7, 0x5410, R12 ;  /* 0x0000541007157816 */ /* 0x000fe4000000000c */
[----:B------:R-:W-:Y:S01]  /*16d00*/  SHF.R.U32.HI R7, RZ, 0x8, R4 ;  /* 0x00000008ff077819 */ /* 0x000fe20000011604 */
[----:B-1----:R-:W-:-:S04]  /*16d10*/  FFMA.FTZ R6, R43, UR29, -R3 ;  /* 0x0000001d2b067c23 */ /* 0x002fc80008010803 */
[----:B------:R1:W4:Y:S01]  /*16d20*/  MUFU.EX2 R180, R6 ;  /* 0x0000000600b47308 */ /* 0x0003220000000800 */
[----:B------:R-:W-:Y:S01]  /*16d30*/  LOP3.LUT R9, R8, 0xff, RZ, 0xc0, !PT ;  /* 0x000000ff08097812 */ /* 0x000fe200078ec0ff */
        /* <DEDUP_REMOVED lines=10> */
[----:B-1----:R-:W-:-:S04]  /*16de0*/  FFMA.FTZ R6, R50, UR29, -R3 ;  /* 0x0000001d32067c23 */ /* 0x002fc80008010803 */
[----:B------:R1:W-:Y:S01]  /*16df0*/  MUFU.EX2 R179, R6 ;  /* 0x0000000600b37308 */ /* 0x0003e20000000800 */
[----:B------:R-:W-:Y:S01]  /*16e00*/  IMAD.MOV.U32 R174, RZ, RZ, R72 ;  /* 0x000000ffffae7224 */ /* 0x000fe200078e0048 */
[----:B------:R-:W-:Y:S01]  /*16e10*/  PRMT R53, R9, 0x5410, R7 ;  /* 0x0000541009357816 */ /* 0x000fe20000000007 */
[----:B------:R-:W-:Y:S02]  /*16e20*/  IMAD.MOV.U32 R177, RZ, RZ, R59 ;  /* 0x000000ffffb17224 */ /* 0x000fe400078e003b */
[----:B------:R-:W-:Y:S01]  /*16e30*/  IMAD.MOV.U32 R47, RZ, RZ, R73 ;  /* 0x000000ffff2f7224 */ /* 0x000fe200078e0049 */
[----:B-1----:R-:W-:Y:S02]  /*16e40*/  SHF.R.U32.HI R6, RZ, 0x8, R4 ;  /* 0x00000008ff067819 */ /* 0x002fe40000011604 */
[----:B------:R-:W-:-:S04]  /*16e50*/  LOP3.LUT R4, R5, 0xff, RZ, 0xc0, !PT ;  /* 0x000000ff05047812 */ /* 0x000fc800078ec0ff */
[----:B------:R-:W-:Y:S01]  /*16e60*/  PRMT R18, R4, 0x5410, R6 ;  /* 0x0000541004127816 */ /* 0x000fe20000000006 */
[----:B------:R-:W-:Y:S01]  /*16e70*/  FFMA.FTZ R4, R240, UR29, -R3 ;  /* 0x0000001df0047c23 */ /* 0x000fe20008010803 */
[----:B------:R-:W-:Y:S01]  /*16e80*/  SHF.R.U32.HI R6, RZ, 0x10, R5 ;  /* 0x00000010ff067819 */ /* 0x000fe20000011605 */
[----:B------:R-:W-:Y:S02]  /*16e90*/  IMAD.MOV.U32 R42, RZ, RZ, R58 ;  /* 0x000000ffff2a7224 */ /* 0x000fe400078e003a */
[----:B------:R1:W-:Y:S01]  /*16ea0*/  MUFU.EX2 R188, R4 ;  /* 0x0000000400bc7308 */ /* 0x0003e20000000800 */
[--C-:B------:R-:W-:Y:S01]  /*16eb0*/  FFMA.FTZ R7, R247, UR29, -R3.reuse ;  /* 0x0000001df7077c23 */ /* 0x100fe20008010803 */
[----:B------:R-:W-:Y:S01]  /*16ec0*/  FFMA.FTZ R72, R198, UR29, -R3 ;  /* 0x0000001dc6487c23 */ /* 0x000fe20008010803 */
[----:B------:R-:W-:Y:S02]  /*16ed0*/  IMAD.MOV.U32 R198, RZ, RZ, R45 ;  /* 0x000000ffffc67224 */ /* 0x000fe400078e002d */
[----:B------:R-:W-:-:S02]  /*16ee0*/  IMAD.MOV.U32 R50, RZ, RZ, R51 ;  /* 0x000000ffff327224 */ /* 0x000fc400078e0033 */
[----:B------:R-:W-:Y:S02]  /*16ef0*/  IMAD.MOV.U32 R85, RZ, RZ, R75 ;  /* 0x000000ffff557224 */ /* 0x000fe400078e004b */
[----:B------:R-:W-:Y:S01]  /*16f00*/  IMAD.MOV.U32 R45, RZ, RZ, R47 ;  /* 0x000000ffff2d7224 */ /* 0x000fe200078e002f */
[----:B------:R-:W-:Y:S01]  /*16f10*/  SHF.R.U32.HI R5, RZ, 0x18, R5 ;  /* 0x00000018ff057819 */ /* 0x000fe20000011605 */
[----:B------:R-:W-:Y:S01]  /*16f20*/  IMAD.MOV.U32 R51, RZ, RZ, R56 ;  /* 0x000000ffff337224 */ /* 0x000fe200078e0038 */
[----:B-1----:R-:W-:Y:S01]  /*16f30*/  LOP3.LUT R4, R6, 0xff, RZ, 0xc0, !PT ;  /* 0x000000ff06047812 */ /* 0x002fe200078ec0ff */
[----:B------:R-:W-:Y:S01]  /*16f40*/  FFMA.FTZ R6, R239, UR29, -R3 ;  /* 0x0000001def067c23 */ /* 0x000fe20008010803 */
[----:B------:R-:W-:Y:S02]  /*16f50*/  IMAD.MOV.U32 R239, RZ, RZ, R46 ;  /* 0x000000ffffef7224 */ /* 0x000fe400078e002e */
[----:B------:R-:W-:Y:S02]  /*16f60*/  IMAD.MOV.U32 R46, RZ, RZ, R174 ;  /* 0x000000ffff2e7224 */ /* 0x000fe400078e00ae */
[----:B------:R-:W-:-:S02]  /*16f70*/  IMAD.MOV.U32 R174, RZ, RZ, R177 ;  /* 0x000000ffffae7224 */ /* 0x000fc400078e00b1 */
        /* <DEDUP_REMOVED lines=12> */
[----:B-1----:R-:W-:Y:S01]  /*17040*/  FFMA.FTZ R7, R238, UR29, -R2 ;  /* 0x0000001dee077c23 */ /* 0x002fe20008010802 */
[----:B--2---:R-:W-:Y:S01]  /*17050*/  IMAD.MOV.U32 R238, RZ, RZ, R44 ;  /* 0x000000ffffee7224 */ /* 0x004fe200078e002c */
[----:B------:R-:W-:Y:S01]  /*17060*/  PRMT R19, R4, 0x5410, R5 ;  /* 0x0000541004137816 */ /* 0x000fe20000000005 */
[----:B------:R-:W-:Y:S02]  /*17070*/  IMAD.MOV.U32 R44, RZ, RZ, R47 ;  /* 0x000000ffff2c7224 */ /* 0x000fe400078e002f */
[----:B------:R-:W-:-:S02]  /*17080*/  IMAD.MOV.U32 R45, RZ, RZ, R177 ;  /* 0x000000ffff2d7224 */ /* 0x000fc400078e00b1 */
[----:B---3--:R-:W-:Y:S01]  /*17090*/  FFMA.FTZ R6, R85, UR29, -R2 ;  /* 0x0000001d55067c23 */ /* 0x008fe20008010802 */
[----:B------:R-:W-:Y:S02]  /*170a0*/  IMAD.MOV.U32 R85, RZ, RZ, R46 ;  /* 0x000000ffff557224 */ /* 0x000fe400078e002e */
[----:B------:R-:W-:Y:S01]  /*170b0*/  FFMA.FTZ R5, R252, UR29, -R2 ;  /* 0x0000001dfc057c23 */ /* 0x000fe20008010802 */
[----:B------:R-:W-:Y:S02]  /*170c0*/  IMAD.MOV.U32 R47, RZ, RZ, R42 ;  /* 0x000000ffff2f7224 */ /* 0x000fe400078e002a */
[----:B------:R-:W-:Y:S02]  /*170d0*/  IMAD.MOV.U32 R46, RZ, RZ, R43 ;  /* 0x000000ffff2e7224 */ /* 0x000fe400078e002b */
[----:B------:R-:W-:Y:S02]  /*170e0*/  IMAD.MOV.U32 R177, RZ, RZ, R48 ;  /* 0x000000ffffb17224 */ /* 0x000fe400078e0030 */
[----:B------:R-:W-:-:S02]  /*170f0*/  IMAD.MOV.U32 R42, RZ, RZ, R74 ;  /* 0x000000ffff2a7224 */ /* 0x000fc400078e004a */
[----:B------:R-:W-:Y:S02]  /*17100*/  IMAD.MOV.U32 R43, RZ, RZ, R75 ;  /* 0x000000ffff2b7224 */ /* 0x000fe400078e004b */
[----:B------:R-:W-:Y:S02]  /*17110*/  IMAD.MOV.U32 R48, RZ, RZ, R220 ;  /* 0x000000ffff307224 */ /* 0x000fe400078e00dc */
[--C-:B------:R-:W-:Y:S01]  /*17120*/  FFMA.FTZ R4, R234, UR29, -R3.reuse ;  /* 0x0000001dea047c23 */ /* 0x100fe20008010803 */
[----:B------:R-:W-:Y:S01]  /*17130*/  IMAD.MOV.U32 R89, RZ, RZ, R92 ;  /* 0x000000ffff597224 */ /* 0x000fe200078e005c */
[----:B------:R1:W-:Y:S01]  /*17140*/  MUFU.EX2 R172, R6 ;  /* 0x0000000600ac7308 */ /* 0x0003e20000000800 */
[----:B------:R-:W-:Y:S01]  /*17150*/  FFMA.FTZ R93, R173, UR29, -R3 ;  /* 0x0000001dad5d7c23 */ /* 0x000fe20008010803 */
[----:B------:R-:W-:Y:S02]  /*17160*/  IMAD.MOV.U32 R252, RZ, RZ, R65 ;  /* 0x000000fffffc7224 */ /* 0x000fe400078e0041 */
[----:B------:R-:W-:-:S02]  /*17170*/  IMAD.MOV.U32 R71, RZ, RZ, R44 ;  /* 0x000000ffff477224 */ /* 0x000fc400078e002c */
[----:B------:R-:W-:Y:S01]  /*17180*/  FFMA.FTZ R92, R187, UR29, -R3 ;  /* 0x0000001dbb5c7c23 */ /* 0x000fe20008010803 */
[----:B------:R-:W-:Y:S01]  /*17190*/  IMAD.MOV.U32 R44, RZ, RZ, R42 ;  /* 0x000000ffff2c7224 */ /* 0x000fe200078e002a */
[----:B------:R2:W3:Y:S01]  /*171a0*/  MUFU.EX2 R173, R5 ;  /* 0x0000000500ad7308 */ /* 0x0004e20000000800 */
[----:B------:R-:W-:Y:S02]  /*171b0*/  IMAD.MOV.U32 R65, RZ, RZ, R43 ;  /* 0x000000ffff417224 */ /* 0x000fe400078e002b */
[--C-:B------:R-:W-:Y:S01]  /*171c0*/  FFMA.FTZ R59, R230, UR29, -R3.reuse ;  /* 0x0000001de63b7c23 */ /* 0x100fe20008010803 */
[----:B------:R-:W-:Y:S02]  /*171d0*/  IMAD.MOV.U32 R42, RZ, RZ, R58 ;  /* 0x000000ffff2a7224 */ /* 0x000fe400078e003a */
[--C-:B------:R-:W-:Y:S01]  /*171e0*/  FFMA.FTZ R73, R194, UR29, -R3.reuse ;  /* 0x0000001dc2497c23 */ /* 0x100fe20008010803 */
[----:B------:R-:W-:Y:S02]  /*171f0*/  IMAD.MOV.U32 R43, RZ, RZ, R82 ;  /* 0x000000ffff2b7224 */ /* 0x000fe400078e0052 */
[----:B------:R-:W-:Y:S01]  /*17200*/  FFMA.FTZ R94, R192, UR29, -R3 ;  /* 0x0000001dc05e7c23 */ /* 0x000fe20008010803 */
[----:B------:R-:W-:-:S02]  /*17210*/  IMAD.MOV.U32 R67, RZ, RZ, R89 ;  /* 0x000000ffff437224 */ /* 0x000fc400078e0059 */
[----:B-1----:R-:W-:Y:S01]  /*17220*/  FFMA.FTZ R6, R69, UR29, -R0 ;  /* 0x0000001d45067c23 */ /* 0x002fe20008010800 */
[----:B------:R-:W-:Y:S01]  /*17230*/  IMAD.MOV.U32 R69, RZ, RZ, R48 ;  /* 0x000000ffff457224 */ /* 0x000fe200078e0030 */
[----:B------:R1:W-:Y:S01]  /*17240*/  MUFU.EX2 R201, R13 ;  /* 0x0000000d00c97308 */ /* 0x0003e20000000800 */
[----:B------:R-:W-:Y:S02]  /*17250*/  IMAD.MOV.U32 R48, RZ, RZ, R88 ;  /* 0x000000ffff307224 */ /* 0x000fe400078e0058 */
[--C-:B------:R-:W-:Y:S01]  /*17260*/  FFMA.FTZ R12, R251, UR29, -R0.reuse ;  /* 0x0000001dfb0c7c23 */ /* 0x100fe20008010800 */
[--C-:B------:R-:W-:Y:S01]  /*17270*/  FFMA.FTZ R29, R241, UR29, -R0.reuse ;  /* 0x0000001df11d7c23 */ /* 0x100fe20008010800 */
[--C-:B------:R-:W-:Y:S01]  /*17280*/  FFMA.FTZ R30, R235, UR29, -R0.reuse ;  /* 0x0000001deb1e7c23 */ /* 0x100fe20008010800 */
[--C-:B------:R-:W-:Y:S01]  /*17290*/  FFMA.FTZ R31, R231, UR29, -R0.reuse ;  /* 0x0000001de71f7c23 */ /* 0x100fe20008010800 */
[--C-:B--2---:R-:W-:Y:S01]  /*172a0*/  FFMA.FTZ R5, R85, UR29, -R0.reuse ;  /* 0x0000001d55057c23 */ /* 0x104fe20008010800 */
[--C-:B------:R-:W-:Y:S01]  /*172b0*/  FFMA.FTZ R58, R199, UR29, -R0.reuse ;  /* 0x0000001dc73a7c23 */ /* 0x100fe20008010800 */
[----:B------:R2:W-:Y:S01]  /*172c0*/  MUFU.EX2 R200, R14 ;  /* 0x0000000e00c87308 */ /* 0x0005e20000000800 */
[--C-:B------:R-:W-:Y:S01]  /*172d0*/  FFMA.FTZ R82, R197, UR29, -R0.reuse ;  /* 0x0000001dc5527c23 */ /* 0x100fe20008010800 */
[--C-:B------:R-:W-:Y:S01]  /*172e0*/  FFMA.FTZ R85, R193, UR29, -R0.reuse ;  /* 0x0000001dc1557c23 */ /* 0x100fe20008010800 */
[--C-:B------:R-:W-:Y:S01]  /*172f0*/  FFMA.FTZ R88, R190, UR29, -R0.reuse ;  /* 0x0000001dbe587c23 */ /* 0x100fe20008010800 */
[----:B------:R-:W-:Y:S01]  /*17300*/  FFMA.FTZ R89, R189, UR29, -R0 ;  /* 0x0000001dbd597c23 */ /* 0x000fe20008010800 */
[--C-:B------:R-:W-:Y:S01]  /*17310*/  FFMA.FTZ R3, R245, UR29, -R2.reuse ;  /* 0x0000001df5037c23 */ /* 0x100fe20008010802 */
[--C-:B------:R-:W-:Y:S01]  /*17320*/  FFMA.FTZ R10, R233, UR29, -R2.reuse ;  /* 0x0000001de90a7c23 */ /* 0x100fe20008010802 */
[----:B------:R-:W-:Y:S01]  /*17330*/  FFMA.FTZ R17, R196, UR29, -R2 ;  /* 0x0000001dc4117c23 */ /* 0x000fe20008010802 */
[----:B------:R4:W-:Y:S01]  /*17340*/  MUFU.EX2 R187, R4 ;  /* 0x0000000400bb7308 */ /* 0x0009e20000000800 */
[----:B-1----:R-:W-:Y:S01]  /*17350*/  FFMA.FTZ R13, R248, UR29, -R0 ;  /* 0x0000001df80d7c23 */ /* 0x002fe20008010800 */
[--C-:B------:R-:W-:Y:S01]  /*17360*/  FFMA.FTZ R74, R195, UR29, -R2.reuse ;  /* 0x0000001dc34a7c23 */ /* 0x100fe20008010802 */
[--C-:B------:R-:W-:Y:S01]  /*17370*/  FFMA.FTZ R75, R191, UR29, -R2.reuse ;  /* 0x0000001dbf4b7c23 */ /* 0x100fe20008010802 */
[--C-:B------:R-:W-:Y:S01]  /*17380*/  FFMA.FTZ R80, R186, UR29, -R2.reuse ;  /* 0x0000001dba507c23 */ /* 0x100fe20008010802 */
[--C-:B------:R-:W-:Y:S01]  /*17390*/  FFMA.FTZ R81, R176, UR29, -R2.reuse ;  /* 0x0000001db0517c23 */ /* 0x100fe20008010802 */
[----:B------:R-:W-:Y:S01]  /*173a0*/  HSET2.LE.AND R0, R22, R171, PT ;  /* 0x000000ab16007233 */ /* 0x000fe20003803000 */
[--C-:B--2---:R-:W-:Y:S01]  /*173b0*/  FFMA.FTZ R14, R203, UR29, -R2.reuse ;  /* 0x0000001dcb0e7c23 */ /* 0x104fe20008010802 */
[----:B----4-:R-:W-:Y:S01]  /*173c0*/  FFMA.FTZ R4, R246, UR29, -R2 ;  /* 0x0000001df6047c23 */ /* 0x010fe20008010802 */
[----:B------:R-:W-:-:S04]  /*173d0*/  F2FP.F16.F32.PACK_AB R2, R252, R238 ;  /* 0x000000eefc02723e */ /* 0x000fc800000000ff */
        /* <DEDUP_REMOVED lines=8> */
[----:B------:R1:W-:Y:S01]  /*17460*/  MUFU.EX2 R177, R4 ;  /* 0x0000000400b17308 */ /* 0x0003e20000000800 */
[----:B------:R-:W-:Y:S01]  /*17470*/  F2FP.F16.F32.PACK_AB R2, R239, R198 ;  /* 0x000000c6ef02723e */ /* 0x000fe200000000ff */
[----:B------:R-:W-:-:S02]  /*17480*/  IMAD.MOV.U32 R27, RZ, RZ, R67 ;  /* 0x000000ffff1b7224 */ /* 0x000fc400078e0043 */
[----:B------:R-:W-:Y:S01]  /*17490*/  FADD.FTZ R15, R218, R37 ;  /* 0x00000025da0f7221 */ /* 0x000fe20000010000 */
[----:B------:R-:W-:Y:S02]  /*174a0*/  IMAD.MOV.U32 R67, RZ, RZ, R71 ;  /* 0x000000ffff437224 */ /* 0x000fe400078e0047 */
[----:B------:R-:W-:Y:S01]  /*174b0*/  FADD.FTZ R16, R217, R35 ;  /* 0x00000023d9107221 */ /* 0x000fe20000010000 */
[----:B------:R-:W-:Y:S01]  /*174c0*/  IMAD.MOV.U32 R71, RZ, RZ, R216 ;  /* 0x000000ffff477224 */ /* 0x000fe200078e00d8 */
[----:B------:R-:W2:Y:S01]  /*174d0*/  LDSM.16.MT88.4 R20, [R204+0x5400] ;  /* 0x00540000cc14783b */ /* 0x000ea20000004200 */
[----:B-1----:R-:W-:Y:S01]  /*174e0*/  FADD.FTZ R4, R66, R38 ;  /* 0x0000002642047221 */ /* 0x002fe20000010000 */
[----:B------:R-:W-:Y:S02]  /*174f0*/  IMAD.MOV.U32 R66, RZ, RZ, R70 ;  /* 0x000000ffff427224 */ /* 0x000fe400078e0046 */
[----:B------:R-:W-:Y:S02]  /*17500*/  IMAD.MOV.U32 R70, RZ, RZ, R174 ;  /* 0x000000ffff467224 */ /* 0x000fe400078e00ae */
[----:B------:R1:W-:Y:S01]  /*17510*/  MUFU.EX2 R174, R10 ;  /* 0x0000000a00ae7308 */ /* 0x0003e20000000800 */
[----:B------:R-:W-:Y:S01]  /*17520*/  IMAD.MOV.U32 R161, RZ, RZ, R222 ;  /* 0x000000ffffa17224 */ /* 0x000fe200078e00de */
[----:B-1----:R-:W-:-:S02]  /*17530*/  LOP3.LUT R10, R0, R2, RZ, 0xc0, !PT ;  /* 0x00000002000a7212 */ /* 0x002fc400078ec0ff */
[----:B------:R-:W-:Y:S02]  /*17540*/  HSET2.LE.AND R0, R26, R171, PT ;  /* 0x000000ab1a007233 */ /* 0x000fe40003803000 */
[----:B------:R-:W-:-:S04]  /*17550*/  F2FP.F16.F32.PACK_AB R2, R180, R181 ;  /* 0x000000b5b402723e */ /* 0x000fc800000000ff */
[----:B------:R-:W-:Y:S01]  /*17560*/  LOP3.LUT R11, R0, R2, RZ, 0xc0, !PT ;  /* 0x00000002000b7212 */ /* 0x000fe200078ec0ff */
[----:B------:R-:W-:Y:S01]  /*17570*/  FADD.FTZ R0, R27, R39 ;  /* 0x000000271b007221 */ /* 0x000fe20000010000 */
        /* <DEDUP_REMOVED lines=8> */
[----:B------:R-:W-:Y:S01]  /*17600*/  IMAD.MOV.U32 R47, RZ, RZ, R161 ;  /* 0x000000ffff2f7224 */ /* 0x000fe200078e00a1 */
[----:B------:R1:W-:Y:S01]  /*17610*/  MUFU.EX2 R170, R6 ;  /* 0x0000000600aa7308 */ /* 0x0003e20000000800 */
[----:B------:R-:W-:Y:S02]  /*17620*/  IMAD.MOV.U32 R24, RZ, RZ, R70 ;  /* 0x000000ffff187224 */ /* 0x000fe400078e0046 */
[----:B------:R-:W-:Y:S01]  /*17630*/  FADD.FTZ R35, R67, R0 ;  /* 0x0000000043237221 */ /* 0x000fe20000010000 */
[----:B------:R-:W-:-:S02]  /*17640*/  IMAD.MOV.U32 R25, RZ, RZ, R47 ;  /* 0x000000ffff197224 */ /* 0x000fc400078e002f */
[----:B------:R-:W-:Y:S02]  /*17650*/  IMAD.MOV.U32 R70, RZ, RZ, R44 ;  /* 0x000000ffff467224 */ /* 0x000fe400078e002c */
[----:B------:R-:W-:Y:S02]  /*17660*/  IMAD.MOV.U32 R67, RZ, RZ, R45 ;  /* 0x000000ffff437224 */ /* 0x000fe400078e002d */
[----:B------:R-:W-:Y:S02]  /*17670*/  IMAD.MOV.U32 R44, RZ, RZ, R49 ;  /* 0x000000ffff2c7224 */ /* 0x000fe400078e0031 */
[----:B------:R-:W-:Y:S02]  /*17680*/  IMAD.MOV.U32 R45, RZ, RZ, R50 ;  /* 0x000000ffff2d7224 */ /* 0x000fe400078e0032 */
[----:B-1----:R-:W-:Y:S01]  /*17690*/  FADD.FTZ R6, R215, R4 ;  /* 0x00000004d7067221 */ /* 0x002fe20000010000 */
[----:B------:R-:W-:Y:S01]  /*176a0*/  FADD.FTZ R4, R27, R15 ;  /* 0x0000000f1b047221 */ /* 0x000fe20000010000 */
[----:B------:R-:W-:-:S02]  /*176b0*/  IMAD.MOV.U32 R27, RZ, RZ, R48 ;  /* 0x000000ffff1b7224 */ /* 0x000fc400078e0030 */
        /* <DEDUP_REMOVED lines=13> */
[----:B------:R-:W1:Y:S01]  /*17790*/  LDSM.16.MT88.4 R24, [R205+0x5400] ;  /* 0x00540000cd18783b */ /* 0x000e620000004200 */
[----:B------:R4:W2:Y:S01]  /*177a0*/  MUFU.EX2 R169, R5 ;  /* 0x0000000500a97308 */ /* 0x0008a20000000800 */
[----:B------:R-:W-:Y:S01]  /*177b0*/  IMAD.MOV.U32 R47, RZ, RZ, R57 ;  /* 0x000000ffff2f7224 */ /* 0x000fe200078e0039 */
[----:B------:R-:W-:Y:S01]  /*177c0*/  LOP3.LUT R0, R28, 0xffff, RZ, 0xc0, !PT ;  /* 0x0000ffff1c007812 */ /* 0x000fe200078ec0ff */
[----:B------:R-:W-:-:S05]  /*177d0*/  IMAD.MOV.U32 R57, RZ, RZ, R137 ;  /* 0x000000ffff397224 */ /* 0x000fca00078e0089 */
[----:B------:R2:W-:Y:S01]  /*177e0*/  MUFU.EX2 R176, R3 ;  /* 0x0000000300b07308 */ /* 0x0005e20000000800 */
[----:B------:R-:W-:Y:S01]  /*177f0*/  SHF.R.U32.HI R6, RZ, 0x8, R0 ;  /* 0x00000008ff067819 */ /* 0x000fe20000011600 */
[----:B----4-:R-:W-:Y:S01]  /*17800*/  FADD.FTZ R5, R66, R16 ;  /* 0x0000001042057221 */ /* 0x010fe20000010000 */
[----:B------:R-:W-:Y:S02]  /*17810*/  IMAD.MOV.U32 R66, RZ, RZ, R46 ;  /* 0x000000ffff427224 */ /* 0x000fe400078e002e */
[----:B------:R-:W-:Y:S02]  /*17820*/  IMAD.MOV.U32 R46, RZ, RZ, R51 ;  /* 0x000000ffff2e7224 */ /* 0x000fe400078e0033 */
[----:B------:R-:W-:Y:S01]  /*17830*/  HMMA.16816.F32 R48, R8, R60, R116 ;  /* 0x0000003c0830723c */ /* 0x000fe20000001874 */
[----:B------:R4:W-:Y:S01]  /*17840*/  MUFU.EX2 R119, R12 ;  /* 0x0000000c00777308 */ /* 0x0009e20000000800 */
[----:B------:R-:W-:Y:S02]  /*17850*/  IMAD.MOV.U32 R45, RZ, RZ, R46 ;  /* 0x000000ffff2d7224 */ /* 0x000fe400078e002e */
[----:B------:R-:W-:-:S05]  /*17860*/  IMAD.MOV.U32 R46, RZ, RZ, R47 ;  /* 0x000000ffff2e7224 */ /* 0x000fca00078e002f */
[----:B------:R-:W1:Y:S01]  /*17870*/  MUFU.EX2 R118, R13 ;  /* 0x0000000d00767308 */ /* 0x000e620000000800 */
[----:B------:R-:W-:Y:S02]  /*17880*/  IMAD.MOV.U32 R47, RZ, RZ, R57 ;  /* 0x000000ffff2f7224 */ /* 0x000fe400078e0039 */
[----:B------:R-:W-:Y:S01]  /*17890*/  FADD.FTZ R57, R212, R4 ;  /* 0x00000004d4397221 */ /* 0x000fe20000010000 */
[--C-:B------:R-:W-:Y:S01]  /*178a0*/  HSET2.LE.AND R0, R18, R171.reuse, PT ;  /* 0x000000ab12007233 */ /* 0x100fe20003803000 */
[----:B------:R-:W-:Y:S01]  /*178b0*/  FADD.FTZ R56, R56, R5 ;  /* 0x0000000538387221 */ /* 0x000fe20000010000 */
[----:B---3--:R-:W-:Y:S02]  /*178c0*/  F2FP.F16.F32.PACK_AB R4, R173, R172 ;  /* 0x000000acad04723e */ /* 0x008fe400000000ff */
[----:B------:R-:W-:Y:S01]  /*178d0*/  LOP3.LUT R5, R28, 0xff, RZ, 0xc0, !PT ;  /* 0x000000ff1c057812 */ /* 0x000fe200078ec0ff */
[----:B------:R-:W-:Y:S01]  /*178e0*/  IMAD.MOV.U32 R44, RZ, RZ, R45 ;  /* 0x000000ffff2c7224 */ /* 0x000fe200078e002d */
[----:B------:R-:W-:Y:S01]  /*178f0*/  LOP3.LUT R4, R0, R4, RZ, 0xc0, !PT ;  /* 0x0000000400047212 */ /* 0x000fe200078ec0ff */
[----:B--2---:R-:W-:Y:S01]  /*17900*/  IMAD.WIDE.U32 R2, R36, -0x2daee0ad, RZ ;  /* 0xd2511f5324027825 */ /* 0x004fe200078e00ff */
[----:B------:R-:W-:Y:S01]  /*17910*/  PRMT R33, R5, 0x5410, R6 ;  /* 0x0000541005217816 */ /* 0x000fe20000000006 */
[----:B------:R-:W-:Y:S01]  /*17920*/  HMMA.16816.F32 R36, R8, R62, R120 ;  /* 0x0000003e0824723c */ /* 0x000fe20000001878 */
[----:B------:R-:W-:Y:S01]  /*17930*/  HSET2.LE.AND R0, R19, R171, PT ;  /* 0x000000ab13007233 */ /* 0x000fe20003803000 */
[----:B------:R-:W-:Y:S01]  /*17940*/  IMAD.MOV.U32 R45, RZ, RZ, R46 ;  /* 0x000000ffff2d7224 */ /* 0x000fe200078e002e */
[----:B------:R-:W-:Y:S01]  /*17950*/  F2FP.F16.F32.PACK_AB R5, R169, R170 ;  /* 0x000000aaa905723e */ /* 0x000fe200000000ff */
[----:B------:R-:W-:-:S02]  /*17960*/  IMAD.MOV.U32 R46, RZ, RZ, R47 ;  /* 0x000000ffff2e7224 */ /* 0x000fc400078e002f */
[----:B------:R-:W-:Y:S01]  /*17970*/  IMAD.MOV.U32 R47, RZ, RZ, R136 ;  /* 0x000000ffff2f7224 */ /* 0x000fe200078e0088 */
[----:B------:R2:W3:Y:S01]  /*17980*/  MUFU.EX2 R175, R7 ;  /* 0x0000000700af7308 */ /* 0x0004e20000000800 */
[--C-:B------:R-:W-:Y:S01]  /*17990*/  HSET2.LE.AND R6, R41, R171.reuse, PT ;  /* 0x000000ab29067233 */ /* 0x100fe20003803000 */
[----:B------:R-:W-:Y:S01]  /*179a0*/  IMAD.MOV.U32 R192, RZ, RZ, R44 ;  /* 0x000000ffffc07224 */ /* 0x000fe200078e002c */
[--C-:B----4-:R-:W-:Y:S01]  /*179b0*/  HSET2.LE.AND R12, R40, R171.reuse, PT ;  /* 0x000000ab280c7233 */ /* 0x110fe20003803000 */
[----:B------:R-:W-:Y:S01]  /*179c0*/  IMAD.MOV.U32 R230, RZ, RZ, R45 ;  /* 0x000000ffffe67224 */ /* 0x000fe200078e002d */
[----:B------:R-:W-:Y:S01]  /*179d0*/  LOP3.LUT R5, R0, R5, RZ, 0xc0, !PT ;  /* 0x0000000500057212 */ /* 0x000fe200078ec0ff */
[----:B------:R-:W-:Y:S01]  /*179e0*/  IMAD.MOV.U32 R246, RZ, RZ, R46 ;  /* 0x000000fffff67224 */ /* 0x000fe200078e002e */
[----:B-1----:R-:W-:Y:S01]  /*179f0*/  F2FP.F16.F32.PACK_AB R13, R118, R119 ;  /* 0x00000077760d723e */ /* 0x002fe200000000ff */
[----:B------:R-:W-:Y:S01]  /*17a00*/  IMAD.MOV.U32 R196, RZ, RZ, R47 ;  /* 0x000000ffffc47224 */ /* 0x000fe200078e002f */
[----:B------:R-:W-:Y:S01]  /*17a10*/  HSET2.LE.AND R0, R54, R171, PT ;  /* 0x000000ab36007233 */ /* 0x000fe20003803000 */
[----:B------:R-:W-:Y:S01]  /*17a20*/  IMAD.MOV.U32 R245, RZ, RZ, R42 ;  /* 0x000000fffff57224 */ /* 0x000fe200078e002a */
[----:B------:R-:W-:Y:S01]  /*17a30*/  HMMA.16816.F32 R44, R8, R76, R124 ;  /* 0x0000004c082c723c */ /* 0x000fe2000000187c */
[----:B------:R-:W-:Y:S01]  /*17a40*/  IMAD.MOV.U32 R203, RZ, RZ, R43 ;  /* 0x000000ffffcb7224 */ /* 0x000fe200078e002b */
[----:B--2---:R-:W-:-:S04]  /*17a50*/  F2FP.F16.F32.PACK_AB R7, R176, R177 ;  /* 0x000000b1b007723e */ /* 0x004fc800000000ff */
[----:B------:R-:W-:Y:S01]  /*17a60*/  HMMA.16816.F32 R40, R8, R78, R128 ;  /* 0x0000004e0828723c */ /* 0x000fe20000001880 */
[----:B------:R1:W-:Y:S01]  /*17a70*/  MUFU.EX2 R120, R14 ;  /* 0x0000000e00787308 */ /* 0x0003e20000000800 */
[----:B------:R-:W-:-:S05]  /*17a80*/  LOP3.LUT R6, R6, R7, RZ, 0xc0, !PT ;  /* 0x0000000706067212 */ /* 0x000fca00078ec0ff */
[----:B------:R-:W-:Y:S02]  /*17a90*/  F2FP.F16.F32.PACK_AB R8, R242, R249 ;  /* 0x000000f9f208723e */ /* 0x000fe400000000ff */
[----:B------:R-:W-:Y:S01]  /*17aa0*/  SHF.R.U32.HI R9, RZ, 0x10, R28 ;  /* 0x00000010ff097819 */ /* 0x000fe2000001161c */
[----:B------:R2:W-:Y:S01]  /*17ab0*/  MUFU.EX2 R117, R17 ;  /* 0x0000001100757308 */ /* 0x0005e20000000800 */
[----:B------:R-:W-:Y:S02]  /*17ac0*/  LOP3.LUT R7, R12, R13, RZ, 0xc0, !PT ;  /* 0x0000000d0c077212 */ /* 0x000fe400078ec0ff */
[----:B------:R-:W-:Y:S02]  /*17ad0*/  LOP3.LUT R12, R9, 0xff, RZ, 0xc0, !PT ;  /* 0x000000ff090c7812 */ /* 0x000fe400078ec0ff */
[--C-:B------:R-:W-:Y:S02]  /*17ae0*/  HSET2.LE.AND R9, R53, R171.reuse, PT ;  /* 0x000000ab35097233 */ /* 0x100fe40003803000 */
[----:B------:R-:W-:-:S02]  /*17af0*/  HSET2.LE.AND R11, R52, R171, PT ;  /* 0x000000ab340b7233 */ /* 0x000fc40003803000 */
[----:B-1----:R-:W-:Y:S02]  /*17b00*/  LOP3.LUT R14, R0, R8, RZ, 0xc0, !PT ;  /* 0x00000008000e7212 */ /* 0x002fe400078ec0ff */
[----:B------:R-:W-:Y:S02]  /*17b10*/  HSET2.LE.AND R0, R55, R171, PT ;  /* 0x000000ab37007233 */ /* 0x000fe40003803000 */
[----:B------:R-:W-:Y:S02]  /*17b20*/  F2FP.F16.F32.PACK_AB R10, R244, R250 ;  /* 0x000000faf40a723e */ /* 0x000fe400000000ff */
[----:B------:R-:W-:Y:S01]  /*17b30*/  F2FP.F16.F32.PACK_AB R8, R188, R185 ;  /* 0x000000b9bc08723e */ /* 0x000fe200000000ff */
[----:B--2---:R-:W-:Y:S01]  /*17b40*/  FADD.FTZ R17, R209, R15 ;  /* 0x0000000fd1117221 */ /* 0x004fe20000010000 */
[----:B------:R-:W-:Y:S02]  /*17b50*/  SHF.R.U32.HI R15, RZ, 0x18, R28 ;  /* 0x00000018ff0f7819 */ /* 0x000fe4000001161c */
[----:B------:R-:W-:Y:S01]  /*17b60*/  F2FP.F16.F32.PACK_AB R13, R179, R178 ;  /* 0x000000b2b30d723e */ /* 0x000fe200000000ff */
[----:B------:R-:W-:Y:S01]  /*17b70*/  IMAD.MOV.U32 R233, RZ, RZ, R210 ;  /* 0x000000ffffe97224 */ /* 0x000fe200078e00d2 */
[----:B------:R-:W-:-:S02]  /*17b80*/  LOP3.LUT R16, R3, UR36, R32, 0x96, !PT ;  /* 0x0000002403107c12 */ /* 0x000fc4000f8e9620 */
[----:B------:R-:W-:Y:S01]  /*17b90*/  PRMT R32, R12, 0x5410, R15 ;  /* 0x000054100c207816 */ /* 0x000fe2000000000f */
[----:B------:R-:W-:Y:S01]  /*17ba0*/  FADD.FTZ R18, R196, R35 ;  /* 0x00000023c4127221 */ /* 0x000fe20000010000 */
[----:B------:R-:W-:Y:S02]  /*17bb0*/  LOP3.LUT R15, R0, R8, RZ, 0xc0, !PT ;  /* 0x00000008000f7212 */ /* 0x000fe400078ec0ff */
[----:B------:R-:W-:Y:S02]  /*17bc0*/  LOP3.LUT R12, R9, R10, RZ, 0xc0, !PT ;  /* 0x0000000a090c7212 */ /* 0x000fe400078ec0ff */
[----:B------:R-:W-:Y:S01]  /*17bd0*/  LOP3.LUT R13, R11, R13, RZ, 0xc0, !PT ;  /* 0x0000000d0b0d7212 */ /* 0x000fe200078ec0ff */
[----:B------:R-:W-:Y:S01]  /*17be0*/  IMAD.MOV.U32 R196, RZ, RZ, R203 ;  /* 0x000000ffffc47224 */ /* 0x000fe200078e00cb */
[----:B------:R-:W-:Y:S01]  /*17bf0*/  MUFU.EX2 R116, R29 ;  /* 0x0000001d00747308 */ /* 0x000fe20000000800 */
[----:B------:R-:W-:Y:S02]  /*17c00*/  IMAD.MOV.U32 R186, RZ, RZ, R233 ;  /* 0x000000ffffba7224 */ /* 0x000fe400078e00e9 */
[----:B------:R-:W-:-:S02]  /*17c10*/  IMAD.MOV.U32 R235, RZ, RZ, R71 ;  /* 0x000000ffffeb7224 */ /* 0x000fc400078e0047 */
[----:B------:R-:W-:Y:S02]  /*17c20*/  IMAD.MOV.U32 R233, RZ, RZ, R246 ;  /* 0x000000ffffe97224 */ /* 0x000fe400078e00f6 */
[----:B------:R-:W-:Y:S01]  /*17c30*/  IMAD.MOV.U32 R203, RZ, RZ, R192 ;  /* 0x000000ffffcb7224 */ /* 0x000fe200078e00c0 */
[----:B------:R-:W1:Y:S01]  /*17c40*/  MUFU.EX2 R78, R30 ;  /* 0x0000001e004e7308 */ /* 0x000e620000000800 */
[----:B------:R-:W-:Y:S01]  /*17c50*/  IMAD.MOV.U32 R191, RZ, RZ, R194 ;  /* 0x000000ffffbf7224 */ /* 0x000fe200078e00c2 */
[C---:B------:R-:W-:Y:S01]  /*17c60*/  HMMA.16816.F32 R60, R4.reuse, R22, R104 ;  /* 0x00000016043c723c */ /* 0x040fe20000001868 */
[----:B------:R-:W-:Y:S02]  /*17c70*/  IMAD.MOV.U32 R195, RZ, RZ, R66 ;  /* 0x000000ffffc37224 */ /* 0x000fe400078e0042 */
[----:B------:R-:W-:Y:S02]  /*17c80*/  IMAD.MOV.U32 R251, RZ, RZ, R67 ;  /* 0x000000fffffb7224 */ /* 0x000fe400078e0043 */
[----:B------:R-:W-:Y:S01]  /*17c90*/  IMAD.MOV.U32 R248, RZ, RZ, R70 ;  /* 0x000000fffff87224 */ /* 0x000fe200078e0046 */
[----:B------:R-:W-:Y:S01]  /*17ca0*/  HMMA.16816.F32 R52, R4, R26, R112 ;  /* 0x0000001a0434723c */ /* 0x000fe20000001870 */
[----:B------:R-:W-:-:S02]  /*17cb0*/  IMAD.MOV.U32 R194, RZ, RZ, R65 ;  /* 0x000000ffffc27224 */ /* 0x000fc400078e0041 */
[----:B------:R-:W-:Y:S02]  /*17cc0*/  IMAD.MOV.U32 R246, RZ, RZ, R69 ;  /* 0x000000fffff67224 */ /* 0x000fe400078e0045 */
[----:B------:R-:W-:Y:S02]  /*17cd0*/  IMAD.MOV.U32 R241, RZ, RZ, R68 ;  /* 0x000000fffff17224 */ /* 0x000fe400078e0044 */
[----:B------:R-:W-:Y:S01]  /*17ce0*/  IMAD.MOV.U32 R192, RZ, RZ, R64 ;  /* 0x000000ffffc07224 */ /* 0x000fe200078e0040 */
[----:B------:R-:W-:Y:S01]  /*17cf0*/  HMMA.16816.F32 R68, R4, R24, R108 ;  /* 0x000000180444723c */ /* 0x000fe2000000186c */
[----:B------:R-:W-:Y:S01]  /*17d00*/  MUFU.EX2 R76, R58 ;  /* 0x0000003a004c7308 */ /* 0x000fe20000000800 */
[----:B------:R-:W-:-:S04]  /*17d10*/  FADD.FTZ R0, R235, R57 ;  /* 0x00000039eb007221 */ /* 0x000fc80000010000 */
[----:B------:R-:W-:Y:S03]  /*17d20*/  HMMA.16816.F32 R64, R4, R20, R100 ;  /* 0x000000140440723c */ /* 0x000fe60000001864 */
[----:B------:R2:W-:Y:S04]  /*17d30*/  MUFU.EX2 R35, R59 ;  /* 0x0000003b00237308 */ /* 0x0005e80000000800 */
[----:B------:R-:W-:-:S04]  /*17d40*/  FADD.FTZ R6, R208, R56 ;  /* 0x00000038d0067221 */ /* 0x000fc80000010000 */
[----:B------:R4:W1:Y:S01]  /*17d50*/  MUFU.EX2 R77, R31 ;  /* 0x0000001f004d7308 */ /* 0x0008620000000800 */
[----:B------:R-:W-:Y:S01]  /*17d60*/  FADD.FTZ R19, R135, R0 ;  /* 0x0000000087137221 */ /* 0x000fe20000010000 */
[----:B------:R-:W-:Y:S01]  /*17d70*/  HSET2.LE.AND R0, R33, R171, PT ;  /* 0x000000ab21007233 */ /* 0x000fe20003803000 */
[----:B--2---:R-:W-:Y:S01]  /*17d80*/  HMMA.16816.F32 R56, R12, R22, R36 ;  /* 0x000000160c38723c */ /* 0x004fe20000001824 */
[----:B------:R-:W-:Y:S01]  /*17d90*/  LDSM.16.MT88.4 R36, [R205+0x5800] ;  /* 0x00580000cd24783b */ /* 0x000fe20000004200 */
[----:B------:R-:W-:-:S03]  /*17da0*/  IMAD.MOV.U32 R235, RZ, RZ, R241 ;  /* 0x000000ffffeb7224 */ /* 0x000fc600078e00f1 */
[----:B----4-:R-:W2:Y:S01]  /*17db0*/  LDSM.16.MT88.4 R28, [R204+0x5800] ;  /* 0x00580000cc1c783b */ /* 0x010ea20000004200 */
[----:B---3--:R-:W-:Y:S01]  /*17dc0*/  F2FP.F16.F32.PACK_AB R4, R174, R175 ;  /* 0x000000afae04723e */ /* 0x008fe200000000ff */
[----:B------:R-:W-:Y:S01]  /*17dd0*/  IMAD.MOV.U32 R241, RZ, RZ, R248 ;  /* 0x000000fffff17224 */ /* 0x000fe200078e00f8 */
[----:B------:R-:W-:Y:S01]  /*17de0*/  HMMA.16816.F32 R48, R12, R20, R48 ;  /* 0x000000140c30723c */ /* 0x000fe20000001830 */
[----:B------:R-:W-:Y:S01]  /*17df0*/  IMAD.MOV.U32 R248, RZ, RZ, R251 ;  /* 0x000000fffff87224 */ /* 0x000fe200078e00fb */
[----:B------:R-:W-:Y:S01]  /*17e00*/  LOP3.LUT R8, R0, R4, RZ, 0xc0, !PT ;  /* 0x0000000400087212 */ /* 0x000fe200078ec0ff */
[----:B------:R-:W-:Y:S01]  /*17e10*/  IMAD.MOV.U32 R251, RZ, RZ, R186 ;  /* 0x000000fffffb7224 */ /* 0x000fe200078e00ba */
[----:B------:R-:W3:Y:S01]  /*17e20*/  MUFU.EX2 R72, R72 ;  /* 0x0000004800487308 */ /* 0x000ee20000000800 */
[----:B------:R-:W-:Y:S02]  /*17e30*/  HSET2.LE.AND R0, R32, R171, PT ;  /* 0x000000ab20007233 */ /* 0x000fe40003803000 */
[----:B------:R-:W-:Y:S01]  /*17e40*/  FADD.FTZ R20, R235, R17 ;  /* 0x00000011eb147221 */ /* 0x000fe20000010000 */
[----:B------:R-:W-:-:S02]  /*17e50*/  IMAD.MOV.U32 R235, RZ, RZ, R241 ;  /* 0x000000ffffeb7224 */ /* 0x000fc400078e00f1 */
[----:B------:R-:W-:Y:S01]  /*17e60*/  FADD.FTZ R5, R207, R18 ;  /* 0x00000012cf057221 */ /* 0x000fe20000010000 */
[----:B------:R-:W-:Y:S01]  /*17e70*/  IMAD.MOV.U32 R241, RZ, RZ, R248 ;  /* 0x000000fffff17224 */ /* 0x000fe200078e00f8 */
[----:B-1----:R-:W-:Y:S01]  /*17e80*/  F2FP.F16.F32.PACK_AB R4, R78, R116 ;  /* 0x000000744e04723e */ /* 0x002fe200000000ff */
[----:B------:R-:W-:Y:S02]  /*17e90*/  IMAD.MOV.U32 R248, RZ, RZ, R251 ;  /* 0x000000fffff87224 */ /* 0x000fe400078e00fb */
[----:B------:R-:W-:Y:S01]  /*17ea0*/  FADD.FTZ R18, R235, R6 ;  /* 0x00000006eb127221 */ /* 0x000fe20000010000 */
[----:B------:R-:W-:Y:S01]  /*17eb0*/  FADD.FTZ R17, R241, R5 ;  /* 0x00000005f1117221 */ /* 0x000fe20000010000 */
[----:B------:R-:W-:Y:S01]  /*17ec0*/  LOP3.LUT R9, R0, R4, RZ, 0xc0, !PT ;  /* 0x0000000400097212 */ /* 0x000fe200078ec0ff */
[----:B------:R-:W-:Y:S01]  /*17ed0*/  FADD.FTZ R0, R248, R20 ;  /* 0x00000014f8007221 */ /* 0x000fe20000010000 */
[--C-:B------:R-:W-:Y:S02]  /*17ee0*/  HSET2.LE.AND R5, R84, R171.reuse, PT ;  /* 0x000000ab54057233 */ /* 0x100fe40003803000 */
[----:B------:R-:W-:Y:S01]  /*17ef0*/  F2FP.F16.F32.PACK_AB R6, R117, R120 ;  /* 0x000000787506723e */ /* 0x000fe200000000ff */
[----:B------:R-:W-:Y:S01]  /*17f00*/  FADD.FTZ R23, R195, R0 ;  /* 0x00000000c3177221 */ /* 0x000fe20000010000 */
[----:B------:R-:W-:-:S02]  /*17f10*/  HSET2.LE.AND R7, R83, R171, PT ;  /* 0x000000ab53077233 */ /* 0x000fc40003803000 */
[----:B------:R-:W-:Y:S02]  /*17f20*/  F2FP.F16.F32.PACK_AB R11, R76, R77 ;  /* 0x0000004d4c0b723e */ /* 0x000fe400000000ff */
[----:B------:R-:W-:Y:S02]  /*17f30*/  LOP3.LUT R10, R5, R6, RZ, 0xc0, !PT ;  /* 0x00000006050a7212 */ /* 0x000fe400078ec0ff */
[--C-:B------:R-:W-:Y:S02]  /*17f40*/  HSET2.LE.AND R0, R91, R171.reuse, PT ;  /* 0x000000ab5b007233 */ /* 0x100fe40003803000 */
[----:B------:R-:W-:Y:S01]  /*17f50*/  F2FP.F16.F32.PACK_AB R6, R232, R236 ;  /* 0x000000ece806723e */ /* 0x000fe200000000ff */
[----:B------:R-:W-:Y:S01]  /*17f60*/  IMAD.MOV.U32 R136, RZ, RZ, R211 ;  /* 0x000000ffff887224 */ /* 0x000fe200078e00d3 */
[----:B------:R-:W-:Y:S01]  /*17f70*/  LOP3.LUT R11, R7, R11, RZ, 0xc0, !PT ;  /* 0x0000000b070b7212 */ /* 0x000fe200078ec0ff */
[----:B------:R-:W-:Y:S01]  /*17f80*/  IMAD.MOV.U32 R186, RZ, RZ, R196 ;  /* 0x000000ffffba7224 */ /* 0x000fe200078e00c4 */
[----:B------:R-:W-:Y:S01]  /*17f90*/  HMMA.16816.F32 R44, R12, R24, R44 ;  /* 0x000000180c2c723c */ /* 0x000fe2000000182c */
[----:B------:R-:W-:Y:S01]  /*17fa0*/  HSET2.LE.AND R7, R90, R171, PT ;  /* 0x000000ab5a077233 */ /* 0x000fe20003803000 */
[----:B------:R-:W-:Y:S01]  /*17fb0*/  IMAD.MOV.U32 R196, RZ, RZ, R245 ;  /* 0x000000ffffc47224 */ /* 0x000fe200078e00f5 */
[----:B------:R-:W-:-:S02]  /*17fc0*/  LOP3.LUT R6, R0, R6, RZ, 0xc0, !PT ;  /* 0x0000000600067212 */ /* 0x000fc400078ec0ff */
[----:B---3--:R-:W-:Y:S01]  /*17fd0*/  F2FP.F16.F32.PACK_AB R4, R72, R35 ;  /* 0x000000234804723e */ /* 0x008fe200000000ff */
[----:B------:R-:W-:Y:S01]  /*17fe0*/  HMMA.16816.F32 R40, R12, R26, R40 ;  /* 0x0000001a0c28723c */ /* 0x000fe20000001828 */
[----:B------:R-:W-:Y:S01]  /*17ff0*/  HSET2.LE.AND R0, R87, R171, PT ;  /* 0x000000ab57007233 */ /* 0x000fe20003803000 */
[----:B------:R-:W-:Y:S02]  /*18000*/  IMAD.MOV.U32 R245, RZ, RZ, R136 ;  /* 0x000000fffff57224 */ /* 0x000fe400078e0088 */
[----:B------:R-:W-:Y:S01]  /*18010*/  FADD.FTZ R21, R191, R17 ;  /* 0x00000011bf157221 */ /* 0x000fe20000010000 */
[----:B------:R-:W-:Y:S02]  /*18020*/  IMAD.MOV.U32 R251, RZ, RZ, R186 ;  /* 0x000000fffffb7224 */ /* 0x000fe400078e00ba */
[----:B------:R-:W-:Y:S01]  /*18030*/  LOP3.LUT R13, R2, 0xffff, RZ, 0xc0, !PT ;  /* 0x0000ffff020d7812 */ /* 0x000fe200078ec0ff */
[----:B------:R-:W-:Y:S01]  /*18040*/  MUFU.EX2 R74, R74 ;  /* 0x0000004a004a7308 */ /* 0x000fe20000000800 */
[----:B------:R-:W-:-:S02]  /*18050*/  F2FP.F16.F32.PACK_AB R3, R237, R243 ;  /* 0x000000f3ed03723e */ /* 0x000fc400000000ff */
[----:B------:R-:W-:Y:S01]  /*18060*/  SHF.R.U32.HI R15, RZ, 0x10, R2 ;  /* 0x00000010ff0f7819 */ /* 0x000fe20000011602 */
[----:B------:R-:W-:Y:S01]  /*18070*/  IMAD.MOV.U32 R186, RZ, RZ, R196 ;  /* 0x000000ffffba7224 */ /* 0x000fe200078e00c4 */
[----:B------:R-:W-:Y:S01]  /*18080*/  LOP3.LUT R7, R7, R4, RZ, 0xc0, !PT ;  /* 0x0000000407077212 */ /* 0x000fe200078ec0ff */
[----:B------:R-:W-:Y:S01]  /*18090*/  IMAD.MOV.U32 R162, RZ, RZ, R228 ;  /* 0x000000ffffa27224 */ /* 0x000fe200078e00e4 */
[----:B------:R-:W-:Y:S02]  /*180a0*/  LOP3.LUT R17, R2, 0xff, RZ, 0xc0, !PT ;  /* 0x000000ff02117812 */ /* 0x000fe400078ec0ff */
[----:B------:R-:W-:Y:S01]  /*180b0*/  SHF.R.U32.HI R14, RZ, 0x18, R2 ;  /* 0x00000018ff0e7819 */ /* 0x000fe20000011602 */
[----:B------:R-:W-:Y:S01]  /*180c0*/  IMAD.MOV.U32 R196, RZ, RZ, R245 ;  /* 0x000000ffffc47224 */ /* 0x000fe200078e00f5 */
[----:B------:R-:W-:Y:S01]  /*180d0*/  LOP3.LUT R4, R0, R3, RZ, 0xc0, !PT ;  /* 0x0000000300047212 */ /* 0x000fe200078ec0ff */
[----:B------:R-:W-:Y:S01]  /*180e0*/  FADD.FTZ R5, R251, R19 ;  /* 0x00000013fb057221 */ /* 0x000fe20000010000 */
[----:B------:R-:W-:Y:S01]  /*180f0*/  SHF.R.U32.HI R2, RZ, 0x8, R13 ;  /* 0x00000008ff027819 */ /* 0x000fe2000001160d */
[----:B------:R-:W-:Y:S01]  /*18100*/  FADD.FTZ R22, R186, R18 ;  /* 0x00000012ba167221 */ /* 0x000fe20000010000 */
[----:B------:R-:W-:Y:S01]  /*18110*/  LOP3.LUT R0, R15, 0xff, RZ, 0xc0, !PT ;  /* 0x000000ff0f007812 */ /* 0x000fe200078ec0ff */
[----:B------:R-:W1:Y:S01]  /*18120*/  MUFU.EX2 R75, R75 ;  /* 0x0000004b004b7308 */ /* 0x000e620000000800 */
[----:B------:R-:W-:Y:S01]  /*18130*/  LOP3.LUT R3, R96, 0xff, RZ, 0xc0, !PT ;  /* 0x000000ff60037812 */ /* 0x000fe200078ec0ff */
[----:B------:R-:W-:Y:S01]  /*18140*/  FADD.FTZ R32, R196, R5 ;  /* 0x00000005c4207221 */ /* 0x000fe20000010000 */
[----:B------:R-:W-:Y:S01]  /*18150*/  PRMT R18, R17, 0x5410, R2 ;  /* 0x0000541011127816 */ /* 0x000fe20000000002 */
[----:B--2---:R-:W-:Y:S01]  /*18160*/  HMMA.16816.F32 R64, R8, R28, R64 ;  /* 0x0000001c0840723c */ /* 0x004fe20000001840 */
[----:B------:R-:W-:Y:S01]  /*18170*/  PRMT R17, R0, 0x5410, R14 ;  /* 0x0000541000117816 */ /* 0x000fe2000000000e */
[----:B------:R-:W-:Y:S01]  /*18180*/  LDSM.16.MT88.4 R24, [R205+0x5c00] ;  /* 0x005c0000cd18783b */ /* 0x000fe20000004200 */
[----:B------:R-:W-:-:S02]  /*18190*/  HSET2.LE.AND R5, R86, R171, PT ;  /* 0x000000ab56057233 */ /* 0x000fc40003803000 */
[----:B------:R-:W-:Y:S01]  /*181a0*/  PRMT R19, R3, 0x5410, R97 ;  /* 0x0000541003137816 */ /* 0x000fe20000000061 */
[----:B------:R-:W-:Y:S01]  /*181b0*/  HMMA.16816.F32 R60, R8, R30, R60 ;  /* 0x0000001e083c723c */ /* 0x000fe2000000183c */
[----:B------:R-:W-:Y:S02]  /*181c0*/  LOP3.LUT R0, R34, 0xffff, RZ, 0xc0, !PT ;  /* 0x0000ffff22007812 */ /* 0x000fe400078ec0ff */
[----:B------:R-:W-:-:S03]  /*181d0*/  F2FP.F16.F32.PACK_AB R12, R187, R184 ;  /* 0x000000b8bb0c723e */ /* 0x000fc600000000ff */
[----:B------:R-:W-:Y:S01]  /*181e0*/  HMMA.16816.F32 R68, R8, R36, R68 ;  /* 0x000000240844723c */ /* 0x000fe20000001844 */
[----:B------:R-:W-:Y:S01]  /*181f0*/  LOP3.LUT R3, R16, 0xffff, RZ, 0xc0, !PT ;  /* 0x0000ffff10037812 */ /* 0x000fe200078ec0ff */
[----:B------:R-:W-:-:S04]  /*18200*/  IMAD.MOV.U32 R161, RZ, RZ, R162 ;  /* 0x000000ffffa17224 */ /* 0x000fc800078e00a2 */
[----:B------:R-:W-:Y:S01]  /*18210*/  HMMA.16816.F32 R52, R8, R38, R52 ;  /* 0x000000260834723c */ /* 0x000fe20000001834 */
[----:B------:R-:W-:Y:S01]  /*18220*/  LOP3.LUT R5, R5, R12, RZ, 0xc0, !PT ;  /* 0x0000000c05057212 */ /* 0x000fe200078ec0ff */
[----:B------:R-:W-:Y:S01]  /*18230*/  IMAD.MOV.U32 R162, RZ, RZ, R214 ;  /* 0x000000ffffa27224 */ /* 0x000fe200078e00d6 */
[----:B------:R-:W-:Y:S01]  /*18240*/  SHF.R.U32.HI R12, RZ, 0x8, R95 ;  /* 0x00000008ff0c7819 */ /* 0x000fe2000001165f */
[----:B------:R-:W-:Y:S01]  /*18250*/  MUFU.EX2 R80, R80 ;  /* 0x0000005000507308 */ /* 0x000fe20000000800 */
[----:B------:R-:W-:Y:S01]  /*18260*/  IMAD.MOV.U32 R136, RZ, RZ, R206 ;  /* 0x000000ffff887224 */ /* 0x000fe200078e00ce */
[----:B------:R2:W5:Y:S01]  /*18270*/  LDL.LU R228, [R1+0x100] ;  /* 0x0001000001e47983 */ /* 0x0005620000300800 */
[----:B------:R-:W-:Y:S02]  /*18280*/  SHF.R.U32.HI R9, RZ, 0x10, R16 ;  /* 0x00000010ff097819 */ /* 0x000fe40000011610 */
[----:B------:R-:W-:Y:S02]  /*18290*/  SHF.R.U32.HI R10, RZ, 0x8, R0 ;  /* 0x00000008ff0a7819 */ /* 0x000fe40000011600 */
[----:B------:R-:W-:-:S02]  /*182a0*/  LOP3.LUT R11, R16, 0xff, RZ, 0xc0, !PT ;  /* 0x000000ff100b7812 */ /* 0x000fc400078ec0ff */
[----:B------:R-:W-:Y:S01]  /*182b0*/  SHF.R.U32.HI R8, RZ, 0x18, R16 ;  /* 0x00000018ff087819 */ /* 0x000fe20000011610 */
[----:B------:R-:W-:Y:S01]  /*182c0*/  IMAD.MOV.U32 R196, RZ, RZ, R234 ;  /* 0x000000ffffc47224 */ /* 0x000fe200078e00ea */
[----:B------:R-:W-:Y:S02]  /*182d0*/  SHF.R.U32.HI R0, RZ, 0x8, R3 ;  /* 0x00000008ff007819 */ /* 0x000fe40000011603 */
[----:B------:R-:W-:Y:S01]  /*182e0*/  SHF.R.U32.HI R2, RZ, 0x10, R34 ;  /* 0x00000010ff027819 */ /* 0x000fe20000011622 */
[----:B------:R-:W3:Y:S01]  /*182f0*/  MUFU.EX2 R81, R81 ;  /* 0x0000005100517308 */ /* 0x000ee20000000800 */
[----:B------:R-:W-:Y:S01]  /*18300*/  LOP3.LUT R3, R9, 0xff, RZ, 0xc0, !PT ;  /* 0x000000ff09037812 */ /* 0x000fe200078ec0ff */
[----:B------:R-:W-:Y:S01]  /*18310*/  IMAD.MOV.U32 R234, RZ, RZ, R240 ;  /* 0x000000ffffea7224 */ /* 0x000fe200078e00f0 */
[----:B------:R-:W-:Y:S01]  /*18320*/  PRMT R20, R98, 0x5410, R12 ;  /* 0x0000541062147816 */ /* 0x000fe2000000000c */
[----:B------:R-:W-:Y:S01]  /*18330*/  IMAD.MOV.U32 R240, RZ, RZ, R247 ;  /* 0x000000fffff07224 */ /* 0x000fe200078e00f7 */
[----:B------:R-:W-:Y:S01]  /*18340*/  PRMT R0, R11, 0x5410, R0 ;  /* 0x000054100b007816 */ /* 0x000fe20000000000 */
[----:B------:R-:W-:Y:S01]  /*18350*/  IMAD.MOV.U32 R247, RZ, RZ, R160 ;  /* 0x000000fffff77224 */ /* 0x000fe200078e00a0 */
[----:B------:R-:W-:Y:S01]  /*18360*/  PRMT R3, R3, 0x5410, R8 ;  /* 0x0000541003037816 */ /* 0x000fe20000000008 */
[----:B------:R-:W-:Y:S01]  /*18370*/  IMAD.MOV.U32 R195, RZ, RZ, R161 ;  /* 0x000000ffffc37224 */ /* 0x000fe200078e00a1 */
[----:B------:R-:W-:Y:S01]  /*18380*/  SHF.R.U32.HI R12, RZ, 0x18, R34 ;  /* 0x00000018ff0c7819 */ /* 0x000fe20000011622 */
[----:B------:R-:W-:Y:S01]  /*18390*/  FADD.FTZ R8, R162, R22 ;  /* 0x00000016a2087221 */ /* 0x000fe20000010000 */
[----:B------:R-:W-:Y:S01]  /*183a0*/  LOP3.LUT R2, R2, 0xff, RZ, 0xc0, !PT ;  /* 0x000000ff02027812 */ /* 0x000fe200078ec0ff */
[----:B------:R-:W-:Y:S01]  /*183b0*/  FADD.FTZ R15, R163, R21 ;  /* 0x00000015a30f7221 */ /* 0x000fe20000010000 */
[----:B------:R-:W-:Y:S01]  /*183c0*/  MUFU.EX2 R88, R88 ;  /* 0x0000005800587308 */ /* 0x000fe20000000800 */
[----:B------:R-:W4:Y:S01]  /*183d0*/  LDSM.16.MT88.4 R160, [R204+0x5c00] ;  /* 0x005c0000cca0783b */ /* 0x000f220000004200 */
[----:B------:R-:W-:-:S02]  /*183e0*/  PRMT R14, R2, 0x5410, R12 ;  /* 0x00005410020e7816 */ /* 0x000fc4000000000c */
[----:B------:R-:W-:-:S04]  /*183f0*/  HSET2.LE.AND R0, R0, R171, PT ;  /* 0x000000ab00007233 */ /* 0x000fc80003803000 */
[----:B------:R-:W2:Y:S01]  /*18400*/  MUFU.EX2 R89, R89 ;  /* 0x0000005900597308 */ /* 0x000ea20000000800 */
[----:B-1----:R-:W-:Y:S01]  /*18410*/  F2FP.F16.F32.PACK_AB R2, R75, R74 ;  /* 0x0000004a4b02723e */ /* 0x002fe200000000ff */
[----:B------:R-:W-:Y:S01]  /*18420*/  IMAD.MOV.U32 R248, RZ, RZ, R196 ;  /* 0x000000fffff87224 */ /* 0x000fe200078e00c4 */
[----:B------:R-:W-:Y:S01]  /*18430*/  LOP3.LUT R13, R34, 0xff, RZ, 0xc0, !PT ;  /* 0x000000ff220d7812 */ /* 0x000fe200078ec0ff */
[----:B------:R-:W-:-:S04]  /*18440*/  IMAD.MOV.U32 R186, RZ, RZ, R233 ;  /* 0x000000ffffba7224 */ /* 0x000fc800078e00e9 */
[----:B------:R-:W-:Y:S01]  /*18450*/  MUFU.EX2 R82, R82 ;  /* 0x0000005200527308 */ /* 0x000fe20000000800 */
[----:B------:R-:W-:Y:S01]  /*18460*/  IMAD.MOV.U32 R233, RZ, RZ, R136 ;  /* 0x000000ffffe97224 */ /* 0x000fe200078e0088 */
[----:B------:R-:W-:-:S06]  /*18470*/  LOP3.LUT R136, R0, R2, RZ, 0xc0, !PT ;  /* 0x0000000200887212 */ /* 0x000fcc00078ec0ff */
[----:B------:R-:W1:Y:S01]  /*18480*/  MUFU.EX2 R85, R85 ;  /* 0x0000005500557308 */ /* 0x000e620000000800 */
[----:B------:R-:W-:Y:S01]  /*18490*/  FADD.FTZ R2, R248, R32 ;  /* 0x00000020f8027221 */ /* 0x000fe20000010000 */
[----:B------:R-:W-:Y:S01]  /*184a0*/  IMAD.MOV.U32 R251, RZ, RZ, R203 ;  /* 0x000000fffffb7224 */ /* 0x000fe200078e00cb */
[----:B------:R-:W-:Y:S01]  /*184b0*/  PRMT R13, R13, 0x5410, R10 ;  /* 0x000054100d0d7816 */ /* 0x000fe2000000000a */
[----:B------:R-:W-:Y:S01]  /*184c0*/  IMAD.MOV.U32 R157, RZ, RZ, R224 ;  /* 0x000000ffff9d7224 */ /* 0x000fe200078e00e0 */
[--C-:B------:R-:W-:Y:S01]  /*184d0*/  HSET2.LE.AND R12, R19, R171.reuse, PT ;  /* 0x000000ab130c7233 */ /* 0x100fe20003803000 */
[----:B------:R-:W-:Y:S01]  /*184e0*/  IMAD.MOV.U32 R137, RZ, RZ, R213 ;  /* 0x000000ffff897224 */ /* 0x000fe200078e00d5 */
[--C-:B------:R-:W-:Y:S01]  /*184f0*/  HSET2.LE.AND R10, R17, R171.reuse, PT ;  /* 0x000000ab110a7233 */ /* 0x100fe20003803000 */
[----:B------:R-:W-:Y:S01]  /*18500*/  MUFU.EX2 R73, R73 ;  /* 0x0000004900497308 */ /* 0x000fe20000000800 */
[----:B------:R-:W-:Y:S01]  /*18510*/  FADD.FTZ R16, R195, R23 ;  /* 0x00000017c3107221 */ /* 0x000fe20000010000 */
[----:B------:R-:W-:Y:S01]  /*18520*/  HSET2.LE.AND R9, R18, R171, PT ;  /* 0x000000ab12097233 */ /* 0x000fe20003803000 */
[----:B------:R-:W-:Y:S01]  /*18530*/  FADD.FTZ R17, R138, R2 ;  /* 0x000000028a117221 */ /* 0x000fe20000010000 */
[----:B------:R-:W-:Y:S01]  /*18540*/  FADD.FTZ R0, R251, R8 ;  /* 0x00000008fb007221 */ /* 0x000fe20000010000 */
[----:B---3--:R-:W-:-:S03]  /*18550*/  F2FP.F16.F32.PACK_AB R2, R81, R80 ;  /* 0x000000505102723e */ /* 0x008fc600000000ff */
[----:B------:R-:W-:Y:S01]  /*18560*/  MUFU.EX2 R92, R92 ;  /* 0x0000005c005c7308 */ /* 0x000fe20000000800 */
[----:B------:R-:W-:Y:S01]  /*18570*/  IMAD.MOV.U32 R196, RZ, RZ, R157 ;  /* 0x000000ffffc47224 */ /* 0x000fe200078e009d */
[C---:B------:R-:W-:Y:S01]  /*18580*/  HMMA.16816.F32 R48, R4.reuse, R28, R48 ;  /* 0x0000001c0430723c */ /* 0x040fe20000001830 */
[----:B------:R-:W-:Y:S01]  /*18590*/  IMAD.MOV.U32 R203, RZ, RZ, R156 ;  /* 0x000000ffffcb7224 */ /* 0x000fe200078e009c */
[----:B------:R3:W5:Y:S04]  /*185a0*/  LDL.LU R227, [R1+0xfc] ;  /* 0x0000fc0001e37983 */ /* 0x0007680000300800 */
[----:B------:R-:W4:Y:S01]  /*185b0*/  MUFU.EX2 R93, R93 ;  /* 0x0000005d005d7308 */ /* 0x000f220000000800 */
[----:B------:R-:W-:Y:S01]  /*185c0*/  IMAD.MOV.U32 R195, RZ, RZ, R158 ;  /* 0x000000ffffc37224 */ /* 0x000fe200078e009e */
[----:B------:R-:W-:Y:S01]  /*185d0*/  HMMA.16816.F32 R28, R4, R30, R56 ;  /* 0x0000001e041c723c */ /* 0x000fe20000001838 */
[----:B------:R-:W-:-:S05]  /*185e0*/  IMAD.MOV.U32 R191, RZ, RZ, R159 ;  /* 0x000000ffffbf7224 */ /* 0x000fca00078e009f */
[----:B------:R-:W3:Y:S01]  /*185f0*/  MUFU.EX2 R19, R94 ;  /* 0x0000005e00137308 */ /* 0x000ee20000000800 */
[C---:B------:R-:W-:Y:S01]  /*18600*/  HMMA.16816.F32 R156, R4.reuse, R36, R44 ;  /* 0x00000024049c723c */ /* 0x040fe2000000182c */
[----:B------:R-:W-:Y:S01]  /*18610*/  FADD.FTZ R18, R137, R16 ;  /* 0x0000001089127221 */ /* 0x000fe20000010000 */
[----:B------:R-:W-:Y:S01]  /*18620*/  IMAD.MOV.U32 R245, RZ, RZ, R246 ;  /* 0x000000fffff57224 */ /* 0x000fe200078e00f6 */
[----:B------:R-:W-:Y:S01]  /*18630*/  HSET2.LE.AND R3, R3, R171, PT ;  /* 0x000000ab03037233 */ /* 0x000fe20003803000 */
[----:B------:R-:W-:Y:S01]  /*18640*/  FADD.FTZ R16, R139, R0 ;  /* 0x000000008b107221 */ /* 0x000fe20000010000 */
[----:B--2---:R-:W-:Y:S01]  /*18650*/  F2FP.F16.F32.PACK_AB R8, R89, R88 ;  /* 0x000000585908723e */ /* 0x004fe200000000ff */
[----:B------:R-:W-:Y:S01]  /*18660*/  HMMA.16816.F32 R4, R4, R38, R40 ;  /* 0x000000260404723c */ /* 0x000fe20000001828 */
[----:B------:R-:W-:Y:S01]  /*18670*/  LOP3.LUT R138, R9, R2, RZ, 0xc0, !PT ;  /* 0x00000002098a7212 */ /* 0x000fe200078ec0ff */
[----:B------:R-:W-:Y:S01]  /*18680*/  IMAD.MOV.U32 R246, RZ, RZ, R194 ;  /* 0x000000fffff67224 */ /* 0x000fe200078e00c2 */
[----:B-1----:R-:W-:Y:S01]  /*18690*/  F2FP.F16.F32.PACK_AB R0, R85, R82 ;  /* 0x000000525500723e */ /* 0x002fe200000000ff */
[----:B------:R-:W-:Y:S01]  /*186a0*/  FADD.FTZ R2, R196, R17 ;  /* 0x00000011c4027221 */ /* 0x000fe20000010000 */
[----:B------:R-:W-:Y:S01]  /*186b0*/  FADD.FTZ R15, R186, R15 ;  /* 0x0000000fba0f7221 */ /* 0x000fe20000010000 */
[----:B------:R-:W-:-:S02]  /*186c0*/  LOP3.LUT R139, R10, R8, RZ, 0xc0, !PT ;  /* 0x000000080a8b7212 */ /* 0x000fc400078ec0ff */
[--C-:B------:R-:W-:Y:S01]  /*186d0*/  HSET2.LE.AND R11, R20, R171.reuse, PT ;  /* 0x000000ab140b7233 */ /* 0x100fe20003803000 */
[----:B------:R-:W-:Y:S01]  /*186e0*/  FADD.FTZ R10, R246, R2 ;  /* 0x00000002f60a7221 */ /* 0x000fe20000010000 */
[----:B------:R-:W-:Y:S01]  /*186f0*/  LOP3.LUT R137, R3, R0, RZ, 0xc0, !PT ;  /* 0x0000000003897212 */ /* 0x000fe200078ec0ff */
[----:B------:R-:W-:Y:S01]  /*18700*/  FADD.FTZ R0, R191, R15 ;  /* 0x0000000fbf007221 */ /* 0x000fe20000010000 */
[----:B------:R-:W-:Y:S01]  /*18710*/  FADD.FTZ R3, R195, R18 ;  /* 0x00000012c3037221 */ /* 0x000fe20000010000 */
[----:B------:R-:W-:Y:S01]  /*18720*/  F2FP.F16.F32.PACK_AB R2, R200, R201 ;  /* 0x000000c9c802723e */ /* 0x000fe200000000ff */
[----:B------:R-:W-:Y:S01]  /*18730*/  IMAD.MOV.U32 R191, RZ, RZ, R150 ;  /* 0x000000ffffbf7224 */ /* 0x000fe200078e0096 */
[--C-:B------:R-:W-:Y:S01]  /*18740*/  HSET2.LE.AND R13, R13, R171.reuse, PT ;  /* 0x000000ab0d0d7233 */ /* 0x100fe20003803000 */
[----:B------:R-:W-:Y:S01]  /*18750*/  FADD.FTZ R8, R233, R0 ;  /* 0x00000000e9087221 */ /* 0x000fe20000010000 */
[----:B------:R-:W-:Y:S01]  /*18760*/  HSET2.LE.AND R14, R14, R171, PT ;  /* 0x000000ab0e0e7233 */ /* 0x000fe20003803000 */
[----:B------:R-:W-:Y:S01]  /*18770*/  FADD.FTZ R15, R245, R3 ;  /* 0x00000003f50f7221 */ /* 0x000fe20000010000 */
[----:B------:R-:W-:Y:S01]  /*18780*/  LOP3.LUT R150, R11, R2, RZ, 0xc0, !PT ;  /* 0x000000020b967212 */ /* 0x000fe200078ec0ff */
[----:B------:R-:W-:Y:S01]  /*18790*/  IMAD.MOV.U32 R122, RZ, RZ, R141 ;  /* 0x000000ffff7a7224 */ /* 0x000fe200078e008d */
[----:B----4-:R-:W-:Y:S01]  /*187a0*/  F2FP.F16.F32.PACK_AB R0, R93, R92 ;  /* 0x0000005c5d00723e */ /* 0x010fe200000000ff */
[----:B------:R-:W-:Y:S01]  /*187b0*/  IMAD.MOV.U32 R123, RZ, RZ, R144 ;  /* 0x000000ffff7b7224 */ /* 0x000fe200078e0090 */
[----:B------:R-:W-:Y:S01]  /*187c0*/  F2FP.F16.F32.PACK_AB R3, R202, R229 ;  /* 0x000000e5ca03723e */ /* 0x000fe200000000ff */
[----:B------:R-:W-:Y:S01]  /*187d0*/  IMAD.MOV.U32 R189, RZ, RZ, R145 ;  /* 0x000000ffffbd7224 */ /* 0x000fe200078e0091 */
[----:B---3--:R-:W-:Y:S01]  /*187e0*/  F2FP.F16.F32.PACK_AB R2, R19, R73 ;  /* 0x000000491302723e */ /* 0x008fe200000000ff */
[----:B------:R-:W-:Y:S01]  /*187f0*/  IMAD.MOV.U32 R196, RZ, RZ, R148 ;  /* 0x000000ffffc47224 */ /* 0x000fe200078e0094 */
[----:B------:R-:W-:Y:S01]  /*18800*/  LOP3.LUT R148, R13, R3, RZ, 0xc0, !PT ;  /* 0x000000030d947212 */ /* 0x000fe200078ec0ff */
[----:B------:R-:W-:Y:S01]  /*18810*/  IMAD.MOV.U32 R195, RZ, RZ, R149 ;  /* 0x000000ffffc37224 */ /* 0x000fe200078e0095 */
[----:B------:R-:W-:Y:S01]  /*18820*/  LOP3.LUT R149, R14, R2, RZ, 0xc0, !PT ;  /* 0x000000020e957212 */ /* 0x000fe200078ec0ff */
[----:B------:R-:W-:Y:S01]  /*18830*/  IMAD.MOV.U32 R186, RZ, RZ, R151 ;  /* 0x000000ffffba7224 */ /* 0x000fe200078e0097 */
[----:B------:R-:W-:Y:S01]  /*18840*/  LOP3.LUT R151, R12, R0, RZ, 0xc0, !PT ;  /* 0x000000000c977212 */ /* 0x000fe200078ec0ff */
[----:B------:R-:W-:Y:S01]  /*18850*/  FADD.FTZ R9, R203, R16 ;  /* 0x00000010cb097221 */ /* 0x000fe20000010000 */
[----:B------:R-:W-:Y:S01]  /*18860*/  IMAD.MOV.U32 R233, RZ, RZ, R240 ;  /* 0x000000ffffe97224 */ /* 0x000fe200078e00f0 */
[----:B------:R1:W5:Y:S01]  /*18870*/  LDL.LU R226, [R1+0xf8] ;  /* 0x0000f80001e27983 */ /* 0x0003620000300800 */
        /* <DEDUP_REMOVED lines=8> */
[----:B------:R-:W-:-:S02]  /*18900*/  IMAD.MOV.U32 R247, RZ, RZ, R147 ;  /* 0x000000fffff77224 */ /* 0x000fc400078e0093 */
[----:B------:R-:W-:Y:S02]  /*18910*/  IMAD.MOV.U32 R235, RZ, RZ, R165 ;  /* 0x000000ffffeb7224 */ /* 0x000fe400078e00a5 */
[----:B------:R-:W-:Y:S01]  /*18920*/  IMAD.MOV.U32 R241, RZ, RZ, R166 ;  /* 0x000000fffff17224 */ /* 0x000fe200078e00a6 */
[----:B------:R-:W-:Y:S01]  /*18930*/  HMMA.16816.F32 R144, R136, R162, R60 ;  /* 0x000000a28890723c */ /* 0x000fe2000000183c */
[----:B------:R-:W-:Y:S02]  /*18940*/  IMAD.MOV.U32 R248, RZ, RZ, R167 ;  /* 0x000000fffff87224 */ /* 0x000fe400078e00a7 */
[----:B------:R-:W-:Y:S01]  /*18950*/  FADD.FTZ R2, R122, R9 ;  /* 0x000000097a027221 */ /* 0x000fe20000010000 */
[----:B------:R-:W-:Y:S01]  /*18960*/  FADD.FTZ R0, R123, R8 ;  /* 0x000000087b007221 */ /* 0x000fe20000010000 */
[----:B------:R-:W-:Y:S01]  /*18970*/  IMAD.MOV.U32 R251, RZ, RZ, R140 ;  /* 0x000000fffffb7224 */ /* 0x000fe200078e008c */
[----:B------:R1:W5:Y:S01]  /*18980*/  LDL.LU R225, [R1+0xf4] ;  /* 0x0000f40001e17983 */ /* 0x0003620000300800 */
[----:B------:R-:W-:Y:S01]  /*18990*/  HMMA.16816.F32 R164, R148, R160, R48 ;  /* 0x000000a094a4723c */ /* 0x000fe20000001830 */
[----:B------:R-:W-:Y:S01]  /*189a0*/  FADD.FTZ R3, R190, R10 ;  /* 0x0000000abe037221 */ /* 0x000fe20000010000 */
[----:B------:R-:W-:-:S04]  /*189b0*/  FADD.FTZ R2, R193, R2 ;  /* 0x00000002c1027221 */ /* 0x000fc80000010000 */
[C---:B------:R-:W-:Y:S01]  /*189c0*/  HMMA.16816.F32 R156, R148.reuse, R24, R156 ;  /* 0x00000018949c723c */ /* 0x040fe2000000189c */
[----:B------:R-:W-:Y:S01]  /*189d0*/  FADD.FTZ R0, R197, R0 ;  /* 0x00000000c5007221 */ /* 0x000fe20000010000 */
[----:B------:R-:W-:Y:S01]  /*189e0*/  IMAD.MOV.U32 R245, RZ, RZ, R234 ;  /* 0x000000fffff57224 */ /* 0x000fe200078e00ea */
[----:B------:R1:W5:Y:S03]  /*189f0*/  LDL.LU R224, [R1+0xf0] ;  /* 0x0000f00001e07983 */ /* 0x0003660000300800 */
[C---:B------:R-:W-:Y:S01]  /*18a00*/  HMMA.16816.F32 R160, R148.reuse, R162, R28 ;  /* 0x000000a294a0723c */ /* 0x040fe2000000181c */
[----:B------:R-:W-:Y:S01]  /*18a10*/  FADD.FTZ R3, R231, R3 ;  /* 0x00000003e7037221 */ /* 0x000fe20000010000 */
[----:B------:R-:W-:Y:S01]  /*18a20*/  FADD.FTZ R2, R235, R2 ;  /* 0x00000002eb027221 */ /* 0x000fe20000010000 */
[----:B------:R-:W-:Y:S01]  /*18a30*/  FADD.FTZ R0, R241, R0 ;  /* 0x00000000f1007221 */ /* 0x000fe20000010000 */
[----:B------:R-:W-:Y:S01]  /*18a40*/  IMAD.MOV.U32 R246, RZ, RZ, R230 ;  /* 0x000000fffff67224 */ /* 0x000fe200078e00e6 */
[----:B------:R1:W5:Y:S01]  /*18a50*/  LDL.LU R223, [R1+0xec] ;  /* 0x0000ec0001df7983 */ /* 0x0003620000300800 */
[----:B------:R-:W-:Y:S01]  /*18a60*/  HMMA.16816.F32 R148, R148, R26, R4 ;  /* 0x0000001a9494723c */ /* 0x000fe20000001804 */
[----:B------:R-:W-:Y:S01]  /*18a70*/  FADD.FTZ R3, R251, R3 ;  /* 0x00000003fb037221 */ /* 0x000fe20000010000 */
[----:B------:R-:W-:Y:S01]  /*18a80*/  FADD.FTZ R2, R186, R2 ;  /* 0x00000002ba027221 */ /* 0x000fe20000010000 */
[----:B------:R-:W-:Y:S01]  /*18a90*/  FADD.FTZ R0, R191, R0 ;  /* 0x00000000bf007221 */ /* 0x000fe20000010000 */
[----:B------:R-:W-:Y:S01]  /*18aa0*/  IMAD.MOV.U32 R194, RZ, RZ, R132 ;  /* 0x000000ffffc27224 */ /* 0x000fe200078e0084 */
[----:B------:R1:W5:Y:S02]  /*18ab0*/  LDL.LU R222, [R1+0xe8] ;  /* 0x0000e80001de7983 */ /* 0x0003640000300800 */
[----:B------:R-:W-:Y:S01]  /*18ac0*/  FADD.FTZ R4, R189, R15 ;  /* 0x0000000fbd047221 */ /* 0x000fe20000010000 */
[----:B------:R-:W-:Y:S01]  /*18ad0*/  FADD.FTZ R3, R196, R3 ;  /* 0x00000003c4037221 */ /* 0x000fe20000010000 */
[----:B------:R-:W-:Y:S01]  /*18ae0*/  FADD.FTZ R2, R203, R2 ;  /* 0x00000002cb027221 */ /* 0x000fe20000010000 */
[----:B------:R-:W-:Y:S01]  /*18af0*/  FADD.FTZ R0, R233, R0 ;  /* 0x00000000e9007221 */ /* 0x000fe20000010000 */
[----:B------:R-:W-:Y:S01]  /*18b00*/  FADD.FTZ R4, R199, R4 ;  /* 0x00000004c7047221 */ /* 0x000fe20000010000 */
[----:B------:R-:W-:Y:S01]  /*18b10*/  IMAD.MOV.U32 R230, RZ, RZ, R142 ;  /* 0x000000ffffe67224 */ /* 0x000fe200078e008e */
[----:B------:R1:W5:Y:S01]  /*18b20*/  LDL.LU R221, [R1+0xe4] ;  /* 0x0000e40001dd7983 */ /* 0x0003620000300800 */
[----:B------:R-:W-:-:S02]  /*18b30*/  IMAD.MOV.U32 R234, RZ, RZ, R143 ;  /* 0x000000ffffea7224 */ /* 0x000fc400078e008f */
[----:B------:R-:W-:Y:S01]  /*18b40*/  FADD.FTZ R4, R248, R4 ;  /* 0x00000004f8047221 */ /* 0x000fe20000010000 */
[----:B------:R-:W-:Y:S01]  /*18b50*/  FADD.FTZ R3, R183, R3 ;  /* 0x00000003b7037221 */ /* 0x000fe20000010000 */
[----:B------:R-:W-:Y:S01]  /*18b60*/  FADD.FTZ R2, R245, R2 ;  /* 0x00000002f5027221 */ /* 0x000fe20000010000 */
[----:B------:R-:W-:Y:S01]  /*18b70*/  FADD.FTZ R0, R246, R0 ;  /* 0x00000000f6007221 */ /* 0x000fe20000010000 */
[----:B------:R-:W-:Y:S01]  /*18b80*/  FADD.FTZ R4, R195, R4 ;  /* 0x00000004c3047221 */ /* 0x000fe20000010000 */
[----:B------:R1:W5:Y:S01]  /*18b90*/  LDL.LU R220, [R1+0xe0] ;  /* 0x0000e00001dc7983 */ /* 0x0003620000300800 */
[----:B------:R-:W2:Y:S02]  /*18ba0*/  LDC.U8 R132, c[0x0][0x388] ;  /* 0x0000e200ff847b82 */ /* 0x000ea40000000000 */
        /* <DEDUP_REMOVED lines=76> */
[----:B------:R1:W-:Y:S01]  /*19070*/  STL [R1+0x48], R4 ;  /* 0x0000480401007387 */ /* 0x0003e20000100800 */
[C---:B------:R-:W-:Y:S03]  /*19080*/  HMMA.16816.F32 R140, R136.reuse, R24, R68 ;  /* 0x00000018888c723c */ /* 0x040fe60000001844 */
[----:B------:R1:W-:Y:S04]  /*19090*/  STL [R1+0x4c], R3 ;  /* 0x00004c0301007387 */ /* 0x0003e80000100800 */
[----:B------:R1:W-:Y:S01]  /*190a0*/  STL [R1+0x40], R2 ;  /* 0x0000400201007387 */ /* 0x0003e20000100800 */
[----:B------:R-:W-:Y:S03]  /*190b0*/  HMMA.16816.F32 R136, R136, R26, R52 ;  /* 0x0000001a8888723c */ /* 0x000fe60000001834 */
[----:B------:R1:W-:Y:S01]  /*190c0*/  STL [R1+0x44], R0 ;  /* 0x0000440001007387 */ /* 0x0003e20000100800 */
[----:B------:R-:W-:-:S02]  /*190d0*/  IMAD.MOV.U32 R38, RZ, RZ, R134 ;  /* 0x000000ffff267224 */ /* 0x000fc400078e0086 */
[----:B------:R-:W-:Y:S02]  /*190e0*/  IMAD.MOV.U32 R39, RZ, RZ, R168 ;  /* 0x000000ffff277224 */ /* 0x000fe400078e00a8 */
[----:B------:R-:W-:Y:S02]  /*190f0*/  IMAD.MOV.U32 R36, RZ, RZ, R99 ;  /* 0x000000ffff247224 */ /* 0x000fe400078e0063 */
[----:B--2---:R-:W-:-:S14]  /*19100*/  IMAD.MOV.U32 R37, RZ, RZ, R133 ;  /* 0x000000ffff257224 */ /* 0x004fdc00078e0085 */
.L_x_976:
[----:B------:R-:W-:-:S06]  /*19110*/  UISETP.GT.AND UP0, UPT, UR17, UR14, UPT ;  /* 0x0000000e1100728c */ /* 0x000fcc000bf04270 */
[----:B------:R-:W-:-:S13]  /*19120*/  PLOP3.LUT P0, PT, PT, PT, UP0, 0x80, 0x0 ;  /* 0x000000000000781c */ /* 0x000fda0003f0f008 */
[----:B------:R-:W-:Y:S05]  /*19130*/  @!P0 BRA `(.L_x_980) ;  /* 0x000000b400548947 */ /* 0x000fea0003800000 */
[----:B------:R-:W2:Y:S01]  /*19140*/  LDL.64 R6, [R1+0x78] ;  /* 0x0000780001067983 */ /* 0x000ea20000100a00 */
[----:B------:R-:W-:Y:S01]  /*19150*/  ULDC UR4, c[0x0][0x2d0] ;  /* 0x0000b40000047ab9 */ /* 0x000fe20000000800 */
[----:B-1----:R-:W-:Y:S01]  /*19160*/  PRMT R3, R132, 0x7054, R132 ;  /* 0x0000705484037816 */ /* 0x002fe20000000084 */
        /* <DEDUP_REMOVED lines=8> */
[----:B------:R-:W-:Y:S01]  /*191f0*/  USHF.L.U64.HI UR18, UR10, 0x6, UR11 ;  /* 0x000000060a127899 */ /* 0x000fe2000801020b */
[----:B------:R-:W4:Y:S01]  /*19200*/  LDL.LU R5, [R1+0x1c] ;  /* 0x00001c0001057983 */ /* 0x000f220000300800 */
[----:B------:R-:W-:Y:S01]  /*19210*/  USHF.L.U32 UR29, UR10, 0x6, URZ ;  /* 0x000000060a1d7899 */ /* 0x000fe2000800063f */
[----:B------:R-:W-:-:S02]  /*19220*/  ULDC.64 UR6, c[0x0][0x248] ;  /* 0x0000920000067ab9 */ /* 0x000fc40000000a00 */
[----:B------:R-:W4:Y:S01]  /*19230*/  LDL.LU R4, [R1+0x90] ;  /* 0x0000900001047983 */ /* 0x000f220000300800 */
[----:B------:R-:W-:Y:S01]  /*19240*/  IMAD.MOV.U32 R132, RZ, RZ, R36 ;  /* 0x000000ffff847224 */ /* 0x000fe200078e0024 */
[----:B------:R-:W-:Y:S02]  /*19250*/  USHF.L.U64.HI UR10, UR12, 0x6, UR13 ;  /* 0x000000060c0a7899 */ /* 0x000fe4000801020d */
[----:B------:R-:W-:Y:S02]  /*19260*/  USHF.L.U32 UR11, UR12, 0x6, URZ ;  /* 0x000000060c0b7899 */ /* 0x000fe4000800063f */
[----:B------:R-:W-:Y:S02]  /*19270*/  UIADD3 UR40, UR40, UR39, URZ ;  /* 0x0000002728287290 */ /* 0x000fe4000fffe03f */
[----:B------:R-:W-:Y:S01]  /*19280*/  UIADD3 UR41, UR41, UR45, URZ ;  /* 0x0000002d29297290 */ /* 0x000fe2000fffe03f */
[----:B--2---:R-:W-:Y:S01]  /*19290*/  ISETP.GE.AND P4, PT, R6, UR4, PT ;  /* 0x0000000406007c0c */ /* 0x004fe2000bf86270 */
[----:B------:R-:W-:-:S12]  /*192a0*/  ULDC UR4, c[0x0][0x2ec] ;  /* 0x0000bb0000047ab9 */ /* 0x000fd80000000800 */
[----:B------:R-:W1:Y:S08]  /*192b0*/  @!P4 LDC.64 R6, c[0x0][0x220] ;  /* 0x00008800ff06cb82 */ /* 0x000e700000000a00 */
[----:B------:R-:W2:Y:S08]  /*192c0*/  @!P4 LDC.64 R10, c[0x0][0x220] ;  /* 0x00008800ff0acb82 */ /* 0x000eb00000000a00 */
[----:B------:R-:W3:Y:S01]  /*192d0*/  @!P4 LDC.64 R8, c[0x0][0x220] ;  /* 0x00008800ff08cb82 */ /* 0x000ee20000000a00 */
[----:B-1----:R1:W-:Y:S04]  /*192e0*/  @!P4 STL.64 [R1+0x70], R6 ;  /* 0x000070060100c387 */ /* 0x0023e80000100a00 */
[----:B--2---:R-:W-:Y:S04]  /*192f0*/  @!P4 STL.64 [R1+0x68], R10 ;  /* 0x0000680a0100c387 */ /* 0x004fe80000100a00 */
[----:B---3--:R-:W-:Y:S01]  /*19300*/  @!P4 STL.64 [R1+0x60], R8 ;  /* 0x000060080100c387 */ /* 0x008fe20000100a00 */
[----:B-1----:R-:W1:Y:S03]  /*19310*/  @!P4 LDC.64 R6, c[0x0][0x220] ;  /* 0x00008800ff06cb82 */ /* 0x002e660000000a00 */
[----:B-1----:R1:W-:Y:S04]  /*19320*/  @!P4 STL.64 [R1+0x58], R6 ;  /* 0x000058060100c387 */ /* 0x0023e80000100a00 */
[----:B------:R4:W-:Y:S01]  /*19330*/  STL [R1+0x4], R3 ;  /* 0x0000040301007387 */ /* 0x0009e20000100800 */
[----:B-1----:R-:W-:-:S04]  /*19340*/  IMAD.WIDE.U32 R6, R2, -0x326172a9, RZ ;  /* 0xcd9e8d5702067825 */ /* 0x002fc800078e00ff */
[----:B----4-:R-:W-:Y:S01]  /*19350*/  IMAD.WIDE.U32 R2, R0, -0x326172a9, RZ ;  /* 0xcd9e8d5700027825 */ /* 0x010fe200078e00ff */
[----:B------:R-:W-:Y:S01]  /*19360*/  STL.64 [R1+0x38], R6 ;  /* 0x0000380601007387 */ /* 0x000fe20000100a00 */
[----:B------:R-:W-:-:S03]  /*19370*/  LOP3.LUT R0, R7, R5, RZ, 0x3c, !PT ;  /* 0x0000000507007212 */ /* 0x000fc600078e3cff */
[----:B------:R1:W-:Y:S02]  /*19380*/  STL.64 [R1+0x30], R2 ;  /* 0x0000300201007387 */ /* 0x0003e40000100a00 */
[----:B-1----:R-:W-:Y:S01]  /*19390*/  LOP3.LUT R2, R3, R5, RZ, 0x3c, !PT ;  /* 0x0000000503027212 */ /* 0x002fe200078e3cff */
[----:B------:R-:W-:Y:S01]  /*193a0*/  IMAD.WIDE.U32 R4, R4, -0x2daee0ad, RZ ;  /* 0xd2511f5304047825 */ /* 0x000fe200078e00ff */
        /* <DEDUP_REMOVED lines=11> */
.L_x_983:
[----:B------:R-:W2:Y:S01]  /*19460*/  LDL.64 R246, [R1+0x88] ;  /* 0x0000880001f67983 */ /* 0x000ea20000100a00 */
[----:B------:R-:W1:Y:S01]  /*19470*/  @!P4 LDC.64 R174, c[0x0][0x218] ;  /* 0x00008600ffaecb82 */ /* 0x000e620000000a00 */
[----:B------:R-:W-:Y:S02]  /*19480*/  UIADD3 UR43, UR17, -0x2, URZ ;  /* 0xfffffffe112b7890 */ /* 0x000fe4000fffe03f */
[----:B------:R-:W3:Y:S02]  /*19490*/  LDL.64 R244, [R1+0x80] ;  /* 0x0000800001f47983 */ /* 0x000ee40000100a00 */
[----:B------:R-:W-:Y:S02]  /*194a0*/  USHF.R.S32.HI UR17, URZ, 0x1f, UR43 ;  /* 0x0000001f3f117899 */ /* 0x000fe4000801142b */
[----:B------:R4:W-:Y:S01]  /*194b0*/  @P4 STS [R228+0x2000], RZ ;  /* 0x002000ffe4004388 */ /* 0x0009e20000000800 */
[----:B------:R-:W-:Y:S02]  /*194c0*/  UIMAD.WIDE.U32 UR46, UR43, UR6, URZ ;  /* 0x000000062b2e72a5 */ /* 0x000fe4000f8e003f */
        /* <DEDUP_REMOVED lines=8> */
[----:B--2---:R-:W-:Y:S04]  /*19550*/  LEA R0, P0, R0, R246, 0x7 ;  /* 0x000000f600007211 */ /* 0x004fe800078038ff */
[----:B---3--:R-:W-:Y:S02]  /*19560*/  LEA.HI.X R2, R172, R245, R2, 0x7, P0 ;  /* 0x000000f5ac027211 */ /* 0x008fe400000f3c02 */
[----:B------:R-:W2:Y:S02]  /*19570*/  @!P4 LDC.64 R172, c[0x0][0x218] ;  /* 0x00008600ffaccb82 */ /* 0x000ea40000000a00 */
[C---:B--2---:R-:W-:Y:S04]  /*19580*/  @!P4 LEA R172, P0, R0.reuse, R172, 0x1 ;  /* 0x000000ac00acc211 */ /* 0x044fe800078008ff */
[C---:B------:R-:W-:Y:S05]  /*19590*/  @!P4 LEA.HI.X R173, R0.reuse, R173, R2, 0x1, P0 ;  /* 0x000000ad00adc211 */ /* 0x040fea00000f0c02 */
[----:B------:R-:W-:Y:S01]  /*195a0*/  @!PT LDS RZ, [RZ] ;  /* 0x00000000fffff984 */ /* 0x000fe20000000800 */
[----:B------:R-:W-:Y:S01]  /*195b0*/  @!PT LDS RZ, [RZ] ;  /* 0x00000000fffff984 */ /* 0x000fe20000000800 */
[----:B------:R-:W-:Y:S01]  /*195c0*/  @!PT LDS RZ, [RZ] ;  /* 0x00000000fffff984 */ /* 0x000fe20000000800 */
[----:B------:R2:W-:Y:S04]  /*195d0*/  @!P4 LDGSTS.E.BYPASS.LTC128B.128 [R228+0x2000], desc[UR22][R172.64] ;  /* 0x02000000ace4cfae */ /* 0x0005e8000b901d56 */
[----:B------:R4:W-:Y:S01]  /*195e0*/  @P4 STS.128 [R228+0x2800], RZ ;  /* 0x002800ffe4004388 */ /* 0x0009e20000000c00 */
[----:B--2---:R-:W-:Y:S04]  /*195f0*/  @!P4 IADD3 R173, P1, R0, UR35, RZ ;  /* 0x0000002300adcc10 */ /* 0x004fe8000ff3e0ff */
[C---:B-1----:R-:W-:Y:S02]  /*19600*/  @!P4 LEA R172, P0, R173.reuse, R174, 0x1 ;  /* 0x000000aeadacc211 */ /* 0x042fe400078008ff */
[----:B------:R-:W-:Y:S04]  /*19610*/  @!P4 IADD3.X R174, R2, UR34, RZ, P1, !PT ;  /* 0x0000002202aecc10 */ /* 0x000fe80008ffe4ff */
[----:B------:R-:W-:Y:S02]  /*19620*/  @!P4 LEA.HI.X R173, R173, R175, R174, 0x1, P0 ;  /* 0x000000afadadc211 */ /* 0x000fe400000f0cae */
[----:B------:R-:W1:Y:S03]  /*19630*/  @!P4 LDC.64 R174, c[0x0][0x218] ;  /* 0x00008600ffaecb82 */ /* 0x000e660000000a00 */
[----:B------:R-:W-:Y:S01]  /*19640*/  @!PT LDS RZ, [RZ] ;  /* 0x00000000fffff984 */ /* 0x000fe20000000800 */
[----:B------:R-:W-:Y:S01]  /*19650*/  @!PT LDS RZ, [RZ] ;  /* 0x00000000fffff984 */ /* 0x000fe20000000800 */
[----:B------:R-:W-:Y:S01]  /*19660*/  @!PT LDS RZ, [RZ] ;  /* 0x00000000fffff984 */ /* 0x000fe20000000800 */
[----:B------:R2:W-:Y:S04]  /*19670*/  @!P4 LDGSTS.E.BYPASS.LTC128B.128 [R228+0x2800], desc[UR22][R172.64] ;  /* 0x02800000ace4cfae */ /* 0x0005e8000b901d56 */
[----:B------:R4:W-:Y:S01]  /*19680*/  @P4 STS.128 [R228+0x3000], RZ ;  /* 0x003000ffe4004388 */ /* 0x0009e20000000c00 */
[----:B--2---:R-:W-:Y:S04]  /*19690*/  @!P4 IADD3 R173, P1, R0, UR11, RZ ;  /* 0x0000000b00adcc10 */ /* 0x004fe8000ff3e0ff */
[C---:B-1----:R-:W-:Y:S02]  /*196a0*/  @!P4 LEA R172, P0, R173.reuse, R174, 0x1 ;  /* 0x000000aeadacc211 */ /* 0x042fe400078008ff */
[----:B------:R-:W-:Y:S02]  /*196b0*/  @!P4 IADD3.X R174, R2, UR10, RZ, P1, !PT ;  /* 0x0000000a02aecc10 */ /* 0x000fe40008ffe4ff */
[----:B------:R-:W-:Y:S02]  /*196c0*/  @!P4 IADD3 R0, P1, R0, UR44, RZ ;  /* 0x0000002c0000cc10 */ /* 0x000fe4000ff3e0ff */
[----:B------:R-:W-:Y:S02]  /*196d0*/  @!P4 LEA.HI.X R173, R173, R175, R174, 0x1, P0 ;  /* 0x000000afadadc211 */ /* 0x000fe400000f0cae */
[----:B------:R-:W-:Y:S03]  /*196e0*/  @!P4 IADD3.X R2, R2, UR41, RZ, P1, !PT ;  /* 0x000000290202cc10 */ /* 0x000fe60008ffe4ff */
        /* <DEDUP_REMOVED lines=14> */
.L_x_981:
[----:B------:R-:W2:Y:S01]  /*197d0*/  LDL.64 R12, [R1+0x50] ;  /* 0x00005000010c7983 */ /* 0x000ea20000100a00 */
[----:B------:R-:W-:Y:S04]  /*197e0*/  DEPBAR.LE SB0, 0x0 ;  /* 0x000080000000791a */ /* 0x000fe80000000000 */
[----:B-1----:R-:W3:Y:S01]  /*197f0*/  LDL R9, [R1+0x70] ;  /* 0x0000700001097983 */ /* 0x002ee20000100800 */
[----:B------:R-:W-:Y:S02]  /*19800*/  UIADD3 UR37, UR17, -0x1, URZ ;  /* 0xffffffff11257890 */ /* 0x000fe4000fffe03f */
[----:B------:R-:W-:Y:S02]  /*19810*/  UIADD3 UR36, UR26, -0x61c88647, URZ ;  /* 0x9e3779b91a247890 */ /* 0x000fe4000fffe03f */
[----:B----4-:R-:W4:Y:S01]  /*19820*/  LDL R19, [R1+0x74] ;  /* 0x0000740001137983 */ /* 0x010f220000100800 */
[----:B------:R-:W-:Y:S02]  /*19830*/  USHF.R.S32.HI UR13, URZ, 0x1f, UR37 ;  /* 0x0000001f3f0d7899 */ /* 0x000fe40008011425 */
[----:B------:R-:W-:Y:S02]  /*19840*/  UIMAD UR12, UR8, UR37, URZ ;  /* 0x00000025080c72a4 */ /* 0x000fe4000f8e023f */
[----:B------:R-:W4:Y:S01]  /*19850*/  LDL R10, [R1+0x68] ;  /* 0x00006800010a7983 */ /* 0x000f220000100800 */
[----:B------:R-:W-:Y:S01]  /*19860*/  IMAD.U32 R4, RZ, RZ, UR37 ;  /* 0x00000025ff047e24 */ /* 0x000fe2000f8e00ff */
[----:B------:R-:W-:Y:S03]  /*19870*/  USHF.L.U32 UR42, UR37, 0x2, URZ ;  /* 0x00000002252a7899 */ /* 0x000fe6000800063f */
[----:B------:R-:W4:Y:S01]  /*19880*/  LDL R18, [R1+0x6c] ;  /* 0x00006c0001127983 */ /* 0x000f220000100800 */
[----:B------:R-:W-:Y:S02]  /*19890*/  UIMAD UR12, UR13, UR9, UR12 ;  /* 0x000000090d0c72a4 */ /* 0x000fe4000f8e020c */
[----:B------:R-:W-:Y:S02]  /*198a0*/  UIADD3 UR13, UR27, -0x4498517b, URZ ;  /* 0xbb67ae851b0d7890 */ /* 0x000fe4000fffe03f */
[----:B------:R-:W4:Y:S01]  /*198b0*/  LDL R8, [R1+0x60] ;  /* 0x0000600001087983 */ /* 0x000f220000100800 */
[----:B------:R-:W-:Y:S02]  /*198c0*/  UISETP.GT.AND UP0, UPT, UR37, UR14, UPT ;  /* 0x0000000e2500728c */ /* 0x000fe4000bf04270 */
[----:B------:R-:W-:Y:S02]  /*198d0*/  UIADD3 UR30, UR26, -0x4ab325aa, URZ ;  /* 0xb54cda561a1e7890 */ /* 0x000fe4000fffe03f */
[----:B------:R-:W4:Y:S05]  /*198e0*/  LDL R17, [R1+0x64] ;  /* 0x0000640001117983 */ /* 0x000f2a0000100800 */
[----:B------:R-:W4:Y:S05]  /*198f0*/  LDL R6, [R1+0x58] ;  /* 0x0000580001067983 */ /* 0x000f2a0000100800 */
[----:B------:R-:W4:Y:S01]  /*19900*/  LDL R16, [R1+0x5c] ;  /* 0x00005c0001107983 */ /* 0x000f220000100800 */
[----:B------:R-:W-:Y:S06]  /*19910*/  BAR.SYNC.DEFER_BLOCKING 0x0 ;  /* 0x0000000000007b1d */ /* 0x000fec0000010000 */
[----:B-----5:R-:W-:Y:S05]  /*19920*/  @P4 STS [R228+0x4000], RZ ;  /* 0x004000ffe4004388 */ /* 0x020fea0000000800 */
[----:B------:R-:W-:Y:S05]  /*19930*/  @P4 STS [R228+0x4004], RZ ;  /* 0x004004ffe4004388 */ /* 0x000fea0000000800 */
[----:B------:R-:W-:Y:S05]  /*19940*/  @P4 STS.64 [R228+0x4008], RZ ;  /* 0x004008ffe4004388 */ /* 0x000fea0000000a00 */
[----:B------:R-:W4:Y:S05]  /*19950*/  LDL.64 R234, [R1+0x8] ;  /* 0x0000080001ea7983 */ /* 0x000f2a0000100a00 */
[----:B------:R-:W4:Y:S05]  /*19960*/  LDL.64 R238, [R1+0x20] ;  /* 0x0000200001ee7983 */ /* 0x000f2a0000100a00 */
[----:B------:R-:W4:Y:S05]  /*19970*/  LDL.64 R240, [R1+0x28] ;  /* 0x0000280001f07983 */ /* 0x000f2a0000100a00 */
[----:B------:R-:W4:Y:S05]  /*19980*/  LDL.64 R242, [R1+0x38] ;  /* 0x0000380001f27983 */ /* 0x000f2a0000100a00 */
[----:B------:R-:W4:Y:S01]  /*19990*/  LDL.64 R232, [R1+0x30] ;  /* 0x0000300001e87983 */ /* 0x000f220000100a00 */
[----:B--2---:R-:W-:Y:S04]  /*199a0*/  IMAD.WIDE.U32 R4, R4, UR9, R12 ;  /* 0x0000000904047c25 */ /* 0x004fe8000f8e000c */
[----:B------:R-:W-:Y:S01]  /*199b0*/  VIADD R0, R5, UR12 ;  /* 0x0000000c05007c36 */ /* 0x000fe20008000000 */
[C---:B---3--:R-:W-:Y:S01]  /*199c0*/  @!P4 LEA R12, P3, R4.reuse, R9, 0x1 ;  /* 0x00000009040cc211 */ /* 0x048fe200078608ff */
[----:B------:R-:W-:Y:S01]  /*199d0*/  UIADD3 UR12, UR42, 0x1, URZ ;  /* 0x000000012a0c7890 */ /* 0x000fe2000fffe03f */
[C---:B------:R-:W-:Y:S02]  /*199e0*/  @!P4 IADD3 R2, P2, R4.reuse, UR33, RZ ;  /* 0x000000210402cc10 */ /* 0x040fe4000ff5e0ff */
[----:B----4-:R-:W-:Y:S02]  /*199f0*/  @!P4 LEA.HI.X R13, R4, R19, R0, 0x1, P3 ;  /* 0x00000013040dc211 */ /* 0x010fe400018f0c00 */
[----:B------:R-:W-:Y:S02]  /*19a00*/  @!P4 IADD3.X R9, R0, UR32, RZ, P2, !PT ;  /* 0x000000200009cc10 */ /* 0x000fe400097fe4ff */
[----:B------:R-:W-:Y:S01]  /*19a10*/  @!P4 LEA R10, P2, R2, R10, 0x1 ;  /* 0x0000000a020ac211 */ /* 0x000fe200078408ff */
[----:B------:R-:W-:Y:S01]  /*19a20*/  @!PT LDS RZ, [RZ] ;  /* 0x00000000fffff984 */ /* 0x000fe20000000800 */
[----:B------:R-:W-:Y:S01]  /*19a30*/  @!PT LDS RZ, [RZ] ;  /* 0x00000000fffff984 */ /* 0x000fe20000000800 */
[----:B------:R-:W-:Y:S01]  /*19a40*/  @!PT LDS RZ, [RZ] ;  /* 0x00000000fffff984 */ /* 0x000fe20000000800 */
[----:B------:R-:W-:Y:S01]  /*19a50*/  @!P4 LDGSTS.E.BYPASS.LTC128B.128 [R228+0x4000], desc[UR22][R12.64] ;  /* 0x040000000ce4cfae */ /* 0x000fe2000b901d56 */
[----:B------:R-:W-:Y:S02]  /*19a60*/  @!P4 IADD3 R5, P1, R4, UR29, RZ ;  /* 0x0000001d0405cc10 */ /* 0x000fe4000ff3e0ff */
[----:B------:R-:W-:Y:S02]  /*19a70*/  @!P4 LEA.HI.X R11, R2, R18, R9, 0x1, P2 ;  /* 0x00000012020bc211 */ /* 0x000fe400010f0c09 */
[----:B------:R-:W-:Y:S01]  /*19a80*/  @P4 STS.128 [R228+0x4800], RZ ;  /* 0x004800ffe4004388 */ /* 0x000fe20000000c00 */
[----:B------:R-:W-:Y:S02]  /*19a90*/  @!P4 IADD3.X R14, R0, UR18, RZ, P1, !PT ;  /* 0x00000012000ecc10 */ /* 0x000fe40008ffe4ff */
[C---:B------:R-:W-:Y:S02]  /*19aa0*/  @!P4 LEA R8, P1, R5.reuse, R8, 0x1 ;  /* 0x000000080508c211 */ /* 0x040fe400078208ff */
[----:B------:R-:W-:Y:S01]  /*19ab0*/  @!PT LDS RZ, [RZ] ;  /* 0x00000000fffff984 */ /* 0x000fe20000000800 */
[----:B------:R-:W-:Y:S01]  /*19ac0*/  @!PT LDS RZ, [RZ] ;  /* 0x00000000fffff984 */ /* 0x000fe20000000800 */
[----:B------:R-:W-:Y:S01]  /*19ad0*/  @!PT LDS RZ, [RZ] ;  /* 0x00000000fffff984 */ /* 0x000fe20000000800 */
[----:B------:R-:W-:Y:S01]  /*19ae0*/  @!P4 LDGSTS.E.BYPASS.LTC128B.128 [R228+0x4800], desc[UR22][R10.64] ;  /* 0x048000000ae4cfae */ /* 0x000fe2000b901d56 */
[----:B------:R-:W-:Y:S02]  /*19af0*/  @!P4 IADD3 R7, P0, R4, UR38, RZ ;  /* 0x000000260407cc10 */ /* 0x000fe4000ff1e0ff */
[----:B------:R-:W-:Y:S02]  /*19b00*/  @!P4 LEA.HI.X R9, R5, R17, R14, 0x1, P1 ;  /* 0x000000110509c211 */ /* 0x000fe400008f0c0e */
[----:B------:R-:W-:Y:S01]  /*19b10*/  @P4 STS.128 [R228+0x5000], RZ ;  /* 0x005000ffe4004388 */ /* 0x000fe20000000c00 */
[----:B------:R-:W-:Y:S01]  /*19b20*/  @!P4 IADD3.X R15, R0, UR40, RZ, P0, !PT ;  /* 0x00000028000fcc10 */ /* 0x000fe200087fe4ff */
[----:B------:R-:W-:Y:S01]  /*19b30*/  IMAD.U32 R0, RZ, RZ, UR27 ;  /* 0x0000001bff007e24 */ /* 0x000fe2000f8e00ff */
[C---:B------:R-:W-:Y:S02]  /*19b40*/  @!P4 LEA R6, P0, R7.reuse, R6, 0x1 ;  /* 0x000000060706c211 */ /* 0x040fe400078008ff */
[----:B------:R-:W-:Y:S01]  /*19b50*/  @!PT LDS RZ, [RZ] ;  /* 0x00000000fffff984 */ /* 0x000fe20000000800 */
[----:B------:R-:W-:Y:S01]  /*19b60*/  @!PT LDS RZ, [RZ] ;  /* 0x00000000fffff984 */ /* 0x000fe20000000800 */
[----:B------:R-:W-:Y:S01]  /*19b70*/  @!PT LDS RZ, [RZ] ;  /* 0x00000000fffff984 */ /* 0x000fe20000000800 */
[----:B------:R-:W-:Y:S02]  /*19b80*/  @!P4 LDGSTS.E.BYPASS.LTC128B.128 [R228+0x5000], desc[UR22][R8.64] ;  /* 0x0500000008e4cfae */ /* 0x000fe4000b901d56 */
[----:B------:R-:W-:Y:S03]  /*19b90*/  @!P4 LEA.HI.X R7, R7, R16, R15, 0x1, P0 ;  /* 0x000000100707c211 */ /* 0x000fe600000f0c0f */
[----:B------:R-:W-:Y:S01]  /*19ba0*/  @P4 STS.128 [R228+0x5800], RZ ;  /* 0x005800ffe4004388 */ /* 0x000fe20000000c00 */
[----:B------:R-:W-:Y:S04]  /*19bb0*/  PLOP3.LUT P0, PT, PT, PT, UP0, 0x80, 0x0 ;  /* 0x000000000000781c */ /* 0x000fe80003f0f008 */
        /* <DEDUP_REMOVED lines=10> */
[----:B------:R-:W4:Y:S01]  /*19c60*/  LDSM.16.M88.4 R64, [R135+0x2c00] ;  /* 0x002c00008740783b */ /* 0x000f220000000200 */
[----:B------:R-:W-:Y:S04]  /*19c70*/  LOP3.LUT R2, R235, UR42, R0, 0x96, !PT ;  /* 0x0000002aeb027c12 */ /* 0x000fe8000f8e9600 */
[----:B------:R-:W4:Y:S05]  /*19c80*/  LDSM.16.M88.4 R80, [R135+0x3000] ;  /* 0x003000008750783b */ /* 0x000f2a0000000200 */
[----:B------:R-:W4:Y:S01]  /*19c90*/  LDSM.16.M88.4 R96, [R135+0x3400] ;  /* 0x003400008760783b */ /* 0x000f220000000200 */
[--C-:B------:R-:W-:Y:S04]  /*19ca0*/  LOP3.LUT R0, R241, UR13, R234.reuse, 0x96, !PT ;  /* 0x0000000df1007c12 */ /* 0x100fe8000f8e96ea */
[----:B------:R-:W4:Y:S01]  /*19cb0*/  LDSM.16.M88.4 R112, [R135+0x3800] ;  /* 0x003800008770783b */ /* 0x000f220000000200 */
        /* <DEDUP_REMOVED lines=46> */
[----:B------:R-:W2:Y:S01]  /*19fa0*/  LDSM.16.M88.4 R176, [R209] ;  /* 0x00000000d1b0783b */ /* 0x000ea20000000200 */
[----:B------:R-:W-:Y:S04]  /*19fb0*/  DEPBAR.LE SB0, 0x0 ;  /* 0x000080000000791a */ /* 0x000fe80000000000 */
[-C--:B---3--:R-:W-:Y:S01]  /*19fc0*/  HMMA.16816.F32 R20, R172, R184.reuse, R20 ;  /* 0x000000b8ac14723c */ /* 0x088fe20000001814 */
[----:B------:R-:W-:Y:S05]  /*19fd0*/  BAR.SYNC.DEFER_BLOCKING 0x0 ;  /* 0x0000000000007b1d */ /* 0x000fea0000010000 */
[C---:B------:R-:W-:Y:S06]  /*19fe0*/  HMMA.16816.F32 R24, R180.reuse, R184, R24 ;  /* 0x000000b8b418723c */ /* 0x040fec0000001818 */
[-C--:B------:R-:W-:Y:S05]  /*19ff0*/  HMMA.16816.F32 R28, R180, R186.reuse, R28 ;  /* 0x000000bab41c723c */ /* 0x080fea000000181c */
[----:B------:R-:W-:Y:S01]  /*1a000*/  LOP3.LUT R184, R239, UR13, R234, 0x96, !PT ;  /* 0x0000000defb87c12 */ /* 0x000fe2000f8e96ea */
[C---:B------:R-:W-:Y:S01]  /*1a010*/  HMMA.16816.F32 R32, R172.reuse, R186, R32 ;  /* 0x000000baac20723c */ /* 0x040fe20000001820 */
[----:B------:R-:W-:Y:S05]  /*1a020*/  UIADD3 UR13, UR26, 0x3c6ef372, URZ ;  /* 0x3c6ef3721a0d7890 */ /* 0x000fea000fffe03f */
[-C--:B------:R-:W-:Y:S06]  /*1a030*/  HMMA.16816.F32 R36, R172, R188.reuse, R36 ;  /* 0x000000bcac24723c */ /* 0x080fec0000001824 */
[C---:B------:R-:W-:Y:S06]  /*1a040*/  HMMA.16816.F32 R40, R180.reuse, R188, R40 ;  /* 0x000000bcb428723c */ /* 0x040fec0000001828 */
[-C--:B------:R-:W-:Y:S05]  /*1a050*/  HMMA.16816.F32 R44, R180, R190.reuse, R44 ;  /* 0x000000beb42c723c */ /* 0x080fea000000182c */
[----:B------:R-:W-:Y:S01]  /*1a060*/  IMAD.WIDE.U32 R188, R2, -0x326172a9, RZ ;  /* 0xcd9e8d5702bc7825 */ /* 0x000fe200078e00ff */
[C---:B------:R-:W-:Y:S05]  /*1a070*/  HMMA.16816.F32 R48, R172.reuse, R190, R48 ;  /* 0x000000beac30723c */ /* 0x040fea0000001830 */
[C---:B------:R-:W-:Y:S01]  /*1a080*/  LOP3.LUT R186, R189.reuse, UR36, R232, 0x96, !PT ;  /* 0x00000024bdba7c12 */ /* 0x040fe2000f8e96e8 */
[-C--:B------:R-:W-:Y:S05]  /*1a090*/  HMMA.16816.F32 R52, R172, R192.reuse, R52 ;  /* 0x000000c0ac34723c */ /* 0x080fea0000001834 */
[----:B------:R-:W-:Y:S01]  /*1a0a0*/  IMAD.WIDE.U32 R186, R186, -0x2daee0ad, RZ ;  /* 0xd2511f53baba7825 */ /* 0x000fe200078e00ff */
        /* <DEDUP_REMOVED lines=8> */
[----:B------:R-:W-:Y:S01]  /*1a130*/  LOP3.LUT R184, R189, UR36, R242, 0x96, !PT ;  /* 0x00000024bdb87c12 */ /* 0x000fe2000f8e96f2 */
[-C--:B----4-:R-:W-:Y:S05]  /*1a140*/  HMMA.16816.F32 R84, R172, R200.reuse, R84 ;  /* 0x000000c8ac54723c */ /* 0x090fea0000001854 */
[----:B------:R-:W-:Y:S01]  /*1a150*/  IMAD.WIDE.U32 R198, R0, -0x326172a9, RZ ;  /* 0xcd9e8d5700c67825 */ /* 0x000fe200078e00ff */
[C---:B------:R-:W-:Y:S05]  /*1a160*/  HMMA.16816.F32 R88, R180.reuse, R200, R88 ;  /* 0x000000c8b458723c */ /* 0x040fea0000001858 */
[----:B------:R-:W-:Y:S01]  /*1a170*/  IMAD.U32 R0, RZ, RZ, UR12 ;  /* 0x0000000cff007e24 */ /* 0x000fe2000f8e00ff */
[-C--:B------:R-:W-:Y:S01]  /*1a180*/  HMMA.16816.F32 R92, R180, R202.reuse, R92 ;  /* 0x000000cab45c723c */ /* 0x080fe2000000185c */
[----:B------:R-:W-:Y:S04]  /*1a190*/  UIADD3 UR12, UR27, 0x76cf5d0a, URZ ;  /* 0x76cf5d0a1b0c7890 */ /* 0x000fe8000fffe03f */
[--C-:B------:R-:W-:Y:S01]  /*1a1a0*/  LOP3.LUT R2, R197, UR13, R188.reuse, 0x96, !PT ;  /* 0x0000000dc5027c12 */ /* 0x100fe2000f8e96bc */
[C---:B------:R-:W-:Y:S05]  /*1a1b0*/  HMMA.16816.F32 R96, R172.reuse, R202, R96 ;  /* 0x000000caac60723c */ /* 0x040fea0000001860 */
[----:B------:R-:W-:Y:S01]  /*1a1c0*/  LOP3.LUT R185, R199, UR13, R188, 0x96, !PT ;  /* 0x0000000dc7b97c12 */ /* 0x000fe2000f8e96bc */
[----:B------:R-:W-:Y:S01]  /*1a1d0*/  IMAD.WIDE.U32 R188, R184, -0x2daee0ad, RZ ;  /* 0xd2511f53b8bc7825 */ /* 0x000fe200078e00ff */
[-C--:B-1----:R-:W-:Y:S04]  /*1a1e0*/  HMMA.16816.F32 R100, R172, R168.reuse, R100 ;  /* 0x000000a8ac64723c */ /* 0x082fe80000001864 */
[----:B------:R-:W-:Y:S01]  /*1a1f0*/  IMAD.WIDE.U32 R202, R2, -0x2daee0ad, RZ ;  /* 0xd2511f5302ca7825 */ /* 0x000fe200078e00ff */
[----:B------:R-:W-:Y:S01]  /*1a200*/  LOP3.LUT R0, R235, UR27, R0, 0x96, !PT ;  /* 0x0000001beb007c12 */ /* 0x000fe2000f8e9600 */
[C---:B------:R-:W-:Y:S05]  /*1a210*/  HMMA.16816.F32 R104, R180.reuse, R168, R104 ;  /* 0x000000a8b468723c */ /* 0x040fea0000001868 */
[----:B------:R-:W-:Y:S01]  /*1a220*/  IMAD.WIDE.U32 R230, R185, -0x2daee0ad, RZ ;  /* 0xd2511f53b9e67825 */ /* 0x000fe200078e00ff */
[-C--:B------:R-:W-:Y:S05]  /*1a230*/  HMMA.16816.F32 R108, R180, R170.reuse, R108 ;  /* 0x000000aab46c723c */ /* 0x080fea000000186c */
[----:B------:R-:W-:Y:S01]  /*1a240*/  IMAD.WIDE.U32 R190, R0, -0x326172a9, RZ ;  /* 0xcd9e8d5700be7825 */ /* 0x000fe200078e00ff */
[C---:B------:R-:W-:Y:S05]  /*1a250*/  HMMA.16816.F32 R112, R172.reuse, R170, R112 ;  /* 0x000000aaac70723c */ /* 0x040fea0000001870 */
[----:B------:R-:W-:Y:S01]  /*1a260*/  LOP3.LUT R2, R189, UR12, R238, 0x96, !PT ;  /* 0x0000000cbd027c12 */ /* 0x000fe2000f8e96ee */
[-C--:B--2---:R-:W-:Y:S05]  /*1a270*/  HMMA.16816.F32 R116, R172, R176.reuse, R116 ;  /* 0x000000b0ac74723c */ /* 0x084fea0000001874 */
[----:B------:R-:W-:Y:S01]  /*1a280*/  LOP3.LUT R0, R203, UR25, R188, 0x96, !PT ;  /* 0x00000019cb007c12 */ /* 0x000fe2000f8e96bc */
[C---:B------:R-:W-:Y:S05]  /*1a290*/  HMMA.16816.F32 R120, R180.reuse, R176, R120 ;  /* 0x000000b0b478723c */ /* 0x040fea0000001878 */
[----:B------:R-:W-:Y:S01]  /*1a2a0*/  IMAD.WIDE.U32 R194, R0, -0x326172a9, RZ ;  /* 0xcd9e8d5700c27825 */ /* 0x000fe200078e00ff */
[----:B------:R-:W-:Y:S01]  /*1a2b0*/  LOP3.LUT R184, R187, UR12, R240, 0x96, !PT ;  /* 0x0000000cbbb87c12 */ /* 0x000fe2000f8e96f0 */
[-C--:B------:R-:W-:Y:S04]  /*1a2c0*/  HMMA.16816.F32 R124, R180, R178.reuse, R124 ;  /* 0x000000b2b47c723c */ /* 0x080fe8000000187c */
[----:B------:R-:W-:Y:S01]  /*1a2d0*/  IMAD.WIDE.U32 R188, R184, -0x326172a9, RZ ;  /* 0xcd9e8d57b8bc7825 */ /* 0x000fe200078e00ff */
[----:B------:R-:W-:Y:S01]  /*1a2e0*/  LOP3.LUT R169, R231, UR25, R186, 0x96, !PT ;  /* 0x00000019e7a97c12 */ /* 0x000fe2000f8e96ba */
[----:B------:R-:W-:Y:S05]  /*1a2f0*/  HMMA.16816.F32 R128, R172, R178, R128 ;  /* 0x000000b2ac80723c */ /* 0x000fea0000001880 */
[----:B------:R-:W-:Y:S01]  /*1a300*/  IMAD.WIDE.U32 R186, R2, -0x326172a9, RZ ;  /* 0xcd9e8d5702ba7825 */ /* 0x000fe200078e00ff */
[----:B------:R-:W-:Y:S02]  /*1a310*/  LOP3.LUT R168, R191, UR36, R232, 0x96, !PT ;  /* 0x00000024bfa87c12 */ /* 0x000fe4000f8e96e8 */
[----:B------:R-:W-:Y:S03]  /*1a320*/  LOP3.LUT R0, R199, UR13, R190, 0x96, !PT ;  /* 0x0000000dc7007c12 */ /* 0x000fe6000f8e96be */
        /* <DEDUP_REMOVED lines=13> */
[----:B------:R-:W-:Y:S03]  /*1a400*/  LOP3.LUT R171, R171, UR21, R202, 0x96, !PT ;  /* 0x00000015abab7c12 */ /* 0x000fe6000f8e96ca */
        /* <DEDUP_REMOVED lines=17> */
[----:B------:R-:W-:Y:S01]  /*1a520*/  LOP3.LUT R182, R249, UR21, R200, 0x96, !PT ;  /* 0x00000015f9b67c12 */ /* 0x000fe2000f8e96c8 */
[----:B------:R-:W-:Y:S06]  /*1a530*/  @P0 BRA `(.L_x_983) ;  /* 0xffffffec00c80947 */ /* 0x000fec000383ffff */
.L_x_982:
[C---:B------:R-:W-:Y:S01]  /*1a540*/  LOP3.LUT R2, R168.reuse, 0xffff, RZ, 0xc0, !PT ;  /* 0x0000ffffa8027812 */ /* 0x040fe200078ec0ff */
[----:B------:R1:W-:Y:S01]  /*1a550*/  STL [R1+0xc8], R214 ;  /* 0x0000c8d601007387 */ /* 0x0003e20000100800 */
[----:B------:R-:W-:Y:S01]  /*1a560*/  LOP3.LUT R174, R168, 0xff, RZ, 0xc0, !PT ;  /* 0x000000ffa8ae7812 */ /* 0x000fe200078ec0ff */
[----:B------:R-:W-:Y:S01]  /*1a570*/  IMAD.U32 R0, RZ, RZ, UR37 ;  /* 0x00000025ff007e24 */ /* 0x000fe2000f8e00ff */
[----:B------:R-:W-:Y:S01]  /*1a580*/  SHF.R.U32.HI R2, RZ, 0x8, R2 ;  /* 0x00000008ff027819 */ /* 0x000fe20000011602 */
[----:B------:R-:W2:Y:S01]  /*1a590*/  S2R R190, SR_TID.X ;  /* 0x0000000000be7919 */ /* 0x000ea20000002100 */
[----:B----4-:R-:W-:Y:S01]  /*1a5a0*/  SHF.R.U32.HI R173, RZ, 0x10, R168 ;  /* 0x00000010ffad7819 */ /* 0x010fe200000116a8 */
[----:B------:R-:W-:Y:S01]  /*1a5b0*/  UIADD3 UR17, UR27, 0x646e171e, URZ ;  /* 0x646e171e1b117890 */ /* 0x000fe2000fffe03f */
[----:B------:R-:W-:Y:S01]  /*1a5c0*/  LOP3.LUT R177, R170, 0xffff, RZ, 0xc0, !PT ;  /* 0x0000ffffaab17812 */ /* 0x000fe200078ec0ff */
[----:B------:R3:W-:Y:S01]  /*1a5d0*/  STL [R1+0xc4], R213 ;  /* 0x0000c4d501007387 */ /* 0x0007e20000100800 */
[--C-:B------:R-:W-:Y:S01]  /*1a5e0*/  SHF.R.U32.HI R178, RZ, 0x10, R170.reuse ;  /* 0x00000010ffb27819 */ /* 0x100fe200000116aa */
[----:B------:R-:W-:Y:S01]  /*1a5f0*/  IMAD.WIDE.U32 R246, R182, -0x326172a9, RZ ;  /* 0xcd9e8d57b6f67825 */ /* 0x000fe200078e00ff */
[----:B------:R-:W-:Y:S01]  /*1a600*/  LOP3.LUT R179, R170, 0xff, RZ, 0xc0, !PT ;  /* 0x000000ffaab37812 */ /* 0x000fe200078ec0ff */
[----:B------:R4:W-:Y:S01]  /*1a610*/  STL [R1+0xc0], R212 ;  /* 0x0000c0d401007387 */ /* 0x0009e20000100800 */
[----:B------:R-:W-:Y:S01]  /*1a620*/  SHF.R.U32.HI R175, RZ, 0x18, R170 ;  /* 0x00000018ffaf7819 */ /* 0x000fe200000116aa */
[----:B------:R-:W-:Y:S01]  /*1a630*/  IMAD.WIDE.U32 R170, R180, -0x2daee0ad, RZ ;  /* 0xd2511f53b4aa7825 */ /* 0x000fe200078e00ff */
[----:B------:R-:W-:Y:S01]  /*1a640*/  LOP3.LUT R176, R169, UR30, R176, 0x96, !PT ;  /* 0x0000001ea9b07c12 */ /* 0x000fe2000f8e96b0 */
[----:B------:R-:W-:Y:S01]  /*1a650*/  STL [R1+0xbc], R211 ;  /* 0x0000bcd301007387 */ /* 0x000fe20000100800 */
[----:B------:R-:W-:Y:S01]  /*1a660*/  SHF.R.U32.HI R172, RZ, 0x18, R168 ;  /* 0x00000018ffac7819 */ /* 0x000fe200000116a8 */
[----:B------:R-:W-:Y:S01]  /*1a670*/  IMAD.WIDE.U32 R168, R181, -0x2daee0ad, RZ ;  /* 0xd2511f53b5a87825 */ /* 0x000fe200078e00ff */
[----:B------:R-:W-:Y:S01]  /*1a680*/  LOP3.LUT R173, R173, 0xff, RZ, 0xc0, !PT ;  /* 0x000000ffadad7812 */ /* 0x000fe200078ec0ff */
[----:B------:R2:W-:Y:S01]  /*1a690*/  STL [R1+0xb8], R210 ;  /* 0x0000b8d201007387 */ /* 0x0005e20000100800 */
[C---:B------:R-:W-:Y:S01]  /*1a6a0*/  LOP3.LUT R249, R170.reuse, 0xffff, RZ, 0xc0, !PT ;  /* 0x0000ffffaaf97812 */ /* 0x040fe200078ec0ff */
[----:B------:R-:W-:Y:S01]  /*1a6b0*/  IMAD.MOV.U32 R202, RZ, RZ, R240 ;  /* 0x000000ffffca7224 */ /* 0x000fe200078e00f0 */
[--C-:B------:R-:W-:Y:S01]  /*1a6c0*/  SHF.R.U32.HI R252, RZ, 0x10, R170.reuse ;  /* 0x00000010fffc7819 */ /* 0x100fe200000116aa */
[----:B------:R2:W-:Y:S01]  /*1a6d0*/  STL [R1+0xb4], R209 ;  /* 0x0000b4d101007387 */ /* 0x0005e20000100800 */
[----:B-1----:R-:W-:Y:S01]  /*1a6e0*/  LOP3.LUT R214, R170, 0xff, RZ, 0xc0, !PT ;  /* 0x000000ffaad67812 */ /* 0x002fe200078ec0ff */
[----:B------:R-:W-:Y:S01]  /*1a6f0*/  IMAD.MOV.U32 R191, RZ, RZ, R243 ;  /* 0x000000ffffbf7224 */ /* 0x000fe200078e00f3 */
[----:B------:R-:W-:Y:S01]  /*1a700*/  SHF.R.U32.HI R195, RZ, 0x18, R170 ;  /* 0x00000018ffc37819 */ /* 0x000fe200000116aa */
[----:B------:R1:W-:Y:S01]  /*1a710*/  STL [R1+0xb0], R208 ;  /* 0x0000b0d001007387 */ /* 0x0003e20000100800 */
[----:B------:R-:W-:Y:S01]  /*1a720*/  LOP3.LUT R188, R169, UR17, R188, 0x96, !PT ;  /* 0x00000011a9bc7c12 */ /* 0x000fe2000f8e96bc */
[----:B------:R-:W-:Y:S01]  /*1a730*/  IMAD.MOV.U32 R231, RZ, RZ, R233 ;  /* 0x000000ffffe77224 */ /* 0x000fe200078e00e9 */
[----:B------:R-:W-:Y:S01]  /*1a740*/  LOP3.LUT R193, R168, 0xffff, RZ, 0xc0, !PT ;  /* 0x0000ffffa8c17812 */ /* 0x000fe200078ec0ff */
[----:B------:R1:W-:Y:S01]  /*1a750*/  STL [R1+0xac], R207 ;  /* 0x0000accf01007387 */ /* 0x0003e20000100800 */
[----:B------:R-:W-:Y:S01]  /*1a760*/  LOP3.LUT R184, R171, UR17, R184, 0x96, !PT ;  /* 0x00000011abb87c12 */ /* 0x000fe2000f8e96b8 */
[----:B---3--:R-:W-:Y:S01]  /*1a770*/  IMAD.MOV.U32 R213, RZ, RZ, R229 ;  /* 0x000000ffffd57224 */ /* 0x008fe200078e00e5 */
[----:B------:R-:W-:Y:S01]  /*1a780*/  SHF.R.U32.HI R192, RZ, 0x10, R168 ;  /* 0x00000010ffc07819 */ /* 0x000fe200000116a8 */
[----:B------:R3:W-:Y:S01]  /*1a790*/  STL [R1+0xa8], R206 ;  /* 0x0000a8ce01007387 */ /* 0x0007e20000100800 */
[----:B----4-:R-:W-:Y:S01]  /*1a7a0*/  PRMT R212, R174, 0x5410, R2 ;  /* 0x00005410aed47816 */ /* 0x010fe20000000002 */
[----:B--2---:R-:W-:Y:S01]  /*1a7b0*/  IMAD.SHL.U32 R190, R190, 0x2, RZ ;  /* 0x00000002bebe7824 */ /* 0x004fe200078e00ff */
[----:B------:R-:W-:Y:S01]  /*1a7c0*/  LOP3.LUT R174, R183, 0xff, RZ, 0xc0, !PT ;  /* 0x000000ffb7ae7812 */ /* 0x000fe200078ec0ff */
[----:B------:R2:W-:Y:S01]  /*1a7d0*/  STL [R1+0xa4], R135 ;  /* 0x0000a48701007387 */ /* 0x0005e20000100800 */
[----:B------:R-:W-:Y:S01]  /*1a7e0*/  SHF.R.U32.HI R177, RZ, 0x8, R177 ;  /* 0x00000008ffb17819 */ /* 0x000fe200000116b1 */
[----:B------:R-:W-:Y:S01]  /*1a7f0*/  IMAD.MOV.U32 R230, RZ, RZ, R232 ;  /* 0x000000ffffe67224 */ /* 0x000fe200078e00e8 */
[----:B------:R-:W-:Y:S01]  /*1a800*/  LOP3.LUT R190, R190, 0x6, RZ, 0xc0, !PT ;  /* 0x00000006bebe7812 */ /* 0x000fe200078ec0ff */
[----:B------:R-:W-:Y:S01]  /*1a810*/  IMAD.MOV.U32 R203, RZ, RZ, R241 ;  /* 0x000000ffffcb7224 */ /* 0x000fe200078e00f1 */
[----:B------:R-:W-:Y:S01]  /*1a820*/  PRMT R210, R179, 0x5410, R177 ;  /* 0x00005410b3d27816 */ /* 0x000fe200000000b1 */
[----:B------:R-:W-:Y:S01]  /*1a830*/  IMAD.MOV.U32 R177, RZ, RZ, R195 ;  /* 0x000000ffffb17224 */ /* 0x000fe200078e00c3 */
[----:B------:R-:W-:Y:S01]  /*1a840*/  LOP3.LUT R251, R247, UR20, R186, 0x96, !PT ;  /* 0x00000014f7fb7c12 */ /* 0x000fe2000f8e96ba */
[----:B------:R-:W-:Y:S01]  /*1a850*/  IMAD R0, R0, 0x80, R190 ;  /* 0x0000008000007824 */ /* 0x000fe200078e02be */
[----:B------:R-:W-:Y:S01]  /*1a860*/  LOP3.LUT R178, R178, 0xff, RZ, 0xc0, !PT ;  /* 0x000000ffb2b27812 */ /* 0x000fe200078ec0ff */
[----:B------:R-:W-:Y:S01]  /*1a870*/  IMAD.MOV.U32 R209, RZ, RZ, R236 ;  /* 0x000000ffffd17224 */ /* 0x000fe200078e00ec */
[----:B------:R-:W-:Y:S01]  /*1a880*/  UIADD3 UR43, UR42, 0x2, URZ ;  /* 0x000000022a2b7890 */ /* 0x000fe2000fffe03f */
[----:B------:R-:W-:Y:S01]  /*1a890*/  VIADD R2, R0, 0x1 ;  /* 0x0000000100027836 */ /* 0x000fe20000000000 */
[----:B-1----:R-:W-:Y:S01]  /*1a8a0*/  SHF.R.U32.HI R208, RZ, 0x18, R168 ;  /* 0x00000018ffd07819 */ /* 0x002fe200000116a8 */
[----:B------:R-:W-:Y:S01]  /*1a8b0*/  IMAD.IADD R169, R220, 0x1, -R0 ;  /* 0x00000001dca97824 */ /* 0x000fe200078e0a00 */
[----:B------:R-:W-:Y:S01]  /*1a8c0*/  ISETP.GE.AND P6, PT, R0, R219, PT ;  /* 0x000000db0000720c */ /* 0x000fe20003fc6270 */
[----:B------:R-:W-:Y:S01]  /*1a8d0*/  IMAD.MOV.U32 R190, RZ, RZ, R242 ;  /* 0x000000ffffbe7224 */ /* 0x000fe200078e00f2 */
[----:B------:R-:W-:Y:S01]  /*1a8e0*/  PRMT R207, R173, 0x5410, R172 ;  /* 0x00005410adcf7816 */ /* 0x000fe200000000ac */
[--C-:B------:R-:W-:Y:S01]  /*1a8f0*/  IMAD.IADD R170, R220, 0x1, -R2.reuse ;  /* 0x00000001dcaa7824 */ /* 0x100fe200078e0a02 */
[----:B------:R-:W-:Y:S01]  /*1a900*/  IABS R171, R169 ;  /* 0x000000a900ab7213 */ /* 0x000fe20000000000 */
[----:B------:R-:W-:Y:S01]  /*1a910*/  IMAD.IADD R172, R222, 0x1, -R2 ;  /* 0x00000001deac7824 */ /* 0x000fe200078e0a02 */
[----:B---3--:R-:W-:Y:S01]  /*1a920*/  LOP3.LUT R206, R168, 0xff, RZ, 0xc0, !PT ;  /* 0x000000ffa8ce7812 */ /* 0x008fe200078ec0ff */
[----:B------:R-:W-:Y:S01]  /*1a930*/  IMAD.IADD R168, R222, 0x1, -R0 ;  /* 0x00000001dea87824 */ /* 0x000fe200078e0a00 */
[----:B------:R-:W-:Y:S01]  /*1a940*/  IABS R170, R170 ;  /* 0x000000aa00aa7213 */ /* 0x000fe20000000000 */
[----:B------:R-:W-:Y:S01]  /*1a950*/  UIADD3 UR42, UR42, 0x3, URZ ;  /* 0x000000032a2a7890 */ /* 0x000fe2000fffe03f */
[----:B------:R-:W-:Y:S01]  /*1a960*/  IABS R169, R172 ;  /* 0x000000ac00a97213 */ /* 0x000fe20000000000 */
[----:B------:R-:W-:Y:S01]  /*1a970*/  UISETP.GT.AND UP0, UPT, UR37, UR14, UPT ;  /* 0x0000000e2500728c */ /* 0x000fe2000bf04270 */
[----:B------:R-:W-:Y:S02]  /*1a980*/  LOP3.LUT R172, R183, 0xffff, RZ, 0xc0, !PT ;  /* 0x0000ffffb7ac7812 */ /* 0x000fe400078ec0ff */
[----:B------:R-:W-:Y:S02]  /*1a990*/  I2FP.F32.S32 R170, R170 ;  /* 0x000000aa00aa7245 */ /* 0x000fe40000201400 */
[----:B------:R-:W-:Y:S02]  /*1a9a0*/  IABS R168, R168 ;  /* 0x000000a800a87213 */ /* 0x000fe40000000000 */
[----:B------:R-:W-:Y:S01]  /*1a9b0*/  SHF.R.U32.HI R173, RZ, 0x8, R172 ;  /* 0x00000008ffad7819 */ /* 0x000fe200000116ac */
[----:B------:R-:W-:Y:S01]  /*1a9c0*/  FFMA.FTZ R5, R170, -UR31, R5 ;  /* 0x8000001faa057c23 */ /* 0x000fe20008010005 */
[----:B------:R-:W-:Y:S01]  /*1a9d0*/  I2FP.F32.S32 R172, R171 ;  /* 0x000000ab00ac7245 */ /* 0x000fe20000201400 */
[----:B------:R-:W-:Y:S01]  /*1a9e0*/  IMAD.IADD R170, R221, 0x1, -R2 ;  /* 0x00000001ddaa7824 */ /* 0x000fe200078e0a02 */
[----:B------:R-:W-:Y:S02]  /*1a9f0*/  I2FP.F32.S32 R171, R168 ;  /* 0x000000a800ab7245 */ /* 0x000fe40000201400 */
[----:B------:R-:W-:Y:S01]  /*1aa00*/  I2FP.F32.S32 R168, R169 ;  /* 0x000000a900a87245 */ /* 0x000fe20000201400 */
[----:B------:R-:W-:Y:S01]  /*1aa10*/  FFMA.FTZ R4, R172, -UR31, R4 ;  /* 0x8000001fac047c23 */ /* 0x000fe20008010004 */
[C---:B------:R-:W-:Y:S01]  /*1aa20*/  ISETP.GE.AND P0, PT, R2.reuse, R219, PT ;  /* 0x000000db0200720c */ /* 0x040fe20003f06270 */
[----:B------:R-:W-:Y:S01]  /*1aa30*/  IMAD.IADD R172, R223, 0x1, -R0 ;  /* 0x00000001dfac7824 */ /* 0x000fe200078e0a00 */
[C---:B------:R-:W-:Y:S01]  /*1aa40*/  ISETP.GE.AND P1, PT, R2.reuse, R218, PT ;  /* 0x000000da0200720c */ /* 0x040fe20003f26270 */
[----:B------:R-:W-:Y:S01]  /*1aa50*/  FFMA.FTZ R6, R171, -UR31, R6 ;  /* 0x8000001fab067c23 */ /* 0x000fe20008010006 */
[C---:B------:R-:W-:Y:S01]  /*1aa60*/  ISETP.GE.AND P2, PT, R2.reuse, R217, PT ;  /* 0x000000d90200720c */ /* 0x040fe20003f46270 */
[----:B------:R-:W-:Y:S01]  /*1aa70*/  IMAD.IADD R169, R221, 0x1, -R0 ;  /* 0x00000001dda97824 */ /* 0x000fe200078e0a00 */
[----:B------:R-:W-:Y:S01]  /*1aa80*/  ISETP.GE.AND P5, PT, R2, R216, PT ;  /* 0x000000d80200720c */ /* 0x000fe20003fa6270 */
[----:B------:R-:W-:Y:S01]  /*1aa90*/  FFMA.FTZ R7, R168, -UR31, R7 ;  /* 0x8000001fa8077c23 */ /* 0x000fe20008010007 */
[----:B------:R-:W-:Y:S01]  /*1aaa0*/  IABS R171, R170 ;  /* 0x000000aa00ab7213 */ /* 0x000fe20000000000 */
[----:B------:R-:W-:Y:S01]  /*1aab0*/  IMAD.IADD R170, R223, 0x1, -R2 ;  /* 0x00000001dfaa7824 */ /* 0x000fe200078e0a02 */
[----:B------:R-:W-:Y:S01]  /*1aac0*/  ISETP.GE.OR P0, PT, R2, R227, !P0 ;  /* 0x000000e30200720c */ /* 0x000fe20004706670 */
[----:B------:R-:W-:Y:S01]  /*1aad0*/  VIADD R168, R0, 0x8 ;  /* 0x0000000800a87836 */ /* 0x000fe20000000000 */
[C---:B------:R-:W-:Y:S02]  /*1aae0*/  ISETP.GE.OR P1, PT, R2.reuse, R226, !P1 ;  /* 0x000000e20200720c */ /* 0x040fe40004f26670 */
[C---:B------:R-:W-:Y:S02]  /*1aaf0*/  ISETP.GE.OR P2, PT, R2.reuse, R225, !P2 ;  /* 0x000000e10200720c */ /* 0x040fe40005746670 */
[----:B------:R-:W-:Y:S02]  /*1ab00*/  ISETP.GE.OR P5, PT, R2, R224, !P5 ;  /* 0x000000e00200720c */ /* 0x000fe40006fa6670 */
[----:B------:R-:W-:Y:S02]  /*1ab10*/  IABS R2, R172 ;  /* 0x000000ac00027213 */ /* 0x000fe40000000000 */
[----:B------:R-:W-:Y:S02]  /*1ab20*/  IABS R169, R169 ;  /* 0x000000a900a97213 */ /* 0x000fe40000000000 */
[----:B------:R-:W-:Y:S01]  /*1ab30*/  PRMT R211, R174, 0x5410, R173 ;  /* 0x00005410aed37816 */ /* 0x000fe200000000ad */
[----:B------:R-:W-:Y:S01]  /*1ab40*/  IMAD.MOV.U32 R174, RZ, RZ, R202 ;  /* 0x000000ffffae7224 */ /* 0x000fe200078e00ca */
[C---:B------:R-:W-:Y:S02]  /*1ab50*/  ISETP.GE.OR P6, PT, R0.reuse, R227, !P6 ;  /* 0x000000e30000720c */ /* 0x040fe400077c6670 */
[----:B------:R-:W-:Y:S02]  /*1ab60*/  IABS R173, R170 ;  /* 0x000000aa00ad7213 */ /* 0x000fe40000000000 */
[----:B------:R-:W-:Y:S02]  /*1ab70*/  I2FP.F32.S32 R171, R171 ;  /* 0x000000ab00ab7245 */ /* 0x000fe40000201400 */
[----:B------:R-:W-:Y:S01]  /*1ab80*/  I2FP.F32.S32 R170, R2 ;  /* 0x0000000200aa7245 */ /* 0x000fe20000201400 */
[----:B------:R-:W-:Y:S01]  /*1ab90*/  VIADD R2, R0, 0x9 ;  /* 0x0000000900027836 */ /* 0x000fe20000000000 */
[----:B------:R-:W-:Y:S01]  /*1aba0*/  I2FP.F32.S32 R172, R169 ;  /* 0x000000a900ac7245 */ /* 0x000fe20000201400 */
[----:B------:R-:W-:Y:S01]  /*1abb0*/  FFMA.FTZ R9, R171, -UR31, R9 ;  /* 0x8000001fab097c23 */ /* 0x000fe20008010009 */
[----:B------:R-:W-:Y:S01]  /*1abc0*/  FSEL R179, R4, -INF , !P6 ;  /* 0xff80000004b37808 */ /* 0x000fe20007000000 */
[C---:B------:R-:W-:Y:S01]  /*1abd0*/  IMAD.IADD R171, R223.reuse, 0x1, -R168 ;  /* 0x00000001dfab7824 */ /* 0x040fe200078e0aa8 */
[----:B------:R-:W-:Y:S01]  /*1abe0*/  ISETP.GE.AND P3, PT, R0, R218, PT ;  /* 0x000000da0000720c */ /* 0x000fe20003f66270 */
[----:B------:R-:W-:Y:S01]  /*1abf0*/  FFMA.FTZ R8, R172, -UR31, R8 ;  /* 0x8000001fac087c23 */ /* 0x000fe20008010008 */
[C---:B------:R-:W-:Y:S01]  /*1ac00*/  ISETP.GE.AND P6, PT, R0.reuse, R217, PT ;  /* 0x000000d90000720c */ /* 0x040fe20003fc6270 */
[----:B------:R-:W-:Y:S01]  /*1ac10*/  IMAD.IADD R4, R223, 0x1, -R2 ;  /* 0x00000001df047824 */ /* 0x000fe200078e0a02 */
[----:B------:R-:W-:Y:S01]  /*1ac20*/  ISETP.GE.OR P3, PT, R0, R226, !P3 ;  /* 0x000000e20000720c */ /* 0x000fe20005f66670 */
[----:B------:R-:W-:Y:S01]  /*1ac30*/  FFMA.FTZ R10, R170, -UR31, R10 ;  /* 0x8000001faa0a7c23 */ /* 0x000fe2000801000a */
[----:B------:R-:W-:Y:S01]  /*1ac40*/  ISETP.GE.OR P6, PT, R0, R225, !P6 ;  /* 0x000000e10000720c */ /* 0x000fe200077c6670 */
[----:B------:R-:W-:Y:S01]  /*1ac50*/  IMAD.IADD R169, R221, 0x1, -R168 ;  /* 0x00000001dda97824 */ /* 0x000fe200078e0aa8 */
[----:B------:R-:W-:Y:S01]  /*1ac60*/  FSEL R181, R5, -INF , !P0 ;  /* 0xff80000005b57808 */ /* 0x000fe20004000000 */
[----:B------:R-:W-:Y:S01]  /*1ac70*/  IMAD.IADD R170, R221, 0x1, -R2 ;  /* 0x00000001ddaa7824 */ /* 0x000fe200078e0a02 */
[----:B------:R-:W-:Y:S01]  /*1ac80*/  FSEL R244, R9, -INF , !P2 ;  /* 0xff80000009f47808 */ /* 0x000fe20005000000 */
[----:B------:R-:W-:Y:S01]  /*1ac90*/  IMAD.IADD R5, R220, 0x1, -R168 ;  /* 0x00000001dc057824 */ /* 0x000fe200078e0aa8 */
[----:B------:R-:W-:Y:S02]  /*1aca0*/  IABS R4, R4 ;  /* 0x0000000400047213 */ /* 0x000fe40000000000 */
[-C--:B------:R-:W-:Y:S02]  /*1acb0*/  ISETP.GE.AND P2, PT, R0, R216.reuse, PT ;  /* 0x000000d80000720c */ /* 0x080fe40003f46270 */
[----:B------:R-:W-:Y:S01]  /*1acc0*/  FSEL R186, R6, -INF , !P3 ;  /* 0xff80000006ba7808 */ /* 0x000fe20005800000 */
[----:B------:R-:W-:Y:S01]  /*1acd0*/  IMAD.IADD R6, R220, 0x1, -R2 ;  /* 0x00000001dc067824 */ /* 0x000fe200078e0a02 */
[----:B------:R-:W-:Y:S02]  /*1ace0*/  FSEL R237, R7, -INF , !P1 ;  /* 0xff80000007ed7808 */ /* 0x000fe40004800000 */
[----:B------:R-:W-:Y:S02]  /*1acf0*/  FSEL R245, R8, -INF , !P6 ;  /* 0xff80000008f57808 */ /* 0x000fe40007000000 */
[C---:B------:R-:W-:Y:S02]  /*1ad00*/  ISETP.GE.AND P3, PT, R168.reuse, R217, PT ;  /* 0x000000d9a800720c */ /* 0x040fe40003f66270 */
[C---:B------:R-:W-:Y:S02]  /*1ad10*/  ISETP.GE.AND P0, PT, R168.reuse, R216, PT ;  /* 0x000000d8a800720c */ /* 0x040fe40003f06270 */
[C---:B------:R-:W-:Y:S02]  /*1ad20*/  ISETP.GE.AND P1, PT, R168.reuse, R219, PT ;  /* 0x000000dba800720c */ /* 0x040fe40003f26270 */
[----:B------:R-:W-:Y:S02]  /*1ad30*/  ISETP.GE.AND P6, PT, R168, R218, PT ;  /* 0x000000daa800720c */ /* 0x000fe40003fc6270 */
[----:B------:R-:W-:Y:S02]  /*1ad40*/  IABS R169, R169 ;  /* 0x000000a900a97213 */ /* 0x000fe40000000000 */
[----:B------:R-:W-:Y:S02]  /*1ad50*/  IABS R170, R170 ;  /* 0x000000aa00aa7213 */ /* 0x000fe40000000000 */
[----:B------:R-:W-:Y:S01]  /*1ad60*/  IABS R8, R5 ;  /* 0x0000000500087213 */ /* 0x000fe20000000000 */
[----:B------:R-:W-:Y:S01]  /*1ad70*/  IMAD.MOV.U32 R5, RZ, RZ, R4 ;  /* 0x000000ffff057224 */ /* 0x000fe200078e0004 */
[-C--:B------:R-:W-:Y:S02]  /*1ad80*/  ISETP.GE.OR P2, PT, R0, R224.reuse, !P2 ;  /* 0x000000e00000720c */ /* 0x080fe40005746670 */
[C---:B------:R-:W-:Y:S02]  /*1ad90*/  ISETP.GE.OR P3, PT, R168.reuse, R225, !P3 ;  /* 0x000000e1a800720c */ /* 0x040fe40005f66670 */
[C---:B------:R-:W-:Y:S02]  /*1ada0*/  ISETP.GE.OR P0, PT, R168.reuse, R224, !P0 ;  /* 0x000000e0a800720c */ /* 0x040fe40004706670 */
[C---:B------:R-:W-:Y:S02]  /*1adb0*/  ISETP.GE.OR P1, PT, R168.reuse, R227, !P1 ;  /* 0x000000e3a800720c */ /* 0x040fe40004f26670 */
[----:B------:R-:W-:Y:S01]  /*1adc0*/  ISETP.GE.OR P6, PT, R168, R226, !P6 ;  /* 0x000000e2a800720c */ /* 0x000fe200077c6670 */
[----:B------:R-:W-:Y:S01]  /*1add0*/  IMAD.IADD R168, R222, 0x1, -R168 ;  /* 0x00000001dea87824 */ /* 0x000fe200078e0aa8 */
[----:B------:R-:W-:Y:S02]  /*1ade0*/  I2FP.F32.S32 R173, R173 ;  /* 0x000000ad00ad7245 */ /* 0x000fe40000201400 */
[----:B------:R-:W-:Y:S02]  /*1adf0*/  I2FP.F32.S32 R172, R169 ;  /* 0x000000a900ac7245 */ /* 0x000fe40000201400 */
[----:B------:R-:W-:Y:S01]  /*1ae00*/  I2FP.F32.S32 R170, R170 ;  /* 0x000000aa00aa7245 */ /* 0x000fe20000201400 */
[----:B------:R-:W-:Y:S01]  /*1ae10*/  FFMA.FTZ R11, R173, -UR31, R11 ;  /* 0x8000001fad0b7c23 */ /* 0x000fe2000801000b */
[----:B------:R-:W-:Y:S01]  /*1ae20*/  FSEL R200, R10, -INF , !P2 ;  /* 0xff8000000ac87808 */ /* 0x000fe20005000000 */
[----:B------:R-:W-:Y:S01]  /*1ae30*/  IMAD.MOV.U32 R173, RZ, RZ, R235 ;  /* 0x000000ffffad7224 */ /* 0x000fe200078e00eb */
[----:B------:R-:W-:Y:S01]  /*1ae40*/  ISETP.GE.AND P2, PT, R2, R217, PT ;  /* 0x000000d90200720c */ /* 0x000fe20003f46270 */
[----:B------:R-:W-:Y:S01]  /*1ae50*/  FFMA.FTZ R12, R172, -UR31, R12 ;  /* 0x8000001fac0c7c23 */ /* 0x000fe2000801000c */
[----:B------:R-:W-:Y:S01]  /*1ae60*/  I2FP.F32.S32 R5, R5 ;  /* 0x0000000500057245 */ /* 0x000fe20000201400 */
[----:B------:R-:W-:Y:S01]  /*1ae70*/  IMAD.MOV.U32 R172, RZ, RZ, R234 ;  /* 0x000000ffffac7224 */ /* 0x000fe200078e00ea */
[----:B------:R-:W-:Y:S01]  /*1ae80*/  IABS R7, R168 ;  /* 0x000000a800077213 */ /* 0x000fe20000000000 */
[----:B------:R-:W-:Y:S01]  /*1ae90*/  FFMA.FTZ R13, R170, -UR31, R13 ;  /* 0x8000001faa0d7c23 */ /* 0x000fe2000801000d */
[----:B------:R-:W-:Y:S01]  /*1aea0*/  IABS R4, R6 ;  /* 0x0000000600047213 */ /* 0x000fe20000000000 */
[----:B------:R-:W-:Y:S01]  /*1aeb0*/  FFMA.FTZ R15, R5, -UR31, R15 ;  /* 0x8000001f050f7c23 */ /* 0x000fe2000801000f */
[----:B------:R-:W-:Y:S01]  /*1aec0*/  ISETP.GE.OR P2, PT, R2, R225, !P2 ;  /* 0x000000e10200720c */ /* 0x000fe20005746670 */
[----:B------:R-:W-:Y:S01]  /*1aed0*/  IMAD.MOV.U32 R6, RZ, RZ, R8 ;  /* 0x000000ffff067224 */ /* 0x000fe200078e0008 */
[----:B------:R-:W-:Y:S02]  /*1aee0*/  I2FP.F32.S32 R5, R7 ;  /* 0x0000000700057245 */ /* 0x000fe40000201400 */
[----:B------:R-:W-:Y:S02]  /*1aef0*/  I2FP.F32.S32 R4, R4 ;  /* 0x0000000400047245 */ /* 0x000fe40000201400 */
        /* <DEDUP_REMOVED lines=8> */
[C---:B------:R-:W-:Y:S01]  /*1af80*/  ISETP.GE.AND P3, PT, R2.reuse, R219, PT ;  /* 0x000000db0200720c */ /* 0x040fe20003f66270 */
[----:B------:R-:W-:Y:S01]  /*1af90*/  IMAD.MOV.U32 R12, RZ, RZ, R192 ;  /* 0x000000ffff0c7224 */ /* 0x000fe200078e00c0 */
[----:B------:R-:W-:Y:S01]  /*1afa0*/  ISETP.GE.AND P2, PT, R2, R218, PT ;  /* 0x000000da0200720c */ /* 0x000fe20003f46270 */
[--C-:B------:R-:W-:Y:S01]  /*1afb0*/  IMAD.IADD R7, R222, 0x1, -R5.reuse ;  /* 0x00000001de077824 */ /* 0x100fe200078e0a05 */
[----:B------:R-:W-:Y:S01]  /*1afc0*/  ISETP.GE.OR P5, PT, R2, R224, !P5 ;  /* 0x000000e00200720c */ /* 0x000fe20006fa6670 */
[--C-:B------:R-:W-:Y:S01]  /*1afd0*/  IMAD.IADD R9, R220, 0x1, -R4.reuse ;  /* 0x00000001dc097824 */ /* 0x100fe200078e0a04 */
[----:B------:R-:W-:Y:S01]  /*1afe0*/  ISETP.GE.OR P3, PT, R2, R227, !P3 ;  /* 0x000000e30200720c */ /* 0x000fe20005f66670 */
[----:B------:R-:W-:Y:S01]  /*1aff0*/  IMAD.IADD R10, R222, 0x1, -R4 ;  /* 0x00000001de0a7824 */ /* 0x000fe200078e0a04 */
[----:B------:R-:W-:Y:S01]  /*1b000*/  ISETP.GE.OR P2, PT, R2, R226, !P2 ;  /* 0x000000e20200720c */ /* 0x000fe20005746670 */
[----:B------:R-:W-:Y:S01]  /*1b010*/  IMAD.IADD R2, R222, 0x1, -R2 ;  /* 0x00000001de027824 */ /* 0x000fe200078e0a02 */
[----:B------:R-:W-:Y:S02]  /*1b020*/  I2FP.F32.S32 R6, R6 ;  /* 0x0000000600067245 */ /* 0x000fe40000201400 */
[----:B------:R-:W-:Y:S02]  /*1b030*/  IABS R169, R171 ;  /* 0x000000ab00a97213 */ /* 0x000fe40000000000 */
[----:B------:R-:W-:Y:S01]  /*1b040*/  IABS R11, R2 ;  /* 0x00000002000b7213 */ /* 0x000fe20000000000 */
[----:B------:R-:W-:Y:S01]  /*1b050*/  FFMA.FTZ R16, R6, -UR31, R16 ;  /* 0x8000001f06107c23 */ /* 0x000fe20008010010 */
[----:B------:R-:W-:Y:S01]  /*1b060*/  I2FP.F32.S32 R169, R169 ;  /* 0x000000a900a97245 */ /* 0x000fe20000201400 */
[----:B------:R-:W-:Y:S01]  /*1b070*/  IMAD.IADD R6, R220, 0x1, -R5 ;  /* 0x00000001dc067824 */ /* 0x000fe200078e0a05 */
[----:B------:R-:W-:Y:S02]  /*1b080*/  IABS R2, R7 ;  /* 0x0000000700027213 */ /* 0x000fe40000000000 */
[----:B------:R-:W-:Y:S01]  /*1b090*/  IABS R7, R9 ;  /* 0x0000000900077213 */ /* 0x000fe20000000000 */
[----:B------:R-:W-:Y:S01]  /*1b0a0*/  IMAD.MOV.U32 R9, RZ, RZ, R11 ;  /* 0x000000ffff097224 */ /* 0x000fe200078e000b */
[----:B------:R-:W-:Y:S01]  /*1b0b0*/  IABS R8, R6 ;  /* 0x0000000600087213 */ /* 0x000fe20000000000 */
[----:B------:R-:W-:Y:S01]  /*1b0c0*/  FFMA.FTZ R14, R169, -UR31, R14 ;  /* 0x8000001fa90e7c23 */ /* 0x000fe2000801000e */
[----:B------:R-:W-:Y:S02]  /*1b0d0*/  I2FP.F32.S32 R2, R2 ;  /* 0x0000000200027245 */ /* 0x000fe40000201400 */
[----:B------:R-:W-:Y:S02]  /*1b0e0*/  I2FP.F32.S32 R9, R9 ;  /* 0x0000000900097245 */ /* 0x000fe40000201400 */
[----:B------:R-:W-:Y:S01]  /*1b0f0*/  I2FP.F32.S32 R8, R8 ;  /* 0x0000000800087245 */ /* 0x000fe20000201400 */
[----:B------:R-:W-:Y:S01]  /*1b100*/  FFMA.FTZ R22, R2, -UR31, R22 ;  /* 0x8000001f02167c23 */ /* 0x000fe20008010016 */
[----:B------:R-:W-:Y:S01]  /*1b110*/  FSEL R232, R14, -INF , !P0 ;  /* 0xff8000000ee87808 */ /* 0x000fe20004000000 */
[----:B------:R-:W-:Y:S01]  /*1b120*/  FFMA.FTZ R19, R9, -UR31, R19 ;  /* 0x8000001f09137c23 */ /* 0x000fe20008010013 */
[----:B------:R-:W-:Y:S01]  /*1b130*/  FSEL R233, R15, -INF , !P5 ;  /* 0xff8000000fe97808 */ /* 0x000fe20006800000 */
[----:B------:R-:W-:Y:S01]  /*1b140*/  IMAD.MOV.U32 R15, RZ, RZ, R191 ;  /* 0x000000ffff0f7224 */ /* 0x000fe200078e00bf */
[C---:B------:R-:W-:Y:S01]  /*1b150*/  ISETP.GE.AND P0, PT, R5.reuse, R219, PT ;  /* 0x000000db0500720c */ /* 0x040fe20003f06270 */
[----:B------:R-:W-:Y:S01]  /*1b160*/  FFMA.FTZ R20, R8, -UR31, R20 ;  /* 0x8000001f08147c23 */ /* 0x000fe20008010014 */
[C---:B------:R-:W-:Y:S01]  /*1b170*/  ISETP.GE.AND P5, PT, R5.reuse, R218, PT ;  /* 0x000000da0500720c */ /* 0x040fe20003fa6270 */
[----:B------:R-:W-:Y:S01]  /*1b180*/  VIADD R2, R0, 0x18 ;  /* 0x0000001800027836 */ /* 0x000fe20000000000 */
[----:B------:R-:W-:Y:S01]  /*1b190*/  IABS R6, R10 ;  /* 0x0000000a00067213 */ /* 0x000fe20000000000 */
[----:B------:R-:W-:Y:S01]  /*1b1a0*/  IMAD.MOV.U32 R14, RZ, RZ, R190 ;  /* 0x000000ffff0e7224 */ /* 0x000fe200078e00be */
[----:B------:R-:W-:Y:S01]  /*1b1b0*/  ISETP.GE.OR P0, PT, R5, R227, !P0 ;  /* 0x000000e30500720c */ /* 0x000fe20004706670 */
[----:B------:R-:W-:Y:S01]  /*1b1c0*/  IMAD.IADD R8, R221, 0x1, -R5 ;  /* 0x00000001dd087824 */ /* 0x000fe200078e0a05 */
[----:B------:R-:W-:Y:S02]  /*1b1d0*/  ISETP.GE.OR P5, PT, R5, R226, !P5 ;  /* 0x000000e20500720c */ /* 0x000fe40006fa6670 */
[----:B------:R-:W-:Y:S02]  /*1b1e0*/  I2FP.F32.S32 R7, R7 ;  /* 0x0000000700077245 */ /* 0x000fe40000201400 */
[----:B------:R-:W-:Y:S02]  /*1b1f0*/  I2FP.F32.S32 R6, R6 ;  /* 0x0000000600067245 */ /* 0x000fe40000201400 */
[----:B------:R-:W-:Y:S01]  /*1b200*/  FSEL R17, R17, -INF , !P3 ;  /* 0xff80000011117808 */ /* 0x000fe20005800000 */
[----:B------:R-:W-:Y:S01]  /*1b210*/  FFMA.FTZ R21, R7, -UR31, R21 ;  /* 0x8000001f07157c23 */ /* 0x000fe20008010015 */
[----:B------:R-:W-:Y:S01]  /*1b220*/  FSEL R19, R19, -INF , !P2 ;  /* 0xff80000013137808 */ /* 0x000fe20005000000 */
[----:B------:R-:W-:Y:S01]  /*1b230*/  FFMA.FTZ R23, R6, -UR31, R23 ;  /* 0x8000001f06177c23 */ /* 0x000fe20008010017 */
[----:B------:R-:W-:Y:S01]  /*1b240*/  FSEL R241, R20, -INF , !P0 ;  /* 0xff80000014f17808 */ /* 0x000fe20004000000 */
[----:B------:R-:W-:Y:S01]  /*1b250*/  IMAD.MOV.U32 R20, RZ, RZ, R230 ;  /* 0x000000ffff147224 */ /* 0x000fe200078e00e6 */
[----:B------:R-:W-:Y:S01]  /*1b260*/  FSEL R242, R22, -INF , !P5 ;  /* 0xff80000016f27808 */ /* 0x000fe20006800000 */
[----:B------:R-:W-:Y:S01]  /*1b270*/  IMAD.MOV.U32 R22, RZ, RZ, R238 ;  /* 0x000000ffff167224 */ /* 0x000fe200078e00ee */
[----:B------:R-:W-:Y:S01]  /*1b280*/  FSEL R16, R16, -INF , !P1 ;  /* 0xff80000010107808 */ /* 0x000fe20004800000 */
[--C-:B------:R-:W-:Y:S01]  /*1b290*/  IMAD.IADD R7, R221, 0x1, -R4.reuse ;  /* 0x00000001dd077824 */ /* 0x100fe200078e0a04 */
[----:B------:R-:W-:Y:S01]  /*1b2a0*/  FSEL R18, R18, -INF , !P6 ;  /* 0xff80000012127808 */ /* 0x000fe20007000000 */
[----:B------:R-:W-:Y:S01]  /*1b2b0*/  IMAD.IADD R6, R223, 0x1, -R5 ;  /* 0x00000001df067824 */ /* 0x000fe200078e0a05 */
[C---:B------:R-:W-:Y:S02]  /*1b2c0*/  ISETP.GE.AND P3, PT, R4.reuse, R219, PT ;  /* 0x000000db0400720c */ /* 0x040fe40003f66270 */
[C---:B------:R-:W-:Y:S02]  /*1b2d0*/  ISETP.GE.AND P2, PT, R4.reuse, R218, PT ;  /* 0x000000da0400720c */ /* 0x040fe40003f46270 */
[CC--:B------:R-:W-:Y:S02]  /*1b2e0*/  ISETP.GE.AND P0, PT, R4.reuse, R217.reuse, PT ;  /* 0x000000d90400720c */ /* 0x0c0fe40003f06270 */
[CC--:B------:R-:W-:Y:S02]  /*1b2f0*/  ISETP.GE.AND P5, PT, R4.reuse, R216.reuse, PT ;  /* 0x000000d80400720c */ /* 0x0c0fe40003fa6270 */
[C---:B------:R-:W-:Y:S02]  /*1b300*/  ISETP.GE.AND P1, PT, R5.reuse, R217, PT ;  /* 0x000000d90500720c */ /* 0x040fe40003f26270 */
[----:B------:R-:W-:Y:S02]  /*1b310*/  ISETP.GE.AND P6, PT, R5, R216, PT ;  /* 0x000000d80500720c */ /* 0x000fe40003fc6270 */
[C---:B------:R-:W-:Y:S02]  /*1b320*/  ISETP.GE.OR P3, PT, R4.reuse, R227, !P3 ;  /* 0x000000e30400720c */ /* 0x040fe40005f66670 */
[C---:B------:R-:W-:Y:S02]  /*1b330*/  ISETP.GE.OR P2, PT, R4.reuse, R226, !P2 ;  /* 0x000000e20400720c */ /* 0x040fe40005746670 */
[CC--:B------:R-:W-:Y:S02]  /*1b340*/  ISETP.GE.OR P0, PT, R4.reuse, R225.reuse, !P0 ;  /* 0x000000e10400720c */ /* 0x0c0fe40004706670 */
[-C--:B------:R-:W-:Y:S01]  /*1b350*/  ISETP.GE.OR P5, PT, R4, R224.reuse, !P5 ;  /* 0x000000e00400720c */ /* 0x080fe20006fa6670 */
[----:B------:R-:W-:Y:S01]  /*1b360*/  IMAD.IADD R4, R223, 0x1, -R4 ;  /* 0x00000001df047824 */ /* 0x000fe200078e0a04 */
[C---:B------:R-:W-:Y:S02]  /*1b370*/  ISETP.GE.OR P1, PT, R5.reuse, R225, !P1 ;  /* 0x000000e10500720c */ /* 0x040fe40004f26670 */
[----:B------:R-:W-:Y:S01]  /*1b380*/  ISETP.GE.OR P6, PT, R5, R224, !P6 ;  /* 0x000000e00500720c */ /* 0x000fe200077c6670 */
[----:B------:R-:W-:Y:S01]  /*1b390*/  IMAD.IADD R5, R221, 0x1, -R2 ;  /* 0x00000001dd057824 */ /* 0x000fe200078e0a02 */
[----:B------:R-:W-:Y:S02]  /*1b3a0*/  IABS R10, R8 ;  /* 0x00000008000a7213 */ /* 0x000fe40000000000 */
[----:B------:R-:W-:Y:S02]  /*1b3b0*/  IABS R8, R4 ;  /* 0x0000000400087213 */ /* 0x000fe40000000000 */
[----:B------:R-:W-:Y:S01]  /*1b3c0*/  IABS R4, R5 ;  /* 0x0000000500047213 */ /* 0x000fe20000000000 */
[----:B------:R-:W-:Y:S01]  /*1b3d0*/  IMAD.MOV.U32 R5, RZ, RZ, R10 ;  /* 0x000000ffff057224 */ /* 0x000fe200078e000a */
[----:B------:R-:W-:Y:S02]  /*1b3e0*/  IABS R9, R7 ;  /* 0x0000000700097213 */ /* 0x000fe40000000000 */
[----:B------:R-:W-:Y:S02]  /*1b3f0*/  IABS R7, R6 ;  /* 0x0000000600077213 */ /* 0x000fe40000000000 */
[----:B------:R-:W-:Y:S01]  /*1b400*/  I2FP.F32.S32 R5, R5 ;  /* 0x0000000500057245 */ /* 0x000fe20000201400 */
[----:B------:R-:W-:Y:S01]  /*1b410*/  IMAD.MOV.U32 R6, RZ, RZ, R9 ;  /* 0x000000ffff067224 */ /* 0x000fe200078e0009 */
[----:B------:R-:W-:Y:S01]  /*1b420*/  I2FP.F32.S32 R4, R4 ;  /* 0x0000000400047245 */ /* 0x000fe20000201400 */
[----:B------:R-:W-:Y:S01]  /*1b430*/  IMAD.IADD R9, R220, 0x1, -R2 ;  /* 0x00000001dc097824 */ /* 0x000fe200078e0a02 */
[----:B------:R-:W-:Y:S01]  /*1b440*/  I2FP.F32.S32 R7, R7 ;  /* 0x0000000700077245 */ /* 0x000fe20000201400 */
[----:B------:R-:W-:Y:S01]  /*1b450*/  FFMA.FTZ R24, R5, -UR31, R24 ;  /* 0x8000001f05187c23 */ /* 0x000fe20008010018 */
[----:B------:R-:W-:Y:S01]  /*1b460*/  I2FP.F32.S32 R6, R6 ;  /* 0x0000000600067245 */ /* 0x000fe20000201400 */
[----:B------:R-:W-:Y:S01]  /*1b470*/  VIADD R5, R0, 0x19 ;  /* 0x0000001900057836 */ /* 0x000fe20000000000 */
[----:B------:R-:W-:Y:S01]  /*1b480*/  I2FP.F32.S32 R8, R8 ;  /* 0x0000000800087245 */ /* 0x000fe20000201400 */
[----:B------:R-:W-:Y:S01]  /*1b490*/  FFMA.FTZ R28, R4, -UR31, R28 ;  /* 0x8000001f041c7c23 */ /* 0x000fe2000801001c */
[----:B------:R-:W-:Y:S01]  /*1b4a0*/  FSEL R235, R23, -INF , !P2 ;  /* 0xff80000017eb7808 */ /* 0x000fe20005000000 */
[----:B------:R-:W-:Y:S01]  /*1b4b0*/  IMAD.IADD R4, R221, 0x1, -R5 ;  /* 0x00000001dd047824 */ /* 0x000fe200078e0a05 */
[----:B------:R-:W-:Y:S01]  /*1b4c0*/  FSEL R194, R21, -INF , !P3 ;  /* 0xff80000015c27808 */ /* 0x000fe20005800000 */
[----:B------:R-:W-:Y:S01]  /*1b4d0*/  FFMA.FTZ R25, R6, -UR31, R25 ;  /* 0x8000001f06197c23 */ /* 0x000fe20008010019 */
[----:B------:R-:W-:Y:S01]  /*1b4e0*/  ISETP.GE.AND P3, PT, R2, R217, PT ;  /* 0x000000d90200720c */ /* 0x000fe20003f66270 */
[----:B------:R-:W-:Y:S01]  /*1b4f0*/  FFMA.FTZ R26, R7, -UR31, R26 ;  /* 0x8000001f071a7c23 */ /* 0x000fe2000801001a */
[----:B------:R-:W-:Y:S01]  /*1b500*/  IABS R4, R4 ;  /* 0x0000000400047213 */ /* 0x000fe20000000000 */
[----:B------:R-:W-:Y:S01]  /*1b510*/  FFMA.FTZ R27, R8, -UR31, R27 ;  /* 0x8000001f081b7c23 */ /* 0x000fe2000801001b */
[----:B------:R-:W-:Y:S01]  /*1b520*/  FSEL R238, R25, -INF , !P0 ;  /* 0xff80000019ee7808 */ /* 0x000fe20004000000 */
[----:B------:R-:W-:Y:S01]  /*1b530*/  IMAD.MOV.U32 R23, RZ, RZ, R239 ;  /* 0x000000ffff177224 */ /* 0x000fe200078e00ef */
[----:B------:R-:W-:Y:S01]  /*1b540*/  FSEL R239, R24, -INF , !P1 ;  /* 0xff80000018ef7808 */ /* 0x000fe20004800000 */
[----:B------:R-:W-:Y:S01]  /*1b550*/  IMAD.MOV.U32 R21, RZ, RZ, R231 ;  /* 0x000000ffff157224 */ /* 0x000fe200078e00e7 */
[----:B------:R-:W-:Y:S01]  /*1b560*/  I2FP.F32.S32 R4, R4 ;  /* 0x0000000400047245 */ /* 0x000fe20000201400 */
[----:B------:R-:W-:Y:S01]  /*1b570*/  IMAD.IADD R8, R222, 0x1, -R2 ;  /* 0x00000001de087824 */ /* 0x000fe200078e0a02 */
[C---:B------:R-:W-:Y:S01]  /*1b580*/  ISETP.GE.AND P2, PT, R2.reuse, R216, PT ;  /* 0x000000d80200720c */ /* 0x040fe20003f46270 */
[----:B------:R-:W-:Y:S01]  /*1b590*/  IMAD.MOV.U32 R25, RZ, RZ, R15 ;  /* 0x000000ffff197224 */ /* 0x000fe200078e000f */
[----:B------:R-:W-:Y:S01]  /*1b5a0*/  ISETP.GE.AND P1, PT, R2, R219, PT ;  /* 0x000000db0200720c */ /* 0x000fe20003f26270 */
[----:B------:R-:W-:Y:S01]  /*1b5b0*/  FFMA.FTZ R29, R4, -UR31, R29 ;  /* 0x8000001f041d7c23 */ /* 0x000fe2000801001d */
[----:B------:R-:W-:Y:S01]  /*1b5c0*/  ISETP.GE.AND P0, PT, R2, R218, PT ;  /* 0x000000da0200720c */ /* 0x000fe20003f06270 */
[----:B------:R-:W-:Y:S01]  /*1b5d0*/  IMAD.MOV.U32 R24, RZ, RZ, R14 ;  /* 0x000000ffff187224 */ /* 0x000fe200078e000e */
[----:B------:R-:W-:Y:S01]  /*1b5e0*/  FSEL R231, R26, -INF , !P6 ;  /* 0xff8000001ae77808 */ /* 0x000fe20007000000 */
[----:B------:R-:W-:Y:S01]  /*1b5f0*/  IMAD.IADD R7, R223, 0x1, -R2 ;  /* 0x00000001df077824 */ /* 0x000fe200078e0a02 */
[----:B------:R-:W-:Y:S01]  /*1b600*/  ISETP.GE.AND P6, PT, R5, R217, PT ;  /* 0x000000d90500720c */ /* 0x000fe20003fc6270 */
[----:B------:R-:W-:Y:S01]  /*1b610*/  IMAD.IADD R6, R223, 0x1, -R5 ;  /* 0x00000001df067824 */ /* 0x000fe200078e0a05 */
[C---:B------:R-:W-:Y:S01]  /*1b620*/  ISETP.GE.OR P3, PT, R2.reuse, R225, !P3 ;  /* 0x000000e10200720c */ /* 0x040fe20005f66670 */
[----:B------:R-:W-:Y:S01]  /*1b630*/  IMAD.MOV.U32 R14, RZ, RZ, R12 ;  /* 0x000000ffff0e7224 */ /* 0x000fe200078e000c */
[C---:B------:R-:W-:Y:S01]  /*1b640*/  ISETP.GE.OR P2, PT, R2.reuse, R224, !P2 ;  /* 0x000000e00200720c */ /* 0x040fe20005746670 */
[----:B------:R-:W-:Y:S01]  /*1b650*/  IMAD.MOV.U32 R12, RZ, RZ, R177 ;  /* 0x000000ffff0c7224 */ /* 0x000fe200078e00b1 */
[C---:B------:R-:W-:Y:S02]  /*1b660*/  ISETP.GE.OR P1, PT, R2.reuse, R227, !P1 ;  /* 0x000000e30200720c */ /* 0x040fe40004f26670 */
[----:B------:R-:W-:Y:S02]  /*1b670*/  ISETP.GE.OR P0, PT, R2, R226, !P0 ;  /* 0x000000e20200720c */ /* 0x000fe40004706670 */
[----:B------:R-:W-:Y:S02]  /*1b680*/  IABS R8, R8 ;  /* 0x0000000800087213 */ /* 0x000fe40000000000 */
[----:B------:R-:W-:Y:S02]  /*1b690*/  IABS R10, R7 ;  /* 0x00000007000a7213 */ /* 0x000fe40000000000 */
[----:B------:R-:W-:Y:S02]  /*1b6a0*/  IABS R2, R6 ;  /* 0x0000000600027213 */ /* 0x000fe40000000000 */
[----:B------:R-:W-:Y:S01]  /*1b6b0*/  ISETP.GE.OR P6, PT, R5, R225, !P6 ;  /* 0x000000e10500720c */ /* 0x000fe200077c6670 */
[----:B------:R-:W-:Y:S01]  /*1b6c0*/  IMAD.MOV.U32 R6, RZ, RZ, R10 ;  /* 0x000000ffff067224 */ /* 0x000fe200078e000a */
[----:B------:R-:W-:Y:S02]  /*1b6d0*/  IABS R7, R9 ;  /* 0x0000000900077213 */ /* 0x000fe40000000000 */
[----:B------:R-:W-:Y:S01]  /*1b6e0*/  I2FP.F32.S32 R4, R8 ;  /* 0x0000000800047245 */ /* 0x000fe20000201400 */
[----:B------:R-:W-:Y:S01]  /*1b6f0*/  IMAD.IADD R8, R220, 0x1, -R5 ;  /* 0x00000001dc087824 */ /* 0x000fe200078e0a05 */
[----:B------:R-:W-:Y:S02]  /*1b700*/  I2FP.F32.S32 R2, R2 ;  /* 0x0000000200027245 */ /* 0x000fe40000201400 */
[----:B------:R-:W-:Y:S01]  /*1b710*/  FSEL R191, R27, -INF , !P5 ;  /* 0xff8000001bbf7808 */ /* 0x000fe20006800000 */
[----:B------:R-:W-:Y:S01]  /*1b720*/  IMAD.MOV.U32 R27, RZ, RZ, R14 ;  /* 0x000000ffff1b7224 */ /* 0x000fe200078e000e */
[----:B------:R-:W-:Y:S01]  /*1b730*/  FSEL R236, R28, -INF , !P3 ;  /* 0xff8000001cec7808 */ /* 0x000fe20005800000 */
[----:B------:R-:W-:Y:S01]  /*1b740*/  FFMA.FTZ R34, R4, -UR31, R34 ;  /* 0x8000001f04227c23 */ /* 0x000fe20008010022 */
[----:B------:R-:W-:Y:S01]  /*1b750*/  FSEL R234, R29, -INF , !P6 ;  /* 0xff8000001dea7808 */ /* 0x000fe20007000000 */
[----:B------:R-:W-:Y:S01]  /*1b760*/  FFMA.FTZ R31, R2, -UR31, R31 ;  /* 0x8000001f021f7c23 */ /* 0x000fe2000801001f */
[C---:B------:R-:W-:Y:S01]  /*1b770*/  ISETP.GE.AND P5, PT, R5.reuse, R216, PT ;  /* 0x000000d80500720c */ /* 0x040fe20003fa6270 */
[C---:B------:R-:W-:Y:S01]  /*1b780*/  VIADD R2, R0.reuse, 0x21 ;  /* 0x0000002100027836 */ /* 0x040fe20000000000 */
[C---:B------:R-:W-:Y:S01]  /*1b790*/  ISETP.GE.AND P3, PT, R5.reuse, R219, PT ;  /* 0x000000db0500720c */ /* 0x040fe20003f66270 */
[----:B------:R-:W-:Y:S01]  /*1b7a0*/  IMAD.MOV.U32 R28, RZ, RZ, R174 ;  /* 0x000000ffff1c7224 */ /* 0x000fe200078e00ae */
[C---:B------:R-:W-:Y:S01]  /*1b7b0*/  ISETP.GE.AND P6, PT, R5.reuse, R218, PT ;  /* 0x000000da0500720c */ /* 0x040fe20003fc6270 */
        /* <DEDUP_REMOVED lines=18> */
[----:B------:R-:W-:Y:S02]  /*1b8e0*/  IABS R6, R6 ;  /* 0x0000000600067213 */ /* 0x000fe40000000000 */
[----:B------:R-:W-:Y:S01]  /*1b8f0*/  I2FP.F32.S32 R9, R9 ;  /* 0x0000000900097245 */ /* 0x000fe20000201400 */
[----:B------:R-:W-:Y:S01]  /*1b900*/  FFMA.FTZ R33, R8, -UR31, R33 ;  /* 0x8000001f08217c23 */ /* 0x000fe20008010021 */
[----:B------:R-:W-:Y:S02]  /*1b910*/  I2FP.F32.S32 R6, R6 ;  /* 0x0000000600067245 */ /* 0x000fe40000201400 */
[----:B------:R-:W-:Y:S01]  /*1b920*/  I2FP.F32.S32 R5, R5 ;  /* 0x0000000500057245 */ /* 0x000fe20000201400 */
[----:B------:R-:W-:Y:S01]  /*1b930*/  FFMA.FTZ R35, R9, -UR31, R35 ;  /* 0x8000001f09237c23 */ /* 0x000fe20008010023 */
[----:B------:R-:W-:Y:S01]  /*1b940*/  FSEL R230, R30, -INF , !P2 ;  /* 0xff8000001ee67808 */ /* 0x000fe20005000000 */
[----:B------:R-:W-:Y:S01]  /*1b950*/  FFMA.FTZ R36, R6, -UR31, R36 ;  /* 0x8000001f06247c23 */ /* 0x000fe20008010024 */
[----:B------:R-:W-:Y:S01]  /*1b960*/  FSEL R229, R31, -INF , !P5 ;  /* 0xff8000001fe57808 */ /* 0x000fe20006800000 */
[----:B------:R-:W-:Y:S01]  /*1b970*/  FFMA.FTZ R38, R5, -UR31, R38 ;  /* 0x8000001f05267c23 */ /* 0x000fe20008010026 */
[----:B------:R-:W-:Y:S01]  /*1b980*/  ISETP.GE.AND P2, PT, R4, R219, PT ;  /* 0x000000db0400720c */ /* 0x000fe20003f46270 */
[--C-:B------:R-:W-:Y:S01]  /*1b990*/  IMAD.IADD R6, R222, 0x1, -R2.reuse ;  /* 0x00000001de067824 */ /* 0x100fe200078e0a02 */
[----:B------:R-:W-:Y:S01]  /*1b9a0*/  ISETP.GE.AND P5, PT, R4, R218, PT ;  /* 0x000000da0400720c */ /* 0x000fe20003fa6270 */
[----:B------:R-:W-:Y:S01]  /*1b9b0*/  IMAD.IADD R5, R221, 0x1, -R2 ;  /* 0x00000001dd057824 */ /* 0x000fe200078e0a02 */
[----:B------:R-:W-:Y:S02]  /*1b9c0*/  I2FP.F32.S32 R7, R7 ;  /* 0x0000000700077245 */ /* 0x000fe40000201400 */
[----:B------:R-:W-:Y:S02]  /*1b9d0*/  FSEL R168, R32, -INF , !P1 ;  /* 0xff80000020a87808 */ /* 0x000fe40004800000 */
[----:B------:R-:W-:Y:S01]  /*1b9e0*/  FSEL R170, R34, -INF , !P0 ;  /* 0xff80000022aa7808 */ /* 0x000fe20004000000 */
[----:B------:R-:W-:Y:S01]  /*1b9f0*/  FFMA.FTZ R37, R7, -UR31, R37 ;  /* 0x8000001f07257c23 */ /* 0x000fe20008010025 */
[C---:B------:R-:W-:Y:S01]  /*1ba00*/  ISETP.GE.AND P1, PT, R4.reuse, R217, PT ;  /* 0x000000d90400720c */ /* 0x040fe20003f26270 */
[----:B------:R-:W-:Y:S01]  /*1ba10*/  IMAD.IADD R7, R221, 0x1, -R4 ;  /* 0x00000001dd077824 */ /* 0x000fe200078e0a04 */
[C---:B------:R-:W-:Y:S02]  /*1ba20*/  ISETP.GE.AND P0, PT, R4.reuse, R216, PT ;  /* 0x000000d80400720c */ /* 0x040fe40003f06270 */
[C---:B------:R-:W-:Y:S02]  /*1ba30*/  ISETP.GE.OR P2, PT, R4.reuse, R227, !P2 ;  /* 0x000000e30400720c */ /* 0x040fe40005746670 */
[----:B------:R-:W-:Y:S02]  /*1ba40*/  ISETP.GE.OR P5, PT, R4, R226, !P5 ;  /* 0x000000e20400720c */ /* 0x000fe40006fa6670 */
[----:B--2---:R-:W-:Y:S01]  /*1ba50*/  PRMT R135, R178, 0x5410, R175 ;  /* 0x00005410b2877816 */ /* 0x004fe200000000af */
[----:B------:R-:W-:Y:S01]  /*1ba60*/  IMAD.MOV.U32 R178, RZ, RZ, R193 ;  /* 0x000000ffffb27224 */ /* 0x000fe200078e00c1 */
[----:B------:R-:W-:Y:S01]  /*1ba70*/  FSEL R169, R33, -INF , !P3 ;  /* 0xff80000021a97808 */ /* 0x000fe20005800000 */
[----:B------:R-:W-:Y:S01]  /*1ba80*/  IMAD.MOV.U32 R175, RZ, RZ, R203 ;  /* 0x000000ffffaf7224 */ /* 0x000fe200078e00cb */
[----:B------:R-:W-:Y:S01]  /*1ba90*/  FSEL R171, R35, -INF , !P6 ;  /* 0xff80000023ab7808 */ /* 0x000fe20007000000 */
[----:B------:R-:W-:Y:S01]  /*1baa0*/  IMAD.MOV.U32 R13, RZ, RZ, R178 ;  /* 0x000000ffff0d7224 */ /* 0x000fe200078e00b2 */
[----:B------:R-:W-:Y:S01]  /*1bab0*/  FSEL R187, R36, -INF , !P2 ;  /* 0xff80000024bb7808 */ /* 0x000fe20005000000 */
[----:B------:R-:W-:Y:S01]  /*1bac0*/  IMAD.MOV.U32 R29, RZ, RZ, R175 ;  /* 0x000000ffff1d7224 */ /* 0x000fe200078e00af */
[----:B------:R-:W-:Y:S01]  /*1bad0*/  FSEL R193, R38, -INF , !P5 ;  /* 0xff80000026c17808 */ /* 0x000fe20006800000 */
[----:B------:R-:W-:Y:S01]  /*1bae0*/  IMAD.MOV.U32 R30, RZ, RZ, R13 ;  /* 0x000000ffff1e7224 */ /* 0x000fe200078e000d */
[C---:B------:R-:W-:Y:S01]  /*1baf0*/  ISETP.GE.OR P1, PT, R4.reuse, R225, !P1 ;  /* 0x000000e10400720c */ /* 0x040fe20004f26670 */
[----:B------:R-:W-:Y:S01]  /*1bb00*/  IMAD.MOV.U32 R36, RZ, RZ, R12 ;  /* 0x000000ffff247224 */ /* 0x000fe200078e000c */
[----:B------:R-:W-:Y:S01]  /*1bb10*/  ISETP.GE.OR P0, PT, R4, R224, !P0 ;  /* 0x000000e00400720c */ /* 0x000fe20004706670 */
[C---:B------:R-:W-:Y:S01]  /*1bb20*/  IMAD.IADD R4, R223.reuse, 0x1, -R4 ;  /* 0x00000001df047824 */ /* 0x040fe200078e0a04 */
[C---:B------:R-:W-:Y:S02]  /*1bb30*/  ISETP.GE.AND P3, PT, R2.reuse, R219, PT ;  /* 0x000000db0200720c */ /* 0x040fe40003f66270 */
[C---:B------:R-:W-:Y:S02]  /*1bb40*/  ISETP.GE.AND P6, PT, R2.reuse, R218, PT ;  /* 0x000000da0200720c */ /* 0x040fe40003fc6270 */
[C---:B------:R-:W-:Y:S02]  /*1bb50*/  ISETP.GE.AND P2, PT, R2.reuse, R217, PT ;  /* 0x000000d90200720c */ /* 0x040fe40003f46270 */
[C---:B------:R-:W-:Y:S02]  /*1bb60*/  ISETP.GE.AND P5, PT, R2.reuse, R216, PT ;  /* 0x000000d80200720c */ /* 0x040fe40003fa6270 */
[----:B------:R-:W-:Y:S02]  /*1bb70*/  IABS R8, R6 ;  /* 0x0000000600087213 */ /* 0x000fe40000000000 */
[C---:B------:R-:W-:Y:S02]  /*1bb80*/  ISETP.GE.OR P3, PT, R2.reuse, R227, !P3 ;  /* 0x000000e30200720c */ /* 0x040fe40005f66670 */
[C---:B------:R-:W-:Y:S02]  /*1bb90*/  ISETP.GE.OR P6, PT, R2.reuse, R226, !P6 ;  /* 0x000000e20200720c */ /* 0x040fe400077c6670 */
[C---:B------:R-:W-:Y:S02]  /*1bba0*/  ISETP.GE.OR P2, PT, R2.reuse, R225, !P2 ;  /* 0x000000e10200720c */ /* 0x040fe40005746670 */
[----:B------:R-:W-:Y:S01]  /*1bbb0*/  ISETP.GE.OR P5, PT, R2, R224, !P5 ;  /* 0x000000e00200720c */ /* 0x000fe20006fa6670 */
[----:B------:R-:W-:Y:S01]  /*1bbc0*/  IMAD.IADD R2, R223, 0x1, -R2 ;  /* 0x00000001df027824 */ /* 0x000fe200078e0a02 */
[----:B------:R-:W-:Y:S01]  /*1bbd0*/  IABS R9, R4 ;  /* 0x0000000400097213 */ /* 0x000fe20000000000 */
[----:B------:R-:W-:Y:S01]  /*1bbe0*/  IMAD.MOV.U32 R4, RZ, RZ, R8 ;  /* 0x000000ffff047224 */ /* 0x000fe200078e0008 */
[----:B------:R-:W-:Y:S02]  /*1bbf0*/  IABS R6, R7 ;  /* 0x0000000700067213 */ /* 0x000fe40000000000 */
[----:B------:R-:W-:Y:S02]  /*1bc00*/  IABS R7, R2 ;  /* 0x0000000200077213 */ /* 0x000fe40000000000 */
[----:B------:R-:W-:Y:S02]  /*1bc10*/  IABS R5, R5 ;  /* 0x0000000500057213 */ /* 0x000fe40000000000 */
        /* <DEDUP_REMOVED lines=8> */
[----:B------:R-:W-:Y:S01]  /*1bca0*/  FFMA.FTZ R41, R5, -UR31, R41 ;  /* 0x8000001f05297c23 */ /* 0x000fe20008010029 */
[----:B------:R-:W-:Y:S01]  /*1bcb0*/  I2FP.F32.S32 R6, R7 ;  /* 0x0000000700067245 */ /* 0x000fe20000201400 */
[C---:B------:R-:W-:Y:S01]  /*1bcc0*/  VIADD R4, R0.reuse, 0x29 ;  /* 0x0000002900047836 */ /* 0x040fe20000000000 */
[----:B------:R-:W-:Y:S01]  /*1bcd0*/  FSEL R180, R39, -INF , !P6 ;  /* 0xff80000027b47808 */ /* 0x000fe20007000000 */
[----:B------:R-:W-:Y:S01]  /*1bce0*/  VIADD R5, R0, 0x28 ;  /* 0x0000002800057836 */ /* 0x000fe20000000000 */
[----:B------:R-:W-:Y:S01]  /*1bcf0*/  FSEL R195, R40, -INF , !P1 ;  /* 0xff80000028c37808 */ /* 0x000fe20004800000 */
[----:B------:R-:W-:Y:S01]  /*1bd00*/  FFMA.FTZ R43, R6, -UR31, R43 ;  /* 0x8000001f062b7c23 */ /* 0x000fe2000801002b */
[-C--:B------:R-:W-:Y:S01]  /*1bd10*/  ISETP.GE.AND P6, PT, R4, R217.reuse, PT ;  /* 0x000000d90400720c */ /* 0x080fe20003fc6270 */
[----:B------:R-:W-:Y:S01]  /*1bd20*/  FFMA.FTZ R42, R2, -UR31, R42 ;  /* 0x8000001f022a7c23 */ /* 0x000fe2000801002a */
[----:B------:R-:W-:Y:S01]  /*1bd30*/  ISETP.GE.AND P3, PT, R5, R217, PT ;  /* 0x000000d90500720c */ /* 0x000fe20003f66270 */
[C-C-:B------:R-:W-:Y:S01]  /*1bd40*/  IMAD.IADD R2, R221.reuse, 0x1, -R4.reuse ;  /* 0x00000001dd027824 */ /* 0x140fe200078e0a04 */
[-C--:B------:R-:W-:Y:S01]  /*1bd50*/  ISETP.GE.OR P6, PT, R4, R225.reuse, !P6 ;  /* 0x000000e10400720c */ /* 0x080fe200077c6670 */
[--C-:B------:R-:W-:Y:S01]  /*1bd60*/  IMAD.IADD R6, R221, 0x1, -R5.reuse ;  /* 0x00000001dd067824 */ /* 0x100fe200078e0a05 */
[----:B------:R-:W-:Y:S01]  /*1bd70*/  ISETP.GE.OR P3, PT, R5, R225, !P3 ;  /* 0x000000e10500720c */ /* 0x000fe20005f66670 */
[C---:B------:R-:W-:Y:S01]  /*1bd80*/  IMAD.IADD R10, R223.reuse, 0x1, -R4 ;  /* 0x00000001df0a7824 */ /* 0x040fe200078e0a04 */
[----:B------:R-:W-:Y:S01]  /*1bd90*/  IABS R8, R2 ;  /* 0x0000000200087213 */ /* 0x000fe20000000000 */
[--C-:B------:R-:W-:Y:S01]  /*1bda0*/  IMAD.IADD R7, R223, 0x1, -R5.reuse ;  /* 0x00000001df077824 */ /* 0x100fe200078e0a05 */
[----:B------:R-:W-:Y:S01]  /*1bdb0*/  IABS R9, R6 ;  /* 0x0000000600097213 */ /* 0x000fe20000000000 */
[----:B------:R-:W-:Y:S01]  /*1bdc0*/  IMAD.IADD R11, R220, 0x1, -R5 ;  /* 0x00000001dc0b7824 */ /* 0x000fe200078e0a05 */
[----:B------:R-:W-:Y:S02]  /*1bdd0*/  I2FP.F32.S32 R8, R8 ;  /* 0x0000000800087245 */ /* 0x000fe40000201400 */
[----:B------:R-:W-:Y:S02]  /*1bde0*/  I2FP.F32.S32 R9, R9 ;  /* 0x0000000900097245 */ /* 0x000fe40000201400 */
[----:B------:R-:W-:Y:S01]  /*1bdf0*/  IABS R2, R10 ;  /* 0x0000000a00027213 */ /* 0x000fe20000000000 */
[----:B------:R-:W-:Y:S01]  /*1be00*/  FFMA.FTZ R45, R8, -UR31, R45 ;  /* 0x8000001f082d7c23 */ /* 0x000fe2000801002d */
[----:B------:R-:W-:Y:S01]  /*1be10*/  IABS R6, R7 ;  /* 0x0000000700067213 */ /* 0x000fe20000000000 */
[----:B------:R-:W-:Y:S01]  /*1be20*/  FFMA.FTZ R44, R9, -UR31, R44 ;  /* 0x8000001f092c7c23 */ /* 0x000fe2000801002c */
[----:B------:R-:W-:Y:S01]  /*1be30*/  IABS R7, R11 ;  /* 0x0000000b00077213 */ /* 0x000fe20000000000 */
[----:B------:R-:W-:Y:S01]  /*1be40*/  IMAD.IADD R8, R220, 0x1, -R4 ;  /* 0x00000001dc087824 */ /* 0x000fe200078e0a04 */
[----:B------:R-:W-:Y:S02]  /*1be50*/  I2FP.F32.S32 R2, R2 ;  /* 0x0000000200027245 */ /* 0x000fe40000201400 */
[----:B------:R-:W-:Y:S02]  /*1be60*/  I2FP.F32.S32 R7, R7 ;  /* 0x0000000700077245 */ /* 0x000fe40000201400 */
[----:B------:R-:W-:Y:S01]  /*1be70*/  FSEL R192, R41, -INF , !P2 ;  /* 0xff80000029c07808 */ /* 0x000fe20005000000 */
[----:B------:R-:W-:Y:S01]  /*1be80*/  FFMA.FTZ R47, R2, -UR31, R47 ;  /* 0x8000001f022f7c23 */ /* 0x000fe2000801002f */
[----:B------:R-:W-:Y:S01]  /*1be90*/  FSEL R203, R42, -INF , !P0 ;  /* 0xff8000002acb7808 */ /* 0x000fe20004000000 */
[----:B------:R-:W-:Y:S01]  /*1bea0*/  FFMA.FTZ R48, R7, -UR31, R48 ;  /* 0x8000001f07307c23 */ /* 0x000fe20008010030 */
[C---:B------:R-:W-:Y:S01]  /*1beb0*/  ISETP.GE.AND P1, PT, R5.reuse, R216, PT ;  /* 0x000000d80500720c */ /* 0x040fe20003f26270 */
[----:B------:R-:W-:Y:S01]  /*1bec0*/  VIADD R2, R0, 0x30 ;  /* 0x0000003000027836 */ /* 0x000fe20000000000 */
[CC--:B------:R-:W-:Y:S01]  /*1bed0*/  ISETP.GE.AND P2, PT, R5.reuse, R219.reuse, PT ;  /* 0x000000db0500720c */ /* 0x0c0fe20003f46270 */
[----:B------:R-:W-:Y:S01]  /*1bee0*/  IMAD.IADD R7, R222, 0x1, -R5 ;  /* 0x00000001de077824 */ /* 0x000fe200078e0a05 */
[----:B------:R-:W-:Y:S02]  /*1bef0*/  ISETP.GE.AND P0, PT, R5, R218, PT ;  /* 0x000000da0500720c */ /* 0x000fe40003f06270 */
[----:B------:R-:W-:Y:S02]  /*1bf00*/  FSEL R202, R43, -INF , !P5 ;  /* 0xff8000002bca7808 */ /* 0x000fe40006800000 */
[----:B------:R-:W-:Y:S01]  /*1bf10*/  FSEL R190, R44, -INF , !P3 ;  /* 0xff8000002cbe7808 */ /* 0x000fe20005800000 */
[----:B------:R-:W-:Y:S01]  /*1bf20*/  IMAD.MOV.U32 R44, RZ, RZ, R24 ;  /* 0x000000ffff2c7224 */ /* 0x000fe200078e0018 */
[----:B------:R-:W-:Y:S01]  /*1bf30*/  FSEL R189, R45, -INF , !P6 ;  /* 0xff8000002dbd7808 */ /* 0x000fe20007000000 */
[----:B------:R-:W-:Y:S01]  /*1bf40*/  IMAD.MOV.U32 R45, RZ, RZ, R25 ;  /* 0x000000ffff2d7224 */ /* 0x000fe200078e0019 */
[----:B------:R-:W-:Y:S02]  /*1bf50*/  I2FP.F32.S32 R6, R6 ;  /* 0x0000000600067245 */ /* 0x000fe40000201400 */
[C---:B------:R-:W-:Y:S02]  /*1bf60*/  ISETP.GE.AND P5, PT, R4.reuse, R216, PT ;  /* 0x000000d80400720c */ /* 0x040fe40003fa6270 */
[----:B------:R-:W-:Y:S01]  /*1bf70*/  ISETP.GE.AND P3, PT, R4, R219, PT ;  /* 0x000000db0400720c */ /* 0x000fe20003f66270 */
[----:B------:R-:W-:Y:S01]  /*1bf80*/  FFMA.FTZ R46, R6, -UR31, R46 ;  /* 0x8000001f062e7c23 */ /* 0x000fe2000801002e */
[----:B------:R-:W-:Y:S01]  /*1bf90*/  ISETP.GE.AND P6, PT, R4, R218, PT ;  /* 0x000000da0400720c */ /* 0x000fe20003fc6270 */
[--C-:B------:R-:W-:Y:S01]  /*1bfa0*/  IMAD.IADD R6, R222, 0x1, -R2.reuse ;  /* 0x00000001de067824 */ /* 0x100fe200078e0a02 */
        /* <DEDUP_REMOVED lines=8> */
[----:B------:R-:W-:Y:S02]  /*1c030*/  IABS R9, R7 ;  /* 0x0000000700097213 */ /* 0x000fe40000000000 */
[----:B------:R-:W-:Y:S02]  /*1c040*/  IABS R7, R8 ;  /* 0x0000000800077213 */ /* 0x000fe40000000000 */
[----:B------:R-:W-:Y:S02]  /*1c050*/  IABS R5, R5 ;  /* 0x0000000500057213 */ /* 0x000fe40000000000 */
[----:B------:R-:W-:Y:S02]  /*1c060*/  IABS R8, R4 ;  /* 0x0000000400087213 */ /* 0x000fe40000000000 */
[----:B------:R-:W-:Y:S01]  /*1c070*/  IABS R4, R6 ;  /* 0x0000000600047213 */ /* 0x000fe20000000000 */
[----:B------:R-:W-:Y:S01]  /*1c080*/  IMAD.MOV.U32 R6, RZ, RZ, R9 ;  /* 0x000000ffff067224 */ /* 0x000fe200078e0009 */
[----:B------:R-:W-:Y:S01]  /*1c090*/  I2FP.F32.S32 R5, R5 ;  /* 0x0000000500057245 */ /* 0x000fe20000201400 */
[----:B------:R-:W-:Y:S01]  /*1c0a0*/  IMAD.IADD R9, R221, 0x1, -R2 ;  /* 0x00000001dd097824 */ /* 0x000fe200078e0a02 */
[----:B------:R-:W-:Y:S02]  /*1c0b0*/  I2FP.F32.S32 R4, R4 ;  /* 0x0000000400047245 */ /* 0x000fe40000201400 */
[----:B------:R-:W-:Y:S01]  /*1c0c0*/  I2FP.F32.S32 R6, R6 ;  /* 0x0000000600067245 */ /* 0x000fe20000201400 */
[----:B------:R-:W-:Y:S01]  /*1c0d0*/  FFMA.FTZ R52, R5, -UR31, R52 ;  /* 0x8000001f05347c23 */ /* 0x000fe20008010034 */
[----:B------:R-:W-:Y:S01]  /*1c0e0*/  I2FP.F32.S32 R7, R7 ;  /* 0x0000000700077245 */ /* 0x000fe20000201400 */
[----:B------:R-:W-:Y:S01]  /*1c0f0*/  VIADD R5, R0, 0x31 ;  /* 0x0000003100057836 */ /* 0x000fe20000000000 */
[----:B------:R-:W-:Y:S01]  /*1c100*/  I2FP.F32.S32 R8, R8 ;  /* 0x0000000800087245 */ /* 0x000fe20000201400 */
[----:B------:R-:W-:Y:S01]  /*1c110*/  FFMA.FTZ R50, R6, -UR31, R50 ;  /* 0x8000001f06327c23 */ /* 0x000fe20008010032 */
[----:B------:R-:W-:Y:S01]  /*1c120*/  FSEL R185, R46, -INF , !P1 ;  /* 0xff8000002eb97808 */ /* 0x000fe20004800000 */
[----:B------:R-:W-:Y:S01]  /*1c130*/  FFMA.FTZ R54, R4, -UR31, R54 ;  /* 0x8000001f04367c23 */ /* 0x000fe20008010036 */
[----:B------:R-:W-:Y:S01]  /*1c140*/  FSEL R182, R47, -INF , !P5 ;  /* 0xff8000002fb67808 */ /* 0x000fe20006800000 */
[----:B------:R-:W-:Y:S01]  /*1c150*/  IMAD.IADD R4, R221, 0x1, -R5 ;  /* 0x00000001dd047824 */ /* 0x000fe200078e0a05 */
[----:B------:R-:W-:Y:S01]  /*1c160*/  ISETP.GE.AND P1, PT, R2, R219, PT ;  /* 0x000000db0200720c */ /* 0x000fe20003f26270 */
[----:B------:R-:W-:Y:S01]  /*1c170*/  FFMA.FTZ R51, R8, -UR31, R51 ;  /* 0x8000001f08337c23 */ /* 0x000fe20008010033 */
[----:B------:R-:W-:Y:S01]  /*1c180*/  ISETP.GE.AND P5, PT, R2, R218, PT ;  /* 0x000000da0200720c */ /* 0x000fe20003fa6270 */
[----:B------:R-:W-:Y:S01]  /*1c190*/  IMAD.MOV.U32 R46, RZ, RZ, R22 ;  /* 0x000000ffff2e7224 */ /* 0x000fe200078e0016 */
[----:B------:R-:W-:Y:S01]  /*1c1a0*/  FSEL R31, R48, -INF , !P2 ;  /* 0xff800000301f7808 */ /* 0x000fe20005000000 */
[----:B------:R-:W-:Y:S01]  /*1c1b0*/  IMAD.MOV.U32 R47, RZ, RZ, R23 ;  /* 0x000000ffff2f7224 */ /* 0x000fe200078e0017 */
[----:B------:R-:W-:Y:S01]  /*1c1c0*/  FSEL R33, R50, -INF , !P0 ;  /* 0xff80000032217808 */ /* 0x000fe20004000000 */
[----:B------:R-:W-:Y:S01]  /*1c1d0*/  FFMA.FTZ R49, R7, -UR31, R49 ;  /* 0x8000001f07317c23 */ /* 0x000fe20008010031 */
[----:B------:R-:W-:Y:S01]  /*1c1e0*/  ISETP.GE.AND P2, PT, R2, R217, PT ;  /* 0x000000d90200720c */ /* 0x000fe20003f46270 */
[--C-:B------:R-:W-:Y:S01]  /*1c1f0*/  IMAD.IADD R7, R222, 0x1, -R5.reuse ;  /* 0x00000001de077824 */ /* 0x100fe200078e0a05 */
[----:B------:R-:W-:Y:S01]  /*1c200*/  ISETP.GE.AND P0, PT, R2, R216, PT ;  /* 0x000000d80200720c */ /* 0x000fe20003f06270 */
[----:B------:R-:W-:Y:S01]  /*1c210*/  IMAD.IADD R6, R220, 0x1, -R5 ;  /* 0x00000001dc067824 */ /* 0x000fe200078e0a05 */
[C---:B------:R-:W-:Y:S01]  /*1c220*/  ISETP.GE.OR P1, PT, R2.reuse, R227, !P1 ;  /* 0x000000e30200720c */ /* 0x040fe20004f26670 */
[----:B------:R-:W-:Y:S01]  /*1c230*/  IMAD.IADD R8, R223, 0x1, -R2 ;  /* 0x00000001df087824 */ /* 0x000fe200078e0a02 */
[C---:B------:R-:W-:Y:S02]  /*1c240*/  ISETP.GE.OR P5, PT, R2.reuse, R226, !P5 ;  /* 0x000000e20200720c */ /* 0x040fe40006fa6670 */
[----:B------:R-:W-:Y:S02]  /*1c250*/  IABS R4, R4 ;  /* 0x0000000400047213 */ /* 0x000fe40000000000 */
[C---:B------:R-:W-:Y:S02]  /*1c260*/  ISETP.GE.OR P2, PT, R2.reuse, R225, !P2 ;  /* 0x000000e10200720c */ /* 0x040fe40005746670 */
[----:B------:R-:W-:Y:S02]  /*1c270*/  ISETP.GE.OR P0, PT, R2, R224, !P0 ;  /* 0x000000e00200720c */ /* 0x000fe40004706670 */
[----:B------:R-:W-:Y:S02]  /*1c280*/  I2FP.F32.S32 R4, R4 ;  /* 0x0000000400047245 */ /* 0x000fe40000201400 */
[----:B------:R-:W-:Y:S02]  /*1c290*/  FSEL R22, R49, -INF , !P3 ;  /* 0xff80000031167808 */ /* 0x000fe40005800000 */
[----:B------:R-:W-:Y:S01]  /*1c2a0*/  FSEL R26, R51, -INF , !P6 ;  /* 0xff800000331a7808 */ /* 0x000fe20007000000 */
[----:B------:R-:W-:Y:S01]  /*1c2b0*/  FFMA.FTZ R57, R4, -UR31, R57 ;  /* 0x8000001f04397c23 */ /* 0x000fe20008010039 */
[----:B------:R-:W-:Y:S01]  /*1c2c0*/  FSEL R52, R52, -INF , !P1 ;  /* 0xff80000034347808 */ /* 0x000fe20004800000 */
[----:B------:R-:W-:Y:S01]  /*1c2d0*/  VIADD R4, R0, 0x38 ;  /* 0x0000003800047836 */ /* 0x000fe20000000000 */
[----:B------:R-:W-:Y:S02]  /*1c2e0*/  FSEL R32, R54, -INF , !P5 ;  /* 0xff80000036207808 */ /* 0x000fe40006800000 */
[----:B------:R-:W-:Y:S02]  /*1c2f0*/  IABS R2, R7 ;  /* 0x0000000700027213 */ /* 0x000fe40000000000 */
[C---:B------:R-:W-:Y:S02]  /*1c300*/  ISETP.GE.AND P3, PT, R5.reuse, R219, PT ;  /* 0x000000db0500720c */ /* 0x040fe40003f66270 */
[C---:B------:R-:W-:Y:S02]  /*1c310*/  ISETP.GE.AND P6, PT, R5.reuse, R218, PT ;  /* 0x000000da0500720c */ /* 0x040fe40003fc6270 */
[C---:B------:R-:W-:Y:S02]  /*1c320*/  ISETP.GE.AND P1, PT, R5.reuse, R217, PT ;  /* 0x000000d90500720c */ /* 0x040fe40003f26270 */
[----:B------:R-:W-:Y:S02]  /*1c330*/  ISETP.GE.AND P5, PT, R5, R216, PT ;  /* 0x000000d80500720c */ /* 0x000fe40003fa6270 */
[----:B------:R-:W-:Y:S02]  /*1c340*/  IABS R6, R6 ;  /* 0x0000000600067213 */ /* 0x000fe40000000000 */
[----:B------:R-:W-:Y:S01]  /*1c350*/  IABS R7, R9 ;  /* 0x0000000900077213 */ /* 0x000fe20000000000 */
[----:B------:R-:W-:Y:S01]  /*1c360*/  IMAD.IADD R9, R223, 0x1, -R4 ;  /* 0x00000001df097824 */ /* 0x000fe200078e0a04 */
[----:B------:R-:W-:Y:S02]  /*1c370*/  I2FP.F32.S32 R2, R2 ;  /* 0x0000000200027245 */ /* 0x000fe40000201400 */
[C---:B------:R-:W-:Y:S02]  /*1c380*/  ISETP.GE.OR P3, PT, R5.reuse, R227, !P3 ;  /* 0x000000e30500720c */ /* 0x040fe40005f66670 */
[C---:B------:R-:W-:Y:S01]  /*1c390*/  ISETP.GE.OR P6, PT, R5.reuse, R226, !P6 ;  /* 0x000000e20500720c */ /* 0x040fe200077c6670 */
[----:B------:R-:W-:Y:S01]  /*1c3a0*/  FFMA.FTZ R55, R2, -UR31, R55 ;  /* 0x8000001f02377c23 */ /* 0x000fe20008010037 */
[C---:B------:R-:W-:Y:S01]  /*1c3b0*/  ISETP.GE.OR P1, PT, R5.reuse, R225, !P1 ;  /* 0x000000e10500720c */ /* 0x040fe20004f26670 */
[----:B------:R-:W-:Y:S01]  /*1c3c0*/  VIADD R2, R0, 0x39 ;  /* 0x0000003900027836 */ /* 0x000fe20000000000 */
        /* <DEDUP_REMOVED lines=10> */
[C---:B------:R-:W-:Y:S01]  /*1c470*/  IMAD.IADD R6, R221.reuse, 0x1, -R4 ;  /* 0x00000001dd067824 */ /* 0x040fe200078e0a04 */
[----:B------:R-:W-:Y:S01]  /*1c480*/  IABS R5, R9 ;  /* 0x0000000900057213 */ /* 0x000fe20000000000 */
[----:B------:R-:W-:Y:S01]  /*1c490*/  IMAD.IADD R7, R221, 0x1, -R2 ;  /* 0x00000001dd077824 */ /* 0x000fe200078e0a02 */
[----:B------:R-:W-:Y:S01]  /*1c4a0*/  FSEL R53, R53, -INF , !P3 ;  /* 0xff80000035357808 */ /* 0x000fe20005800000 */
[----:B------:R-:W-:Y:S01]  /*1c4b0*/  IMAD.MOV.U32 R9, RZ, RZ, R11 ;  /* 0x000000ffff097224 */ /* 0x000fe200078e000b */
[----:B------:R-:W-:Y:S01]  /*1c4c0*/  FSEL R55, R55, -INF , !P6 ;  /* 0xff80000037377808 */ /* 0x000fe20007000000 */
[----:B------:R-:W-:Y:S01]  /*1c4d0*/  FFMA.FTZ R58, R8, -UR31, R58 ;  /* 0x8000001f083a7c23 */ /* 0x000fe2000801003a */
[----:B------:R-:W-:Y:S02]  /*1c4e0*/  IABS R8, R6 ;  /* 0x0000000600087213 */ /* 0x000fe40000000000 */
[----:B------:R-:W-:Y:S02]  /*1c4f0*/  IABS R7, R7 ;  /* 0x0000000700077213 */ /* 0x000fe40000000000 */
[----:B------:R-:W-:Y:S02]  /*1c500*/  I2FP.F32.S32 R9, R9 ;  /* 0x0000000900097245 */ /* 0x000fe40000201400 */
[----:B------:R-:W-:Y:S02]  /*1c510*/  I2FP.F32.S32 R8, R8 ;  /* 0x0000000800087245 */ /* 0x000fe40000201400 */
[----:B------:R-:W-:Y:S01]  /*1c520*/  I2FP.F32.S32 R7, R7 ;  /* 0x0000000700077245 */ /* 0x000fe20000201400 */
[----:B------:R-:W-:Y:S01]  /*1c530*/  FFMA.FTZ R59, R9, -UR31, R59 ;  /* 0x8000001f093b7c23 */ /* 0x000fe2000801003b */
[-C--:B------:R-:W-:Y:S01]  /*1c540*/  ISETP.GE.AND P3, PT, R4, R217.reuse, PT ;  /* 0x000000d90400720c */ /* 0x080fe20003f66270 */
[----:B------:R-:W-:Y:S01]  /*1c550*/  FFMA.FTZ R60, R8, -UR31, R60 ;  /* 0x8000001f083c7c23 */ /* 0x000fe2000801003c */
[----:B------:R-:W-:Y:S01]  /*1c560*/  ISETP.GE.AND P6, PT, R2, R217, PT ;  /* 0x000000d90200720c */ /* 0x000fe20003fc6270 */
[----:B------:R-:W-:Y:S01]  /*1c570*/  FFMA.FTZ R61, R7, -UR31, R61 ;  /* 0x8000001f073d7c23 */ /* 0x000fe2000801003d */
[----:B------:R-:W-:Y:S01]  /*1c580*/  IABS R6, R10 ;  /* 0x0000000a00067213 */ /* 0x000fe20000000000 */
[----:B------:R-:W-:Y:S01]  /*1c590*/  IMAD.IADD R7, R220, 0x1, -R2 ;  /* 0x00000001dc077824 */ /* 0x000fe200078e0a02 */
[-C--:B------:R-:W-:Y:S01]  /*1c5a0*/  ISETP.GE.OR P3, PT, R4, R225.reuse, !P3 ;  /* 0x000000e10400720c */ /* 0x080fe20005f66670 */
[----:B------:R-:W-:Y:S01]  /*1c5b0*/  IMAD.IADD R8, R220, 0x1, -R4 ;  /* 0x00000001dc087824 */ /* 0x000fe200078e0a04 */
[----:B------:R-:W-:Y:S02]  /*1c5c0*/  ISETP.GE.OR P6, PT, R2, R225, !P6 ;  /* 0x000000e10200720c */ /* 0x000fe400077c6670 */
[----:B------:R-:W-:Y:S02]  /*1c5d0*/  I2FP.F32.S32 R6, R6 ;  /* 0x0000000600067245 */ /* 0x000fe40000201400 */
        /* <DEDUP_REMOVED lines=8> */
[----:B------:R-:W-:Y:S01]  /*1c660*/  FSEL R173, R60, -INF , !P3 ;  /* 0xff8000003cad7808 */ /* 0x000fe20005800000 */
[----:B------:R-:W-:Y:S01]  /*1c670*/  FFMA.FTZ R63, R6, -UR31, R63 ;  /* 0x8000001f063f7c23 */ /* 0x000fe2000801003f */
[----:B------:R-:W-:Y:S01]  /*1c680*/  FSEL R175, R56, -INF , !P2 ;  /* 0xff80000038af7808 */ /* 0x000fe20005000000 */
[----:B------:R-:W-:Y:S01]  /*1c690*/  FFMA.FTZ R62, R5, -UR31, R62 ;  /* 0x8000001f053e7c23 */ /* 0x000fe2000801003e */
[----:B------:R-:W-:Y:S01]  /*1c6a0*/  FSEL R174, R57, -INF , !P1 ;  /* 0xff80000039ae7808 */ /* 0x000fe20004800000 */
[----:B------:R-:W-:Y:S01]  /*1c6b0*/  VIADD R6, R0, 0x40 ;  /* 0x0000004000067836 */ /* 0x000fe20000000000 */
[----:B------:R-:W-:Y:S01]  /*1c6c0*/  ISETP.GE.AND P5, PT, R2, R216, PT ;  /* 0x000000d80200720c */ /* 0x000fe20003fa6270 */
[----:B------:R-:W-:Y:S01]  /*1c6d0*/  IMAD.IADD R5, R222, 0x1, -R4 ;  /* 0x00000001de057824 */ /* 0x000fe200078e0a04 */
[CC--:B------:R-:W-:Y:S02]  /*1c6e0*/  ISETP.GE.AND P3, PT, R2.reuse, R219.reuse, PT ;  /* 0x000000db0200720c */ /* 0x0c0fe40003f66270 */
[----:B------:R-:W-:Y:S02]  /*1c6f0*/  ISETP.GE.AND P6, PT, R2, R218, PT ;  /* 0x000000da0200720c */ /* 0x000fe40003fc6270 */
[C---:B------:R-:W-:Y:S02]  /*1c700*/  ISETP.GE.AND P2, PT, R4.reuse, R216, PT ;  /* 0x000000d80400720c */ /* 0x040fe40003f46270 */
[C---:B------:R-:W-:Y:S02]  /*1c710*/  ISETP.GE.AND P1, PT, R4.reuse, R219, PT ;  /* 0x000000db0400720c */ /* 0x040fe40003f26270 */
[----:B------:R-:W-:Y:S02]  /*1c720*/  ISETP.GE.AND P0, PT, R4, R218, PT ;  /* 0x000000da0400720c */ /* 0x000fe40003f06270 */
        /* <DEDUP_REMOVED lines=20> */
[----:B------:R-:W-:Y:S01]  /*1c870*/  IMAD.IADD R2, R222, 0x1, -R6 ;  /* 0x00000001de027824 */ /* 0x000fe200078e0a06 */
[----:B------:R-:W-:Y:S01]  /*1c880*/  FSEL R62, R62, -INF , !P2 ;  /* 0xff8000003e3e7808 */ /* 0x000fe20005000000 */
[----:B------:R-:W-:Y:S01]  /*1c890*/  FFMA.FTZ R64, R4, -UR31, R64 ;  /* 0x8000001f04407c23 */ /* 0x000fe20008010040 */
        /* <DEDUP_REMOVED lines=8> */
[----:B------:R-:W-:Y:S01]  /*1c920*/  I2FP.F32.S32 R9, R10 ;  /* 0x0000000a00097245 */ /* 0x000fe20000201400 */
[--C-:B------:R-:W-:Y:S01]  /*1c930*/  IMAD.IADD R4, R220, 0x1, -R5.reuse ;  /* 0x00000001dc047824 */ /* 0x100fe200078e0a05 */
[C---:B------:R-:W-:Y:S01]  /*1c940*/  ISETP.GE.AND P2, PT, R6.reuse, R219, PT ;  /* 0x000000db0600720c */ /* 0x040fe20003f46270 */
[----:B------:R-:W-:Y:S01]  /*1c950*/  IMAD.IADD R11, R221, 0x1, -R5 ;  /* 0x00000001dd0b7824 */ /* 0x000fe200078e0a05 */
[----:B------:R-:W-:Y:S01]  /*1c960*/  ISETP.GE.AND P5, PT, R6, R218, PT ;  /* 0x000000da0600720c */ /* 0x000fe20003fa6270 */
[----:B------:R-:W-:Y:S01]  /*1c970*/  FFMA.FTZ R65, R7, -UR31, R65 ;  /* 0x8000001f07417c23 */ /* 0x000fe20008010041 */
[----:B------:R-:W-:Y:S01]  /*1c980*/  IABS R8, R4 ;  /* 0x0000000400087213 */ /* 0x000fe20000000000 */
[----:B------:R-:W-:Y:S01]  /*1c990*/  FFMA.FTZ R70, R9, -UR31, R70 ;  /* 0x8000001f09467c23 */ /* 0x000fe20008010046 */
[----:B------:R-:W-:Y:S01]  /*1c9a0*/  IABS R4, R11 ;  /* 0x0000000b00047213 */ /* 0x000fe20000000000 */
[----:B------:R-:W-:Y:S01]  /*1c9b0*/  IMAD.IADD R7, R222, 0x1, -R5 ;  /* 0x00000001de077824 */ /* 0x000fe200078e0a05 */
[C---:B------:R-:W-:Y:S02]  /*1c9c0*/  ISETP.GE.OR P2, PT, R6.reuse, R227, !P2 ;  /* 0x000000e30600720c */ /* 0x040fe40005746670 */
[----:B------:R-:W-:Y:S02]  /*1c9d0*/  ISETP.GE.OR P5, PT, R6, R226, !P5 ;  /* 0x000000e20600720c */ /* 0x000fe40006fa6670 */
[----:B------:R-:W-:Y:S02]  /*1c9e0*/  I2FP.F32.S32 R2, R2 ;  /* 0x0000000200027245 */ /* 0x000fe40000201400 */
[----:B------:R-:W-:Y:S02]  /*1c9f0*/  FSEL R64, R64, -INF , !P1 ;  /* 0xff80000040407808 */ /* 0x000fe40004800000 */
[----:B------:R-:W-:Y:S01]  /*1ca00*/  FSEL R34, R66, -INF , !P0 ;  /* 0xff80000042227808 */ /* 0x000fe20004000000 */
[----:B------:R-:W-:Y:S01]  /*1ca10*/  FFMA.FTZ R72, R2, -UR31, R72 ;  /* 0x8000001f02487c23 */ /* 0x000fe20008010048 */
[----:B------:R-:W-:Y:S01]  /*1ca20*/  ISETP.GE.AND P1, PT, R6, R217, PT ;  /* 0x000000d90600720c */ /* 0x000fe20003f26270 */
[----:B------:R-:W-:Y:S01]  /*1ca30*/  VIADD R2, R0, 0x49 ;  /* 0x0000004900027836 */ /* 0x000fe20000000000 */
[----:B------:R-:W-:Y:S02]  /*1ca40*/  ISETP.GE.AND P0, PT, R6, R216, PT ;  /* 0x000000d80600720c */ /* 0x000fe40003f06270 */
[----:B------:R-:W-:Y:S02]  /*1ca50*/  I2FP.F32.S32 R4, R4 ;  /* 0x0000000400047245 */ /* 0x000fe40000201400 */
[----:B------:R-:W-:Y:S02]  /*1ca60*/  FSEL R65, R65, -INF , !P3 ;  /* 0xff80000041417808 */ /* 0x000fe40005800000 */
[----:B------:R-:W-:Y:S01]  /*1ca70*/  FSEL R67, R67, -INF , !P6 ;  /* 0xff80000043437808 */ /* 0x000fe20007000000 */
[----:B------:R-:W-:Y:S01]  /*1ca80*/  FFMA.FTZ R73, R4, -UR31, R73 ;  /* 0x8000001f04497c23 */ /* 0x000fe20008010049 */
[----:B------:R-:W-:Y:S01]  /*1ca90*/  FSEL R68, R68, -INF , !P2 ;  /* 0xff80000044447808 */ /* 0x000fe20005000000 */
[----:B------:R-:W-:Y:S01]  /*1caa0*/  VIADD R4, R0, 0x48 ;  /* 0x0000004800047836 */ /* 0x000fe20000000000 */
[----:B------:R-:W-:Y:S02]  /*1cab0*/  FSEL R70, R70, -INF , !P5 ;  /* 0xff80000046467808 */ /* 0x000fe40006800000 */
[----:B------:R-:W-:Y:S01]  /*1cac0*/  I2FP.F32.S32 R8, R8 ;  /* 0x0000000800087245 */ /* 0x000fe20000201400 */
[----:B------:R-:W-:Y:S01]  /*1cad0*/  IMAD.IADD R9, R223, 0x1, -R4 ;  /* 0x00000001df097824 */ /* 0x000fe200078e0a04 */
[C---:B------:R-:W-:Y:S02]  /*1cae0*/  ISETP.GE.AND P3, PT, R5.reuse, R219, PT ;  /* 0x000000db0500720c */ /* 0x040fe40003f66270 */
[C---:B------:R-:W-:Y:S01]  /*1caf0*/  ISETP.GE.AND P6, PT, R5.reuse, R218, PT ;  /* 0x000000da0500720c */ /* 0x040fe20003fc6270 */
[----:B------:R-:W-:Y:S01]  /*1cb00*/  FFMA.FTZ R69, R8, -UR31, R69 ;  /* 0x8000001f08457c23 */ /* 0x000fe20008010045 */
[----:B------:R-:W-:Y:S01]  /*1cb10*/  ISETP.GE.AND P2, PT, R5, R217, PT ;  /* 0x000000d90500720c */ /* 0x000fe20003f46270 */
[----:B------:R-:W-:Y:S01]  /*1cb20*/  IMAD.IADD R8, R221, 0x1, -R2 ;  /* 0x00000001dd087824 */ /* 0x000fe200078e0a02 */
[----:B------:R-:W-:Y:S02]  /*1cb30*/  ISETP.GE.AND P5, PT, R5, R216, PT ;  /* 0x000000d80500720c */ /* 0x000fe40003fa6270 */
[----:B------:R-:W-:Y:S02]  /*1cb40*/  IABS R7, R7 ;  /* 0x0000000700077213 */ /* 0x000fe40000000000 */
[C---:B------:R-:W-:Y:S02]  /*1cb50*/  ISETP.GE.OR P1, PT, R6.reuse, R225, !P1 ;  /* 0x000000e10600720c */ /* 0x040fe40004f26670 */
[----:B------:R-:W-:Y:S01]  /*1cb60*/  ISETP.GE.OR P0, PT, R6, R224, !P0 ;  /* 0x000000e00600720c */ /* 0x000fe20004706670 */
[----:B------:R-:W-:Y:S01]  /*1cb70*/  IMAD.IADD R6, R223, 0x1, -R6 ;  /* 0x00000001df067824 */ /* 0x000fe200078e0a06 */
[C---:B------:R-:W-:Y:S02]  /*1cb80*/  ISETP.GE.OR P3, PT, R5.reuse, R227, !P3 ;  /* 0x000000e30500720c */ /* 0x040fe40005f66670 */
[C---:B------:R-:W-:Y:S02]  /*1cb90*/  ISETP.GE.OR P6, PT, R5.reuse, R226, !P6 ;  /* 0x000000e20500720c */ /* 0x040fe400077c6670 */
[C---:B------:R-:W-:Y:S02]  /*1cba0*/  ISETP.GE.OR P2, PT, R5.reuse, R225, !P2 ;  /* 0x000000e10500720c */ /* 0x040fe40005746670 */
[----:B------:R-:W-:Y:S01]  /*1cbb0*/  ISETP.GE.OR P5, PT, R5, R224, !P5 ;  /* 0x000000e00500720c */ /* 0x000fe20006fa6670 */
[----:B------:R-:W-:Y:S01]  /*1cbc0*/  IMAD.IADD R5, R223, 0x1, -R5 ;  /* 0x00000001df057824 */ /* 0x000fe200078e0a05 */
[----:B------:R-:W-:Y:S02]  /*1cbd0*/  I2FP.F32.S32 R7, R7 ;  /* 0x0000000700077245 */ /* 0x000fe40000201400 */
        /* <DEDUP_REMOVED lines=9> */
[----:B------:R-:W-:Y:S02]  /*1cc70*/  IABS R7, R7 ;  /* 0x0000000700077213 */ /* 0x000fe40000000000 */
        /* <DEDUP_REMOVED lines=8> */
[----:B------:R-:W-:Y:S01]  /*1cd00*/  FSEL R71, R71, -INF , !P6 ;  /* 0xff80000047477808 */ /* 0x000fe20007000000 */
[----:B------:R-:W-:Y:S01]  /*1cd10*/  FFMA.FTZ R76, R7, -UR31, R76 ;  /* 0x8000001f074c7c23 */ /* 0x000fe2000801004c */
[-C--:B------:R-:W-:Y:S01]  /*1cd20*/  ISETP.GE.AND P3, PT, R4, R217.reuse, PT ;  /* 0x000000d90400720c */ /* 0x080fe20003f66270 */
[----:B------:R-:W-:Y:S01]  /*1cd30*/  IMAD.IADD R7, R220, 0x1, -R4 ;  /* 0x00000001dc077824 */ /* 0x000fe200078e0a04 */
[----:B------:R-:W-:Y:S02]  /*1cd40*/  ISETP.GE.AND P6, PT, R2, R217, PT ;  /* 0x000000d90200720c */ /* 0x000fe40003fc6270 */
[-C--:B------:R-:W-:Y:S02]  /*1cd50*/  ISETP.GE.OR P3, PT, R4, R225.reuse, !P3 ;  /* 0x000000e10400720c */ /* 0x080fe40005f66670 */
[----:B------:R-:W-:Y:S02]  /*1cd60*/  ISETP.GE.OR P6, PT, R2, R225, !P6 ;  /* 0x000000e10200720c */ /* 0x000fe400077c6670 */
[----:B------:R-:W-:Y:S02]  /*1cd70*/  I2FP.F32.S32 R6, R6 ;  /* 0x0000000600067245 */ /* 0x000fe40000201400 */
[----:B------:R-:W-:Y:S02]  /*1cd80*/  FSEL R72, R72, -INF , !P1 ;  /* 0xff80000048487808 */ /* 0x000fe40004800000 */
[----:B------:R-:W-:Y:S01]  /*1cd90*/  FSEL R51, R73, -INF , !P2 ;  /* 0xff80000049337808 */ /* 0x000fe20005000000 */
[----:B------:R-:W-:Y:S01]  /*1cda0*/  FFMA.FTZ R78, R6, -UR31, R78 ;  /* 0x8000001f064e7c23 */ /* 0x000fe2000801004e */
[----:B------:R-:W-:Y:S01]  /*1cdb0*/  FSEL R60, R74, -INF , !P0 ;  /* 0xff8000004a3c7808 */ /* 0x000fe20004000000 */
[----:B------:R-:W-:Y:S01]  /*1cdc0*/  IMAD.MOV.U32 R74, RZ, RZ, R28 ;  /* 0x000000ffff4a7224 */ /* 0x000fe200078e001c */
[----:B------:R-:W-:Y:S01]  /*1cdd0*/  ISETP.GE.AND P1, PT, R4, R216, PT ;  /* 0x000000d80400720c */ /* 0x000fe20003f26270 */
[--C-:B------:R-:W-:Y:S01]  /*1cde0*/  IMAD.IADD R6, R220, 0x1, -R2.reuse ;  /* 0x00000001dc067824 */ /* 0x100fe200078e0a02 */
[CC--:B------:R-:W-:Y:S02]  /*1cdf0*/  ISETP.GE.AND P2, PT, R4.reuse, R219.reuse, PT ;  /* 0x000000db0400720c */ /* 0x0c0fe40003f46270 */
[----:B------:R-:W-:Y:S02]  /*1ce00*/  ISETP.GE.AND P0, PT, R4, R218, PT ;  /* 0x000000da0400720c */ /* 0x000fe40003f06270 */
[----:B------:R-:W-:Y:S01]  /*1ce10*/  FSEL R54, R75, -INF , !P5 ;  /* 0xff8000004b367808 */ /* 0x000fe20006800000 */
[----:B------:R-:W-:Y:S01]  /*1ce20*/  IMAD.MOV.U32 R75, RZ, RZ, R29 ;  /* 0x000000ffff4b7224 */ /* 0x000fe200078e001d */
[----:B------:R-:W-:Y:S02]  /*1ce30*/  FSEL R50, R76, -INF , !P3 ;  /* 0xff8000004c327808 */ /* 0x000fe40005800000 */
[----:B------:R-:W-:Y:S02]  /*1ce40*/  FSEL R43, R77, -INF , !P6 ;  /* 0xff8000004d2b7808 */ /* 0x000fe40007000000 */
[C---:B------:R-:W-:Y:S02]  /*1ce50*/  ISETP.GE.AND P5, PT, R2.reuse, R216, PT ;  /* 0x000000d80200720c */ /* 0x040fe40003fa6270 */
[C---:B------:R-:W-:Y:S02]  /*1ce60*/  ISETP.GE.AND P3, PT, R2.reuse, R219, PT ;  /* 0x000000db0200720c */ /* 0x040fe40003f66270 */
[----:B------:R-:W-:Y:S02]  /*1ce70*/  ISETP.GE.AND P6, PT, R2, R218, PT ;  /* 0x000000da0200720c */ /* 0x000fe40003fc6270 */
[C---:B------:R-:W-:Y:S02]  /*1ce80*/  ISETP.GE.OR P1, PT, R4.reuse, R224, !P1 ;  /* 0x000000e00400720c */ /* 0x040fe40004f26670 */
[C---:B------:R-:W-:Y:S02]  /*1ce90*/  ISETP.GE.OR P2, PT, R4.reuse, R227, !P2 ;  /* 0x000000e30400720c */ /* 0x040fe40005746670 */
[----:B------:R-:W-:Y:S01]  /*1cea0*/  ISETP.GE.OR P0, PT, R4, R226, !P0 ;  /* 0x000000e20400720c */ /* 0x000fe20004706670 */
[----:B------:R-:W-:Y:S01]  /*1ceb0*/  IMAD.IADD R4, R223, 0x1, -R2 ;  /* 0x00000001df047824 */ /* 0x000fe200078e0a02 */
[----:B------:R-:W-:Y:S02]  /*1cec0*/  IABS R10, R7 ;  /* 0x00000007000a7213 */ /* 0x000fe40000000000 */
[----:B------:R-:W-:Y:S02]  /*1ced0*/  IABS R9, R5 ;  /* 0x0000000500097213 */ /* 0x000fe40000000000 */
[C---:B------:R-:W-:Y:S01]  /*1cee0*/  ISETP.GE.OR P5, PT, R2.reuse, R224, !P5 ;  /* 0x000000e00200720c */ /* 0x040fe20006fa6670 */
[----:B------:R-:W-:Y:S01]  /*1cef0*/  IMAD.MOV.U32 R5, RZ, RZ, R10 ;  /* 0x000000ffff057224 */ /* 0x000fe200078e000a */
[C---:B------:R-:W-:Y:S02]  /*1cf00*/  ISETP.GE.OR P3, PT, R2.reuse, R227, !P3 ;  /* 0x000000e30200720c */ /* 0x040fe40005f66670 */
[----:B------:R-:W-:Y:S01]  /*1cf10*/  ISETP.GE.OR P6, PT, R2, R226, !P6 ;  /* 0x000000e20200720c */ /* 0x000fe200077c6670 */
[----:B------:R-:W-:Y:S01]  /*1cf20*/  IMAD.IADD R2, R222, 0x1, -R2 ;  /* 0x00000001de027824 */ /* 0x000fe200078e0a02 */
        /* <DEDUP_REMOVED lines=13> */
[----:B------:R-:W-:Y:S01]  /*1d000*/  VIADD R5, R0, 0x50 ;  /* 0x0000005000057836 */ /* 0x000fe20000000000 */
[----:B------:R-:W-:Y:S01]  /*1d010*/  FSEL R41, R79, -INF , !P5 ;  /* 0xff8000004f297808 */ /* 0x000fe20006800000 */
[----:B------:R-:W-:Y:S01]  /*1d020*/  FFMA.FTZ R81, R6, -UR31, R81 ;  /* 0x8000001f06517c23 */ /* 0x000fe20008010051 */
[----:B------:R-:W-:Y:S01]  /*1d030*/  FSEL R24, R80, -INF , !P2 ;  /* 0xff80000050187808 */ /* 0x000fe20005000000 */
[----:B------:R-:W-:Y:S01]  /*1d040*/  FFMA.FTZ R83, R2, -UR31, R83 ;  /* 0x8000001f02537c23 */ /* 0x000fe20008010053 */
[C---:B------:R-:W-:Y:S01]  /*1d050*/  ISETP.GE.AND P1, PT, R5.reuse, R219, PT ;  /* 0x000000db0500720c */ /* 0x040fe20003f26270 */
[--C-:B------:R-:W-:Y:S01]  /*1d060*/  IMAD.IADD R6, R220, 0x1, -R5.reuse ;  /* 0x00000001dc067824 */ /* 0x100fe200078e0a05 */
[C---:B------:R-:W-:Y:S01]  /*1d070*/  ISETP.GE.AND P5, PT, R5.reuse, R218, PT ;  /* 0x000000da0500720c */ /* 0x040fe20003fa6270 */
[--C-:B------:R-:W-:Y:S01]  /*1d080*/  IMAD.IADD R2, R222, 0x1, -R5.reuse ;  /* 0x00000001de027824 */ /* 0x100fe200078e0a05 */
[----:B------:R-:W-:Y:S01]  /*1d090*/  ISETP.GE.OR P1, PT, R5, R227, !P1 ;  /* 0x000000e30500720c */ /* 0x000fe20004f26670 */
[----:B------:R-:W-:Y:S01]  /*1d0a0*/  VIADD R4, R0, 0x51 ;  /* 0x0000005100047836 */ /* 0x000fe20000000000 */
[----:B------:R-:W-:Y:S01]  /*1d0b0*/  IABS R10, R6 ;  /* 0x00000006000a7213 */ /* 0x000fe20000000000 */
[----:B------:R-:W-:Y:S01]  /*1d0c0*/  IMAD.MOV.U32 R78, RZ, RZ, R46 ;  /* 0x000000ffff4e7224 */ /* 0x000fe200078e002e */
[----:B------:R-:W-:Y:S01]  /*1d0d0*/  IABS R7, R2 ;  /* 0x0000000200077213 */ /* 0x000fe20000000000 */
[--C-:B------:R-:W-:Y:S01]  /*1d0e0*/  IMAD.IADD R9, R222, 0x1, -R4.reuse ;  /* 0x00000001de097824 */ /* 0x100fe200078e0a04 */
[----:B------:R-:W-:Y:S01]  /*1d0f0*/  I2FP.F32.S32 R10, R10 ;  /* 0x0000000a000a7245 */ /* 0x000fe20000201400 */
[----:B------:R-:W-:Y:S01]  /*1d100*/  IMAD.IADD R11, R221, 0x1, -R5 ;  /* 0x00000001dd0b7824 */ /* 0x000fe200078e0a05 */
[----:B------:R-:W-:Y:S01]  /*1d110*/  I2FP.F32.S32 R7, R7 ;  /* 0x0000000700077245 */ /* 0x000fe20000201400 */
[----:B------:R-:W-:Y:S01]  /*1d120*/  IMAD.MOV.U32 R79, RZ, RZ, R47 ;  /* 0x000000ffff4f7224 */ /* 0x000fe200078e002f */
[----:B------:R-:W-:Y:S01]  /*1d130*/  IABS R2, R9 ;  /* 0x0000000900027213 */ /* 0x000fe20000000000 */
[----:B------:R-:W-:Y:S01]  /*1d140*/  IMAD.IADD R8, R220, 0x1, -R4 ;  /* 0x00000001dc087824 */ /* 0x000fe200078e0a04 */
[----:B------:R-:W-:Y:S01]  /*1d150*/  IABS R6, R11 ;  /* 0x0000000b00067213 */ /* 0x000fe20000000000 */
[----:B------:R-:W-:Y:S01]  /*1d160*/  FFMA.FTZ R86, R7, -UR31, R86 ;  /* 0x8000001f07567c23 */ /* 0x000fe20008010056 */
[----:B------:R-:W-:Y:S01]  /*1d170*/  I2FP.F32.S32 R2, R2 ;  /* 0x0000000200027245 */ /* 0x000fe20000201400 */
[----:B------:R-:W-:Y:S01]  /*1d180*/  FFMA.FTZ R84, R10, -UR31, R84 ;  /* 0x8000001f0a547c23 */ /* 0x000fe20008010054 */
[----:B------:R-:W-:Y:S01]  /*1d190*/  ISETP.GE.OR P5, PT, R5, R226, !P5 ;  /* 0x000000e20500720c */ /* 0x000fe20006fa6670 */
[----:B------:R-:W-:Y:S01]  /*1d1a0*/  IMAD.MOV.U32 R80, RZ, RZ, R20 ;  /* 0x000000ffff507224 */ /* 0x000fe200078e0014 */
[----:B------:R-:W-:Y:S01]  /*1d1b0*/  IABS R8, R8 ;  /* 0x0000000800087213 */ /* 0x000fe20000000000 */
[----:B------:R-:W-:Y:S01]  /*1d1c0*/  FFMA.FTZ R87, R2, -UR31, R87 ;  /* 0x8000001f02577c23 */ /* 0x000fe20008010057 */
[----:B------:R-:W-:Y:S01]  /*1d1d0*/  I2FP.F32.S32 R6, R6 ;  /* 0x0000000600067245 */ /* 0x000fe20000201400 */
[----:B------:R-:W-:Y:S01]  /*1d1e0*/  IMAD.IADD R9, R221, 0x1, -R4 ;  /* 0x00000001dd097824 */ /* 0x000fe200078e0a04 */
[----:B------:R-:W-:Y:S01]  /*1d1f0*/  FSEL R82, R82, -INF , !P0 ;  /* 0xff80000052527808 */ /* 0x000fe20004000000 */
[----:B------:R-:W-:Y:S01]  /*1d200*/  VIADD R2, R0, 0x58 ;  /* 0x0000005800027836 */ /* 0x000fe20000000000 */
[C---:B------:R-:W-:Y:S01]  /*1d210*/  ISETP.GE.AND P2, PT, R5.reuse, R217, PT ;  /* 0x000000d90500720c */ /* 0x040fe20003f46270 */
[----:B------:R-:W-:Y:S01]  /*1d220*/  FFMA.FTZ R88, R6, -UR31, R88 ;  /* 0x8000001f06587c23 */ /* 0x000fe20008010058 */
[----:B------:R-:W-:Y:S01]  /*1d230*/  ISETP.GE.AND P0, PT, R5, R216, PT ;  /* 0x000000d80500720c */ /* 0x000fe20003f06270 */
[----:B------:R-:W-:Y:S01]  /*1d240*/  VIADD R6, R0, 0x59 ;  /* 0x0000005900067836 */ /* 0x000fe20000000000 */
[----:B------:R-:W-:Y:S01]  /*1d250*/  FSEL R23, R81, -INF , !P3 ;  /* 0xff80000051177808 */ /* 0x000fe20005800000 */
[----:B------:R-:W-:Y:S01]  /*1d260*/  IMAD.MOV.U32 R81, RZ, RZ, R21 ;  /* 0x000000ffff517224 */ /* 0x000fe200078e0015 */
[----:B------:R-:W-:Y:S01]  /*1d270*/  FSEL R83, R83, -INF , !P6 ;  /* 0xff80000053537808 */ /* 0x000fe20007000000 */
[----:B------:R-:W-:Y:S01]  /*1d280*/  IMAD.IADD R7, R223, 0x1, -R5 ;  /* 0x00000001df077824 */ /* 0x000fe200078e0a05 */
[----:B------:R-:W-:Y:S02]  /*1d290*/  FSEL R84, R84, -INF , !P1 ;  /* 0xff80000054547808 */ /* 0x000fe40004800000 */
[----:B------:R-:W-:Y:S02]  /*1d2a0*/  FSEL R86, R86, -INF , !P5 ;  /* 0xff80000056567808 */ /* 0x000fe40006800000 */
[----:B------:R-:W-:Y:S02]  /*1d2b0*/  I2FP.F32.S32 R8, R8 ;  /* 0x0000000800087245 */ /* 0x000fe40000201400 */
[C---:B------:R-:W-:Y:S02]  /*1d2c0*/  ISETP.GE.AND P3, PT, R4.reuse, R219, PT ;  /* 0x000000db0400720c */ /* 0x040fe40003f66270 */
[----:B------:R-:W-:Y:S01]  /*1d2d0*/  ISETP.GE.AND P6, PT, R4, R218, PT ;  /* 0x000000da0400720c */ /* 0x000fe20003fc6270 */
[----:B------:R-:W-:Y:S01]  /*1d2e0*/  FFMA.FTZ R85, R8, -UR31, R85 ;  /* 0x8000001f08557c23 */ /* 0x000fe20008010055 */
[C---:B------:R-:W-:Y:S01]  /*1d2f0*/  ISETP.GE.AND P1, PT, R4.reuse, R217, PT ;  /* 0x000000d90400720c */ /* 0x040fe20003f26270 */
[----:B------:R-:W-:Y:S01]  /*1d300*/  IMAD.IADD R8, R221, 0x1, -R6 ;  /* 0x00000001dd087824 */ /* 0x000fe200078e0a06 */
[C---:B------:R-:W-:Y:S02]  /*1d310*/  ISETP.GE.AND P5, PT, R4.reuse, R216, PT ;  /* 0x000000d80400720c */ /* 0x040fe40003fa6270 */
        /* <DEDUP_REMOVED lines=22> */
[--C-:B------:R-:W-:Y:S01]  /*1d480*/  IMAD.IADD R5, R223, 0x1, -R2.reuse ;  /* 0x00000001df057824 */ /* 0x100fe200078e0a02 */
[----:B------:R-:W-:Y:S01]  /*1d490*/  FSEL R85, R85, -INF , !P3 ;  /* 0xff80000055557808 */ /* 0x000fe20005800000 */
[----:B------:R-:W-:Y:S01]  /*1d4a0*/  IMAD.IADD R7, R222, 0x1, -R2 ;  /* 0x00000001de077824 */ /* 0x000fe200078e0a02 */
[----:B------:R-:W-:Y:S01]  /*1d4b0*/  FSEL R87, R87, -INF , !P6 ;  /* 0xff80000057577808 */ /* 0x000fe20007000000 */
[----:B------:R-:W-:Y:S01]  /*1d4c0*/  FFMA.FTZ R90, R8, -UR31, R90 ;  /* 0x8000001f085a7c23 */ /* 0x000fe2000801005a */
[----:B------:R-:W-:Y:S01]  /*1d4d0*/  FSEL R40, R88, -INF , !P2 ;  /* 0xff80000058287808 */ /* 0x000fe20005000000 */
[----:B------:R-:W-:Y:S01]  /*1d4e0*/  FFMA.FTZ R91, R9, -UR31, R91 ;  /* 0x8000001f095b7c23 */ /* 0x000fe2000801005b */
[----:B------:R-:W-:Y:S01]  /*1d4f0*/  FSEL R25, R89, -INF , !P1 ;  /* 0xff80000059197808 */ /* 0x000fe20004800000 */
[----:B------:R-:W-:Y:S01]  /*1d500*/  FFMA.FTZ R93, R4, -UR31, R93 ;  /* 0x8000001f045d7c23 */ /* 0x000fe2000801005d */
[C---:B------:R-:W-:Y:S01]  /*1d510*/  ISETP.GE.AND P3, PT, R2.reuse, R217, PT ;  /* 0x000000d90200720c */ /* 0x040fe20003f66270 */
[----:B------:R-:W-:Y:S01]  /*1d520*/  IMAD.MOV.U32 R88, RZ, RZ, R74 ;  /* 0x000000ffff587224 */ /* 0x000fe200078e004a */
[C---:B------:R-:W-:Y:S01]  /*1d530*/  ISETP.GE.AND P6, PT, R2.reuse, R216, PT ;  /* 0x000000d80200720c */ /* 0x040fe20003fc6270 */
[----:B------:R-:W-:Y:S01]  /*1d540*/  IMAD.MOV.U32 R74, RZ, RZ, R58 ;  /* 0x000000ffff4a7224 */ /* 0x000fe200078e003a */
[C---:B------:R-:W-:Y:S01]  /*1d550*/  ISETP.GE.AND P2, PT, R2.reuse, R219, PT ;  /* 0x000000db0200720c */ /* 0x040fe20003f46270 */
[----:B------:R-:W-:Y:S01]  /*1d560*/  IMAD.MOV.U32 R89, RZ, RZ, R75 ;  /* 0x000000ffff597224 */ /* 0x000fe200078e004b */
[----:B------:R-:W-:Y:S01]  /*1d570*/  ISETP.GE.AND P1, PT, R2, R218, PT ;  /* 0x000000da0200720c */ /* 0x000fe20003f26270 */
[--C-:B------:R-:W-:Y:S01]  /*1d580*/  IMAD.IADD R4, R223, 0x1, -R6.reuse ;  /* 0x00000001df047824 */ /* 0x100fe200078e0a06 */
[----:B------:R-:W-:Y:S01]  /*1d590*/  IABS R5, R5 ;  /* 0x0000000500057213 */ /* 0x000fe20000000000 */
[C---:B------:R-:W-:Y:S01]  /*1d5a0*/  IMAD.IADD R8, R220.reuse, 0x1, -R6 ;  /* 0x00000001dc087824 */ /* 0x040fe200078e0a06 */
[----:B------:R-:W-:Y:S01]  /*1d5b0*/  IABS R10, R7 ;  /* 0x00000007000a7213 */ /* 0x000fe20000000000 */
[----:B------:R-:W-:Y:S01]  /*1d5c0*/  IMAD.IADD R9, R220, 0x1, -R2 ;  /* 0x00000001dc097824 */ /* 0x000fe200078e0a02 */
[C---:B------:R-:W-:Y:S01]  /*1d5d0*/  ISETP.GE.OR P3, PT, R2.reuse, R225, !P3 ;  /* 0x000000e10200720c */ /* 0x040fe20005f66670 */
[----:B------:R-:W-:Y:S01]  /*1d5e0*/  IMAD.MOV.U32 R75, RZ, RZ, R59 ;  /* 0x000000ffff4b7224 */ /* 0x000fe200078e003b */
[C---:B------:R-:W-:Y:S02]  /*1d5f0*/  ISETP.GE.OR P6, PT, R2.reuse, R224, !P6 ;  /* 0x000000e00200720c */ /* 0x040fe400077c6670 */
[C---:B------:R-:W-:Y:S02]  /*1d600*/  ISETP.GE.OR P2, PT, R2.reuse, R227, !P2 ;  /* 0x000000e30200720c */ /* 0x040fe40005746670 */
[----:B------:R-:W-:Y:S02]  /*1d610*/  ISETP.GE.OR P1, PT, R2, R226, !P1 ;  /* 0x000000e20200720c */ /* 0x000fe40004f26670 */
[----:B------:R-:W-:Y:S02]  /*1d620*/  IABS R2, R4 ;  /* 0x0000000400027213 */ /* 0x000fe40000000000 */
[----:B------:R-:W-:Y:S01]  /*1d630*/  FSEL R29, R90, -INF , !P0 ;  /* 0xff8000005a1d7808 */ /* 0x000fe20004000000 */
[----:B------:R-:W-:Y:S01]  /*1d640*/  IMAD.MOV.U32 R90, RZ, RZ, R44 ;  /* 0x000000ffff5a7224 */ /* 0x000fe200078e002c */
[----:B------:R-:W-:Y:S01]  /*1d650*/  IABS R4, R8 ;  /* 0x0000000800047213 */ /* 0x000fe20000000000 */
[----:B------:R-:W-:Y:S01]  /*1d660*/  IMAD.MOV.U32 R8, RZ, RZ, R10 ;  /* 0x000000ffff087224 */ /* 0x000fe200078e000a */
[----:B------:R-:W-:Y:S02]  /*1d670*/  I2FP.F32.S32 R5, R5 ;  /* 0x0000000500057245 */ /* 0x000fe40000201400 */
[C---:B------:R-:W-:Y:S02]  /*1d680*/  ISETP.GE.AND P0, PT, R6.reuse, R217, PT ;  /* 0x000000d90600720c */ /* 0x040fe40003f06270 */
[----:B------:R-:W-:Y:S01]  /*1d690*/  IABS R9, R9 ;  /* 0x0000000900097213 */ /* 0x000fe20000000000 */
[----:B------:R-:W-:Y:S01]  /*1d6a0*/  FFMA.FTZ R94, R5, -UR31, R94 ;  /* 0x8000001f055e7c23 */ /* 0x000fe2000801005e */
[----:B------:R-:W-:Y:S02]  /*1d6b0*/  I2FP.F32.S32 R2, R2 ;  /* 0x0000000200027245 */ /* 0x000fe40000201400 */
[----:B------:R-:W-:Y:S01]  /*1d6c0*/  ISETP.GE.OR P0, PT, R6, R225, !P0 ;  /* 0x000000e10600720c */ /* 0x000fe20004706670 */
[----:B------:R-:W-:Y:S01]  /*1d6d0*/  IMAD.MOV.U32 R7, RZ, RZ, R9 ;  /* 0x000000ffff077224 */ /* 0x000fe200078e0009 */
[----:B------:R-:W-:Y:S01]  /*1d6e0*/  I2FP.F32.S32 R5, R8 ;  /* 0x0000000800057245 */ /* 0x000fe20000201400 */
[----:B------:R-:W-:Y:S01]  /*1d6f0*/  FFMA.FTZ R95, R2, -UR31, R95 ;  /* 0x8000001f025f7c23 */ /* 0x000fe2000801005f */
[----:B------:R-:W-:Y:S01]  /*1d700*/  FSEL R28, R91, -INF , !P5 ;  /* 0xff8000005b1c7808 */ /* 0x000fe20006800000 */
[----:B------:R-:W-:Y:S01]  /*1d710*/  IMAD.MOV.U32 R91, RZ, RZ, R45 ;  /* 0x000000ffff5b7224 */ /* 0x000fe200078e002d */
[----:B------:R-:W-:Y:S01]  /*1d720*/  FSEL R92, R92, -INF , !P3 ;  /* 0xff8000005c5c7808 */ /* 0x000fe20005800000 */
[----:B------:R-:W-:Y:S01]  /*1d730*/  IMAD.MOV.U32 R45, RZ, RZ, R210 ;  /* 0x000000ffff2d7224 */ /* 0x000fe200078e00d2 */
[----:B------:R-:W-:Y:S01]  /*1d740*/  FSEL R93, R93, -INF , !P0 ;  /* 0xff8000005d5d7808 */ /* 0x000fe20004000000 */
[----:B------:R-:W-:Y:S01]  /*1d750*/  FFMA.FTZ R98, R5, -UR31, R98 ;  /* 0x8000001f05627c23 */ /* 0x000fe20008010062 */
[----:B------:R-:W-:Y:S01]  /*1d760*/  ISETP.GE.AND P5, PT, R6, R216, PT ;  /* 0x000000d80600720c */ /* 0x000fe20003fa6270 */
[----:B------:R-:W-:Y:S01]  /*1d770*/  VIADD R5, R0, 0x60 ;  /* 0x0000006000057836 */ /* 0x000fe20000000000 */
[C---:B------:R-:W-:Y:S02]  /*1d780*/  ISETP.GE.AND P3, PT, R6.reuse, R219, PT ;  /* 0x000000db0600720c */ /* 0x040fe40003f66270 */
[----:B------:R-:W-:Y:S02]  /*1d790*/  ISETP.GE.AND P0, PT, R6, R218, PT ;  /* 0x000000da0600720c */ /* 0x000fe40003f06270 */
[----:B------:R-:W-:Y:S01]  /*1d7a0*/  I2FP.F32.S32 R2, R4 ;  /* 0x0000000400027245 */ /* 0x000fe20000201400 */
[----:B------:R-:W-:Y:S01]  /*1d7b0*/  VIADD R4, R0, 0x61 ;  /* 0x0000006100047836 */ /* 0x000fe20000000000 */
[----:B------:R-:W-:Y:S02]  /*1d7c0*/  I2FP.F32.S32 R7, R7 ;  /* 0x0000000700077245 */ /* 0x000fe40000201400 */
[----:B------:R-:W-:Y:S01]  /*1d7d0*/  ISETP.GE.OR P5, PT, R6, R224, !P5 ;  /* 0x000000e00600720c */ /* 0x000fe20006fa6670 */
[----:B------:R-:W-:Y:S01]  /*1d7e0*/  FFMA.FTZ R97, R2, -UR31, R97 ;  /* 0x8000001f02617c23 */ /* 0x000fe20008010061 */
[C---:B------:R-:W-:Y:S01]  /*1d7f0*/  ISETP.GE.OR P3, PT, R6.reuse, R227, !P3 ;  /* 0x000000e30600720c */ /* 0x040fe20005f66670 */
[----:B------:R-:W-:Y:S01]  /*1d800*/  FFMA.FTZ R96, R7, -UR31, R96 ;  /* 0x8000001f07607c23 */ /* 0x000fe20008010060 */
[----:B------:R-:W-:Y:S01]  /*1d810*/  ISETP.GE.OR P0, PT, R6, R226, !P0 ;  /* 0x000000e20600720c */ /* 0x000fe20004706670 */
[----:B------:R-:W-:Y:S01]  /*1d820*/  IMAD.IADD R6, R222, 0x1, -R6 ;  /* 0x00000001de067824 */ /* 0x000fe200078e0a06 */
[----:B------:R-:W-:Y:S01]  /*1d830*/  FSEL R94, R94, -INF , !P6 ;  /* 0xff8000005e5e7808 */ /* 0x000fe20007000000 */
[--C-:B------:R-:W-:Y:S01]  /*1d840*/  IMAD.IADD R2, R220, 0x1, -R5.reuse ;  /* 0x00000001dc027824 */ /* 0x100fe200078e0a05 */
[----:B------:R-:W-:Y:S01]  /*1d850*/  FSEL R95, R95, -INF , !P5 ;  /* 0xff8000005f5f7808 */ /* 0x000fe20006800000 */
        /* <DEDUP_REMOVED lines=8> */
[----:B------:R-:W-:Y:S02]  /*1d8e0*/  I2FP.F32.S32 R8, R8 ;  /* 0x0000000800087245 */ /* 0x000fe40000201400 */
[----:B------:R-:W-:Y:S02]  /*1d8f0*/  I2FP.F32.S32 R2, R2 ;  /* 0x0000000200027245 */ /* 0x000fe40000201400 */
[----:B------:R-:W-:Y:S01]  /*1d900*/  I2FP.F32.S32 R9, R9 ;  /* 0x0000000900097245 */ /* 0x000fe20000201400 */
[----:B------:R-:W-:Y:S01]  /*1d910*/  FFMA.FTZ R100, R8, -UR31, R100 ;  /* 0x8000001f08647c23 */ /* 0x000fe20008010064 */
[C---:B------:R-:W-:Y:S01]  /*1d920*/  ISETP.GE.AND P6, PT, R5.reuse, R219, PT ;  /* 0x000000db0500720c */ /* 0x040fe20003fc6270 */
[----:B------:R-:W-:Y:S01]  /*1d930*/  FFMA.FTZ R102, R2, -UR31, R102 ;  /* 0x8000001f02667c23 */ /* 0x000fe20008010066 */
[----:B------:R-:W-:Y:S01]  /*1d940*/  ISETP.GE.AND P5, PT, R5, R218, PT ;  /* 0x000000da0500720c */ /* 0x000fe20003fa6270 */
[----:B------:R-:W-:Y:S01]  /*1d950*/  FFMA.FTZ R99, R9, -UR31, R99 ;  /* 0x8000001f09637c23 */ /* 0x000fe20008010063 */
[----:B------:R-:W-:Y:S01]  /*1d960*/  IABS R6, R10 ;  /* 0x0000000a00067213 */ /* 0x000fe20000000000 */
[----:B------:R-:W-:Y:S01]  /*1d970*/  VIADD R2, R0, 0x68 ;  /* 0x0000006800027836 */ /* 0x000fe20000000000 */
        /* <DEDUP_REMOVED lines=10> */
[----:B------:R-:W-:Y:S01]  /*1da20*/  IMAD.IADD R6, R223, 0x1, -R5 ;  /* 0x00000001df067824 */ /* 0x000fe200078e0a05 */
[----:B------:R-:W-:Y:S01]  /*1da30*/  FSEL R102, R102, -INF , !P5 ;  /* 0xff80000066667808 */ /* 0x000fe20006800000 */
[--C-:B------:R-:W-:Y:S01]  /*1da40*/  IMAD.IADD R7, R221, 0x1, -R4.reuse ;  /* 0x00000001dd077824 */ /* 0x100fe200078e0a04 */
[----:B------:R-:W-:Y:S02]  /*1da50*/  FSEL R96, R96, -INF , !P2 ;  /* 0xff80000060607808 */ /* 0x000fe40005000000 */
[----:B------:R-:W-:Y:S02]  /*1da60*/  FSEL R98, R98, -INF , !P1 ;  /* 0xff80000062627808 */ /* 0x000fe40004800000 */
        /* <DEDUP_REMOVED lines=34> */
[----:B------:R-:W-:Y:S01]  /*1dc90*/  FSEL R104, R104, -INF , !P2 ;  /* 0xff80000068687808 */ /* 0x000fe20005000000 */
[----:B------:R-:W-:Y:S01]  /*1dca0*/  FFMA.FTZ R106, R7, -UR31, R106 ;  /* 0x8000001f076a7c23 */ /* 0x000fe2000801006a */
[----:B------:R-:W-:Y:S01]  /*1dcb0*/  IABS R4, R4 ;  /* 0x0000000400047213 */ /* 0x000fe20000000000 */
[----:B------:R-:W-:Y:S01]  /*1dcc0*/  FFMA.FTZ R107, R8, -UR31, R107 ;  /* 0x8000001f086b7c23 */ /* 0x000fe2000801006b */
[----:B------:R-:W-:Y:S01]  /*1dcd0*/  FSEL R105, R105, -INF , !P6 ;  /* 0xff80000069697808 */ /* 0x000fe20007000000 */
[--C-:B------:R-:W-:Y:S01]  /*1dce0*/  IMAD.IADD R8, R222, 0x1, -R2.reuse ;  /* 0x00000001de087824 */ /* 0x100fe200078e0a02 */
[----:B------:R-:W-:Y:S01]  /*1dcf0*/  I2FP.F32.S32 R4, R4 ;  /* 0x0000000400047245 */ /* 0x000fe20000201400 */
[C---:B------:R-:W-:Y:S01]  /*1dd00*/  IMAD.IADD R7, R223.reuse, 0x1, -R2 ;  /* 0x00000001df077824 */ /* 0x040fe200078e0a02 */
[C---:B------:R-:W-:Y:S01]  /*1dd10*/  ISETP.GE.AND P3, PT, R2.reuse, R217, PT ;  /* 0x000000d90200720c */ /* 0x040fe20003f66270 */
[----:B------:R-:W-:Y:S01]  /*1dd20*/  IMAD.IADD R6, R223, 0x1, -R5 ;  /* 0x00000001df067824 */ /* 0x000fe200078e0a05 */
[----:B------:R-:W-:Y:S01]  /*1dd30*/  ISETP.GE.AND P0, PT, R2, R216, PT ;  /* 0x000000d80200720c */ /* 0x000fe20003f06270 */
[----:B------:R-:W-:Y:S01]  /*1dd40*/  FFMA.FTZ R109, R4, -UR31, R109 ;  /* 0x8000001f046d7c23 */ /* 0x000fe2000801006d */
[C---:B------:R-:W-:Y:S02]  /*1dd50*/  ISETP.GE.AND P2, PT, R2.reuse, R219, PT ;  /* 0x000000db0200720c */ /* 0x040fe40003f46270 */
[----:B------:R-:W-:Y:S02]  /*1dd60*/  ISETP.GE.AND P6, PT, R2, R218, PT ;  /* 0x000000da0200720c */ /* 0x000fe40003fc6270 */
[----:B------:R-:W-:Y:S02]  /*1dd70*/  FSEL R106, R106, -INF , !P1 ;  /* 0xff8000006a6a7808 */ /* 0x000fe40004800000 */
[C---:B------:R-:W-:Y:S02]  /*1dd80*/  ISETP.GE.AND P1, PT, R5.reuse, R217, PT ;  /* 0x000000d90500720c */ /* 0x040fe40003f26270 */
[C---:B------:R-:W-:Y:S02]  /*1dd90*/  ISETP.GE.OR P3, PT, R2.reuse, R225, !P3 ;  /* 0x000000e10200720c */ /* 0x040fe40005f66670 */
[C---:B------:R-:W-:Y:S02]  /*1dda0*/  ISETP.GE.OR P0, PT, R2.reuse, R224, !P0 ;  /* 0x000000e00200720c */ /* 0x040fe40004706670 */
        /* <DEDUP_REMOVED lines=12> */
[----:B------:R-:W-:Y:S01]  /*1de70*/  FFMA.FTZ R114, R4, -UR31, R114 ;  /* 0x8000001f04727c23 */ /* 0x000fe20008010072 */
[----:B------:R-:W-:Y:S01]  /*1de80*/  FSEL R108, R108, -INF , !P3 ;  /* 0xff8000006c6c7808 */ /* 0x000fe20005800000 */
[----:B------:R-:W-:Y:S01]  /*1de90*/  VIADD R4, R0, 0x70 ;  /* 0x0000007000047836 */ /* 0x000fe20000000000 */
[----:B------:R-:W-:Y:S01]  /*1dea0*/  FSEL R109, R109, -INF , !P1 ;  /* 0xff8000006d6d7808 */ /* 0x000fe20004800000 */
[----:B------:R-:W-:Y:S01]  /*1deb0*/  FFMA.FTZ R111, R2, -UR31, R111 ;  /* 0x8000001f026f7c23 */ /* 0x000fe2000801006f */
[C---:B------:R-:W-:Y:S01]  /*1dec0*/  ISETP.GE.AND P5, PT, R5.reuse, R216, PT ;  /* 0x000000d80500720c */ /* 0x040fe20003fa6270 */
[----:B------:R-:W-:Y:S01]  /*1ded0*/  VIADD R2, R0, 0x71 ;  /* 0x0000007100027836 */ /* 0x000fe20000000000 */
[C---:B------:R-:W-:Y:S02]  /*1dee0*/  ISETP.GE.AND P3, PT, R5.reuse, R219, PT ;  /* 0x000000db0500720c */ /* 0x040fe40003f66270 */
[C---:B------:R-:W-:Y:S01]  /*1def0*/  ISETP.GE.AND P1, PT, R5.reuse, R218, PT ;  /* 0x000000da0500720c */ /* 0x040fe20003f26270 */
[----:B------:R-:W-:Y:S01]  /*1df00*/  IMAD.IADD R9, R220, 0x1, -R2 ;  /* 0x00000001dc097824 */ /* 0x000fe200078e0a02 */
[----:B------:R-:W-:Y:S02]  /*1df10*/  I2FP.F32.S32 R7, R7 ;  /* 0x0000000700077245 */ /* 0x000fe40000201400 */
        /* <DEDUP_REMOVED lines=27> */
[C---:B------:R-:W-:Y:S01]  /*1e0d0*/  ISETP.GE.AND P5, PT, R4.reuse, R218, PT ;  /* 0x000000da0400720c */ /* 0x040fe20003fa6270 */
[----:B------:R-:W-:Y:S01]  /*1e0e0*/  IMAD.IADD R5, R221, 0x1, -R2 ;  /* 0x00000001dd057824 */ /* 0x000fe200078e0a02 */
[C---:B------:R-:W-:Y:S02]  /*1e0f0*/  ISETP.GE.OR P0, PT, R4.reuse, R227, !P0 ;  /* 0x000000e30400720c */ /* 0x040fe40004706670 */
[----:B------:R-:W-:Y:S02]  /*1e100*/  ISETP.GE.OR P5, PT, R4, R226, !P5 ;  /* 0x000000e20400720c */ /* 0x000fe40006fa6670 */
[----:B------:R-:W-:Y:S02]  /*1e110*/  I2FP.F32.S32 R7, R7 ;  /* 0x0000000700077245 */ /* 0x000fe40000201400 */
[----:B------:R-:W-:Y:S02]  /*1e120*/  FSEL R113, R113, -INF , !P3 ;  /* 0xff80000071717808 */ /* 0x000fe40005800000 */
[----:B------:R-:W-:Y:S01]  /*1e130*/  FSEL R115, R115, -INF , !P1 ;  /* 0xff80000073737808 */ /* 0x000fe20004800000 */
[----:B------:R-:W-:Y:S01]  /*1e140*/  FFMA.FTZ R117, R7, -UR31, R117 ;  /* 0x8000001f07757c23 */ /* 0x000fe20008010075 */
[----:B------:R-:W-:Y:S01]  /*1e150*/  FSEL R116, R116, -INF , !P0 ;  /* 0xff80000074747808 */ /* 0x000fe20004000000 */
[----:B------:R-:W-:Y:S01]  /*1e160*/  IMAD.IADD R7, R221, 0x1, -R4 ;  /* 0x00000001dd077824 */ /* 0x000fe200078e0a04 */
        /* <DEDUP_REMOVED lines=9> */
[C---:B------:R-:W-:Y:S01]  /*1e200*/  IMAD.IADD R2, R223.reuse, 0x1, -R2 ;  /* 0x00000001df027824 */ /* 0x040fe200078e0a02 */
[----:B------:R-:W-:Y:S02]  /*1e210*/  IABS R8, R6 ;  /* 0x0000000600087213 */ /* 0x000fe40000000000 */
[----:B------:R-:W-:Y:S02]  /*1e220*/  FSEL R112, R112, -INF , !P2 ;  /* 0xff80000070707808 */ /* 0x000fe40005000000 */
[----:B------:R-:W-:Y:S02]  /*1e230*/  FSEL R114, R114, -INF , !P6 ;  /* 0xff80000072727808 */ /* 0x000fe40007000000 */
[C---:B------:R-:W-:Y:S02]  /*1e240*/  ISETP.GE.AND P2, PT, R4.reuse, R217, PT ;  /* 0x000000d90400720c */ /* 0x040fe40003f46270 */
[C---:B------:R-:W-:Y:S02]  /*1e250*/  ISETP.GE.AND P6, PT, R4.reuse, R216, PT ;  /* 0x000000d80400720c */ /* 0x040fe40003fc6270 */
[----:B------:R-:W-:Y:S02]  /*1e260*/  IABS R9, R7 ;  /* 0x0000000700097213 */ /* 0x000fe40000000000 */
[----:B------:R-:W-:Y:S01]  /*1e270*/  IABS R7, R5 ;  /* 0x0000000500077213 */ /* 0x000fe20000000000 */
[----:B------:R-:W-:Y:S01]  /*1e280*/  IMAD.MOV.U32 R5, RZ, RZ, R8 ;  /* 0x000000ffff057224 */ /* 0x000fe200078e0008 */
[C---:B------:R-:W-:Y:S02]  /*1e290*/  ISETP.GE.OR P2, PT, R4.reuse, R225, !P2 ;  /* 0x000000e10400720c */ /* 0x040fe40005746670 */
[----:B------:R-:W-:Y:S01]  /*1e2a0*/  ISETP.GE.OR P6, PT, R4, R224, !P6 ;  /* 0x000000e00400720c */ /* 0x000fe200077c6670 */
[----:B------:R-:W-:Y:S01]  /*1e2b0*/  IMAD.IADD R4, R223, 0x1, -R4 ;  /* 0x00000001df047824 */ /* 0x000fe200078e0a04 */
[----:B------:R-:W-:Y:S02]  /*1e2c0*/  IABS R8, R2 ;  /* 0x0000000200087213 */ /* 0x000fe40000000000 */
[----:B------:R-:W-:Y:S02]  /*1e2d0*/  I2FP.F32.S32 R2, R5 ;  /* 0x0000000500027245 */ /* 0x000fe40000201400 */
[----:B------:R-:W-:Y:S01]  /*1e2e0*/  IABS R6, R4 ;  /* 0x0000000400067213 */ /* 0x000fe20000000000 */
[----:B------:R-:W-:Y:S01]  /*1e2f0*/  IMAD.MOV.U32 R5, RZ, RZ, R8 ;  /* 0x000000ffff057224 */ /* 0x000fe200078e0008 */
[----:B------:R-:W-:Y:S01]  /*1e300*/  I2FP.F32.S32 R7, R7 ;  /* 0x0000000700077245 */ /* 0x000fe20000201400 */
[----:B------:R-:W-:Y:S01]  /*1e310*/  IMAD.MOV.U32 R4, RZ, RZ, R9 ;  /* 0x000000ffff047224 */ /* 0x000fe200078e0009 */
[----:B------:R-:W-:Y:S01]  /*1e320*/  I2FP.F32.S32 R6, R6 ;  /* 0x0000000600067245 */ /* 0x000fe20000201400 */
[----:B------:R-:W-:Y:S01]  /*1e330*/  FFMA.FTZ R119, R2, -UR31, R119 ;  /* 0x8000001f02777c23 */ /* 0x000fe20008010077 */
[----:B------:R-:W-:Y:S01]  /*1e340*/  I2FP.F32.S32 R5, R5 ;  /* 0x0000000500057245 */ /* 0x000fe20000201400 */
[C---:B------:R-:W-:Y:S01]  /*1e350*/  VIADD R2, R0.reuse, 0x78 ;  /* 0x0000007800027836 */ /* 0x040fe20000000000 */
[----:B------:R-:W-:Y:S01]  /*1e360*/  I2FP.F32.S32 R4, R4 ;  /* 0x0000000400047245 */ /* 0x000fe20000201400 */
[----:B------:R-:W-:Y:S01]  /*1e370*/  VIADD R0, R0, 0x79 ;  /* 0x0000007900007836 */ /* 0x000fe20000000000 */
[----:B------:R-:W-:Y:S01]  /*1e380*/  FSEL R117, R117, -INF , !P3 ;  /* 0xff80000075757808 */ /* 0x000fe20005800000 */
[----:B------:R-:W-:Y:S01]  /*1e390*/  FFMA.FTZ R123, R5, -UR31, R123 ;  /* 0x8000001f057b7c23 */ /* 0x000fe2000801007b */
[----:B------:R-:W-:Y:S01]  /*1e3a0*/  FSEL R119, R119, -INF , !P1 ;  /* 0xff80000077777808 */ /* 0x000fe20004800000 */
[----:B------:R-:W-:Y:S01]  /*1e3b0*/  IMAD.IADD R5, R220, 0x1, -R2 ;  /* 0x00000001dc057824 */ /* 0x000fe200078e0a02 */
[----:B------:R-:W-:Y:S01]  /*1e3c0*/  ISETP.GE.AND P3, PT, R2, R219, PT ;  /* 0x000000db0200720c */ /* 0x000fe20003f66270 */
[----:B------:R-:W-:Y:S01]  /*1e3d0*/  FFMA.FTZ R120, R4, -UR31, R120 ;  /* 0x8000001f04787c23 */ /* 0x000fe20008010078 */
[----:B------:R-:W-:Y:S01]  /*1e3e0*/  ISETP.GE.AND P1, PT, R2, R218, PT ;  /* 0x000000da0200720c */ /* 0x000fe20003f26270 */
[----:B------:R-:W-:Y:S01]  /*1e3f0*/  IMAD.IADD R10, R222, 0x1, -R0 ;  /* 0x00000001de0a7824 */ /* 0x000fe200078e0a00 */
[----:B------:R-:W-:Y:S01]  /*1e400*/  ISETP.GE.OR P3, PT, R2, R227, !P3 ;  /* 0x000000e30200720c */ /* 0x000fe20005f66670 */
[----:B------:R-:W-:Y:S01]  /*1e410*/  FFMA.FTZ R122, R6, -UR31, R122 ;  /* 0x8000001f067a7c23 */ /* 0x000fe2000801007a */
[----:B------:R-:W-:Y:S01]  /*1e420*/  ISETP.GE.OR P1, PT, R2, R226, !P1 ;  /* 0x000000e20200720c */ /* 0x000fe20004f26670 */
[--C-:B------:R-:W-:Y:S01]  /*1e430*/  IMAD.IADD R4, R221, 0x1, -R2.reuse ;  /* 0x00000001dd047824 */ /* 0x100fe200078e0a02 */
[----:B------:R-:W-:Y:S01]  /*1e440*/  FSEL R120, R120, -INF , !P2 ;  /* 0xff80000078787808 */ /* 0x000fe20005000000 */
[----:B------:R-:W-:Y:S01]  /*1e450*/  IMAD.IADD R6, R222, 0x1, -R2 ;  /* 0x00000001de067824 */ /* 0x000fe200078e0a02 */
[----:B------:R-:W-:Y:S01]  /*1e460*/  ISETP.GE.AND P2, PT, R0, R219, PT ;  /* 0x000000db0000720c */ /* 0x000fe20003f46270 */
[----:B------:R-:W-:Y:S01]  /*1e470*/  FFMA.FTZ R121, R7, -UR31, R121 ;  /* 0x8000001f07797c23 */ /* 0x000fe20008010079 */
[----:B------:R-:W-:Y:S01]  /*1e480*/  IABS R7, R5 ;  /* 0x0000000500077213 */ /* 0x000fe20000000000 */
[----:B------:R-:W-:Y:S01]  /*1e490*/  IMAD.IADD R9, R220, 0x1, -R0 ;  /* 0x00000001dc097824 */ /* 0x000fe200078e0a00 */
[----:B------:R-:W-:Y:S02]  /*1e4a0*/  IABS R5, R10 ;  /* 0x0000000a00057213 */ /* 0x000fe40000000000 */
[----:B------:R-:W-:Y:S02]  /*1e4b0*/  IABS R8, R4 ;  /* 0x0000000400087213 */ /* 0x000fe40000000000 */
[----:B------:R-:W-:Y:S02]  /*1e4c0*/  IABS R4, R6 ;  /* 0x0000000600047213 */ /* 0x000fe40000000000 */
[----:B------:R-:W-:Y:S02]  /*1e4d0*/  I2FP.F32.S32 R5, R5 ;  /* 0x0000000500057245 */ /* 0x000fe40000201400 */
[----:B------:R-:W-:Y:S02]  /*1e4e0*/  I2FP.F32.S32 R4, R4 ;  /* 0x0000000400047245 */ /* 0x000fe40000201400 */
[----:B------:R-:W-:Y:S01]  /*1e4f0*/  I2FP.F32.S32 R7, R7 ;  /* 0x0000000700077245 */ /* 0x000fe20000201400 */
[----:B------:R-:W-:Y:S01]  /*1e500*/  FFMA.FTZ R131, R5, -UR31, R131 ;  /* 0x8000001f05837c23 */ /* 0x000fe20008010083 */
[----:B------:R-:W-:Y:S01]  /*1e510*/  FMNMX.FTZ R5, R179, R133, !PT ;  /* 0x00000085b3057209 */ /* 0x000fe20007810000 */
[----:B------:R-:W-:Y:S01]  /*1e520*/  FFMA.FTZ R130, R4, -UR31, R130 ;  /* 0x8000001f04827c23 */ /* 0x000fe20008010082 */
[----:B------:R-:W-:Y:S01]  /*1e530*/  FMNMX.FTZ R4, R186, R134, !PT ;  /* 0x00000086ba047209 */ /* 0x000fe20007810000 */
[----:B------:R-:W-:Y:S01]  /*1e540*/  FFMA.FTZ R128, R7, -UR31, R128 ;  /* 0x8000001f07807c23 */ /* 0x000fe20008010080 */
[----:B------:R-:W-:Y:S01]  /*1e550*/  FMNMX.FTZ R5, R181, R5, !PT ;  /* 0x00000005b5057209 */ /* 0x000fe20007810000 */
[----:B------:R-:W-:Y:S01]  /*1e560*/  IMAD.IADD R7, R223, 0x1, -R2 ;  /* 0x00000001df077824 */ /* 0x000fe200078e0a02 */
        /* <DEDUP_REMOVED lines=16> */
[----:B------:R-:W-:Y:S02]  /*1e670*/  IABS R6, R9 ;  /* 0x0000000900067213 */ /* 0x000fe40000000000 */
[----:B------:R-:W-:Y:S02]  /*1e680*/  FMNMX.FTZ R4, R180, R4, !PT ;  /* 0x00000004b4047209 */ /* 0x000fe40007810000 */
[----:B------:R-:W-:Y:S02]  /*1e690*/  FSEL R128, R128, -INF , !P3 ;  /* 0xff80000080807808 */ /* 0x000fe40005800000 */
[----:B------:R-:W-:Y:S02]  /*1e6a0*/  FSEL R130, R130, -INF , !P1 ;  /* 0xff80000082827808 */ /* 0x000fe40004800000 */
[----:B------:R-:W-:Y:S02]  /*1e6b0*/  FMNMX.FTZ R5, R31, R5, !PT ;  /* 0x000000051f057209 */ /* 0x000fe40007810000 */
[C---:B------:R-:W-:Y:S02]  /*1e6c0*/  ISETP.GE.AND P3, PT, R2.reuse, R217, PT ;  /* 0x000000d90200720c */ /* 0x040fe40003f66270 */
[----:B------:R-:W-:Y:S02]  /*1e6d0*/  ISETP.GE.AND P1, PT, R2, R216, PT ;  /* 0x000000d80200720c */ /* 0x000fe40003f26270 */
[----:B------:R-:W-:Y:S02]  /*1e6e0*/  I2FP.F32.S32 R6, R6 ;  /* 0x0000000600067245 */ /* 0x000fe40000201400 */
[----:B------:R-:W-:Y:S02]  /*1e6f0*/  FMNMX.FTZ R4, R33, R4, !PT ;  /* 0x0000000421047209 */ /* 0x000fe40007810000 */
[----:B------:R-:W-:Y:S01]  /*1e700*/  FSEL R121, R121, -INF , !P0 ;  /* 0xff80000079797808 */ /* 0x000fe20004000000 */
[----:B------:R-:W-:Y:S01]  /*1e710*/  FFMA.FTZ R129, R6, -UR31, R129 ;  /* 0x8000001f06817c23 */ /* 0x000fe20008010081 */
[----:B------:R-:W-:Y:S01]  /*1e720*/  ISETP.GE.AND P0, PT, R0, R218, PT ;  /* 0x000000da0000720c */ /* 0x000fe20003f06270 */
[----:B------:R-:W-:Y:S01]  /*1e730*/  IMAD.IADD R6, R221, 0x1, -R0 ;  /* 0x00000001dd067824 */ /* 0x000fe200078e0a00 */
[----:B------:R-:W-:Y:S02]  /*1e740*/  FMNMX.FTZ R5, R22, R5, !PT ;  /* 0x0000000516057209 */ /* 0x000fe40007810000 */
[C---:B------:R-:W-:Y:S02]  /*1e750*/  ISETP.GE.OR P3, PT, R2.reuse, R225, !P3 ;  /* 0x000000e10200720c */ /* 0x040fe40005f66670 */
[----:B------:R-:W-:Y:S02]  /*1e760*/  ISETP.GE.OR P1, PT, R2, R224, !P1 ;  /* 0x000000e00200720c */ /* 0x000fe40004f26670 */
[----:B------:R-:W-:Y:S02]  /*1e770*/  FMNMX.FTZ R2, R26, R4, !PT ;  /* 0x000000041a027209 */ /* 0x000fe40007810000 */
[C---:B------:R-:W-:Y:S02]  /*1e780*/  ISETP.GE.OR P2, PT, R0.reuse, R227, !P2 ;  /* 0x000000e30000720c */ /* 0x040fe40005746670 */
[----:B------:R-:W-:Y:S02]  /*1e790*/  ISETP.GE.OR P0, PT, R0, R226, !P0 ;  /* 0x000000e20000720c */ /* 0x000fe40004706670 */
[----:B------:R-:W-:Y:S02]  /*1e7a0*/  FMNMX.FTZ R5, R52, R5, !PT ;  /* 0x0000000534057209 */ /* 0x000fe40007810000 */
[----:B------:R-:W-:Y:S02]  /*1e7b0*/  FMNMX.FTZ R4, R32, R2, !PT ;  /* 0x0000000220047209 */ /* 0x000fe40007810000 */
[----:B------:R-:W-:Y:S02]  /*1e7c0*/  I2FP.F32.S32 R8, R8 ;  /* 0x0000000800087245 */ /* 0x000fe40000201400 */
[----:B------:R-:W-:Y:S02]  /*1e7d0*/  FSEL R129, R129, -INF , !P2 ;  /* 0xff80000081817808 */ /* 0x000fe40005000000 */
[----:B------:R-:W-:Y:S01]  /*1e7e0*/  FSEL R131, R131, -INF , !P0 ;  /* 0xff80000083837808 */ /* 0x000fe20004000000 */
[----:B------:R-:W-:Y:S01]  /*1e7f0*/  FFMA.FTZ R124, R8, -UR31, R124 ;  /* 0x8000001f087c7c23 */ /* 0x000fe2000801007c */
[----:B------:R-:W-:Y:S01]  /*1e800*/  FMNMX.FTZ R5, R53, R5, !PT ;  /* 0x0000000535057209 */ /* 0x000fe20007810000 */
[----:B------:R-:W-:Y:S01]  /*1e810*/  IMAD.IADD R8, R223, 0x1, -R0 ;  /* 0x00000001df087824 */ /* 0x000fe200078e0a00 */
        /* <DEDUP_REMOVED lines=79> */
[----:B------:R-:W-:Y:S05]  /*1ed10*/  IABS R7, R7 ;  /* 0x0000000700077213 */ /* 0x000fea0000000000 */
[----:B------:R-:W2:Y:S01]  /*1ed20*/  SHFL.BFLY PT, R38, R0, 0x2, 0x1f ;  /* 0x0c401f0000267f89 */ /* 0x000ea200000e0000 */
[----:B------:R-:W-:Y:S02]  /*1ed30*/  FMNMX.FTZ R2, R42, R2, !PT ;  /* 0x000000022a027209 */ /* 0x000fe40007810000 */
[----:B------:R-:W-:Y:S02]  /*1ed40*/  I2FP.F32.S32 R7, R7 ;  /* 0x0000000700077245 */ /* 0x000fe40000201400 */
[----:B------:R-:W-:Y:S02]  /*1ed50*/  FMNMX.FTZ R2, R41, R2, !PT ;  /* 0x0000000229027209 */ /* 0x000fe40007810000 */
[--C-:B------:R-:W-:Y:S01]  /*1ed60*/  SHF.R.U32.HI R12, RZ, 0x18, R183.reuse ;  /* 0x00000018ff0c7819 */ /* 0x100fe200000116b7 */
[----:B------:R-:W-:Y:S01]  /*1ed70*/  FFMA.FTZ R126, R7, -UR31, R126 ;  /* 0x8000001f077e7c23 */ /* 0x000fe2000801007e */
[----:B------:R-:W-:Y:S02]  /*1ed80*/  FMNMX.FTZ R2, R29, R2, !PT ;  /* 0x000000021d027209 */ /* 0x000fe40007810000 */
[----:B------:R-:W-:Y:S02]  /*1ed90*/  LOP3.LUT R7, R176, 0xff, RZ, 0xc0, !PT ;  /* 0x000000ffb0077812 */ /* 0x000fe400078ec0ff */
[----:B------:R-:W-:Y:S02]  /*1eda0*/  FMNMX.FTZ R2, R28, R2, !PT ;  /* 0x000000021c027209 */ /* 0x000fe40007810000 */
[----:B------:R-:W-:Y:S02]  /*1edb0*/  FSEL R124, R124, -INF , !P3 ;  /* 0xff8000007c7c7808 */ /* 0x000fe40005800000 */
[----:B------:R-:W-:Y:S02]  /*1edc0*/  FMNMX.FTZ R2, R94, R2, !PT ;  /* 0x000000025e027209 */ /* 0x000fe40007810000 */
[----:B------:R-:W-:Y:S02]  /*1edd0*/  FMNMX.FTZ R37, R43, R37, !PT ;  /* 0x000000252b257209 */ /* 0x000fe40007810000 */
[----:B-1----:R-:W-:Y:S02]  /*1ede0*/  FMNMX.FTZ R39, R39, R4, !PT ;  /* 0x0000000427277209 */ /* 0x002fe40007810000 */
[----:B------:R-:W-:Y:S01]  /*1edf0*/  SHF.R.U32.HI R4, RZ, 0x10, R183 ;  /* 0x00000010ff047819 */ /* 0x000fe200000116b7 */
[----:B------:R-:W-:Y:S01]  /*1ee00*/  IMAD.MOV.U32 R183, RZ, RZ, R45 ;  /* 0x000000ffffb77224 */ /* 0x000fe200078e002d */
[----:B--2---:R-:W-:Y:S01]  /*1ee10*/  FMNMX.FTZ R38, R0, R38, !PT ;  /* 0x0000002600267209 */ /* 0x004fe20007810000 */
[----:B------:R-:W1:Y:S01]  /*1ee20*/  SHFL.BFLY PT, R10, R39, 0x1, 0x1f ;  /* 0x0c201f00270a7f89 */ /* 0x000e6200000e0000 */
[----:B------:R-:W-:Y:S02]  /*1ee30*/  FMNMX.FTZ R0, R95, R2, !PT ;  /* 0x000000025f007209 */ /* 0x000fe40007810000 */
[----:B------:R-:W-:Y:S05]  /*1ee40*/  LOP3.LUT R2, R176, 0xffff, RZ, 0xc0, !PT ;  /* 0x0000ffffb0027812 */ /* 0x000fea00078ec0ff */
[----:B------:R-:W2:Y:S01]  /*1ee50*/  SHFL.BFLY PT, R11, R38, 0x1, 0x1f ;  /* 0x0c201f00260b7f89 */ /* 0x000ea200000e0000 */
[----:B------:R-:W-:Y:S02]  /*1ee60*/  LOP3.LUT R4, R4, 0xff, RZ, 0xc0, !PT ;  /* 0x000000ff04047812 */ /* 0x000fe400078ec0ff */
[----:B------:R-:W-:Y:S02]  /*1ee70*/  SHF.R.U32.HI R2, RZ, 0x8, R2 ;  /* 0x00000008ff027819 */ /* 0x000fe40000011602 */
[----:B------:R-:W-:Y:S02]  /*1ee80*/  PRMT R61, R4, 0x5410, R12 ;  /* 0x00005410043d7816 */ /* 0x000fe4000000000c */
[----:B------:R-:W-:Y:S02]  /*1ee90*/  SHF.R.U32.HI R4, RZ, 0x10, R176 ;  /* 0x00000010ff047819 */ /* 0x000fe400000116b0 */
[----:B------:R-:W-:Y:S02]  /*1eea0*/  PRMT R48, R7, 0x5410, R2 ;  /* 0x0000541007307816 */ /* 0x000fe40000000002 */
[----:B------:R-:W-:Y:S02]  /*1eeb0*/  SHF.R.U32.HI R7, RZ, 0x18, R176 ;  /* 0x00000018ff077819 */ /* 0x000fe400000116b0 */
[----:B------:R-:W-:Y:S02]  /*1eec0*/  LOP3.LUT R4, R4, 0xff, RZ, 0xc0, !PT ;  /* 0x000000ff04047812 */ /* 0x000fe400078ec0ff */
[----:B------:R-:W-:Y:S02]  /*1eed0*/  SHF.R.U32.HI R12, RZ, 0x8, R249 ;  /* 0x00000008ff0c7819 */ /* 0x000fe400000116f9 */
[----:B------:R-:W-:Y:S02]  /*1eee0*/  PRMT R49, R4, 0x5410, R7 ;  /* 0x0000541004317816 */ /* 0x000fe40000000007 */
[----:B------:R-:W-:Y:S02]  /*1eef0*/  FMNMX.FTZ R37, R40, R37, !PT ;  /* 0x0000002528257209 */ /* 0x000fe40007810000 */
[----:B-1----:R-:W-:Y:S02]  /*1ef00*/  FMNMX.FTZ R39, R39, R10, !PT ;  /* 0x0000000a27277209 */ /* 0x002fe40007810000 */
[----:B------:R-:W-:Y:S02]  /*1ef10*/  FMNMX.FTZ R37, R25, R37, !PT ;  /* 0x0000002519257209 */ /* 0x000fe40007810000 */
[C---:B------:R-:W-:Y:S01]  /*1ef20*/  FSETP.NEU.FTZ.AND P3, PT, R39.reuse, -INF , PT ;  /* 0xff8000002700780b */ /* 0x040fe20003f7d000 */
[----:B------:R-:W-:Y:S01]  /*1ef30*/  FMUL.FTZ R10, R39, UR4 ;  /* 0x00000004270a7c20 */ /* 0x000fe20008410000 */
[----:B------:R-:W-:Y:S02]  /*1ef40*/  IABS R9, R6 ;  /* 0x0000000600097213 */ /* 0x000fe40000000000 */
[----:B------:R-:W-:Y:S02]  /*1ef50*/  FMNMX.FTZ R37, R92, R37, !PT ;  /* 0x000000255c257209 */ /* 0x000fe40007810000 */
[----:B------:R-:W-:Y:S01]  /*1ef60*/  FSEL R10, R10, RZ, P3 ;  /* 0x000000ff0a0a7208 */ /* 0x000fe20001800000 */
[----:B------:R-:W-:Y:S01]  /*1ef70*/  IMAD.MOV.U32 R5, RZ, RZ, R9 ;  /* 0x000000ffff057224 */ /* 0x000fe200078e0009 */
[----:B------:R-:W-:Y:S01]  /*1ef80*/  IABS R6, R8 ;  /* 0x0000000800067213 */ /* 0x000fe20000000000 */
[----:B------:R-:W-:Y:S01]  /*1ef90*/  IMAD.WIDE.U32 R8, R250, -0x2daee0ad, RZ ;  /* 0xd2511f53fa087825 */ /* 0x000fe200078e00ff */
[----:B------:R-:W-:Y:S03]  /*1efa0*/  FMNMX.FTZ R37, R93, R37, !PT ;  /* 0x000000255d257209 */ /* 0x000fe60007810000 */
[----:B------:R-:W-:Y:S01]  /*1efb0*/  FFMA.FTZ R4, R16, UR4, -R10 ;  /* 0x0000000410047c23 */ /* 0x000fe2000801080a */
[----:B------:R-:W-:Y:S01]  /*1efc0*/  PRMT R214, R214, 0x5410, R12 ;  /* 0x00005410d6d67816 */ /* 0x000fe2000000000c */
[----:B------:R-:W-:Y:S01]  /*1efd0*/  IMAD.MOV.U32 R250, RZ, RZ, R80 ;  /* 0x000000fffffa7224 */ /* 0x000fe200078e0050 */
[----:B------:R-:W-:Y:S01]  /*1efe0*/  FSEL R122, R122, -INF , !P6 ;  /* 0xff8000007a7a7808 */ /* 0x000fe20007000000 */
[----:B------:R1:W-:Y:S01]  /*1eff0*/  MUFU.EX2 R249, R4 ;  /* 0x0000000400f97308 */ /* 0x0003e20000000800 */
[----:B------:R-:W-:Y:S01]  /*1f000*/  I2FP.F32.S32 R6, R6 ;  /* 0x0000000600067245 */ /* 0x000fe20000201400 */
[----:B------:R-:W-:Y:S01]  /*1f010*/  IMAD.MOV.U32 R80, RZ, RZ, R78 ;  /* 0x000000ffff507224 */ /* 0x000fe200078e004e */
[----:B------:R-:W-:Y:S01]  /*1f020*/  FMNMX.FTZ R37, R104, R37, !PT ;  /* 0x0000002568257209 */ /* 0x000fe20007810000 */
[----:B------:R-:W-:Y:S01]  /*1f030*/  FFMA.FTZ R45, R65, UR4, -R10 ;  /* 0x00000004412d7c23 */ /* 0x000fe2000801080a */
[----:B------:R-:W-:Y:S01]  /*1f040*/  I2FP.F32.S32 R5, R5 ;  /* 0x0000000500057245 */ /* 0x000fe20000201400 */
[----:B------:R-:W-:Y:S01]  /*1f050*/  FFMA.FTZ R127, R6, -UR31, R127 ;  /* 0x8000001f067f7c23 */ /* 0x000fe2000801007f */
[----:B------:R-:W-:Y:S01]  /*1f060*/  LOP3.LUT R6, R9, UR19, R248, 0x96, !PT ;  /* 0x0000001309067c12 */ /* 0x000fe2000f8e96f8 */
[--C-:B------:R-:W-:Y:S01]  /*1f070*/  FFMA.FTZ R47, R52, UR4, -R10.reuse ;  /* 0x00000004342f7c23 */ /* 0x100fe2000801080a */
[----:B------:R-:W-:Y:S01]  /*1f080*/  FMNMX.FTZ R37, R105, R37, !PT ;  /* 0x0000002569257209 */ /* 0x000fe20007810000 */
[----:B------:R-:W-:Y:S01]  /*1f090*/  FFMA.FTZ R125, R5, -UR31, R125 ;  /* 0x8000001f057d7c23 */ /* 0x000fe2000801007d */
[----:B------:R-:W-:Y:S01]  /*1f0a0*/  LOP3.LUT R9, R252, 0xff, RZ, 0xc0, !PT ;  /* 0x000000fffc097812 */ /* 0x000fe200078ec0ff */
[----:B------:R-:W-:Y:S01]  /*1f0b0*/  IMAD.WIDE.U32 R14, R6, -0x326172a9, RZ ;  /* 0xcd9e8d57060e7825 */ /* 0x000fe200078e00ff */
[----:B--2---:R-:W-:Y:S02]  /*1f0c0*/  FMNMX.FTZ R38, R38, R11, !PT ;  /* 0x0000000b26267209 */ /* 0x004fe40007810000 */
[----:B------:R-:W-:Y:S01]  /*1f0d0*/  FMNMX.FTZ R0, R106, R0, !PT ;  /* 0x000000006a007209 */ /* 0x000fe20007810000 */
[--C-:B------:R-:W-:Y:S01]  /*1f0e0*/  FFMA.FTZ R52, R53, UR4, -R10.reuse ;  /* 0x0000000435347c23 */ /* 0x100fe2000801080a */
[--C-:B-1----:R-:W-:Y:S01]  /*1f0f0*/  FFMA.FTZ R4, R17, UR4, -R10.reuse ;  /* 0x0000000411047c23 */ /* 0x102fe2000801080a */
[----:B------:R-:W-:Y:S01]  /*1f100*/  FSEL R125, R125, -INF , !P2 ;  /* 0xff8000007d7d7808 */ /* 0x000fe20005000000 */
[--C-:B------:R-:W-:Y:S01]  /*1f110*/  FFMA.FTZ R176, R84, UR4, -R10.reuse ;  /* 0x0000000454b07c23 */ /* 0x100fe2000801080a */
[----:B------:R-:W-:Y:S01]  /*1f120*/  FSEL R123, R123, -INF , !P5 ;  /* 0xff8000007b7b7808 */ /* 0x000fe20006800000 */
[----:B------:R1:W2:Y:S01]  /*1f130*/  MUFU.EX2 R248, R4 ;  /* 0x0000000400f87308 */ /* 0x0002a20000000800 */
[----:B------:R-:W-:Y:S01]  /*1f140*/  FMNMX.FTZ R37, R108, R37, !PT ;  /* 0x000000256c257209 */ /* 0x000fe20007810000 */
[----:B------:R-:W-:Y:S01]  /*1f150*/  FFMA.FTZ R73, R85, UR4, -R10 ;  /* 0x0000000455497c23 */ /* 0x000fe2000801080a */
[----:B------:R-:W-:Y:S01]  /*1f160*/  PRMT R57, R9, 0x5410, R36 ;  /* 0x0000541009397816 */ /* 0x000fe20000000024 */
[C---:B------:R-:W-:Y:S01]  /*1f170*/  FMUL.FTZ R9, R38.reuse, UR4 ;  /* 0x0000000426097c20 */ /* 0x040fe20008410000 */
[----:B------:R-:W-:Y:S01]  /*1f180*/  FMNMX.FTZ R0, R107, R0, !PT ;  /* 0x000000006b007209 */ /* 0x000fe20007810000 */
[----:B------:R-:W-:Y:S01]  /*1f190*/  FFMA.FTZ R59, R101, UR4, -R10 ;  /* 0x00000004653b7c23 */ /* 0x000fe2000801080a */
[----:B------:R-:W-:Y:S02]  /*1f1a0*/  FMNMX.FTZ R37, R109, R37, !PT ;  /* 0x000000256d257209 */ /* 0x000fe40007810000 */
[----:B------:R-:W-:Y:S02]  /*1f1b0*/  FSETP.NEU.FTZ.AND P2, PT, R38, -INF , PT ;  /* 0xff8000002600780b */ /* 0x000fe40003f5d000 */
[----:B------:R-:W-:Y:S02]  /*1f1c0*/  FMNMX.FTZ R0, R110, R0, !PT ;  /* 0x000000006e007209 */ /* 0x000fe40007810000 */
[----:B------:R-:W-:Y:S02]  /*1f1d0*/  FMNMX.FTZ R37, R120, R37, !PT ;  /* 0x0000002578257209 */ /* 0x000fe40007810000 */
[----:B------:R-:W-:Y:S02]  /*1f1e0*/  FSEL R9, R9, RZ, P2 ;  /* 0x000000ff09097208 */ /* 0x000fe40001000000 */
[----:B------:R-:W-:Y:S02]  /*1f1f0*/  FMNMX.FTZ R0, R111, R0, !PT ;  /* 0x000000006f007209 */ /* 0x000fe40007810000 */
[----:B------:R-:W-:Y:S01]  /*1f200*/  FMNMX.FTZ R37, R121, R37, !PT ;  /* 0x0000002579257209 */ /* 0x000fe20007810000 */
[--C-:B-1----:R-:W-:Y:S01]  /*1f210*/  FFMA.FTZ R4, R18, UR4, -R9.reuse ;  /* 0x0000000412047c23 */ /* 0x102fe20008010809 */
[----:B------:R-:W-:Y:S01]  /*1f220*/  FMNMX.FTZ R0, R122, R0, !PT ;  /* 0x000000007a007209 */ /* 0x000fe20007810000 */
[--C-:B------:R-:W-:Y:S01]  /*1f230*/  FFMA.FTZ R53, R32, UR4, -R9.reuse ;  /* 0x0000000420357c23 */ /* 0x100fe20008010809 */
[----:B------:R-:W-:Y:S01]  /*1f240*/  FMNMX.FTZ R37, R124, R37, !PT ;  /* 0x000000257c257209 */ /* 0x000fe20007810000 */
[----:B------:R1:W-:Y:S01]  /*1f250*/  MUFU.EX2 R247, R4 ;  /* 0x0000000400f77308 */ /* 0x0003e20000000800 */
[----:B------:R-:W-:Y:S01]  /*1f260*/  FSEL R126, R126, -INF , !P1 ;  /* 0xff8000007e7e7808 */ /* 0x000fe20004800000 */
[--C-:B------:R-:W-:Y:S01]  /*1f270*/  FFMA.FTZ R55, R55, UR4, -R9.reuse ;  /* 0x0000000437377c23 */ /* 0x100fe20008010809 */
[----:B------:R-:W-:Y:S01]  /*1f280*/  FMNMX.FTZ R0, R123, R0, !PT ;  /* 0x000000007b007209 */ /* 0x000fe20007810000 */
[--C-:B------:R-:W-:Y:S01]  /*1f290*/  FFMA.FTZ R101, R70, UR4, -R9.reuse ;  /* 0x0000000446657c23 */ /* 0x100fe20008010809 */
[----:B------:R-:W-:Y:S01]  /*1f2a0*/  FMNMX.FTZ R37, R125, R37, !PT ;  /* 0x000000257d257209 */ /* 0x000fe20007810000 */
[--C-:B------:R-:W-:Y:S01]  /*1f2b0*/  FFMA.FTZ R34, R34, UR4, -R9.reuse ;  /* 0x0000000422227c23 */ /* 0x100fe20008010809 */
[----:B------:R-:W-:Y:S01]  /*1f2c0*/  FSEL R5, R127, -INF , !P0 ;  /* 0xff8000007f057808 */ /* 0x000fe20004000000 */
[--C-:B------:R-:W-:Y:S01]  /*1f2d0*/  FFMA.FTZ R98, R98, UR4, -R9.reuse ;  /* 0x0000000462627c23 */ /* 0x100fe20008010809 */
[----:B------:R-:W-:Y:S01]  /*1f2e0*/  FMNMX.FTZ R0, R126, R0, !PT ;  /* 0x000000007e007209 */ /* 0x000fe20007810000 */
[----:B------:R-:W3:Y:S01]  /*1f2f0*/  SHFL.BFLY PT, R13, R37, 0x2, 0x1f ;  /* 0x0c401f00250d7f89 */ /* 0x000ee200000e0000 */
[----:B------:R-:W-:Y:S01]  /*1f300*/  SHF.R.U32.HI R12, RZ, 0x8, R30 ;  /* 0x00000008ff0c7819 */ /* 0x000fe2000001161e */
[--C-:B------:R-:W-:Y:S01]  /*1f310*/  FFMA.FTZ R99, R99, UR4, -R9.reuse ;  /* 0x0000000463637c23 */ /* 0x100fe20008010809 */
[----:B------:R-:W-:Y:S01]  /*1f320*/  FMNMX.FTZ R0, R5, R0, !PT ;  /* 0x0000000005007209 */ /* 0x000fe20007810000 */
[--C-:B------:R-:W-:Y:S01]  /*1f330*/  FFMA.FTZ R130, R130, UR4, -R9.reuse ;  /* 0x0000000482827c23 */ /* 0x100fe20008010809 */
[----:B------:R-:W-:Y:S01]  /*1f340*/  LOP3.LUT R6, R15, UR30, R246, 0x96, !PT ;  /* 0x0000001e0f067c12 */ /* 0x000fe2000f8e96f6 */
[----:B-1----:R-:W-:Y:S02]  /*1f350*/  FFMA.FTZ R4, R19, UR4, -R9 ;  /* 0x0000000413047c23 */ /* 0x002fe40008010809 */
[----:B------:R-:W1:Y:S01]  /*1f360*/  SHFL.BFLY PT, R2, R0, 0x2, 0x1f ;  /* 0x0c401f0000027f89 */ /* 0x000e6200000e0000 */
[----:B------:R-:W-:Y:S01]  /*1f370*/  PRMT R246, R206, 0x5410, R12 ;  /* 0x00005410cef67816 */ /* 0x000fe2000000000c */
[----:B------:R-:W-:Y:S01]  /*1f380*/  IMAD.MOV.U32 R206, RZ, RZ, R213 ;  /* 0x000000ffffce7224 */ /* 0x000fe200078e00d5 */
[----:B------:R-:W-:Y:S01]  /*1f390*/  LOP3.LUT R11, R27, 0xff, RZ, 0xc0, !PT ;  /* 0x000000ff1b0b7812 */ /* 0x000fe200078ec0ff */
[----:B------:R4:W2:Y:S01]  /*1f3a0*/  MUFU.EX2 R213, R4 ;  /* 0x0000000400d57308 */ /* 0x0008a20000000800 */
[----:B------:R-:W-:Y:S02]  /*1f3b0*/  LOP3.LUT R12, R184, 0xffff, RZ, 0xc0, !PT ;  /* 0x0000ffffb80c7812 */ /* 0x000fe400078ec0ff */
[----:B------:R-:W-:Y:S02]  /*1f3c0*/  PRMT R208, R11, 0x5410, R208 ;  /* 0x000054100bd07816 */ /* 0x000fe400000000d0 */
[----:B------:R-:W-:Y:S02]  /*1f3d0*/  LOP3.LUT R20, R14, 0xffff, RZ, 0xc0, !PT ;  /* 0x0000ffff0e147812 */ /* 0x000fe400078ec0ff */
[----:B------:R-:W-:Y:S02]  /*1f3e0*/  SHF.R.U32.HI R11, RZ, 0x10, R184 ;  /* 0x00000010ff0b7819 */ /* 0x000fe400000116b8 */
[----:B------:R-:W-:Y:S02]  /*1f3f0*/  LOP3.LUT R15, R184, 0xff, RZ, 0xc0, !PT ;  /* 0x000000ffb80f7812 */ /* 0x000fe400078ec0ff */
[----:B------:R-:W-:Y:S02]  /*1f400*/  SHF.R.U32.HI R12, RZ, 0x8, R12 ;  /* 0x00000008ff0c7819 */ /* 0x000fe4000001160c */
[----:B---3--:R-:W-:Y:S02]  /*1f410*/  FMNMX.FTZ R37, R37, R13, !PT ;  /* 0x0000000d25257209 */ /* 0x008fe40007810000 */
[----:B------:R-:W-:Y:S01]  /*1f420*/  SHF.R.U32.HI R13, RZ, 0x18, R184 ;  /* 0x00000018ff0d7819 */ /* 0x000fe200000116b8 */
[--C-:B------:R-:W-:Y:S01]  /*1f430*/  FFMA.FTZ R184, R116, UR4, -R10.reuse ;  /* 0x0000000474b87c23 */ /* 0x100fe2000801080a */
[----:B----4-:R-:W-:Y:S01]  /*1f440*/  FFMA.FTZ R4, R179, UR4, -R10 ;  /* 0x00000004b3047c23 */ /* 0x010fe2000801080a */
[----:B------:R-:W3:Y:S01]  /*1f450*/  SHFL.BFLY PT, R7, R37, 0x1, 0x1f ;  /* 0x0c201f0025077f89 */ /* 0x000ee200000e0000 */
[----:B------:R-:W-:Y:S02]  /*1f460*/  PRMT R77, R15, 0x5410, R12 ;  /* 0x000054100f4d7816 */ /* 0x000fe4000000000c */
[----:B------:R4:W-:Y:S01]  /*1f470*/  MUFU.EX2 R46, R4 ;  /* 0x00000004002e7308 */ /* 0x0009e20000000800 */
[----:B-1----:R-:W-:Y:S02]  /*1f480*/  FMNMX.FTZ R0, R0, R2, !PT ;  /* 0x0000000200007209 */ /* 0x002fe40007810000 */
[----:B------:R-:W-:Y:S02]  /*1f490*/  LOP3.LUT R11, R11, 0xff, RZ, 0xc0, !PT ;  /* 0x000000ff0b0b7812 */ /* 0x000fe400078ec0ff */
[----:B------:R-:W-:Y:S01]  /*1f4a0*/  SHF.R.U32.HI R12, RZ, 0x10, R188 ;  /* 0x00000010ff0c7819 */ /* 0x000fe200000116bc */
[----:B------:R-:W1:Y:S01]  /*1f4b0*/  SHFL.BFLY PT, R2, R0, 0x1, 0x1f ;  /* 0x0c201f0000027f89 */ /* 0x000e6200000e0000 */
[----:B------:R-:W-:Y:S02]  /*1f4c0*/  PRMT R66, R11, 0x5410, R13 ;  /* 0x000054100b427816 */ /* 0x000fe4000000000d */
[----:B------:R-:W-:Y:S02]  /*1f4d0*/  LOP3.LUT R21, R14, 0xff, RZ, 0xc0, !PT ;  /* 0x000000ff0e157812 */ /* 0x000fe400078ec0ff */
[--C-:B------:R-:W-:Y:S02]  /*1f4e0*/  SHF.R.U32.HI R18, RZ, 0x18, R14.reuse ;  /* 0x00000018ff127819 */ /* 0x100fe4000001160e */
[----:B------:R-:W-:Y:S02]  /*1f4f0*/  SHF.R.U32.HI R19, RZ, 0x10, R14 ;  /* 0x00000010ff137819 */ /* 0x000fe4000001160e */
[C---:B------:R-:W-:Y:S01]  /*1f500*/  LOP3.LUT R14, R188.reuse, 0xff, RZ, 0xc0, !PT ;  /* 0x000000ffbc0e7812 */ /* 0x040fe200078ec0ff */
[----:B----4-:R-:W-:Y:S01]  /*1f510*/  FFMA.FTZ R4, R181, UR4, -R10 ;  /* 0x00000004b5047c23 */ /* 0x010fe2000801080a */
[----:B------:R-:W-:Y:S03]  /*1f520*/  SHF.R.U32.HI R13, RZ, 0x18, R188 ;  /* 0x00000018ff0d7819 */ /* 0x000fe600000116bc */
[----:B------:R4:W2:Y:S01]  /*1f530*/  MUFU.EX2 R179, R4 ;  /* 0x0000000400b37308 */ /* 0x0008a20000000800 */
[----:B---3--:R-:W-:Y:S02]  /*1f540*/  FMNMX.FTZ R37, R37, R7, !PT ;  /* 0x0000000725257209 */ /* 0x008fe40007810000 */
[----:B------:R-:W-:Y:S01]  /*1f550*/  LOP3.LUT R7, R188, 0xffff, RZ, 0xc0, !PT ;  /* 0x0000ffffbc077812 */ /* 0x000fe200078ec0ff */
[----:B------:R-:W-:Y:S01]  /*1f560*/  IMAD.MOV.U32 R188, RZ, RZ, R206 ;  /* 0x000000ffffbc7224 */ /* 0x000fe200078e00ce */
[----:B------:R-:W-:Y:S01]  /*1f570*/  FSETP.NEU.FTZ.AND P1, PT, R37, -INF , PT ;  /* 0xff8000002500780b */ /* 0x000fe20003f3d000 */
[----:B------:R-:W-:Y:S01]  /*1f580*/  FFMA.FTZ R206, R117, UR4, -R10 ;  /* 0x0000000475ce7c23 */ /* 0x000fe2000801080a */
[----:B------:R-:W-:Y:S01]  /*1f590*/  SHF.R.U32.HI R11, RZ, 0x8, R7 ;  /* 0x00000008ff0b7819 */ /* 0x000fe20000011607 */
[--C-:B------:R-:W-:Y:S01]  /*1f5a0*/  FFMA.FTZ R117, R86, UR4, -R9.reuse ;  /* 0x0000000456757c23 */ /* 0x100fe20008010809 */
[----:B------:R-:W-:Y:S01]  /*1f5b0*/  LOP3.LUT R7, R12, 0xff, RZ, 0xc0, !PT ;  /* 0x000000ff0c077812 */ /* 0x000fe200078ec0ff */
[--C-:B------:R-:W-:Y:S01]  /*1f5c0*/  FFMA.FTZ R12, R237, UR4, -R9.reuse ;  /* 0x00000004ed0c7c23 */ /* 0x100fe20008010809 */
[----:B-1----:R-:W-:Y:S01]  /*1f5d0*/  FMNMX.FTZ R36, R0, R2, !PT ;  /* 0x0000000200247209 */ /* 0x002fe20007810000 */
[----:B------:R-:W-:Y:S01]  /*1f5e0*/  FFMA.FTZ R2, R186, UR4, -R9 ;  /* 0x00000004ba027c23 */ /* 0x000fe20008010809 */
[----:B------:R-:W-:Y:S01]  /*1f5f0*/  PRMT R56, R14, 0x5410, R11 ;  /* 0x000054100e387816 */ /* 0x000fe2000000000b */
[----:B------:R1:W-:Y:S01]  /*1f600*/  MUFU.EX2 R186, R12 ;  /* 0x0000000c00ba7308 */ /* 0x0003e20000000800 */
[----:B------:R-:W-:Y:S01]  /*1f610*/  FSEL R0, R37, RZ, P1 ;  /* 0x000000ff25007208 */ /* 0x000fe20000800000 */
[----:B------:R-:W-:Y:S01]  /*1f620*/  IMAD.WIDE.U32 R14, R251, -0x2daee0ad, RZ ;  /* 0xd2511f53fb0e7825 */ /* 0x000fe200078e00ff */
[----:B------:R-:W-:Y:S03]  /*1f630*/  PRMT R58, R7, 0x5410, R13 ;  /* 0x00005410073a7816 */ /* 0x000fe6000000000d */
[----:B------:R-:W-:Y:S01]  /*1f640*/  FMUL.FTZ R7, R37, UR4 ;  /* 0x0000000425077c20 */ /* 0x000fe20008410000 */
[----:B------:R-:W-:Y:S01]  /*1f650*/  FSETP.NEU.FTZ.AND P0, PT, R36, -INF , PT ;  /* 0xff8000002400780b */ /* 0x000fe20003f1d000 */
[----:B------:R-:W-:Y:S02]  /*1f660*/  FADD.FTZ R3, -R0, R3 ;  /* 0x0000000300037221 */ /* 0x000fe40000010100 */
[----:B------:R3:W2:Y:S01]  /*1f670*/  MUFU.EX2 R44, R2 ;  /* 0x00000002002c7308 */ /* 0x0006a20000000800 */
[----:B------:R-:W-:Y:S01]  /*1f680*/  LOP3.LUT R11, R15, UR17, R8, 0x96, !PT ;  /* 0x000000110f0b7c12 */ /* 0x000fe2000f8e9608 */
[----:B------:R-:W-:Y:S01]  /*1f690*/  IMAD.MOV.U32 R251, RZ, RZ, R81 ;  /* 0x000000fffffb7224 */ /* 0x000fe200078e0051 */
[----:B------:R-:W-:Y:S01]  /*1f6a0*/  FSEL R0, R36, RZ, P0 ;  /* 0x000000ff24007208 */ /* 0x000fe20000000000 */
[----:B------:R-:W-:Y:S01]  /*1f6b0*/  IMAD.MOV.U32 R81, RZ, RZ, R79 ;  /* 0x000000ffff517224 */ /* 0x000fe200078e004f */
[----:B------:R-:W-:Y:S01]  /*1f6c0*/  FSEL R8, R7, RZ, P1 ;  /* 0x000000ff07087208 */ /* 0x000fe20000800000 */
[--C-:B------:R-:W-:Y:S01]  /*1f6d0*/  FFMA.FTZ R86, R118, UR4, -R9.reuse ;  /* 0x0000000476567c23 */ /* 0x100fe20008010809 */
[----:B------:R-:W-:Y:S01]  /*1f6e0*/  LOP3.LUT R13, R6, 0xff, RZ, 0xc0, !PT ;  /* 0x000000ff060d7812 */ /* 0x000fe200078ec0ff */
[----:B----4-:R-:W-:Y:S01]  /*1f6f0*/  FADD.FTZ R4, -R0, R132 ;  /* 0x0000008400047221 */ /* 0x010fe20000010100 */
[----:B-1----:R-:W-:Y:S01]  /*1f700*/  LOP3.LUT R12, R6, 0xffff, RZ, 0xc0, !PT ;  /* 0x0000ffff060c7812 */ /* 0x002fe200078ec0ff */
[----:B------:R-:W-:Y:S01]  /*1f710*/  FFMA.FTZ R0, R245, UR4, -R8 ;  /* 0x00000004f5007c23 */ /* 0x000fe20008010808 */
[----:B------:R-:W-:Y:S02]  /*1f720*/  IMAD.MOV.U32 R245, RZ, RZ, R208 ;  /* 0x000000fffff57224 */ /* 0x000fe400078e00d0 */
[--C-:B------:R-:W-:Y:S01]  /*1f730*/  FFMA.FTZ R208, R124, UR4, -R8.reuse ;  /* 0x000000047cd07c23 */ /* 0x100fe20008010808 */
[----:B------:R-:W-:Y:S01]  /*1f740*/  FFMA.FTZ R118, R40, UR4, -R8 ;  /* 0x0000000428767c23 */ /* 0x000fe20008010808 */
[----:B------:R1:W-:Y:S01]  /*1f750*/  MUFU.EX2 R27, R0 ;  /* 0x00000000001b7308 */ /* 0x0003e20000000800 */
[----:B------:R-:W-:Y:S01]  /*1f760*/  SHF.R.U32.HI R12, RZ, 0x8, R12 ;  /* 0x00000008ff0c7819 */ /* 0x000fe2000001160c */
[----:B------:R-:W-:Y:S01]  /*1f770*/  IMAD.MOV.U32 R132, RZ, RZ, R74 ;  /* 0x000000ffff847224 */ /* 0x000fe200078e004a */
[----:B---3--:R-:W-:Y:S01]  /*1f780*/  FSEL R2, R39, RZ, P3 ;  /* 0x000000ff27027208 */ /* 0x008fe20001800000 */
[----:B------:R-:W-:Y:S01]  /*1f790*/  FFMA.FTZ R74, R100, UR4, -R10 ;  /* 0x00000004644a7c23 */ /* 0x000fe2000801080a */
[----:B------:R-:W-:Y:S01]  /*1f7a0*/  PRMT R76, R13, 0x5410, R12 ;  /* 0x000054100d4c7816 */ /* 0x000fe2000000000c */
[----:B------:R-:W-:Y:S01]  /*1f7b0*/  FFMA.FTZ R100, R71, UR4, -R9 ;  /* 0x0000000447647c23 */ /* 0x000fe20008010809 */
[--C-:B------:R-:W-:Y:S01]  /*1f7c0*/  SHF.R.U32.HI R13, RZ, 0x10, R6.reuse ;  /* 0x00000010ff0d7819 */ /* 0x100fe20000011606 */
[----:B------:R-:W-:Y:S01]  /*1f7d0*/  FADD.FTZ R7, -R2, R133 ;  /* 0x0000008502077221 */ /* 0x000fe20000010100 */
[----:B------:R-:W-:Y:S01]  /*1f7e0*/  FMUL.FTZ R2, R36, UR4 ;  /* 0x0000000424027c20 */ /* 0x000fe20008410000 */
[----:B------:R-:W-:Y:S01]  /*1f7f0*/  SHF.R.U32.HI R12, RZ, 0x18, R6 ;  /* 0x00000018ff0c7819 */ /* 0x000fe20000011606 */
[----:B------:R-:W-:Y:S01]  /*1f800*/  IMAD.MOV.U32 R133, RZ, RZ, R75 ;  /* 0x000000ffff857224 */ /* 0x000fe200078e004b */
[----:B------:R-:W-:Y:S01]  /*1f810*/  LOP3.LUT R6, R13, 0xff, RZ, 0xc0, !PT ;  /* 0x000000ff0d067812 */ /* 0x000fe200078ec0ff */
[----:B------:R-:W-:Y:S01]  /*1f820*/  FFMA.FTZ R13, R241, UR4, -R10 ;  /* 0x00000004f10d7c23 */ /* 0x000fe2000801080a */
[----:B------:R-:W-:Y:S01]  /*1f830*/  FSEL R2, R2, RZ, P0 ;  /* 0x000000ff02027208 */ /* 0x000fe20000000000 */
[----:B------:R-:W-:Y:S01]  /*1f840*/  FFMA.FTZ R71, R120, UR4, -R8 ;  /* 0x0000000478477c23 */ /* 0x000fe20008010808 */
[----:B------:R-:W-:Y:S01]  /*1f850*/  PRMT R75, R6, 0x5410, R12 ;  /* 0x00005410064b7816 */ /* 0x000fe2000000000c */
[----:B-1----:R-:W-:Y:S01]  /*1f860*/  FFMA.FTZ R0, R244, UR4, -R8 ;  /* 0x00000004f4007c23 */ /* 0x002fe20008010808 */
[----:B------:R-:W-:Y:S02]  /*1f870*/  IMAD.MOV.U32 R40, RZ, RZ, R211 ;  /* 0x000000ffff287224 */ /* 0x000fe400078e00d3 */
[----:B------:R-:W-:Y:S01]  /*1f880*/  FFMA.FTZ R211, R123, UR4, -R2 ;  /* 0x000000047bd37c23 */ /* 0x000fe20008010802 */
[----:B------:R-:W-:Y:S01]  /*1f890*/  SHF.R.U32.HI R6, RZ, 0x8, R20 ;  /* 0x00000008ff067819 */ /* 0x000fe20000011614 */
[----:B------:R1:W3:Y:S01]  /*1f8a0*/  MUFU.EX2 R181, R0 ;  /* 0x0000000000b57308 */ /* 0x0002e20000000800 */
[----:B------:R-:W-:Y:S01]  /*1f8b0*/  LOP3.LUT R12, R11, 0xff, RZ, 0xc0, !PT ;  /* 0x000000ff0b0c7812 */ /* 0x000fe200078ec0ff */
[----:B------:R-:W-:Y:S01]  /*1f8c0*/  IMAD.MOV.U32 R20, RZ, RZ, R132 ;  /* 0x000000ffff147224 */ /* 0x000fe200078e0084 */
[----:B------:R-:W-:Y:S01]  /*1f8d0*/  PRMT R78, R21, 0x5410, R6 ;  /* 0x00005410154e7816 */ /* 0x000fe20000000006 */
[----:B------:R-:W-:Y:S01]  /*1f8e0*/  IMAD.MOV.U32 R21, RZ, RZ, R133 ;  /* 0x000000ffff157224 */ /* 0x000fe200078e0085 */
[----:B------:R-:W-:Y:S01]  /*1f8f0*/  LOP3.LUT R6, R19, 0xff, RZ, 0xc0, !PT ;  /* 0x000000ff13067812 */ /* 0x000fe200078ec0ff */
[--C-:B------:R-:W-:Y:S01]  /*1f900*/  FFMA.FTZ R19, R22, UR4, -R10.reuse ;  /* 0x0000000416137c23 */ /* 0x100fe2000801080a */
[----:B------:R-:W-:Y:S01]  /*1f910*/  LOP3.LUT R15, R14, 0xffff, RZ, 0xc0, !PT ;  /* 0x0000ffff0e0f7812 */ /* 0x000fe200078ec0ff */
[----:B------:R-:W-:Y:S01]  /*1f920*/  FFMA.FTZ R22, R187, UR4, -R10 ;  /* 0x00000004bb167c23 */ /* 0x000fe2000801080a */
[----:B------:R-:W-:Y:S01]  /*1f930*/  PRMT R79, R6, 0x5410, R18 ;  /* 0x00005410064f7816 */ /* 0x000fe20000000012 */
[--C-:B------:R-:W-:Y:S01]  /*1f940*/  FFMA.FTZ R18, R31, UR4, -R10.reuse ;  /* 0x000000041f127c23 */ /* 0x100fe2000801080a */
[----:B------:R-:W-:Y:S01]  /*1f950*/  LOP3.LUT R6, R11, 0xffff, RZ, 0xc0, !PT ;  /* 0x0000ffff0b067812 */ /* 0x000fe200078ec0ff */
[--C-:B------:R-:W-:Y:S01]  /*1f960*/  FFMA.FTZ R31, R64, UR4, -R10.reuse ;  /* 0x00000004401f7c23 */ /* 0x100fe2000801080a */
[----:B------:R-:W-:Y:S01]  /*1f970*/  LOP3.LUT R17, R14, 0xff, RZ, 0xc0, !PT ;  /* 0x000000ff0e117812 */ /* 0x000fe200078ec0ff */
[----:B------:R-:W-:Y:S01]  /*1f980*/  FFMA.FTZ R132, R23, UR4, -R10 ;  /* 0x0000000417847c23 */ /* 0x000fe2000801080a */
[----:B------:R-:W-:Y:S01]  /*1f990*/  SHF.R.U32.HI R6, RZ, 0x8, R6 ;  /* 0x00000008ff067819 */ /* 0x000fe20000011606 */
[----:B------:R-:W-:Y:S01]  /*1f9a0*/  FFMA.FTZ R23, R112, UR4, -R10 ;  /* 0x0000000470177c23 */ /* 0x000fe2000801080a */
[----:B-1----:R-:W-:Y:S01]  /*1f9b0*/  FFMA.FTZ R0, R200, UR4, -R2 ;  /* 0x00000004c8007c23 */ /* 0x002fe20008010802 */
[----:B------:R-:W-:Y:S02]  /*1f9c0*/  IMAD.MOV.U32 R120, RZ, RZ, R183 ;  /* 0x000000ffff787224 */ /* 0x000fe400078e00b7 */
[----:B------:R-:W-:Y:S01]  /*1f9d0*/  FFMA.FTZ R104, R104, UR4, -R8 ;  /* 0x0000000468687c23 */ /* 0x000fe20008010808 */
[----:B------:R1:W-:Y:S01]  /*1f9e0*/  MUFU.EX2 R183, R22 ;  /* 0x0000001600b77308 */ /* 0x0003e20000000800 */
[----:B------:R-:W-:Y:S01]  /*1f9f0*/  SHF.R.U32.HI R16, RZ, 0x10, R14 ;  /* 0x00000010ff107819 */ /* 0x000fe2000001160e */
[----:B------:R-:W-:Y:S01]  /*1fa00*/  FFMA.FTZ R112, R92, UR4, -R8 ;  /* 0x000000045c707c23 */ /* 0x000fe20008010808 */
[----:B------:R-:W-:Y:S01]  /*1fa10*/  SHF.R.U32.HI R14, RZ, 0x18, R14 ;  /* 0x00000018ff0e7819 */ /* 0x000fe2000001160e */
[----:B------:R-:W-:Y:S01]  /*1fa20*/  FFMA.FTZ R110, R110, UR4, -R2 ;  /* 0x000000046e6e7c23 */ /* 0x000fe20008010802 */
[----:B------:R-:W-:Y:S01]  /*1fa30*/  FFMA.FTZ R116, R93, UR4, -R8 ;  /* 0x000000045d747c23 */ /* 0x000fe20008010808 */
[----:B------:R-:W-:Y:S01]  /*1fa40*/  IMAD.MOV.U32 R93, RZ, RZ, R245 ;  /* 0x000000ffff5d7224 */ /* 0x000fe200078e00f5 */
[----:B------:R-:W-:Y:S03]  /*1fa50*/  PLOP3.LUT P0, PT, PT, PT, UP0, 0x80, 0x0 ;  /* 0x000000000000781c */ /* 0x000fe60003f0f008 */
[----:B------:R4:W-:Y:S10]  /*1fa60*/  MUFU.EX2 R30, R0 ;  /* 0x00000000001e7308 */ /* 0x0009f40000000800 */
[----:B------:R-:W-:Y:S01]  /*1fa70*/  MUFU.EX2 R112, R112 ;  /* 0x0000007000707308 */ /* 0x000fe20000000800 */
[----:B-1----:R-:W-:Y:S09]  /*1fa80*/  IMAD.MOV.U32 R22, RZ, RZ, R104 ;  /* 0x000000ffff167224 */ /* 0x002ff200078e0068 */
[----:B------:R-:W-:Y:S01]  /*1fa90*/  MUFU.EX2 R116, R116 ;  /* 0x0000007400747308 */ /* 0x000fe20000000800 */
[----:B----4-:R-:W-:Y:S09]  /*1faa0*/  FFMA.FTZ R0, R201, UR4, -R2 ;  /* 0x00000004c9007c23 */ /* 0x010ff20008010802 */
[----:B------:R1:W4:Y:S10]  /*1fab0*/  MUFU.EX2 R201, R0 ;  /* 0x0000000000c97308 */ /* 0x0003340000000800 */
[----:B------:R-:W-:Y:S01]  /*1fac0*/  MUFU.EX2 R110, R110 ;  /* 0x0000006e006e7308 */ /* 0x000fe20000000800 */
[--C-:B-1----:R-:W-:Y:S09]  /*1fad0*/  FFMA.FTZ R0, R240, UR4, -R8.reuse ;  /* 0x00000004f0007c23 */ /* 0x102ff20008010808 */
[----:B------:R1:W-:Y:S02]  /*1fae0*/  MUFU.EX2 R200, R0 ;  /* 0x0000000000c87308 */ /* 0x0003e40000000800 */
[----:B-1----:R-:W-:Y:S08]  /*1faf0*/  FFMA.FTZ R0, R243, UR4, -R8 ;  /* 0x00000004f3007c23 */ /* 0x002ff00008010808 */
[----:B------:R1:W4:Y:S02]  /*1fb00*/  MUFU.EX2 R243, R0 ;  /* 0x0000000000f37308 */ /* 0x0003240000000800 */
[----:B-1----:R-:W-:Y:S01]  /*1fb10*/  FFMA.FTZ R0, R232, UR4, -R2 ;  /* 0x00000004e8007c23 */ /* 0x002fe20008010802 */
[----:B------:R-:W-:Y:S01]  /*1fb20*/  IMAD.MOV.U32 R232, RZ, RZ, R80 ;  /* 0x000000ffffe87224 */ /* 0x000fe200078e0050 */
[----:B------:R-:W-:Y:S01]  /*1fb30*/  PRMT R80, R12, 0x5410, R6 ;  /* 0x000054100c507816 */ /* 0x000fe20000000006 */
[----:B------:R-:W-:Y:S05]  /*1fb40*/  FFMA.FTZ R12, R194, UR4, -R10 ;  /* 0x00000004c20c7c23 */ /* 0x000fea000801080a */
[----:B------:R1:W-:Y:S01]  /*1fb50*/  MUFU.EX2 R240, R0 ;  /* 0x0000000000f07308 */ /* 0x0003e20000000800 */
[--C-:B------:R-:W-:Y:S01]  /*1fb60*/  SHF.R.U32.HI R6, RZ, 0x10, R11.reuse ;  /* 0x00000010ff067819 */ /* 0x100fe2000001160b */
[----:B------:R-:W-:Y:S01]  /*1fb70*/  IMAD.MOV.U32 R64, RZ, RZ, R232 ;  /* 0x000000ffff407224 */ /* 0x000fe200078e00e8 */
[----:B------:R-:W-:Y:S01]  /*1fb80*/  SHF.R.U32.HI R11, RZ, 0x18, R11 ;  /* 0x00000018ff0b7819 */ /* 0x000fe2000001160b */
[----:B------:R-:W-:Y:S01]  /*1fb90*/  FFMA.FTZ R232, R119, UR4, -R9 ;  /* 0x0000000477e87c23 */ /* 0x000fe20008010809 */
[----:B------:R-:W-:Y:S01]  /*1fba0*/  LOP3.LUT R6, R6, 0xff, RZ, 0xc0, !PT ;  /* 0x000000ff06067812 */ /* 0x000fe200078ec0ff */
[----:B------:R-:W-:Y:S04]  /*1fbb0*/  IMAD.MOV.U32 R84, RZ, RZ, R64 ;  /* 0x000000ffff547224 */ /* 0x000fe800078e0040 */
[----:B------:R-:W-:Y:S01]  /*1fbc0*/  MUFU.EX2 R237, R12 ;  /* 0x0000000c00ed7308 */ /* 0x000fe20000000800 */
[----:B-1----:R-:W-:Y:S01]  /*1fbd0*/  FFMA.FTZ R0, R233, UR4, -R2 ;  /* 0x00000004e9007c23 */ /* 0x002fe20008010802 */
[----:B------:R-:W-:Y:S01]  /*1fbe0*/  IMAD.MOV.U32 R233, RZ, RZ, R81 ;  /* 0x000000ffffe97224 */ /* 0x000fe200078e0051 */
[----:B------:R-:W-:Y:S07]  /*1fbf0*/  PRMT R81, R6, 0x5410, R11 ;  /* 0x0000541006517816 */ /* 0x000fee000000000b */
[----:B------:R1:W4:Y:S01]  /*1fc00*/  MUFU.EX2 R244, R0 ;  /* 0x0000000000f47308 */ /* 0x0003220000000800 */
[----:B------:R-:W-:Y:S01]  /*1fc10*/  SHF.R.U32.HI R6, RZ, 0x8, R15 ;  /* 0x00000008ff067819 */ /* 0x000fe2000001160f */
[----:B------:R-:W-:Y:S01]  /*1fc20*/  IMAD.MOV.U32 R65, RZ, RZ, R233 ;  /* 0x000000ffff417224 */ /* 0x000fe200078e00e9 */
[----:B------:R-:W-:Y:S01]  /*1fc30*/  LOP3.LUT R11, R16, 0xff, RZ, 0xc0, !PT ;  /* 0x000000ff100b7812 */ /* 0x000fe200078ec0ff */
[----:B------:R-:W-:Y:S01]  /*1fc40*/  IMAD.MOV.U32 R16, RZ, RZ, R250 ;  /* 0x000000ffff107224 */ /* 0x000fe200078e00fa */
[----:B------:R-:W-:Y:S01]  /*1fc50*/  PRMT R127, R17, 0x5410, R6 ;  /* 0x00005410117f7816 */ /* 0x000fe20000000006 */
[----:B------:R-:W-:Y:S01]  /*1fc60*/  FFMA.FTZ R6, R170, UR4, -R9 ;  /* 0x00000004aa067c23 */ /* 0x000fe20008010809 */
[----:B------:R-:W-:Y:S03]  /*1fc70*/  PRMT R133, R11, 0x5410, R14 ;  /* 0x000054100b857816 */ /* 0x000fe6000000000e */
[----:B------:R2:W-:Y:S01]  /*1fc80*/  MUFU.EX2 R233, R13 ;  /* 0x0000000d00e97308 */ /* 0x0005e20000000800 */
[----:B------:R-:W-:Y:S02]  /*1fc90*/  IMAD.MOV.U32 R17, RZ, RZ, R251 ;  /* 0x000000ffff117224 */ /* 0x000fe400078e00fb */
[----:B------:R-:W-:Y:S01]  /*1fca0*/  FFMA.FTZ R11, R242, UR4, -R9 ;  /* 0x00000004f20b7c23 */ /* 0x000fe20008010809 */
[----:B------:R-:W-:Y:S02]  /*1fcb0*/  IMAD.MOV.U32 R251, RZ, RZ, R209 ;  /* 0x000000fffffb7224 */ /* 0x000fe400078e00d1 */
[--C-:B------:R-:W-:Y:S01]  /*1fcc0*/  FFMA.FTZ R170, R69, UR4, -R10.reuse ;  /* 0x0000000445aa7c23 */ /* 0x100fe2000801080a */
[--C-:B------:R-:W-:Y:S01]  /*1fcd0*/  FFMA.FTZ R69, R113, UR4, -R10.reuse ;  /* 0x0000000471457c23 */ /* 0x100fe2000801080a */
[----:B------:R-:W-:Y:S01]  /*1fce0*/  FFMA.FTZ R113, R87, UR4, -R9 ;  /* 0x0000000457717c23 */ /* 0x000fe20008010809 */
[----:B------:R-:W-:Y:S01]  /*1fcf0*/  IMAD.MOV.U32 R15, RZ, RZ, R21 ;  /* 0x000000ffff0f7224 */ /* 0x000fe200078e0015 */
[----:B------:R-:W-:Y:S01]  /*1fd00*/  MUFU.EX2 R250, R6 ;  /* 0x0000000600fa7308 */ /* 0x000fe20000000800 */
[--C-:B-1----:R-:W-:Y:S01]  /*1fd10*/  FFMA.FTZ R0, R168, UR4, -R10.reuse ;  /* 0x00000004a8007c23 */ /* 0x102fe2000801080a */
[----:B------:R-:W-:Y:S01]  /*1fd20*/  FFMA.FTZ R21, R35, UR4, -R10 ;  /* 0x0000000423157c23 */ /* 0x000fe2000801080a */
[--C-:B------:R-:W-:Y:S01]  /*1fd30*/  FFMA.FTZ R35, R67, UR4, -R9.reuse ;  /* 0x0000000443237c23 */ /* 0x100fe20008010809 */
[----:B------:R-:W-:Y:S01]  /*1fd40*/  FFMA.FTZ R67, R173, UR4, -R8 ;  /* 0x00000004ad437c23 */ /* 0x000fe20008010808 */
[----:B------:R-:W-:Y:S02]  /*1fd50*/  IMAD.MOV.U32 R14, RZ, RZ, R20 ;  /* 0x000000ffff0e7224 */ /* 0x000fe400078e0014 */
[----:B------:R-:W-:Y:S01]  /*1fd60*/  FFMA.FTZ R20, R180, UR4, -R9 ;  /* 0x00000004b4147c23 */ /* 0x000fe20008010809 */
[----:B------:R-:W-:Y:S02]  /*1fd70*/  IMAD.MOV.U32 R85, RZ, RZ, R65 ;  /* 0x000000ffff557224 */ /* 0x000fe400078e0041 */
[----:B------:R1:W-:Y:S01]  /*1fd80*/  MUFU.EX2 R252, R0 ;  /* 0x0000000000fc7308 */ /* 0x0003e20000000800 */
[----:B--2---:R-:W-:Y:S04]  /*1fd90*/  IMAD.WIDE.U32 R12, R251, -0x2daee0ad, RZ ;  /* 0xd2511f53fb0c7825 */ /* 0x004fe800078e00ff */
[----:B------:R-:W-:Y:S01]  /*1fda0*/  FFMA.FTZ R173, R121, UR4, -R8 ;  /* 0x0000000479ad7c23 */ /* 0x000fe20008010808 */
[----:B------:R-:W-:Y:S01]  /*1fdb0*/  FFMA.FTZ R121, R111, UR4, -R2 ;  /* 0x000000046f797c23 */ /* 0x000fe20008010802 */
[----:B------:R-:W-:Y:S01]  /*1fdc0*/  IMAD.MOV.U32 R64, RZ, RZ, R14 ;  /* 0x000000ffff407224 */ /* 0x000fe200078e000e */
[----:B------:R-:W-:Y:S01]  /*1fdd0*/  LOP3.LUT R14, R13, UR12, R84, 0x96, !PT ;  /* 0x0000000c0d0e7c12 */ /* 0x000fe2000f8e9654 */
[----:B------:R-:W-:Y:S01]  /*1fde0*/  FFMA.FTZ R13, R239, UR4, -R8 ;  /* 0x00000004ef0d7c23 */ /* 0x000fe20008010808 */
[----:B------:R-:W-:Y:S01]  /*1fdf0*/  MUFU.EX2 R187, R11 ;  /* 0x0000000b00bb7308 */ /* 0x000fe20000000800 */
[----:B------:R-:W-:Y:S01]  /*1fe00*/  FFMA.FTZ R168, R97, UR4, -R10 ;  /* 0x0000000461a87c23 */ /* 0x000fe2000801080a */
[----:B------:R-:W-:Y:S02]  /*1fe10*/  IMAD.MOV.U32 R65, RZ, RZ, R15 ;  /* 0x000000ffff417224 */ /* 0x000fe400078e000f */
[----:B------:R-:W-:Y:S01]  /*1fe20*/  FFMA.FTZ R97, R82, UR4, -R9 ;  /* 0x0000000452617c23 */ /* 0x000fe20008010809 */
[----:B------:R-:W-:Y:S02]  /*1fe30*/  IMAD.MOV.U32 R239, RZ, RZ, R17 ;  /* 0x000000ffffef7224 */ /* 0x000fe400078e0011 */
[--C-:B------:R-:W-:Y:S01]  /*1fe40*/  FFMA.FTZ R17, R193, UR4, -R9.reuse ;  /* 0x00000004c1117c23 */ /* 0x100fe20008010809 */
[----:B------:R-:W-:Y:S02]  /*1fe50*/  IMAD.MOV.U32 R82, RZ, RZ, R64 ;  /* 0x000000ffff527224 */ /* 0x000fe400078e0040 */
[--C-:B------:R-:W-:Y:S01]  /*1fe60*/  FFMA.FTZ R64, R115, UR4, -R9.reuse ;  /* 0x0000000473407c23 */ /* 0x100fe20008010809 */
[----:B------:R2:W-:Y:S01]  /*1fe70*/  MUFU.EX2 R251, R19 ;  /* 0x0000001300fb7308 */ /* 0x0005e20000000800 */
[----:B-1----:R-:W-:Y:S01]  /*1fe80*/  FFMA.FTZ R0, R169, UR4, -R10 ;  /* 0x00000004a9007c23 */ /* 0x002fe2000801080a */
[----:B------:R-:W-:Y:S01]  /*1fe90*/  FFMA.FTZ R115, R25, UR4, -R8 ;  /* 0x0000000419737c23 */ /* 0x000fe20008010808 */
[----:B------:R-:W-:Y:S01]  /*1fea0*/  FFMA.FTZ R169, R96, UR4, -R10 ;  /* 0x0000000460a97c23 */ /* 0x000fe2000801080a */
[----:B------:R-:W-:Y:S01]  /*1feb0*/  FFMA.FTZ R25, R182, UR4, -R2 ;  /* 0x00000004b6197c23 */ /* 0x000fe20008010802 */
[----:B------:R-:W-:Y:S01]  /*1fec0*/  FFMA.FTZ R96, R83, UR4, -R9 ;  /* 0x0000000453607c23 */ /* 0x000fe20008010809 */
[----:B------:R-:W-:Y:S02]  /*1fed0*/  IMAD.MOV.U32 R83, RZ, RZ, R65 ;  /* 0x000000ffff537224 */ /* 0x000fe400078e0041 */
[----:B------:R-:W-:Y:S02]  /*1fee0*/  FFMA.FTZ R65, R131, UR4, -R9 ;  /* 0x0000000483417c23 */ /* 0x000fe40008010809 */
[----:B------:R1:W-:Y:S01]  /*1fef0*/  MUFU.EX2 R210, R0 ;  /* 0x0000000000d27308 */ /* 0x0003e20000000800 */
[----:B------:R-:W-:Y:S02]  /*1ff00*/  IMAD.MOV.U32 R70, RZ, RZ, R69 ;  /* 0x000000ffff467224 */ /* 0x000fe400078e0045 */
[--C-:B------:R-:W-:Y:S01]  /*1ff10*/  FFMA.FTZ R131, R108, UR4, -R8.reuse ;  /* 0x000000046c837c23 */ /* 0x100fe20008010808 */
[----:B------:R-:W-:Y:S02]  /*1ff20*/  IMAD.MOV.U32 R69, RZ, RZ, R91 ;  /* 0x000000ffff457224 */ /* 0x000fe400078e005b */
[----:B------:R-:W-:Y:S01]  /*1ff30*/  FFMA.FTZ R91, R50, UR4, -R8 ;  /* 0x00000004325b7c23 */ /* 0x000fe20008010808 */
[--C-:B------:R-:W-:Y:S01]  /*1ff40*/  FFMA.FTZ R108, R28, UR4, -R2.reuse ;  /* 0x000000041c6c7c23 */ /* 0x100fe20008010802 */
[----:B--2---:R-:W-:Y:S02]  /*1ff50*/  FFMA.FTZ R19, R185, UR4, -R2 ;  /* 0x00000004b9137c23 */ /* 0x004fe40008010802 */
[----:B------:R-:W-:Y:S01]  /*1ff60*/  MUFU.EX2 R185, R17 ;  /* 0x0000001100b97308 */ /* 0x000fe20000000800 */
[----:B-1----:R-:W-:Y:S05]  /*1ff70*/  FSEL R0, R38, RZ, P2 ;  /* 0x000000ff26007208 */ /* 0x002fea0001000000 */
[----:B------:R-:W-:Y:S01]  /*1ff80*/  FADD.FTZ R6, -R0, R134 ;  /* 0x0000008600067221 */ /* 0x000fe20000010100 */
[--C-:B------:R-:W-:Y:S01]  /*1ff90*/  FFMA.FTZ R0, R171, UR4, -R9.reuse ;  /* 0x00000004ab007c23 */ /* 0x100fe20008010809 */
[--C-:B------:R-:W-:Y:S01]  /*1ffa0*/  FFMA.FTZ R171, R68, UR4, -R10.reuse ;  /* 0x0000000444ab7c23 */ /* 0x100fe2000801080a */
[--C-:B------:R-:W-:Y:S01]  /*1ffb0*/  FFMA.FTZ R68, R129, UR4, -R10.reuse ;  /* 0x0000000481447c23 */ /* 0x100fe2000801080a */
[----:B------:R-:W-:Y:S01]  /*1ffc0*/  FFMA.FTZ R129, R114, UR4, -R9 ;  /* 0x0000000472817c23 */ /* 0x000fe20008010809 */
[----:B------:R1:W-:Y:S01]  /*1ffd0*/  MUFU.EX2 R209, R0 ;  /* 0x0000000000d17308 */ /* 0x0003e20000000800 */
[--C-:B------:R-:W-:Y:S01]  /*1ffe0*/  FFMA.FTZ R134, R24, UR4, -R10.reuse ;  /* 0x0000000418867c23 */ /* 0x100fe2000801080a */
[----:B------:R-:W-:Y:S01]  /*1fff0*/  FFMA.FTZ R24, R128, UR4, -R10 ;  /* 0x0000000480187c23 */ /* 0x000fe2000801080a */
[----:B------:R-:W-:Y:S04]  /*20000*/  IMAD.WIDE.U32 R10, R188, -0x2daee0ad, RZ ;  /* 0xd2511f53bc0a7825 */ /* 0x000fe800078e00ff */
[----:B------:R-:W-:Y:S01]  /*20010*/  FMUL.FTZ R6, R6, UR4 ;  /* 0x0000000406067c20 */ /* 0x000fe20008410000 */
[----:B------:R-:W-:Y:S01]  /*20020*/  IMAD.MOV.U32 R188, RZ, RZ, R246 ;  /* 0x000000ffffbc7224 */ /* 0x000fe200078e00f6 */
[----:B------:R-:W-:Y:S01]  /*20030*/  LOP3.LUT R15, R11, UR25, R12, 0x96, !PT ;  /* 0x000000190b0f7c12 */ /* 0x000fe2000f8e960c */
[----:B------:R2:W-:Y:S01]  /*20040*/  MUFU.EX2 R246, R18 ;  /* 0x0000001200f67308 */ /* 0x0005e20000000800 */
[----:B------:R-:W-:Y:S01]  /*20050*/  FFMA.FTZ R12, R238, UR4, -R8 ;  /* 0x00000004ee0c7c23 */ /* 0x000fe20008010808 */
[----:B------:R-:W-:Y:S01]  /*20060*/  FFMA.FTZ R11, R231, UR4, -R2 ;  /* 0x00000004e70b7c23 */ /* 0x000fe20008010802 */
[----:B------:R-:W-:Y:S02]  /*20070*/  IMAD.MOV.U32 R128, RZ, RZ, R23 ;  /* 0x000000ffff807224 */ /* 0x000fe400078e0017 */
[--C-:B------:R-:W-:Y:S01]  /*20080*/  FFMA.FTZ R23, R192, UR4, -R8.reuse ;  /* 0x00000004c0177c23 */ /* 0x100fe20008010808 */
[----:B------:R-:W-:Y:S01]  /*20090*/  FFMA.FTZ R192, R109, UR4, -R8 ;  /* 0x000000046dc07c23 */ /* 0x000fe20008010808 */
[----:B------:R-:W-:Y:S01]  /*200a0*/  FFMA.FTZ R109, R29, UR4, -R2 ;  /* 0x000000041d6d7c23 */ /* 0x000fe20008010802 */
[----:B------:R-:W-:Y:S02]  /*200b0*/  IMAD.MOV.U32 R114, RZ, RZ, R73 ;  /* 0x000000ffff727224 */ /* 0x000fe400078e0049 */
[----:B------:R3:W-:Y:S01]  /*200c0*/  MUFU.EX2 R180, R11 ;  /* 0x0000000b00b47308 */ /* 0x0007e20000000800 */
[--C-:B-1----:R-:W-:Y:S01]  /*200d0*/  FFMA.FTZ R0, R235, UR4, -R9.reuse ;  /* 0x00000004eb007c23 */ /* 0x102fe20008010809 */
[----:B------:R-:W-:Y:S02]  /*200e0*/  IMAD.MOV.U32 R238, RZ, RZ, R16 ;  /* 0x000000ffffee7224 */ /* 0x000fe400078e0010 */
[--C-:B------:R-:W-:Y:S01]  /*200f0*/  FFMA.FTZ R16, R33, UR4, -R9.reuse ;  /* 0x0000000421107c23 */ /* 0x100fe20008010809 */
[----:B------:R-:W-:Y:S02]  /*20100*/  IMAD.MOV.U32 R87, RZ, RZ, R68 ;  /* 0x000000ffff577224 */ /* 0x000fe400078e0044 */
[----:B------:R-:W-:Y:S01]  /*20110*/  FFMA.FTZ R73, R172, UR4, -R8 ;  /* 0x00000004ac497c23 */ /* 0x000fe20008010808 */
[----:B------:R-:W-:Y:S02]  /*20120*/  IMAD.MOV.U32 R68, RZ, RZ, R90 ;  /* 0x000000ffff447224 */ /* 0x000fe400078e005a */
[----:B------:R-:W-:Y:S01]  /*20130*/  FFMA.FTZ R90, R43, UR4, -R8 ;  /* 0x000000042b5a7c23 */ /* 0x000fe20008010808 */
[----:B------:R1:W-:Y:S01]  /*20140*/  MUFU.EX2 R241, R0 ;  /* 0x0000000000f17308 */ /* 0x0003e20000000800 */
[----:B------:R-:W-:Y:S04]  /*20150*/  IMAD.WIDE.U32 R32, R14, -0x326172a9, RZ ;  /* 0xcd9e8d570e207825 */ /* 0x000fe800078e00ff */
[--C-:B------:R-:W-:Y:S01]  /*20160*/  FFMA.FTZ R14, R203, UR4, -R2.reuse ;  /* 0x00000004cb0e7c23 */ /* 0x100fe20008010802 */
[----:B--2---:R-:W-:Y:S01]  /*20170*/  FFMA.FTZ R18, R202, UR4, -R2 ;  /* 0x00000004ca127c23 */ /* 0x004fe20008010802 */
[----:B------:R-:W-:Y:S02]  /*20180*/  IMAD.MOV.U32 R43, RZ, RZ, R130 ;  /* 0x000000ffff2b7224 */ /* 0x000fe400078e0082 */
[----:B------:R-:W-:Y:S01]  /*20190*/  IMAD.MOV.U32 R124, RZ, RZ, R238 ;  /* 0x000000ffff7c7224 */ /* 0x000fe200078e00ee */
[----:B------:R2:W-:Y:S01]  /*201a0*/  MUFU.EX2 R235, R12 ;  /* 0x0000000c00eb7308 */ /* 0x0005e20000000800 */
[----:B---3--:R-:W-:Y:S01]  /*201b0*/  FFMA.FTZ R11, R103, UR4, -R9 ;  /* 0x00000004670b7c23 */ /* 0x008fe20008010809 */
[----:B------:R-:W-:Y:S02]  /*201c0*/  IMAD.MOV.U32 R50, RZ, RZ, R87 ;  /* 0x000000ffff327224 */ /* 0x000fe400078e0057 */
[--C-:B------:R-:W-:Y:S01]  /*201d0*/  FFMA.FTZ R87, R42, UR4, -R2.reuse ;  /* 0x000000042a577c23 */ /* 0x100fe20008010802 */
[----:B------:R-:W-:Y:S04]  /*201e0*/  IMAD.WIDE.U32 R28, R15, -0x326172a9, RZ ;  /* 0xcd9e8d570f1c7825 */ /* 0x000fe800078e00ff */
[----:B------:R-:W-:Y:S02]  /*201f0*/  IMAD.MOV.U32 R119, RZ, RZ, R11 ;  /* 0x000000ffff777224 */ /* 0x000fe400078e000b */
[----:B-1----:R-:W-:Y:S01]  /*20200*/  FFMA.FTZ R0, R191, UR4, -R2 ;  /* 0x00000004bf007c23 */ /* 0x002fe20008010802 */
[--C-:B------:R-:W-:Y:S01]  /*20210*/  FFMA.FTZ R11, R234, UR4, -R8.reuse ;  /* 0x00000004ea0b7c23 */ /* 0x100fe20008010808 */
[----:B------:R1:W-:Y:S01]  /*20220*/  MUFU.EX2 R191, R13 ;  /* 0x0000000d00bf7308 */ /* 0x0003e20000000800 */
[----:B------:R-:W-:Y:S02]  /*20230*/  IMAD.MOV.U32 R234, RZ, RZ, R207 ;  /* 0x000000ffffea7224 */ /* 0x000fe400078e00cf */
[----:B------:R-:W-:Y:S01]  /*20240*/  FFMA.FTZ R207, R125, UR4, -R8 ;  /* 0x000000047dcf7c23 */ /* 0x000fe20008010808 */
[----:B------:R-:W-:Y:S02]  /*20250*/  IMAD.MOV.U32 R130, RZ, RZ, R70 ;  /* 0x000000ffff827224 */ /* 0x000fe400078e0046 */
[----:B------:R-:W-:Y:S02]  /*20260*/  IMAD.MOV.U32 R92, RZ, RZ, R188 ;  /* 0x000000ffff5c7224 */ /* 0x000fe400078e00bc */
[----:B--2---:R-:W-:Y:S01]  /*20270*/  FFMA.FTZ R12, R102, UR4, -R9 ;  /* 0x00000004660c7c23 */ /* 0x004fe20008010809 */
[----:B------:R-:W-:Y:S01]  /*20280*/  IMAD.MOV.U32 R102, RZ, RZ, R59 ;  /* 0x000000ffff667224 */ /* 0x000fe200078e003b */
[----:B------:R2:W-:Y:S01]  /*20290*/  MUFU.EX2 R194, R0 ;  /* 0x0000000000c27308 */ /* 0x0005e20000000800 */
[----:B------:R-:W-:Y:S01]  /*202a0*/  FFMA.FTZ R59, R174, UR4, -R8 ;  /* 0x00000004ae3b7c23 */ /* 0x000fe20008010808 */
[----:B------:R-:W-:Y:S02]  /*202b0*/  IMAD.MOV.U32 R103, RZ, RZ, R12 ;  /* 0x000000ffff677224 */ /* 0x000fe400078e000c */
[--C-:B------:R-:W-:Y:S01]  /*202c0*/  FFMA.FTZ R12, R236, UR4, -R8.reuse ;  /* 0x00000004ec0c7c23 */ /* 0x100fe20008010808 */
[----:B------:R-:W-:Y:S01]  /*202d0*/  FFMA.FTZ R236, R105, UR4, -R8 ;  /* 0x0000000469ec7c23 */ /* 0x000fe20008010808 */
[----:B------:R-:W-:Y:S02]  /*202e0*/  IMAD.MOV.U32 R105, RZ, RZ, R86 ;  /* 0x000000ffff697224 */ /* 0x000fe400078e0056 */
[----:B------:R-:W-:Y:S01]  /*202f0*/  FFMA.FTZ R86, R41, UR4, -R2 ;  /* 0x0000000429567c23 */ /* 0x000fe20008010802 */
[----:B------:R-:W-:Y:S01]  /*20300*/  IMAD.MOV.U32 R174, RZ, RZ, R88 ;  /* 0x000000ffffae7224 */ /* 0x000fe200078e0058 */
[----:B------:R3:W-:Y:S01]  /*20310*/  MUFU.EX2 R193, R12 ;  /* 0x0000000c00c17308 */ /* 0x0007e20000000800 */
[----:B-1----:R-:W-:Y:S01]  /*20320*/  FFMA.FTZ R13, R26, UR4, -R9 ;  /* 0x000000041a0d7c23 */ /* 0x002fe20008010809 */
[----:B------:R-:W-:Y:S01]  /*20330*/  FFMA.FTZ R9, R230, UR4, -R2 ;  /* 0x00000004e6097c23 */ /* 0x000fe20008010802 */
[--C-:B------:R-:W-:Y:S01]  /*20340*/  FFMA.FTZ R26, R189, UR4, -R8.reuse ;  /* 0x00000004bd1a7c23 */ /* 0x100fe20008010808 */
[----:B------:R-:W-:Y:S01]  /*20350*/  FFMA.FTZ R88, R51, UR4, -R8 ;  /* 0x0000000433587c23 */ /* 0x000fe20008010808 */
[----:B------:R-:W-:Y:S02]  /*20360*/  IMAD.MOV.U32 R202, RZ, RZ, R174 ;  /* 0x000000ffffca7224 */ /* 0x000fe400078e00ae */
[----:B------:R-:W-:Y:S03]  /*20370*/  IMAD.MOV.U32 R51, RZ, RZ, R234 ;  /* 0x000000ffff337224 */ /* 0x000fe600078e00ea */
[----:B------:R1:W-:Y:S01]  /*20380*/  MUFU.EX2 R242, R11 ;  /* 0x0000000b00f27308 */ /* 0x0003e20000000800 */
[----:B--2---:R-:W-:Y:S01]  /*20390*/  FFMA.FTZ R0, R229, UR4, -R2 ;  /* 0x00000004e5007c23 */ /* 0x004fe20008010802 */
[----:B------:R-:W-:Y:S02]  /*203a0*/  IMAD.MOV.U32 R229, RZ, RZ, R24 ;  /* 0x000000ffffe57224 */ /* 0x000fe400078e0018 */
[----:B------:R-:W-:Y:S01]  /*203b0*/  FFMA.FTZ R24, R190, UR4, -R8 ;  /* 0x00000004be187c23 */ /* 0x000fe20008010808 */
[----:B------:R-:W-:Y:S02]  /*203c0*/  IMAD.MOV.U32 R125, RZ, RZ, R239 ;  /* 0x000000ffff7d7224 */ /* 0x000fe400078e00ef */
[----:B------:R-:W-:Y:S02]  /*203d0*/  IMAD.MOV.U32 R188, RZ, RZ, R212 ;  /* 0x000000ffffbc7224 */ /* 0x000fe400078e00d4 */
[----:B------:R-:W-:Y:S01]  /*203e0*/  FFMA.FTZ R212, R122, UR4, -R2 ;  /* 0x000000047ad47c23 */ /* 0x000fe20008010802 */
[----:B------:R2:W-:Y:S01]  /*203f0*/  MUFU.EX2 R230, R0 ;  /* 0x0000000000e67308 */ /* 0x0005e20000000800 */
[--C-:B---3--:R-:W-:Y:S01]  /*20400*/  FFMA.FTZ R12, R195, UR4, -R8.reuse ;  /* 0x00000004c30c7c23 */ /* 0x108fe20008010808 */
[----:B------:R-:W-:Y:S02]  /*20410*/  IMAD.MOV.U32 R195, RZ, RZ, R57 ;  /* 0x000000ffffc37224 */ /* 0x000fe400078e0039 */
[--C-:B------:R-:W-:Y:S01]  /*20420*/  FFMA.FTZ R57, R175, UR4, -R8.reuse ;  /* 0x00000004af397c23 */ /* 0x100fe20008010808 */
[----:B------:R-:W-:Y:S02]  /*20430*/  IMAD.MOV.U32 R175, RZ, RZ, R89 ;  /* 0x000000ffffaf7224 */ /* 0x000fe400078e0059 */
[----:B------:R-:W-:Y:S01]  /*20440*/  FFMA.FTZ R89, R72, UR4, -R8 ;  /* 0x0000000448597c23 */ /* 0x000fe20008010808 */
[----:B------:R-:W-:Y:S01]  /*20450*/  LOP3.LUT R8, R33, UR28, R196, 0x96, !PT ;  /* 0x0000001c21087c12 */ /* 0x000fe2000f8e96c4 */
[----:B------:R-:W-:Y:S01]  /*20460*/  IMAD.MOV.U32 R189, RZ, RZ, R195 ;  /* 0x000000ffffbd7224 */ /* 0x000fe200078e00c3 */
[----:B------:R-:W-:Y:S01]  /*20470*/  MUFU.EX2 R231, R9 ;  /* 0x0000000900e77308 */ /* 0x000fe20000000800 */
[----:B-1----:R-:W-:Y:S02]  /*20480*/  IMAD.MOV.U32 R11, RZ, RZ, R120 ;  /* 0x000000ffff0b7224 */ /* 0x002fe400078e0078 */
[--C-:B------:R-:W-:Y:S01]  /*20490*/  FFMA.FTZ R72, R62, UR4, -R2.reuse ;  /* 0x000000043e487c23 */ /* 0x100fe20008010802 */
[----:B------:R-:W-:Y:S02]  /*204a0*/  IMAD.MOV.U32 R203, RZ, RZ, R175 ;  /* 0x000000ffffcb7224 */ /* 0x000fe400078e00af */
[----:B------:R-:W-:Y:S02]  /*204b0*/  IMAD.MOV.U32 R175, RZ, RZ, R103 ;  /* 0x000000ffffaf7224 */ /* 0x000fe400078e0067 */
[----:B------:R-:W-:Y:S01]  /*204c0*/  FFMA.FTZ R103, R94, UR4, -R2 ;  /* 0x000000045e677c23 */ /* 0x000fe20008010802 */
[----:B------:R-:W-:Y:S01]  /*204d0*/  IMAD.MOV.U32 R120, RZ, RZ, R43 ;  /* 0x000000ffff787224 */ /* 0x000fe200078e002b */
[----:B------:R-:W-:Y:S01]  /*204e0*/  MUFU.EX2 R245, R16 ;  /* 0x0000001000f57308 */ /* 0x000fe20000000800 */
[----:B--2---:R-:W-:Y:S02]  /*204f0*/  IMAD.MOV.U32 R0, RZ, RZ, R248 ;  /* 0x000000ffff007224 */ /* 0x004fe400078e00f8 */
[----:B------:R-:W-:Y:S02]  /*20500*/  IMAD.MOV.U32 R94, RZ, RZ, R124 ;  /* 0x000000ffff5e7224 */ /* 0x000fe400078e007c */
[----:B------:R-:W-:Y:S02]  /*20510*/  IMAD.MOV.U32 R123, RZ, RZ, R0 ;  /* 0x000000ffff7b7224 */ /* 0x000fe400078e0000 */
[----:B------:R-:W-:Y:S03]  /*20520*/  IMAD.MOV.U32 R0, RZ, RZ, R105 ;  /* 0x000000ffff007224 */ /* 0x000fe600078e0069 */
[----:B------:R1:W-:Y:S01]  /*20530*/  MUFU.EX2 R248, R13 ;  /* 0x0000000d00f87308 */ /* 0x0003e20000000800 */
[----:B------:R-:W-:Y:S02]  /*20540*/  IMAD.MOV.U32 R43, RZ, RZ, R135 ;  /* 0x000000ffff2b7224 */ /* 0x000fe400078e0087 */
[----:B------:R-:W-:Y:S01]  /*20550*/  FFMA.FTZ R135, R5, UR4, -R2 ;  /* 0x0000000405877c23 */ /* 0x000fe20008010802 */
[----:B------:R-:W-:Y:S01]  /*20560*/  IMAD.MOV.U32 R124, RZ, RZ, R0 ;  /* 0x000000ffff7c7224 */ /* 0x000fe200078e0000 */
[----:B------:R-:W-:Y:S01]  /*20570*/  F2FP.F16.F32.PACK_AB R0, R123, R249 ;  /* 0x000000f97b00723e */ /* 0x000fe200000000ff */
[----:B------:R-:W-:Y:S02]  /*20580*/  IMAD.MOV.U32 R105, RZ, RZ, R50 ;  /* 0x000000ffff697224 */ /* 0x000fe400078e0032 */
[----:B------:R-:W-:Y:S02]  /*20590*/  IMAD.MOV.U32 R50, RZ, RZ, R189 ;  /* 0x000000ffff327224 */ /* 0x000fe400078e00bd */
[----:B------:R-:W-:Y:S01]  /*205a0*/  MUFU.EX2 R182, R12 ;  /* 0x0000000c00b67308 */ /* 0x000fe20000000800 */
[----:B------:R-:W-:Y:S02]  /*205b0*/  IMAD.MOV.U32 R189, RZ, RZ, R229 ;  /* 0x000000ffffbd7224 */ /* 0x000fe400078e00e5 */
[----:B------:R-:W-:Y:S02]  /*205c0*/  IMAD.MOV.U32 R229, RZ, RZ, R206 ;  /* 0x000000ffffe57224 */ /* 0x000fe400078e00ce */
[----:B------:R-:W-:Y:S01]  /*205d0*/  FFMA.FTZ R206, R126, UR4, -R2 ;  /* 0x000000047ece7c23 */ /* 0x000fe20008010802 */
[----:B------:R-:W-:Y:S02]  /*205e0*/  IMAD.MOV.U32 R174, RZ, RZ, R102 ;  /* 0x000000ffffae7224 */ /* 0x000fe400078e0066 */
[--C-:B------:R-:W-:Y:S01]  /*205f0*/  FFMA.FTZ R102, R95, UR4, -R2.reuse ;  /* 0x000000045f667c23 */ /* 0x100fe20008010802 */
[----:B------:R-:W-:Y:S02]  /*20600*/  IMAD.MOV.U32 R195, RZ, RZ, R65 ;  /* 0x000000ffffc37224 */ /* 0x000fe400078e0041 */
[--C-:B------:R-:W-:Y:S01]  /*20610*/  FFMA.FTZ R65, R177, UR4, -R2.reuse ;  /* 0x00000004b1417c23 */ /* 0x100fe20008010802 */
[----:B-1----:R-:W2:Y:S01]  /*20620*/  LDL R13, [R1+0x4] ;  /* 0x00000400010d7983 */ /* 0x002ea20000100800 */
[----:B------:R-:W-:Y:S02]  /*20630*/  IMAD.MOV.U32 R239, RZ, RZ, R85 ;  /* 0x000000ffffef7224 */ /* 0x000fe400078e0055 */
[----:B------:R-:W-:Y:S01]  /*20640*/  FFMA.FTZ R85, R60, UR4, -R2 ;  /* 0x000000043c557c23 */ /* 0x000fe20008010802 */
[----:B------:R-:W-:Y:S02]  /*20650*/  IMAD.MOV.U32 R70, RZ, RZ, R74 ;  /* 0x000000ffff467224 */ /* 0x000fe400078e004a */
[----:B------:R-:W-:Y:S01]  /*20660*/  FFMA.FTZ R74, R63, UR4, -R2 ;  /* 0x000000043f4a7c23 */ /* 0x000fe20008010802 */
[----:B------:R-:W-:Y:S02]  /*20670*/  IMAD.MOV.U32 R234, RZ, RZ, R64 ;  /* 0x000000ffffea7224 */ /* 0x000fe400078e0040 */
[----:B------:R-:W-:Y:S01]  /*20680*/  FFMA.FTZ R64, R178, UR4, -R2 ;  /* 0x00000004b2407c23 */ /* 0x000fe20008010802 */
[----:B------:R-:W-:Y:S01]  /*20690*/  IMAD.WIDE.U32 R8, R8, -0x2daee0ad, RZ ;  /* 0xd2511f5308087825 */ /* 0x000fe200078e00ff */
[----:B------:R-:W-:Y:S03]  /*206a0*/  MUFU.EX2 R178, R14 ;  /* 0x0000000e00b27308 */ /* 0x000fe60000000800 */
[----:B------:R-:W-:Y:S01]  /*206b0*/  IMAD.MOV.U32 R62, RZ, RZ, R202 ;  /* 0x000000ffff3e7224 */ /* 0x000fe200078e00ca */
[----:B------:R-:W-:Y:S01]  /*206c0*/  LOP3.LUT R10, R9, UR21, R10, 0x96, !PT ;  /* 0x00000015090a7c12 */ /* 0x000fe2000f8e960a */
        /* <DEDUP_REMOVED lines=8> */
[----:B------:R-:W-:Y:S02]  /*20750*/  IMAD.MOV.U32 R190, RZ, RZ, R119 ;  /* 0x000000ffffbe7224 */ /* 0x000fe400078e0077 */
[----:B------:R-:W-:Y:S01]  /*20760*/  FFMA.FTZ R119, R106, UR4, -R2 ;  /* 0x000000046a777c23 */ /* 0x000fe20008010802 */
[----:B------:R-:W-:Y:S02]  /*20770*/  IMAD.MOV.U32 R172, RZ, RZ, R114 ;  /* 0x000000ffffac7224 */ /* 0x000fe400078e0072 */
[----:B------:R-:W-:Y:S01]  /*20780*/  FFMA.FTZ R114, R107, UR4, -R2 ;  /* 0x000000046b727c23 */ /* 0x000fe20008010802 */
[----:B------:R-:W-:Y:S02]  /*20790*/  IMAD.MOV.U32 R238, RZ, RZ, R84 ;  /* 0x000000ffffee7224 */ /* 0x000fe400078e0054 */
[----:B------:R-:W-:Y:S01]  /*207a0*/  FFMA.FTZ R84, R54, UR4, -R2 ;  /* 0x0000000436547c23 */ /* 0x000fe20008010802 */
[----:B------:R-:W-:Y:S01]  /*207b0*/  LOP3.LUT R2, R29, UR24, R32, 0x96, !PT ;  /* 0x000000181d027c12 */ /* 0x000fe2000f8e9620 */
[----:B------:R1:W-:Y:S01]  /*207c0*/  MUFU.EX2 R236, R35 ;  /* 0x0000002300ec7308 */ /* 0x0003e20000000800 */
[----:B------:R-:W-:Y:S02]  /*207d0*/  IMAD.MOV.U32 R29, RZ, RZ, R239 ;  /* 0x000000ffff1d7224 */ /* 0x000fe400078e00ef */
[----:B------:R-:W-:Y:S02]  /*207e0*/  IMAD.MOV.U32 R54, RZ, RZ, R92 ;  /* 0x000000ffff367224 */ /* 0x000fe400078e005c */
[----:B------:R-:W-:Y:S05]  /*207f0*/  IMAD.WIDE.U32 R16, R2, -0x2daee0ad, RZ ;  /* 0xd2511f5302107825 */ /* 0x000fea00078e00ff */
[----:B------:R-:W-:Y:S01]  /*20800*/  MUFU.EX2 R239, R31 ;  /* 0x0000001f00ef7308 */ /* 0x000fe20000000800 */
[----:B------:R-:W-:Y:S01]  /*20810*/  IMAD.MOV.U32 R92, RZ, RZ, R195 ;  /* 0x000000ffff5c7224 */ /* 0x000fe200078e00c3 */
[----:B------:R-:W-:Y:S01]  /*20820*/  LOP3.LUT R8, R17, UR19, R8, 0x96, !PT ;  /* 0x0000001311087c12 */ /* 0x000fe2000f8e9608 */
[----:B------:R-:W-:Y:S02]  /*20830*/  IMAD.MOV.U32 R17, RZ, RZ, R29 ;  /* 0x000000ffff117224 */ /* 0x000fe400078e001d */
[----:B------:R-:W-:Y:S02]  /*20840*/  IMAD.MOV.U32 R106, RZ, RZ, R94 ;  /* 0x000000ffff6a7224 */ /* 0x000fe400078e005e */
[----:B------:R-:W-:Y:S03]  /*20850*/  IMAD.WIDE.U32 R8, R8, -0x326172a9, RZ ;  /* 0xcd9e8d5708087825 */ /* 0x000fe600078e00ff */
[----:B------:R-:W-:Y:S01]  /*20860*/  MUFU.EX2 R192, R23 ;  /* 0x0000001700c07308 */ /* 0x000fe20000000800 */
[----:B------:R-:W-:Y:S01]  /*20870*/  IMAD.MOV.U32 R94, RZ, RZ, R62 ;  /* 0x000000ffff5e7224 */ /* 0x000fe200078e003e */
[----:B------:R-:W-:Y:S01]  /*20880*/  LOP3.LUT R5, R8, 0xff, RZ, 0xc0, !PT ;  /* 0x000000ff08057812 */ /* 0x000fe200078ec0ff */
[----:B-1----:R-:W-:Y:S02]  /*20890*/  IMAD.MOV.U32 R35, RZ, RZ, R17 ;  /* 0x000000ffff237224 */ /* 0x002fe400078e0011 */
[----:B------:R-:W-:Y:S05]  /*208a0*/  IMAD.MOV.U32 R95, RZ, RZ, R125 ;  /* 0x000000ffff5f7224 */ /* 0x000fea00078e007d */
[----:B------:R1:W-:Y:S01]  /*208b0*/  MUFU.EX2 R229, R20 ;  /* 0x0000001400e57308 */ /* 0x0003e20000000800 */
        /* <DEDUP_REMOVED lines=8> */
[----:B------:R-:W-:Y:S02]  /*20940*/  IMAD.MOV.U32 R177, RZ, RZ, R93 ;  /* 0x000000ffffb17224 */ /* 0x000fe400078e005d */
[----:B------:R-:W-:Y:S02]  /*20950*/  IMAD.MOV.U32 R93, RZ, RZ, R234 ;  /* 0x000000ffff5d7224 */ /* 0x000fe400078e00ea */
[----:B------:R-:W-:Y:S01]  /*20960*/  MUFU.EX2 R234, R26 ;  /* 0x0000001a00ea7308 */ /* 0x000fe20000000800 */
[----:B-1----:R-:W-:Y:S02]  /*20970*/  IMAD.MOV.U32 R20, RZ, RZ, R106 ;  /* 0x000000ffff147224 */ /* 0x002fe400078e006a */
        /* <DEDUP_REMOVED lines=9> */
[----:B---3--:R-:W-:Y:S02]  /*20a10*/  IMAD.MOV.U32 R19, RZ, RZ, R176 ;  /* 0x000000ffff137224 */ /* 0x008fe400078e00b0 */
        /* <DEDUP_REMOVED lines=16> */
[--C-:B--2---:R-:W-:Y:S01]  /*20b20*/  HSET2.LE.AND R42, R11, R13.reuse, PT ;  /* 0x0000000d0b2a7233 */ /* 0x104fe20003803000 */
[----:B------:R-:W-:Y:S01]  /*20b30*/  IMAD.WIDE.U32 R10, R10, -0x326172a9, RZ ;  /* 0xcd9e8d570a0a7825 */ /* 0x000fe200078e00ff */
[--C-:B------:R-:W-:Y:S02]  /*20b40*/  HSET2.LE.AND R43, R43, R13.reuse, PT ;  /* 0x0000000d2b2b7233 */ /* 0x100fe40003803000 */
[--C-:B------:R-:W-:Y:S02]  /*20b50*/  HSET2.LE.AND R40, R40, R13.reuse, PT ;  /* 0x0000000d28287233 */ /* 0x100fe40003803000 */
[----:B------:R-:W-:Y:S02]  /*20b60*/  LOP3.LUT R42, R42, R0, RZ, 0xc0, !PT ;  /* 0x000000002a2a7212 */ /* 0x000fe400078ec0ff */
[----:B------:R-:W-:Y:S02]  /*20b70*/  F2FP.F16.F32.PACK_AB R0, R213, R247 ;  /* 0x000000f7d500723e */ /* 0x000fe400000000ff */
        /* <DEDUP_REMOVED lines=9> */
[----:B------:R-:W-:Y:S01]  /*20c10*/  LOP3.LUT R2, R11, UR20, R28, 0x96, !PT ;  /* 0x000000140b027c12 */ /* 0x000fe2000f8e961c */
[----:B------:R-:W-:Y:S01]  /*20c20*/  IMAD.MOV.U32 R28, RZ, RZ, R238 ;  /* 0x000000ffff1c7224 */ /* 0x000fe200078e00ee */
[----:B------:R-:W-:Y:S01]  /*20c30*/  LOP3.LUT R48, R48, R0, RZ, 0xc0, !PT ;  /* 0x0000000030307212 */ /* 0x000fe200078ec0ff */
[----:B------:R2:W-:Y:S01]  /*20c40*/  MUFU.EX2 R238, R45 ;  /* 0x0000002d00ee7308 */ /* 0x0005e20000000800 */
[----:B------:R-:W-:Y:S02]  /*20c50*/  LOP3.LUT R0, R8, 0xffff, RZ, 0xc0, !PT ;  /* 0x0000ffff08007812 */ /* 0x000fe400078ec0ff */
[----:B------:R-:W-:Y:S02]  /*20c60*/  LOP3.LUT R10, R9, UR30, R10, 0x96, !PT ;  /* 0x0000001e090a7c12 */ /* 0x000fe4000f8e960a */
[----:B------:R-:W-:Y:S02]  /*20c70*/  SHF.R.U32.HI R0, RZ, 0x8, R0 ;  /* 0x00000008ff007819 */ /* 0x000fe40000011600 */
[--C-:B------:R-:W-:Y:S02]  /*20c80*/  HSET2.LE.AND R50, R50, R13.reuse, PT ;  /* 0x0000000d32327233 */ /* 0x100fe40003803000 */
[----:B------:R-:W-:Y:S02]  /*20c90*/  PRMT R62, R5, 0x5410, R0 ;  /* 0x00005410053e7816 */ /* 0x000fe40000000000 */
[--C-:B------:R-:W-:Y:S02]  /*20ca0*/  SHF.R.U32.HI R5, RZ, 0x10, R8.reuse ;  /* 0x00000010ff057819 */ /* 0x100fe40000011608 */
[----:B------:R-:W-:Y:S02]  /*20cb0*/  SHF.R.U32.HI R8, RZ, 0x18, R8 ;  /* 0x00000018ff087819 */ /* 0x000fe40000011608 */
[----:B------:R-:W-:Y:S02]  /*20cc0*/  LOP3.LUT R5, R5, 0xff, RZ, 0xc0, !PT ;  /* 0x000000ff05057812 */ /* 0x000fe400078ec0ff */
[----:B----4-:R-:W-:Y:S02]  /*20cd0*/  F2FP.F16.F32.PACK_AB R0, R201, R30 ;  /* 0x0000001ec900723e */ /* 0x010fe400000000ff */
[----:B------:R-:W-:Y:S01]  /*20ce0*/  PRMT R63, R5, 0x5410, R8 ;  /* 0x00005410053f7816 */ /* 0x000fe20000000008 */
[----:B------:R-:W-:Y:S01]  /*20cf0*/  IMAD.WIDE.U32 R8, R2, -0x2daee0ad, RZ ;  /* 0xd2511f5302087825 */ /* 0x000fe200078e00ff */
[----:B------:R-:W-:Y:S02]  /*20d00*/  LOP3.LUT R49, R49, R0, RZ, 0xc0, !PT ;  /* 0x0000000031317212 */ /* 0x000fe400078ec0ff */
[----:B------:R-:W-:Y:S02]  /*20d10*/  F2FP.F16.F32.PACK_AB R0, R243, R200 ;  /* 0x000000c8f300723e */ /* 0x000fe400000000ff */
[----:B------:R-:W-:Y:S01]  /*20d20*/  LOP3.LUT R5, R9, UR17, R16, 0x96, !PT ;  /* 0x0000001109057c12 */ /* 0x000fe2000f8e9610 */
[----:B------:R-:W-:Y:S01]  /*20d30*/  IMAD.MOV.U32 R16, RZ, RZ, R28 ;  /* 0x000000ffff107224 */ /* 0x000fe200078e001c */
[----:B------:R-:W-:Y:S02]  /*20d40*/  LOP3.LUT R50, R50, R0, RZ, 0xc0, !PT ;  /* 0x0000000032327212 */ /* 0x000fe400078ec0ff */
[C---:B------:R-:W-:Y:S01]  /*20d50*/  LOP3.LUT R0, R8.reuse, 0xffff, RZ, 0xc0, !PT ;  /* 0x0000ffff08007812 */ /* 0x040fe200078ec0ff */
[----:B-1----:R-:W-:Y:S01]  /*20d60*/  IMAD.MOV.U32 R34, RZ, RZ, R16 ;  /* 0x000000ffff227224 */ /* 0x002fe200078e0010 */
[----:B------:R-:W-:Y:S01]  /*20d70*/  LOP3.LUT R2, R8, 0xff, RZ, 0xc0, !PT ;  /* 0x000000ff08027812 */ /* 0x000fe200078ec0ff */
[----:B------:R-:W3:Y:S01]  /*20d80*/  LDL.LU R9, [R1+0x40] ;  /* 0x0000400001097983 */ /* 0x000ee20000300800 */
[----:B------:R-:W-:Y:S02]  /*20d90*/  SHF.R.U32.HI R0, RZ, 0x8, R0 ;  /* 0x00000008ff007819 */ /* 0x000fe40000011600 */
[----:B------:R-:W-:Y:S01]  /*20da0*/  HSET2.LE.AND R51, R51, R13, PT ;  /* 0x0000000d33337233 */ /* 0x000fe20003803000 */
[----:B------:R-:W4:Y:S01]  /*20db0*/  LDL.LU R18, [R1+0x44] ;  /* 0x0000440001127983 */ /* 0x000f220000300800 */
[----:B------:R-:W-:Y:S01]  /*20dc0*/  PRMT R70, R2, 0x5410, R0 ;  /* 0x0000541002467816 */ /* 0x000fe20000000000 */
[----:B------:R-:W-:Y:S01]  /*20dd0*/  IMAD.MOV.U32 R13, RZ, RZ, R21 ;  /* 0x000000ffff0d7224 */ /* 0x000fe200078e0015 */
[--C-:B------:R-:W-:Y:S01]  /*20de0*/  SHF.R.U32.HI R0, RZ, 0x10, R8.reuse ;  /* 0x00000010ff007819 */ /* 0x100fe20000011608 */
[----:B------:R-:W-:Y:S01]  /*20df0*/  IMAD.MOV.U32 R21, RZ, RZ, R33 ;  /* 0x000000ffff157224 */ /* 0x000fe200078e0021 */
[----:B------:R-:W-:Y:S01]  /*20e00*/  F2FP.F16.F32.PACK_AB R2, R244, R240 ;  /* 0x000000f0f402723e */ /* 0x000fe200000000ff */
[----:B------:R-:W-:Y:S01]  /*20e10*/  IMAD.MOV.U32 R23, RZ, RZ, R13 ;  /* 0x000000ffff177224 */ /* 0x000fe200078e000d */
[----:B------:R-:W-:Y:S01]  /*20e20*/  SHF.R.U32.HI R8, RZ, 0x18, R8 ;  /* 0x00000018ff087819 */ /* 0x000fe20000011608 */
[----:B------:R-:W-:Y:S01]  /*20e30*/  IMAD.MOV.U32 R11, RZ, RZ, R21 ;  /* 0x000000ffff0b7224 */ /* 0x000fe200078e0015 */
[----:B------:R-:W-:Y:S01]  /*20e40*/  LOP3.LUT R0, R0, 0xff, RZ, 0xc0, !PT ;  /* 0x000000ff00007812 */ /* 0x000fe200078ec0ff */
[----:B------:R-:W-:Y:S01]  /*20e50*/  IMAD.MOV.U32 R21, RZ, RZ, R174 ;  /* 0x000000ffff157224 */ /* 0x000fe200078e00ae */
[----:B------:R-:W-:Y:S01]  /*20e60*/  LOP3.LUT R51, R51, R2, RZ, 0xc0, !PT ;  /* 0x0000000233337212 */ /* 0x000fe200078ec0ff */
[----:B------:R-:W-:Y:S01]  /*20e70*/  IMAD.MOV.U32 R33, RZ, RZ, R175 ;  /* 0x000000ffff217224 */ /* 0x000fe200078e00af */
[----:B------:R-:W-:Y:S01]  /*20e80*/  LOP3.LUT R2, R10, 0xffff, RZ, 0xc0, !PT ;  /* 0x0000ffff0a027812 */ /* 0x000fe200078ec0ff */
[----:B------:R-:W-:Y:S01]  /*20e90*/  IMAD.MOV.U32 R175, RZ, RZ, R184 ;  /* 0x000000ffffaf7224 */ /* 0x000fe200078e00b8 */
[----:B------:R-:W-:Y:S01]  /*20ea0*/  PRMT R71, R0, 0x5410, R8 ;  /* 0x0000541000477816 */ /* 0x000fe20000000008 */
[----:B------:R-:W-:Y:S01]  /*20eb0*/  FMUL.FTZ R0, R3, UR4 ;  /* 0x0000000403007c20 */ /* 0x000fe20008410000 */
[----:B------:R-:W-:Y:S01]  /*20ec0*/  LOP3.LUT R3, R10, 0xff, RZ, 0xc0, !PT ;  /* 0x000000ff0a037812 */ /* 0x000fe200078ec0ff */
[----:B--2---:R-:W-:Y:S01]  /*20ed0*/  IMAD.MOV.U32 R45, RZ, RZ, R33 ;  /* 0x000000ffff2d7224 */ /* 0x004fe200078e0021 */
[----:B------:R-:W-:Y:S01]  /*20ee0*/  SHF.R.U32.HI R2, RZ, 0x8, R2 ;  /* 0x00000008ff027819 */ /* 0x000fe20000011602 */
[----:B------:R-:W-:Y:S01]  /*20ef0*/  IMAD.MOV.U32 R174, RZ, RZ, R190 ;  /* 0x000000ffffae7224 */ /* 0x000fe200078e00be */
[----:B------:R-:W-:Y:S02]  /*20f00*/  MUFU.EX2 R184, R47 ;  /* 0x0000002f00b87308 */ /* 0x000fe40000000800 */
[----:B------:R-:W-:Y:S02]  /*20f10*/  PRMT R60, R3, 0x5410, R2 ;  /* 0x00005410033c7816 */ /* 0x000fe40000000002 */
[--C-:B------:R-:W-:Y:S02]  /*20f20*/  SHF.R.U32.HI R2, RZ, 0x10, R10.reuse ;  /* 0x00000010ff027819 */ /* 0x100fe4000001160a */
[----:B------:R-:W-:Y:S02]  /*20f30*/  SHF.R.U32.HI R10, RZ, 0x18, R10 ;  /* 0x00000018ff0a7819 */ /* 0x000fe4000001160a */
[----:B------:R-:W-:Y:S02]  /*20f40*/  LOP3.LUT R2, R2, 0xff, RZ, 0xc0, !PT ;  /* 0x000000ff02027812 */ /* 0x000fe400078ec0ff */
[----:B------:R-:W1:Y:S01]  /*20f50*/  MUFU.EX2 R0, R0 ;  /* 0x0000000000007308 */ /* 0x000e620000000800 */
[C---:B------:R-:W-:Y:S02]  /*20f60*/  LOP3.LUT R3, R5.reuse, 0xff, RZ, 0xc0, !PT ;  /* 0x000000ff05037812 */ /* 0x040fe400078ec0ff */
[----:B------:R-:W-:Y:S01]  /*20f70*/  PRMT R61, R2, 0x5410, R10 ;  /* 0x00005410023d7816 */ /* 0x000fe2000000000a */
[----:B------:R-:W-:Y:S01]  /*20f80*/  IMAD.MOV.U32 R10, RZ, RZ, R20 ;  /* 0x000000ffff0a7224 */ /* 0x000fe200078e0014 */
[----:B------:R-:W-:Y:S01]  /*20f90*/  LOP3.LUT R2, R5, 0xffff, RZ, 0xc0, !PT ;  /* 0x0000ffff05027812 */ /* 0x000fe200078ec0ff */
[----:B------:R-:W-:Y:S02]  /*20fa0*/  IMAD.MOV.U32 R20, RZ, RZ, R106 ;  /* 0x000000ffff147224 */ /* 0x000fe400078e006a */
[----:B------:R-:W-:Y:S01]  /*20fb0*/  IMAD.MOV.U32 R106, RZ, RZ, R177 ;  /* 0x000000ffff6a7224 */ /* 0x000fe200078e00b1 */
[----:B------:R-:W-:Y:S01]  /*20fc0*/  SHF.R.U32.HI R2, RZ, 0x8, R2 ;  /* 0x00000008ff027819 */ /* 0x000fe20000011602 */
[----:B------:R-:W-:Y:S01]  /*20fd0*/  IMAD.MOV.U32 R177, RZ, RZ, R105 ;  /* 0x000000ffffb17224 */ /* 0x000fe200078e0069 */
[----:B------:R-:W-:Y:S01]  /*20fe0*/  MUFU.EX2 R190, R52 ;  /* 0x0000003400be7308 */ /* 0x000fe20000000800 */
[----:B------:R-:W-:Y:S02]  /*20ff0*/  IMAD.MOV.U32 R105, RZ, RZ, R172 ;  /* 0x000000ffff697224 */ /* 0x000fe400078e00ac */
[----:B------:R-:W-:Y:S01]  /*21000*/  IMAD.MOV.U32 R172, RZ, RZ, R68 ;  /* 0x000000ffffac7224 */ /* 0x000fe200078e0044 */
[----:B------:R-:W-:Y:S01]  /*21010*/  PRMT R68, R3, 0x5410, R2 ;  /* 0x0000541003447816 */ /* 0x000fe20000000002 */
[----:B------:R-:W-:Y:S01]  /*21020*/  FMUL.FTZ R2, R4, UR4 ;  /* 0x0000000404027c20 */ /* 0x000fe20008410000 */
[--C-:B------:R-:W-:Y:S01]  /*21030*/  SHF.R.U32.HI R4, RZ, 0x10, R5.reuse ;  /* 0x00000010ff047819 */ /* 0x100fe20000011605 */
[----:B-1----:R-:W-:Y:S01]  /*21040*/  FMUL.FTZ R12, R0, R144 ;  /* 0x00000090000c7220 */ /* 0x002fe20000410000 */
[----:B------:R-:W-:Y:S02]  /*21050*/  SHF.R.U32.HI R5, RZ, 0x18, R5 ;  /* 0x00000018ff057819 */ /* 0x000fe40000011605 */
[----:B------:R1:W2:Y:S01]  /*21060*/  MUFU.EX2 R3, R2 ;  /* 0x0000000200037308 */ /* 0x0002a20000000800 */
[----:B------:R-:W-:Y:S01]  /*21070*/  LOP3.LUT R4, R4, 0xff, RZ, 0xc0, !PT ;  /* 0x000000ff04047812 */ /* 0x000fe200078ec0ff */
[----:B------:R-:W-:Y:S02]  /*21080*/  IMAD.MOV.U32 R144, RZ, RZ, R17 ;  /* 0x000000ffff907224 */ /* 0x000fe400078e0011 */
[C---:B------:R-:W-:Y:S01]  /*21090*/  FMUL.FTZ R8, R0.reuse, R152 ;  /* 0x0000009800087220 */ /* 0x040fe20000410000 */
[----:B------:R-:W-:Y:S01]  /*210a0*/  FMUL.FTZ R13, R0, R145 ;  /* 0x00000091000d7220 */ /* 0x000fe20000410000 */
[----:B------:R-:W-:Y:S01]  /*210b0*/  PRMT R69, R4, 0x5410, R5 ;  /* 0x0000541004457816 */ /* 0x000fe20000000005 */
[----:B------:R-:W-:Y:S02]  /*210c0*/  IMAD.MOV.U32 R4, RZ, RZ, R10 ;  /* 0x000000ffff047224 */ /* 0x000fe400078e000a */
[C---:B------:R-:W-:Y:S01]  /*210d0*/  FMUL.FTZ R29, R0.reuse, R137 ;  /* 0x00000089001d7220 */ /* 0x040fe20000410000 */
[----:B------:R-:W-:Y:S02]  /*210e0*/  IMAD.MOV.U32 R5, RZ, RZ, R11 ;  /* 0x000000ffff057224 */ /* 0x000fe400078e000b */
[C---:B------:R-:W-:Y:S01]  /*210f0*/  FMUL.FTZ R25, R0.reuse, R141 ;  /* 0x0000008d00197220 */ /* 0x040fe20000410000 */
[----:B------:R-:W-:Y:S02]  /*21100*/  IMAD.MOV.U32 R16, RZ, RZ, R20 ;  /* 0x000000ffff107224 */ /* 0x000fe400078e0014 */
[C---:B------:R-:W-:Y:S01]  /*21110*/  FMUL.FTZ R28, R0.reuse, R136 ;  /* 0x00000088001c7220 */ /* 0x040fe20000410000 */
[----:B------:R-:W-:Y:S02]  /*21120*/  IMAD.MOV.U32 R20, RZ, RZ, R93 ;  /* 0x000000ffff147224 */ /* 0x000fe400078e005d */
[----:B------:R-:W-:Y:S01]  /*21130*/  FMUL.FTZ R24, R0, R140 ;  /* 0x0000008c00187220 */ /* 0x000fe20000410000 */
[----:B------:R-:W-:Y:S01]  /*21140*/  IMAD.MOV.U32 R152, RZ, RZ, R32 ;  /* 0x000000ffff987224 */ /* 0x000fe200078e0020 */
[----:B------:R-:W-:Y:S01]  /*21150*/  MUFU.EX2 R105, R105 ;  /* 0x0000006900697308 */ /* 0x000fe20000000800 */
[----:B------:R-:W-:Y:S02]  /*21160*/  IMAD.MOV.U32 R145, RZ, RZ, R144 ;  /* 0x000000ffff917224 */ /* 0x000fe400078e0090 */
[----:B-1----:R-:W-:Y:S01]  /*21170*/  FMUL.FTZ R2, R7, UR4 ;  /* 0x0000000407027c20 */ /* 0x002fe20008410000 */
[C---:B--2---:R-:W-:Y:S01]  /*21180*/  FMUL.FTZ R10, R3.reuse, R154 ;  /* 0x0000009a030a7220 */ /* 0x044fe20000410000 */
[----:B------:R-:W2:Y:S01]  /*21190*/  LDL.LU R7, [R1+0x48] ;  /* 0x0000480001077983 */ /* 0x000ea20000300800 */
[C---:B------:R-:W-:Y:S01]  /*211a0*/  FMUL.FTZ R11, R3.reuse, R155 ;  /* 0x0000009b030b7220 */ /* 0x040fe20000410000 */
[C---:B------:R-:W-:Y:S01]  /*211b0*/  FMUL.FTZ R15, R3.reuse, R147 ;  /* 0x00000093030f7220 */ /* 0x040fe20000410000 */
[C---:B------:R-:W-:Y:S02]  /*211c0*/  FMUL.FTZ R26, R3.reuse, R142 ;  /* 0x0000008e031a7220 */ /* 0x040fe40000410000 */
[----:B------:R-:W1:Y:S01]  /*211d0*/  MUFU.EX2 R2, R2 ;  /* 0x0000000200027308 */ /* 0x000e620000000800 */
[C---:B------:R-:W-:Y:S01]  /*211e0*/  FMUL.FTZ R31, R3.reuse, R139 ;  /* 0x0000008b031f7220 */ /* 0x040fe20000410000 */
        /* <DEDUP_REMOVED lines=8> */
[C---:B-1----:R-:W-:Y:S01]  /*21270*/  FMUL.FTZ R17, R2.reuse, R161 ;  /* 0x000000a102117220 */ /* 0x042fe20000410000 */
[C---:B------:R-:W-:Y:S01]  /*21280*/  FMUL.FTZ R16, R2.reuse, R160 ;  /* 0x000000a002107220 */ /* 0x040fe20000410000 */
[C---:B------:R-:W-:Y:S01]  /*21290*/  FMUL.FTZ R4, R2.reuse, R164 ;  /* 0x000000a402047220 */ /* 0x040fe20000410000 */
[----:B------:R-:W-:Y:S01]  /*212a0*/  MUFU.EX2 R160, R57 ;  /* 0x0000003900a07308 */ /* 0x000fe20000000800 */
[C---:B------:R-:W-:Y:S01]  /*212b0*/  FMUL.FTZ R5, R2.reuse, R165 ;  /* 0x000000a502057220 */ /* 0x040fe20000410000 */
[C---:B------:R-:W-:Y:S01]  /*212c0*/  FMUL.FTZ R21, R2.reuse, R157 ;  /* 0x0000009d02157220 */ /* 0x040fe20000410000 */
[C---:B------:R-:W-:Y:S01]  /*212d0*/  FMUL.FTZ R32, R2.reuse, R148 ;  /* 0x0000009402207220 */ /* 0x040fe20000410000 */
[----:B------:R-:W-:Y:S01]  /*212e0*/  FMUL.FTZ R33, R2, R149 ;  /* 0x0000009502217220 */ /* 0x000fe20000410000 */
[----:B------:R-:W-:Y:S02]  /*212f0*/  IMAD.MOV.U32 R154, RZ, RZ, R140 ;  /* 0x000000ffff9a7224 */ /* 0x000fe400078e008c */
[----:B------:R-:W-:Y:S03]  /*21300*/  IMAD.MOV.U32 R145, RZ, RZ, R35 ;  /* 0x000000ffff917224 */ /* 0x000fe600078e0023 */
[----:B------:R-:W-:Y:S01]  /*21310*/  MUFU.EX2 R173, R64 ;  /* 0x0000004000ad7308 */ /* 0x000fe20000000800 */
[----:B------:R-:W-:Y:S09]  /*21320*/  IMAD.MOV.U32 R157, RZ, RZ, R83 ;  /* 0x000000ffff9d7224 */ /* 0x000ff200078e0053 */
[----:B------:R-:W-:Y:S10]  /*21330*/  MUFU.EX2 R165, R74 ;  /* 0x0000004a00a57308 */ /* 0x000ff40000000800 */
[----:B------:R1:W-:Y:S01]  /*21340*/  MUFU.EX2 R164, R88 ;  /* 0x0000005800a47308 */ /* 0x0003e20000000800 */
[C---:B---3--:R-:W-:Y:S01]  /*21350*/  FFMA.FTZ R104, R0.reuse, R9, R27 ;  /* 0x0000000900687223 */ /* 0x048fe2000001001b */
[C---:B------:R-:W-:Y:S01]  /*21360*/  FMUL.FTZ R27, R3.reuse, R143 ;  /* 0x0000008f031b7220 */ /* 0x040fe20000410000 */
[----:B------:R-:W-:Y:S01]  /*21370*/  FMUL.FTZ R9, R0, R153 ;  /* 0x0000009900097220 */ /* 0x000fe20000410000 */
[----:B------:R-:W-:Y:S02]  /*21380*/  IMAD.MOV.U32 R153, RZ, RZ, R20 ;  /* 0x000000ffff997224 */ /* 0x000fe400078e0014 */
[C---:B----4-:R-:W-:Y:S01]  /*21390*/  FFMA.FTZ R120, R3.reuse, R18, R30 ;  /* 0x0000001203787223 */ /* 0x050fe2000001001e */
[----:B------:R-:W-:Y:S02]  /*213a0*/  IMAD.MOV.U32 R18, RZ, RZ, R14 ;  /* 0x000000ffff127224 */ /* 0x000fe400078e000e */
[C---:B------:R-:W-:Y:S01]  /*213b0*/  FMUL.FTZ R14, R3.reuse, R146 ;  /* 0x00000092030e7220 */ /* 0x040fe20000410000 */
[----:B------:R-:W-:Y:S01]  /*213c0*/  FMUL.FTZ R30, R3, R138 ;  /* 0x0000008a031e7220 */ /* 0x000fe20000410000 */
[----:B------:R-:W-:Y:S01]  /*213d0*/  IMAD.MOV.U32 R144, RZ, RZ, R153 ;  /* 0x000000ffff907224 */ /* 0x000fe200078e0099 */
[----:B------:R-:W3:Y:S01]  /*213e0*/  LDL.LU R3, [R1+0x4c] ;  /* 0x00004c0001037983 */ /* 0x000ee20000300800 */
[----:B------:R-:W-:Y:S01]  /*213f0*/  IMAD.MOV.U32 R153, RZ, RZ, R152 ;  /* 0x000000ffff997224 */ /* 0x000fe200078e0098 */
[----:B------:R-:W4:Y:S01]  /*21400*/  MUFU.EX2 R0, R6 ;  /* 0x0000000600007308 */ /* 0x000f220000000800 */
[----:B------:R-:W-:Y:S01]  /*21410*/  IMAD.MOV.U32 R136, RZ, RZ, R144 ;  /* 0x000000ffff887224 */ /* 0x000fe200078e0090 */
[----:B------:R-:W3:Y:S01]  /*21420*/  LDL R161, [R1+0x4] ;  /* 0x0000040001a17983 */ /* 0x000ee20000100800 */
[----:B------:R-:W-:Y:S02]  /*21430*/  IMAD.MOV.U32 R147, RZ, RZ, R153 ;  /* 0x000000ffff937224 */ /* 0x000fe400078e0099 */
[----:B------:R-:W-:Y:S01]  /*21440*/  FMUL.FTZ R20, R2, R156 ;  /* 0x0000009c02147220 */ /* 0x000fe20000410000 */
[----:B------:R-:W-:Y:S02]  /*21450*/  IMAD.MOV.U32 R144, RZ, RZ, R34 ;  /* 0x000000ffff907224 */ /* 0x000fe400078e0022 */
[----:B------:R-:W-:Y:S02]  /*21460*/  IMAD.MOV.U32 R143, RZ, RZ, R23 ;  /* 0x000000ffff8f7224 */ /* 0x000fe400078e0017 */
[----:B------:R-:W-:Y:S02]  /*21470*/  IMAD.MOV.U32 R138, RZ, RZ, R172 ;  /* 0x000000ffff8a7224 */ /* 0x000fe400078e00ac */
[----:B------:R-:W-:Y:S01]  /*21480*/  MUFU.EX2 R172, R67 ;  /* 0x0000004300ac7308 */ /* 0x000fe20000000800 */
[----:B------:R-:W-:Y:S04]  /*21490*/  IMAD.MOV.U32 R156, RZ, RZ, R82 ;  /* 0x000000ffff9c7224 */ /* 0x000fe800078e0052 */
[----:B-1----:R-:W-:Y:S02]  /*214a0*/  IMAD.MOV.U32 R88, RZ, RZ, R156 ;  /* 0x000000ffff587224 */ /* 0x002fe400078e009c */
[C---:B----4-:R-:W-:Y:S01]  /*214b0*/  FMUL.FTZ R22, R0.reuse, R158 ;  /* 0x0000009e00167220 */ /* 0x050fe20000410000 */
[C---:B------:R-:W-:Y:S01]  /*214c0*/  FMUL.FTZ R6, R0.reuse, R166 ;  /* 0x000000a600067220 */ /* 0x040fe20000410000 */
[C---:B------:R-:W-:Y:S01]  /*214d0*/  FMUL.FTZ R23, R0.reuse, R159 ;  /* 0x0000009f00177220 */ /* 0x040fe20000410000 */
[C---:B------:R-:W-:Y:S01]  /*214e0*/  FMUL.FTZ R34, R0.reuse, R150 ;  /* 0x0000009600227220 */ /* 0x040fe20000410000 */
[----:B------:R-:W-:Y:S01]  /*214f0*/  FMUL.FTZ R35, R0, R151 ;  /* 0x0000009700237220 */ /* 0x000fe20000410000 */
[----:B------:R-:W-:Y:S01]  /*21500*/  MUFU.EX2 R166, R72 ;  /* 0x0000004800a67308 */ /* 0x000fe20000000800 */
[----:B------:R-:W-:Y:S02]  /*21510*/  IMAD.MOV.U32 R150, RZ, RZ, R142 ;  /* 0x000000ffff967224 */ /* 0x000fe400078e008e */
[----:B------:R-:W-:Y:S07]  /*21520*/  IMAD.MOV.U32 R151, RZ, RZ, R143 ;  /* 0x000000ffff977224 */ /* 0x000fee00078e008f */
[----:B------:R1:W-:Y:S02]  /*21530*/  MUFU.EX2 R159, R90 ;  /* 0x0000005a009f7308 */ /* 0x0003e40000000800 */
[----:B-1----:R-:W-:Y:S02]  /*21540*/  IMAD.MOV.U32 R90, RZ, RZ, R138 ;  /* 0x000000ffff5a7224 */ /* 0x002fe400078e008a */
[----:B--2---:R-:W-:Y:S01]  /*21550*/  FFMA.FTZ R93, R2, R7, R46 ;  /* 0x00000007025d7223 */ /* 0x004fe2000001002e */
[----:B------:R-:W-:Y:S01]  /*21560*/  F2FP.F16.F32.PACK_AB R2, R210, R252 ;  /* 0x000000fcd202723e */ /* 0x000fe200000000ff */
[----:B------:R-:W-:Y:S04]  /*21570*/  IMAD.MOV.U32 R7, RZ, RZ, R94 ;  /* 0x000000ffff077224 */ /* 0x000fe800078e005e */
[----:B------:R-:W-:Y:S02]  /*21580*/  IMAD.MOV.U32 R152, RZ, RZ, R7 ;  /* 0x000000ffff987224 */ /* 0x000fe400078e0007 */
[----:B------:R-:W-:Y:S02]  /*21590*/  IMAD.MOV.U32 R7, RZ, RZ, R19 ;  /* 0x000000ffff077224 */ /* 0x000fe400078e0013 */
[----:B------:R-:W-:Y:S02]  /*215a0*/  IMAD.MOV.U32 R19, RZ, RZ, R18 ;  /* 0x000000ffff137224 */ /* 0x000fe400078e0012 */
[----:B------:R-:W-:Y:S02]  /*215b0*/  IMAD.MOV.U32 R18, RZ, RZ, R122 ;  /* 0x000000ffff127224 */ /* 0x000fe400078e007a */
[----:B------:R-:W-:Y:S02]  /*215c0*/  IMAD.MOV.U32 R122, RZ, RZ, R106 ;  /* 0x000000ffff7a7224 */ /* 0x000fe400078e006a */
[----:B------:R-:W-:Y:S02]  /*215d0*/  IMAD.MOV.U32 R146, RZ, RZ, R18 ;  /* 0x000000ffff927224 */ /* 0x000fe400078e0012 */
[C---:B------:R-:W-:Y:S01]  /*215e0*/  FMUL.FTZ R18, R0.reuse, R162 ;  /* 0x000000a200127220 */ /* 0x040fe20000410000 */
[----:B------:R-:W-:Y:S02]  /*215f0*/  IMAD.MOV.U32 R137, RZ, RZ, R122 ;  /* 0x000000ffff897224 */ /* 0x000fe400078e007a */
[----:B------:R-:W-:Y:S02]  /*21600*/  IMAD.MOV.U32 R122, RZ, RZ, R177 ;  /* 0x000000ffff7a7224 */ /* 0x000fe400078e00b1 */
[----:B------:R-:W1:Y:S01]  /*21610*/  MUFU.EX2 R177, R55 ;  /* 0x0000003700b17308 */ /* 0x000e620000000800 */
[----:B------:R-:W-:Y:S02]  /*21620*/  IMAD.MOV.U32 R106, RZ, RZ, R54 ;  /* 0x000000ffff6a7224 */ /* 0x000fe400078e0036 */
[----:B------:R-:W-:Y:S02]  /*21630*/  IMAD.MOV.U32 R140, RZ, RZ, R7 ;  /* 0x000000ffff8c7224 */ /* 0x000fe400078e0007 */
[C---:B------:R-:W-:Y:S01]  /*21640*/  FMUL.FTZ R7, R0.reuse, R167 ;  /* 0x000000a700077220 */ /* 0x040fe20000410000 */
[----:B------:R-:W-:Y:S02]  /*21650*/  IMAD.MOV.U32 R162, RZ, RZ, R154 ;  /* 0x000000ffffa27224 */ /* 0x000fe400078e009a */
[----:B------:R-:W-:Y:S02]  /*21660*/  IMAD.MOV.U32 R153, RZ, RZ, R152 ;  /* 0x000000ffff997224 */ /* 0x000fe400078e0098 */
[----:B------:R-:W-:Y:S01]  /*21670*/  MUFU.EX2 R167, R73 ;  /* 0x0000004900a77308 */ /* 0x000fe20000000800 */
[----:B------:R-:W-:Y:S02]  /*21680*/  IMAD.MOV.U32 R152, RZ, RZ, R19 ;  /* 0x000000ffff987224 */ /* 0x000fe400078e0013 */
[C---:B------:R-:W-:Y:S01]  /*21690*/  FMUL.FTZ R19, R0.reuse, R163 ;  /* 0x000000a300137220 */ /* 0x040fe20000410000 */
[----:B------:R-:W-:Y:S06]  /*216a0*/  IMAD.MOV.U32 R163, RZ, RZ, R155 ;  /* 0x000000ffffa37224 */ /* 0x000fec00078e009b */
[----:B------:R-:W-:Y:S10]  /*216b0*/  MUFU.EX2 R122, R122 ;  /* 0x0000007a007a7308 */ /* 0x000ff40000000800 */
[----:B------:R2:W-:Y:S02]  /*216c0*/  MUFU.EX2 R155, R84 ;  /* 0x00000054009b7308 */ /* 0x0005e40000000800 */
[----:B--2---:R-:W-:Y:S02]  /*216d0*/  IMAD.MOV.U32 R84, RZ, RZ, R162 ;  /* 0x000000ffff547224 */ /* 0x004fe400078e00a2 */
[----:B------:R-:W-:Y:S06]  /*216e0*/  IMAD.MOV.U32 R162, RZ, RZ, R152 ;  /* 0x000000ffffa27224 */ /* 0x000fec00078e0098 */
[----:B------:R2:W-:Y:S01]  /*216f0*/  MUFU.EX2 R152, R87 ;  /* 0x0000005700987308 */ /* 0x0005e20000000800 */
[----:B------:R-:W-:Y:S02]  /*21700*/  IMAD.MOV.U32 R84, RZ, RZ, R88 ;  /* 0x000000ffff547224 */ /* 0x000fe400078e0058 */
[----:B--2---:R-:W-:Y:S02]  /*21710*/  IMAD.MOV.U32 R87, RZ, RZ, R145 ;  /* 0x000000ffff577224 */ /* 0x004fe400078e0091 */
[----:B------:R-:W-:Y:S02]  /*21720*/  IMAD.MOV.U32 R145, RZ, RZ, R92 ;  /* 0x000000ffff917224 */ /* 0x000fe400078e005c */
[----:B---3--:R-:W-:Y:S01]  /*21730*/  FFMA.FTZ R94, R0, R3, R44 ;  /* 0x00000003005e7223 */ /* 0x008fe2000001002c */
[----:B------:R-:W-:Y:S02]  /*21740*/  F2FP.F16.F32.PACK_AB R3, R241, R187 ;  /* 0x000000bbf103723e */ /* 0x000fe400000000ff */
[----:B------:R-:W-:Y:S02]  /*21750*/  F2FP.F16.F32.PACK_AB R0, R209, R250 ;  /* 0x000000fad100723e */ /* 0x000fe400000000ff */
[--C-:B------:R-:W-:Y:S01]  /*21760*/  HSET2.LE.AND R55, R147, R161.reuse, PT ;  /* 0x000000a193377233 */ /* 0x100fe20003803000 */
[----:B------:R-:W-:Y:S01]  /*21770*/  IMAD.MOV.U32 R147, RZ, RZ, R146 ;  /* 0x000000ffff937224 */ /* 0x000fe200078e0092 */
        /* <DEDUP_REMOVED lines=27> */
[----:B------:R2:W3:Y:S01]  /*21930*/  MUFU.EX2 R175, R59 ;  /* 0x0000003b00af7308 */ /* 0x0004e20000000800 */
[--C-:B------:R-:W-:Y:S01]  /*21940*/  HSET2.LE.AND R56, R56, R161.reuse, PT ;  /* 0x000000a138387233 */ /* 0x100fe20003803000 */
[----:B------:R-:W-:Y:S01]  /*21950*/  IMAD.MOV.U32 R158, RZ, RZ, R137 ;  /* 0x000000ffff9e7224 */ /* 0x000fe200078e0089 */
[----:B------:R-:W-:Y:S01]  /*21960*/  F2FP.F16.F32.PACK_AB R0, R194, R180 ;  /* 0x000000b4c200723e */ /* 0x000fe200000000ff */
[----:B------:R-:W-:Y:S01]  /*21970*/  IMAD.MOV.U32 R137, RZ, RZ, R174 ;  /* 0x000000ffff897224 */ /* 0x000fe200078e00ae */
[----:B------:R-:W-:Y:S01]  /*21980*/  F2FP.F16.F32.PACK_AB R2, R202, R183 ;  /* 0x000000b7ca02723e */ /* 0x000fe200000000ff */
[----:B------:R4:W5:Y:S01]  /*21990*/  LDL.LU R214, [R1+0xc8] ;  /* 0x0000c80001d67983 */ /* 0x0009620000300800 */
[----:B------:R-:W-:Y:S03]  /*219a0*/  F2FP.F16.F32.PACK_AB R44, R235, R191 ;  /* 0x000000bfeb2c723e */ /* 0x000fe600000000ff */
[----:B------:R1:W4:Y:S01]  /*219b0*/  MUFU.EX2 R174, R65 ;  /* 0x0000004100ae7308 */ /* 0x0003220000000800 */
[----:B------:R-:W-:Y:S01]  /*219c0*/  LOP3.LUT R57, R57, R0, RZ, 0xc0, !PT ;  /* 0x0000000039397212 */ /* 0x000fe200078ec0ff */
[----:B------:R-:W-:Y:S01]  /*219d0*/  IMAD.MOV.U32 R148, RZ, RZ, R146 ;  /* 0x000000ffff947224 */ /* 0x000fe200078e0092 */
[--C-:B------:R-:W-:Y:S01]  /*219e0*/  HSET2.LE.AND R62, R62, R161.reuse, PT ;  /* 0x000000a13e3e7233 */ /* 0x100fe20003803000 */
[----:B------:R-:W-:Y:S01]  /*219f0*/  IMAD.MOV.U32 R154, RZ, RZ, R153 ;  /* 0x000000ffff9a7224 */ /* 0x000fe200078e0099 */
[----:B------:R-:W-:Y:S01]  /*21a00*/  LOP3.LUT R60, R60, R2, RZ, 0xc0, !PT ;  /* 0x000000023c3c7212 */ /* 0x000fe200078ec0ff */
[----:B------:R-:W-:Y:S01]  /*21a10*/  IMAD.MOV.U32 R146, RZ, RZ, R45 ;  /* 0x000000ffff927224 */ /* 0x000fe200078e002d */
[--C-:B------:R-:W-:Y:S03]  /*21a20*/  HSET2.LE.AND R64, R76, R161.reuse, PT ;  /* 0x000000a14c407233 */ /* 0x100fe60003803000 */
[----:B------:R3:W4:Y:S01]  /*21a30*/  MUFU.EX2 R153, R89 ;  /* 0x0000005900997308 */ /* 0x0007220000000800 */
[--C-:B--2---:R-:W-:Y:S01]  /*21a40*/  HSET2.LE.AND R59, R147, R161.reuse, PT ;  /* 0x000000a1933b7233 */ /* 0x104fe20003803000 */
[----:B------:R-:W-:Y:S01]  /*21a50*/  IMAD.MOV.U32 R142, RZ, RZ, R47 ;  /* 0x000000ffff8e7224 */ /* 0x000fe200078e002f */
[----:B------:R-:W-:Y:S02]  /*21a60*/  LOP3.LUT R56, R56, R44, RZ, 0xc0, !PT ;  /* 0x0000002c38387212 */ /* 0x000fe400078ec0ff */
[----:B------:R-:W-:Y:S01]  /*21a70*/  F2FP.F16.F32.PACK_AB R0, R251, R246 ;  /* 0x000000f6fb00723e */ /* 0x000fe200000000ff */
[----:B------:R-:W-:Y:S01]  /*21a80*/  IMAD.MOV.U32 R143, RZ, RZ, R142 ;  /* 0x000000ffff8f7224 */ /* 0x000fe200078e008e */
[----:B------:R-:W-:Y:S01]  /*21a90*/  LOP3.LUT R59, R59, R3, RZ, 0xc0, !PT ;  /* 0x000000033b3b7212 */ /* 0x000fe200078ec0ff */
[----:B------:R-:W-:Y:S01]  /*21aa0*/  IMAD.U32 R3, RZ, RZ, UR43 ;  /* 0x0000002bff037e24 */ /* 0x000fe2000f8e00ff */
[--C-:B------:R-:W-:Y:S01]  /*21ab0*/  HSET2.LE.AND R66, R78, R161.reuse, PT ;  /* 0x000000a14e427233 */ /* 0x100fe20003803000 */
[----:B------:R2:W4:Y:S01]  /*21ac0*/  MUFU.EX2 R147, R85 ;  /* 0x0000005500937308 */ /* 0x0005220000000800 */
[--C-:B-1----:R-:W-:Y:S02]  /*21ad0*/  HSET2.LE.AND R65, R75, R161.reuse, PT ;  /* 0x000000a14b417233 */ /* 0x102fe40003803000 */
[----:B------:R-:W-:Y:S02]  /*21ae0*/  LOP3.LUT R45, R163, UR27, R3, 0x96, !PT ;  /* 0x0000001ba32d7c12 */ /* 0x000fe4000f8e9603 */
[----:B------:R-:W-:Y:S02]  /*21af0*/  F2FP.F16.F32.PACK_AB R2, R192, R182 ;  /* 0x000000b6c002723e */ /* 0x000fe400000000ff */
[----:B------:R-:W-:Y:S01]  /*21b00*/  F2FP.F16.F32.PACK_AB R3, R188, R178 ;  /* 0x000000b2bc03723e */ /* 0x000fe200000000ff */
[----:B------:R-:W-:Y:S01]  /*21b10*/  IMAD.WIDE.U32 R46, R45, -0x326172a9, RZ ;  /* 0xcd9e8d572d2e7825 */ /* 0x000fe200078e00ff */
[----:B------:R-:W-:Y:S01]  /*21b20*/  F2FP.F16.F32.PACK_AB R44, R234, R189 ;  /* 0x000000bdea2c723e */ /* 0x000fe200000000ff */
[----:B------:R-:W-:Y:S01]  /*21b30*/  MUFU.EX2 R142, R134 ;  /* 0x00000086008e7308 */ /* 0x000fe20000000800 */
[----:B------:R-:W-:Y:S01]  /*21b40*/  LOP3.LUT R62, R62, R0, RZ, 0xc0, !PT ;  /* 0x000000003e3e7212 */ /* 0x000fe200078ec0ff */
[----:B---3--:R-:W-:Y:S01]  /*21b50*/  IMAD.MOV.U32 R89, RZ, RZ, R157 ;  /* 0x000000ffff597224 */ /* 0x008fe200078e009d */
[--C-:B------:R-:W-:Y:S02]  /*21b60*/  HSET2.LE.AND R63, R63, R161.reuse, PT ;  /* 0x000000a13f3f7233 */ /* 0x100fe40003803000 */
[----:B------:R-:W-:Y:S02]  /*21b70*/  LOP3.LUT R64, R64, R2, RZ, 0xc0, !PT ;  /* 0x0000000240407212 */ /* 0x000fe400078ec0ff */
[--C-:B------:R-:W-:Y:S01]  /*21b80*/  HSET2.LE.AND R70, R70, R161.reuse, PT ;  /* 0x000000a146467233 */ /* 0x100fe20003803000 */
[----:B--2---:R-:W-:Y:S01]  /*21b90*/  IMAD.MOV.U32 R85, RZ, RZ, R163 ;  /* 0x000000ffff557224 */ /* 0x004fe200078e00a3 */
[----:B------:R-:W-:Y:S01]  /*21ba0*/  F2FP.F16.F32.PACK_AB R0, R248, R245 ;  /* 0x000000f5f800723e */ /* 0x000fe200000000ff */
[----:B------:R-:W-:Y:S01]  /*21bb0*/  IMAD.MOV.U32 R163, RZ, RZ, R137 ;  /* 0x000000ffffa37224 */ /* 0x000fe200078e0089 */
[----:B------:R-:W-:Y:S01]  /*21bc0*/  LOP3.LUT R65, R65, R3, RZ, 0xc0, !PT ;  /* 0x0000000341417212 */ /* 0x000fe200078ec0ff */
[----:B------:R-:W-:Y:S01]  /*21bd0*/  IMAD.MOV.U32 R137, RZ, RZ, R126 ;  /* 0x000000ffff897224 */ /* 0x000fe200078e007e */
[----:B------:R-:W-:Y:S01]  /*21be0*/  LOP3.LUT R66, R66, R44, RZ, 0xc0, !PT ;  /* 0x0000002c42427212 */ /* 0x000fe200078ec0ff */
[----:B------:R-:W-:Y:S01]  /*21bf0*/  IMAD.MOV.U32 R126, RZ, RZ, R107 ;  /* 0x000000ffff7e7224 */ /* 0x000fe200078e006b */
[----:B------:R-:W-:Y:S01]  /*21c00*/  F2FP.F16.F32.PACK_AB R2, R238, R239 ;  /* 0x000000efee02723e */ /* 0x000fe200000000ff */
[----:B------:R1:W2:Y:S01]  /*21c10*/  MUFU.EX2 R157, R91 ;  /* 0x0000005b009d7308 */ /* 0x0002a20000000800 */
[--C-:B------:R-:W-:Y:S02]  /*21c20*/  HSET2.LE.AND R71, R71, R161.reuse, PT ;  /* 0x000000a147477233 */ /* 0x100fe40003803000 */
[----:B------:R-:W-:Y:S02]  /*21c30*/  F2FP.F16.F32.PACK_AB R3, R236, R232 ;  /* 0x000000e8ec03723e */ /* 0x000fe400000000ff */
[----:B------:R-:W-:Y:S02]  /*21c40*/  LOP3.LUT R44, R47, UR36, R150, 0x96, !PT ;  /* 0x000000242f2c7c12 */ /* 0x000fe4000f8e9696 */
[----:B------:R-:W-:Y:S03]  /*21c50*/  LOP3.LUT R63, R63, R0, RZ, 0xc0, !PT ;  /* 0x000000003f3f7212 */ /* 0x000fe600078ec0ff */
[----:B------:R3:W-:Y:S01]  /*21c60*/  MUFU.EX2 R134, R170 ;  /* 0x000000aa00867308 */ /* 0x0007e20000000800 */
[--C-:B------:R-:W-:Y:S02]  /*21c70*/  HSET2.LE.AND R61, R61, R161.reuse, PT ;  /* 0x000000a13d3d7233 */ /* 0x100fe40003803000 */
[--C-:B------:R-:W-:Y:S02]  /*21c80*/  HSET2.LE.AND R67, R79, R161.reuse, PT ;  /* 0x000000a14f437233 */ /* 0x100fe40003803000 */
[----:B------:R-:W-:Y:S02]  /*21c90*/  LOP3.LUT R70, R70, R2, RZ, 0xc0, !PT ;  /* 0x0000000246467212 */ /* 0x000fe400078ec0ff */
[--C-:B------:R-:W-:Y:S02]  /*21ca0*/  HSET2.LE.AND R69, R69, R161.reuse, PT ;  /* 0x000000a145457233 */ /* 0x100fe40003803000 */
[----:B------:R-:W-:Y:S01]  /*21cb0*/  F2FP.F16.F32.PACK_AB R0, R229, R185 ;  /* 0x000000b9e500723e */ /* 0x000fe200000000ff */
[----:B-1----:R-:W-:Y:S01]  /*21cc0*/  IMAD.MOV.U32 R91, RZ, RZ, R139 ;  /* 0x000000ffff5b7224 */ /* 0x002fe200078e008b */
[----:B------:R-:W-:Y:S01]  /*21cd0*/  LOP3.LUT R71, R71, R3, RZ, 0xc0, !PT ;  /* 0x0000000347477212 */ /* 0x000fe200078ec0ff */
[----:B------:R-:W-:Y:S01]  /*21ce0*/  IMAD.MOV.U32 R139, RZ, RZ, R140 ;  /* 0x000000ffff8b7224 */ /* 0x000fe200078e008c */
[----:B------:R-:W-:Y:S01]  /*21cf0*/  LOP3.LUT R78, R47, UR36, R138, 0x96, !PT ;  /* 0x000000242f4e7c12 */ /* 0x000fe2000f8e968a */
[----:B------:R-:W-:Y:S01]  /*21d00*/  IMAD.MOV.U32 R138, RZ, RZ, R154 ;  /* 0x000000ffff8a7224 */ /* 0x000fe200078e009a */
[----:B------:R-:W-:Y:S01]  /*21d10*/  LOP3.LUT R79, R197, UR13, R46, 0x96, !PT ;  /* 0x0000000dc54f7c12 */ /* 0x000fe2000f8e962e */
[----:B------:R1:W2:Y:S01]  /*21d20*/  MUFU.EX2 R154, R86 ;  /* 0x00000056009a7308 */ /* 0x0002a20000000800 */
[--C-:B------:R-:W-:Y:S01]  /*21d30*/  HSET2.LE.AND R72, R80, R161.reuse, PT ;  /* 0x000000a150487233 */ /* 0x100fe20003803000 */
[----:B---3--:R-:W-:Y:S01]  /*21d40*/  IMAD.MOV.U32 R170, RZ, RZ, R90 ;  /* 0x000000ffffaa7224 */ /* 0x008fe200078e005a */
[----:B------:R-:W-:Y:S02]  /*21d50*/  F2FP.F16.F32.PACK_AB R2, R177, R176 ;  /* 0x000000b0b102723e */ /* 0x000fe400000000ff */
[----:B------:R-:W-:Y:S01]  /*21d60*/  LOP3.LUT R45, R199, UR13, R46, 0x96, !PT ;  /* 0x0000000dc72d7c12 */ /* 0x000fe2000f8e962e */
[----:B------:R-:W-:Y:S01]  /*21d70*/  IMAD.WIDE.U32 R46, R44, -0x2daee0ad, RZ ;  /* 0xd2511f532c2e7825 */ /* 0x000fe200078e00ff */
[----:B------:R-:W-:Y:S03]  /*21d80*/  F2FP.F16.F32.PACK_AB R3, R175, R160 ;  /* 0x000000a0af03723e */ /* 0x000fe600000000ff */
[----:B------:R3:W-:Y:S01]  /*21d90*/  MUFU.EX2 R140, R97 ;  /* 0x00000061008c7308 */ /* 0x0007e20000000800 */
[----:B------:R-:W-:Y:S01]  /*21da0*/  LOP3.LUT R61, R61, R0, RZ, 0xc0, !PT ;  /* 0x000000003d3d7212 */ /* 0x000fe200078ec0ff */
[----:B------:R-:W-:Y:S01]  /*21db0*/  IMAD.WIDE.U32 R76, R45, -0x2daee0ad, RZ ;  /* 0xd2511f532d4c7825 */ /* 0x000fe200078e00ff */
[----:B------:R-:W-:Y:S02]  /*21dc0*/  LOP3.LUT R69, R69, R2, RZ, 0xc0, !PT ;  /* 0x0000000245457212 */ /* 0x000fe400078ec0ff */
[--C-:B------:R-:W-:Y:S01]  /*21dd0*/  HSET2.LE.AND R74, R127, R161.reuse, PT ;  /* 0x000000a17f4a7233 */ /* 0x100fe20003803000 */
[----:B------:R-:W-:Y:S01]  /*21de0*/  IMAD.MOV.U32 R127, RZ, RZ, R146 ;  /* 0x000000ffff7f7224 */ /* 0x000fe200078e0092 */
[----:B------:R-:W-:Y:S03]  /*21df0*/  F2FP.F16.F32.PACK_AB R0, R203, R195 ;  /* 0x000000c3cb00723e */ /* 0x000fe600000000ff */
[----:B------:R4:W-:Y:S01]  /*21e00*/  MUFU.EX2 R146, R168 ;  /* 0x000000a800927308 */ /* 0x0009e20000000800 */
[----:B------:R-:W-:Y:S01]  /*21e10*/  LOP3.LUT R72, R72, R3, RZ, 0xc0, !PT ;  /* 0x0000000348487212 */ /* 0x000fe200078ec0ff */
[----:B-1----:R-:W-:Y:S01]  /*21e20*/  IMAD.MOV.U32 R86, RZ, RZ, R144 ;  /* 0x000000ffff567224 */ /* 0x002fe200078e0090 */
[----:B------:R-:W-:Y:S02]  /*21e30*/  F2FP.F16.F32.PACK_AB R2, R167, R172 ;  /* 0x000000aca702723e */ /* 0x000fe400000000ff */
[----:B------:R-:W-:Y:S01]  /*21e40*/  LOP3.LUT R3, R47, UR12, R156, 0x96, !PT ;  /* 0x0000000c2f037c12 */ /* 0x000fe2000f8e969c */
[----:B------:R-:W-:Y:S01]  /*21e50*/  IMAD.MOV.U32 R156, RZ, RZ, R141 ;  /* 0x000000ffff9c7224 */ /* 0x000fe200078e008d */
[----:B------:R-:W-:Y:S03]  /*21e60*/  LOP3.LUT R67, R67, R0, RZ, 0xc0, !PT ;  /* 0x0000000043437212 */ /* 0x000fe600078ec0ff */
[----:B------:R1:W2:Y:S01]  /*21e70*/  MUFU.EX2 R144, R132 ;  /* 0x0000008400907308 */ /* 0x0002a20000000800 */
[--C-:B------:R-:W-:Y:S01]  /*21e80*/  HSET2.LE.AND R68, R68, R161.reuse, PT ;  /* 0x000000a144447233 */ /* 0x100fe20003803000 */
[----:B------:R-:W-:Y:S01]  /*21e90*/  IMAD.WIDE.U32 R44, R3, -0x326172a9, RZ ;  /* 0xcd9e8d57032c7825 */ /* 0x000fe200078e00ff */
[----:B------:R-:W-:Y:S02]  /*21ea0*/  LOP3.LUT R74, R74, R2, RZ, 0xc0, !PT ;  /* 0x000000024a4a7212 */ /* 0x000fe400078ec0ff */
[----:B------:R-:W-:Y:S01]  /*21eb0*/  F2FP.F16.F32.PACK_AB R0, R190, R184 ;  /* 0x000000b8be00723e */ /* 0x000fe200000000ff */
[----:B---3--:R-:W-:Y:S01]  /*21ec0*/  IMAD.MOV.U32 R97, RZ, RZ, R143 ;  /* 0x000000ffff617224 */ /* 0x008fe200078e008f */
[----:B------:R-:W-:Y:S03]  /*21ed0*/  LOP3.LUT R2, R77, UR25, R46, 0x96, !PT ;  /* 0x000000194d027c12 */ /* 0x000fe6000f8e962e */
[----:B------:R3:W2:Y:S01]  /*21ee0*/  MUFU.EX2 R141, R96 ;  /* 0x00000060008d7308 */ /* 0x0006a20000000800 */
[----:B------:R-:W-:Y:S01]  /*21ef0*/  LOP3.LUT R68, R68, R0, RZ, 0xc0, !PT ;  /* 0x0000000044447212 */ /* 0x000fe200078ec0ff */
[----:B----4-:R-:W-:Y:S01]  /*21f00*/  IMAD.MOV.U32 R168, RZ, RZ, R124 ;  /* 0x000000ffffa87224 */ /* 0x010fe200078e007c */
[--C-:B------:R-:W-:Y:S01]  /*21f10*/  HSET2.LE.AND R73, R81, R161.reuse, PT ;  /* 0x000000a151497233 */ /* 0x100fe20003803000 */
[----:B------:R-:W-:Y:S01]  /*21f20*/  IMAD.MOV.U32 R124, RZ, RZ, R131 ;  /* 0x000000ffff7c7224 */ /* 0x000fe200078e0083 */
[----:B------:R-:W-:Y:S01]  /*21f30*/  F2FP.F16.F32.PACK_AB R0, R174, R173 ;  /* 0x000000adae00723e */ /* 0x000fe200000000ff */
[----:B------:R-:W-:Y:S01]  /*21f40*/  IMAD.WIDE.U32 R46, R2, -0x326172a9, RZ ;  /* 0xcd9e8d57022e7825 */ /* 0x000fe200078e00ff */
[----:B------:R-:W-:Y:S03]  /*21f50*/  LOP3.LUT R2, R45, UR28, R198, 0x96, !PT ;  /* 0x0000001c2d027c12 */ /* 0x000fe6000f8e96c6 */
[----:B------:R4:W-:Y:S01]  /*21f60*/  MUFU.EX2 R131, R101 ;  /* 0x0000006500837308 */ /* 0x0009e20000000800 */
[----:B------:R-:W-:Y:S01]  /*21f70*/  LOP3.LUT R73, R73, R0, RZ, 0xc0, !PT ;  /* 0x0000000049497212 */ /* 0x000fe200078ec0ff */
[----:B-1----:R-:W-:Y:S01]  /*21f80*/  IMAD.MOV.U32 R132, RZ, RZ, R86 ;  /* 0x000000ffff847224 */ /* 0x002fe200078e0056 */
[--C-:B------:R-:W-:Y:S01]  /*21f90*/  HSET2.LE.AND R75, R133, R161.reuse, PT ;  /* 0x000000a1854b7233 */ /* 0x100fe20003803000 */
[----:B------:R-:W-:Y:S01]  /*21fa0*/  IMAD.WIDE.U32 R2, R2, -0x2daee0ad, RZ ;  /* 0xd2511f5302027825 */ /* 0x000fe200078e00ff */
[----:B------:R-:W-:Y:S05]  /*21fb0*/  F2FP.F16.F32.PACK_AB R0, R165, R166 ;  /* 0x000000a6a500723e */ /* 0x000fea00000000ff */
[----:B------:R1:W-:Y:S01]  /*21fc0*/  MUFU.EX2 R143, R98 ;  /* 0x00000062008f7308 */ /* 0x0003e20000000800 */
[----:B------:R-:W-:Y:S01]  /*21fd0*/  LOP3.LUT R75, R75, R0, RZ, 0xc0, !PT ;  /* 0x000000004b4b7212 */ /* 0x000fe200078ec0ff */
[----:B---3--:R-:W-:Y:S01]  /*21fe0*/  IMAD.MOV.U32 R96, RZ, RZ, R138 ;  /* 0x000000ffff607224 */ /* 0x008fe200078e008a */
[----:B------:R-:W-:Y:S01]  /*21ff0*/  LOP3.LUT R0, R47, UR24, R44, 0x96, !PT ;  /* 0x000000182f007c12 */ /* 0x000fe2000f8e962c */
[----:B------:R-:W-:Y:S01]  /*22000*/  IMAD.MOV.U32 R138, RZ, RZ, R136 ;  /* 0x000000ffff8a7224 */ /* 0x000fe200078e0088 */
[----:B------:R-:W-:Y:S01]  /*22010*/  LOP3.LUT R44, R3, UR21, R76, 0x96, !PT ;  /* 0x00000015032c7c12 */ /* 0x000fe2000f8e964c */
[----:B------:R-:W-:Y:S02]  /*22020*/  IMAD.MOV.U32 R133, RZ, RZ, R87 ;  /* 0x000000ffff857224 */ /* 0x000fe400078e0057 */
[----:B------:R-:W-:Y:S02]  /*22030*/  IMAD.MOV.U32 R136, RZ, RZ, R111 ;  /* 0x000000ffff887224 */ /* 0x000fe400078e006f */
[----:B------:R-:W-:Y:S04]  /*22040*/  IMAD.WIDE.U32 R44, R44, -0x326172a9, RZ ;  /* 0xcd9e8d572c2c7825 */ /* 0x000fe800078e00ff */
[----:B------:R-:W-:Y:S01]  /*22050*/  IMAD.MOV.U32 R111, RZ, RZ, R95 ;  /* 0x000000ffff6f7224 */ /* 0x000fe200078e005f */
[----:B------:R-:W-:Y:S01]  /*22060*/  LOP3.LUT R45, R45, UR20, R46, 0x96, !PT ;  /* 0x000000142d2d7c12 */ /* 0x000fe2000f8e962e */
[----:B------:R-:W-:Y:S04]  /*22070*/  IMAD.WIDE.U32 R46, R0, -0x2daee0ad, RZ ;  /* 0xd2511f53002e7825 */ /* 0x000fe800078e00ff */
[----:B----4-:R-:W-:Y:S01]  /*22080*/  IMAD.MOV.U32 R101, RZ, RZ, R129 ;  /* 0x000000ffff657224 */ /* 0x010fe200078e0081 */
[----:B------:R-:W-:Y:S01]  /*22090*/  LOP3.LUT R2, R47, UR19, R2, 0x96, !PT ;  /* 0x000000132f027c12 */ /* 0x000fe2000f8e9602 */
[----:B-1----:R-:W-:Y:S01]  /*220a0*/  IMAD.MOV.U32 R98, RZ, RZ, R132 ;  /* 0x000000ffff627224 */ /* 0x002fe200078e0084 */
[----:B------:R-:W-:Y:S03]  /*220b0*/  MUFU.EX2 R111, R111 ;  /* 0x0000006f006f7308 */ /* 0x000fe60000000800 */
[----:B------:R-:W-:Y:S05]  /*220c0*/  IMAD.WIDE.U32 R2, R2, -0x326172a9, RZ ;  /* 0xcd9e8d5702027825 */ /* 0x000fea00078e00ff */
[----:B------:R-:W-:Y:S02]  /*220d0*/  LOP3.LUT R44, R3, UR30, R44, 0x96, !PT ;  /* 0x0000001e032c7c12 */ /* 0x000fe4000f8e962c */
[----:B------:R1:W-:Y:S01]  /*220e0*/  MUFU.EX2 R132, R171 ;  /* 0x000000ab00847308 */ /* 0x0003e20000000800 */
        /* <DEDUP_REMOVED lines=8> */
[--C-:B------:R-:W-:Y:S01]  /*22170*/  HSET2.LE.AND R80, R80, R161.reuse, PT ;  /* 0x000000a150507233 */ /* 0x100fe20003803000 */
[----:B-1----:R-:W-:Y:S01]  /*22180*/  IMAD.MOV.U32 R171, RZ, RZ, R91 ;  /* 0x000000ffffab7224 */ /* 0x002fe200078e005b */
[----:B------:R-:W-:Y:S01]  /*22190*/  PRMT R81, R81, 0x5410, R44 ;  /* 0x0000541051517816 */ /* 0x000fe2000000002c */
[----:B------:R-:W-:Y:S01]  /*221a0*/  IMAD.MOV.U32 R171, RZ, RZ, R158 ;  /* 0x000000ffffab7224 */ /* 0x000fe200078e009e */
        /* <DEDUP_REMOVED lines=13> */
[----:B------:R-:W-:Y:S02]  /*22280*/  PRMT R83, R83, 0x5410, R77 ;  /* 0x0000541053537816 */ /* 0x000fe4000000004d */
[----:B--2---:R-:W-:Y:S02]  /*22290*/  F2FP.F16.F32.PACK_AB R0, R159, R157 ;  /* 0x0000009d9f00723e */ /* 0x004fe400000000ff */
        /* <DEDUP_REMOVED lines=11> */
[----:B------:R-:W-:Y:S01]  /*22350*/  LOP3.LUT R0, R45, 0xff, RZ, 0xc0, !PT ;  /* 0x000000ff2d007812 */ /* 0x000fe200078ec0ff */
[----:B------:R-:W-:Y:S03]  /*22360*/  IMAD.WIDE.U32 R44, R79, -0x2daee0ad, RZ ;  /* 0xd2511f534f2c7825 */ /* 0x000fe600078e00ff */
        /* <DEDUP_REMOVED lines=14> */
[----:B------:R-:W-:Y:S02]  /*22450*/  LOP3.LUT R47, R45, UR20, R78, 0x96, !PT ;  /* 0x000000142d2f7c12 */ /* 0x000fe4000f8e964e */
[--C-:B------:R-:W-:Y:S02]  /*22460*/  SHF.R.U32.HI R79, RZ, 0x10, R2.reuse ;  /* 0x00000010ff4f7819 */ /* 0x100fe40000011602 */
[C---:B------:R-:W-:Y:S02]  /*22470*/  LOP3.LUT R78, R2.reuse, 0xffff, RZ, 0xc0, !PT ;  /* 0x0000ffff024e7812 */ /* 0x040fe400078ec0ff */
[----:B------:R-:W-:Y:S02]  /*22480*/  LOP3.LUT R0, R2, 0xff, RZ, 0xc0, !PT ;  /* 0x000000ff02007812 */ /* 0x000fe400078ec0ff */
[----:B------:R-:W-:Y:S02]  /*22490*/  SHF.R.U32.HI R2, RZ, 0x18, R2 ;  /* 0x00000018ff027819 */ /* 0x000fe40000011602 */
[----:B------:R-:W-:Y:S02]  /*224a0*/  LOP3.LUT R79, R79, 0xff, RZ, 0xc0, !PT ;  /* 0x000000ff4f4f7812 */ /* 0x000fe400078ec0ff */
[----:B------:R-:W-:Y:S02]  /*224b0*/  LOP3.LUT R45, R3, UR30, R44, 0x96, !PT ;  /* 0x0000001e032d7c12 */ /* 0x000fe4000f8e962c */
[----:B------:R-:W-:Y:S01]  /*224c0*/  PRMT R79, R79, 0x5410, R2 ;  /* 0x000054104f4f7816 */ /* 0x000fe20000000002 */
[----:B------:R-:W-:Y:S01]  /*224d0*/  IMAD.WIDE.U32 R2, R47, -0x2daee0ad, RZ ;  /* 0xd2511f532f027825 */ /* 0x000fe200078e00ff */
[----:B------:R-:W-:Y:S02]  /*224e0*/  SHF.R.U32.HI R78, RZ, 0x8, R78 ;  /* 0x00000008ff4e7819 */ /* 0x000fe4000001164e */
[----:B------:R-:W-:Y:S01]  /*224f0*/  SHF.R.U32.HI R77, RZ, 0x10, R45 ;  /* 0x00000010ff4d7819 */ /* 0x000fe2000001162d */
[----:B------:R-:W-:Y:S01]  /*22500*/  IMAD.MOV.U32 R47, RZ, RZ, R145 ;  /* 0x000000ffff2f7224 */ /* 0x000fe200078e0091 */
[----:B------:R-:W-:Y:S01]  /*22510*/  PRMT R78, R0, 0x5410, R78 ;  /* 0x00005410004e7816 */ /* 0x000fe2000000004e */
[----:B------:R1:W2:Y:S01]  /*22520*/  MUFU.EX2 R145, R169 ;  /* 0x000000a900917308 */ /* 0x0002a20000000800 */
[----:B------:R-:W-:Y:S02]  /*22530*/  F2FP.F16.F32.PACK_AB R0, R144, R142 ;  /* 0x0000008e9000723e */ /* 0x000fe400000000ff */
[--C-:B------:R-:W-:Y:S02]  /*22540*/  HSET2.LE.AND R79, R79, R161.reuse, PT ;  /* 0x000000a14f4f7233 */ /* 0x100fe40003803000 */
[--C-:B------:R-:W-:Y:S02]  /*22550*/  HSET2.LE.AND R78, R78, R161.reuse, PT ;  /* 0x000000a14e4e7233 */ /* 0x100fe40003803000 */
[----:B------:R-:W-:Y:S02]  /*22560*/  LOP3.LUT R86, R2, 0xff, RZ, 0xc0, !PT ;  /* 0x000000ff02567812 */ /* 0x000fe400078ec0ff */
[----:B------:R-:W-:Y:S02]  /*22570*/  SHF.R.U32.HI R87, RZ, 0x10, R2 ;  /* 0x00000010ff577819 */ /* 0x000fe40000011602 */
[----:B------:R-:W-:Y:S02]  /*22580*/  LOP3.LUT R78, R78, R0, RZ, 0xc0, !PT ;  /* 0x000000004e4e7212 */ /* 0x000fe400078ec0ff */
[----:B------:R-:W-:Y:S02]  /*22590*/  F2FP.F16.F32.PACK_AB R0, R141, R140 ;  /* 0x0000008c8d00723e */ /* 0x000fe400000000ff */
[----:B------:R-:W-:Y:S02]  /*225a0*/  LOP3.LUT R87, R87, 0xff, RZ, 0xc0, !PT ;  /* 0x000000ff57577812 */ /* 0x000fe400078ec0ff */
[----:B------:R-:W-:Y:S01]  /*225b0*/  LOP3.LUT R79, R79, R0, RZ, 0xc0, !PT ;  /* 0x000000004f4f7212 */ /* 0x000fe200078ec0ff */
[----:B-1----:R-:W-:Y:S01]  /*225c0*/  IMAD.MOV.U32 R169, RZ, RZ, R162 ;  /* 0x000000ffffa97224 */ /* 0x002fe200078e00a2 */
[----:B------:R-:W-:Y:S01]  /*225d0*/  LOP3.LUT R0, R2, 0xffff, RZ, 0xc0, !PT ;  /* 0x0000ffff02007812 */ /* 0x000fe200078ec0ff */
[----:B------:R-:W-:Y:S01]  /*225e0*/  IMAD.MOV.U32 R162, RZ, RZ, R156 ;  /* 0x000000ffffa27224 */ /* 0x000fe200078e009c */
[----:B------:R-:W-:Y:S01]  /*225f0*/  SHF.R.U32.HI R2, RZ, 0x18, R2 ;  /* 0x00000018ff027819 */ /* 0x000fe20000011602 */
[----:B------:R1:W3:Y:S01]  /*22600*/  MUFU.EX2 R156, R99 ;  /* 0x00000063009c7308 */ /* 0x0002e20000000800 */
[----:B------:R-:W-:Y:S02]  /*22610*/  SHF.R.U32.HI R0, RZ, 0x8, R0 ;  /* 0x00000008ff007819 */ /* 0x000fe40000011600 */
[----:B------:R-:W-:Y:S02]  /*22620*/  PRMT R87, R87, 0x5410, R2 ;  /* 0x0000541057577816 */ /* 0x000fe40000000002 */
[----:B------:R-:W-:Y:S02]  /*22630*/  PRMT R86, R86, 0x5410, R0 ;  /* 0x0000541056567816 */ /* 0x000fe40000000000 */
[----:B--2---:R-:W-:Y:S02]  /*22640*/  F2FP.F16.F32.PACK_AB R0, R146, R145 ;  /* 0x000000919200723e */ /* 0x004fe400000000ff */
[--C-:B------:R-:W-:Y:S02]  /*22650*/  HSET2.LE.AND R87, R87, R161.reuse, PT ;  /* 0x000000a157577233 */ /* 0x100fe40003803000 */
[--C-:B------:R-:W-:Y:S02]  /*22660*/  HSET2.LE.AND R86, R86, R161.reuse, PT ;  /* 0x000000a156567233 */ /* 0x100fe40003803000 */
[----:B------:R-:W-:Y:S02]  /*22670*/  LOP3.LUT R44, R3, UR17, R76, 0x96, !PT ;  /* 0x00000011032c7c12 */ /* 0x000fe4000f8e964c */
[----:B------:R-:W-:Y:S02]  /*22680*/  LOP3.LUT R76, R45, 0xff, RZ, 0xc0, !PT ;  /* 0x000000ff2d4c7812 */ /* 0x000fe400078ec0ff */
[----:B------:R-:W-:Y:S01]  /*22690*/  LOP3.LUT R86, R86, R0, RZ, 0xc0, !PT ;  /* 0x0000000056567212 */ /* 0x000fe200078ec0ff */
[----:B-1----:R-:W-:Y:S01]  /*226a0*/  IMAD.MOV.U32 R99, RZ, RZ, R133 ;  /* 0x000000ffff637224 */ /* 0x002fe200078e0085 */
[----:B---3--:R-:W-:Y:S01]  /*226b0*/  F2FP.F16.F32.PACK_AB R0, R156, R143 ;  /* 0x0000008f9c00723e */ /* 0x008fe200000000ff */
[----:B------:R1:W2:Y:S01]  /*226c0*/  MUFU.EX2 R133, R100 ;  /* 0x0000006400857308 */ /* 0x0002a20000000800 */
[----:B------:R-:W-:Y:S01]  /*226d0*/  LOP3.LUT R77, R77, 0xff, RZ, 0xc0, !PT ;  /* 0x000000ff4d4d7812 */ /* 0x000fe200078ec0ff */
[----:B------:R-:W-:Y:S01]  /*226e0*/  IMAD.MOV.U32 R99, RZ, RZ, R47 ;  /* 0x000000ffff637224 */ /* 0x000fe200078e002f */
[----:B------:R-:W-:Y:S02]  /*226f0*/  LOP3.LUT R87, R87, R0, RZ, 0xc0, !PT ;  /* 0x0000000057577212 */ /* 0x000fe400078ec0ff */
[----:B------:R-:W-:Y:S02]  /*22700*/  LOP3.LUT R0, R45, 0xffff, RZ, 0xc0, !PT ;  /* 0x0000ffff2d007812 */ /* 0x000fe400078ec0ff */
[----:B------:R-:W-:Y:S02]  /*22710*/  SHF.R.U32.HI R45, RZ, 0x18, R45 ;  /* 0x00000018ff2d7819 */ /* 0x000fe4000001162d */
[----:B------:R-:W-:Y:S02]  /*22720*/  SHF.R.U32.HI R0, RZ, 0x8, R0 ;  /* 0x00000008ff007819 */ /* 0x000fe40000011600 */
[----:B------:R-:W-:Y:S02]  /*22730*/  PRMT R77, R77, 0x5410, R45 ;  /* 0x000054104d4d7816 */ /* 0x000fe4000000002d */
[----:B------:R-:W-:Y:S02]  /*22740*/  PRMT R76, R76, 0x5410, R0 ;  /* 0x000054104c4c7816 */ /* 0x000fe40000000000 */
[----:B------:R-:W-:Y:S02]  /*22750*/  F2FP.F16.F32.PACK_AB R0, R134, R132 ;  /* 0x000000848600723e */ /* 0x000fe400000000ff */
[--C-:B------:R-:W-:Y:S01]  /*22760*/  HSET2.LE.AND R77, R77, R161.reuse, PT ;  /* 0x000000a14d4d7233 */ /* 0x100fe20003803000 */
[----:B-1----:R-:W-:Y:S01]  /*22770*/  IMAD.MOV.U32 R100, RZ, RZ, R168 ;  /* 0x000000ffff647224 */ /* 0x002fe200078e00a8 */
[--C-:B------:R-:W-:Y:S01]  /*22780*/  HSET2.LE.AND R76, R76, R161.reuse, PT ;  /* 0x000000a14c4c7233 */ /* 0x100fe20003803000 */
[----:B------:R-:W-:Y:S04]  /*22790*/  IMAD.MOV.U32 R168, RZ, RZ, R125 ;  /* 0x000000ffffa87224 */ /* 0x000fe800078e007d */
[----:B------:R-:W-:Y:S02]  /*227a0*/  LOP3.LUT R76, R76, R0, RZ, 0xc0, !PT ;  /* 0x000000004c4c7212 */ /* 0x000fe400078ec0ff */
[----:B--2---:R-:W-:Y:S04]  /*227b0*/  F2FP.F16.F32.PACK_AB R0, R133, R131 ;  /* 0x000000838500723e */ /* 0x004fe800000000ff */
        /* <DEDUP_REMOVED lines=18> */
[----:B------:R-:W-:Y:S01]  /*228e0*/  LOP3.LUT R0, R85, UR42, R0, 0x96, !PT ;  /* 0x0000002a55007c12 */ /* 0x000fe2000f8e9600 */
[----:B------:R-:W-:Y:S04]  /*228f0*/  IMAD.MOV.U32 R85, RZ, RZ, R89 ;  /* 0x000000ffff557224 */ /* 0x000fe800078e0059 */
[----:B------:R-:W-:Y:S05]  /*22900*/  IMAD.WIDE.U32 R88, R0, -0x326172a9, RZ ;  /* 0xcd9e8d5700587825 */ /* 0x000fea00078e00ff */
[----:B------:R-:W-:Y:S01]  /*22910*/  LOP3.LUT R2, R89, UR36, R170, 0x96, !PT ;  /* 0x0000002459027c12 */ /* 0x000fe2000f8e96aa */
[----:B------:R-:W-:Y:S01]  /*22920*/  IMAD.MOV.U32 R170, RZ, RZ, R148 ;  /* 0x000000ffffaa7224 */ /* 0x000fe200078e0094 */
        /* <DEDUP_REMOVED lines=30> */
[----:B------:R-:W-:Y:S03]  /*22b10*/  IMAD.MOV.U32 R97, RZ, RZ, R126 ;  /* 0x000000ffff617224 */ /* 0x000fe600078e007e */
        /* <DEDUP_REMOVED lines=58> */
[----:B------:R-:W-:Y:S02]  /*22ec0*/  IMAD.MOV.U32 R171, RZ, RZ, R123 ;  /* 0x000000ffffab7224 */ /* 0x000fe400078e007b */
[----:B------:R-:W-:Y:S01]  /*22ed0*/  IMAD.MOV.U32 R96, RZ, RZ, R127 ;  /* 0x000000ffff607224 */ /* 0x000fe200078e007f */
[C---:B------:R-:W-:Y:S01]  /*22ee0*/  LOP3.LUT R44, R0.reuse, 0xffff, RZ, 0xc0, !PT ;  /* 0x0000ffff002c7812 */ /* 0x040fe200078ec0ff */
[----:B------:R-:W-:Y:S02]  /*22ef0*/  IMAD.MOV.U32 R89, RZ, RZ, R170 ;  /* 0x000000ffff597224 */ /* 0x000fe400078e00aa */
[----:B------:R-:W-:Y:S01]  /*22f00*/  IMAD.MOV.U32 R170, RZ, RZ, R124 ;  /* 0x000000ffffaa7224 */ /* 0x000fe200078e007c */
[----:B------:R-:W-:Y:S01]  /*22f10*/  SHF.R.U32.HI R45, RZ, 0x8, R44 ;  /* 0x00000008ff2d7819 */ /* 0x000fe2000001162c */
[----:B------:R-:W-:Y:S01]  /*22f20*/  IMAD.MOV.U32 R85, RZ, RZ, R101 ;  /* 0x000000ffff557224 */ /* 0x000fe200078e0065 */
[----:B------:R-:W-:Y:S01]  /*22f30*/  LOP3.LUT R44, R0, 0xff, RZ, 0xc0, !PT ;  /* 0x000000ff002c7812 */ /* 0x000fe200078ec0ff */
[----:B------:R-:W-:Y:S02]  /*22f40*/  IMAD.MOV.U32 R101, RZ, RZ, R137 ;  /* 0x000000ffff657224 */ /* 0x000fe400078e0089 */
[----:B------:R-:W-:Y:S01]  /*22f50*/  IMAD.MOV.U32 R163, RZ, RZ, R138 ;  /* 0x000000ffffa37224 */ /* 0x000fe200078e008a */
        /* <DEDUP_REMOVED lines=16> */
[----:B------:R-:W-:Y:S01]  /*23060*/  UMOV UR17, UR37 ;  /* 0x0000002500117c82 */ /* 0x000fe20008000000 */
[----:B------:R-:W-:Y:S01]  /*23070*/  IMAD.MOV.U32 R99, RZ, RZ, R96 ;  /* 0x000000ffff637224 */ /* 0x000fe200078e0060 */
[C---:B------:R-:W-:Y:S01]  /*23080*/  LOP3.LUT R44, R0.reuse, 0xffff, RZ, 0xc0, !PT ;  /* 0x0000ffff002c7812 */ /* 0x040fe200078ec0ff */
[----:B------:R-:W-:Y:S03]  /*23090*/  IMAD.MOV.U32 R96, RZ, RZ, R136 ;  /* 0x000000ffff607224 */ /* 0x000fe600078e0088 */
[----:B------:R-:W-:Y:S01]  /*230a0*/  SHF.R.U32.HI R45, RZ, 0x8, R44 ;  /* 0x00000008ff2d7819 */ /* 0x000fe2000001162c */
[----:B------:R-:W-:Y:S01]  /*230b0*/  MUFU.EX2 R99, R99 ;  /* 0x0000006300637308 */ /* 0x000fe20000000800 */
        /* <DEDUP_REMOVED lines=18> */
[--C-:B------:R-:W-:Y:S01]  /*231e0*/  HSET2.LE.AND R138, R138, R161.reuse, PT ;  /* 0x000000a18a8a7233 */ /* 0x100fe20003803000 */
[----:B------:R-:W-:Y:S01]  /*231f0*/  IMAD.MOV.U32 R97, RZ, RZ, R139 ;  /* 0x000000ffff617224 */ /* 0x000fe200078e008b */
[----:B------:R-:W-:Y:S04]  /*23200*/  LOP3.LUT R0, R0, 0xff, RZ, 0xc0, !PT ;  /* 0x000000ff00007812 */ /* 0x000fe800078ec0ff */
[----:B------:R-:W-:Y:S01]  /*23210*/  PRMT R139, R0, 0x5410, R2 ;  /* 0x00005410008b7816 */ /* 0x000fe20000000002 */
[----:B------:R-:W2:Y:S01]  /*23220*/  MUFU.EX2 R97, R97 ;  /* 0x0000006100617308 */ /* 0x000ea20000000800 */
[--C-:B------:R-:W-:Y:S03]  /*23230*/  HSET2.LE.AND R2, R92, R161.reuse, PT ;  /* 0x000000a15c027233 */ /* 0x100fe60003803000 */
[--C-:B------:R-:W-:Y:S06]  /*23240*/  HSET2.LE.AND R139, R139, R161.reuse, PT ;  /* 0x000000a18b8b7233 */ /* 0x100fec0003803000 */
[----:B------:R-:W-:Y:S01]  /*23250*/  MUFU.EX2 R92, R108 ;  /* 0x0000006c005c7308 */ /* 0x000fe20000000800 */
[-C--:B-1----:R-:W-:Y:S09]  /*23260*/  HMMA.16816.F32 R4, R40, R44.reuse, R4 ;  /* 0x0000002c2804723c */ /* 0x082ff20000001804 */
[----:B------:R-:W-:Y:S02]  /*23270*/  MUFU.EX2 R108, R3 ;  /* 0x00000003006c7308 */ /* 0x000fe40000000800 */
[----:B--2---:R-:W-:Y:S01]  /*23280*/  F2FP.F16.F32.PACK_AB R0, R105, R97 ;  /* 0x000000616900723e */ /* 0x004fe200000000ff */
        /* <DEDUP_REMOVED lines=12> */
[----:B------:R-:W-:Y:S01]  /*23350*/  IMAD.MOV.U32 R47, RZ, RZ, R199 ;  /* 0x000000ffff2f7224 */ /* 0x000fe200078e00c7 */
[--C-:B------:R-:W-:Y:S01]  /*23360*/  HSET2.LE.AND R85, R91, R161.reuse, PT ;  /* 0x000000a15b557233 */ /* 0x100fe20003803000 */
[----:B------:R-:W-:Y:S02]  /*23370*/  MUFU.EX2 R90, R115 ;  /* 0x00000073005a7308 */ /* 0x000fe40000000800 */
[----:B------:R-:W-:Y:S01]  /*23380*/  IMAD.MOV.U32 R50, RZ, RZ, R89 ;  /* 0x000000ffff327224 */ /* 0x000fe200078e0059 */
[----:B------:R-:W-:Y:S01]  /*23390*/  LOP3.LUT R84, R84, R0, RZ, 0xc0, !PT ;  /* 0x0000000054547212 */ /* 0x000fe200078ec0ff */
[----:B------:R-:W-:Y:S02]  /*233a0*/  IMAD.MOV.U32 R48, RZ, RZ, R106 ;  /* 0x000000ffff307224 */ /* 0x000fe400078e006a */
[----:B------:R-:W-:Y:S02]  /*233b0*/  IMAD.MOV.U32 R51, RZ, RZ, R88 ;  /* 0x000000ffff337224 */ /* 0x000fe400078e0058 */
[----:B------:R-:W-:Y:S02]  /*233c0*/  IMAD.MOV.U32 R49, RZ, RZ, R198 ;  /* 0x000000ffff317224 */ /* 0x000fe400078e00c6 */
[----:B------:R-:W-:Y:S01]  /*233d0*/  MUFU.EX2 R106, R113 ;  /* 0x00000071006a7308 */ /* 0x000fe20000000800 */
[----:B------:R-:W-:Y:S02]  /*233e0*/  IMAD.MOV.U32 R198, RZ, RZ, R100 ;  /* 0x000000ffffc67224 */ /* 0x000fe400078e0064 */
[----:B------:R-:W-:Y:S07]  /*233f0*/  IMAD.MOV.U32 R199, RZ, RZ, R98 ;  /* 0x000000ffffc77224 */ /* 0x000fee00078e0062 */
[----:B------:R-:W-:Y:S10]  /*23400*/  MUFU.EX2 R113, R47 ;  /* 0x0000002f00717308 */ /* 0x000ff40000000800 */
[----:B------:R-:W-:Y:S01]  /*23410*/  MUFU.EX2 R115, R49 ;  /* 0x0000003100737308 */ /* 0x000fe20000000800 */
[-C--:B-1----:R-:W-:Y:S09]  /*23420*/  HMMA.16816.F32 R4, R52, R40.reuse, R4 ;  /* 0x000000283404723c */ /* 0x082ff20000001804 */
[----:B------:R-:W1:Y:S01]  /*23430*/  MUFU.EX2 R89, R109 ;  /* 0x0000006d00597308 */ /* 0x000e620000000800 */
[C---:B------:R-:W-:Y:S09]  /*23440*/  HMMA.16816.F32 R8, R56.reuse, R40, R8 ;  /* 0x000000283808723c */ /* 0x040ff20000001808 */
[----:B------:R-:W-:Y:S01]  /*23450*/  MUFU.EX2 R109, R44 ;  /* 0x0000002c006d7308 */ /* 0x000fe20000000800 */
[-C--:B------:R-:W-:Y:S09]  /*23460*/  HMMA.16816.F32 R12, R56, R42.reuse, R12 ;  /* 0x0000002a380c723c */ /* 0x080ff2000000180c */
[----:B------:R-:W2:Y:S01]  /*23470*/  MUFU.EX2 R100, R117 ;  /* 0x0000007500647308 */ /* 0x000ea20000000800 */
[C---:B------:R-:W-:Y:S01]  /*23480*/  HMMA.16816.F32 R16, R52.reuse, R42, R16 ;  /* 0x0000002a3410723c */ /* 0x040fe20000001810 */
[----:B------:R-:W3:Y:S03]  /*23490*/  LDSM.16.MT88.4 R40, [R205+0x4400] ;  /* 0x00440000cd28783b */ /* 0x000ee60000004200 */
[----:B-1----:R-:W-:Y:S05]  /*234a0*/  F2FP.F16.F32.PACK_AB R3, R92, R89 ;  /* 0x000000595c03723e */ /* 0x002fea00000000ff */
[----:B------:R-:W-:Y:S10]  /*234b0*/  MUFU.EX2 R117, R48 ;  /* 0x0000003000757308 */ /* 0x000ff40000000800 */
[----:B------:R-:W-:Y:S01]  /*234c0*/  MUFU.EX2 R98, R102 ;  /* 0x0000006600627308 */ /* 0x000fe20000000800 */
[----:B--2---:R-:W-:Y:S04]  /*234d0*/  F2FP.F16.F32.PACK_AB R0, R106, R100 ;  /* 0x000000646a00723e */ /* 0x004fe800000000ff */
[----:B------:R-:W-:Y:S01]  /*234e0*/  LOP3.LUT R85, R85, R0, RZ, 0xc0, !PT ;  /* 0x0000000055557212 */ /* 0x000fe200078ec0ff */
[----:B------:R-:W-:Y:S04]  /*234f0*/  FADD.FTZ R0, R181, R104 ;  /* 0x00000068b5007221 */ /* 0x000fe80000010000 */
[----:B------:R-:W-:Y:S10]  /*23500*/  MUFU.EX2 R102, R51 ;  /* 0x0000003300667308 */ /* 0x000ff40000000800 */
[----:B------:R-:W-:Y:S10]  /*23510*/  MUFU.EX2 R88, R118 ;  /* 0x0000007600587308 */ /* 0x000ff40000000800 */
[----:B------:R1:W-:Y:S01]  /*23520*/  MUFU.EX2 R118, R50 ;  /* 0x0000003200767308 */ /* 0x0003e20000000800 */
[-C--:B---3--:R-:W-:Y:S06]  /*23530*/  HMMA.16816.F32 R20, R52, R40.reuse, R20 ;  /* 0x000000283414723c */ /* 0x088fec0000001814 */
[C---:B------:R-:W-:Y:S03]  /*23540*/  HMMA.16816.F32 R24, R56.reuse, R40, R24 ;  /* 0x000000283818723c */ /* 0x040fe60000001818 */
[----:B------:R-:W-:Y:S03]  /*23550*/  MUFU.EX2 R104, R114 ;  /* 0x0000007200687308 */ /* 0x000fe60000000800 */
[-C--:B------:R-:W-:Y:S01]  /*23560*/  HMMA.16816.F32 R28, R56, R42.reuse, R28 ;  /* 0x0000002a381c723c */ /* 0x080fe2000000181c */
[----:B-1----:R-:W-:Y:S06]  /*23570*/  LDSM.16.MT88.4 R48, [R205+0x5000] ;  /* 0x00500000cd30783b */ /* 0x002fec0000004200 */
[----:B------:R-:W-:Y:S01]  /*23580*/  MUFU.EX2 R91, R168 ;  /* 0x000000a8005b7308 */ /* 0x000fe20000000800 */
[----:B------:R-:W-:Y:S01]  /*23590*/  HMMA.16816.F32 R32, R52, R42, R32 ;  /* 0x0000002a3420723c */ /* 0x000fe20000001820 */
[----:B------:R-:W1:Y:S03]  /*235a0*/  LDSM.16.MT88.4 R40, [R204+0x4800] ;  /* 0x00480000cc28783b */ /* 0x000e660000004200 */
[--C-:B------:R-:W-:Y:S01]  /*235b0*/  HSET2.LE.AND R59, R125, R161.reuse, PT ;  /* 0x000000a17d3b7233 */ /* 0x100fe20003803000 */
[----:B------:R-:W-:Y:S02]  /*235c0*/  FADD.FTZ R57, R200, R0 ;  /* 0x00000000c8397221 */ /* 0x000fe40000010000 */
[--C-:B------:R-:W-:Y:S02]  /*235d0*/  HSET2.LE.AND R52, R107, R161.reuse, PT ;  /* 0x000000a16b347233 */ /* 0x100fe40003803000 */
[----:B------:R-:W-:Y:S02]  /*235e0*/  MUFU.EX2 R114, R121 ;  /* 0x0000007900727308 */ /* 0x000fe40000000800 */
[--C-:B------:R-:W-:Y:S01]  /*235f0*/  HSET2.LE.AND R53, R95, R161.reuse, PT ;  /* 0x000000a15f357233 */ /* 0x100fe20003803000 */
[----:B------:R-:W-:Y:S01]  /*23600*/  FADD.FTZ R56, R179, R93 ;  /* 0x0000005db3387221 */ /* 0x000fe20000010000 */
[--C-:B------:R-:W-:Y:S02]  /*23610*/  HSET2.LE.AND R55, R149, R161.reuse, PT ;  /* 0x000000a195377233 */ /* 0x100fe40003803000 */
[--C-:B------:R-:W-:Y:S01]  /*23620*/  HSET2.LE.AND R58, R128, R161.reuse, PT ;  /* 0x000000a1803a7233 */ /* 0x100fe20003803000 */
[----:B------:R-:W-:Y:S01]  /*23630*/  FADD.FTZ R56, R249, R56 ;  /* 0x00000038f9387221 */ /* 0x000fe20000010000 */
[--C-:B------:R-:W-:Y:S02]  /*23640*/  HSET2.LE.AND R149, R158, R161.reuse, PT ;  /* 0x000000a19e957233 */ /* 0x100fe40003803000 */
[----:B------:R-:W2:Y:S01]  /*23650*/  MUFU.EX2 R93, R103 ;  /* 0x00000067005d7308 */ /* 0x000ea20000000800 */
[----:B------:R-:W-:Y:S02]  /*23660*/  LOP3.LUT R53, R53, R3, RZ, 0xc0, !PT ;  /* 0x0000000335357212 */ /* 0x000fe400078ec0ff */
[----:B------:R-:W-:Y:S04]  /*23670*/  F2FP.F16.F32.PACK_AB R54, R116, R112 ;  /* 0x000000707436723e */ /* 0x000fe800000000ff */
[----:B------:R-:W-:Y:S03]  /*23680*/  LOP3.LUT R54, R2, R54, RZ, 0xc0, !PT ;  /* 0x0000003602367212 */ /* 0x000fe600078ec0ff */
[----:B------:R3:W4:Y:S01]  /*23690*/  MUFU.EX2 R103, R45 ;  /* 0x0000002d00677308 */ /* 0x0007220000000800 */
[----:B------:R-:W-:Y:S09]  /*236a0*/  FADD.FTZ R2, R186, R94 ;  /* 0x0000005eba027221 */ /* 0x000ff20000010000 */
[----:B------:R-:W-:Y:S01]  /*236b0*/  MUFU.EX2 R121, R199 ;  /* 0x000000c700797308 */ /* 0x000fe20000000800 */
[----:B--2---:R-:W-:Y:S04]  /*236c0*/  F2FP.F16.F32.PACK_AB R0, R98, R93 ;  /* 0x0000005d6200723e */ /* 0x004fe800000000ff */
[----:B------:R-:W-:Y:S02]  /*236d0*/  LOP3.LUT R55, R55, R0, RZ, 0xc0, !PT ;  /* 0x0000000037377212 */ /* 0x000fe400078ec0ff */
[----:B------:R-:W-:Y:S03]  /*236e0*/  F2FP.F16.F32.PACK_AB R0, R117, R113 ;  /* 0x000000717500723e */ /* 0x000fe600000000ff */
[----:B------:R-:W-:Y:S01]  /*236f0*/  MUFU.EX2 R95, R171 ;  /* 0x000000ab005f7308 */ /* 0x000fe20000000800 */
[----:B---3--:R-:W-:Y:S01]  /*23700*/  LDSM.16.MT88.4 R44, [R204+0x5000] ;  /* 0x00500000cc2c783b */ /* 0x008fe20000004200 */
[-C--:B-1----:R-:W-:Y:S05]  /*23710*/  HMMA.16816.F32 R4, R60, R40.reuse, R4 ;  /* 0x000000283c04723c */ /* 0x082fea0000001804 */
[----:B------:R-:W-:Y:S01]  /*23720*/  LOP3.LUT R58, R58, R0, RZ, 0xc0, !PT ;  /* 0x000000003a3a7212 */ /* 0x000fe200078ec0ff */
[C---:B------:R-:W-:Y:S02]  /*23730*/  HMMA.16816.F32 R8, R64.reuse, R40, R8 ;  /* 0x000000284008723c */ /* 0x040fe40000001808 */
[----:B------:R-:W-:Y:S04]  /*23740*/  MUFU.EX2 R94, R101 ;  /* 0x00000065005e7308 */ /* 0x000fe80000000800 */
[-C--:B------:R-:W-:Y:S06]  /*23750*/  HMMA.16816.F32 R12, R64, R42.reuse, R12 ;  /* 0x0000002a400c723c */ /* 0x080fec000000180c */
[----:B------:R-:W-:Y:S01]  /*23760*/  MUFU.EX2 R101, R96 ;  /* 0x0000006000657308 */ /* 0x000fe20000000800 */
[C---:B------:R-:W-:Y:S01]  /*23770*/  HMMA.16816.F32 R16, R60.reuse, R42, R16 ;  /* 0x0000002a3c10723c */ /* 0x040fe20000001810 */
[----:B------:R-:W1:Y:S08]  /*23780*/  LDSM.16.MT88.4 R40, [R205+0x4800] ;  /* 0x00480000cd28783b */ /* 0x000e700000004200 */
[----:B------:R-:W2:Y:S10]  /*23790*/  MUFU.EX2 R96, R119 ;  /* 0x0000007700607308 */ /* 0x000eb40000000800 */
[----:B------:R-:W3:Y:S10]  /*237a0*/  MUFU.EX2 R119, R198 ;  /* 0x000000c600777308 */ /* 0x000ef40000000800 */
[----:B------:R-:W-:Y:S01]  /*237b0*/  MUFU.EX2 R107, R197 ;  /* 0x000000c5006b7308 */ /* 0x000fe20000000800 */
[-C--:B-1----:R-:W-:Y:S06]  /*237c0*/  HMMA.16816.F32 R20, R60, R40.reuse, R20 ;  /* 0x000000283c14723c */ /* 0x082fec0000001814 */
[C---:B------:R-:W-:Y:S06]  /*237d0*/  HMMA.16816.F32 R24, R64.reuse, R40, R24 ;  /* 0x000000284018723c */ /* 0x040fec0000001818 */
[-C--:B------:R-:W-:Y:S06]  /*237e0*/  HMMA.16816.F32 R28, R64, R42.reuse, R28 ;  /* 0x0000002a401c723c */ /* 0x080fec000000181c */
[----:B------:R-:W-:Y:S01]  /*237f0*/  HMMA.16816.F32 R32, R60, R42, R32 ;  /* 0x0000002a3c20723c */ /* 0x000fe20000001820 */
[----:B------:R-:W1:Y:S06]  /*23800*/  LDSM.16.MT88.4 R40, [R204+0x4c00] ;  /* 0x004c0000cc28783b */ /* 0x000e6c0000004200 */
[--C-:B------:R-:W-:Y:S04]  /*23810*/  HSET2.LE.AND R60, R123, R161.reuse, PT ;  /* 0x000000a17b3c7233 */ /* 0x100fe80003803000 */
        /* <DEDUP_REMOVED lines=8> */
[-C--:B------:R-:W-:Y:S01]  /*238a0*/  HMMA.16816.F32 R28, R72, R42.reuse, R28 ;  /* 0x0000002a481c723c */ /* 0x080fe2000000181c */
[----:B------:R1:W-:Y:S04]  /*238b0*/  MUFU.EX2 R72, R212 ;  /* 0x000000d400487308 */ /* 0x0003e80000000800 */
[----:B------:R-:W-:Y:S01]  /*238c0*/  FADD.FTZ R41, R247, R2 ;  /* 0x00000002f7297221 */ /* 0x000fe20000010000 */
[----:B------:R-:W-:Y:S05]  /*238d0*/  HMMA.16816.F32 R32, R68, R42, R32 ;  /* 0x0000002a4420723c */ /* 0x000fea0000001820 */
[----:B------:R4:W-:Y:S01]  /*238e0*/  MUFU.EX2 R71, R211 ;  /* 0x000000d300477308 */ /* 0x0009e20000000800 */
[----:B------:R-:W-:Y:S01]  /*238f0*/  F2FP.F16.F32.PACK_AB R2, R90, R88 ;  /* 0x000000585a02723e */ /* 0x000fe200000000ff */
[-C--:B------:R-:W-:Y:S05]  /*23900*/  HMMA.16816.F32 R4, R76, R44.reuse, R4 ;  /* 0x0000002c4c04723c */ /* 0x080fea0000001804 */
[----:B------:R-:W-:Y:S01]  /*23910*/  FADD.FTZ R40, R201, R120 ;  /* 0x00000078c9287221 */ /* 0x000fe20000010000 */
[C---:B------:R-:W-:Y:S02]  /*23920*/  HMMA.16816.F32 R8, R80.reuse, R44, R8 ;  /* 0x0000002c5008723c */ /* 0x040fe40000001808 */
[----:B------:R3:W-:Y:S03]  /*23930*/  MUFU.EX2 R70, R208 ;  /* 0x000000d000467308 */ /* 0x0007e60000000800 */
[----:B------:R-:W-:Y:S01]  /*23940*/  LOP3.LUT R52, R52, R2, RZ, 0xc0, !PT ;  /* 0x0000000234347212 */ /* 0x000fe200078ec0ff */
[-C--:B------:R-:W-:Y:S06]  /*23950*/  HMMA.16816.F32 R12, R80, R46.reuse, R12 ;  /* 0x0000002e500c723c */ /* 0x080fec000000180c */
[----:B------:R3:W-:Y:S01]  /*23960*/  MUFU.EX2 R69, R207 ;  /* 0x000000cf00457308 */ /* 0x0007e20000000800 */
[----:B------:R-:W-:Y:S01]  /*23970*/  FADD.FTZ R3, R240, R40 ;  /* 0x00000028f0037221 */ /* 0x000fe20000010000 */
[C---:B------:R-:W-:Y:S04]  /*23980*/  HMMA.16816.F32 R16, R76.reuse, R46, R16 ;  /* 0x0000002e4c10723c */ /* 0x040fe80000001810 */
[----:B------:R-:W-:Y:S02]  /*23990*/  F2FP.F16.F32.PACK_AB R2, R118, R115 ;  /* 0x000000737602723e */ /* 0x000fe400000000ff */
[-C--:B------:R-:W-:Y:S02]  /*239a0*/  HMMA.16816.F32 R20, R76, R48.reuse, R20 ;  /* 0x000000304c14723c */ /* 0x080fe40000001814 */
[----:B------:R3:W-:Y:S03]  /*239b0*/  MUFU.EX2 R68, R206 ;  /* 0x000000ce00447308 */ /* 0x0007e60000000800 */
[----:B------:R-:W-:Y:S01]  /*239c0*/  FADD.FTZ R40, R170, R56 ;  /* 0x00000038aa287221 */ /* 0x000fe20000010000 */
[C---:B------:R-:W-:Y:S06]  /*239d0*/  HMMA.16816.F32 R24, R80.reuse, R48, R24 ;  /* 0x000000305018723c */ /* 0x040fec0000001818 */
[----:B------:R-:W-:Y:S01]  /*239e0*/  MUFU.EX2 R74, R163 ;  /* 0x000000a3004a7308 */ /* 0x000fe20000000800 */
[----:B------:R-:W-:Y:S01]  /*239f0*/  FADD.FTZ R41, R213, R41 ;  /* 0x00000029d5297221 */ /* 0x000fe20000010000 */
[-C--:B------:R-:W-:Y:S01]  /*23a00*/  HMMA.16816.F32 R28, R80, R50.reuse, R28 ;  /* 0x00000032501c723c */ /* 0x080fe2000000181c */
[----:B------:R2:W5:Y:S02]  /*23a10*/  LDL.LU R213, [R1+0xc4] ;  /* 0x0000c40001d57983 */ /* 0x0005640000300800 */
[----:B------:R-:W-:Y:S03]  /*23a20*/  LOP3.LUT R59, R59, R2, RZ, 0xc0, !PT ;  /* 0x000000023b3b7212 */ /* 0x000fe600078ec0ff */
[----:B------:R-:W-:Y:S01]  /*23a30*/  HMMA.16816.F32 R32, R76, R50, R32 ;  /* 0x000000324c20723c */ /* 0x000fe20000001820 */
[----:B-1----:R1:W5:Y:S01]  /*23a40*/  LDL.LU R212, [R1+0xc0] ;  /* 0x0000c00001d47983 */ /* 0x0023620000300800 */
[----:B------:R-:W1:Y:S03]  /*23a50*/  MUFU.EX2 R75, R169 ;  /* 0x000000a9004b7308 */ /* 0x000e660000000800 */
[----:B------:R-:W-:Y:S01]  /*23a60*/  FADD.FTZ R2, R233, R40 ;  /* 0x00000028e9027221 */ /* 0x000fe20000010000 */
[----:B------:R-:W-:Y:S01]  /*23a70*/  FADD.FTZ R61, R187, R41 ;  /* 0x00000029bb3d7221 */ /* 0x000fe20000010000 */
[----:B------:R-:W-:Y:S01]  /*23a80*/  FADD.FTZ R56, R243, R57 ;  /* 0x00000039f3387221 */ /* 0x000fe20000010000 */
[----:B------:R-:W1:Y:S04]  /*23a90*/  LDSM.16.MT88.4 R40, [R204+0x5400] ;  /* 0x00540000cc28783b */ /* 0x000e680000004200 */
[----:B------:R-:W-:Y:S01]  /*23aa0*/  MUFU.EX2 R73, R162 ;  /* 0x000000a200497308 */ /* 0x000fe20000000800 */
[----:B------:R-:W-:Y:S01]  /*23ab0*/  FADD.FTZ R0, R244, R3 ;  /* 0x00000003f4007221 */ /* 0x000fe20000010000 */
[----:B------:R-:W-:Y:S01]  /*23ac0*/  FADD.FTZ R44, R191, R56 ;  /* 0x00000038bf2c7221 */ /* 0x000fe20000010000 */
[--C-:B------:R-:W-:Y:S01]  /*23ad0*/  HSET2.LE.AND R57, R129, R161.reuse, PT ;  /* 0x000000a181397233 */ /* 0x100fe20003803000 */
[----:B------:R-:W-:Y:S01]  /*23ae0*/  FADD.FTZ R62, R237, R2 ;  /* 0x00000002ed3e7221 */ /* 0x000fe20000010000 */
[----:B------:R-:W-:Y:S01]  /*23af0*/  FADD.FTZ R45, R180, R0 ;  /* 0x00000000b42d7221 */ /* 0x000fe20000010000 */
[--C-:B------:R-:W-:Y:S01]  /*23b00*/  HSET2.LE.AND R56, R130, R161.reuse, PT ;  /* 0x000000a182387233 */ /* 0x100fe20003803000 */
[----:B----4-:R4:W5:Y:S01]  /*23b10*/  LDL.LU R211, [R1+0xbc] ;  /* 0x0000bc0001d37983 */ /* 0x0109620000300800 */
[----:B------:R-:W-:Y:S01]  /*23b20*/  F2FP.F16.F32.PACK_AB R2, R99, R103 ;  /* 0x000000676302723e */ /* 0x000fe200000000ff */
[----:B------:R-:W-:Y:S01]  /*23b30*/  FADD.FTZ R49, R252, R62 ;  /* 0x0000003efc317221 */ /* 0x000fe20000010000 */
[----:B------:R-:W-:Y:S01]  /*23b40*/  F2FP.F16.F32.PACK_AB R0, R109, R102 ;  /* 0x000000666d00723e */ /* 0x000fe200000000ff */
[----:B------:R-:W-:Y:S01]  /*23b50*/  FADD.FTZ R48, R194, R45 ;  /* 0x0000002dc2307221 */ /* 0x000fe20000010000 */
[----:B------:R-:W-:Y:S01]  /*23b60*/  LOP3.LUT R57, R57, R2, RZ, 0xc0, !PT ;  /* 0x0000000239397212 */ /* 0x000fe200078ec0ff */
[----:B------:R-:W-:Y:S01]  /*23b70*/  FADD.FTZ R2, R241, R61 ;  /* 0x0000003df1027221 */ /* 0x000fe20000010000 */
[--C-:B------:R-:W-:Y:S01]  /*23b80*/  HSET2.LE.AND R62, R124, R161.reuse, PT ;  /* 0x000000a17c3e7233 */ /* 0x100fe20003803000 */
[----:B------:R-:W4:Y:S01]  /*23b90*/  MUFU.EX2 R120, R196 ;  /* 0x000000c400787308 */ /* 0x000f220000000800 */
[----:B------:R-:W-:Y:S01]  /*23ba0*/  HSET2.LE.AND R61, R127, R161, PT ;  /* 0x000000a17f3d7233 */ /* 0x000fe20003803000 */
[----:B------:R-:W-:Y:S01]  /*23bb0*/  FADD.FTZ R64, R250, R2 ;  /* 0x00000002fa407221 */ /* 0x000fe20000010000 */
[----:B------:R-:W-:Y:S01]  /*23bc0*/  LOP3.LUT R56, R56, R0, RZ, 0xc0, !PT ;  /* 0x0000000038387212 */ /* 0x000fe200078ec0ff */
[----:B------:R-:W-:Y:S01]  /*23bd0*/  FADD.FTZ R0, R235, R44 ;  /* 0x0000002ceb007221 */ /* 0x000fe20000010000 */
[----:B------:R-:W-:Y:S01]  /*23be0*/  F2FP.F16.F32.PACK_AB R2, R111, R108 ;  /* 0x0000006c6f02723e */ /* 0x000fe200000000ff */
[----:B------:R-:W4:Y:S01]  /*23bf0*/  LDSM.16.MT88.4 R44, [R205+0x5400] ;  /* 0x00540000cd2c783b */ /* 0x000f220000004200 */
[----:B------:R-:W-:Y:S01]  /*23c00*/  FADD.FTZ R64, R209, R64 ;  /* 0x00000040d1407221 */ /* 0x000fe20000010000 */
[----:B------:R-:W-:Y:S01]  /*23c10*/  FADD.FTZ R66, R193, R0 ;  /* 0x00000000c1427221 */ /* 0x000fe20000010000 */
[----:B------:R-:W-:Y:S01]  /*23c20*/  LOP3.LUT R62, R62, R2, RZ, 0xc0, !PT ;  /* 0x000000023e3e7212 */ /* 0x000fe200078ec0ff */
[----:B------:R-:W-:Y:S01]  /*23c30*/  FADD.FTZ R2, R210, R49 ;  /* 0x00000031d2027221 */ /* 0x000fe20000010000 */
[----:B--2---:R-:W-:Y:S01]  /*23c40*/  F2FP.F16.F32.PACK_AB R0, R104, R96 ;  /* 0x000000606800723e */ /* 0x004fe200000000ff */
[----:B------:R-:W-:Y:S01]  /*23c50*/  FADD.FTZ R66, R242, R66 ;  /* 0x00000042f2427221 */ /* 0x000fe20000010000 */
[----:B------:R-:W-:Y:S01]  /*23c60*/  F2FP.F16.F32.PACK_AB R3, R101, R94 ;  /* 0x0000005e6503723e */ /* 0x000fe200000000ff */
[----:B------:R2:W5:Y:S01]  /*23c70*/  LDL.LU R210, [R1+0xb8] ;  /* 0x0000b80001d27983 */ /* 0x0005620000300800 */
[----:B------:R-:W-:Y:S01]  /*23c80*/  LOP3.LUT R61, R61, R0, RZ, 0xc0, !PT ;  /* 0x000000003d3d7212 */ /* 0x000fe200078ec0ff */
[----:B------:R-:W-:Y:S01]  /*23c90*/  FADD.FTZ R0, R231, R48 ;  /* 0x00000030e7007221 */ /* 0x000fe20000010000 */
[----:B------:R-:W-:Y:S01]  /*23ca0*/  FADD.FTZ R67, R183, R2 ;  /* 0x00000002b7437221 */ /* 0x000fe20000010000 */
[----:B------:R-:W2:Y:S01]  /*23cb0*/  LDSM.16.MT88.4 R48, [R204+0x5800] ;  /* 0x00580000cc30783b */ /* 0x000ea20000004200 */
[----:B------:R-:W-:Y:S01]  /*23cc0*/  LOP3.LUT R60, R60, R3, RZ, 0xc0, !PT ;  /* 0x000000033c3c7212 */ /* 0x000fe200078ec0ff */
[----:B------:R-:W-:Y:S01]  /*23cd0*/  FADD.FTZ R65, R230, R0 ;  /* 0x00000000e6417221 */ /* 0x000fe20000010000 */
[----:B---3--:R-:W-:Y:S01]  /*23ce0*/  F2FP.F16.F32.PACK_AB R0, R122, R119 ;  /* 0x000000777a00723e */ /* 0x008fe200000000ff */
[-C--:B-1----:R-:W-:Y:S04]  /*23cf0*/  HMMA.16816.F32 R4, R84, R40.reuse, R4 ;  /* 0x000000285404723c */ /* 0x082fe80000001804 */
[----:B------:R3:W5:Y:S01]  /*23d00*/  LDL.LU R209, [R1+0xb4] ;  /* 0x0000b40001d17983 */ /* 0x0007620000300800 */
[----:B------:R-:W-:Y:S01]  /*23d10*/  LOP3.LUT R150, R150, R0, RZ, 0xc0, !PT ;  /* 0x0000000096967212 */ /* 0x000fe200078ec0ff */
[C---:B------:R-:W-:Y:S02]  /*23d20*/  HMMA.16816.F32 R8, R52.reuse, R40, R8 ;  /* 0x000000283408723c */ /* 0x040fe40000001808 */
[----:B------:R3:W5:Y:S04]  /*23d30*/  LDL.LU R208, [R1+0xb0] ;  /* 0x0000b00001d07983 */ /* 0x0007680000300800 */
[----:B------:R3:W5:Y:S01]  /*23d40*/  LDL.LU R207, [R1+0xac] ;  /* 0x0000ac0001cf7983 */ /* 0x0007620000300800 */
[-C--:B------:R-:W-:Y:S03]  /*23d50*/  HMMA.16816.F32 R12, R52, R42.reuse, R12 ;  /* 0x0000002a340c723c */ /* 0x080fe6000000180c */
[----:B------:R3:W5:Y:S01]  /*23d60*/  LDL.LU R206, [R1+0xa8] ;  /* 0x0000a80001ce7983 */ /* 0x0007620000300800 */
[----:B------:R-:W-:Y:S02]  /*23d70*/  FADD.FTZ R41, R182, R66 ;  /* 0x00000042b6297221 */ /* 0x000fe40000010000 */
[C---:B------:R-:W-:Y:S01]  /*23d80*/  HMMA.16816.F32 R16, R84.reuse, R42, R16 ;  /* 0x0000002a5410723c */ /* 0x040fe20000001810 */
[----:B------:R1:W3:Y:S04]  /*23d90*/  MUFU.EX2 R66, R135 ;  /* 0x0000008700427308 */ /* 0x0002e80000000800 */
[----:B------:R-:W-:Y:S01]  /*23da0*/  FADD.FTZ R40, R202, R67 ;  /* 0x00000043ca287221 */ /* 0x000fe20000010000 */
[-C--:B----4-:R-:W-:Y:S05]  /*23db0*/  HMMA.16816.F32 R20, R84, R44.reuse, R20 ;  /* 0x0000002c5414723c */ /* 0x090fea0000001814 */
[----:B------:R-:W-:Y:S01]  /*23dc0*/  F2FP.F16.F32.PACK_AB R0, R75, R91 ;  /* 0x0000005b4b00723e */ /* 0x000fe200000000ff */
[C---:B------:R-:W-:Y:S05]  /*23dd0*/  HMMA.16816.F32 R24, R52.reuse, R44, R24 ;  /* 0x0000002c3418723c */ /* 0x040fea0000001818 */
[----:B------:R-:W-:Y:S01]  /*23de0*/  F2FP.F16.F32.PACK_AB R3, R114, R110 ;  /* 0x0000006e7203723e */ /* 0x000fe200000000ff */
[-C--:B------:R-:W-:Y:S01]  /*23df0*/  HMMA.16816.F32 R28, R52, R46.reuse, R28 ;  /* 0x0000002e341c723c */ /* 0x080fe2000000181c */
[----:B-1----:R4:W5:Y:S04]  /*23e00*/  LDL.LU R135, [R1+0xa4] ;  /* 0x0000a40001877983 */ /* 0x0029680000300800 */
[----:B------:R-:W-:Y:S01]  /*23e10*/  LOP3.LUT R149, R149, R0, RZ, 0xc0, !PT ;  /* 0x0000000095957212 */ /* 0x000fe200078ec0ff */
[----:B------:R-:W-:Y:S05]  /*23e20*/  HMMA.16816.F32 R32, R84, R46, R32 ;  /* 0x0000002e5420723c */ /* 0x000fea0000001820 */
[----:B------:R-:W-:Y:S01]  /*23e30*/  FADD.FTZ R0, R192, R41 ;  /* 0x00000029c0007221 */ /* 0x000fe20000010000 */
[-C--:B--2---:R-:W-:Y:S05]  /*23e40*/  HMMA.16816.F32 R4, R56, R48.reuse, R4 ;  /* 0x000000303804723c */ /* 0x084fea0000001804 */
[----:B------:R-:W-:Y:S01]  /*23e50*/  FADD.FTZ R45, R246, R40 ;  /* 0x00000028f62d7221 */ /* 0x000fe20000010000 */
[----:B------:R-:W-:Y:S01]  /*23e60*/  LOP3.LUT R63, R63, R3, RZ, 0xc0, !PT ;  /* 0x000000033f3f7212 */ /* 0x000fe200078ec0ff */
[----:B------:R-:W1:Y:S01]  /*23e70*/  LDSM.16.MT88.4 R40, [R205+0x5800] ;  /* 0x00580000cd28783b */ /* 0x000e620000004200 */
[----:B------:R-:W-:Y:S03]  /*23e80*/  F2FP.F16.F32.PACK_AB R2, R120, R121 ;  /* 0x000000797802723e */ /* 0x000fe600000000ff */
[----:B------:R-:W-:Y:S01]  /*23e90*/  F2FP.F16.F32.PACK_AB R3, R95, R107 ;  /* 0x0000006b5f03723e */ /* 0x000fe200000000ff */
[----:B------:R-:W-:Y:S01]  /*23ea0*/  FADD.FTZ R65, R178, R65 ;  /* 0x00000041b2417221 */ /* 0x000fe20000010000 */
[----:B------:R-:W-:Y:S01]  /*23eb0*/  LOP3.LUT R151, R151, R2, RZ, 0xc0, !PT ;  /* 0x0000000297977212 */ /* 0x000fe200078ec0ff */
[C---:B------:R-:W-:Y:S04]  /*23ec0*/  HMMA.16816.F32 R8, R60.reuse, R48, R8 ;  /* 0x000000303c08723c */ /* 0x040fe80000001808 */
[----:B------:R-:W-:Y:S01]  /*23ed0*/  LOP3.LUT R148, R148, R3, RZ, 0xc0, !PT ;  /* 0x0000000394947212 */ /* 0x000fe200078ec0ff */
[----:B------:R-:W-:Y:S01]  /*23ee0*/  FADD.FTZ R3, R185, R64 ;  /* 0x00000040b9037221 */ /* 0x000fe20000010000 */
[----:B------:R-:W-:Y:S01]  /*23ef0*/  F2FP.F16.F32.PACK_AB R2, R73, R74 ;  /* 0x0000004a4902723e */ /* 0x000fe200000000ff */
[----:B------:R-:W-:Y:S01]  /*23f00*/  FADD.FTZ R64, R189, R0 ;  /* 0x00000000bd407221 */ /* 0x000fe20000010000 */
[----:B------:R-:W-:Y:S01]  /*23f10*/  F2FP.F16.F32.PACK_AB R0, R71, R72 ;  /* 0x000000484700723e */ /* 0x000fe200000000ff */
[-C--:B------:R-:W-:Y:S03]  /*23f20*/  HMMA.16816.F32 R12, R60, R50.reuse, R12 ;  /* 0x000000323c0c723c */ /* 0x080fe6000000180c */
[----:B------:R-:W-:Y:S01]  /*23f30*/  LOP3.LUT R136, R136, R2, RZ, 0xc0, !PT ;  /* 0x0000000288887212 */ /* 0x000fe200078ec0ff */
[----:B------:R-:W-:Y:S01]  /*23f40*/  FADD.FTZ R2, R229, R3 ;  /* 0x00000003e5027221 */ /* 0x000fe20000010000 */
[----:B---3--:R-:W-:Y:S01]  /*23f50*/  F2FP.F16.F32.PACK_AB R3, R66, R68 ;  /* 0x000000444203723e */ /* 0x008fe200000000ff */
[----:B------:R-:W-:Y:S01]  /*23f60*/  FADD.FTZ R44, R188, R65 ;  /* 0x00000041bc2c7221 */ /* 0x000fe20000010000 */
[----:B------:R-:W-:Y:S01]  /*23f70*/  LOP3.LUT R137, R137, R0, RZ, 0xc0, !PT ;  /* 0x0000000089897212 */ /* 0x000fe200078ec0ff */
[----:B------:R-:W-:Y:S01]  /*23f80*/  FADD.FTZ R65, R245, R2 ;  /* 0x00000002f5417221 */ /* 0x000fe20000010000 */
[C---:B------:R-:W-:Y:S04]  /*23f90*/  HMMA.16816.F32 R16, R56.reuse, R50, R16 ;  /* 0x000000323810723c */ /* 0x040fe80000001810 */
[----:B------:R-:W-:Y:S01]  /*23fa0*/  F2FP.F16.F32.PACK_AB R2, R69, R70 ;  /* 0x000000464502723e */ /* 0x000fe200000000ff */
[----:B------:R-:W-:Y:S01]  /*23fb0*/  FADD.FTZ R0, R248, R65 ;  /* 0x00000041f8007221 */ /* 0x000fe20000010000 */
[----:B------:R-:W-:Y:S01]  /*23fc0*/  LOP3.LUT R139, R139, R3, RZ, 0xc0, !PT ;  /* 0x000000038b8b7212 */ /* 0x000fe200078ec0ff */
[----:B------:R-:W-:Y:S01]  /*23fd0*/  FADD.FTZ R3, R234, R64 ;  /* 0x00000040ea037221 */ /* 0x000fe20000010000 */
[----:B------:R-:W-:Y:S03]  /*23fe0*/  LOP3.LUT R138, R138, R2, RZ, 0xc0, !PT ;  /* 0x000000028a8a7212 */ /* 0x000fe600078ec0ff */
[----:B------:R-:W-:Y:S01]  /*23ff0*/  FADD.FTZ R2, R195, R44 ;  /* 0x0000002cc3027221 */ /* 0x000fe20000010000 */
[----:B------:R-:W-:Y:S01]  /*24000*/  FADD.FTZ R44, R251, R45 ;  /* 0x0000002dfb2c7221 */ /* 0x000fe20000010000 */
[----:B------:R-:W-:Y:S01]  /*24010*/  FADD.FTZ R45, R176, R0 ;  /* 0x00000000b02d7221 */ /* 0x000fe20000010000 */
        /* <DEDUP_REMOVED lines=8> */
[-C--:B-1----:R-:W-:Y:S03]  /*240a0*/  HMMA.16816.F32 R20, R56, R40.reuse, R20 ;  /* 0x000000283814723c */ /* 0x082fe60000001814 */
[----:B------:R-:W-:Y:S01]  /*240b0*/  FADD.FTZ R44, R190, R44 ;  /* 0x0000002cbe2c7221 */ /* 0x000fe20000010000 */
[----:B------:R-:W-:Y:S02]  /*240c0*/  FADD.FTZ R2, R174, R2 ;  /* 0x00000002ae027221 */ /* 0x000fe40000010000 */
[C---:B------:R-:W-:Y:S05]  /*240d0*/  HMMA.16816.F32 R24, R60.reuse, R40, R24 ;  /* 0x000000283c18723c */ /* 0x040fea0000001818 */
        /* <DEDUP_REMOVED lines=13> */
[----:B------:R-:W1:Y:S01]  /*241b0*/  LDSM.16.MT88.4 R44, [R205+0x5c00] ;  /* 0x005c0000cd2c783b */ /* 0x000e620000004200 */
[----:B------:R-:W-:Y:S01]  /*241c0*/  FADD.FTZ R3, R147, R3 ;  /* 0x0000000393037221 */ /* 0x000fe20000010000 */
[----:B------:R-:W-:Y:S03]  /*241d0*/  FADD.FTZ R0, R133, R2 ;  /* 0x0000000285007221 */ /* 0x000fe60000010000 */
[----:B------:R-:W-:Y:S01]  /*241e0*/  FADD.FTZ R2, R164, R48 ;  /* 0x00000030a4027221 */ /* 0x000fe20000010000 */
[----:B------:R-:W-:Y:S01]  /*241f0*/  FADD.FTZ R3, R155, R3 ;  /* 0x000000039b037221 */ /* 0x000fe20000010000 */
[-C--:B--2---:R-:W-:Y:S05]  /*24200*/  HMMA.16816.F32 R164, R148, R160.reuse, R4 ;  /* 0x000000a094a4723c */ /* 0x084fea0000001804 */
        /* <DEDUP_REMOVED lines=20> */
[----:B------:R-:W-:Y:S03]  /*24350*/  IMAD.MOV.U32 R132, RZ, RZ, R36 ;  /* 0x000000ffff847224 */ /* 0x000fe600078e0024 */
[----:B------:R-:W-:Y:S01]  /*24360*/  FADD.FTZ R3, R98, R3 ;  /* 0x0000000362037221 */ /* 0x000fe20000010000 */
[----:B------:R-:W-:Y:S01]  /*24370*/  FADD.FTZ R0, R145, R41 ;  /* 0x0000002991007221 */ /* 0x000fe20000010000 */
[----:B------:R-:W-:Y:S02]  /*24380*/  IMAD.MOV.U32 R134, RZ, RZ, R38 ;  /* 0x000000ffff867224 */ /* 0x000fe400078e0026 */
[----:B------:R-:W-:Y:S02]  /*24390*/  IMAD.MOV.U32 R133, RZ, RZ, R39 ;  /* 0x000000ffff857224 */ /* 0x000fe400078e0027 */
        /* <DEDUP_REMOVED lines=32> */
[----:B------:R-:W-:Y:S02]  /*245a0*/  FADD.FTZ R2, R73, R2 ;  /* 0x0000000249027221 */ /* 0x000fe40000010000 */
[----:B------:R-:W-:Y:S03]  /*245b0*/  FADD.FTZ R0, R71, R3 ;  /* 0x0000000347007221 */ /* 0x000fe60000010000 */
[----:B------:R-:W-:Y:S01]  /*245c0*/  FADD.FTZ R4, R122, R4 ;  /* 0x000000047a047221 */ /* 0x000fe20000010000 */
[----:B------:R-:W-:Y:S01]  /*245d0*/  FADD.FTZ R3, R121, R5 ;  /* 0x0000000579037221 */ /* 0x000fe20000010000 */
[----:B------:R-:W-:Y:S01]  /*245e0*/  FADD.FTZ R2, R70, R2 ;  /* 0x0000000246027221 */ /* 0x000fe20000010000 */
[----:B------:R-:W-:Y:S02]  /*245f0*/  FADD.FTZ R0, R68, R0 ;  /* 0x0000000044007221 */ /* 0x000fe40000010000 */
        /* <DEDUP_REMOVED lines=9> */
.L_x_980:
[----:B------:R-:W1:Y:S01]  /*24690*/  LDL.LU R8, [R1+0x48] ;  /* 0x0000480001087983 */ /* 0x000e620000300800 */
[----:B------:R-:W-:-:S03]  /*246a0*/  ULDC UR6, c[0x0][0x38c] ;  /* 0x0000e30000067ab9 */ /* 0x000fc60000000800 */
[----:B------:R-:W4:Y:S04]  /*246b0*/  LDL.LU R7, [R1+0x4c] ;  /* 0x00004c0001077983 */ /* 0x000f280000300800 */
[----:B------:R-:W2:Y:S04]  /*246c0*/  LDL.LU R5, [R1+0x40] ;  /* 0x0000400001057983 */ /* 0x000ea80000300800 */
[----:B------:R-:W3:Y:S01]  /*246d0*/  LDL.LU R6, [R1+0x44] ;  /* 0x0000440001067983 */ /* 0x000ee20000300800 */
[----:B------:R-:W3:Y:S01]  /*246e0*/  S2UR UR4, SR_CgaCtaId ;  /* 0x00000000000479c3 */ /* 0x000ee20000008800 */
[----:B------:R-:W-:Y:S01]  /*246f0*/  UISETP.NE.AND UP0, UPT, UR15, -0x1, UPT ;  /* 0xffffffff0f00788c */ /* 0x000fe2000bf05270 */
[----:B------:R-:W-:Y:S01]  /*24700*/  MOV R15, 0x10 ;  /* 0x00000010000f7802 */ /* 0x000fe20000000f00 */
[----:B------:R-:W1:Y:S02]  /*24710*/  S2R R21, SR_TID.X ;  /* 0x0000000000157919 */ /* 0x000e640000002100 */
[----:B-1----:R-:W-:Y:S01]  /*24720*/  SHF.R.S32.HI R20, RZ, 0x1f, R21 ;  /* 0x0000001fff147819 */ /* 0x002fe20000011415 */
[----:B------:R-:W1:Y:S04]  /*24730*/  SHFL.BFLY PT, R3, R8, 0x2, 0x1f ;  /* 0x0c401f0008037f89 */ /* 0x000e6800000e0000 */
[----:B----4-:R-:W4:Y:S04]  /*24740*/  SHFL.BFLY PT, R2, R7, 0x2, 0x1f ;  /* 0x0c401f0007027f89 */ /* 0x010f2800000e0000 */
[----:B--2---:R-:W2:Y:S04]  /*24750*/  SHFL.BFLY PT, R0, R5, 0x2, 0x1f ;  /* 0x0c401f0005007f89 */ /* 0x004ea800000e0000 */
[----:B---3--:R-:W3:Y:S01]  /*24760*/  SHFL.BFLY PT, R4, R6, 0x2, 0x1f ;  /* 0x0c401f0006047f89 */ /* 0x008ee200000e0000 */
[----:B-1----:R-:W-:Y:S01]  /*24770*/  FADD.FTZ R3, R3, R8 ;  /* 0x0000000803037221 */ /* 0x002fe20000010000 */
[----:B----4-:R-:W-:-:S04]  /*24780*/  FADD.FTZ R2, R2, R7 ;  /* 0x0000000702027221 */ /* 0x010fc80000010000 */
[----:B------:R-:W1:Y:S01]  /*24790*/  SHFL.BFLY PT, R8, R3, 0x1, 0x1f ;  /* 0x0c201f0003087f89 */ /* 0x000e6200000e0000 */
[----:B--2---:R-:W-:-:S03]  /*247a0*/  FADD.FTZ R0, R0, R5 ;  /* 0x0000000500007221 */ /* 0x004fc60000010000 */
[----:B------:R-:W2:Y:S01]  /*247b0*/  SHFL.BFLY PT, R7, R2, 0x1, 0x1f ;  /* 0x0c201f0002077f89 */ /* 0x000ea200000e0000 */
[----:B---3--:R-:W-:-:S03]  /*247c0*/  FADD.FTZ R4, R4, R6 ;  /* 0x0000000604047221 */ /* 0x008fc60000010000 */
[----:B------:R-:W3:Y:S04]  /*247d0*/  SHFL.BFLY PT, R5, R0, 0x1, 0x1f ;  /* 0x0c201f0000057f89 */ /* 0x000ee800000e0000 */
[----:B------:R-:W4:Y:S01]  /*247e0*/  SHFL.BFLY PT, R6, R4, 0x1, 0x1f ;  /* 0x0c201f0004067f89 */ /* 0x000f2200000e0000 */
[----:B-1----:R-:W-:Y:S01]  /*247f0*/  FADD.FTZ R16, R3, R8 ;  /* 0x0000000803107221 */ /* 0x002fe20000010000 */
[----:B------:R-:W-:Y:S02]  /*24800*/  IMAD.MOV.U32 R3, RZ, RZ, 0x3f800000 ;  /* 0x3f800000ff037424 */ /* 0x000fe400078e00ff */
[----:B--2---:R-:W-:Y:S02]  /*24810*/  FADD.FTZ R17, R2, R7 ;  /* 0x0000000702117221 */ /* 0x004fe40000010000 */
[----:B------:R-:W-:-:S02]  /*24820*/  FSETP.NE.FTZ.AND P5, PT, R16, RZ, PT ;  /* 0x000000ff1000720b */ /* 0x000fc40003fb5000 */
[----:B------:R-:W-:Y:S01]  /*24830*/  MOV R2, 0x3f800000 ;  /* 0x3f80000000027802 */ /* 0x000fe20000000f00 */
[----:B---3--:R-:W-:Y:S01]  /*24840*/  FADD.FTZ R18, R0, R5 ;  /* 0x0000000500127221 */ /* 0x008fe20000010000 */
[----:B------:R-:W-:Y:S01]  /*24850*/  FSETP.NE.FTZ.AND P4, PT, R17, RZ, PT ;  /* 0x000000ff1100720b */ /* 0x000fe20003f95000 */
[----:B------:R-:W-:Y:S01]  /*24860*/  IMAD.MOV.U32 R5, RZ, RZ, 0x3f800000 ;  /* 0x3f800000ff057424 */ /* 0x000fe200078e00ff */
[----:B------:R-:W-:Y:S01]  /*24870*/  MOV R0, 0x3f800000 ;  /* 0x3f80000000007802 */ /* 0x000fe20000000f00 */
[----:B----4-:R-:W-:Y:S01]  /*24880*/  FADD.FTZ R19, R4, R6 ;  /* 0x0000000604137221 */ /* 0x010fe20000010000 */
[----:B------:R-:W-:Y:S02]  /*24890*/  FSETP.NE.FTZ.AND P3, PT, R18, RZ, PT ;  /* 0x000000ff1200720b */ /* 0x000fe40003f75000 */
[----:B------:R-:W-:Y:S02]  /*248a0*/  LEA.HI R4, R20, R21, RZ, 0x2 ;  /* 0x0000001514047211 */ /* 0x000fe400078f10ff */
[----:B------:R-:W-:Y:S01]  /*248b0*/  FSETP.NE.FTZ.AND P2, PT, R19, RZ, PT ;  /* 0x000000ff1300720b */ /* 0x000fe20003f55000 */
[----:B------:R-:W1:Y:S01]  /*248c0*/  @P5 MUFU.RCP R2, R16 ;  /* 0x0000001000025308 */ /* 0x000e620000001000 */
[----:B------:R-:W-:-:S02]  /*248d0*/  SHF.R.S32.HI R25, RZ, 0x2, R4 ;  /* 0x00000002ff197819 */ /* 0x000fc40000011404 */
[----:B------:R-:W-:Y:S02]  /*248e0*/  LOP3.LUT R7, R4, 0xfffffffc, RZ, 0xc0, !PT ;  /* 0xfffffffc04077812 */ /* 0x000fe400078ec0ff */
[----:B------:R-:W-:Y:S02]  /*248f0*/  SHF.R.S32.HI R4, RZ, 0x1f, R25 ;  /* 0x0000001fff047819 */ /* 0x000fe40000011419 */
[----:B------:R-:W-:Y:S01]  /*24900*/  LEA.HI R20, R20, R21, RZ, 0x5 ;  /* 0x0000001514147211 */ /* 0x000fe200078f28ff */
[----:B------:R-:W2:Y:S01]  /*24910*/  @P3 MUFU.RCP R3, R18 ;  /* 0x0000001200033308 */ /* 0x000ea20000001000 */
[----:B------:R-:W-:Y:S02]  /*24920*/  LEA.HI R4, R4, R25, RZ, 0x3 ;  /* 0x0000001904047211 */ /* 0x000fe400078f18ff */
[----:B------:R-:W-:Y:S02]  /*24930*/  SHF.R.S32.HI R6, RZ, 0x5, R20 ;  /* 0x00000005ff067819 */ /* 0x000fe40000011414 */
[----:B------:R-:W-:-:S02]  /*24940*/  LOP3.LUT R4, R4, 0xfffffff8, RZ, 0xc0, !PT ;  /* 0xfffffff804047812 */ /* 0x000fc400078ec0ff */
[----:B------:R-:W-:Y:S01]  /*24950*/  IADD3 R7, -R7, R21, RZ ;  /* 0x0000001507077210 */ /* 0x000fe20007ffe1ff */
[----:B------:R-:W3:Y:S01]  /*24960*/  @P4 MUFU.RCP R0, R17 ;  /* 0x0000001100004308 */ /* 0x000ee20000001000 */
[----:B-1----:R-:W-:Y:S01]  /*24970*/  FMUL.FTZ R2, R2, UR6 ;  /* 0x0000000602027c20 */ /* 0x002fe20008410000 */
[----:B------:R-:W-:Y:S01]  /*24980*/  IMAD.IADD R4, R25, 0x1, -R4 ;  /* 0x0000000119047824 */ /* 0x000fe200078e0a04 */
[----:B------:R-:W-:Y:S02]  /*24990*/  LEA R7, R6, R7, 0x8 ;  /* 0x0000000706077211 */ /* 0x000fe400078e40ff */
[C---:B------:R-:W-:Y:S01]  /*249a0*/  FMUL.FTZ R164, R2.reuse, R164 ;  /* 0x000000a402a47220 */ /* 0x040fe20000410000 */
[C---:B------:R-:W-:Y:S01]  /*249b0*/  FMUL.FTZ R165, R2.reuse, R165 ;  /* 0x000000a502a57220 */ /* 0x040fe20000410000 */
[C---:B------:R-:W-:Y:S01]  /*249c0*/  FMUL.FTZ R160, R2.reuse, R160 ;  /* 0x000000a002a07220 */ /* 0x040fe20000410000 */
[----:B------:R-:W1:Y:S01]  /*249d0*/  @P2 MUFU.RCP R5, R19 ;  /* 0x0000001300052308 */ /* 0x000e620000001000 */
[C---:B------:R-:W-:Y:S01]  /*249e0*/  FMUL.FTZ R161, R2.reuse, R161 ;  /* 0x000000a102a17220 */ /* 0x040fe20000410000 */
[C---:B------:R-:W-:Y:S01]  /*249f0*/  FMUL.FTZ R156, R2.reuse, R156 ;  /* 0x0000009c029c7220 */ /* 0x040fe20000410000 */
[C---:B------:R-:W-:Y:S01]  /*24a00*/  FMUL.FTZ R9, R2.reuse, R157 ;  /* 0x0000009d02097220 */ /* 0x040fe20000410000 */
[C---:B------:R-:W-:Y:S01]  /*24a10*/  FMUL.FTZ R148, R2.reuse, R148 ;  /* 0x0000009402947220 */ /* 0x040fe20000410000 */
[----:B------:R-:W-:Y:S01]  /*24a20*/  FMUL.FTZ R149, R2, R149 ;  /* 0x0000009502957220 */ /* 0x000fe20000410000 */
[----:B--2---:R-:W-:Y:S01]  /*24a30*/  FMUL.FTZ R2, R3, UR6 ;  /* 0x0000000603027c20 */ /* 0x004fe20008410000 */
[----:B------:R-:W-:Y:S01]  /*24a40*/  LEA.HI R3, R4, R4, RZ, 0x1 ;  /* 0x0000000404037211 */ /* 0x000fe200078f08ff */
[----:B---3--:R-:W-:-:S02]  /*24a50*/  FMUL.FTZ R0, R0, UR6 ;  /* 0x0000000600007c20 */ /* 0x008fc40008410000 */
[C---:B------:R-:W-:Y:S01]  /*24a60*/  FMUL.FTZ R152, R2.reuse, R152 ;  /* 0x0000009802987220 */ /* 0x040fe20000410000 */
[----:B------:R-:W-:Y:S01]  /*24a70*/  SHF.R.S32.HI R8, RZ, 0x1, R3 ;  /* 0x00000001ff087819 */ /* 0x000fe20000011403 */
        /* <DEDUP_REMOVED lines=10> */
[----:B------:R-:W-:Y:S01]  /*24b20*/  LOP3.LUT R3, R3, 0x3fffffe, RZ, 0xc0, !PT ;  /* 0x03fffffe03037812 */ /* 0x000fe200078ec0ff */
[C---:B------:R-:W-:Y:S01]  /*24b30*/  FMUL.FTZ R5, R2.reuse, R153 ;  /* 0x0000009902057220 */ /* 0x040fe20000410000 */
[C---:B------:R-:W-:Y:S01]  /*24b40*/  FMUL.FTZ R11, R2.reuse, R145 ;  /* 0x00000091020b7220 */ /* 0x040fe20000410000 */
[C---:B------:R-:W-:Y:S01]  /*24b50*/  FMUL.FTZ R140, R2.reuse, R140 ;  /* 0x0000008c028c7220 */ /* 0x040fe20000410000 */
[C---:B------:R-:W-:Y:S01]  /*24b60*/  FMUL.FTZ R141, R2.reuse, R141 ;  /* 0x0000008d028d7220 */ /* 0x040fe20000410000 */
[C---:B------:R-:W-:Y:S01]  /*24b70*/  FMUL.FTZ R136, R2.reuse, R136 ;  /* 0x0000008802887220 */ /* 0x040fe20000410000 */
[----:B------:R-:W-:Y:S01]  /*24b80*/  FMUL.FTZ R13, R2, R137 ;  /* 0x00000089020d7220 */ /* 0x000fe20000410000 */
[----:B------:R-:W-:Y:S01]  /*24b90*/  SHF.L.U32 R2, R8, 0x6, RZ ;  /* 0x0000000608027819 */ /* 0x000fe200000006ff */
[----:B------:R-:W-:Y:S01]  /*24ba0*/  UMOV UR6, 0x400 ;  /* 0x0000040000067882 */ /* 0x000fe20000000000 */
[----:B------:R-:W-:Y:S01]  /*24bb0*/  IADD3 R3, R4, -R3, RZ ;  /* 0x8000000304037210 */ /* 0x000fe20007ffe0ff */
[----:B------:R-:W-:Y:S01]  /*24bc0*/  ULEA UR4, UR4, UR6, 0x18 ;  /* 0x0000000604047291 */ /* 0x000fe2000f8ec03f */
[----:B------:R-:W-:Y:S01]  /*24bd0*/  LOP3.LUT R2, R2, 0xc0, RZ, 0xc0, !PT ;  /* 0x000000c002027812 */ /* 0x000fe200078ec0ff */
[----:B------:R-:W-:Y:S01]  /*24be0*/  FMUL.FTZ R154, R0, R154 ;  /* 0x0000009a009a7220 */ /* 0x000fe20000410000 */
[----:B------:R-:W-:Y:S01]  /*24bf0*/  LOP3.LUT R4, R8, 0x1, RZ, 0xc0, !PT ;  /* 0x0000000108047812 */ /* 0x000fe200078ec0ff */
[----:B------:R-:W-:Y:S01]  /*24c00*/  IMAD R3, R3, 0x10, R7 ;  /* 0x0000001003037824 */ /* 0x000fe200078e0207 */
[----:B------:R-:W-:Y:S01]  /*24c10*/  LEA.HI R2, R2, R2, RZ, 0x1d ;  /* 0x0000000202027211 */ /* 0x000fe200078fe8ff */
[----:B------:R-:W-:Y:S01]  /*24c20*/  FMUL.FTZ R14, R0, R155 ;  /* 0x0000009b000e7220 */ /* 0x000fe20000410000 */
[----:B------:R-:W-:Y:S01]  /*24c30*/  ISETP.NE.U32.AND P0, PT, R4, 0x1, PT ;  /* 0x000000010400780c */ /* 0x000fe20003f05070 */
[C---:B------:R-:W-:Y:S01]  /*24c40*/  FMUL.FTZ R146, R0.reuse, R146 ;  /* 0x0000009200927220 */ /* 0x040fe20000410000 */
[----:B------:R-:W-:Y:S01]  /*24c50*/  LEA R2, R3, R2, 0x1 ;  /* 0x0000000203027211 */ /* 0x000fe200078e08ff */
[C---:B------:R-:W-:Y:S01]  /*24c60*/  FMUL.FTZ R10, R0.reuse, R147 ;  /* 0x00000093000a7220 */ /* 0x040fe20000410000 */
[----:B------:R-:W-:Y:S01]  /*24c70*/  SEL R15, R15, 0xfffffff0, P0 ;  /* 0xfffffff00f0f7807 */ /* 0x000fe20000000000 */
[C---:B------:R-:W-:Y:S01]  /*24c80*/  FMUL.FTZ R142, R0.reuse, R142 ;  /* 0x0000008e008e7220 */ /* 0x040fe20000410000 */
[----:B------:R-:W-:Y:S01]  /*24c90*/  PLOP3.LUT P0, PT, PT, PT, UP0, 0x80, 0x0 ;  /* 0x000000000000781c */ /* 0x000fe20003f0f008 */
[C---:B------:R-:W-:Y:S01]  /*24ca0*/  FMUL.FTZ R143, R0.reuse, R143 ;  /* 0x0000008f008f7220 */ /* 0x040fe20000410000 */
[C---:B------:R-:W-:Y:S01]  /*24cb0*/  FMUL.FTZ R138, R0.reuse, R138 ;  /* 0x0000008a008a7220 */ /* 0x040fe20000410000 */
[----:B------:R-:W-:Y:S01]  /*24cc0*/  FMUL.FTZ R12, R0, R139 ;  /* 0x0000008b000c7220 */ /* 0x000fe20000410000 */
[----:B------:R-:W-:Y:S01]  /*24cd0*/  LOP3.LUT P1, RZ, R8, 0x2, RZ, 0xc0, !PT ;  /* 0x0000000208ff7812 */ /* 0x000fe2000782c0ff */
[----:B------:R-:W-:Y:S01]  /*24ce0*/  @UP0 ULDC.64 UR6, c[0x0][0x298] ;  /* 0x0000a60000060ab9 */ /* 0x000fe20000000a00 */
[----:B------:R-:W-:Y:S01]  /*24cf0*/  LEA R0, R2, UR4, 0x1 ;  /* 0x0000000402007c11 */ /* 0x000fe2000f8e08ff */
[----:B------:R-:W-:Y:S01]  /*24d00*/  @UP0 UIMAD.WIDE.U32 UR10, UR15, UR6, URZ ;  /* 0x000000060f0a02a5 */ /* 0x000fe2000f8e003f */
[----:B------:R-:W-:-:S02]  /*24d10*/  F2FP.F16.F32.PACK_AB R7, R165, R164 ;  /* 0x000000a4a507723e */ /* 0x000fc400000000ff */
[----:B------:R-:W-:Y:S01]  /*24d20*/  F2FP.F16.F32.PACK_AB R6, R6, R166 ;  /* 0x000000a60606723e */ /* 0x000fe200000000ff */
[----:B------:R-:W-:Y:S01]  /*24d30*/  IMAD.IADD R3, R0, 0x1, R15 ;  /* 0x0000000100037824 */ /* 0x000fe200078e020f */
[----:B------:R-:W-:Y:S01]  /*24d40*/  F2FP.F16.F32.PACK_AB R4, R161, R160 ;  /* 0x000000a0a104723e */ /* 0x000fe200000000ff */
[----:B------:R1:W-:Y:S01]  /*24d50*/  STS [R0], R7 ;  /* 0x0000000700007388 */ /* 0x0003e20000000800 */
[----:B------:R-:W-:Y:S01]  /*24d60*/  F2FP.F16.F32.PACK_AB R2, R163, R162 ;  /* 0x000000a2a302723e */ /* 0x000fe200000000ff */
[----:B------:R-:W-:Y:S01]  /*24d70*/  @UP0 UIMAD UR4, UR15, UR7, UR11 ;  /* 0x000000070f0402a4 */ /* 0x000fe2000f8e020b */
[----:B------:R-:W-:Y:S01]  /*24d80*/  F2FP.F16.F32.PACK_AB R5, R5, R152 ;  /* 0x000000980505723e */ /* 0x000fe200000000ff */
[----:B------:R2:W-:Y:S01]  /*24d90*/  STS [R0+0x200], R6 ;  /* 0x0002000600007388 */ /* 0x0005e20000000800 */
[----:B------:R-:W-:Y:S02]  /*24da0*/  F2FP.F16.F32.PACK_AB R14, R14, R154 ;  /* 0x0000009a0e0e723e */ /* 0x000fe400000000ff */
[----:B------:R-:W-:Y:S01]  /*24db0*/  F2FP.F16.F32.PACK_AB R11, R11, R144 ;  /* 0x000000900b0b723e */ /* 0x000fe200000000ff */
[----:B------:R3:W-:Y:S01]  /*24dc0*/  STS [R3], R4 ;  /* 0x0000000403007388 */ /* 0x0007e20000000800 */
[----:B------:R-:W-:-:S02]  /*24dd0*/  F2FP.F16.F32.PACK_AB R10, R10, R146 ;  /* 0x000000920a0a723e */ /* 0x000fc400000000ff */
[----:B------:R-:W-:Y:S01]  /*24de0*/  F2FP.F16.F32.PACK_AB R9, R9, R156 ;  /* 0x0000009c0909723e */ /* 0x000fe200000000ff */
[----:B------:R4:W-:Y:S01]  /*24df0*/  STS [R3+0x200], R2 ;  /* 0x0002000203007388 */ /* 0x0009e20000000800 */
[----:B------:R-:W-:Y:S02]  /*24e00*/  F2FP.F16.F32.PACK_AB R8, R159, R158 ;  /* 0x0000009e9f08723e */ /* 0x000fe400000000ff */
[----:B------:R-:W-:Y:S01]  /*24e10*/  F2FP.F16.F32.PACK_AB R13, R13, R136 ;  /* 0x000000880d0d723e */ /* 0x000fe200000000ff */
[----:B------:R4:W-:Y:S01]  /*24e20*/  STS [R0+0x1000], R5 ;  /* 0x0010000500007388 */ /* 0x0009e20000000800 */
[----:B------:R-:W-:Y:S02]  /*24e30*/  F2FP.F16.F32.PACK_AB R12, R12, R138 ;  /* 0x0000008a0c0c723e */ /* 0x000fe400000000ff */
[----:B-1----:R-:W-:Y:S02]  /*24e40*/  F2FP.F16.F32.PACK_AB R7, R141, R140 ;  /* 0x0000008c8d07723e */ /* 0x002fe400000000ff */
[----:B--2---:R-:W-:-:S02]  /*24e50*/  F2FP.F16.F32.PACK_AB R6, R143, R142 ;  /* 0x0000008e8f06723e */ /* 0x004fc400000000ff */
[----:B---3--:R-:W-:Y:S02]  /*24e60*/  F2FP.F16.F32.PACK_AB R4, R151, R150 ;  /* 0x000000969704723e */ /* 0x008fe400000000ff */
[C---:B----4-:R-:W-:Y:S02]  /*24e70*/  IADD3 R2, R0.reuse, 0x20, RZ ;  /* 0x0000002000027810 */ /* 0x050fe40007ffe0ff */
        /* <DEDUP_REMOVED lines=10> */
.L_x_984:
        /* <DEDUP_REMOVED lines=10> */
[----:B------:R-:W4:Y:S05]  /*24fc0*/  S2R R22, SR_CTAID.Y ;  /* 0x0000000000167919 */ /* 0x000f2a0000002600 */
[----:B------:R-:W-:Y:S01]  /*24fd0*/  @!P0 PLOP3.LUT P6, PT, PT, PT, PT, 0x8, 0x0 ;  /* 0x000000000000881c */ /* 0x000fe20003fce170 */
[----:B------:R-:W4:Y:S01]  /*24fe0*/  S2R R32, SR_CTAID.Z ;  /* 0x0000000000207919 */ /* 0x000f220000002700 */
[----:B-1----:R-:W-:Y:S01]  /*24ff0*/  IMAD.IADD R0, R15, 0x1, R2 ;  /* 0x000000010f007824 */ /* 0x002fe200078e0202 */
[----:B------:R-:W1:Y:S01]  /*25000*/  S2R R26, SR_CTAID.X ;  /* 0x00000000001a7919 */ /* 0x000e620000002500 */
[----:B--2---:R-:W2:Y:S03]  /*25010*/  @P5 LDC R11, c[0x0][0x2e8] ;  /* 0x0000ba00ff0b5b82 */ /* 0x004ea60000000800 */
[----:B------:R-:W-:Y:S04]  /*25020*/  STS [R0], R5 ;  /* 0x0000000500007388 */ /* 0x000fe80000000800 */
[----:B------:R1:W-:Y:S01]  /*25030*/  STS [R0+0x200], R4 ;  /* 0x0002000400007388 */ /* 0x0003e20000000800 */
[----:B---3--:R-:W3:Y:S03]  /*25040*/  @P4 LDC R10, c[0x0][0x2e8] ;  /* 0x0000ba00ff0a4b82 */ /* 0x008ee60000000800 */
[----:B------:R1:W-:Y:S04]  /*25050*/  STS [R2+0x1000], R7 ;  /* 0x0010000702007388 */ /* 0x0003e80000000800 */
[----:B------:R1:W-:Y:S01]  /*25060*/  STS [R2+0x1200], R6 ;  /* 0x0012000602007388 */ /* 0x0003e20000000800 */
[----:B----4-:R-:W4:Y:S01]  /*25070*/  @P1 LDC R8, c[0x0][0x2c0] ;  /* 0x0000b000ff081b82 */ /* 0x010f220000000800 */
[----:B------:R-:W2:Y:S02]  /*25080*/  S2R R27, SR_TID.X ;  /* 0x00000000001b7919 */ /* 0x000ea40000002100 */
[----:B------:R-:W-:Y:S04]  /*25090*/  STS [R0+0x1000], R13 ;  /* 0x0010000d00007388 */ /* 0x000fe80000000800 */
[----:B------:R2:W-:Y:S01]  /*250a0*/  STS [R0+0x1200], R12 ;  /* 0x0012000c00007388 */ /* 0x0005e20000000800 */
[----:B-1----:R-:W-:Y:S01]  /*250b0*/  @P1 IMAD.MOV.U32 R4, RZ, RZ, 0x1 ;  /* 0x00000001ff041424 */ /* 0x002fe200078e00ff */
[----:B------:R1:W1:Y:S01]  /*250c0*/  @P5 MUFU.LG2 R7, R16 ;  /* 0x0000001000075308 */ /* 0x0002620000000c00 */
[----:B------:R-:W2:Y:S07]  /*250d0*/  @P1 LDC.64 R2, c[0x0][0x2c0] ;  /* 0x0000b000ff021b82 */ /* 0x000eae0000000a00 */
[----:B------:R1:W1:Y:S01]  /*250e0*/  @P4 MUFU.LG2 R6, R17 ;  /* 0x0000001100064308 */ /* 0x0002620000000c00 */
[----:B--2---:R-:W-:Y:S01]  /*250f0*/  @P1 IMAD R0, R3, R2, RZ ;  /* 0x0000000203001224 */ /* 0x004fe200078e02ff */
[----:B------:R-:W-:Y:S01]  /*25100*/  @!P0 CS2R R2, SRZ ;  /* 0x0000000000028805 */ /* 0x000fe2000001ff00 */
[----:B-1-34-:R-:W-:Y:S06]  /*25110*/  @!P0 BRA `(.L_x_985) ;  /* 0x00000000001c8947 */ /* 0x01afec0003800000 */
[----:B------:R-:W1:Y:S01]  /*25120*/  S2UR UR7, SR_CTAID.Y ;  /* 0x00000000000779c3 */ /* 0x000e620000002600 */
[----:B------:R-:W-:Y:S01]  /*25130*/  ULDC UR6, c[0x0][0x2c4] ;  /* 0x0000b10000067ab9 */ /* 0x000fe20000000800 */
[----:B------:R-:W-:Y:S01]  /*25140*/  PLOP3.LUT P6, PT, PT, PT, PT, 0x80, 0x0 ;  /* 0x000000000000781c */ /* 0x000fe20003fcf070 */
[----:B-1----:R-:W-:-:S04]  /*25150*/  @!UP0 UIMAD UR15, UR7, UR6, URZ ;  /* 0x00000006070f82a4 */ /* 0x002fc8000f8e023f */
[----:B------:R-:W-:Y:S02]  /*25160*/  USHF.R.S32.HI UR6, URZ, 0x1f, UR15 ;  /* 0x0000001f3f067899 */ /* 0x000fe4000801140f */
[----:B------:R-:W-:-:S04]  /*25170*/  IMAD.U32 R2, RZ, RZ, UR15 ;  /* 0x0000000fff027e24 */ /* 0x000fc8000f8e00ff */
[----:B------:R-:W-:Y:S02]  /*25180*/  MOV R3, UR6 ;  /* 0x0000000600037c02 */ /* 0x000fe40008000f00 */
.L_x_985:
[----:B------:R-:W-:Y:S05]  /*25190*/  @P1 BRA `(.L_x_986) ;  /* 0x0000000000181947 */ /* 0x000fea0003800000 */
[----:B------:R-:W1:Y:S01]  /*251a0*/  LDC R0, c[0x0][0x2c4] ;  /* 0x0000b100ff007b82 */ /* 0x000e620000000800 */
[----:B------:R-:W-:Y:S02]  /*251b0*/  ISETP.NE.AND P0, PT, RZ, UR8, PT ;  /* 0x00000008ff007c0c */ /* 0x000fe4000bf05270 */
[----:B------:R-:W-:-:S05]  /*251c0*/  MOV R8, 0x1 ;  /* 0x0000000100087802 */ /* 0x000fca0000000f00 */
[----:B------:R-:W2:Y:S08]  /*251d0*/  LDC R4, c[0x0][0x270] ;  /* 0x00009c00ff047b82 */ /* 0x000eb00000000800 */
[----:B-1----:R-:W2:Y:S02]  /*251e0*/  @P0 LDC R0, c[0x0][0x2e4] ;  /* 0x0000b900ff000b82 */ /* 0x002ea40000000800 */
[----:B--2---:R-:W-:-:S07]  /*251f0*/  IMAD R4, R0, R4, RZ ;  /* 0x0000000400047224 */ /* 0x004fce00078e02ff */
.L_x_986:
[----:B------:R-:W-:Y:S01]  /*25200*/  BAR.SYNC.DEFER_BLOCKING 0x0 ;  /* 0x0000000000007b1d */ /* 0x000fe20000010000 */
[----:B------:R-:W-:Y:S01]  /*25210*/  LOP3.LUT R5, R20, 0xffffffe0, RZ, 0xc0, !PT ;  /* 0xffffffe014057812 */ /* 0x000fe200078ec0ff */
[----:B------:R-:W-:Y:S02]  /*25220*/  IMAD R4, R22, R4, RZ ;  /* 0x0000000416047224 */ /* 0x000fe400078e02ff */
[----:B------:R-:W-:Y:S01]  /*25230*/  @P4 FMUL.FTZ R6, R6, 0.69314718246459960938 ;  /* 0x3f31721806064820 */ /* 0x000fe20000410000 */
[----:B------:R-:W-:Y:S01]  /*25240*/  MOV R24, 0x7f800000 ;  /* 0x7f80000000187802 */ /* 0x000fe20000000f00 */
[----:B------:R-:W-:Y:S02]  /*25250*/  @P5 FMUL.FTZ R7, R7, 0.69314718246459960938 ;  /* 0x3f31721807075820 */ /* 0x000fe40000410000 */
[----:B------:R-:W1:Y:S01]  /*25260*/  @P3 LDC R15, c[0x0][0x2e8] ;  /* 0x0000ba00ff0f3b82 */ /* 0x000e620000000800 */
[----:B------:R-:W2:Y:S01]  /*25270*/  @P3 MUFU.LG2 R13, R18 ;  /* 0x00000012000d3308 */ /* 0x000ea20000000c00 */
[----:B------:R-:W-:Y:S01]  /*25280*/  IADD3 R9, -R5, R21, RZ ;  /* 0x0000001505097210 */ /* 0x000fe20007ffe1ff */
[----:B------:R-:W-:Y:S01]  /*25290*/  @P4 FFMA.FTZ R24, R38, R10, R6 ;  /* 0x0000000a26184223 */ /* 0x000fe20000010006 */
[----:B------:R-:W-:Y:S01]  /*252a0*/  SEL R5, R4, RZ, !P6 ;  /* 0x000000ff04057207 */ /* 0x000fe20007000000 */
[----:B------:R-:W-:Y:S01]  /*252b0*/  IMAD R4, R26, R8, RZ ;  /* 0x000000081a047224 */ /* 0x000fe200078e02ff */
[----:B------:R-:W-:Y:S01]  /*252c0*/  LOP3.LUT P0, RZ, R9, 0x3, RZ, 0xc0, !PT ;  /* 0x0000000309ff7812 */ /* 0x000fe2000780c0ff */
[----:B------:R-:W-:Y:S01]  /*252d0*/  BSSY B0, `(.L_x_987) ;  /* 0x0000047000007945 */ /* 0x000fe20003800000 */
[----:B------:R-:W3:Y:S01]  /*252e0*/  @P2 LDC R14, c[0x0][0x2e8] ;  /* 0x0000ba00ff0e2b82 */ /* 0x000ee20000000800 */
[----:B------:R-:W4:Y:S01]  /*252f0*/  @P2 MUFU.LG2 R12, R19 ;  /* 0x00000013000c2308 */ /* 0x000f220000000c00 */
[----:B------:R-:W-:Y:S01]  /*25300*/  IMAD.SHL.U32 R6, R4, 0x80, RZ ;  /* 0x0000008004067824 */ /* 0x000fe200078e00ff */
[----:B------:R-:W-:Y:S01]  /*25310*/  MOV R23, 0x7f800000 ;  /* 0x7f80000000177802 */ /* 0x000fe20000000f00 */
[----:B------:R-:W-:Y:S01]  /*25320*/  IMAD R0, R32, R0, R5 ;  /* 0x0000000020007224 */ /* 0x000fe200078e0205 */
[----:B------:R-:W-:Y:S01]  /*25330*/  SHF.R.S32.HI R26, RZ, 0x1f, R27 ;  /* 0x0000001fff1a7819 */ /* 0x000fe2000001141b */
[----:B------:R-:W-:Y:S01]  /*25340*/  @P5 FFMA.FTZ R23, R39, R11, R7 ;  /* 0x0000000b27175223 */ /* 0x000fe20000010007 */
[----:B------:R-:W-:Y:S01]  /*25350*/  SHF.R.S32.HI R7, RZ, 0x1f, R6 ;  /* 0x0000001fff077819 */ /* 0x000fe20000011406 */
[----:B------:R-:W-:Y:S01]  /*25360*/  IMAD.MOV.U32 R11, RZ, RZ, 0x7f800000 ;  /* 0x7f800000ff0b7424 */ /* 0x000fe200078e00ff */
[--C-:B------:R-:W-:Y:S01]  /*25370*/  IADD3 R6, P4, P1, R6, R2, R0.reuse ;  /* 0x0000000206067210 */ /* 0x100fe2000799e000 */
[----:B-----5:R1:W3:Y:S01]  /*25380*/  LDS.128 R28, [R228+0x1800] ;  /* 0x00180000e41c7984 */ /* 0x0202e20000000c00 */
[----:B------:R-:W-:Y:S01]  /*25390*/  LEA.HI R26, R26, R27, RZ, 0x2 ;  /* 0x0000001b1a1a7211 */ /* 0x000fe200078f10ff */
[----:B--2---:R-:W-:Y:S01]  /*253a0*/  @P3 FMUL.FTZ R5, R13, 0.69314718246459960938 ;  /* 0x3f3172180d053820 */ /* 0x004fe20000410000 */
[----:B------:R-:W-:-:S02]  /*253b0*/  SHF.R.S32.HI R0, RZ, 0x1f, R0 ;  /* 0x0000001fff007819 */ /* 0x000fc40000011400 */
[----:B------:R-:W-:Y:S01]  /*253c0*/  MOV R22, 0x7f800000 ;  /* 0x7f80000000167802 */ /* 0x000fe20000000f00 */
[----:B-1----:R-:W-:Y:S01]  /*253d0*/  @P3 FFMA.FTZ R11, R37, R15, R5 ;  /* 0x0000000f250b3223 */ /* 0x002fe20000010005 */
[----:B------:R-:W-:Y:S01]  /*253e0*/  SHF.R.S32.HI R10, RZ, 0x2, R26 ;  /* 0x00000002ff0a7819 */ /* 0x000fe2000001141a */
[----:B----4-:R-:W-:Y:S01]  /*253f0*/  @P2 FMUL.FTZ R4, R12, 0.69314718246459960938 ;  /* 0x3f3172180c042820 */ /* 0x010fe20000410000 */
[----:B------:R-:W-:-:S03]  /*25400*/  IADD3.X R9, R7, R3, R0, P4, P1 ;  /* 0x0000000307097210 */ /* 0x000fc600027e2400 */
        /* <DEDUP_REMOVED lines=51> */
.L_x_988:
[----:B------:R-:W-:Y:S05]  /*25740*/  BSYNC B0 ;  /* 0x0000000000007941 */ /* 0x000fea0003800000 */
.L_x_987:
        /* <DEDUP_REMOVED lines=38> */
.L_x_990:
[----:B------:R-:W-:Y:S05]  /*259b0*/  BSYNC B0 ;  /* 0x0000000000007941 */ /* 0x000fea0003800000 */
.L_x_989:
        /* <DEDUP_REMOVED lines=16> */
.L_x_992:
[----:B------:R-:W-:Y:S05]  /*25ac0*/  BSYNC B0 ;  /* 0x0000000000007941 */ /* 0x000fea0003800000 */
.L_x_991:
        /* <DEDUP_REMOVED lines=16> */
.L_x_994:
[----:B------:R-:W-:Y:S05]  /*25bd0*/  BSYNC B0 ;  /* 0x0000000000007941 */ /* 0x000fea0003800000 */
.L_x_993:
        /* <DEDUP_REMOVED lines=15> */
.L_x_995:
        /* <DEDUP_REMOVED lines=11> */
.L_x_1324:


//--------------------- .text._ZN5flash16flash_fwd_kernelI23Flash_fwd_kernel_traitsILi32ELi128ELi128ELi4ELb0ELb0EN7cutlass6half_tE19Flash_kernel_traitsILi32ELi128ELi128ELi4ES3_EELb1ELb0ELb1ELb0ELb0ELb0ELb0ELb1EEEvNS_16Flash_fwd_paramsE --------------------------
	.section	.text._ZN5flash16flash_fwd_kernelI23Flash_fwd_kernel_traitsILi32ELi128ELi128ELi4ELb0ELb0EN7cutlass6half_tE19Flash_kernel_traitsILi32ELi128ELi128ELi4ES3_EELb1ELb0ELb1ELb0ELb0ELb0ELb0ELb1EEEvNS_16Flash_fwd_paramsE,"ax",@progbits
	.align	128
        .global         _ZN5flash16flash_fwd_kernelI23Flash_fwd_kernel_traitsILi32ELi128ELi128ELi4ELb0ELb0EN7cutlass6half_tE19Flash_kernel_traitsILi32ELi128ELi128ELi4ES3_EELb1ELb0ELb1ELb0ELb0ELb0ELb0ELb1EEEvNS_16Flash_fwd_paramsE
        .type           _ZN5flash16flash_fwd_kernelI23Flash_fwd_kernel_traitsILi32ELi128ELi128ELi4ELb0ELb0EN7cutlass6half_tE19Flash_kernel_traitsILi32ELi128ELi128ELi4ES3_EELb1ELb0ELb1ELb0ELb0ELb0ELb0ELb1EEEvNS_16Flash_fwd_paramsE,@function
        .size           _ZN5flash16flash_fwd_kernelI23Flash_fwd_kernel_traitsILi32ELi128ELi128ELi4ELb0ELb0EN7cutlass6half_tE19Flash_kernel_traitsILi32ELi128ELi128ELi4ES3_EELb1ELb0ELb1ELb0ELb0ELb0ELb0ELb1EEEvNS_16Flash_fwd_paramsE,(.L_x_1302 - _ZN5flash16flash_fwd_kernelI23Flash_fwd_kernel_traitsILi32ELi128ELi128ELi4ELb0ELb0EN7cutlass6half_tE19Flash_kernel_traitsILi32ELi128ELi128ELi4ES3_EELb1ELb0ELb1ELb0ELb0ELb0ELb0ELb1EEEvNS_16Flash_fwd_paramsE)
        .other          _ZN5flash16flash_fwd_kernelI23Flash_fwd_kernel_traitsILi32ELi128ELi128ELi4ELb0ELb0EN7cutlass6half_tE19Flash_kernel_traitsILi32ELi128ELi128ELi4ES3_EELb1ELb0ELb1ELb0ELb0ELb0ELb0ELb1EEEvNS_16Flash_fwd_paramsE,@"STO_CUDA_ENTRY STV_DEFAULT"
_ZN5flash16flash_fwd_kernelI23Flash_fwd_kernel_traitsILi32ELi128ELi128ELi4ELb0ELb0EN7cutlass6half_tE19Flash_kernel_traitsILi32ELi128ELi128ELi4ES3_EELb1ELb0ELb1ELb0ELb0ELb0ELb0ELb1EEEvNS_16Flash_fwd_paramsE:
.text._ZN5flash16flash_fwd_kernelI23Flash_fwd_kernel_traitsILi32ELi128ELi128ELi4ELb0ELb0EN7cutlass6half_tE19Flash_kernel_traitsILi32ELi128ELi128ELi4ES3_EELb1ELb0ELb1ELb0ELb0ELb0ELb0ELb1EEEvNS_16Flash_fwd_paramsE:
[----:B------:R-:W1:Y:S08]  /*0000*/  LDC R1, c[0x0][0x28] ;  /* 0x00000a00ff017b82 */ /* 0x000e700000000800 */
[----:B------:R-:W2:Y:S01]  /*0010*/  LDC.64 R168, c[0x0][0x198] ;  /* 0x00006600ffa87b82 */ /* 0x000ea20000000a00 */
[----:B------:R-:W-:Y:S01]  /*0020*/  BSSY B2, `(.L_x_996) ;  /* 0x0000003000027945 */ /* 0x000fe20003800000 */
[----:B-1----:R-:W-:-:S06]  /*0030*/  IADD3 R1, R1, -0x518, RZ ;  /* 0xfffffae801017810 */ /* 0x002fcc0007ffe0ff */
[----:B--2---:R-:W-:Y:S05]  /*0040*/  CALL.REL.NOINC `($_ZN5flash16flash_fwd_kernelI23Flash_fwd_kernel_traitsILi32ELi128ELi128ELi4ELb0ELb0EN7cutlass6half_tE19Flash_kernel_traitsILi32ELi128ELi128ELi4ES3_EELb1ELb0ELb1ELb0ELb0ELb0ELb0ELb1EEEvNS_16Flash_fwd_paramsE$_ZN5flash22compute_attn_1rowblockI23Flash_fwd_kernel_traitsILi32ELi128ELi128ELi4ELb0ELb0EN7cutlass6half_tE19Flash_kernel_traitsILi32ELi128ELi128ELi4ES3_EELb1ELb0ELb1ELb0ELb0ELb0ELb0ELb1ENS_16Flash_fwd_paramsEEEvRKT8_iii) ;  /* 0x0000000000087944 */ /* 0x004fea0003c00000 */
[----:B------:R-:W-:Y:S05]  /*0050*/  BSYNC B2 ;  /* 0x0000000000027941 */ /* 0x000fea0003800000 */
.L_x_996:
[----:B------:R-:W-:Y:S05]  /*0060*/  EXIT ;  /* 0x000000000000794d */ /* 0x000fea0003800000 */
        .type           $_ZN5flash16flash_fwd_kernelI23Flash_fwd_kernel_traitsILi32ELi128ELi128ELi4ELb0ELb0EN7cutlass6half_tE19Flash_kernel_traitsILi32ELi128ELi128ELi4ES3_EELb1ELb0ELb1ELb0ELb0ELb0ELb0ELb1EEEvNS_16Flash_fwd_paramsE$_ZN5flash22compute_attn_1rowblockI23Flash_fwd_kernel_traitsILi32ELi128ELi128ELi4ELb0ELb0EN7cutlass6half_tE19Flash_kernel_traitsILi32ELi128ELi128ELi4ES3_EELb1ELb0ELb1ELb0ELb0ELb0ELb0ELb1ENS_16Flash_fwd_paramsEEEvRKT8_iii,@function
        .size           $_ZN5flash16flash_fwd_kernelI23Flash_fwd_kernel_traitsILi32ELi128ELi128ELi4ELb0ELb0EN7cutlass6half_tE19Flash_kernel_traitsILi32ELi128ELi128ELi4ES3_EELb1ELb0ELb1ELb0ELb0ELb0ELb0ELb1EEEvNS_16Flash_fwd_paramsE$_ZN5flash22compute_attn_1rowblockI23Flash_fwd_kernel_traitsILi32ELi128ELi128ELi4ELb0ELb0EN7cutlass6half_tE19Flash_kernel_traitsILi32ELi128ELi128ELi4ES3_EELb1ELb0ELb1ELb0ELb0ELb0ELb0ELb1ENS_16Flash_fwd_paramsEEEvRKT8_iii,(.L_x_1302 - $_ZN5flash16flash_fwd_kernelI23Flash_fwd_kernel_traitsILi32ELi128ELi128ELi4ELb0ELb0EN7cutlass6half_tE19Flash_kernel_traitsILi32ELi128ELi128ELi4ES3_EELb1ELb0ELb1ELb0ELb0ELb0ELb0ELb1EEEvNS_16Flash_fwd_paramsE$_ZN5flash22compute_attn_1rowblockI23Flash_fwd_kernel_traitsILi32ELi128ELi128ELi4ELb0ELb0EN7cutlass6half_tE19Flash_kernel_traitsILi32ELi128ELi128ELi4ES3_EELb1ELb0ELb1ELb0ELb0ELb0ELb0ELb1ENS_16Flash_fwd_paramsEEEvRKT8_iii)
$_ZN5flash16flash_fwd_kernelI23Flash_fwd_kernel_traitsILi32ELi128ELi128ELi4ELb0ELb0EN7cutlass6half_tE19Flash_kernel_traitsILi32ELi128ELi128ELi4ES3_EELb1ELb0ELb1ELb0ELb0ELb0ELb0ELb1EEEvNS_16Flash_fwd_paramsE$_ZN5flash22compute_attn_1rowblockI23Flash_fwd_kernel_traitsILi32ELi128ELi128ELi4ELb0ELb0EN7cutlass6half_tE19Flash_kernel_traitsILi32ELi128ELi128ELi4ES3_EELb1ELb0ELb1ELb0ELb0ELb0ELb0ELb1ENS_16Flash_fwd_paramsEEEvRKT8_iii:
[----:B------:R-:W-:Y:S02]  /*0070*/  ULDC.64 UR4, c[0x0][0x208] ;  /* 0x0000820000047ab9 */ /* 0x000fe40000000a00 */
[----:B------:R-:W2:Y:S04]  /*0080*/  LD.E.U8 R0, desc[UR4][R168.64+0x1a4] ;  /* 0x0001a404a8007980 */ /* 0x000ea8000c101100 */
[----:B------:R-:W3:Y:S01]  /*0090*/  LD.E.64 R192, desc[UR4][R168.64+0x190] ;  /* 0x00019004a8c07980 */ /* 0x000ee2000c101b00 */
[----:B------:R-:W-:Y:S01]  /*00a0*/  S2UR UR8, SR_CTAID.Y ;  /* 0x00000000000879c3 */ /* 0x000fe20000002600 */
[----:B------:R-:W1:Y:S02]  /*00b0*/  S2R R214, SR_TID.X ;  /* 0x0000000000d67919 */ /* 0x000e640000002100 */
[----:B------:R-:W4:Y:S05]  /*00c0*/  LD.E.64 R2, desc[UR4][R168.64+0x198] ;  /* 0x00019804a8027980 */ /* 0x000f2a000c101b00 */
[----:B------:R-:W-:Y:S01]  /*00d0*/  S2UR UR7, SR_CTAID.X ;  /* 0x00000000000779c3 */ /* 0x000fe20000002500 */
[----:B------:R-:W4:Y:S04]  /*00e0*/  LD.E R8, desc[UR4][R168.64+0x60] ;  /* 0x00006004a8087980 */ /* 0x000f28000c101900 */
[----:B------:R-:W5:Y:S03]  /*00f0*/  LD.E.U8 R199, desc[UR4][R168.64+0x178] ;  /* 0x00017804a8c77980 */ /* 0x000f66000c101100 */
[----:B------:R-:W1:Y:S02]  /*0100*/  S2UR UR6, SR_CTAID.Z ;  /* 0x00000000000679c3 */ /* 0x000e640000002700 */
[----:B-1----:R-:W-:-:S06]  /*0110*/  ULOP3.LUT UR6, UR6, UR7, UR8, 0xfe, !UPT ;  /* 0x0000000706067292 */ /* 0x002fcc000f8efe08 */
[----:B------:R-:W-:-:S13]  /*0120*/  LOP3.LUT P2, RZ, R214, UR6, RZ, 0xfc, !PT ;  /* 0x00000006d6ff7c12 */ /* 0x000fda000f84fcff */
[----:B------:R-:W4:Y:S01]  /*0130*/  @!P2 LD.E.64 R6, desc[UR4][R168.64+0x1a8] ;  /* 0x0001a804a806a980 */ /* 0x000f22000c101b00 */
[----:B--2---:R-:W-:-:S13]  /*0140*/  ISETP.NE.AND P1, PT, R0, RZ, PT ;  /* 0x000000ff0000720c */ /* 0x004fda0003f25270 */
[----:B---3--:R-:W2:Y:S04]  /*0150*/  @P1 LD.E.64 R192, desc[UR4][R192.64] ;  /* 0x00000004c0c01980 */ /* 0x008ea8000c101b00 */
[----:B------:R-:W3:Y:S04]  /*0160*/  @P1 LD.E R0, desc[UR4][R168.64+0x1a0] ;  /* 0x0001a004a8001980 */ /* 0x000ee8000c101900 */
[----:B----4-:R-:W3:Y:S04]  /*0170*/  @P1 LD.E.64 R4, desc[UR4][R2.64] ;  /* 0x0000000402041980 */ /* 0x010ee8000c101b00 */
[----:B--2---:R1:W-:Y:S04]  /*0180*/  @!P2 ST.E.64 desc[UR4][R6.64], R192 ;  /* 0x000000c00600a985 */ /* 0x0043e8000c101b04 */
[----:B-1----:R-:W2:Y:S01]  /*0190*/  @!P2 LD.E.64 R6, desc[UR4][R168.64+0x1a8] ;  /* 0x0001a804a806a980 */ /* 0x002ea2000c101b00 */
[----:B---3--:R-:W-:-:S05]  /*01a0*/  @P1 IADD3 R0, P0, R0, R4, RZ ;  /* 0x0000000400001210 */ /* 0x008fca0007f1e0ff */
[----:B------:R-:W-:Y:S02]  /*01b0*/  @P1 IMAD.X R4, RZ, RZ, R5, P0 ;  /* 0x000000ffff041224 */ /* 0x000fe400000e0605 */
[----:B------:R-:W-:Y:S02]  /*01c0*/  @P1 IMAD.MOV.U32 R2, RZ, RZ, R0 ;  /* 0x000000ffff021224 */ /* 0x000fe400078e0000 */
[----:B------:R-:W-:Y:S01]  /*01d0*/  @P1 IMAD.MOV.U32 R3, RZ, RZ, R4 ;  /* 0x000000ffff031224 */ /* 0x000fe200078e0004 */
[----:B------:R-:W1:Y:S04]  /*01e0*/  S2R R39, SR_CTAID.Y ;  /* 0x0000000000277919 */ /* 0x000e680000002600 */
[----:B--2---:R2:W-:Y:S04]  /*01f0*/  @!P2 ST.E.64 desc[UR4][R6.64+0x8], R2 ;  /* 0x000008020600a985 */ /* 0x0045e8000c101b04 */
[----:B------:R-:W3:Y:S01]  /*0200*/  LD.E.64 R4, desc[UR4][R168.64+0xe0] ;  /* 0x0000e004a8047980 */ /* 0x000ee2000c101b00 */
[----:B------:R-:W-:-:S03]  /*0210*/  IMAD.MOV.U32 R9, RZ, RZ, -0x1 ;  /* 0xffffffffff097424 */ /* 0x000fc600078e00ff */
[----:B--2---:R-:W2:Y:S01]  /*0220*/  LD.E.64 R6, desc[UR4][R168.64+0xf0] ;  /* 0x0000f004a8067980 */ /* 0x004ea2000c101b00 */
[----:B---3--:R-:W-:-:S04]  /*0230*/  ISETP.NE.U32.AND P1, PT, R4, RZ, PT ;  /* 0x000000ff0400720c */ /* 0x008fc80003f25070 */
[----:B------:R-:W-:Y:S01]  /*0240*/  ISETP.NE.AND.EX P1, PT, R5, RZ, PT, P1 ;  /* 0x000000ff0500720c */ /* 0x000fe20003f25310 */
[----:B-1----:R-:W-:-:S12]  /*0250*/  IMAD.WIDE R4, R39, 0x4, R4 ;  /* 0x0000000427047825 */ /* 0x002fd800078e0204 */
[----:B------:R-:W3:Y:S04]  /*0260*/  @P1 LD.E R9, desc[UR4][R4.64] ;  /* 0x0000000404091980 */ /* 0x000ee8000c101900 */
[----:B------:R-:W4:Y:S04]  /*0270*/  @P1 LD.E R0, desc[UR4][R4.64+0x4] ;  /* 0x0000040404001980 */ /* 0x000f28000c101900 */
[----:B------:R-:W2:Y:S01]  /*0280*/  LD.E.64 R4, desc[UR4][R168.64+0xe8] ;  /* 0x0000e804a8047980 */ /* 0x000ea2000c101b00 */
[----:B------:R-:W1:Y:S01]  /*0290*/  S2R R32, SR_CTAID.Z ;  /* 0x0000000000207919 */ /* 0x000e620000002700 */
[----:B---3--:R-:W-:-:S04]  /*02a0*/  IMAD.MOV.U32 R33, RZ, RZ, R9 ;  /* 0x000000ffff217224 */ /* 0x008fc800078e0009 */
[----:B----4-:R-:W-:-:S06]  /*02b0*/  @P1 IMAD.IADD R65, R0, 0x1, -R33 ;  /* 0x0000000100411824 */ /* 0x010fcc00078e0a21 */
[----:B------:R-:W3:Y:S01]  /*02c0*/  @!P1 LD.E R65, desc[UR4][R168.64+0xb4] ;  /* 0x0000b404a8419980 */ /* 0x000ee2000c101900 */
[----:B--2---:R-:W-:Y:S02]  /*02d0*/  ISETP.NE.U32.AND P0, PT, R6, RZ, PT ;  /* 0x000000ff0600720c */ /* 0x004fe40003f05070 */
[----:B------:R-:W-:Y:S02]  /*02e0*/  SHF.R.S32.HI R38, RZ, 0x1f, R214 ;  /* 0x0000001fff267819 */ /* 0x000fe400000114d6 */
[----:B------:R-:W-:Y:S02]  /*02f0*/  ISETP.NE.AND.EX P0, PT, R7, RZ, PT, P0 ;  /* 0x000000ff0700720c */ /* 0x000fe40003f05300 */
[----:B------:R-:W-:Y:S01]  /*0300*/  LEA.HI R46, R38, R214, RZ, 0x5 ;  /* 0x000000d6262e7211 */ /* 0x000fe200078f28ff */
[----:B------:R-:W-:Y:S01]  /*0310*/  STL.64 [R1+0x108], R192 ;  /* 0x000108c001007387 */ /* 0x000fe20000100a00 */
[----:B-1----:R-:W-:-:S03]  /*0320*/  IMAD R0, R39, R8, R32 ;  /* 0x0000000827007224 */ /* 0x002fc600078e0220 */
[----:B------:R1:W-:Y:S01]  /*0330*/  STL [R1+0x374], R9 ;  /* 0x0003740901007387 */ /* 0x0003e20000100800 */
[----:B------:R-:W-:Y:S02]  /*0340*/  IMAD.MOV.U32 R23, RZ, RZ, RZ ;  /* 0x000000ffff177224 */ /* 0x000fe400078e00ff */
[----:B------:R-:W-:-:S03]  /*0350*/  IMAD.SHL.U32 R0, R0, 0x20, RZ ;  /* 0x0000002000007824 */ /* 0x000fc600078e00ff */
[----:B------:R-:W-:-:S05]  /*0360*/  @P0 IMAD.WIDE R6, R39, 0x4, R6 ;  /* 0x0000000427060825 */ /* 0x000fca00078e0206 */
[----:B------:R2:W5:Y:S01]  /*0370*/  @P0 LD.E R23, desc[UR4][R6.64] ;  /* 0x0000000406170980 */ /* 0x000562000c101900 */
[----:B-1----:R-:W-:-:S05]  /*0380*/  LOP3.LUT R9, R46, 0xffffffe0, RZ, 0xc0, !PT ;  /* 0xffffffe02e097812 */ /* 0x002fca00078ec0ff */
[----:B------:R-:W-:-:S05]  /*0390*/  IMAD.IADD R45, R214, 0x1, -R9 ;  /* 0x00000001d62d7824 */ /* 0x000fca00078e0a09 */
[----:B------:R-:W-:Y:S02]  /*03a0*/  IADD3 R215, P1, P0, R0, R2, R45 ;  /* 0x0000000200d77210 */ /* 0x000fe4000783e02d */
[----:B------:R-:W-:-:S03]  /*03b0*/  ISETP.NE.U32.AND P2, PT, R4, RZ, PT ;  /* 0x000000ff0400720c */ /* 0x000fc60003f45070 */
[----:B------:R1:W-:Y:S01]  /*03c0*/  STL [R1+0x3a0], R215 ;  /* 0x0003a0d701007387 */ /* 0x0003e20000100800 */
[----:B------:R-:W-:Y:S01]  /*03d0*/  ISETP.NE.AND.EX P2, PT, R5, RZ, PT, P2 ;  /* 0x000000ff0500720c */ /* 0x000fe20003f45320 */
[----:B------:R-:W-:Y:S01]  /*03e0*/  BSSY B0, `(.L_x_997) ;  /* 0x000000b000007945 */ /* 0x000fe20003800000 */
[----:B------:R-:W-:Y:S01]  /*03f0*/  IMAD.MOV.U32 R26, RZ, RZ, -0x1 ;  /* 0xffffffffff1a7424 */ /* 0x000fe200078e00ff */
[----:B--2---:R-:W-:Y:S01]  /*0400*/  SHF.R.S32.HI R6, RZ, 0x1f, R0 ;  /* 0x0000001fff067819 */ /* 0x004fe20000011400 */
[----:B------:R-:W-:Y:S01]  /*0410*/  IMAD.WIDE R4, R39, 0x4, R4 ;  /* 0x0000000427047825 */ /* 0x000fe200078e0204 */
[----:B------:R-:W-:Y:S01]  /*0420*/  SHF.R.S32.HI R7, RZ, 0x1f, R45 ;  /* 0x0000001fff077819 */ /* 0x000fe2000001142d */
[----:B---3--:R1:W-:Y:S07]  /*0430*/  STL [R1+0x3a4], R65 ;  /* 0x0003a44101007387 */ /* 0x0083ee0000100800 */
[----:B------:R-:W-:Y:S05]  /*0440*/  @!P2 BRA `(.L_x_998) ;  /* 0x000000000010a947 */ /* 0x000fea0003800000 */
[----:B------:R-:W2:Y:S02]  /*0450*/  LD.E.U8 R0, desc[UR4][R168.64+0x1b2] ;  /* 0x0001b204a8007980 */ /* 0x000ea4000c101100 */
[----:B--2---:R-:W-:-:S13]  /*0460*/  ISETP.NE.AND P3, PT, R0, RZ, PT ;  /* 0x000000ff0000720c */ /* 0x004fda0003f65270 */
[----:B------:R-:W-:Y:S05]  /*0470*/  @!P3 BRA `(.L_x_998) ;  /* 0x000000000004b947 */ /* 0x000fea0003800000 */
[----:B------:R2:W5:Y:S02]  /*0480*/  LD.E R26, desc[UR4][R4.64] ;  /* 0x00000004041a7980 */ /* 0x000564000c101900 */
.L_x_998:
[----:B------:R-:W-:Y:S05]  /*0490*/  BSYNC B0 ;  /* 0x0000000000007941 */ /* 0x000fea0003800000 */
.L_x_997:
[----:B------:R-:W-:Y:S01]  /*04a0*/  BSSY B0, `(.L_x_999) ;  /* 0x000000a000007945 */ /* 0x000fe20003800000 */
[----:B------:R-:W-:-:S03]  /*04b0*/  IADD3.X R185, R6, R3, R7, P1, P0 ;  /* 0x0000000306b97210 */ /* 0x000fc60000fe0407 */
[----:B------:R-:W-:Y:S05]  /*04c0*/  @!P2 BRA `(.L_x_1000) ;  /* 0x000000000018a947 */ /* 0x000fea0003800000 */
[----:B------:R-:W3:Y:S02]  /*04d0*/  LD.E.U8 R0, desc[UR4][R168.64+0x1b2] ;  /* 0x0001b204a8007980 */ /* 0x000ee4000c101100 */
[----:B---3--:R-:W-:-:S13]  /*04e0*/  ISETP.NE.AND P0, PT, R0, RZ, PT ;  /* 0x000000ff0000720c */ /* 0x008fda0003f05270 */
[----:B------:R-:W3:Y:S02]  /*04f0*/  @P0 LD.E R6, desc[UR4][R4.64+0x4] ;  /* 0x0000040404060980 */ /* 0x000ee4000c101900 */
[----:B---3-5:R-:W-:-:S06]  /*0500*/  @P0 IADD3 R6, R6, -R26, RZ ;  /* 0x8000001a06060210 */ /* 0x028fcc0007ffe0ff */
[----:B------:R4:W5:Y:S01]  /*0510*/  @!P0 LD.E R6, desc[UR4][R4.64] ;  /* 0x0000000404068980 */ /* 0x000962000c101900 */
[----:B------:R-:W-:Y:S05]  /*0520*/  BRA `(.L_x_1001) ;  /* 0x0000000000047947 */ /* 0x000fea0003800000 */
.L_x_1000:
[----:B------:R3:W5:Y:S02]  /*0530*/  LD.E R6, desc[UR4][R168.64+0xb8] ;  /* 0x0000b804a8067980 */ /* 0x000764000c101900 */
.L_x_1001:
[----:B------:R-:W-:Y:S05]  /*0540*/  BSYNC B0 ;  /* 0x0000000000007941 */ /* 0x000fea0003800000 */
.L_x_999:
[----:B------:R-:W2:Y:S01]  /*0550*/  LD.E.64 R2, desc[UR4][R168.64+0xf8] ;  /* 0x0000f804a8027980 */ /* 0x000ea2000c101b00 */
[----:B------:R-:W-:Y:S01]  /*0560*/  BSSY B1, `(.L_x_1002) ;  /* 0x0000011000017945 */ /* 0x000fe20003800000 */
[----:B--2---:R-:W-:-:S04]  /*0570*/  ISETP.NE.U32.AND P0, PT, R2, RZ, PT ;  /* 0x000000ff0200720c */ /* 0x004fc80003f05070 */
[----:B------:R-:W-:-:S13]  /*0580*/  ISETP.NE.AND.EX P0, PT, R3, RZ, PT, P0 ;  /* 0x000000ff0300720c */ /* 0x000fda0003f05300 */
[----:B------:R-:W-:Y:S05]  /*0590*/  @!P0 BRA `(.L_x_1003) ;  /* 0x0000000000108947 */ /* 0x000fea0003800000 */
[----:B------:R-:W-:-:S05]  /*05a0*/  IMAD.WIDE R2, R39, 0x4, R2 ;  /* 0x0000000427027825 */ /* 0x000fca00078e0202 */
[----:B------:R-:W2:Y:S02]  /*05b0*/  LD.E R0, desc[UR4][R2.64] ;  /* 0x0000000402007980 */ /* 0x000ea4000c101900 */
[----:B--2--5:R-:W-:Y:S01]  /*05c0*/  IADD3 R40, R0, -R23, RZ ;  /* 0x8000001700287210 */ /* 0x024fe20007ffe0ff */
[----:B------:R-:W-:Y:S05]  /*05d0*/  BRA `(.L_x_1004) ;  /* 0x0000000000247947 */ /* 0x000fea0003800000 */
.L_x_1003:
[----:B------:R-:W2:Y:S01]  /*05e0*/  LD.E.64 R2, desc[UR4][R168.64+0x108] ;  /* 0x00010804a8027980 */ /* 0x000ea2000c101b00 */
[----:B------:R-:W-:Y:S01]  /*05f0*/  BSSY B0, `(.L_x_1005) ;  /* 0x0000006000007945 */ /* 0x000fe20003800000 */
[----:B------:R-:W-:Y:S01]  /*0600*/  IMAD.MOV.U32 R0, RZ, RZ, RZ ;  /* 0x000000ffff007224 */ /* 0x000fe200078e00ff */
[----:B--2---:R-:W-:-:S04]  /*0610*/  ISETP.NE.U32.AND P0, PT, R2, RZ, PT ;  /* 0x000000ff0200720c */ /* 0x004fc80003f05070 */
[----:B------:R-:W-:-:S13]  /*0620*/  ISETP.NE.AND.EX P0, PT, R3, RZ, PT, P0 ;  /* 0x000000ff0300720c */ /* 0x000fda0003f05300 */
[----:B------:R-:W-:Y:S05]  /*0630*/  @!P0 BRA `(.L_x_1006) ;  /* 0x0000000000048947 */ /* 0x000fea0003800000 */
[----:B------:R2:W5:Y:S02]  /*0640*/  LD.E R0, desc[UR4][R168.64+0xbc] ;  /* 0x0000bc04a8007980 */ /* 0x000564000c101900 */
.L_x_1006:
[----:B------:R-:W-:Y:S05]  /*0650*/  BSYNC B0 ;  /* 0x0000000000007941 */ /* 0x000fea0003800000 */
.L_x_1005:
[----:B-----5:R-:W-:Y:S02]  /*0660*/  IADD3 R40, R0, R6, -R23 ;  /* 0x0000000600287210 */ /* 0x020fe40007ffe817 */
.L_x_1004:
[----:B------:R-:W-:Y:S05]  /*0670*/  BSYNC B1 ;  /* 0x0000000000017941 */ /* 0x000fea0003800000 */
.L_x_1002:
[----:B------:R-:W5:Y:S01]  /*0680*/  S2R R211, SR_CTAID.X ;  /* 0x0000000000d37919 */ /* 0x000f620000002500 */
[----:B------:R-:W-:Y:S01]  /*0690*/  MOV R31, 0x50 ;  /* 0x00000050001f7802 */ /* 0x000fe20000000f00 */
[----:B------:R-:W-:-:S03]  /*06a0*/  IMAD.MOV.U32 R3, RZ, RZ, 0x0 ;  /* 0x00000000ff037424 */ /* 0x000fc600078e00ff */
[----:B------:R-:W-:Y:S01]  /*06b0*/  MOV R2, R31 ;  /* 0x0000001f00027202 */ /* 0x000fe20000000f00 */
[----:B-----5:R-:W-:-:S05]  /*06c0*/  IMAD.SHL.U32 R47, R211, 0x80, RZ ;  /* 0x00000080d32f7824 */ /* 0x020fca00078e00ff */
[----:B------:R-:W-:-:S13]  /*06d0*/  ISETP.GT.AND P0, PT, R65, R47, PT ;  /* 0x0000002f4100720c */ /* 0x000fda0003f04270 */
[----:B-1234-:R-:W-:Y:S05]  /*06e0*/  @!P0 RET.REL.NODEC R2 `(_ZN5flash16flash_fwd_kernelI23Flash_fwd_kernel_traitsILi32ELi128ELi128ELi4ELb0ELb0EN7cutlass6half_tE19Flash_kernel_traitsILi32ELi128ELi128ELi4ES3_EELb1ELb0ELb1ELb0ELb0ELb0ELb0ELb1EEEvNS_16Flash_fwd_paramsE) ;  /* 0xfffffff802448950 */ /* 0x01efea0003c3ffff */
[----:B------:R-:W2:Y:S04]  /*06f0*/  LD.E R0, desc[UR4][R168.64+0x188] ;  /* 0x00018804a8007980 */ /* 0x000ea8000c101900 */
[----:B------:R-:W3:Y:S01]  /*0700*/  LD.E R4, desc[UR4][R168.64+0x184] ;  /* 0x00018404a8047980 */ /* 0x000ee2000c101900 */
[----:B------:R-:W-:Y:S01]  /*0710*/  IADD3 R3, -R65, 0xff, R47 ;  /* 0x000000ff41037810 */ /* 0x000fe20007ffe12f */
[C---:B------:R-:W-:Y:S01]  /*0720*/  VIADD R2, R40.reuse, 0x7f ;  /* 0x0000007f28027836 */ /* 0x040fe20000000000 */
[----:B------:R-:W-:Y:S02]  /*0730*/  IADD3 R5, R40, R47, -R65 ;  /* 0x0000002f28057210 */ /* 0x000fe40007ffe841 */
[----:B--2---:R-:W-:-:S03]  /*0740*/  IADD3 R0, R0, R3, R40 ;  /* 0x0000000300007210 */ /* 0x004fc60007ffe028 */
[----:B---3--:R-:W-:Y:S01]  /*0750*/  IMAD.IADD R3, R5, 0x1, -R4 ;  /* 0x0000000105037824 */ /* 0x008fe200078e0a04 */
[----:B------:R-:W-:Y:S02]  /*0760*/  SHF.R.S32.HI R5, RZ, 0x1f, R2 ;  /* 0x0000001fff057819 */ /* 0x000fe40000011402 */
[----:B------:R-:W-:Y:S02]  /*0770*/  SHF.R.S32.HI R4, RZ, 0x1f, R0 ;  /* 0x0000001fff047819 */ /* 0x000fe40000011400 */
[----:B------:R-:W-:Y:S02]  /*0780*/  SHF.R.S32.HI R6, RZ, 0x1f, R3 ;  /* 0x0000001fff067819 */ /* 0x000fe40000011403 */
[----:B------:R-:W-:Y:S02]  /*0790*/  LEA.HI R5, R5, R2, RZ, 0x7 ;  /* 0x0000000205057211 */ /* 0x000fe400078f38ff */
[----:B------:R-:W-:Y:S02]  /*07a0*/  LEA.HI R0, R4, R0, RZ, 0x7 ;  /* 0x0000000004007211 */ /* 0x000fe400078f38ff */
[----:B------:R-:W-:-:S02]  /*07b0*/  LEA.HI R2, R6, R3, RZ, 0x7 ;  /* 0x0000000306027211 */ /* 0x000fc400078f38ff */
[----:B------:R-:W-:Y:S02]  /*07c0*/  SHF.R.S32.HI R3, RZ, 0x7, R5 ;  /* 0x00000007ff037819 */ /* 0x000fe40000011405 */
[----:B------:R-:W-:Y:S02]  /*07d0*/  SHF.R.S32.HI R0, RZ, 0x7, R0 ;  /* 0x00000007ff007819 */ /* 0x000fe40000011400 */
[----:B------:R-:W-:Y:S02]  /*07e0*/  SHF.R.S32.HI R2, RZ, 0x7, R2 ;  /* 0x00000007ff027819 */ /* 0x000fe40000011402 */
[----:B------:R-:W-:Y:S02]  /*07f0*/  VIMNMX R186, R3, R0, PT ;  /* 0x0000000003ba7248 */ /* 0x000fe40003fe0100 */
[----:B------:R-:W-:-:S03]  /*0800*/  VIMNMX R187, RZ, R2, !PT ;  /* 0x00000002ffbb7248 */ /* 0x000fc60007fe0100 */
[----:B------:R1:W-:Y:S01]  /*0810*/  STL [R1+0xa8], R186 ;  /* 0x0000a8ba01007387 */ /* 0x0003e20000100800 */
[----:B------:R-:W-:-:S03]  /*0820*/  ISETP.GT.AND P0, PT, R186, R187, PT ;  /* 0x000000bbba00720c */ /* 0x000fc60003f04270 */
[----:B------:R1:W-:Y:S10]  /*0830*/  STL [R1+0x370], R187 ;  /* 0x000370bb01007387 */ /* 0x0003f40000100800 */
[----:B------:R-:W-:Y:S05]  /*0840*/  @P0 BRA `(.L_x_1007) ;  /* 0x0000000800c80947 */ /* 0x000fea0003800000 */
[----:B------:R-:W-:Y:S01]  /*0850*/  ISETP.NE.AND P1, PT, R33, -0x1, PT ;  /* 0xffffffff2100780c */ /* 0x000fe20003f25270 */
[----:B------:R-:W2:Y:S04]  /*0860*/  LD.E.U16 R0, desc[UR4][R168.64+0x1c8] ;  /* 0x0001c804a8007980 */ /* 0x000ea8000c101500 */
[----:B------:R-:W3:Y:S04]  /*0870*/  LD.E.64 R2, desc[UR4][R168.64+0x88] ;  /* 0x00008804a8027980 */ /* 0x000ee8000c101b00 */
[----:B------:R4:W5:Y:S04]  /*0880*/  LD.E.64 R10, desc[UR4][R168.64+0x70] ;  /* 0x00007004a80a7980 */ /* 0x000968000c101b00 */
[----:B------:R-:W4:Y:S04]  /*0890*/  @!P1 LD.E.64 R6, desc[UR4][R168.64+0x80] ;  /* 0x00008004a8069980 */ /* 0x000f28000c101b00 */
[----:B------:R1:W5:Y:S01]  /*08a0*/  LD.E.64 R14, desc[UR4][R168.64+0x90] ;  /* 0x00009004a80e7980 */ /* 0x000362000c101b00 */
[----:B------:R-:W-:Y:S01]  /*08b0*/  @!P1 SHF.R.S32.HI R12, RZ, 0x1f, R39 ;  /* 0x0000001fff0c9819 */ /* 0x000fe20000011427 */
[----:B------:R-:W-:Y:S01]  /*08c0*/  BSSY B1, `(.L_x_1008) ;  /* 0x0000020000017945 */ /* 0x000fe20003800000 */
[----:B------:R-:W-:-:S02]  /*08d0*/  PLOP3.LUT P5, PT, PT, PT, PT, 0x8, 0x0 ;  /* 0x000000000000781c */ /* 0x000fc40003fae170 */
[----:B------:R-:W-:Y:S01]  /*08e0*/  CS2R R20, SRZ ;  /* 0x0000000000147805 */ /* 0x000fe2000001ff00 */
[----:B----4-:R-:W-:Y:S01]  /*08f0*/  @!P1 IMAD R9, R7, R39, RZ ;  /* 0x0000002707099224 */ /* 0x010fe200078e02ff */
[C---:B--2---:R-:W-:Y:S02]  /*0900*/  PRMT R7, R0.reuse, 0x7770, RZ ;  /* 0x0000777000077816 */ /* 0x044fe400000000ff */
[----:B------:R-:W-:Y:S02]  /*0910*/  PRMT R0, R0, 0x7771, RZ ;  /* 0x0000777100007816 */ /* 0x000fe400000000ff */
[----:B------:R-:W-:-:S04]  /*0920*/  ISETP.NE.AND P0, PT, R7, RZ, PT ;  /* 0x000000ff0700720c */ /* 0x000fc80003f05270 */
[----:B------:R-:W-:Y:S01]  /*0930*/  ISETP.NE.OR P2, PT, R0, RZ, !P0 ;  /* 0x000000ff0000720c */ /* 0x000fe20004745670 */
[-C--:B---3--:R-:W-:Y:S02]  /*0940*/  @P1 IMAD R8, R3, R33.reuse, RZ ;  /* 0x0000002103081224 */ /* 0x088fe400078e02ff */
[----:B------:R-:W-:-:S04]  /*0950*/  @P1 IMAD.WIDE.U32 R4, R2, R33, RZ ;  /* 0x0000002102041225 */ /* 0x000fc800078e00ff */
[C---:B------:R-:W-:Y:S02]  /*0960*/  @!P1 IMAD R9, R6.reuse, R12, R9 ;  /* 0x0000000c06099224 */ /* 0x040fe400078e0209 */
[----:B------:R-:W-:-:S04]  /*0970*/  @!P1 IMAD.WIDE.U32 R6, R6, R39, RZ ;  /* 0x0000002706069225 */ /* 0x000fc800078e00ff */
[----:B------:R-:W-:Y:S02]  /*0980*/  @P1 IMAD.IADD R13, R5, 0x1, R8 ;  /* 0x00000001050d1824 */ /* 0x000fe400078e0208 */
[----:B------:R-:W-:Y:S01]  /*0990*/  @P1 IMAD.MOV.U32 R12, RZ, RZ, R4 ;  /* 0x000000ffff0c1224 */ /* 0x000fe200078e0004 */
[-C--:B------:R-:W-:Y:S01]  /*09a0*/  @P1 MOV R4, R2.reuse ;  /* 0x0000000200041202 */ /* 0x080fe20000000f00 */
[--C-:B------:R-:W-:Y:S01]  /*09b0*/  @P1 IMAD.MOV.U32 R5, RZ, RZ, R3.reuse ;  /* 0x000000ffff051224 */ /* 0x100fe200078e0003 */
[----:B------:R-:W-:Y:S01]  /*09c0*/  @!P1 MOV R4, R2 ;  /* 0x0000000200049202 */ /* 0x000fe20000000f00 */
[----:B------:R-:W-:Y:S01]  /*09d0*/  @!P1 IMAD.MOV.U32 R5, RZ, RZ, R3 ;  /* 0x000000ffff059224 */ /* 0x000fe200078e0003 */
[----:B------:R-:W-:Y:S01]  /*09e0*/  @!P1 MOV R12, R6 ;  /* 0x00000006000c9202 */ /* 0x000fe20000000f00 */
[----:B------:R-:W-:Y:S01]  /*09f0*/  @!P1 IMAD.IADD R13, R7, 0x1, R9 ;  /* 0x00000001070d9824 */ /* 0x000fe200078e0209 */
[----:B-1----:R-:W-:Y:S06]  /*0a00*/  @P2 BRA `(.L_x_1009) ;  /* 0x00000000002c2947 */ /* 0x002fec0003800000 */
[----:B------:R-:W-:Y:S01]  /*0a10*/  ISETP.NE.AND P1, PT, R33, -0x1, PT ;  /* 0xffffffff2100780c */ /* 0x000fe20003f25270 */
[----:B------:R-:W-:Y:S01]  /*0a20*/  BSSY B0, `(.L_x_1010) ;  /* 0x0000006000007945 */ /* 0x000fe20003800000 */
[----:B------:R-:W-:-:S11]  /*0a30*/  PLOP3.LUT P5, PT, PT, PT, PT, 0x80, 0x0 ;  /* 0x000000000000781c */ /* 0x000fd60003faf070 */
[----:B------:R-:W-:Y:S05]  /*0a40*/  @P1 BRA `(.L_x_1011) ;  /* 0x00000000000c1947 */ /* 0x000fea0003800000 */
[----:B------:R-:W2:Y:S02]  /*0a50*/  LD.E R0, desc[UR4][R168.64+0xb4] ;  /* 0x0000b404a8007980 */ /* 0x000ea4000c101900 */
[----:B--2---:R-:W-:-:S05]  /*0a60*/  IMAD R33, R39, R0, RZ ;  /* 0x0000000027217224 */ /* 0x004fca00078e02ff */
[----:B------:R1:W-:Y:S02]  /*0a70*/  STL [R1+0x374], R33 ;  /* 0x0003742101007387 */ /* 0x0003e40000100800 */
.L_x_1011:
[----:B------:R-:W-:Y:S05]  /*0a80*/  BSYNC B0 ;  /* 0x0000000000007941 */ /* 0x000fea0003800000 */
.L_x_1010:
[----:B------:R-:W-:Y:S01]  /*0a90*/  PRMT R0, RZ, 0x7610, R0 ;  /* 0x00007610ff007816 */ /* 0x000fe20000000000 */
[--C-:B------:R-:W-:Y:S01]  /*0aa0*/  IMAD.MOV.U32 R20, RZ, RZ, R33.reuse ;  /* 0x000000ffff147224 */ /* 0x100fe200078e0021 */
[----:B------:R-:W-:Y:S02]  /*0ab0*/  SHF.R.S32.HI R21, RZ, 0x1f, R33 ;  /* 0x0000001fff157819 */ /* 0x000fe40000011421 */
.L_x_1009:
[----:B------:R-:W-:Y:S05]  /*0ac0*/  BSYNC B1 ;  /* 0x0000000000017941 */ /* 0x000fea0003800000 */
.L_x_1008:
[----:B------:R-:W-:Y:S01]  /*0ad0*/  LOP3.LUT P1, RZ, R0, 0xff, RZ, 0xc0, !PT ;  /* 0x000000ff00ff7812 */ /* 0x000fe2000782c0ff */
[----:B------:R2:W5:Y:S04]  /*0ae0*/  LD.E R22, desc[UR4][R168.64+0xc0] ;  /* 0x0000c004a8167980 */ /* 0x000568000c101900 */
[----:B------:R2:W5:Y:S08]  /*0af0*/  LD.E.64 R18, desc[UR4][R168.64+0xa0] ;  /* 0x0000a004a8127980 */ /* 0x000570000c101b00 */
[----:B------:R-:W3:Y:S01]  /*0b00*/  @P1 LD.E.64 R24, desc[UR4][R168.64+0xb0] ;  /* 0x0000b004a8181980 */ /* 0x000ee2000c101b00 */
[----:B------:R-:W-:Y:S01]  /*0b10*/  LEA.HI R8, R38, R214, RZ, 0x2 ;  /* 0x000000d626087211 */ /* 0x000fe200078f10ff */
[----:B-----5:R-:W-:Y:S01]  /*0b20*/  IMAD R6, R15, R32, RZ ;  /* 0x000000200f067224 */ /* 0x020fe200078e02ff */
[----:B------:R-:W-:-:S02]  /*0b30*/  SHF.R.S32.HI R0, RZ, 0x1f, R32 ;  /* 0x0000001fff007819 */ /* 0x000fc40000011420 */
[----:B------:R-:W-:Y:S01]  /*0b40*/  LOP3.LUT R26, R8, 0xfffffffc, RZ, 0xc0, !PT ;  /* 0xfffffffc081a7812 */ /* 0x000fe200078ec0ff */
[----:B------:R-:W-:Y:S01]  /*0b50*/  BSSY B0, `(.L_x_1012) ;  /* 0x000000d000007945 */ /* 0x000fe20003800000 */
[----:B------:R-:W-:Y:S01]  /*0b60*/  SHF.R.S32.HI R8, RZ, 0x2, R8 ;  /* 0x00000002ff087819 */ /* 0x000fe20000011408 */
[----:B------:R-:W-:Y:S01]  /*0b70*/  IMAD R6, R14, R0, R6 ;  /* 0x000000000e067224 */ /* 0x000fe200078e0206 */
[----:B------:R-:W-:Y:S01]  /*0b80*/  IADD3 R0, -R47, R65, RZ ;  /* 0x000000412f007210 */ /* 0x000fe20007ffe1ff */
[----:B------:R-:W-:Y:S02]  /*0b90*/  IMAD.IADD R26, R214, 0x1, -R26 ;  /* 0x00000001d61a7824 */ /* 0x000fe400078e0a1a */
[----:B------:R-:W-:Y:S02]  /*0ba0*/  @P1 IMAD.MOV.U32 R2, RZ, RZ, 0x1 ;  /* 0x00000001ff021424 */ /* 0x000fe400078e00ff */
[----:B---3--:R-:W-:Y:S01]  /*0bb0*/  @P1 IMAD R23, R24, R25, RZ ;  /* 0x0000001918171224 */ /* 0x008fe200078e02ff */
[----:B--2---:R-:W-:Y:S06]  /*0bc0*/  @P1 BRA `(.L_x_1013) ;  /* 0x0000000000141947 */ /* 0x004fec0003800000 */
[----:B------:R-:W2:Y:S04]  /*0bd0*/  @P0 LD.E R23, desc[UR4][R168.64+0xd4] ;  /* 0x0000d404a8170980 */ /* 0x000ea8000c101900 */
[----:B------:R-:W2:Y:S04]  /*0be0*/  LD.E R2, desc[UR4][R168.64+0x60] ;  /* 0x00006004a8027980 */ /* 0x000ea8000c101900 */
[----:B------:R-:W2:Y:S01]  /*0bf0*/  @!P0 LD.E R23, desc[UR4][R168.64+0xb4] ;  /* 0x0000b404a8178980 */ /* 0x000ea2000c101900 */
[----:B------:R-:W-:Y:S01]  /*0c00*/  MOV R24, 0x1 ;  /* 0x0000000100187802 */ /* 0x000fe20000000f00 */
[----:B--2---:R-:W-:-:S02]  /*0c10*/  IMAD R2, R23, R2, RZ ;  /* 0x0000000217027224 */ /* 0x004fc400078e02ff */
.L_x_1013:
[----:B------:R-:W-:Y:S05]  /*0c20*/  BSYNC B0 ;  /* 0x0000000000007941 */ /* 0x000fea0003800000 */
.L_x_1012:
[----:B------:R-:W-:Y:S01]  /*0c30*/  IMAD.SHL.U32 R30, R26, 0x8, RZ ;  /* 0x000000081a1e7824 */ /* 0x000fe200078e00ff */
[C---:B------:R-:W-:Y:S01]  /*0c40*/  ISETP.GE.AND P3, PT, R8.reuse, R0, PT ;  /* 0x000000000800720c */ /* 0x040fe20003f66270 */
[C---:B------:R-:W-:Y:S01]  /*0c50*/  VIADD R27, R8.reuse, 0x20 ;  /* 0x00000020081b7836 */ /* 0x040fe20000000000 */
[----:B------:R-:W-:Y:S01]  /*0c60*/  SHF.R.S32.HI R9, RZ, 0x1f, R8 ;  /* 0x0000001fff097819 */ /* 0x000fe20000011408 */
[----:B------:R-:W-:Y:S01]  /*0c70*/  VIADD R28, R8, 0x40 ;  /* 0x00000040081c7836 */ /* 0x000fe20000000000 */
[----:B------:R-:W-:Y:S01]  /*0c80*/  IADD3 R12, P4, R30, R12, RZ ;  /* 0x0000000c1e0c7210 */ /* 0x000fe20007f9e0ff */
[----:B------:R-:W-:Y:S01]  /*0c90*/  IMAD R2, R39, R2, RZ ;  /* 0x0000000227027224 */ /* 0x000fe200078e02ff */
[----:B------:R-:W-:Y:S01]  /*0ca0*/  ISETP.GE.AND P2, PT, R27, R0, PT ;  /* 0x000000001b00720c */ /* 0x000fe20003f46270 */
[----:B------:R-:W-:Y:S01]  /*0cb0*/  VIADD R29, R8, 0x60 ;  /* 0x00000060081d7836 */ /* 0x000fe20000000000 */
[C---:B------:R-:W-:Y:S01]  /*0cc0*/  LEA.HI.X.SX32 R13, R30.reuse, R13, 0x1, P4 ;  /* 0x0000000d1e0d7211 */ /* 0x040fe200020f0eff */
[----:B------:R-:W-:Y:S01]  /*0cd0*/  BSSY B0, `(.L_x_1014) ;  /* 0x0000013000007945 */ /* 0x000fe20003800000 */
[----:B------:R-:W-:-:S02]  /*0ce0*/  ISETP.GE.OR P4, PT, R30, R22, P3 ;  /* 0x000000161e00720c */ /* 0x000fc40001f86670 */
[----:B------:R-:W-:Y:S01]  /*0cf0*/  ISETP.GE.AND P1, PT, R28, R0, PT ;  /* 0x000000001c00720c */ /* 0x000fe20003f26270 */
[----:B------:R-:W-:Y:S01]  /*0d00*/  IMAD.WIDE.U32 R12, R32, R14, R12 ;  /* 0x0000000e200c7225 */ /* 0x000fe200078e000c */
[----:B------:R-:W-:Y:S02]  /*0d10*/  SEL R25, R2, RZ, !P5 ;  /* 0x000000ff02197207 */ /* 0x000fe40006800000 */
[----:B------:R-:W-:Y:S01]  /*0d20*/  ISETP.GE.AND P0, PT, R29, R0, PT ;  /* 0x000000001d00720c */ /* 0x000fe20003f06270 */
[----:B------:R-:W-:Y:S01]  /*0d30*/  IMAD.WIDE R2, R211, 0x80, R8 ;  /* 0x00000080d3027825 */ /* 0x000fe200078e0208 */
[CC--:B------:R-:W-:Y:S02]  /*0d40*/  ISETP.GE.OR P6, PT, R30.reuse, R22.reuse, P2 ;  /* 0x000000161e00720c */ /* 0x0c0fe400017c6670 */
[----:B------:R-:W-:Y:S01]  /*0d50*/  ISETP.GE.OR P5, PT, R30, R22, P1 ;  /* 0x000000161e00720c */ /* 0x000fe20000fa6670 */
[----:B------:R-:W-:Y:S02]  /*0d60*/  IMAD.IADD R7, R13, 0x1, R6 ;  /* 0x000000010d077824 */ /* 0x000fe400078e0206 */
[----:B------:R-:W-:Y:S10]  /*0d70*/  @P4 BRA `(.L_x_1015) ;  /* 0x0000000000204947 */ /* 0x000ff40003800000 */
[----:B------:R-:W-:Y:S01]  /*0d80*/  MOV R6, R12 ;  /* 0x0000000c00067202 */ /* 0x000fe20000000f00 */
[----:B------:R-:W-:-:S04]  /*0d90*/  IMAD R0, R3, R4, RZ ;  /* 0x0000000403007224 */ /* 0x000fc800078e02ff */
[----:B------:R-:W-:-:S04]  /*0da0*/  IMAD.WIDE.U32 R14, R2, R4, R6 ;  /* 0x00000004020e7225 */ /* 0x000fc800078e0006 */
[----:B------:R-:W-:Y:S01]  /*0db0*/  IMAD R0, R2, R5, R0 ;  /* 0x0000000502007224 */ /* 0x000fe200078e0200 */
[----:B------:R-:W-:-:S04]  /*0dc0*/  LEA R16, P4, R14, R10, 0x1 ;  /* 0x0000000a0e107211 */ /* 0x000fc800078808ff */
[----:B------:R-:W-:-:S04]  /*0dd0*/  IADD3 R0, R15, R0, RZ ;  /* 0x000000000f007210 */ /* 0x000fc80007ffe0ff */
[----:B------:R-:W-:-:S05]  /*0de0*/  LEA.HI.X R17, R14, R11, R0, 0x1, P4 ;  /* 0x0000000b0e117211 */ /* 0x000fca00020f0c00 */
[----:B------:R2:W-:Y:S02]  /*0df0*/  ST.E.128 desc[UR4][R16.64], RZ ;  /* 0x000000ff10007985 */ /* 0x0005e4000c101d04 */
.L_x_1015:
[----:B------:R-:W-:Y:S05]  /*0e00*/  BSYNC B0 ;  /* 0x0000000000007941 */ /* 0x000fea0003800000 */
.L_x_1014:
[----:B------:R-:W-:Y:S01]  /*0e10*/  BSSY B0, `(.L_x_1016) ;  /* 0x0000013000007945 */ /* 0x000fe20003800000 */
[----:B------:R-:W-:Y:S01]  /*0e20*/  ISETP.GE.OR P4, PT, R30, R22, P0 ;  /* 0x000000161e00720c */ /* 0x000fe20000786670 */
[----:B------:R-:W-:Y:S01]  /*0e30*/  IMAD R25, R32, R23, R25 ;  /* 0x0000001720197224 */ /* 0x000fe200078e0219 */
[C---:B------:R-:W-:Y:S01]  /*0e40*/  ISETP.NE.OR P3, PT, R26.reuse, RZ, P3 ;  /* 0x000000ff1a00720c */ /* 0x040fe20001f65670 */
[----:B------:R-:W-:Y:S01]  /*0e50*/  IMAD R22, R47, R24, RZ ;  /* 0x000000182f167224 */ /* 0x000fe200078e02ff */
[C---:B------:R-:W-:Y:S02]  /*0e60*/  ISETP.NE.OR P2, PT, R26.reuse, RZ, P2 ;  /* 0x000000ff1a00720c */ /* 0x040fe40001745670 */
[----:B------:R-:W-:Y:S01]  /*0e70*/  ISETP.NE.OR P1, PT, R26, RZ, P1 ;  /* 0x000000ff1a00720c */ /* 0x000fe20000f25670 */
[----:B------:R-:W-:-:S12]  /*0e80*/  @P6 BRA `(.L_x_1017) ;  /* 0x00000000002c6947 */ /* 0x000fd80003800000 */
[----:B------:R-:W-:Y:S02]  /*0e90*/  IADD3 R0, P6, R2, 0x20, RZ ;  /* 0x0000002002007810 */ /* 0x000fe40007fde0ff */
[----:B------:R-:W-:-:S03]  /*0ea0*/  MOV R15, R7 ;  /* 0x00000007000f7202 */ /* 0x000fc60000000f00 */
[----:B------:R-:W-:-:S04]  /*0eb0*/  IMAD.X R14, RZ, RZ, R3, P6 ;  /* 0x000000ffff0e7224 */ /* 0x000fc800030e0603 */
[----:B--2---:R-:W-:Y:S02]  /*0ec0*/  IMAD R16, R14, R4, RZ ;  /* 0x000000040e107224 */ /* 0x004fe400078e02ff */
[----:B------:R-:W-:-:S04]  /*0ed0*/  IMAD.MOV.U32 R14, RZ, RZ, R12 ;  /* 0x000000ffff0e7224 */ /* 0x000fc800078e000c */
[----:B------:R-:W-:-:S04]  /*0ee0*/  IMAD.WIDE.U32 R14, R4, R0, R14 ;  /* 0x00000000040e7225 */ /* 0x000fc800078e000e */
[----:B------:R-:W-:Y:S01]  /*0ef0*/  IMAD R0, R5, R0, R16 ;  /* 0x0000000005007224 */ /* 0x000fe200078e0210 */
[----:B------:R-:W-:-:S04]  /*0f00*/  LEA R16, P6, R14, R10, 0x1 ;  /* 0x0000000a0e107211 */ /* 0x000fc800078c08ff */
[----:B------:R-:W-:-:S04]  /*0f10*/  IADD3 R0, R15, R0, RZ ;  /* 0x000000000f007210 */ /* 0x000fc80007ffe0ff */
[----:B------:R-:W-:-:S05]  /*0f20*/  LEA.HI.X R17, R14, R11, R0, 0x1, P6 ;  /* 0x0000000b0e117211 */ /* 0x000fca00030f0c00 */
[----:B------:R3:W-:Y:S02]  /*0f30*/  ST.E.128 desc[UR4][R16.64], RZ ;  /* 0x000000ff10007985 */ /* 0x0007e4000c101d04 */
.L_x_1017:
[----:B------:R-:W-:Y:S05]  /*0f40*/  BSYNC B0 ;  /* 0x0000000000007941 */ /* 0x000fea0003800000 */
.L_x_1016:
[----:B------:R-:W-:Y:S04]  /*0f50*/  BSSY B0, `(.L_x_1018) ;  /* 0x000000d000007945 */ /* 0x000fe80003800000 */
[----:B------:R-:W-:Y:S05]  /*0f60*/  @P5 BRA `(.L_x_1019) ;  /* 0x00000000002c5947 */ /* 0x000fea0003800000 */
[----:B------:R-:W-:Y:S02]  /*0f70*/  IADD3 R0, P5, R2, 0x40, RZ ;  /* 0x0000004002007810 */ /* 0x000fe40007fbe0ff */
[----:B------:R-:W-:-:S03]  /*0f80*/  MOV R15, R7 ;  /* 0x00000007000f7202 */ /* 0x000fc60000000f00 */
[----:B------:R-:W-:-:S04]  /*0f90*/  IMAD.X R14, RZ, RZ, R3, P5 ;  /* 0x000000ffff0e7224 */ /* 0x000fc800028e0603 */
[----:B--23--:R-:W-:Y:S02]  /*0fa0*/  IMAD R16, R14, R4, RZ ;  /* 0x000000040e107224 */ /* 0x00cfe400078e02ff */
[----:B------:R-:W-:-:S04]  /*0fb0*/  IMAD.MOV.U32 R14, RZ, RZ, R12 ;  /* 0x000000ffff0e7224 */ /* 0x000fc800078e000c */
[----:B------:R-:W-:-:S04]  /*0fc0*/  IMAD.WIDE.U32 R14, R4, R0, R14 ;  /* 0x00000000040e7225 */ /* 0x000fc800078e000e */
[----:B------:R-:W-:Y:S01]  /*0fd0*/  IMAD R0, R5, R0, R16 ;  /* 0x0000000005007224 */ /* 0x000fe200078e0210 */
[----:B------:R-:W-:-:S04]  /*0fe0*/  LEA R16, P5, R14, R10, 0x1 ;  /* 0x0000000a0e107211 */ /* 0x000fc800078a08ff */
[----:B------:R-:W-:-:S04]  /*0ff0*/  IADD3 R0, R15, R0, RZ ;  /* 0x000000000f007210 */ /* 0x000fc80007ffe0ff */
[----:B------:R-:W-:-:S05]  /*1000*/  LEA.HI.X R17, R14, R11, R0, 0x1, P5 ;  /* 0x0000000b0e117211 */ /* 0x000fca00028f0c00 */
[----:B------:R4:W-:Y:S02]  /*1010*/  ST.E.128 desc[UR4][R16.64], RZ ;  /* 0x000000ff10007985 */ /* 0x0009e4000c101d04 */
.L_x_1019:
[----:B------:R-:W-:Y:S05]  /*1020*/  BSYNC B0 ;  /* 0x0000000000007941 */ /* 0x000fea0003800000 */
.L_x_1018:
[----:B------:R-:W-:Y:S04]  /*1030*/  BSSY B0, `(.L_x_1020) ;  /* 0x000000c000007945 */ /* 0x000fe80003800000 */
[----:B------:R-:W-:Y:S05]  /*1040*/  @P4 BRA `(.L_x_1021) ;  /* 0x0000000000284947 */ /* 0x000fea0003800000 */
[----:B------:R-:W-:Y:S02]  /*1050*/  IADD3 R0, P4, R2, 0x60, RZ ;  /* 0x0000006002007810 */ /* 0x000fe40007f9e0ff */
[----:B------:R-:W-:Y:S02]  /*1060*/  MOV R6, R12 ;  /* 0x0000000c00067202 */ /* 0x000fe40000000f00 */
[----:B------:R-:W-:-:S03]  /*1070*/  IADD3.X R2, RZ, R3, RZ, P4, !PT ;  /* 0x00000003ff027210 */ /* 0x000fc600027fe4ff */
[----:B------:R-:W-:-:S04]  /*1080*/  IMAD.WIDE.U32 R6, R4, R0, R6 ;  /* 0x0000000004067225 */ /* 0x000fc800078e0006 */
[----:B------:R-:W-:-:S04]  /*1090*/  IMAD R2, R2, R4, RZ ;  /* 0x0000000402027224 */ /* 0x000fc800078e02ff */
[----:B------:R-:W-:Y:S01]  /*10a0*/  IMAD R4, R5, R0, R2 ;  /* 0x0000000005047224 */ /* 0x000fe200078e0202 */
[----:B------:R-:W-:-:S04]  /*10b0*/  LEA R2, P4, R6, R10, 0x1 ;  /* 0x0000000a06027211 */ /* 0x000fc800078808ff */
[----:B------:R-:W-:-:S04]  /*10c0*/  IADD3 R4, R7, R4, RZ ;  /* 0x0000000407047210 */ /* 0x000fc80007ffe0ff */
[----:B------:R-:W-:-:S05]  /*10d0*/  LEA.HI.X R3, R6, R11, R4, 0x1, P4 ;  /* 0x0000000b06037211 */ /* 0x000fca00020f0c04 */
[----:B------:R1:W-:Y:S02]  /*10e0*/  ST.E.128 desc[UR4][R2.64], RZ ;  /* 0x000000ff02007985 */ /* 0x0003e4000c101d04 */
.L_x_1021:
[----:B------:R-:W-:Y:S05]  /*10f0*/  BSYNC B0 ;  /* 0x0000000000007941 */ /* 0x000fea0003800000 */
.L_x_1020:
[----:B-1----:R-:W-:Y:S01]  /*1100*/  SHF.R.S32.HI R2, RZ, 0x1f, R22 ;  /* 0x0000001fff027819 */ /* 0x002fe20000011416 */
[----:B------:R-:W-:Y:S01]  /*1110*/  @!P3 IMAD R0, R8, R24, RZ ;  /* 0x000000180800b224 */ /* 0x000fe200078e02ff */
[--C-:B------:R-:W-:Y:S01]  /*1120*/  IADD3 R9, P5, P4, R22, R20, R25.reuse ;  /* 0x0000001416097210 */ /* 0x100fe20007cbe019 */
[-C--:B------:R-:W-:Y:S01]  /*1130*/  @!P2 IMAD R3, R27, R24.reuse, RZ ;  /* 0x000000181b03a224 */ /* 0x080fe200078e02ff */
[----:B------:R-:W-:Y:S01]  /*1140*/  SHF.R.S32.HI R4, RZ, 0x1f, R25 ;  /* 0x0000001fff047819 */ /* 0x000fe20000011419 */
[----:B------:R-:W-:Y:S01]  /*1150*/  @!P1 IMAD R5, R28, R24, RZ ;  /* 0x000000181c059224 */ /* 0x000fe200078e02ff */
[----:B------:R-:W-:Y:S02]  /*1160*/  ISETP.NE.OR P0, PT, R26, RZ, P0 ;  /* 0x000000ff1a00720c */ /* 0x000fe40000705670 */
[----:B------:R-:W-:Y:S02]  /*1170*/  IADD3.X R8, R2, R21, R4, P5, P4 ;  /* 0x0000001502087210 */ /* 0x000fe40002fe8404 */
[----:B------:R-:W-:-:S02]  /*1180*/  @!P3 IADD3 R2, P4, R0, R9, RZ ;  /* 0x000000090002b210 */ /* 0x000fc40007f9e0ff */
[-C--:B------:R-:W-:Y:S02]  /*1190*/  @!P2 IADD3 R10, P5, R3, R9.reuse, RZ ;  /* 0x00000009030aa210 */ /* 0x080fe40007fbe0ff */
[----:B------:R-:W-:Y:S02]  /*11a0*/  @!P3 LEA.HI.X.SX32 R4, R0, R8, 0x1, P4 ;  /* 0x000000080004b211 */ /* 0x000fe400020f0eff */
[C---:B------:R-:W-:Y:S02]  /*11b0*/  @!P3 LEA R6, P6, R2.reuse, R18, 0x2 ;  /* 0x000000120206b211 */ /* 0x040fe400078c10ff */
[----:B------:R-:W-:Y:S02]  /*11c0*/  @!P1 IADD3 R0, P4, R5, R9, RZ ;  /* 0x0000000905009210 */ /* 0x000fe40007f9e0ff */
[----:B------:R-:W-:Y:S02]  /*11d0*/  @!P2 LEA.HI.X.SX32 R11, R3, R8, 0x1, P5 ;  /* 0x00000008030ba211 */ /* 0x000fe400028f0eff */
[----:B------:R-:W-:-:S02]  /*11e0*/  @!P3 LEA.HI.X R7, R2, R19, R4, 0x2, P6 ;  /* 0x000000130207b211 */ /* 0x000fc400030f1404 */
[----:B------:R-:W-:Y:S02]  /*11f0*/  @!P2 LEA R4, P5, R10, R18, 0x2 ;  /* 0x000000120a04a211 */ /* 0x000fe400078a10ff */
[----:B------:R-:W-:Y:S02]  /*1200*/  @!P1 LEA.HI.X.SX32 R3, R5, R8, 0x1, P4 ;  /* 0x0000000805039211 */ /* 0x000fe400020f0eff */
[----:B------:R-:W-:Y:S02]  /*1210*/  @!P1 LEA R2, P4, R0, R18, 0x2 ;  /* 0x0000001200029211 */ /* 0x000fe400078810ff */
[-C--:B------:R-:W-:Y:S01]  /*1220*/  @!P2 LEA.HI.X R5, R10, R19.reuse, R11, 0x2, P5 ;  /* 0x000000130a05a211 */ /* 0x080fe200028f140b */
[----:B------:R-:W-:Y:S01]  /*1230*/  @!P3 IMAD.MOV.U32 R11, RZ, RZ, 0x7f800000 ;  /* 0x7f800000ff0bb424 */ /* 0x000fe200078e00ff */
[----:B------:R-:W-:Y:S01]  /*1240*/  @!P1 LEA.HI.X R3, R0, R19, R3, 0x2, P4 ;  /* 0x0000001300039211 */ /* 0x000fe200020f1403 */
[----:B------:R-:W-:Y:S02]  /*1250*/  @!P2 IMAD.MOV.U32 R10, RZ, RZ, 0x7f800000 ;  /* 0x7f800000ff0aa424 */ /* 0x000fe400078e00ff */
[----:B------:R-:W-:Y:S01]  /*1260*/  @!P1 IMAD.MOV.U32 R0, RZ, RZ, 0x7f800000 ;  /* 0x7f800000ff009424 */ /* 0x000fe200078e00ff */
[----:B------:R-:W-:Y:S04]  /*1270*/  @!P3 ST.E desc[UR4][R6.64], R11 ;  /* 0x0000000b0600b985 */ /* 0x000fe8000c101904 */
[----:B------:R-:W-:Y:S04]  /*1280*/  @!P2 ST.E desc[UR4][R4.64], R10 ;  /* 0x0000000a0400a985 */ /* 0x000fe8000c101904 */
[----:B------:R1:W-:Y:S02]  /*1290*/  @!P1 ST.E desc[UR4][R2.64], R0 ;  /* 0x0000000002009985 */ /* 0x0003e4000c101904 */
[----:B-1----:R-:W-:-:S02]  /*12a0*/  IMAD.MOV.U32 R2, RZ, RZ, R31 ;  /* 0x000000ffff027224 */ /* 0x002fc400078e001f */
[----:B------:R-:W-:-:S04]  /*12b0*/  IMAD.MOV.U32 R3, RZ, RZ, 0x0 ;  /* 0x00000000ff037424 */ /* 0x000fc800078e00ff */
[----:B--234-:R-:W-:Y:S05]  /*12c0*/  @P0 RET.REL.NODEC R2 `(_ZN5flash16flash_fwd_kernelI23Flash_fwd_kernel_traitsILi32ELi128ELi128ELi4ELb0ELb0EN7cutlass6half_tE19Flash_kernel_traitsILi32ELi128ELi128ELi4ES3_EELb1ELb0ELb1ELb0ELb0ELb0ELb0ELb1EEEvNS_16Flash_fwd_paramsE) ;  /* 0xffffffec024c0950 */ /* 0x01cfea0003c3ffff */
[----:B------:R-:W-:-:S05]  /*12d0*/  IMAD R0, R29, R24, RZ ;  /* 0x000000181d007224 */ /* 0x000fca00078e02ff */
[----:B------:R-:W-:-:S04]  /*12e0*/  IADD3 R3, P0, R0, R9, RZ ;  /* 0x0000000900037210 */ /* 0x000fc80007f1e0ff */
[----:B------:R-:W-:Y:S02]  /*12f0*/  LEA.HI.X.SX32 R0, R0, R8, 0x1, P0 ;  /* 0x0000000800007211 */ /* 0x000fe400000f0eff */
[----:B------:R-:W-:-:S04]  /*1300*/  LEA R2, P0, R3, R18, 0x2 ;  /* 0x0000001203027211 */ /* 0x000fc800078010ff */
[----:B------:R-:W-:Y:S01]  /*1310*/  LEA.HI.X R3, R3, R19, R0, 0x2, P0 ;  /* 0x0000001303037211 */ /* 0x000fe200000f1400 */
[----:B------:R-:W-:-:S05]  /*1320*/  IMAD.MOV.U32 R0, RZ, RZ, 0x7f800000 ;  /* 0x7f800000ff007424 */ /* 0x000fca00078e00ff */
[----:B------:R1:W-:Y:S02]  /*1330*/  ST.E desc[UR4][R2.64], R0 ;  /* 0x0000000002007985 */ /* 0x0003e4000c101904 */
[----:B-1----:R-:W-:Y:S02]  /*1340*/  IMAD.MOV.U32 R2, RZ, RZ, R31 ;  /* 0x000000ffff027224 */ /* 0x002fe400078e001f */
[----:B------:R-:W-:-:S04]  /*1350*/  IMAD.MOV.U32 R3, RZ, RZ, 0x0 ;  /* 0x00000000ff037424 */ /* 0x000fc800078e00ff */
[----:B------:R-:W-:Y:S05]  /*1360*/  RET.REL.NODEC R2 `(_ZN5flash16flash_fwd_kernelI23Flash_fwd_kernel_traitsILi32ELi128ELi128ELi4ELb0ELb0EN7cutlass6half_tE19Flash_kernel_traitsILi32ELi128ELi128ELi4ES3_EELb1ELb0ELb1ELb0ELb0ELb0ELb0ELb1EEEvNS_16Flash_fwd_paramsE) ;  /* 0xffffffec02247950 */ /* 0x000fea0003c3ffff */
.L_x_1007:
[----:B------:R-:W2:Y:S01]  /*1370*/  LD.E R18, desc[UR4][R168.64+0x68] ;  /* 0x00006804a8127980 */ /* 0x000ea2000c101900 */
[----:B------:R-:W-:-:S03]  /*1380*/  ISETP.NE.AND P1, PT, R26, -0x1, PT ;  /* 0xffffffff1a00780c */ /* 0x000fc60003f25270 */
[----:B------:R-:W3:Y:S01]  /*1390*/  LD.E.64 R180, desc[UR4][R168.64+0x38] ;  /* 0x00003804a8b47980 */ /* 0x000ee2000c101b00 */
[----:B------:R-:W-:-:S03]  /*13a0*/  ISETP.NE.AND P0, PT, R33, -0x1, PT ;  /* 0xffffffff2100780c */ /* 0x000fc60003f05270 */
[----:B------:R-:W4:Y:S04]  /*13b0*/  LD.E.64 R12, desc[UR4][R168.64+0x30] ;  /* 0x00003004a80c7980 */ /* 0x000f28000c101b00 */
[----:B------:R-:W4:Y:S04]  /*13c0*/  LD.E.64 R20, desc[UR4][R168.64+0x48] ;  /* 0x00004804a8147980 */ /* 0x000f28000c101b00 */
[----:B------:R-:W4:Y:S04]  /*13d0*/  @!P1 LD.E.64 R8, desc[UR4][R168.64+0x20] ;  /* 0x00002004a8089980 */ /* 0x000f28000c101b00 */
[----:B------:R-:W4:Y:S01]  /*13e0*/  @!P0 LD.E.64 R10, desc[UR4][R168.64+0x18] ;  /* 0x00001804a80a8980 */ /* 0x000f22000c101b00 */
[----:B------:R-:W1:Y:S01]  /*13f0*/  S2R R16, SR_CgaCtaId ;  /* 0x0000000000107919 */ /* 0x000e620000008800 */
[----:B------:R-:W-:-:S02]  /*1400*/  LEA.HI R15, R38, R214, RZ, 0x2 ;  /* 0x000000d6260f7211 */ /* 0x000fc400078f10ff */
[----:B------:R-:W-:Y:S01]  /*1410*/  LEA.HI R37, R38, R214, RZ, 0x3 ;  /* 0x000000d626257211 */ /* 0x000fe200078f18ff */
[----:B------:R-:W4:Y:S01]  /*1420*/  LD.E.64 R50, desc[UR4][R168.64+0x40] ;  /* 0x00004004a8327980 */ /* 0x000f22000c101b00 */
[----:B------:R-:W-:Y:S02]  /*1430*/  LOP3.LUT R2, R15, 0xfffffffc, RZ, 0xc0, !PT ;  /* 0xfffffffc0f027812 */ /* 0x000fe400078ec0ff */
[----:B------:R-:W-:Y:S01]  /*1440*/  SHF.R.S32.HI R36, RZ, 0x3, R37 ;  /* 0x00000003ff247819 */ /* 0x000fe20000011425 */
[----:B------:R-:W4:Y:S02]  /*1450*/  LD.E.64 R178, desc[UR4][R168.64+0x8] ;  /* 0x00000804a8b27980 */ /* 0x000f24000c101b00 */
[----:B------:R-:W-:Y:S01]  /*1460*/  IMAD.IADD R2, R214, 0x1, -R2 ;  /* 0x00000001d6027824 */ /* 0x000fe200078e0a02 */
[----:B------:R-:W-:Y:S01]  /*1470*/  SHF.L.U32 R3, R36, 0x6, RZ ;  /* 0x0000000624037819 */ /* 0x000fe200000006ff */
[----:B------:R-:W4:Y:S02]  /*1480*/  LD.E.64 R48, desc[UR4][R168.64+0x10] ;  /* 0x00001004a8307980 */ /* 0x000f24000c101b00 */
[----:B------:R-:W-:Y:S01]  /*1490*/  IMAD.SHL.U32 R92, R2, 0x8, RZ ;  /* 0x00000008025c7824 */ /* 0x000fe200078e00ff */
[----:B------:R-:W-:Y:S01]  /*14a0*/  LOP3.LUT R2, R3, 0xc0, RZ, 0xc0, !PT ;  /* 0x000000c003027812 */ /* 0x000fe200078ec0ff */
[----:B------:R2:W5:Y:S03]  /*14b0*/  LD.E.64 R24, desc[UR4][R168.64+0x50] ;  /* 0x00005004a8187980 */ /* 0x000566000c101b00 */
[----:B------:R-:W-:Y:S01]  /*14c0*/  SHF.R.U32.HI R5, RZ, 0x3, R2 ;  /* 0x00000003ff057819 */ /* 0x000fe20000011602 */
[----:B------:R2:W5:Y:S01]  /*14d0*/  @!P1 LD.E.64 R28, desc[UR4][R168.64+0x28] ;  /* 0x00002804a81c9980 */ /* 0x000562000c101b00 */
[----:B------:R-:W-:-:S02]  /*14e0*/  MOV R3, 0x400 ;  /* 0x0000040000037802 */ /* 0x000fc40000000f00 */
[----:B------:R-:W-:Y:S01]  /*14f0*/  IABS R17, R32 ;  /* 0x0000002000117213 */ /* 0x000fe20000000000 */
[----:B------:R2:W5:Y:S01]  /*1500*/  LD.E.64 R30, desc[UR4][R168.64+0x58] ;  /* 0x00005804a81e7980 */ /* 0x000562000c101b00 */
[----:B------:R-:W-:-:S03]  /*1510*/  SHF.R.S32.HI R176, RZ, 0x5, R46 ;  /* 0x00000005ffb07819 */ /* 0x000fc6000001142e */
[----:B------:R2:W5:Y:S01]  /*1520*/  LD.E R116, desc[UR4][R168.64+0xc0] ;  /* 0x0000c004a8747980 */ /* 0x000562000c101900 */
[----:B-1----:R-:W-:Y:S02]  /*1530*/  LEA R3, R16, R3, 0x18 ;  /* 0x0000000310037211 */ /* 0x002fe400078ec0ff */
[----:B------:R-:W-:Y:S02]  /*1540*/  @!P1 SHF.R.S32.HI R19, RZ, 0x1f, R39 ;  /* 0x0000001fff139819 */ /* 0x000fe40000011427 */
[----:B------:R-:W-:Y:S02]  /*1550*/  SHF.R.S32.HI R35, RZ, 0x1f, R92 ;  /* 0x0000001fff237819 */ /* 0x000fe4000001145c */
[----:B--2---:R-:W-:-:S04]  /*1560*/  IABS R0, R18 ;  /* 0x0000001200007213 */ /* 0x004fc80000000000 */
[----:B------:R-:W1:Y:S08]  /*1570*/  I2F.RP R6, R0 ;  /* 0x0000000000067306 */ /* 0x000e700000209400 */
[----:B-1----:R-:W1:Y:S02]  /*1580*/  MUFU.RCP R6, R6 ;  /* 0x0000000600067308 */ /* 0x002e640000001000 */
[----:B-1----:R-:W-:-:S06]  /*1590*/  VIADD R6, R6, 0xffffffe ;  /* 0x0ffffffe06067836 */ /* 0x002fcc0000000000 */
[----:B------:R-:W1:Y:S02]  /*15a0*/  F2I.FTZ.U32.TRUNC.NTZ R7, R6 ;  /* 0x0000000600077305 */ /* 0x000e64000021f000 */
[----:B-1----:R-:W-:Y:S01]  /*15b0*/  IMAD.MOV R4, RZ, RZ, -R7 ;  /* 0x000000ffff047224 */ /* 0x002fe200078e0a07 */
[----:B------:R-:W-:-:S04]  /*15c0*/  LOP3.LUT R6, R2, 0x18, R92, 0xf8, !PT ;  /* 0x0000001802067812 */ /* 0x000fc800078ef85c */
[----:B------:R-:W-:Y:S02]  /*15d0*/  MOV R14, R4 ;  /* 0x00000004000e7202 */ /* 0x000fe40000000f00 */
[----:B------:R-:W-:-:S03]  /*15e0*/  SHF.R.S32.HI R4, RZ, 0x2, R15 ;  /* 0x00000002ff047819 */ /* 0x000fc6000001140f */
[----:B------:R-:W-:Y:S01]  /*15f0*/  IMAD R2, R14, R0, RZ ;  /* 0x000000000e027224 */ /* 0x000fe200078e02ff */
[----:B------:R-:W-:Y:S02]  /*1600*/  LEA.HI R14, R15, R4, RZ, 0x1 ;  /* 0x000000040f0e7211 */ /* 0x000fe400078f08ff */
[----:B------:R-:W-:Y:S01]  /*1610*/  LOP3.LUT R15, R6, R5, RZ, 0x3c, !PT ;  /* 0x00000005060f7212 */ /* 0x000fe200078e3cff */
[----:B------:R-:W-:Y:S01]  /*1620*/  IMAD.MOV.U32 R6, RZ, RZ, RZ ;  /* 0x000000ffff067224 */ /* 0x000fe200078e00ff */
[----:B------:R-:W-:-:S03]  /*1630*/  LOP3.LUT R5, R14, 0x7fffffe, RZ, 0xc0, !PT ;  /* 0x07fffffe0e057812 */ /* 0x000fc600078ec0ff */
[----:B------:R-:W-:Y:S01]  /*1640*/  IMAD.HI.U32 R16, R7, R2, R6 ;  /* 0x0000000207107227 */ /* 0x000fe200078e0006 */
[----:B------:R-:W-:-:S04]  /*1650*/  IABS R2, R18 ;  /* 0x0000001200027213 */ /* 0x000fc80000000000 */
[----:B------:R-:W-:Y:S01]  /*1660*/  IADD3 R2, RZ, -R2, RZ ;  /* 0x80000002ff027210 */ /* 0x000fe20007ffe0ff */
[----:B------:R-:W-:-:S04]  /*1670*/  IMAD.HI.U32 R16, R16, R17, RZ ;  /* 0x0000001110107227 */ /* 0x000fc800078e00ff */
[----:B------:R-:W-:Y:S02]  /*1680*/  IMAD.IADD R5, R4, 0x1, -R5 ;  /* 0x0000000104057824 */ /* 0x000fe400078e0a05 */
[----:B------:R-:W-:Y:S01]  /*1690*/  IMAD R2, R16, R2, R17 ;  /* 0x0000000210027224 */ /* 0x000fe200078e0211 */
[----:B------:R-:W-:Y:S01]  /*16a0*/  @!P1 SHF.R.S32.HI R7, RZ, 0x1f, R23 ;  /* 0x0000001fff079819 */ /* 0x000fe20000011417 */
[----:B------:R-:W-:Y:S02]  /*16b0*/  IMAD R6, R176, 0x8, R5 ;  /* 0x00000008b0067824 */ /* 0x000fe400078e0205 */
[----:B---3--:R-:W-:Y:S01]  /*16c0*/  @!P1 IMAD R5, R181, R23, RZ ;  /* 0x00000017b5059224 */ /* 0x008fe200078e02ff */
[----:B------:R-:W-:Y:S01]  /*16d0*/  ISETP.GT.U32.AND P2, PT, R0, R2, PT ;  /* 0x000000020000720c */ /* 0x000fe20003f44070 */
[----:B------:R-:W-:Y:S01]  /*16e0*/  IMAD.U32 R210, R6, 0x20, R15 ;  /* 0x0000002006d27824 */ /* 0x000fe200078e000f */
[----:B------:R-:W-:Y:S01]  /*16f0*/  @P1 IADD3 R14, R23, R26, RZ ;  /* 0x0000001a170e1210 */ /* 0x000fe20007ffe0ff */
[----:B------:R-:W-:-:S02]  /*1700*/  @!P1 IMAD R5, R180, R7, R5 ;  /* 0x00000007b4059224 */ /* 0x000fc400078e0205 */
[----:B------:R-:W-:-:S04]  /*1710*/  @!P1 IMAD.WIDE.U32 R6, R180, R23, RZ ;  /* 0x00000017b4069225 */ /* 0x000fc800078e00ff */
[----:B------:R-:W-:Y:S02]  /*1720*/  @!P1 IMAD.IADD R7, R7, 0x1, R5 ;  /* 0x0000000107079824 */ /* 0x000fe400078e0205 */
[-C--:B------:R-:W-:Y:S02]  /*1730*/  @P1 IMAD R17, R181, R14.reuse, RZ ;  /* 0x0000000eb5111224 */ /* 0x080fe400078e02ff */
[----:B------:R-:W-:Y:S01]  /*1740*/  @P1 IMAD.WIDE.U32 R14, R180, R14, RZ ;  /* 0x0000000eb40e1225 */ /* 0x000fe200078e00ff */
[----:B------:R-:W-:-:S03]  /*1750*/  @!P2 IADD3 R2, R2, -R0, RZ ;  /* 0x800000000202a210 */ /* 0x000fc60007ffe0ff */
[----:B----4-:R-:W-:Y:S02]  /*1760*/  @!P1 IMAD R5, R9, R39, RZ ;  /* 0x0000002709059224 */ /* 0x010fe400078e02ff */
[----:B------:R-:W-:-:S04]  /*1770*/  @!P1 IMAD.WIDE.U32 R6, R39, R8, R6 ;  /* 0x0000000827069225 */ /* 0x000fc800078e0006 */
[----:B------:R-:W-:Y:S01]  /*1780*/  @P1 IMAD.IADD R17, R15, 0x1, R17 ;  /* 0x000000010f111824 */ /* 0x000fe200078e0211 */
[----:B------:R-:W-:Y:S01]  /*1790*/  @P1 MOV R15, R14 ;  /* 0x0000000e000f1202 */ /* 0x000fe20000000f00 */
[----:B------:R-:W-:Y:S02]  /*17a0*/  @!P1 IMAD R14, R8, R19, R5 ;  /* 0x00000013080e9224 */ /* 0x000fe400078e0205 */
[----:B------:R-:W-:Y:S01]  /*17b0*/  @!P1 IMAD.MOV.U32 R15, RZ, RZ, R6 ;  /* 0x000000ffff0f9224 */ /* 0x000fe200078e0006 */
[----:B------:R-:W-:Y:S01]  /*17c0*/  ISETP.GE.U32.AND P5, PT, R2, R0, PT ;  /* 0x000000000200720c */ /* 0x000fe20003fa6070 */
[----:B------:R-:W-:Y:S01]  /*17d0*/  @!P1 IMAD.IADD R17, R7, 0x1, R14 ;  /* 0x0000000107119824 */ /* 0x000fe200078e020e */
[----:B------:R-:W-:Y:S02]  /*17e0*/  @!P0 SHF.R.S32.HI R19, RZ, 0x1f, R39 ;  /* 0x0000001fff138819 */ /* 0x000fe40000011427 */
[----:B------:R-:W-:Y:S01]  /*17f0*/  IADD3 R6, P3, R92, R15, RZ ;  /* 0x0000000f5c067210 */ /* 0x000fe20007f7e0ff */
[----:B------:R-:W-:Y:S01]  /*1800*/  @!P0 IMAD R22, R11, R39, RZ ;  /* 0x000000270b168224 */ /* 0x000fe200078e02ff */
[----:B------:R-:W-:-:S02]  /*1810*/  LOP3.LUT R2, R32, R18, RZ, 0x3c, !PT ;  /* 0x0000001220027212 */ /* 0x000fc400078e3cff */
[----:B------:R-:W-:Y:S01]  /*1820*/  IADD3.X R7, R35, R17, RZ, P3, !PT ;  /* 0x0000001123077210 */ /* 0x000fe20001ffe4ff */
[----:B------:R-:W-:Y:S01]  /*1830*/  @P0 IMAD.WIDE.U32 R8, R12, R33, RZ ;  /* 0x000000210c080225 */ /* 0x000fe200078e00ff */
[----:B------:R-:W-:Y:S02]  /*1840*/  ISETP.GE.AND P3, PT, R2, RZ, PT ;  /* 0x000000ff0200720c */ /* 0x000fe40003f66270 */
[----:B------:R-:W-:Y:S01]  /*1850*/  @!P2 IADD3 R16, R16, 0x1, RZ ;  /* 0x000000011010a810 */ /* 0x000fe20007ffe0ff */
[----:B------:R-:W-:Y:S01]  /*1860*/  @!P0 IMAD R22, R10, R19, R22 ;  /* 0x000000130a168224 */ /* 0x000fe200078e0216 */
[----:B------:R-:W-:Y:S01]  /*1870*/  ISETP.NE.AND P4, PT, R18, RZ, PT ;  /* 0x000000ff1200720c */ /* 0x000fe20003f85270 */
[----:B------:R-:W-:Y:S01]  /*1880*/  @!P0 IMAD.WIDE.U32 R10, R10, R39, RZ ;  /* 0x000000270a0a8225 */ /* 0x000fe200078e00ff */
[----:B------:R-:W-:-:S03]  /*1890*/  SHF.R.S32.HI R2, RZ, 0x1f, R32 ;  /* 0x0000001fff027819 */ /* 0x000fc60000011420 */
[----:B------:R-:W-:Y:S02]  /*18a0*/  @P0 IMAD R5, R13, R33, RZ ;  /* 0x000000210d050224 */ /* 0x000fe400078e02ff */
[----:B------:R-:W-:Y:S02]  /*18b0*/  @P0 IMAD.MOV.U32 R14, RZ, RZ, R8 ;  /* 0x000000ffff0e0224 */ /* 0x000fe400078e0008 */
[----:B------:R-:W-:Y:S02]  /*18c0*/  @P5 VIADD R16, R16, 0x1 ;  /* 0x0000000110105836 */ /* 0x000fe40000000000 */
[----:B------:R-:W-:Y:S02]  /*18d0*/  @!P0 IMAD.MOV.U32 R14, RZ, RZ, R10 ;  /* 0x000000ffff0e8224 */ /* 0x000fe400078e000a */
[----:B------:R-:W-:Y:S02]  /*18e0*/  IMAD R10, R21, R32, RZ ;  /* 0x00000020150a7224 */ /* 0x000fe400078e02ff */
[----:B------:R-:W-:-:S02]  /*18f0*/  @P0 IMAD.IADD R19, R9, 0x1, R5 ;  /* 0x0000000109130824 */ /* 0x000fc400078e0205 */
[----:B------:R-:W-:Y:S01]  /*1900*/  IMAD.MOV.U32 R21, RZ, RZ, R16 ;  /* 0x000000ffff157224 */ /* 0x000fe200078e0010 */
[----:B------:R-:W-:Y:S01]  /*1910*/  IADD3 R14, P2, R92, R14, RZ ;  /* 0x0000000e5c0e7210 */ /* 0x000fe20007f5e0ff */
[----:B------:R-:W-:Y:S02]  /*1920*/  @!P0 IMAD.IADD R19, R11, 0x1, R22 ;  /* 0x000000010b138824 */ /* 0x000fe400078e0216 */
[----:B------:R-:W-:Y:S01]  /*1930*/  IMAD.WIDE.U32 R8, R180, R4, R6 ;  /* 0x00000004b4087225 */ /* 0x000fe200078e0006 */
[----:B------:R-:W-:-:S03]  /*1940*/  @P0 MOV R6, R12 ;  /* 0x0000000c00060202 */ /* 0x000fc60000000f00 */
[----:B------:R-:W-:Y:S01]  /*1950*/  @P0 IMAD.MOV.U32 R7, RZ, RZ, R13 ;  /* 0x000000ffff070224 */ /* 0x000fe200078e000d */
[----:B------:R-:W-:Y:S01]  /*1960*/  @!P0 MOV R7, R13 ;  /* 0x0000000d00078202 */ /* 0x000fe20000000f00 */
[----:B------:R-:W-:Y:S02]  /*1970*/  @!P0 IMAD.MOV.U32 R6, RZ, RZ, R12 ;  /* 0x000000ffff068224 */ /* 0x000fe400078e000c */
[----:B------:R-:W-:Y:S01]  /*1980*/  @!P3 IMAD.MOV R21, RZ, RZ, -R21 ;  /* 0x000000ffff15b224 */ /* 0x000fe200078e0a15 */
[----:B------:R-:W2:Y:S01]  /*1990*/  LD.E.64 R12, desc[UR4][R168.64+0x98] ;  /* 0x00009804a80c7980 */ /* 0x000ea2000c101b00 */
[----:B------:R-:W-:Y:S01]  /*19a0*/  IMAD R10, R20, R2, R10 ;  /* 0x00000002140a7224 */ /* 0x000fe200078e020a */
[----:B------:R-:W-:Y:S02]  /*19b0*/  @!P4 LOP3.LUT R21, RZ, R18, RZ, 0x33, !PT ;  /* 0x00000012ff15c212 */ /* 0x000fe400078e33ff */
[----:B------:R-:W3:Y:S01]  /*19c0*/  LD.E R2, desc[UR4][R168.64+0xc8] ;  /* 0x0000c804a8027980 */ /* 0x000ee2000c101900 */
[----:B------:R-:W-:-:S03]  /*19d0*/  IADD3.X R15, R35, R19, RZ, P2, !PT ;  /* 0x00000013230f7210 */ /* 0x000fc600017fe4ff */
[----:B------:R-:W4:Y:S04]  /*19e0*/  LD.E R18, desc[UR4][R168.64+0xc4] ;  /* 0x0000c404a8127980 */ /* 0x000f28000c101900 */
[----:B------:R-:W4:Y:S01]  /*19f0*/  LD.E R19, desc[UR4][R168.64+0x60] ;  /* 0x00006004a8137980 */ /* 0x000f22000c101900 */
[----:B------:R-:W-:Y:S01]  /*1a00*/  SHF.R.S32.HI R5, RZ, 0x1f, R4 ;  /* 0x0000001fff057819 */ /* 0x000fe20000011404 */
[----:B------:R-:W-:-:S04]  /*1a10*/  IMAD R0, R181, R4, RZ ;  /* 0x00000004b5007224 */ /* 0x000fc800078e02ff */
[----:B------:R-:W-:Y:S02]  /*1a20*/  IMAD R0, R180, R5, R0 ;  /* 0x00000005b4007224 */ /* 0x000fe400078e0200 */
[----:B------:R-:W-:Y:S02]  /*1a30*/  IMAD.MOV.U32 R16, RZ, RZ, R8 ;  /* 0x000000ffff107224 */ /* 0x000fe400078e0008 */
[----:B------:R-:W-:Y:S02]  /*1a40*/  IMAD.IADD R17, R9, 0x1, R0 ;  /* 0x0000000109117824 */ /* 0x000fe400078e0200 */
[----:B------:R1:W5:Y:S01]  /*1a50*/  LD.E.64 R8, desc[UR4][R168.64] ;  /* 0x00000004a8087980 */ /* 0x000362000c101b00 */
[----:B------:R-:W-:Y:S01]  /*1a60*/  IADD3 R0, -R47, R65, RZ ;  /* 0x000000412f007210 */ /* 0x000fe20007ffe1ff */
[----:B------:R-:W-:Y:S02]  /*1a70*/  IMAD.WIDE R42, R211, 0x80, R4 ;  /* 0x00000080d32a7825 */ /* 0x000fe400078e0204 */
[----:B------:R1:W-:Y:S04]  /*1a80*/  STL.64 [R1+0x110], R180 ;  /* 0x000110b401007387 */ /* 0x0003e80000100a00 */
[----:B------:R1:W-:Y:S04]  /*1a90*/  STL.64 [R1+0x60], R50 ;  /* 0x0000603201007387 */ /* 0x0003e80000100a00 */
[----:B------:R1:W-:Y:S04]  /*1aa0*/  STL [R1+0x3a8], R0 ;  /* 0x0003a80001007387 */ /* 0x0003e80000100800 */
[----:B------:R1:W-:Y:S04]  /*1ab0*/  STL.64 [R1+0x88], R178 ;  /* 0x000088b201007387 */ /* 0x0003e80000100a00 */
[----:B------:R1:W-:Y:S04]  /*1ac0*/  STL.64 [R1+0x398], R42 ;  /* 0x0003982a01007387 */ /* 0x0003e80000100a00 */
[----:B------:R1:W-:Y:S01]  /*1ad0*/  STL.64 [R1+0xb8], R48 ;  /* 0x0000b83001007387 */ /* 0x0003e20000100a00 */
[----:B------:R-:W-:Y:S01]  /*1ae0*/  ISETP.GE.AND P3, PT, R4, R0, PT ;  /* 0x000000000400720c */ /* 0x000fe20003f66270 */
[----:B------:R-:W-:-:S02]  /*1af0*/  VIADD R172, R186, 0xffffffff ;  /* 0xffffffffbaac7836 */ /* 0x000fc40000000000 */
[----:B------:R-:W-:Y:S01]  /*1b00*/  IMAD.WIDE.U32 R14, R32, R20, R14 ;  /* 0x00000014200e7225 */ /* 0x000fe200078e000e */
[C---:B------:R-:W-:Y:S01]  /*1b10*/  IADD3 R27, R4.reuse, 0x20, RZ ;  /* 0x00000020041b7810 */ /* 0x040fe20007ffe0ff */
[----:B------:R-:W-:Y:S01]  /*1b20*/  BSSY B0, `(.L_x_1022) ;  /* 0x0000020000007945 */ /* 0x000fe20003800000 */
[----:B------:R-:W-:Y:S01]  /*1b30*/  IADD3 R32, R4, 0x60, RZ ;  /* 0x0000006004207810 */ /* 0x000fe20007ffe0ff */
[----:B------:R-:W-:Y:S02]  /*1b40*/  IMAD R20, R172, -0x80, R40 ;  /* 0xffffff80ac147824 */ /* 0x000fe400078e0228 */
[----:B------:R-:W-:Y:S01]  /*1b50*/  VIADD R33, R4, 0x40 ;  /* 0x0000004004217836 */ /* 0x000fe20000000000 */
[----:B------:R-:W-:Y:S01]  /*1b60*/  ISETP.GE.AND P2, PT, R27, R0, PT ;  /* 0x000000001b00720c */ /* 0x000fe20003f46270 */
[----:B------:R-:W-:Y:S01]  /*1b70*/  IMAD R210, R210, 0x2, R3 ;  /* 0x00000002d2d27824 */ /* 0x000fe200078e0203 */
[----:B------:R-:W-:Y:S02]  /*1b80*/  ISETP.GE.AND P5, PT, R4, R20, PT ;  /* 0x000000140400720c */ /* 0x000fe40003fa6270 */
[----:B------:R-:W-:-:S02]  /*1b90*/  ISETP.GE.AND P0, PT, R33, R0, PT ;  /* 0x000000002100720c */ /* 0x000fc40003f06270 */
[----:B------:R-:W-:Y:S02]  /*1ba0*/  ISETP.GE.AND P6, PT, R32, R0, PT ;  /* 0x000000002000720c */ /* 0x000fe40003fc6270 */
[----:B------:R-:W-:Y:S02]  /*1bb0*/  ISETP.GE.AND P4, PT, R27, R20, PT ;  /* 0x000000141b00720c */ /* 0x000fe40003f86270 */
[----:B------:R-:W-:Y:S01]  /*1bc0*/  IADD3 R11, R15, R10, RZ ;  /* 0x0000000a0f0b7210 */ /* 0x000fe20007ffe0ff */
[----:B--2---:R1:W-:Y:S04]  /*1bd0*/  STL.64 [R1+0x190], R12 ;  /* 0x0001900c01007387 */ /* 0x0043e80000100a00 */
[----:B---3--:R1:W-:Y:S04]  /*1be0*/  STL [R1+0x1a8], R2 ;  /* 0x0001a80201007387 */ /* 0x0083e80000100800 */
[----:B----4-:R1:W-:Y:S04]  /*1bf0*/  STL [R1+0x1e0], R18 ;  /* 0x0001e01201007387 */ /* 0x0103e80000100800 */
[----:B------:R1:W-:Y:S01]  /*1c00*/  STL [R1+0x188], R19 ;  /* 0x0001881301007387 */ /* 0x0003e20000100800 */
[----:B------:R-:W-:Y:S05]  /*1c10*/  @P3 BRA `(.L_x_1023) ;  /* 0x0000000000403947 */ /* 0x000fea0003800000 */
[----:B-----5:R-:W-:-:S13]  /*1c20*/  ISETP.GE.AND P3, PT, R92, R116, PT ;  /* 0x000000745c00720c */ /* 0x020fda0003f66270 */
[----:B------:R2:W-:Y:S04]  /*1c30*/  @P3 STS [R210], RZ ;  /* 0x000000ffd2003388 */ /* 0x0005e80000000800 */
[----:B------:R2:W-:Y:S04]  /*1c40*/  @P3 STS [R210+0x4], RZ ;  /* 0x000004ffd2003388 */ /* 0x0005e80000000800 */
[----:B------:R2:W-:Y:S01]  /*1c50*/  @P3 STS.64 [R210+0x8], RZ ;  /* 0x000008ffd2003388 */ /* 0x0005e20000000a00 */
[----:B------:R-:W-:Y:S05]  /*1c60*/  @P3 BRA `(.L_x_1023) ;  /* 0x00000000002c3947 */ /* 0x000fea0003800000 */
[----:B------:R-:W-:Y:S01]  /*1c70*/  MOV R10, R14 ;  /* 0x0000000e000a7202 */ /* 0x000fe20000000f00 */
[----:B-1----:R-:W-:-:S04]  /*1c80*/  IMAD R0, R43, R6, RZ ;  /* 0x000000062b007224 */ /* 0x002fc800078e02ff */
[----:B------:R-:W-:-:S04]  /*1c90*/  IMAD.WIDE.U32 R12, R42, R6, R10 ;  /* 0x000000062a0c7225 */ /* 0x000fc800078e000a */
[----:B------:R-:W-:Y:S01]  /*1ca0*/  IMAD R0, R42, R7, R0 ;  /* 0x000000072a007224 */ /* 0x000fe200078e0200 */
[----:B------:R-:W-:-:S04]  /*1cb0*/  LEA R18, P3, R12, R8, 0x1 ;  /* 0x000000080c127211 */ /* 0x000fc800078608ff */
[----:B------:R-:W-:-:S04]  /*1cc0*/  IADD3 R0, R13, R0, RZ ;  /* 0x000000000d007210 */ /* 0x000fc80007ffe0ff */
[----:B------:R-:W-:-:S05]  /*1cd0*/  LEA.HI.X R19, R12, R9, R0, 0x1, P3 ;  /* 0x000000090c137211 */ /* 0x000fca00018f0c00 */
[----:B------:R-:W-:Y:S01]  /*1ce0*/  @!PT LDS RZ, [RZ] ;  /* 0x00000000fffff984 */ /* 0x000fe20000000800 */
[----:B------:R-:W-:Y:S01]  /*1cf0*/  @!PT LDS RZ, [RZ] ;  /* 0x00000000fffff984 */ /* 0x000fe20000000800 */
[----:B------:R-:W-:Y:S01]  /*1d00*/  @!PT LDS RZ, [RZ] ;  /* 0x00000000fffff984 */ /* 0x000fe20000000800 */
[----:B------:R3:W-:Y:S02]  /*1d10*/  LDGSTS.E.BYPASS.LTC128B.128 [R210], desc[UR4][R18.64] ;  /* 0x0000000012d27fae */ /* 0x0007e4000b901d44 */
.L_x_1023:
[----:B------:R-:W-:Y:S05]  /*1d20*/  BSYNC B0 ;  /* 0x0000000000007941 */ /* 0x000fea0003800000 */
.L_x_1022:
[----:B------:R-:W-:Y:S01]  /*1d30*/  SHF.L.U64.HI R184, R180, 0x7, R181 ;  /* 0x00000007b4b87819 */ /* 0x000fe200000102b5 */
[-C--:B-----5:R-:W-:Y:S01]  /*1d40*/  IMAD.WIDE.U32 R52, R24, R21.reuse, R16 ;  /* 0x0000001518347225 */ /* 0x0a0fe200078e0010 */
[----:B------:R-:W-:Y:S01]  /*1d50*/  SHF.L.U32 R177, R180, 0x7, RZ ;  /* 0x00000007b4b17819 */ /* 0x000fe200000006ff */
[----:B------:R-:W-:Y:S01]  /*1d60*/  BSSY B0, `(.L_x_1024) ;  /* 0x000001c000007945 */ /* 0x000fe20003800000 */
[----:B------:R-:W-:Y:S01]  /*1d70*/  SHF.R.S32.HI R34, RZ, 0x1f, R21 ;  /* 0x0000001fff227819 */ /* 0x000fe20000011415 */
[----:B------:R4:W-:Y:S01]  /*1d80*/  STL [R1+0x22c], R184 ;  /* 0x00022cb801007387 */ /* 0x0009e20000100800 */
[----:B-1----:R-:W-:Y:S01]  /*1d90*/  IMAD R0, R25, R21, RZ ;  /* 0x0000001519007224 */ /* 0x002fe200078e02ff */
[----:B------:R-:W-:Y:S01]  /*1da0*/  ISETP.GE.AND P3, PT, R33, R20, PT ;  /* 0x000000142100720c */ /* 0x000fe20003f66270 */
[----:B---3--:R-:W-:Y:S01]  /*1db0*/  IMAD R18, R184, R172, RZ ;  /* 0x000000acb8127224 */ /* 0x008fe200078e02ff */
[----:B------:R4:W-:Y:S01]  /*1dc0*/  STL.64 [R1+0x390], R52 ;  /* 0x0003903401007387 */ /* 0x0009e20000100a00 */
[----:B------:R-:W-:Y:S01]  /*1dd0*/  IMAD R19, R24, R34, R0 ;  /* 0x0000002218137224 */ /* 0x000fe200078e0200 */
[----:B------:R-:W-:-:S02]  /*1de0*/  SHF.R.S32.HI R24, RZ, 0x1f, R172 ;  /* 0x0000001fff187819 */ /* 0x000fc400000114ac */
[----:B------:R4:W-:Y:S01]  /*1df0*/  STL [R1+0x228], R177 ;  /* 0x000228b101007387 */ /* 0x0009e20000100800 */
[----:B------:R-:W-:Y:S05]  /*1e00*/  @P2 BRA `(.L_x_1025) ;  /* 0x0000000000442947 */ /* 0x000fea0003800000 */
[----:B------:R-:W-:-:S13]  /*1e10*/  ISETP.GE.AND P2, PT, R92, R116, PT ;  /* 0x000000745c00720c */ /* 0x000fda0003f46270 */
[----:B------:R1:W-:Y:S01]  /*1e20*/  @P2 STS.128 [R210+0x800], RZ ;  /* 0x000800ffd2002388 */ /* 0x0003e20000000c00 */
[----:B------:R-:W-:Y:S05]  /*1e30*/  @P2 BRA `(.L_x_1025) ;  /* 0x0000000000382947 */ /* 0x000fea0003800000 */
[----:B------:R-:W-:Y:S01]  /*1e40*/  IADD3 R0, P2, R42, 0x20, RZ ;  /* 0x000000202a007810 */ /* 0x000fe20007f5e0ff */
[----:B------:R-:W-:Y:S01]  /*1e50*/  IMAD.MOV.U32 R12, RZ, RZ, R14 ;  /* 0x000000ffff0c7224 */ /* 0x000fe200078e000e */
[----:B------:R-:W-:-:S03]  /*1e60*/  MOV R13, R11 ;  /* 0x0000000b000d7202 */ /* 0x000fc60000000f00 */
[----:B------:R-:W-:Y:S02]  /*1e70*/  IMAD.X R2, RZ, RZ, R43, P2 ;  /* 0x000000ffff027224 */ /* 0x000fe400010e062b */
[----:B------:R-:W-:-:S04]  /*1e80*/  IMAD.WIDE.U32 R12, R6, R0, R12 ;  /* 0x00000000060c7225 */ /* 0x000fc800078e000c */
[----:B------:R-:W-:Y:S01]  /*1e90*/  IMAD R2, R2, R6, RZ ;  /* 0x0000000602027224 */ /* 0x000fe200078e02ff */
[----:B------:R-:W-:-:S03]  /*1ea0*/  LEA R16, P2, R12, R8, 0x1 ;  /* 0x000000080c107211 */ /* 0x000fc600078408ff */
[----:B------:R-:W-:-:S05]  /*1eb0*/  IMAD R0, R7, R0, R2 ;  /* 0x0000000007007224 */ /* 0x000fca00078e0202 */
[----:B------:R-:W-:-:S04]  /*1ec0*/  IADD3 R0, R13, R0, RZ ;  /* 0x000000000d007210 */ /* 0x000fc80007ffe0ff */
[----:B------:R-:W-:-:S05]  /*1ed0*/  LEA.HI.X R17, R12, R9, R0, 0x1, P2 ;  /* 0x000000090c117211 */ /* 0x000fca00010f0c00 */
[----:B------:R-:W-:Y:S01]  /*1ee0*/  @!PT LDS RZ, [RZ] ;  /* 0x00000000fffff984 */ /* 0x000fe20000000800 */
[----:B------:R-:W-:Y:S01]  /*1ef0*/  @!PT LDS RZ, [RZ] ;  /* 0x00000000fffff984 */ /* 0x000fe20000000800 */
[----:B------:R-:W-:Y:S01]  /*1f00*/  @!PT LDS RZ, [RZ] ;  /* 0x00000000fffff984 */ /* 0x000fe20000000800 */
[----:B------:R3:W-:Y:S02]  /*1f10*/  LDGSTS.E.BYPASS.LTC128B.128 [R210+0x800], desc[UR4][R16.64] ;  /* 0x0080000010d27fae */ /* 0x0007e4000b901d44 */
.L_x_1025:
[----:B------:R-:W-:Y:S05]  /*1f20*/  BSYNC B0 ;  /* 0x0000000000007941 */ /* 0x000fea0003800000 */
.L_x_1024:
[----:B------:R-:W-:Y:S01]  /*1f30*/  IADD3 R183, R53, R19, RZ ;  /* 0x0000001335b77210 */ /* 0x000fe20007ffe0ff */
[----:B------:R-:W-:Y:S01]  /*1f40*/  BSSY B0, `(.L_x_1026) ;  /* 0x0000018000007945 */ /* 0x000fe20003800000 */
[----:B------:R-:W-:Y:S01]  /*1f50*/  MOV R182, R52 ;  /* 0x0000003400b67202 */ /* 0x000fe20000000f00 */
[----:B------:R-:W-:Y:S01]  /*1f60*/  IMAD R22, R24, R177, R18 ;  /* 0x000000b118167224 */ /* 0x000fe200078e0212 */
[----:B------:R-:W-:-:S03]  /*1f70*/  ISETP.GE.AND P2, PT, R32, R20, PT ;  /* 0x000000142000720c */ /* 0x000fc60003f46270 */
[----:B------:R1:W-:Y:S01]  /*1f80*/  STL.64 [R1+0x378], R182 ;  /* 0x000378b601007387 */ /* 0x0003e20000100a00 */
[----:B------:R-:W-:Y:S01]  /*1f90*/  IMAD.WIDE.U32 R12, R172, R177, R182 ;  /* 0x000000b1ac0c7225 */ /* 0x000fe200078e00b6 */
[----:B------:R-:W-:Y:S05]  /*1fa0*/  @P0 BRA `(.L_x_1027) ;  /* 0x0000000000440947 */ /* 0x000fea0003800000 */
[----:B------:R-:W-:-:S13]  /*1fb0*/  ISETP.GE.AND P0, PT, R92, R116, PT ;  /* 0x000000745c00720c */ /* 0x000fda0003f06270 */
[----:B------:R1:W-:Y:S01]  /*1fc0*/  @P0 STS.128 [R210+0x1000], RZ ;  /* 0x001000ffd2000388 */ /* 0x0003e20000000c00 */
[----:B------:R-:W-:Y:S05]  /*1fd0*/  @P0 BRA `(.L_x_1027) ;  /* 0x0000000000380947 */ /* 0x000fea0003800000 */
[----:B------:R-:W-:Y:S01]  /*1fe0*/  IADD3 R0, P0, R42, 0x40, RZ ;  /* 0x000000402a007810 */ /* 0x000fe20007f1e0ff */
[----:B---3--:R-:W-:Y:S01]  /*1ff0*/  IMAD.MOV.U32 R16, RZ, RZ, R14 ;  /* 0x000000ffff107224 */ /* 0x008fe200078e000e */
        /* <DEDUP_REMOVED lines=12> */
.L_x_1027:
[----:B------:R-:W-:Y:S05]  /*20c0*/  BSYNC B0 ;  /* 0x0000000000007941 */ /* 0x000fea0003800000 */
.L_x_1026:
[----:B------:R-:W-:Y:S04]  /*20d0*/  BSSY B0, `(.L_x_1028) ;  /* 0x0000012000007945 */ /* 0x000fe80003800000 */
[----:B------:R-:W-:Y:S05]  /*20e0*/  @P6 BRA `(.L_x_1029) ;  /* 0x0000000000406947 */ /* 0x000fea0003800000 */
[----:B------:R-:W-:-:S13]  /*20f0*/  ISETP.GE.AND P0, PT, R92, R116, PT ;  /* 0x000000745c00720c */ /* 0x000fda0003f06270 */
[----:B------:R1:W-:Y:S01]  /*2100*/  @P0 STS.128 [R210+0x1800], RZ ;  /* 0x001800ffd2000388 */ /* 0x0003e20000000c00 */
[----:B------:R-:W-:Y:S05]  /*2110*/  @P0 BRA `(.L_x_1029) ;  /* 0x0000000000340947 */ /* 0x000fea0003800000 */
[----:B------:R-:W-:Y:S02]  /*2120*/  IADD3 R0, P0, R42, 0x60, RZ ;  /* 0x000000602a007810 */ /* 0x000fe40007f1e0ff */
[----:B------:R-:W-:Y:S02]  /*2130*/  MOV R10, R14 ;  /* 0x0000000e000a7202 */ /* 0x000fe40000000f00 */
[----:B------:R-:W-:-:S03]  /*2140*/  IADD3.X R2, RZ, R43, RZ, P0, !PT ;  /* 0x0000002bff027210 */ /* 0x000fc600007fe4ff */
        /* <DEDUP_REMOVED lines=10> */
.L_x_1029:
[----:B------:R-:W-:Y:S05]  /*21f0*/  BSYNC B0 ;  /* 0x0000000000007941 */ /* 0x000fea0003800000 */
.L_x_1028:
[----:B------:R-:W-:Y:S01]  /*2200*/  BSSY B0, `(.L_x_1030) ;  /* 0x0000010000007945 */ /* 0x000fe20003800000 */
[C---:B------:R-:W-:Y:S01]  /*2210*/  SHF.L.U64.HI R175, R180.reuse, 0x5, R181 ;  /* 0x00000005b4af7819 */ /* 0x040fe200000102b5 */
[----:B------:R-:W-:Y:S01]  /*2220*/  IMAD.SHL.U32 R174, R180, 0x20, RZ ;  /* 0x00000020b4ae7824 */ /* 0x000fe200078e00ff */
[----:B-1----:R-:W-:Y:S01]  /*2230*/  IADD3 R7, R13, R22, RZ ;  /* 0x000000160d077210 */ /* 0x002fe20007ffe0ff */
[----:B------:R-:W-:Y:S05]  /*2240*/  @P5 BRA `(.L_x_1031) ;  /* 0x00000000002c5947 */ /* 0x000fea0003800000 */
[----:B------:R-:W-:-:S13]  /*2250*/  ISETP.GE.AND P0, PT, R92, R116, PT ;  /* 0x000000745c00720c */ /* 0x000fda0003f06270 */
[----:B------:R1:W-:Y:S04]  /*2260*/  @P0 STS [R210+0x2000], RZ ;  /* 0x002000ffd2000388 */ /* 0x0003e80000000800 */
[----:B------:R1:W-:Y:S04]  /*2270*/  @P0 STS [R210+0x2004], RZ ;  /* 0x002004ffd2000388 */ /* 0x0003e80000000800 */
[----:B------:R1:W-:Y:S01]  /*2280*/  @P0 STS.64 [R210+0x2008], RZ ;  /* 0x002008ffd2000388 */ /* 0x0003e20000000a00 */
[----:B------:R-:W-:Y:S05]  /*2290*/  @P0 BRA `(.L_x_1031) ;  /* 0x0000000000180947 */ /* 0x000fea0003800000 */
[----:B------:R-:W-:-:S04]  /*22a0*/  LEA R8, P0, R12, R178, 0x1 ;  /* 0x000000b20c087211 */ /* 0x000fc800078008ff */
[----:B------:R-:W-:-:S05]  /*22b0*/  LEA.HI.X R9, R12, R179, R7, 0x1, P0 ;  /* 0x000000b30c097211 */ /* 0x000fca00000f0c07 */
[----:B------:R-:W-:Y:S01]  /*22c0*/  @!PT LDS RZ, [RZ] ;  /* 0x00000000fffff984 */ /* 0x000fe20000000800 */
[----:B------:R-:W-:Y:S01]  /*22d0*/  @!PT LDS RZ, [RZ] ;  /* 0x00000000fffff984 */ /* 0x000fe20000000800 */
[----:B------:R-:W-:Y:S01]  /*22e0*/  @!PT LDS RZ, [RZ] ;  /* 0x00000000fffff984 */ /* 0x000fe20000000800 */
[----:B------:R1:W-:Y:S04]  /*22f0*/  LDGSTS.E.BYPASS.LTC128B.128 [R210+0x2000], desc[UR4][R8.64] ;  /* 0x0200000008d27fae */ /* 0x0003e8000b901d44 */
.L_x_1031:
[----:B------:R-:W-:Y:S05]  /*2300*/  BSYNC B0 ;  /* 0x0000000000007941 */ /* 0x000fea0003800000 */
.L_x_1030:
[----:B------:R-:W-:Y:S04]  /*2310*/  BSSY B0, `(.L_x_1032) ;  /* 0x000000d000007945 */ /* 0x000fe80003800000 */
[----:B------:R-:W-:Y:S05]  /*2320*/  @P4 BRA `(.L_x_1033) ;  /* 0x00000000002c4947 */ /* 0x000fea0003800000 */
[----:B------:R-:W-:-:S13]  /*2330*/  ISETP.GE.AND P0, PT, R92, R116, PT ;  /* 0x000000745c00720c */ /* 0x000fda0003f06270 */
[----:B------:R1:W-:Y:S01]  /*2340*/  @P0 STS.128 [R210+0x2800], RZ ;  /* 0x002800ffd2000388 */ /* 0x0003e20000000c00 */
[----:B------:R-:W-:Y:S05]  /*2350*/  @P0 BRA `(.L_x_1033) ;  /* 0x0000000000200947 */ /* 0x000fea0003800000 */
[----:B------:R-:W-:-:S05]  /*2360*/  IADD3 R0, P0, R174, R12, RZ ;  /* 0x0000000cae007210 */ /* 0x000fca0007f1e0ff */
[----:B------:R-:W-:Y:S01]  /*2370*/  IMAD.X R2, R175, 0x1, R7, P0 ;  /* 0x00000001af027824 */ /* 0x000fe200000e0607 */
[----:B-1----:R-:W-:-:S04]  /*2380*/  LEA R8, P0, R0, R178, 0x1 ;  /* 0x000000b200087211 */ /* 0x002fc800078008ff */
[----:B------:R-:W-:-:S05]  /*2390*/  LEA.HI.X R9, R0, R179, R2, 0x1, P0 ;  /* 0x000000b300097211 */ /* 0x000fca00000f0c02 */
[----:B------:R-:W-:Y:S01]  /*23a0*/  @!PT LDS RZ, [RZ] ;  /* 0x00000000fffff984 */ /* 0x000fe20000000800 */
[----:B------:R-:W-:Y:S01]  /*23b0*/  @!PT LDS RZ, [RZ] ;  /* 0x00000000fffff984 */ /* 0x000fe20000000800 */
[----:B------:R-:W-:Y:S01]  /*23c0*/  @!PT LDS RZ, [RZ] ;  /* 0x00000000fffff984 */ /* 0x000fe20000000800 */
[----:B------:R1:W-:Y:S04]  /*23d0*/  LDGSTS.E.BYPASS.LTC128B.128 [R210+0x2800], desc[UR4][R8.64] ;  /* 0x0280000008d27fae */ /* 0x0003e8000b901d44 */
.L_x_1033:
[----:B------:R-:W-:Y:S05]  /*23e0*/  BSYNC B0 ;  /* 0x0000000000007941 */ /* 0x000fea0003800000 */
.L_x_1032:
[----:B------:R-:W-:Y:S04]  /*23f0*/  BSSY B0, `(.L_x_1034) ;  /* 0x000000d000007945 */ /* 0x000fe80003800000 */
[----:B------:R-:W-:Y:S05]  /*2400*/  @P3 BRA `(.L_x_1035) ;  /* 0x00000000002c3947 */ /* 0x000fea0003800000 */
[----:B------:R-:W-:-:S13]  /*2410*/  ISETP.GE.AND P0, PT, R92, R116, PT ;  /* 0x000000745c00720c */ /* 0x000fda0003f06270 */
[----:B------:R1:W-:Y:S01]  /*2420*/  @P0 STS.128 [R210+0x3000], RZ ;  /* 0x003000ffd2000388 */ /* 0x0003e20000000c00 */
[----:B------:R-:W-:Y:S05]  /*2430*/  @P0 BRA `(.L_x_1035) ;  /* 0x0000000000200947 */ /* 0x000fea0003800000 */
[----:B------:R-:W-:-:S04]  /*2440*/  LEA R0, P0, R180, R12, 0x6 ;  /* 0x0000000cb4007211 */ /* 0x000fc800078030ff */
[----:B------:R-:W-:Y:S02]  /*2450*/  LEA.HI.X R2, R180, R7, R181, 0x6, P0 ;  /* 0x00000007b4027211 */ /* 0x000fe400000f34b5 */
[----:B-1----:R-:W-:-:S04]  /*2460*/  LEA R8, P0, R0, R178, 0x1 ;  /* 0x000000b200087211 */ /* 0x002fc800078008ff */
[----:B------:R-:W-:-:S05]  /*2470*/  LEA.HI.X R9, R0, R179, R2, 0x1, P0 ;  /* 0x000000b300097211 */ /* 0x000fca00000f0c02 */
[----:B------:R-:W-:Y:S01]  /*2480*/  @!PT LDS RZ, [RZ] ;  /* 0x00000000fffff984 */ /* 0x000fe20000000800 */
[----:B------:R-:W-:Y:S01]  /*2490*/  @!PT LDS RZ, [RZ] ;  /* 0x00000000fffff984 */ /* 0x000fe20000000800 */
[----:B------:R-:W-:Y:S01]  /*24a0*/  @!PT LDS RZ, [RZ] ;  /* 0x00000000fffff984 */ /* 0x000fe20000000800 */
[----:B------:R1:W-:Y:S04]  /*24b0*/  LDGSTS.E.BYPASS.LTC128B.128 [R210+0x3000], desc[UR4][R8.64] ;  /* 0x0300000008d27fae */ /* 0x0003e8000b901d44 */
.L_x_1035:
[----:B------:R-:W-:Y:S05]  /*24c0*/  BSYNC B0 ;  /* 0x0000000000007941 */ /* 0x000fea0003800000 */
.L_x_1034:
[----:B------:R-:W-:Y:S04]  /*24d0*/  BSSY B0, `(.L_x_1036) ;  /* 0x000000f000007945 */ /* 0x000fe80003800000 */
[----:B------:R-:W-:Y:S05]  /*24e0*/  @P2 BRA `(.L_x_1037) ;  /* 0x0000000000342947 */ /* 0x000fea0003800000 */
[----:B------:R-:W-:-:S13]  /*24f0*/  ISETP.GE.AND P0, PT, R92, R116, PT ;  /* 0x000000745c00720c */ /* 0x000fda0003f06270 */
[----:B------:R1:W-:Y:S01]  /*2500*/  @P0 STS.128 [R210+0x3800], RZ ;  /* 0x003800ffd2000388 */ /* 0x0003e20000000c00 */
[----:B------:R-:W-:Y:S05]  /*2510*/  @P0 BRA `(.L_x_1037) ;  /* 0x0000000000280947 */ /* 0x000fea0003800000 */
[----:B------:R-:W-:Y:S01]  /*2520*/  MOV R6, R12 ;  /* 0x0000000c00067202 */ /* 0x000fe20000000f00 */
[----:B------:R-:W-:-:S04]  /*2530*/  IMAD R0, R181, 0x60, RZ ;  /* 0x00000060b5007824 */ /* 0x000fc800078e02ff */
[----:B-1----:R-:W-:-:S05]  /*2540*/  IMAD.WIDE.U32 R8, R180, 0x60, R6 ;  /* 0x00000060b4087825 */ /* 0x002fca00078e0006 */
[----:B------:R-:W-:Y:S02]  /*2550*/  IADD3 R0, R9, R0, RZ ;  /* 0x0000000009007210 */ /* 0x000fe40007ffe0ff */
[----:B------:R-:W-:-:S04]  /*2560*/  LEA R6, P0, R8, R178, 0x1 ;  /* 0x000000b208067211 */ /* 0x000fc800078008ff */
[----:B------:R-:W-:-:S05]  /*2570*/  LEA.HI.X R7, R8, R179, R0, 0x1, P0 ;  /* 0x000000b308077211 */ /* 0x000fca00000f0c00 */
[----:B------:R-:W-:Y:S01]  /*2580*/  @!PT LDS RZ, [RZ] ;  /* 0x00000000fffff984 */ /* 0x000fe20000000800 */
[----:B------:R-:W-:Y:S01]  /*2590*/  @!PT LDS RZ, [RZ] ;  /* 0x00000000fffff984 */ /* 0x000fe20000000800 */
[----:B------:R-:W-:Y:S01]  /*25a0*/  @!PT LDS RZ, [RZ] ;  /* 0x00000000fffff984 */ /* 0x000fe20000000800 */
[----:B------:R1:W-:Y:S04]  /*25b0*/  LDGSTS.E.BYPASS.LTC128B.128 [R210+0x3800], desc[UR4][R6.64] ;  /* 0x0380000006d27fae */ /* 0x0003e8000b901d44 */
.L_x_1037:
[----:B------:R-:W-:Y:S05]  /*25c0*/  BSYNC B0 ;  /* 0x0000000000007941 */ /* 0x000fea0003800000 */
.L_x_1036:
[----:B-1----:R-:W-:Y:S01]  /*25d0*/  LEA.HI R7, R38, R214, RZ, 0x4 ;  /* 0x000000d626077211 */ /* 0x002fe200078f20ff */
[----:B------:R-:W-:Y:S01]  /*25e0*/  @!P1 IMAD R2, R51, R23, RZ ;  /* 0x0000001733029224 */ /* 0x000fe200078e02ff */
[----:B------:R-:W-:Y:S01]  /*25f0*/  @!P1 SHF.R.S32.HI R0, RZ, 0x1f, R23 ;  /* 0x0000001fff009819 */ /* 0x000fe20000011417 */
[----:B------:R-:W0:Y:S01]  /*2600*/  LDGDEPBAR ;  /* 0x00000000000079af */ /* 0x000e220000000000 */
[----:B------:R-:W-:-:S03]  /*2610*/  SHF.R.S32.HI R9, RZ, 0x4, R7 ;  /* 0x00000004ff097819 */ /* 0x000fc60000011407 */
[----:B------:R1:W5:Y:S01]  /*2620*/  LD.E R44, desc[UR4][R168.64+0x188] ;  /* 0x00018804a82c7980 */ /* 0x000362000c101900 */
[C---:B------:R-:W-:Y:S02]  /*2630*/  LEA.HI R6, R7.reuse, R9, RZ, 0x1 ;  /* 0x0000000907067211 */ /* 0x040fe400078f08ff */
[----:B------:R-:W-:Y:S01]  /*2640*/  LOP3.LUT R7, R7, 0xfffffff0, RZ, 0xc0, !PT ;  /* 0xfffffff007077812 */ /* 0x000fe200078ec0ff */
[----:B------:R-:W-:Y:S01]  /*2650*/  @!P1 IMAD R8, R50, R0, R2 ;  /* 0x0000000032089224 */ /* 0x000fe200078e0202 */
[----:B------:R-:W-:Y:S01]  /*2660*/  LOP3.LUT R2, R6, 0xfffffffe, RZ, 0xc0, !PT ;  /* 0xfffffffe06027812 */ /* 0x000fe200078ec0ff */
[----:B------:R1:W5:Y:S01]  /*2670*/  LD.E R64, desc[UR4][R168.64+0x184] ;  /* 0x00018404a8407980 */ /* 0x000362000c101900 */
[----:B------:R-:W-:Y:S01]  /*2680*/  LOP3.LUT R13, R37, 0xfffffff8, RZ, 0xc0, !PT ;  /* 0xfffffff8250d7812 */ /* 0x000fe200078ec0ff */
[----:B------:R-:W-:Y:S01]  /*2690*/  IMAD.IADD R0, R214, 0x1, -R7 ;  /* 0x00000001d6007824 */ /* 0x000fe200078e0a07 */
[C---:B---3--:R-:W-:Y:S01]  /*26a0*/  SHF.L.U64.HI R19, R50.reuse, 0x7, R51 ;  /* 0x0000000732137819 */ /* 0x048fe20000010233 */
[----:B------:R-:W-:Y:S01]  /*26b0*/  @!P1 IMAD.WIDE.U32 R6, R50, R23, RZ ;  /* 0x0000001732069225 */ /* 0x000fe200078e00ff */
[----:B------:R-:W-:-:S02]  /*26c0*/  ISETP.GE.AND P3, PT, R27, R20, PT ;  /* 0x000000141b00720c */ /* 0x000fc40003f66270 */
[----:B------:R-:W-:Y:S01]  /*26d0*/  SHF.R.S32.HI R12, RZ, 0x1f, R0 ;  /* 0x0000001fff0c7819 */ /* 0x000fe20000011400 */
[----:B------:R-:W-:Y:S01]  /*26e0*/  IMAD.IADD R16, R9, 0x1, -R2 ;  /* 0x0000000109107824 */ /* 0x000fe200078e0a02 */
[----:B------:R-:W-:Y:S01]  /*26f0*/  LEA.HI R2, R0, R0, RZ, 0x1 ;  /* 0x0000000000027211 */ /* 0x000fe200078f08ff */
[----:B------:R-:W-:Y:S01]  /*2700*/  @!P1 IMAD R9, R29, R39, RZ ;  /* 0x000000271d099224 */ /* 0x000fe200078e02ff */
[----:B------:R-:W-:Y:S01]  /*2710*/  @!P1 IADD3 R7, R7, R8, RZ ;  /* 0x0000000807079210 */ /* 0x000fe20007ffe0ff */
[----:B------:R-:W-:Y:S01]  /*2720*/  @P1 IMAD.IADD R10, R23, 0x1, R26 ;  /* 0x00000001170a1824 */ /* 0x000fe200078e021a */
[----:B------:R-:W-:Y:S01]  /*2730*/  LOP3.LUT R11, R2, 0x7fffffe, RZ, 0xc0, !PT ;  /* 0x07fffffe020b7812 */ /* 0x000fe200078ec0ff */
[----:B------:R-:W-:-:S04]  /*2740*/  DEPBAR.LE SB0, 0x0 ;  /* 0x000080000000791a */ /* 0x000fc80000000000 */
[----:B------:R-:W-:Y:S01]  /*2750*/  @!P1 SHF.R.S32.HI R8, RZ, 0x1f, R39 ;  /* 0x0000001fff089819 */ /* 0x000fe20000011427 */
[----:B------:R-:W-:Y:S01]  /*2760*/  IMAD.IADD R43, R0, 0x1, -R11 ;  /* 0x00000001002b7824 */ /* 0x000fe200078e0a0b */
[----:B------:R-:W-:Y:S01]  /*2770*/  LEA.HI R17, R12, R0, RZ, 0x3 ;  /* 0x000000000c117211 */ /* 0x000fe200078f18ff */
[----:B------:R-:W-:Y:S01]  /*2780*/  IMAD.IADD R11, R214, 0x1, -R13 ;  /* 0x00000001d60b7824 */ /* 0x000fe200078e0a0d */
[--C-:B------:R-:W-:Y:S01]  /*2790*/  SHF.R.S32.HI R12, RZ, 0x1, R2.reuse ;  /* 0x00000001ff0c7819 */ /* 0x100fe20000011402 */
[----:B------:R-:W-:Y:S01]  /*27a0*/  @!P1 IMAD R15, R28, R8, R9 ;  /* 0x000000081c0f9224 */ /* 0x000fe200078e0209 */
[----:B------:R-:W-:Y:S01]  /*27b0*/  SHF.R.S32.HI R13, RZ, 0x1f, R2 ;  /* 0x0000001fff0d7819 */ /* 0x000fe20000011402 */
[----:B-1----:R-:W-:-:S07]  /*27c0*/  @P1 IMAD.WIDE.U32 R8, R50, R10, RZ ;  /* 0x0000000a32081225 */ /* 0x002fce00078e00ff */
[----:B------:R-:W-:Y:S05]  /*27d0*/  WARPSYNC.ALL ;  /* 0x0000000000007948 */ /* 0x000fea0003800000 */
[----:B------:R-:W-:Y:S01]  /*27e0*/  @!P1 IMAD.WIDE.U32 R6, R39, R28, R6 ;  /* 0x0000001c27069225 */ /* 0x000fe200078e0006 */
[----:B------:R-:W-:Y:S01]  /*27f0*/  BSSY B0, `(.L_x_1038) ;  /* 0x0000049000007945 */ /* 0x000fe20003800000 */
[----:B------:R-:W-:Y:S01]  /*2800*/  BAR.SYNC.DEFER_BLOCKING 0x0 ;  /* 0x0000000000007b1d */ /* 0x000fe20000010000 */
[----:B------:R-:W-:Y:S01]  /*2810*/  ISETP.GE.AND P2, PT, R33, R20, PT ;  /* 0x000000142100720c */ /* 0x000fe20003f46270 */
[----:B------:R-:W-:Y:S01]  /*2820*/  @P1 IMAD R0, R51, R10, RZ ;  /* 0x0000000a33001224 */ /* 0x000fe200078e02ff */
[----:B------:R-:W-:Y:S01]  /*2830*/  LEA.HI R10, R11, R11, RZ, 0x1 ;  /* 0x0000000b0b0a7211 */ /* 0x000fe200078f08ff */
[----:B------:R-:W-:Y:S01]  /*2840*/  @P1 IMAD.MOV.U32 R2, RZ, RZ, R8 ;  /* 0x000000ffff021224 */ /* 0x000fe200078e0008 */
[----:B------:R-:W-:Y:S01]  /*2850*/  LEA.HI R8, R13, R12, RZ, 0x2 ;  /* 0x0000000c0d087211 */ /* 0x000fe200078f10ff */
[----:B------:R-:W-:Y:S01]  /*2860*/  @!P1 IMAD.MOV.U32 R2, RZ, RZ, R6 ;  /* 0x000000ffff029224 */ /* 0x000fe200078e0006 */
[----:B------:R-:W-:Y:S01]  /*2870*/  LOP3.LUT R14, R10, 0x7fffffe, RZ, 0xc0, !PT ;  /* 0x07fffffe0a0e7812 */ /* 0x000fe200078ec0ff */
[----:B------:R-:W-:Y:S01]  /*2880*/  IMAD.SHL.U32 R18, R50, 0x80, RZ ;  /* 0x0000008032127824 */ /* 0x000fe200078e00ff */
[----:B------:R-:W-:Y:S01]  /*2890*/  @P1 IADD3 R0, R9, R0, RZ ;  /* 0x0000000009001210 */ /* 0x000fe20007ffe0ff */
[----:B------:R-:W-:Y:S01]  /*28a0*/  @!P1 IMAD.IADD R0, R7, 0x1, R15 ;  /* 0x0000000107009824 */ /* 0x000fe200078e020f */
[----:B------:R-:W-:Y:S01]  /*28b0*/  LOP3.LUT R7, R8, 0xfffffffc, RZ, 0xc0, !PT ;  /* 0xfffffffc08077812 */ /* 0x000fe200078ec0ff */
[----:B------:R-:W-:Y:S01]  /*28c0*/  IMAD.IADD R14, R11, 0x1, -R14 ;  /* 0x000000010b0e7824 */ /* 0x000fe200078e0a0e */
[----:B------:R-:W-:Y:S01]  /*28d0*/  IADD3 R6, P0, R92, R2, RZ ;  /* 0x000000025c067210 */ /* 0x000fe20007f1e0ff */
[----:B------:R-:W-:Y:S01]  /*28e0*/  IMAD R2, R51, R4, RZ ;  /* 0x0000000433027224 */ /* 0x000fe200078e02ff */
[----:B------:R-:W-:Y:S01]  /*28f0*/  SHF.R.S32.HI R10, RZ, 0x1, R10 ;  /* 0x00000001ff0a7819 */ /* 0x000fe2000001140a */
[----:B------:R-:W-:Y:S01]  /*2900*/  IMAD.SHL.U32 R9, R36, 0x8, RZ ;  /* 0x0000000824097824 */ /* 0x000fe200078e00ff */
[----:B------:R-:W-:Y:S01]  /*2910*/  IADD3 R11, R12, -R7, RZ ;  /* 0x800000070c0b7210 */ /* 0x000fe20007ffe0ff */
[----:B------:R-:W-:Y:S01]  /*2920*/  IMAD.X R7, R35, 0x1, R0, P0 ;  /* 0x0000000123077824 */ /* 0x000fe200000e0600 */
[----:B------:R-:W-:Y:S01]  /*2930*/  ISETP.GE.AND P0, PT, R4, R20, PT ;  /* 0x000000140400720c */ /* 0x000fe20003f06270 */
[----:B------:R-:W-:Y:S01]  /*2940*/  IMAD.SHL.U32 R0, R10, 0x40, RZ ;  /* 0x000000400a007824 */ /* 0x000fe200078e00ff */
[----:B------:R-:W-:Y:S01]  /*2950*/  LEA R14, R16, R14, 0x3 ;  /* 0x0000000e100e7211 */ /* 0x000fe200078e18ff */
[----:B------:R-:W-:Y:S01]  /*2960*/  IMAD R8, R50, R5, R2 ;  /* 0x0000000532087224 */ /* 0x000fe200078e0202 */
[----:B------:R-:W-:Y:S01]  /*2970*/  ISETP.GE.AND P1, PT, R32, R20, PT ;  /* 0x000000142000720c */ /* 0x000fe20003f26270 */
[----:B------:R-:W-:Y:S01]  /*2980*/  IMAD.SHL.U32 R2, R11, 0x40, RZ ;  /* 0x000000400b027824 */ /* 0x000fe200078e00ff */
[----:B------:R-:W-:Y:S01]  /*2990*/  LOP3.LUT R0, R0, 0xc0, RZ, 0xc0, !PT ;  /* 0x000000c000007812 */ /* 0x000fe200078ec0ff */
[----:B------:R-:W-:Y:S01]  /*29a0*/  IMAD.WIDE.U32 R4, R50, R4, R6 ;  /* 0x0000000432047225 */ /* 0x000fe200078e0006 */
[----:B------:R-:W-:-:S02]  /*29b0*/  SHF.L.U32 R7, R17, 0x5, RZ ;  /* 0x0000000511077819 */ /* 0x000fc400000006ff */
[----:B------:R-:W-:Y:S01]  /*29c0*/  LOP3.LUT R9, R0, 0x8, R9, 0xf8, !PT ;  /* 0x0000000800097812 */ /* 0x000fe200078ef809 */
[----:B------:R-:W-:Y:S01]  /*29d0*/  IMAD.SHL.U32 R6, R16, 0x8, RZ ;  /* 0x0000000810067824 */ /* 0x000fe200078e00ff */
[----:B------:R-:W-:Y:S01]  /*29e0*/  SHF.R.U32.HI R0, RZ, 0x3, R0 ;  /* 0x00000003ff007819 */ /* 0x000fe20000011600 */
[----:B------:R-:W-:Y:S01]  /*29f0*/  @P0 STS [R210+0x4000], RZ ;  /* 0x004000ffd2000388 */ /* 0x000fe20000000800 */
[----:B------:R-:W-:Y:S01]  /*2a00*/  LOP3.LUT R2, R2, 0xc0, RZ, 0xc0, !PT ;  /* 0x000000c002027812 */ /* 0x000fe200078ec0ff */
[----:B------:R-:W-:Y:S01]  /*2a10*/  IMAD.IADD R5, R5, 0x1, R8 ;  /* 0x0000000105057824 */ /* 0x000fe200078e0208 */
[----:B------:R-:W-:Y:S01]  /*2a20*/  LOP3.LUT R9, R9, R0, RZ, 0x3c, !PT ;  /* 0x0000000009097212 */ /* 0x000fe200078e3cff */
[----:B------:R-:W-:Y:S01]  /*2a30*/  @P0 STS [R210+0x4004], RZ ;  /* 0x004004ffd2000388 */ /* 0x000fe20000000800 */
[----:B------:R-:W-:Y:S01]  /*2a40*/  LOP3.LUT R41, R7, 0xffffff00, RZ, 0xc0, !PT ;  /* 0xffffff0007297812 */ /* 0x000fe200078ec0ff */
[-C--:B------:R-:W-:Y:S01]  /*2a50*/  IMAD R0, R31, R21.reuse, RZ ;  /* 0x000000151f007224 */ /* 0x080fe200078e02ff */
[----:B------:R-:W-:Y:S01]  /*2a60*/  LOP3.LUT R6, R2, 0x8, R6, 0xf8, !PT ;  /* 0x0000000802067812 */ /* 0x000fe200078ef806 */
[----:B------:R-:W-:Y:S01]  /*2a70*/  @P0 STS.64 [R210+0x4008], RZ ;  /* 0x004008ffd2000388 */ /* 0x000fe20000000a00 */
[----:B------:R-:W-:Y:S01]  /*2a80*/  IMAD.WIDE.U32 R22, R30, R21, R4 ;  /* 0x000000151e167225 */ /* 0x000fe200078e0004 */
[----:B------:R-:W-:-:S03]  /*2a90*/  SHF.R.U32.HI R2, RZ, 0x3, R2 ;  /* 0x00000003ff027819 */ /* 0x000fc60000011602 */
[----:B------:R-:W-:Y:S01]  /*2aa0*/  IMAD R5, R30, R34, R0 ;  /* 0x000000221e057224 */ /* 0x000fe200078e0200 */
[----:B------:R-:W-:Y:S01]  /*2ab0*/  LOP3.LUT R42, R6, R2, RZ, 0x3c, !PT ;  /* 0x00000002062a7212 */ /* 0x000fe200078e3cff */
[----:B------:R-:W-:Y:S01]  /*2ac0*/  IMAD R0, R176, 0x200, R41 ;  /* 0x00000200b0007824 */ /* 0x000fe200078e0229 */
[----:B------:R-:W-:Y:S01]  /*2ad0*/  STL.64 [R1+0x388], R22 ;  /* 0x0003881601007387 */ /* 0x000fe20000100a00 */
[----:B------:R-:W-:Y:S02]  /*2ae0*/  IMAD.IADD R7, R23, 0x1, R5 ;  /* 0x0000000117077824 */ /* 0x000fe400078e0205 */
[----:B------:R-:W-:Y:S01]  /*2af0*/  IMAD.MOV.U32 R6, RZ, RZ, R22 ;  /* 0x000000ffff067224 */ /* 0x000fe200078e0016 */
[----:B------:R-:W-:Y:S01]  /*2b00*/  LEA R2, R43, R0, 0x5 ;  /* 0x000000002b027211 */ /* 0x000fe200078e28ff */
[----:B------:R-:W-:Y:S01]  /*2b10*/  IMAD R4, R19, R172, RZ ;  /* 0x000000ac13047224 */ /* 0x000fe200078e02ff */
[----:B------:R-:W-:Y:S01]  /*2b20*/  STL [R1+0x224], R19 ;  /* 0x0002241301007387 */ /* 0x000fe20000100800 */
[----:B------:R-:W-:Y:S01]  /*2b30*/  IMAD.U32 R0, R14, 0x20, R9 ;  /* 0x000000200e007824 */ /* 0x000fe200078e0009 */
[----:B------:R-:W-:Y:S01]  /*2b40*/  IADD3 R2, R42, R2, RZ ;  /* 0x000000022a027210 */ /* 0x000fe20007ffe0ff */
[----:B------:R-:W-:Y:S01]  /*2b50*/  IMAD R4, R24, R18, R4 ;  /* 0x0000001218047224 */ /* 0x000fe200078e0204 */
[----:B------:R-:W-:Y:S01]  /*2b60*/  STL [R1+0x220], R18 ;  /* 0x0002201201007387 */ /* 0x000fe20000100800 */
[----:B------:R-:W-:Y:S01]  /*2b70*/  IMAD R170, R0, 0x2, R3 ;  /* 0x0000000200aa7824 */ /* 0x000fe200078e0203 */
[----:B------:R-:W-:-:S02]  /*2b80*/  LEA R189, R2, R3, 0x1 ;  /* 0x0000000302bd7211 */ /* 0x000fc400078e08ff */
[----:B------:R1:W-:Y:S02]  /*2b90*/  STL.64 [R1+0x380], R6 ;  /* 0x0003800601007387 */ /* 0x0003e40000100a00 */
[----:B-1----:R-:W-:-:S04]  /*2ba0*/  IMAD.WIDE.U32 R6, R172, R18, R6 ;  /* 0x00000012ac067225 */ /* 0x002fc800078e0006 */
[----:B------:R-:W-:Y:S01]  /*2bb0*/  IMAD.IADD R5, R7, 0x1, R4 ;  /* 0x0000000107057824 */ /* 0x000fe200078e0204 */
[----:B------:R-:W-:Y:S06]  /*2bc0*/  @P0 BRA `(.L_x_1039) ;  /* 0x00000000002c0947 */ /* 0x000fec0003800000 */
        /* <DEDUP_REMOVED lines=11> */
.L_x_1039:
[----:B------:R-:W-:Y:S05]  /*2c80*/  BSYNC B0 ;  /* 0x0000000000007941 */ /* 0x000fea0003800000 */
.L_x_1038:
[----:B------:R1:W-:Y:S01]  /*2c90*/  @P3 STS.128 [R210+0x4800], RZ ;  /* 0x004800ffd2003388 */ /* 0x0003e20000000c00 */
[----:B------:R-:W-:Y:S04]  /*2ca0*/  BSSY B0, `(.L_x_1040) ;  /* 0x000000d000007945 */ /* 0x000fe80003800000 */
[----:B------:R-:W-:Y:S05]  /*2cb0*/  @P3 BRA `(.L_x_1041) ;  /* 0x00000000002c3947 */ /* 0x000fea0003800000 */
[----:B------:R-:W-:-:S13]  /*2cc0*/  ISETP.GE.AND P0, PT, R92, R116, PT ;  /* 0x000000745c00720c */ /* 0x000fda0003f06270 */
[----:B------:R1:W-:Y:S01]  /*2cd0*/  @P0 STS.128 [R210+0x4800], RZ ;  /* 0x004800ffd2000388 */ /* 0x0003e20000000c00 */
[----:B------:R-:W-:Y:S05]  /*2ce0*/  @P0 BRA `(.L_x_1041) ;  /* 0x0000000000200947 */ /* 0x000fea0003800000 */
[----:B------:R-:W-:-:S04]  /*2cf0*/  LEA R0, P0, R50, R6, 0x5 ;  /* 0x0000000632007211 */ /* 0x000fc800078028ff */
[----:B------:R-:W-:Y:S02]  /*2d00*/  LEA.HI.X R2, R50, R5, R51, 0x5, P0 ;  /* 0x0000000532027211 */ /* 0x000fe400000f2c33 */
[----:B---3--:R-:W-:-:S04]  /*2d10*/  LEA R8, P0, R0, R48, 0x1 ;  /* 0x0000003000087211 */ /* 0x008fc800078008ff */
[----:B------:R-:W-:-:S05]  /*2d20*/  LEA.HI.X R9, R0, R49, R2, 0x1, P0 ;  /* 0x0000003100097211 */ /* 0x000fca00000f0c02 */
[----:B------:R-:W-:Y:S01]  /*2d30*/  @!PT LDS RZ, [RZ] ;  /* 0x00000000fffff984 */ /* 0x000fe20000000800 */
[----:B------:R-:W-:Y:S01]  /*2d40*/  @!PT LDS RZ, [RZ] ;  /* 0x00000000fffff984 */ /* 0x000fe20000000800 */
[----:B------:R-:W-:Y:S01]  /*2d50*/  @!PT LDS RZ, [RZ] ;  /* 0x00000000fffff984 */ /* 0x000fe20000000800 */
[----:B------:R3:W-:Y:S04]  /*2d60*/  LDGSTS.E.BYPASS.LTC128B.128 [R210+0x4800], desc[UR4][R8.64] ;  /* 0x0480000008d27fae */ /* 0x0007e8000b901d44 */
.L_x_1041:
[----:B------:R-:W-:Y:S05]  /*2d70*/  BSYNC B0 ;  /* 0x0000000000007941 */ /* 0x000fea0003800000 */
.L_x_1040:
        /* <DEDUP_REMOVED lines=14> */
.L_x_1043:
[----:B------:R-:W-:Y:S05]  /*2e60*/  BSYNC B0 ;  /* 0x0000000000007941 */ /* 0x000fea0003800000 */
.L_x_1042:
[----:B------:R1:W-:Y:S01]  /*2e70*/  @P1 STS.128 [R210+0x5800], RZ ;  /* 0x005800ffd2001388 */ /* 0x0003e20000000c00 */
[----:B------:R-:W-:Y:S04]  /*2e80*/  BSSY B0, `(.L_x_1044) ;  /* 0x000000f000007945 */ /* 0x000fe80003800000 */
[----:B------:R-:W-:Y:S05]  /*2e90*/  @P1 BRA `(.L_x_1045) ;  /* 0x0000000000341947 */ /* 0x000fea0003800000 */
[----:B------:R-:W-:-:S13]  /*2ea0*/  ISETP.GE.AND P0, PT, R92, R116, PT ;  /* 0x000000745c00720c */ /* 0x000fda0003f06270 */
[----:B------:R1:W-:Y:S01]  /*2eb0*/  @P0 STS.128 [R210+0x5800], RZ ;  /* 0x005800ffd2000388 */ /* 0x0003e20000000c00 */
[----:B------:R-:W-:Y:S05]  /*2ec0*/  @P0 BRA `(.L_x_1045) ;  /* 0x0000000000280947 */ /* 0x000fea0003800000 */
[----:B------:R-:W-:Y:S01]  /*2ed0*/  MOV R4, R6 ;  /* 0x0000000600047202 */ /* 0x000fe20000000f00 */
[----:B------:R-:W-:-:S04]  /*2ee0*/  IMAD R0, R51, 0x60, RZ ;  /* 0x0000006033007824 */ /* 0x000fc800078e02ff */
[----:B------:R-:W-:-:S05]  /*2ef0*/  IMAD.WIDE.U32 R6, R50, 0x60, R4 ;  /* 0x0000006032067825 */ /* 0x000fca00078e0004 */
[----:B------:R-:W-:Y:S02]  /*2f00*/  IADD3 R0, R7, R0, RZ ;  /* 0x0000000007007210 */ /* 0x000fe40007ffe0ff */
[----:B------:R-:W-:-:S04]  /*2f10*/  LEA R4, P0, R6, R48, 0x1 ;  /* 0x0000003006047211 */ /* 0x000fc800078008ff */
[----:B------:R-:W-:-:S05]  /*2f20*/  LEA.HI.X R5, R6, R49, R0, 0x1, P0 ;  /* 0x0000003106057211 */ /* 0x000fca00000f0c00 */
[----:B------:R-:W-:Y:S01]  /*2f30*/  @!PT LDS RZ, [RZ] ;  /* 0x00000000fffff984 */ /* 0x000fe20000000800 */
[----:B------:R-:W-:Y:S01]  /*2f40*/  @!PT LDS RZ, [RZ] ;  /* 0x00000000fffff984 */ /* 0x000fe20000000800 */
[----:B------:R-:W-:Y:S01]  /*2f50*/  @!PT LDS RZ, [RZ] ;  /* 0x00000000fffff984 */ /* 0x000fe20000000800 */
[----:B------:R1:W-:Y:S04]  /*2f60*/  LDGSTS.E.BYPASS.LTC128B.128 [R210+0x5800], desc[UR4][R4.64] ;  /* 0x0580000004d27fae */ /* 0x0003e8000b901d44 */
.L_x_1045:
[----:B------:R-:W-:Y:S05]  /*2f70*/  BSYNC B0 ;  /* 0x0000000000007941 */ /* 0x000fea0003800000 */
.L_x_1044:
[----:B------:R-:W-:Y:S01]  /*2f80*/  LDSM.16.M88.4 R24, [R170+0x2000] ;  /* 0x00200000aa18783b */ /* 0x000fe20000000200 */
[----:B------:R-:W-:Y:S01]  /*2f90*/  LOP3.LUT P0, RZ, R10, 0x2, RZ, 0xc0, !PT ;  /* 0x000000020aff7812 */ /* 0x000fe2000780c0ff */
[----:B------:R-:W-:Y:S01]  /*2fa0*/  IMAD.MOV.U32 R0, RZ, RZ, 0x10 ;  /* 0x00000010ff007424 */ /* 0x000fe200078e00ff */
[----:B------:R-:W-:Y:S01]  /*2fb0*/  LOP3.LUT P1, RZ, R11, 0x2, RZ, 0xc0, !PT ;  /* 0x000000020bff7812 */ /* 0x000fe2000782c0ff */
[----:B------:R-:W2:Y:S01]  /*2fc0*/  LDSM.16.M88.4 R12, [R189+0x1000] ;  /* 0x00100000bd0c783b */ /* 0x000ea20000000200 */
[----:B------:R-:W-:Y:S01]  /*2fd0*/  VIADD R2, R170, 0x2000 ;  /* 0x00002000aa027836 */ /* 0x000fe20000000000 */
[----:B------:R-:W-:Y:S01]  /*2fe0*/  BSSY B1, `(.L_x_1046) ;  /* 0x0000258000017945 */ /* 0x000fe20003800000 */
[----:B------:R-:W-:Y:S01]  /*2ff0*/  SEL R0, R0, 0xfffffff0, !P1 ;  /* 0xfffffff000007807 */ /* 0x000fe20004800000 */
[----:B------:R-:W4:Y:S01]  /*3000*/  LDSM.16.M88.4 R16, [R189] ;  /* 0x00000000bd10783b */ /* 0x000f220000000200 */
[----:B------:R-:W-:Y:S02]  /*3010*/  VIADD R191, R170, 0x2020 ;  /* 0x00002020aabf7836 */ /* 0x000fe40000000000 */
[----:B------:R-:W-:Y:S01]  /*3020*/  VIADD R222, R192, 0xb54cda56 ;  /* 0xb54cda56c0de7836 */ /* 0x000fe20000000000 */
[----:B------:R-:W-:Y:S01]  /*3030*/  LDSM.16.M88.4 R36, [R170+0x2400] ;  /* 0x00240000aa24783b */ /* 0x000fe20000000200 */
[----:B------:R-:W-:-:S02]  /*3040*/  IMAD R190, R0, 0x2, R189 ;  /* 0x0000000200be7824 */ /* 0x000fc400078e02bd */
[----:B------:R-:W-:Y:S01]  /*3050*/  @P0 VIADD R191, R2, 0xffffffe0 ;  /* 0xffffffe002bf0836 */ /* 0x000fe20000000000 */
[----:B------:R-:W-:Y:S01]  /*3060*/  SHF.R.S32.HI R2, RZ, 0x1f, R45 ;  /* 0x0000001fff027819 */ /* 0x000fe2000001142d */
[----:B------:R-:W0:Y:S01]  /*3070*/  LDGDEPBAR ;  /* 0x00000000000079af */ /* 0x000e220000000000 */
[----:B------:R-:W-:Y:S02]  /*3080*/  VIADD R223, R193, 0x646e171e ;  /* 0x646e171ec1df7836 */ /* 0x000fe40000000000 */
[----:B------:R-:W-:Y:S01]  /*3090*/  LEA.HI R48, R2, R45, RZ, 0x2 ;  /* 0x0000002d02307211 */ /* 0x000fe200078f10ff */
[----:B------:R-:W-:Y:S01]  /*30a0*/  LDSM.16.M88.4 R28, [R191] ;  /* 0x00000000bf1c783b */ /* 0x000fe20000000200 */
[C---:B------:R-:W-:Y:S02]  /*30b0*/  VIADD R198, R191.reuse, 0x400 ;  /* 0x00000400bfc67836 */ /* 0x040fe40000000000 */
[C---:B------:R-:W-:Y:S01]  /*30c0*/  VIADD R197, R191.reuse, 0x800 ;  /* 0x00000800bfc57836 */ /* 0x040fe20000000000 */
[----:B-1----:R-:W1:Y:S01]  /*30d0*/  LDSM.16.M88.4 R4, [R190+0x1000] ;  /* 0x00100000be04783b */ /* 0x002e620000000200 */
[----:B------:R-:W-:-:S02]  /*30e0*/  VIADD R196, R191, 0xc00 ;  /* 0x00000c00bfc47836 */ /* 0x000fc40000000000 */
[C---:B------:R-:W-:Y:S01]  /*30f0*/  VIADD R195, R191.reuse, 0x1000 ;  /* 0x00001000bfc37836 */ /* 0x040fe20000000000 */
[----:B---3--:R-:W3:Y:S01]  /*3100*/  LDSM.16.M88.4 R8, [R190] ;  /* 0x00000000be08783b */ /* 0x008ee20000000200 */
[C---:B------:R-:W-:Y:S02]  /*3110*/  VIADD R194, R191.reuse, 0x1400 ;  /* 0x00001400bfc27836 */ /* 0x040fe40000000000 */
[C---:B------:R-:W-:Y:S01]  /*3120*/  VIADD R193, R191.reuse, 0x1800 ;  /* 0x00001800bfc17836 */ /* 0x040fe20000000000 */
[----:B------:R3:W-:Y:S01]  /*3130*/  STL [R1+0x180], R48 ;  /* 0x0001803001007387 */ /* 0x0007e20000100800 */
[----:B------:R-:W-:Y:S01]  /*3140*/  VIADD R192, R191, 0x1c00 ;  /* 0x00001c00bfc07836 */ /* 0x000fe20000000000 */
[-C--:B--2---:R-:W-:Y:S06]  /*3150*/  HMMA.16816.F32 R20, R12, R24.reuse, RZ ;  /* 0x000000180c14723c */ /* 0x084fec00000018ff */
[C---:B----4-:R-:W-:Y:S06]  /*3160*/  HMMA.16816.F32 R32, R16.reuse, R24, RZ ;  /* 0x000000181020723c */ /* 0x050fec00000018ff */
[----:B------:R-:W-:Y:S01]  /*3170*/  HMMA.16816.F32 R52, R16, R26, RZ ;  /* 0x0000001a1034723c */ /* 0x000fe200000018ff */
[----:B------:R-:W-:-:S04]  /*3180*/  SHF.R.S32.HI R24, RZ, 0x1f, R46 ;  /* 0x0000001fff187819 */ /* 0x000fc8000001142e */
[----:B------:R-:W-:Y:S01]  /*3190*/  LEA.HI R2, R24, R176, RZ, 0x2 ;  /* 0x000000b018027211 */ /* 0x000fe200078f10ff */
[----:B------:R-:W-:Y:S01]  /*31a0*/  HMMA.16816.F32 R56, R12, R26, RZ ;  /* 0x0000001a0c38723c */ /* 0x000fe200000018ff */
[----:B------:R-:W-:-:S05]  /*31b0*/  IMAD.SHL.U32 R24, R214, 0x2, RZ ;  /* 0x00000002d6187824 */ /* 0x000fca00078e00ff */
[----:B-1----:R-:W-:Y:S01]  /*31c0*/  HMMA.16816.F32 R72, R4, R28, R20 ;  /* 0x0000001c0448723c */ /* 0x002fe20000001814 */
[----:B------:R-:W-:-:S05]  /*31d0*/  LOP3.LUT R25, R24, 0x6, RZ, 0xc0, !PT ;  /* 0x0000000618197812 */ /* 0x000fca00078ec0ff */
[C---:B---3--:R-:W-:Y:S01]  /*31e0*/  HMMA.16816.F32 R60, R8.reuse, R28, R32 ;  /* 0x0000001c083c723c */ /* 0x048fe20000001820 */
[----:B------:R-:W-:Y:S01]  /*31f0*/  LOP3.LUT R20, R2, 0xffffffc, RZ, 0xc0, !PT ;  /* 0x0ffffffc02147812 */ /* 0x000fe200078ec0ff */
[----:B------:R-:W1:Y:S01]  /*3200*/  LDSM.16.M88.4 R32, [R191+0x400] ;  /* 0x00040000bf20783b */ /* 0x000e620000000200 */
[----:B------:R-:W-:Y:S01]  /*3210*/  SHF.R.S32.HI R2, RZ, 0x2, R48 ;  /* 0x00000002ff027819 */ /* 0x000fe20000011430 */
[----:B------:R-:W-:Y:S01]  /*3220*/  IMAD R23, R43, 0x20, R41 ;  /* 0x000000202b177824 */ /* 0x000fe200078e0229 */
[----:B------:R-:W-:Y:S01]  /*3230*/  IADD3 R22, R40, 0x1, -R65 ;  /* 0x0000000128167810 */ /* 0x000fe20007ffe841 */
[C---:B------:R-:W-:Y:S01]  /*3240*/  IMAD.IADD R20, R176.reuse, 0x1, -R20 ;  /* 0x00000001b0147824 */ /* 0x040fe200078e0a14 */
[----:B------:R-:W-:Y:S01]  /*3250*/  HMMA.16816.F32 R68, R8, R30, R52 ;  /* 0x0000001e0844723c */ /* 0x000fe20000001834 */
[--C-:B------:R-:W-:Y:S02]  /*3260*/  IMAD R21, R176, 0x10, R2.reuse ;  /* 0x00000010b0157824 */ /* 0x100fe400078e0202 */
[----:B------:R-:W-:-:S02]  /*3270*/  IMAD R24, R20, 0x10, R2 ;  /* 0x0000001014187824 */ /* 0x000fc400078e0202 */
[----:B-----5:R-:W-:Y:S01]  /*3280*/  IMAD.IADD R22, R22, 0x1, R44 ;  /* 0x0000000116167824 */ /* 0x020fe200078e022c */
[----:B------:R-:W-:Y:S01]  /*3290*/  HMMA.16816.F32 R56, R4, R30, R56 ;  /* 0x0000001e0438723c */ /* 0x000fe20000001838 */
[----:B------:R-:W-:Y:S01]  /*32a0*/  IMAD.IADD R21, R47, 0x1, R21 ;  /* 0x000000012f157824 */ /* 0x000fe200078e0215 */
[----:B------:R2:W-:Y:S01]  /*32b0*/  STL [R1+0x3ac], R24 ;  /* 0x0003ac1801007387 */ /* 0x0005e20000100800 */
[----:B------:R-:W-:Y:S02]  /*32c0*/  IMAD.IADD R2, R42, 0x1, R23 ;  /* 0x000000012a027824 */ /* 0x000fe400078e0217 */
[----:B------:R-:W-:Y:S01]  /*32d0*/  IMAD R20, R172, 0x80, R25 ;  /* 0x00000080ac147824 */ /* 0x000fe200078e0219 */
[C---:B------:R-:W-:Y:S01]  /*32e0*/  IADD3 R23, R22.reuse, 0x8, R21 ;  /* 0x0000000816177810 */ /* 0x040fe20007ffe015 */
[----:B------:R-:W3:Y:S01]  /*32f0*/  LDSM.16.M88.4 R28, [R170+0x2800] ;  /* 0x00280000aa1c783b */ /* 0x000ee20000000200 */
[----:B------:R-:W-:Y:S01]  /*3300*/  VIADDMNMX R209, R22, R21, R40, PT ;  /* 0x0000001516d17246 */ /* 0x000fe20003800128 */
[----:B------:R-:W-:Y:S01]  /*3310*/  VIADD R25, R21, 0x40 ;  /* 0x0000004015197836 */ /* 0x000fe20000000000 */
[----:B------:R-:W-:Y:S01]  /*3320*/  VIMNMX R208, R23, R40, PT ;  /* 0x0000002817d07248 */ /* 0x000fe20003fe0100 */
[----:B------:R-:W-:Y:S01]  /*3330*/  VIADD R23, R20, 0x1 ;  /* 0x0000000114177836 */ /* 0x000fe20000000000 */
[----:B------:R-:W-:Y:S01]  /*3340*/  HMMA.16816.F32 R48, R16, R36, RZ ;  /* 0x000000241030723c */ /* 0x000fe200000018ff */
[----:B------:R-:W-:-:S05]  /*3350*/  VIADD R26, R21, 0x48 ;  /* 0x00000048151a7836 */ /* 0x000fca0000000000 */
[----:B------:R-:W-:Y:S01]  /*3360*/  HMMA.16816.F32 R44, R12, R36, RZ ;  /* 0x000000240c2c723c */ /* 0x000fe200000018ff */
[C-C-:B--2---:R-:W-:Y:S02]  /*3370*/  IADD3 R24, R22.reuse, 0x40, R21.reuse ;  /* 0x0000004016187810 */ /* 0x144fe40007ffe015 */
[----:B------:R-:W-:Y:S02]  /*3380*/  IADD3 R22, R22, 0x48, R21 ;  /* 0x0000004816167810 */ /* 0x000fe40007ffe015 */
[-C--:B------:R-:W-:Y:S01]  /*3390*/  VIMNMX R207, R24, R40.reuse, PT ;  /* 0x0000002818cf7248 */ /* 0x080fe20003fe0100 */
[----:B------:R-:W-:Y:S01]  /*33a0*/  VIADD R24, R21, 0x8 ;  /* 0x0000000815187836 */ /* 0x000fe20000000000 */
[-C--:B------:R-:W-:Y:S02]  /*33b0*/  VIMNMX R206, R22, R40.reuse, PT ;  /* 0x0000002816ce7248 */ /* 0x080fe40003fe0100 */
[----:B------:R-:W-:-:S09]  /*33c0*/  IADD3 R22, -R64, R40, -R65 ;  /* 0x0000002840167210 */ /* 0x000fd20007ffe941 */
[----:B-1----:R-:W-:Y:S01]  /*33d0*/  HMMA.16816.F32 R52, R8, R32, R48 ;  /* 0x000000200834723c */ /* 0x002fe20000001830 */
[----:B------:R-:W-:Y:S01]  /*33e0*/  VIADDMNMX R205, R22, R21, RZ, !PT ;  /* 0x0000001516cd7246 */ /* 0x000fe200078001ff */
[----:B------:R-:W-:Y:S01]  /*33f0*/  VIADD R21, R20, 0x8 ;  /* 0x0000000814157836 */ /* 0x000fe20000000000 */
[----:B------:R-:W-:-:S03]  /*3400*/  VIADDMNMX R203, R22, R25, RZ, !PT ;  /* 0x0000001916cb7246 */ /* 0x000fc600078001ff */
[-C--:B------:R-:W-:Y:S01]  /*3410*/  HMMA.16816.F32 R40, R12, R38.reuse, RZ ;  /* 0x000000260c28723c */ /* 0x080fe200000018ff */
[C---:B------:R-:W-:Y:S02]  /*3420*/  ISETP.GE.AND P3, PT, R23.reuse, R205, PT ;  /* 0x000000cd1700720c */ /* 0x040fe40003f66270 */
[----:B------:R-:W-:Y:S02]  /*3430*/  VIADDMNMX R202, R22, R26, RZ, !PT ;  /* 0x0000001a16ca7246 */ /* 0x000fe400078001ff */
[C---:B------:R-:W-:Y:S01]  /*3440*/  ISETP.GE.OR P3, PT, R23.reuse, R209, !P3 ;  /* 0x000000d11700720c */ /* 0x040fe20005f66670 */
[----:B------:R-:W-:Y:S01]  /*3450*/  HMMA.16816.F32 R36, R16, R38, RZ ;  /* 0x000000261024723c */ /* 0x000fe200000018ff */
[-C--:B------:R-:W-:Y:S02]  /*3460*/  ISETP.GE.AND P6, PT, R23, R203.reuse, PT ;  /* 0x000000cb1700720c */ /* 0x080fe40003fc6270 */
[----:B------:R-:W-:Y:S02]  /*3470*/  FSEL R156, R61, -INF , !P3 ;  /* 0xff8000003d9c7808 */ /* 0x000fe40005800000 */
[----:B------:R-:W-:Y:S01]  /*3480*/  ISETP.GE.AND P5, PT, R23, R202, PT ;  /* 0x000000ca1700720c */ /* 0x000fe20003fa6270 */
[----:B------:R-:W-:Y:S01]  /*3490*/  HMMA.16816.F32 R64, R4, R32, R44 ;  /* 0x000000200440723c */ /* 0x000fe2000000182c */
[----:B------:R-:W-:-:S02]  /*34a0*/  ISETP.GE.AND P2, PT, R20, R203, PT ;  /* 0x000000cb1400720c */ /* 0x000fc40003f46270 */
[C---:B------:R-:W-:Y:S02]  /*34b0*/  ISETP.GE.AND P3, PT, R20.reuse, R202, PT ;  /* 0x000000ca1400720c */ /* 0x040fe40003f66270 */
[CC--:B------:R-:W-:Y:S01]  /*34c0*/  ISETP.GE.OR P6, PT, R23.reuse, R207.reuse, !P6 ;  /* 0x000000cf1700720c */ /* 0x0c0fe200077c6670 */
[-C--:B---3--:R-:W-:Y:S01]  /*34d0*/  HMMA.16816.F32 R44, R12, R28.reuse, RZ ;  /* 0x0000001c0c2c723c */ /* 0x088fe200000018ff */
[-C--:B------:R-:W-:Y:S02]  /*34e0*/  ISETP.GE.OR P5, PT, R23, R206.reuse, !P5 ;  /* 0x000000ce1700720c */ /* 0x080fe40006fa6670 */
[C---:B------:R-:W-:Y:S02]  /*34f0*/  ISETP.GE.OR P2, PT, R20.reuse, R207, !P2 ;  /* 0x000000cf1400720c */ /* 0x040fe40005746670 */
[----:B------:R-:W-:Y:S01]  /*3500*/  ISETP.GE.OR P3, PT, R20, R206, !P3 ;  /* 0x000000ce1400720c */ /* 0x000fe20005f66670 */
[----:B------:R-:W-:Y:S01]  /*3510*/  HMMA.16816.F32 R48, R16, R28, RZ ;  /* 0x0000001c1030723c */ /* 0x000fe200000018ff */
[----:B------:R-:W-:Y:S01]  /*3520*/  VIADDMNMX R204, R22, R24, RZ, !PT ;  /* 0x0000001816cc7246 */ /* 0x000fe200078001ff */
[----:B------:R-:W-:Y:S01]  /*3530*/  VIADD R22, R20, 0x9 ;  /* 0x0000000914167836 */ /* 0x000fe20000000000 */
[----:B------:R-:W-:Y:S01]  /*3540*/  FSEL R171, R72, -INF , !P2 ;  /* 0xff80000048ab7808 */ /* 0x000fe20005000000 */
[----:B------:R-:W1:Y:S01]  /*3550*/  LDSM.16.M88.4 R24, [R191+0x800] ;  /* 0x00080000bf18783b */ /* 0x000e620000000200 */
[----:B------:R-:W-:-:S02]  /*3560*/  FSEL R167, R73, -INF , !P6 ;  /* 0xff80000049a77808 */ /* 0x000fc40007000000 */
[----:B------:R-:W-:Y:S02]  /*3570*/  FSEL R150, R74, -INF , !P3 ;  /* 0xff8000004a967808 */ /* 0x000fe40005800000 */
[----:B------:R-:W-:Y:S02]  /*3580*/  FSEL R149, R75, -INF , !P5 ;  /* 0xff8000004b957808 */ /* 0x000fe40006800000 */
[----:B------:R-:W-:Y:S01]  /*3590*/  HMMA.16816.F32 R72, R4, R34, R40 ;  /* 0x000000220448723c */ /* 0x000fe20000001828 */
[----:B------:R-:W2:Y:S01]  /*35a0*/  LDSM.16.M88.4 R40, [R170+0x2c00] ;  /* 0x002c0000aa28783b */ /* 0x000ea20000000200 */
[C---:B------:R-:W-:Y:S02]  /*35b0*/  ISETP.GE.AND P4, PT, R20.reuse, R205, PT ;  /* 0x000000cd1400720c */ /* 0x040fe40003f86270 */
[-C--:B------:R-:W-:Y:S02]  /*35c0*/  ISETP.GE.AND P0, PT, R23, R204.reuse, PT ;  /* 0x000000cc1700720c */ /* 0x080fe40003f06270 */
[----:B------:R-:W-:-:S02]  /*35d0*/  ISETP.GE.AND P1, PT, R20, R204, PT ;  /* 0x000000cc1400720c */ /* 0x000fc40003f26270 */
[-C--:B------:R-:W-:Y:S02]  /*35e0*/  ISETP.GE.OR P0, PT, R23, R208.reuse, !P0 ;  /* 0x000000d01700720c */ /* 0x080fe40004706670 */
[C---:B------:R-:W-:Y:S02]  /*35f0*/  ISETP.GE.OR P4, PT, R20.reuse, R209, !P4 ;  /* 0x000000d11400720c */ /* 0x040fe40006786670 */
[----:B------:R-:W-:Y:S02]  /*3600*/  ISETP.GE.OR P1, PT, R20, R208, !P1 ;  /* 0x000000d01400720c */ /* 0x000fe40004f26670 */
[----:B------:R-:W-:Y:S02]  /*3610*/  FSEL R157, R60, -INF , !P4 ;  /* 0xff8000003c9d7808 */ /* 0x000fe40006000000 */
[----:B------:R-:W-:Y:S02]  /*3620*/  FSEL R164, R62, -INF , !P1 ;  /* 0xff8000003ea47808 */ /* 0x000fe40004800000 */
[----:B------:R-:W-:-:S02]  /*3630*/  FSEL R163, R63, -INF , !P0 ;  /* 0xff8000003fa37808 */ /* 0x000fc40004000000 */
[C---:B------:R-:W-:Y:S01]  /*3640*/  ISETP.GE.AND P0, PT, R21.reuse, R205, PT ;  /* 0x000000cd1500720c */ /* 0x040fe20003f06270 */
[----:B------:R-:W-:Y:S01]  /*3650*/  HMMA.16816.F32 R60, R8, R34, R36 ;  /* 0x00000022083c723c */ /* 0x000fe20000001824 */
[C---:B------:R-:W-:Y:S01]  /*3660*/  ISETP.GE.AND P4, PT, R21.reuse, R204, PT ;  /* 0x000000cc1500720c */ /* 0x040fe20003f86270 */
[----:B------:R-:W-:Y:S01]  /*3670*/  LDSM.16.M88.4 R32, [R191+0xc00] ;  /* 0x000c0000bf20783b */ /* 0x000fe20000000200 */
[C---:B------:R-:W-:Y:S02]  /*3680*/  ISETP.GE.AND P1, PT, R21.reuse, R203, PT ;  /* 0x000000cb1500720c */ /* 0x040fe40003f26270 */
[C---:B------:R-:W-:Y:S01]  /*3690*/  ISETP.GE.AND P2, PT, R21.reuse, R202, PT ;  /* 0x000000ca1500720c */ /* 0x040fe20003f46270 */
[----:B------:R-:W-:Y:S01]  /*36a0*/  HMMA.16816.F32 R36, R12, R30, RZ ;  /* 0x0000001e0c24723c */ /* 0x000fe200000018ff */
[----:B------:R-:W-:Y:S02]  /*36b0*/  ISETP.GE.AND P5, PT, R22, R205, PT ;  /* 0x000000cd1600720c */ /* 0x000fe40003fa6270 */
[----:B------:R-:W-:-:S02]  /*36c0*/  ISETP.GE.OR P0, PT, R21, R209, !P0 ;  /* 0x000000d11500720c */ /* 0x000fc40004706670 */
[C---:B------:R-:W-:Y:S01]  /*36d0*/  ISETP.GE.OR P4, PT, R21.reuse, R208, !P4 ;  /* 0x000000d01500720c */ /* 0x040fe20006786670 */
[----:B-1----:R-:W-:Y:S01]  /*36e0*/  HMMA.16816.F32 R76, R4, R24, R44 ;  /* 0x00000018044c723c */ /* 0x002fe2000000182c */
[C---:B------:R-:W-:Y:S02]  /*36f0*/  ISETP.GE.OR P1, PT, R21.reuse, R207, !P1 ;  /* 0x000000cf1500720c */ /* 0x040fe40004f26670 */
[----:B------:R-:W-:Y:S01]  /*3700*/  ISETP.GE.OR P2, PT, R21, R206, !P2 ;  /* 0x000000ce1500720c */ /* 0x000fe20005746670 */
[----:B------:R-:W-:Y:S01]  /*3710*/  VIADD R21, R20, 0x10 ;  /* 0x0000001014157836 */ /* 0x000fe20000000000 */
[----:B------:R-:W-:Y:S01]  /*3720*/  ISETP.GE.OR P5, PT, R22, R209, !P5 ;  /* 0x000000d11600720c */ /* 0x000fe20006fa6670 */
[----:B------:R-:W-:Y:S01]  /*3730*/  HMMA.16816.F32 R28, R16, R30, RZ ;  /* 0x0000001e101c723c */ /* 0x000fe200000018ff */
[----:B------:R-:W-:Y:S02]  /*3740*/  FSEL R165, R70, -INF , !P4 ;  /* 0xff80000046a57808 */ /* 0x000fe40006000000 */
[----:B------:R-:W-:-:S02]  /*3750*/  FSEL R173, R56, -INF , !P1 ;  /* 0xff80000038ad7808 */ /* 0x000fc40004800000 */
[----:B------:R-:W-:Y:S01]  /*3760*/  FSEL R153, R58, -INF , !P2 ;  /* 0xff8000003a997808 */ /* 0x000fe20005000000 */
[----:B--2---:R-:W-:Y:S01]  /*3770*/  HMMA.16816.F32 R44, R12, R40, RZ ;  /* 0x000000280c2c723c */ /* 0x004fe200000018ff */
[----:B------:R-:W-:Y:S02]  /*3780*/  FSEL R155, R69, -INF , !P5 ;  /* 0xff800000459b7808 */ /* 0x000fe40006800000 */
[----:B------:R-:W-:Y:S02]  /*3790*/  FSEL R160, R68, -INF , !P0 ;  /* 0xff80000044a07808 */ /* 0x000fe40004000000 */
[C---:B------:R-:W-:Y:S02]  /*37a0*/  ISETP.GE.AND P4, PT, R21.reuse, R205, PT ;  /* 0x000000cd1500720c */ /* 0x040fe40003f86270 */
[C---:B------:R-:W-:Y:S02]  /*37b0*/  ISETP.GE.AND P1, PT, R21.reuse, R204, PT ;  /* 0x000000cc1500720c */ /* 0x040fe40003f26270 */
[----:B------:R-:W-:-:S02]  /*37c0*/  ISETP.GE.AND P2, PT, R21, R203, PT ;  /* 0x000000cb1500720c */ /* 0x000fc40003f46270 */
[C---:B------:R-:W-:Y:S02]  /*37d0*/  ISETP.GE.AND P5, PT, R21.reuse, R202, PT ;  /* 0x000000ca1500720c */ /* 0x040fe40003fa6270 */
[C---:B------:R-:W-:Y:S02]  /*37e0*/  ISETP.GE.AND P6, PT, R22.reuse, R204, PT ;  /* 0x000000cc1600720c */ /* 0x040fe40003fc6270 */
[C---:B------:R-:W-:Y:S02]  /*37f0*/  ISETP.GE.AND P3, PT, R22.reuse, R203, PT ;  /* 0x000000cb1600720c */ /* 0x040fe40003f66270 */
[----:B------:R-:W-:Y:S02]  /*3800*/  ISETP.GE.AND P0, PT, R22, R202, PT ;  /* 0x000000ca1600720c */ /* 0x000fe40003f06270 */
[C---:B------:R-:W-:Y:S02]  /*3810*/  ISETP.GE.OR P4, PT, R21.reuse, R209, !P4 ;  /* 0x000000d11500720c */ /* 0x040fe40006786670 */
[----:B------:R-:W-:-:S02]  /*3820*/  ISETP.GE.OR P1, PT, R21, R208, !P1 ;  /* 0x000000d01500720c */ /* 0x000fc40004f26670 */
[CC--:B------:R-:W-:Y:S02]  /*3830*/  ISETP.GE.OR P2, PT, R21.reuse, R207.reuse, !P2 ;  /* 0x000000cf1500720c */ /* 0x0c0fe40005746670 */
[----:B------:R-:W-:Y:S01]  /*3840*/  ISETP.GE.OR P5, PT, R21, R206, !P5 ;  /* 0x000000ce1500720c */ /* 0x000fe20006fa6670 */
[----:B------:R-:W-:Y:S01]  /*3850*/  VIADD R21, R20, 0x11 ;  /* 0x0000001114157836 */ /* 0x000fe20000000000 */
[C---:B------:R-:W-:Y:S02]  /*3860*/  ISETP.GE.OR P6, PT, R22.reuse, R208, !P6 ;  /* 0x000000d01600720c */ /* 0x040fe400077c6670 */
[C---:B------:R-:W-:Y:S02]  /*3870*/  ISETP.GE.OR P3, PT, R22.reuse, R207, !P3 ;  /* 0x000000cf1600720c */ /* 0x040fe40005f66670 */
[----:B------:R-:W-:Y:S01]  /*3880*/  ISETP.GE.OR P0, PT, R22, R206, !P0 ;  /* 0x000000ce1600720c */ /* 0x000fe20004706670 */
[----:B------:R-:W-:Y:S01]  /*3890*/  VIADD R22, R20, 0x19 ;  /* 0x0000001914167836 */ /* 0x000fe20000000000 */
[----:B------:R-:W-:-:S02]  /*38a0*/  FSEL R161, R71, -INF , !P6 ;  /* 0xff80000047a17808 */ /* 0x000fc40007000000 */
[----:B------:R-:W-:Y:S01]  /*38b0*/  FSEL R166, R57, -INF , !P3 ;  /* 0xff80000039a67808 */ /* 0x000fe20005800000 */
[----:B------:R-:W-:Y:S01]  /*38c0*/  HMMA.16816.F32 R68, R8, R24, R48 ;  /* 0x000000180844723c */ /* 0x000fe20000001830 */
[----:B------:R-:W-:Y:S02]  /*38d0*/  FSEL R147, R59, -INF , !P0 ;  /* 0xff8000003b937808 */ /* 0x000fe40004000000 */
[----:B------:R-:W-:Y:S02]  /*38e0*/  FSEL R148, R52, -INF , !P4 ;  /* 0xff80000034947808 */ /* 0x000fe40006000000 */
[C---:B------:R-:W-:Y:S01]  /*38f0*/  ISETP.GE.AND P3, PT, R21.reuse, R205, PT ;  /* 0x000000cd1500720c */ /* 0x040fe20003f66270 */
[----:B------:R-:W-:Y:S01]  /*3900*/  HMMA.16816.F32 R56, R4, R26, R36 ;  /* 0x0000001a0438723c */ /* 0x000fe20000001824 */
[C---:B------:R-:W-:Y:S01]  /*3910*/  ISETP.GE.AND P0, PT, R21.reuse, R204, PT ;  /* 0x000000cc1500720c */ /* 0x040fe20003f06270 */
[----:B------:R-:W1:Y:S01]  /*3920*/  LDSM.16.M88.4 R36, [R170+0x3000] ;  /* 0x00300000aa24783b */ /* 0x000e620000000200 */
[----:B------:R-:W-:-:S02]  /*3930*/  ISETP.GE.AND P6, PT, R21, R203, PT ;  /* 0x000000cb1500720c */ /* 0x000fc40003fc6270 */
[C---:B------:R-:W-:Y:S01]  /*3940*/  ISETP.GE.AND P4, PT, R21.reuse, R202, PT ;  /* 0x000000ca1500720c */ /* 0x040fe20003f86270 */
[----:B------:R-:W-:Y:S01]  /*3950*/  HMMA.16816.F32 R48, R16, R40, RZ ;  /* 0x000000281030723c */ /* 0x000fe200000018ff */
[C---:B------:R-:W-:Y:S02]  /*3960*/  ISETP.GE.OR P3, PT, R21.reuse, R209, !P3 ;  /* 0x000000d11500720c */ /* 0x040fe40005f66670 */
[C---:B------:R-:W-:Y:S02]  /*3970*/  ISETP.GE.OR P0, PT, R21.reuse, R208, !P0 ;  /* 0x000000d01500720c */ /* 0x040fe40004706670 */
[C---:B------:R-:W-:Y:S02]  /*3980*/  ISETP.GE.OR P6, PT, R21.reuse, R207, !P6 ;  /* 0x000000cf1500720c */ /* 0x040fe400077c6670 */
[----:B------:R-:W-:Y:S01]  /*3990*/  ISETP.GE.OR P4, PT, R21, R206, !P4 ;  /* 0x000000ce1500720c */ /* 0x000fe20006786670 */
[----:B------:R-:W-:Y:S01]  /*39a0*/  VIADD R21, R20, 0x18 ;  /* 0x0000001814157836 */ /* 0x000fe20000000000 */
[----:B------:R-:W-:-:S02]  /*39b0*/  FSEL R151, R55, -INF , !P0 ;  /* 0xff80000037977808 */ /* 0x000fc40004000000 */
[----:B------:R-:W-:Y:S02]  /*39c0*/  FSEL R145, R53, -INF , !P3 ;  /* 0xff80000035917808 */ /* 0x000fe40005800000 */
[C---:B------:R-:W-:Y:S02]  /*39d0*/  ISETP.GE.AND P0, PT, R21.reuse, R203, PT ;  /* 0x000000cb1500720c */ /* 0x040fe40003f06270 */
[----:B------:R-:W-:Y:S02]  /*39e0*/  FSEL R152, R54, -INF , !P1 ;  /* 0xff80000036987808 */ /* 0x000fe40004800000 */
[----:B------:R-:W-:Y:S01]  /*39f0*/  FSEL R162, R64, -INF , !P2 ;  /* 0xff80000040a27808 */ /* 0x000fe20005000000 */
[----:B------:R-:W-:Y:S01]  /*3a00*/  HMMA.16816.F32 R52, R8, R26, R28 ;  /* 0x0000001a0834723c */ /* 0x000fe2000000181c */
[C---:B------:R-:W-:Y:S01]  /*3a10*/  ISETP.GE.OR P0, PT, R21.reuse, R207, !P0 ;  /* 0x000000cf1500720c */ /* 0x040fe20004706670 */
[----:B------:R-:W2:Y:S01]  /*3a20*/  LDSM.16.M88.4 R28, [R191+0x1000] ;  /* 0x00100000bf1c783b */ /* 0x000ea20000000200 */
[----:B------:R-:W-:-:S02]  /*3a30*/  ISETP.GE.AND P1, PT, R21, R205, PT ;  /* 0x000000cd1500720c */ /* 0x000fc40003f26270 */
[C---:B------:R-:W-:Y:S02]  /*3a40*/  ISETP.GE.AND P3, PT, R21.reuse, R204, PT ;  /* 0x000000cc1500720c */ /* 0x040fe40003f66270 */
[C---:B------:R-:W-:Y:S02]  /*3a50*/  ISETP.GE.AND P2, PT, R21.reuse, R202, PT ;  /* 0x000000ca1500720c */ /* 0x040fe40003f46270 */
[----:B------:R-:W-:Y:S02]  /*3a60*/  FSEL R139, R66, -INF , !P5 ;  /* 0xff800000428b7808 */ /* 0x000fe40006800000 */
[----:B------:R-:W-:Y:S02]  /*3a70*/  ISETP.GE.AND P5, PT, R22, R203, PT ;  /* 0x000000cb1600720c */ /* 0x000fe40003fa6270 */
[----:B------:R-:W-:Y:S02]  /*3a80*/  FSEL R158, R72, -INF , !P0 ;  /* 0xff800000489e7808 */ /* 0x000fe40004000000 */
[----:B------:R-:W-:-:S02]  /*3a90*/  ISETP.GE.OR P1, PT, R21, R209, !P1 ;  /* 0x000000d11500720c */ /* 0x000fc40004f26670 */
[C---:B------:R-:W-:Y:S01]  /*3aa0*/  ISETP.GE.OR P3, PT, R21.reuse, R208, !P3 ;  /* 0x000000d01500720c */ /* 0x040fe20005f66670 */
[----:B-1----:R-:W-:Y:S01]  /*3ab0*/  HMMA.16816.F32 R24, R12, R36, RZ ;  /* 0x000000240c18723c */ /* 0x002fe200000018ff */
[----:B------:R-:W-:Y:S01]  /*3ac0*/  ISETP.GE.OR P2, PT, R21, R206, !P2 ;  /* 0x000000ce1500720c */ /* 0x000fe20005746670 */
[----:B------:R-:W-:Y:S01]  /*3ad0*/  VIADD R21, R20, 0x20 ;  /* 0x0000002014157836 */ /* 0x000fe20000000000 */
[C---:B------:R-:W-:Y:S02]  /*3ae0*/  ISETP.GE.AND P0, PT, R22.reuse, R202, PT ;  /* 0x000000ca1600720c */ /* 0x040fe40003f06270 */
[C---:B------:R-:W-:Y:S02]  /*3af0*/  ISETP.GE.OR P5, PT, R22.reuse, R207, !P5 ;  /* 0x000000cf1600720c */ /* 0x040fe40006fa6670 */
[----:B------:R-:W-:Y:S02]  /*3b00*/  ISETP.GE.OR P0, PT, R22, R206, !P0 ;  /* 0x000000ce1600720c */ /* 0x000fe40004706670 */
[----:B------:R-:W-:-:S02]  /*3b10*/  FSEL R137, R74, -INF , !P2 ;  /* 0xff8000004a897808 */ /* 0x000fc40005000000 */
[----:B------:R-:W-:Y:S02]  /*3b20*/  FSEL R141, R60, -INF , !P1 ;  /* 0xff8000003c8d7808 */ /* 0x000fe40004800000 */
[----:B------:R-:W-:Y:S02]  /*3b30*/  FSEL R146, R62, -INF , !P3 ;  /* 0xff8000003e927808 */ /* 0x000fe40005800000 */
[----:B------:R-:W-:Y:S02]  /*3b40*/  FSEL R154, R73, -INF , !P5 ;  /* 0xff800000499a7808 */ /* 0x000fe40006800000 */
[----:B------:R-:W-:Y:S02]  /*3b50*/  FSEL R159, R65, -INF , !P6 ;  /* 0xff800000419f7808 */ /* 0x000fe40007000000 */
[----:B------:R-:W-:Y:S02]  /*3b60*/  FSEL R138, R67, -INF , !P4 ;  /* 0xff800000438a7808 */ /* 0x000fe40006000000 */
[C---:B------:R-:W-:Y:S01]  /*3b70*/  ISETP.GE.AND P2, PT, R21.reuse, R205, PT ;  /* 0x000000cd1500720c */ /* 0x040fe20003f46270 */
[----:B------:R-:W-:Y:S01]  /*3b80*/  HMMA.16816.F32 R64, R8, R32, R48 ;  /* 0x000000200840723c */ /* 0x000fe20000001830 */
[----:B------:R-:W-:-:S02]  /*3b90*/  ISETP.GE.AND P1, PT, R21, R204, PT ;  /* 0x000000cc1500720c */ /* 0x000fc40003f26270 */
[C---:B------:R-:W-:Y:S02]  /*3ba0*/  ISETP.GE.AND P3, PT, R21.reuse, R203, PT ;  /* 0x000000cb1500720c */ /* 0x040fe40003f66270 */
[----:B------:R-:W-:Y:S01]  /*3bb0*/  ISETP.GE.AND P5, PT, R21, R202, PT ;  /* 0x000000ca1500720c */ /* 0x000fe20003fa6270 */
[----:B------:R-:W-:Y:S01]  /*3bc0*/  HMMA.16816.F32 R48, R16, R36, RZ ;  /* 0x000000241030723c */ /* 0x000fe200000018ff */
[C---:B------:R-:W-:Y:S02]  /*3bd0*/  ISETP.GE.AND P6, PT, R22.reuse, R205, PT ;  /* 0x000000cd1600720c */ /* 0x040fe40003fc6270 */
[----:B------:R-:W-:Y:S02]  /*3be0*/  ISETP.GE.AND P4, PT, R22, R204, PT ;  /* 0x000000cc1600720c */ /* 0x000fe40003f86270 */
[----:B------:R-:W-:Y:S02]  /*3bf0*/  FSEL R131, R75, -INF , !P0 ;  /* 0xff8000004b837808 */ /* 0x000fe40004000000 */
[----:B------:R-:W-:Y:S01]  /*3c00*/  HMMA.16816.F32 R72, R4, R32, R44 ;  /* 0x000000200448723c */ /* 0x000fe2000000182c */
[----:B------:R-:W-:-:S02]  /*3c10*/  ISETP.GE.OR P2, PT, R21, R209, !P2 ;  /* 0x000000d11500720c */ /* 0x000fc40005746670 */
[C---:B------:R-:W-:Y:S02]  /*3c20*/  ISETP.GE.OR P1, PT, R21.reuse, R208, !P1 ;  /* 0x000000d01500720c */ /* 0x040fe40004f26670 */
[C---:B------:R-:W-:Y:S01]  /*3c30*/  ISETP.GE.OR P3, PT, R21.reuse, R207, !P3 ;  /* 0x000000cf1500720c */ /* 0x040fe20005f66670 */
[-C--:B------:R-:W-:Y:S01]  /*3c40*/  HMMA.16816.F32 R44, R12, R42.reuse, RZ ;  /* 0x0000002a0c2c723c */ /* 0x080fe200000018ff */
[----:B------:R-:W-:Y:S01]  /*3c50*/  ISETP.GE.OR P5, PT, R21, R206, !P5 ;  /* 0x000000ce1500720c */ /* 0x000fe20006fa6670 */
[----:B------:R-:W-:Y:S01]  /*3c60*/  VIADD R21, R20, 0x21 ;  /* 0x0000002114157836 */ /* 0x000fe20000000000 */
[C---:B------:R-:W-:Y:S02]  /*3c70*/  ISETP.GE.OR P6, PT, R22.reuse, R209, !P6 ;  /* 0x000000d11600720c */ /* 0x040fe400077c6670 */
[----:B------:R-:W-:Y:S01]  /*3c80*/  ISETP.GE.OR P4, PT, R22, R208, !P4 ;  /* 0x000000d01600720c */ /* 0x000fe20006786670 */
[----:B------:R-:W-:Y:S01]  /*3c90*/  HMMA.16816.F32 R40, R16, R42, RZ ;  /* 0x0000002a1028723c */ /* 0x000fe200000018ff */
[----:B------:R-:W-:Y:S01]  /*3ca0*/  FSEL R133, R61, -INF , !P6 ;  /* 0xff8000003d857808 */ /* 0x000fe20007000000 */
[----:B------:R-:W-:Y:S01]  /*3cb0*/  VIADD R22, R20, 0x29 ;  /* 0x0000002914167836 */ /* 0x000fe20000000000 */
[----:B------:R-:W-:-:S02]  /*3cc0*/  FSEL R143, R63, -INF , !P4 ;  /* 0xff8000003f8f7808 */ /* 0x000fc40006000000 */
[----:B------:R-:W-:Y:S02]  /*3cd0*/  FSEL R132, R68, -INF , !P2 ;  /* 0xff80000044847808 */ /* 0x000fe40005000000 */
[C---:B------:R-:W-:Y:S02]  /*3ce0*/  ISETP.GE.AND P4, PT, R21.reuse, R205, PT ;  /* 0x000000cd1500720c */ /* 0x040fe40003f86270 */
[C---:B------:R-:W-:Y:S02]  /*3cf0*/  ISETP.GE.AND P0, PT, R21.reuse, R204, PT ;  /* 0x000000cc1500720c */ /* 0x040fe40003f06270 */
[C---:B------:R-:W-:Y:S02]  /*3d00*/  ISETP.GE.AND P6, PT, R21.reuse, R203, PT ;  /* 0x000000cb1500720c */ /* 0x040fe40003fc6270 */
[C---:B------:R-:W-:Y:S02]  /*3d10*/  ISETP.GE.AND P2, PT, R21.reuse, R202, PT ;  /* 0x000000ca1500720c */ /* 0x040fe40003f46270 */
[----:B------:R-:W-:-:S02]  /*3d20*/  ISETP.GE.OR P4, PT, R21, R209, !P4 ;  /* 0x000000d11500720c */ /* 0x000fc40006786670 */
[C---:B------:R-:W-:Y:S02]  /*3d30*/  ISETP.GE.OR P0, PT, R21.reuse, R208, !P0 ;  /* 0x000000d01500720c */ /* 0x040fe40004706670 */
[C---:B------:R-:W-:Y:S02]  /*3d40*/  ISETP.GE.OR P6, PT, R21.reuse, R207, !P6 ;  /* 0x000000cf1500720c */ /* 0x040fe400077c6670 */
[----:B------:R-:W-:Y:S01]  /*3d50*/  ISETP.GE.OR P2, PT, R21, R206, !P2 ;  /* 0x000000ce1500720c */ /* 0x000fe20005746670 */
[----:B------:R-:W-:Y:S01]  /*3d60*/  VIADD R21, R20, 0x28 ;  /* 0x0000002814157836 */ /* 0x000fe20000000000 */
[----:B------:R-:W-:Y:S01]  /*3d70*/  FSEL R129, R69, -INF , !P4 ;  /* 0xff80000045817808 */ /* 0x000fe20006000000 */
[----:B------:R-:W-:Y:S01]  /*3d80*/  HMMA.16816.F32 R60, R8, R34, R40 ;  /* 0x00000022083c723c */ /* 0x000fe20000001828 */
        /* <DEDUP_REMOVED lines=9> */
[C---:B------:R-:W-:Y:S02]  /*3e20*/  ISETP.GE.OR P1, PT, R21.reuse, R209, !P1 ;  /* 0x000000d11500720c */ /* 0x040fe40004f26670 */
[C---:B------:R-:W-:Y:S02]  /*3e30*/  ISETP.GE.OR P4, PT, R21.reuse, R208, !P4 ;  /* 0x000000d01500720c */ /* 0x040fe40006786670 */
[CC--:B------:R-:W-:Y:S02]  /*3e40*/  ISETP.GE.OR P0, PT, R21.reuse, R207.reuse, !P0 ;  /* 0x000000cf1500720c */ /* 0x0c0fe40004706670 */
[----:B------:R-:W-:Y:S01]  /*3e50*/  ISETP.GE.OR P3, PT, R21, R206, !P3 ;  /* 0x000000ce1500720c */ /* 0x000fe20005f66670 */
[----:B------:R-:W-:Y:S01]  /*3e60*/  VIADD R21, R20, 0x30 ;  /* 0x0000003014157836 */ /* 0x000fe20000000000 */
[----:B------:R-:W-:-:S02]  /*3e70*/  ISETP.GE.OR P5, PT, R22, R207, !P5 ;  /* 0x000000cf1600720c */ /* 0x000fc40006fa6670 */
[----:B------:R-:W-:Y:S02]  /*3e80*/  FSEL R142, R77, -INF , !P6 ;  /* 0xff8000004d8e7808 */ /* 0x000fe40007000000 */
[----:B------:R-:W-:Y:S02]  /*3e90*/  FSEL R122, R79, -INF , !P2 ;  /* 0xff8000004f7a7808 */ /* 0x000fe40005000000 */
[----:B------:R-:W-:Y:S01]  /*3ea0*/  HMMA.16816.F32 R76, R4, R34, R44 ;  /* 0x00000022044c723c */ /* 0x000fe2000000182c */
[----:B------:R-:W-:Y:S01]  /*3eb0*/  FSEL R119, R58, -INF , !P3 ;  /* 0xff8000003a777808 */ /* 0x000fe20005800000 */
[----:B------:R-:W1:Y:S01]  /*3ec0*/  LDSM.16.M88.4 R32, [R170+0x3400] ;  /* 0x00340000aa20783b */ /* 0x000e620000000200 */
[----:B------:R-:W-:Y:S02]  /*3ed0*/  FSEL R126, R52, -INF , !P1 ;  /* 0xff800000347e7808 */ /* 0x000fe40004800000 */
[----:B------:R-:W-:Y:S01]  /*3ee0*/  FSEL R130, R54, -INF , !P4 ;  /* 0xff80000036827808 */ /* 0x000fe20006000000 */
[----:B------:R-:W-:Y:S01]  /*3ef0*/  HMMA.16816.F32 R44, R12, R38, RZ ;  /* 0x000000260c2c723c */ /* 0x000fe200000018ff */
[----:B------:R-:W-:-:S02]  /*3f00*/  FSEL R134, R57, -INF , !P5 ;  /* 0xff80000039867808 */ /* 0x000fc40006800000 */
[----:B------:R-:W-:Y:S02]  /*3f10*/  FSEL R140, R56, -INF , !P0 ;  /* 0xff800000388c7808 */ /* 0x000fe40004000000 */
[C---:B------:R-:W-:Y:S01]  /*3f20*/  ISETP.GE.AND P3, PT, R21.reuse, R205, PT ;  /* 0x000000cd1500720c */ /* 0x040fe20003f66270 */
[----:B------:R-:W-:Y:S01]  /*3f30*/  HMMA.16816.F32 R36, R16, R38, RZ ;  /* 0x000000261024723c */ /* 0x000fe200000018ff */
[C---:B------:R-:W-:Y:S02]  /*3f40*/  ISETP.GE.AND P1, PT, R21.reuse, R204, PT ;  /* 0x000000cc1500720c */ /* 0x040fe40003f26270 */
[C---:B------:R-:W-:Y:S02]  /*3f50*/  ISETP.GE.AND P4, PT, R21.reuse, R203, PT ;  /* 0x000000cb1500720c */ /* 0x040fe40003f86270 */
[----:B------:R-:W-:Y:S02]  /*3f60*/  ISETP.GE.AND P5, PT, R21, R202, PT ;  /* 0x000000ca1500720c */ /* 0x000fe40003fa6270 */
[----:B------:R-:W-:-:S02]  /*3f70*/  ISETP.GE.AND P6, PT, R22, R205, PT ;  /* 0x000000cd1600720c */ /* 0x000fc40003fc6270 */
[C---:B------:R-:W-:Y:S02]  /*3f80*/  ISETP.GE.AND P2, PT, R22.reuse, R204, PT ;  /* 0x000000cc1600720c */ /* 0x040fe40003f46270 */
[----:B------:R-:W-:Y:S02]  /*3f90*/  ISETP.GE.AND P0, PT, R22, R202, PT ;  /* 0x000000ca1600720c */ /* 0x000fe40003f06270 */
[C---:B------:R-:W-:Y:S02]  /*3fa0*/  ISETP.GE.OR P3, PT, R21.reuse, R209, !P3 ;  /* 0x000000d11500720c */ /* 0x040fe40005f66670 */
[C---:B------:R-:W-:Y:S02]  /*3fb0*/  ISETP.GE.OR P1, PT, R21.reuse, R208, !P1 ;  /* 0x000000d01500720c */ /* 0x040fe40004f26670 */
[C---:B------:R-:W-:Y:S02]  /*3fc0*/  ISETP.GE.OR P4, PT, R21.reuse, R207, !P4 ;  /* 0x000000cf1500720c */ /* 0x040fe40006786670 */
[----:B------:R-:W-:Y:S01]  /*3fd0*/  ISETP.GE.OR P5, PT, R21, R206, !P5 ;  /* 0x000000ce1500720c */ /* 0x000fe20006fa6670 */
[----:B------:R-:W-:Y:S01]  /*3fe0*/  VIADD R21, R20, 0x31 ;  /* 0x0000003114157836 */ /* 0x000fe20000000000 */
[----:B------:R-:W-:-:S02]  /*3ff0*/  ISETP.GE.OR P6, PT, R22, R209, !P6 ;  /* 0x000000d11600720c */ /* 0x000fc400077c6670 */
[C---:B------:R-:W-:Y:S01]  /*4000*/  ISETP.GE.OR P2, PT, R22.reuse, R208, !P2 ;  /* 0x000000d01600720c */ /* 0x040fe20005746670 */
[----:B--2---:R-:W-:Y:S01]  /*4010*/  HMMA.16816.F32 R68, R8, R30, R36 ;  /* 0x0000001e0844723c */ /* 0x004fe20000001824 */
[----:B------:R-:W-:Y:S01]  /*4020*/  ISETP.GE.OR P0, PT, R22, R206, !P0 ;  /* 0x000000ce1600720c */ /* 0x000fe20004706670 */
[----:B------:R-:W-:Y:S01]  /*4030*/  VIADD R22, R20, 0x39 ;  /* 0x0000003914167836 */ /* 0x000fe20000000000 */
[----:B------:R-:W-:Y:S01]  /*4040*/  FSEL R118, R53, -INF , !P6 ;  /* 0xff80000035767808 */ /* 0x000fe20007000000 */
[----:B------:R-:W-:Y:S01]  /*4050*/  LDSM.16.M88.4 R36, [R170+0x3800] ;  /* 0x00380000aa24783b */ /* 0x000fe20000000200 */
[----:B------:R-:W-:Y:S01]  /*4060*/  FSEL R112, R59, -INF , !P0 ;  /* 0xff8000003b707808 */ /* 0x000fe20004000000 */
[----:B-1----:R-:W-:Y:S01]  /*4070*/  HMMA.16816.F32 R40, R12, R32, RZ ;  /* 0x000000200c28723c */ /* 0x002fe200000018ff */
[----:B------:R-:W-:Y:S02]  /*4080*/  FSEL R128, R55, -INF , !P2 ;  /* 0xff80000037807808 */ /* 0x000fe40005000000 */
[----:B------:R-:W-:-:S02]  /*4090*/  FSEL R115, R64, -INF , !P3 ;  /* 0xff80000040737808 */ /* 0x000fc40005800000 */
[C---:B------:R-:W-:Y:S01]  /*40a0*/  ISETP.GE.AND P2, PT, R21.reuse, R205, PT ;  /* 0x000000cd1500720c */ /* 0x040fe20003f46270 */
[-C--:B------:R-:W-:Y:S01]  /*40b0*/  HMMA.16816.F32 R56, R4, R28.reuse, R24 ;  /* 0x0000001c0438723c */ /* 0x080fe20000001818 */
[C---:B------:R-:W-:Y:S01]  /*40c0*/  ISETP.GE.AND P0, PT, R21.reuse, R204, PT ;  /* 0x000000cc1500720c */ /* 0x040fe20003f06270 */
[----:B------:R-:W1:Y:S01]  /*40d0*/  LDSM.16.M88.4 R24, [R191+0x1400] ;  /* 0x00140000bf18783b */ /* 0x000e620000000200 */
[C---:B------:R-:W-:Y:S02]  /*40e0*/  ISETP.GE.AND P6, PT, R21.reuse, R203, PT ;  /* 0x000000cb1500720c */ /* 0x040fe40003fc6270 */
[C---:B------:R-:W-:Y:S01]  /*40f0*/  ISETP.GE.AND P3, PT, R21.reuse, R202, PT ;  /* 0x000000ca1500720c */ /* 0x040fe20003f66270 */
[----:B------:R-:W-:Y:S01]  /*4100*/  HMMA.16816.F32 R52, R8, R28, R48 ;  /* 0x0000001c0834723c */ /* 0x000fe20000001830 */
[C---:B------:R-:W-:Y:S02]  /*4110*/  ISETP.GE.OR P2, PT, R21.reuse, R209, !P2 ;  /* 0x000000d11500720c */ /* 0x040fe40005746670 */
[----:B------:R-:W-:-:S02]  /*4120*/  ISETP.GE.OR P0, PT, R21, R208, !P0 ;  /* 0x000000d01500720c */ /* 0x000fc40004706670 */
[C---:B------:R-:W-:Y:S01]  /*4130*/  ISETP.GE.OR P6, PT, R21.reuse, R207, !P6 ;  /* 0x000000cf1500720c */ /* 0x040fe200077c6670 */
[----:B------:R-:W-:Y:S01]  /*4140*/  HMMA.16816.F32 R48, R16, R32, RZ ;  /* 0x000000201030723c */ /* 0x000fe200000018ff */
[----:B------:R-:W-:Y:S01]  /*4150*/  ISETP.GE.OR P3, PT, R21, R206, !P3 ;  /* 0x000000ce1500720c */ /* 0x000fe20005f66670 */
[----:B------:R-:W-:Y:S01]  /*4160*/  VIADD R21, R20, 0x38 ;  /* 0x0000003814157836 */ /* 0x000fe20000000000 */
[----:B------:R-:W-:Y:S02]  /*4170*/  FSEL R113, R65, -INF , !P2 ;  /* 0xff80000041717808 */ /* 0x000fe40005000000 */
[----:B------:R-:W-:Y:S02]  /*4180*/  FSEL R121, R66, -INF , !P1 ;  /* 0xff80000042797808 */ /* 0x000fe40004800000 */
[----:B------:R-:W-:Y:S02]  /*4190*/  FSEL R120, R67, -INF , !P0 ;  /* 0xff80000043787808 */ /* 0x000fe40004000000 */
[----:B------:R-:W-:-:S02]  /*41a0*/  FSEL R127, R72, -INF , !P4 ;  /* 0xff800000487f7808 */ /* 0x000fc40006000000 */
[C---:B------:R-:W-:Y:S02]  /*41b0*/  ISETP.GE.AND P1, PT, R21.reuse, R205, PT ;  /* 0x000000cd1500720c */ /* 0x040fe40003f26270 */
[C---:B------:R-:W-:Y:S02]  /*41c0*/  ISETP.GE.AND P2, PT, R21.reuse, R204, PT ;  /* 0x000000cc1500720c */ /* 0x040fe40003f46270 */
[CC--:B------:R-:W-:Y:S02]  /*41d0*/  ISETP.GE.AND P0, PT, R21.reuse, R203.reuse, PT ;  /* 0x000000cb1500720c */ /* 0x0c0fe40003f06270 */
[----:B------:R-:W-:Y:S02]  /*41e0*/  ISETP.GE.AND P4, PT, R21, R202, PT ;  /* 0x000000ca1500720c */ /* 0x000fe40003f86270 */
[----:B------:R-:W-:Y:S02]  /*41f0*/  FSEL R106, R74, -INF , !P5 ;  /* 0xff8000004a6a7808 */ /* 0x000fe40006800000 */
[----:B------:R-:W-:-:S02]  /*4200*/  ISETP.GE.AND P5, PT, R22, R203, PT ;  /* 0x000000cb1600720c */ /* 0x000fc40003fa6270 */
[C---:B------:R-:W-:Y:S02]  /*4210*/  ISETP.GE.OR P1, PT, R21.reuse, R209, !P1 ;  /* 0x000000d11500720c */ /* 0x040fe40004f26670 */
[C---:B------:R-:W-:Y:S02]  /*4220*/  ISETP.GE.OR P2, PT, R21.reuse, R208, !P2 ;  /* 0x000000d01500720c */ /* 0x040fe40005746670 */
[CC--:B------:R-:W-:Y:S02]  /*4230*/  ISETP.GE.OR P0, PT, R21.reuse, R207.reuse, !P0 ;  /* 0x000000cf1500720c */ /* 0x0c0fe40004706670 */
[----:B------:R-:W-:Y:S01]  /*4240*/  ISETP.GE.OR P4, PT, R21, R206, !P4 ;  /* 0x000000ce1500720c */ /* 0x000fe20006786670 */
[----:B------:R-:W-:Y:S01]  /*4250*/  VIADD R21, R20, 0x40 ;  /* 0x0000004014157836 */ /* 0x000fe20000000000 */
[----:B------:R-:W-:Y:S01]  /*4260*/  ISETP.GE.OR P5, PT, R22, R207, !P5 ;  /* 0x000000cf1600720c */ /* 0x000fe20006fa6670 */
[----:B-1----:R-:W-:Y:S01]  /*4270*/  HMMA.16816.F32 R84, R4, R24, R40 ;  /* 0x000000180454723c */ /* 0x002fe20000001828 */
[----:B------:R-:W-:-:S02]  /*4280*/  FSEL R102, R78, -INF , !P4 ;  /* 0xff8000004e667808 */ /* 0x000fc40006000000 */
[----:B------:R-:W-:Y:S02]  /*4290*/  FSEL R110, R60, -INF , !P1 ;  /* 0xff8000003c6e7808 */ /* 0x000fe40004800000 */
[----:B------:R-:W-:Y:S01]  /*42a0*/  FSEL R114, R62, -INF , !P2 ;  /* 0xff8000003e727808 */ /* 0x000fe20005000000 */
[----:B------:R-:W-:Y:S01]  /*42b0*/  HMMA.16816.F32 R40, R12, R36, RZ ;  /* 0x000000240c28723c */ /* 0x000fe200000018ff */
[----:B------:R-:W-:Y:S02]  /*42c0*/  FSEL R117, R77, -INF , !P5 ;  /* 0xff8000004d757808 */ /* 0x000fe40006800000 */
[----:B------:R-:W-:Y:S02]  /*42d0*/  FSEL R105, R75, -INF , !P3 ;  /* 0xff8000004b697808 */ /* 0x000fe40005800000 */
[----:B------:R-:W-:Y:S01]  /*42e0*/  FSEL R123, R76, -INF , !P0 ;  /* 0xff8000004c7b7808 */ /* 0x000fe20004000000 */
[----:B------:R-:W-:Y:S01]  /*42f0*/  HMMA.16816.F32 R80, R8, R24, R48 ;  /* 0x000000180850723c */ /* 0x000fe20000001830 */
[----:B------:R-:W-:-:S02]  /*4300*/  ISETP.GE.AND P4, PT, R21, R205, PT ;  /* 0x000000cd1500720c */ /* 0x000fc40003f86270 */
[C---:B------:R-:W-:Y:S02]  /*4310*/  ISETP.GE.AND P1, PT, R21.reuse, R204, PT ;  /* 0x000000cc1500720c */ /* 0x040fe40003f26270 */
[C---:B------:R-:W-:Y:S01]  /*4320*/  ISETP.GE.AND P2, PT, R21.reuse, R203, PT ;  /* 0x000000cb1500720c */ /* 0x040fe20003f46270 */
[----:B------:R-:W-:Y:S01]  /*4330*/  HMMA.16816.F32 R48, R16, R36, RZ ;  /* 0x000000241030723c */ /* 0x000fe200000018ff */
[C---:B------:R-:W-:Y:S02]  /*4340*/  ISETP.GE.AND P5, PT, R21.reuse, R202, PT ;  /* 0x000000ca1500720c */ /* 0x040fe40003fa6270 */
[C---:B------:R-:W-:Y:S02]  /*4350*/  ISETP.GE.AND P3, PT, R22.reuse, R204, PT ;  /* 0x000000cc1600720c */ /* 0x040fe40003f66270 */
[----:B------:R-:W-:Y:S02]  /*4360*/  ISETP.GE.AND P0, PT, R22, R202, PT ;  /* 0x000000ca1600720c */ /* 0x000fe40003f06270 */
[----:B------:R-:W-:-:S02]  /*4370*/  ISETP.GE.OR P4, PT, R21, R209, !P4 ;  /* 0x000000d11500720c */ /* 0x000fc40006786670 */
[C---:B------:R-:W-:Y:S02]  /*4380*/  ISETP.GE.OR P1, PT, R21.reuse, R208, !P1 ;  /* 0x000000d01500720c */ /* 0x040fe40004f26670 */
[C---:B------:R-:W-:Y:S02]  /*4390*/  ISETP.GE.OR P2, PT, R21.reuse, R207, !P2 ;  /* 0x000000cf1500720c */ /* 0x040fe40005746670 */
[----:B------:R-:W-:Y:S01]  /*43a0*/  ISETP.GE.OR P5, PT, R21, R206, !P5 ;  /* 0x000000ce1500720c */ /* 0x000fe20006fa6670 */
[----:B------:R-:W-:Y:S01]  /*43b0*/  VIADD R21, R20, 0x41 ;  /* 0x0000004114157836 */ /* 0x000fe20000000000 */
[C---:B------:R-:W-:Y:S02]  /*43c0*/  ISETP.GE.OR P3, PT, R22.reuse, R208, !P3 ;  /* 0x000000d01600720c */ /* 0x040fe40005f66670 */
[----:B------:R-:W-:Y:S02]  /*43d0*/  ISETP.GE.OR P0, PT, R22, R206, !P0 ;  /* 0x000000ce1600720c */ /* 0x000fe40004706670 */
[----:B------:R-:W-:-:S02]  /*43e0*/  FSEL R111, R63, -INF , !P3 ;  /* 0xff8000003f6f7808 */ /* 0x000fc40005800000 */
[----:B------:R-:W-:Y:S02]  /*43f0*/  FSEL R96, R79, -INF , !P0 ;  /* 0xff8000004f607808 */ /* 0x000fe40004000000 */
[CC--:B------:R-:W-:Y:S02]  /*4400*/  ISETP.GE.AND P3, PT, R21.reuse, R205.reuse, PT ;  /* 0x000000cd1500720c */ /* 0x0c0fe40003f66270 */
[----:B------:R-:W-:Y:S02]  /*4410*/  ISETP.GE.AND P0, PT, R21, R204, PT ;  /* 0x000000cc1500720c */ /* 0x000fe40003f06270 */
[----:B------:R-:W-:Y:S02]  /*4420*/  FSEL R125, R73, -INF , !P6 ;  /* 0xff800000497d7808 */ /* 0x000fe40007000000 */
[----:B------:R-:W-:Y:S01]  /*4430*/  ISETP.GE.AND P6, PT, R22, R205, PT ;  /* 0x000000cd1600720c */ /* 0x000fe20003fc6270 */
[----:B------:R-:W-:Y:S01]  /*4440*/  HMMA.16816.F32 R72, R4, R30, R44 ;  /* 0x0000001e0448723c */ /* 0x000fe2000000182c */
[C---:B------:R-:W-:Y:S01]  /*4450*/  ISETP.GE.OR P3, PT, R21.reuse, R209, !P3 ;  /* 0x000000d11500720c */ /* 0x040fe20005f66670 */
[----:B------:R-:W1:Y:S01]  /*4460*/  LDSM.16.M88.4 R28, [R191+0x1800] ;  /* 0x00180000bf1c783b */ /* 0x000e620000000200 */
[----:B------:R-:W-:-:S02]  /*4470*/  ISETP.GE.OR P0, PT, R21, R208, !P0 ;  /* 0x000000d01500720c */ /* 0x000fc40004706670 */
[----:B------:R-:W-:Y:S01]  /*4480*/  ISETP.GE.OR P6, PT, R22, R209, !P6 ;  /* 0x000000d11600720c */ /* 0x000fe200077c6670 */
[-C--:B------:R-:W-:Y:S01]  /*4490*/  HMMA.16816.F32 R44, R16, R34.reuse, RZ ;  /* 0x00000022102c723c */ /* 0x080fe200000018ff */
[----:B------:R-:W-:Y:S01]  /*44a0*/  FSEL R99, R52, -INF , !P4 ;  /* 0xff80000034637808 */ /* 0x000fe20006000000 */
[----:B------:R-:W-:Y:S01]  /*44b0*/  VIADD R22, R20, 0x59 ;  /* 0x0000005914167836 */ /* 0x000fe20000000000 */
[----:B------:R-:W-:Y:S02]  /*44c0*/  FSEL R97, R53, -INF , !P3 ;  /* 0xff80000035617808 */ /* 0x000fe40005800000 */
[----:B------:R-:W-:Y:S02]  /*44d0*/  FSEL R104, R54, -INF , !P1 ;  /* 0xff80000036687808 */ /* 0x000fe40004800000 */
[----:B------:R-:W-:Y:S02]  /*44e0*/  FSEL R103, R55, -INF , !P0 ;  /* 0xff80000037677808 */ /* 0x000fe40004000000 */
[----:B------:R-:W-:Y:S01]  /*44f0*/  HMMA.16816.F32 R52, R12, R34, RZ ;  /* 0x000000220c34723c */ /* 0x000fe200000018ff */
[----:B------:R-:W-:Y:S01]  /*4500*/  FSEL R101, R61, -INF , !P6 ;  /* 0xff8000003d657808 */ /* 0x000fe20007000000 */
[----:B------:R-:W2:Y:S01]  /*4510*/  LDSM.16.M88.4 R32, [R170+0x3c00] ;  /* 0x003c0000aa20783b */ /* 0x000ea20000000200 */
[----:B------:R-:W-:-:S02]  /*4520*/  ISETP.GE.AND P6, PT, R21, R203, PT ;  /* 0x000000cb1500720c */ /* 0x000fc40003fc6270 */
[C---:B------:R-:W-:Y:S02]  /*4530*/  ISETP.GE.AND P4, PT, R21.reuse, R202, PT ;  /* 0x000000ca1500720c */ /* 0x040fe40003f86270 */
[C---:B------:R-:W-:Y:S02]  /*4540*/  ISETP.GE.OR P6, PT, R21.reuse, R207, !P6 ;  /* 0x000000cf1500720c */ /* 0x040fe400077c6670 */
[----:B------:R-:W-:Y:S01]  /*4550*/  ISETP.GE.OR P4, PT, R21, R206, !P4 ;  /* 0x000000ce1500720c */ /* 0x000fe20006786670 */
[----:B------:R-:W-:Y:S01]  /*4560*/  VIADD R21, R20, 0x48 ;  /* 0x0000004814157836 */ /* 0x000fe20000000000 */
[----:B------:R-:W-:Y:S02]  /*4570*/  FSEL R109, R56, -INF , !P2 ;  /* 0xff800000386d7808 */ /* 0x000fe40005000000 */
[----:B------:R-:W-:Y:S02]  /*4580*/  FSEL R108, R57, -INF , !P6 ;  /* 0xff800000396c7808 */ /* 0x000fe40007000000 */
[C---:B------:R-:W-:Y:S01]  /*4590*/  ISETP.GE.AND P3, PT, R21.reuse, R205, PT ;  /* 0x000000cd1500720c */ /* 0x040fe20003f66270 */
[----:B------:R-:W-:Y:S01]  /*45a0*/  HMMA.16816.F32 R60, R8, R26, R44 ;  /* 0x0000001a083c723c */ /* 0x000fe2000000182c */
[----:B------:R-:W-:-:S02]  /*45b0*/  ISETP.GE.AND P0, PT, R21, R204, PT ;  /* 0x000000cc1500720c */ /* 0x000fc40003f06270 */
[C---:B------:R-:W-:Y:S02]  /*45c0*/  ISETP.GE.AND P1, PT, R21.reuse, R203, PT ;  /* 0x000000cb1500720c */ /* 0x040fe40003f26270 */
[C---:B------:R-:W-:Y:S02]  /*45d0*/  ISETP.GE.AND P2, PT, R21.reuse, R202, PT ;  /* 0x000000ca1500720c */ /* 0x040fe40003f46270 */
[C---:B------:R-:W-:Y:S01]  /*45e0*/  ISETP.GE.OR P3, PT, R21.reuse, R209, !P3 ;  /* 0x000000d11500720c */ /* 0x040fe20005f66670 */
[----:B------:R-:W-:Y:S01]  /*45f0*/  HMMA.16816.F32 R64, R4, R26, R52 ;  /* 0x0000001a0440723c */ /* 0x000fe20000001834 */
[C---:B------:R-:W-:Y:S01]  /*4600*/  ISETP.GE.OR P0, PT, R21.reuse, R208, !P0 ;  /* 0x000000d01500720c */ /* 0x040fe20004706670 */
[----:B------:R-:W3:Y:S01]  /*4610*/  LDSM.16.M88.4 R24, [R191+0x1c00] ;  /* 0x001c0000bf18783b */ /* 0x000ee20000000200 */
[----:B------:R-:W-:Y:S01]  /*4620*/  ISETP.GE.OR P1, PT, R21, R207, !P1 ;  /* 0x000000cf1500720c */ /* 0x000fe20004f26670 */
[----:B------:R-:W-:-:S04]  /*4630*/  DEPBAR.LE SB0, 0x0 ;  /* 0x000080000000791a */ /* 0x000fc80000000000 */
[----:B------:R-:W-:Y:S01]  /*4640*/  ISETP.GE.OR P2, PT, R21, R206, !P2 ;  /* 0x000000ce1500720c */ /* 0x000fe20005746670 */
[----:B------:R-:W-:Y:S01]  /*4650*/  VIADD R21, R20, 0x49 ;  /* 0x0000004914157836 */ /* 0x000fe20000000000 */
[----:B------:R-:W-:Y:S01]  /*4660*/  FSEL R93, R58, -INF , !P5 ;  /* 0xff8000003a5d7808 */ /* 0x000fe20006800000 */
[----:B-1----:R-:W-:Y:S01]  /*4670*/  HMMA.16816.F32 R76, R8, R28, R48 ;  /* 0x0000001c084c723c */ /* 0x002fe20000001830 */
[----:B------:R-:W-:Y:S02]  /*4680*/  FSEL R91, R59, -INF , !P4 ;  /* 0xff8000003b5b7808 */ /* 0x000fe40006000000 */
[----:B------:R-:W-:Y:S02]  /*4690*/  FSEL R107, R72, -INF , !P1 ;  /* 0xff800000486b7808 */ /* 0x000fe40004800000 */
[C---:B------:R-:W-:Y:S01]  /*46a0*/  ISETP.GE.AND P6, PT, R21.reuse, R205, PT ;  /* 0x000000cd1500720c */ /* 0x040fe20003fc6270 */
[----:B------:R-:W-:Y:S01]  /*46b0*/  HMMA.16816.F32 R52, R12, R38, RZ ;  /* 0x000000260c34723c */ /* 0x000fe200000018ff */
[----:B------:R-:W-:-:S02]  /*46c0*/  ISETP.GE.AND P5, PT, R21, R204, PT ;  /* 0x000000cc1500720c */ /* 0x000fc40003fa6270 */
[C---:B------:R-:W-:Y:S02]  /*46d0*/  ISETP.GE.AND P4, PT, R21.reuse, R203, PT ;  /* 0x000000cb1500720c */ /* 0x040fe40003f86270 */
[C---:B------:R-:W-:Y:S01]  /*46e0*/  ISETP.GE.AND P1, PT, R21.reuse, R202, PT ;  /* 0x000000ca1500720c */ /* 0x040fe20003f26270 */
[----:B--2---:R-:W-:Y:S01]  /*46f0*/  HMMA.16816.F32 R44, R12, R32, RZ ;  /* 0x000000200c2c723c */ /* 0x004fe200000018ff */
[C---:B------:R-:W-:Y:S02]  /*4700*/  ISETP.GE.OR P6, PT, R21.reuse, R209, !P6 ;  /* 0x000000d11500720c */ /* 0x040fe400077c6670 */
[C---:B------:R-:W-:Y:S02]  /*4710*/  ISETP.GE.OR P5, PT, R21.reuse, R208, !P5 ;  /* 0x000000d01500720c */ /* 0x040fe40006fa6670 */
[C---:B------:R-:W-:Y:S01]  /*4720*/  ISETP.GE.OR P4, PT, R21.reuse, R207, !P4 ;  /* 0x000000cf1500720c */ /* 0x040fe20006786670 */
[----:B------:R-:W-:Y:S01]  /*4730*/  HMMA.16816.F32 R48, R16, R38, RZ ;  /* 0x000000261030723c */ /* 0x000fe200000018ff */
[----:B------:R-:W-:Y:S01]  /*4740*/  ISETP.GE.OR P1, PT, R21, R206, !P1 ;  /* 0x000000ce1500720c */ /* 0x000fe20004f26670 */
[----:B------:R-:W-:Y:S01]  /*4750*/  VIADD R21, R20, 0x50 ;  /* 0x0000005014157836 */ /* 0x000fe20000000000 */
[----:B------:R-:W-:-:S02]  /*4760*/  FSEL R89, R74, -INF , !P2 ;  /* 0xff8000004a597808 */ /* 0x000fc40005000000 */
[----:B------:R-:W-:Y:S01]  /*4770*/  FSEL R94, R68, -INF , !P3 ;  /* 0xff800000445e7808 */ /* 0x000fe20005800000 */
[----:B------:R-:W-:Y:S01]  /*4780*/  HMMA.16816.F32 R56, R16, R34, RZ ;  /* 0x000000221038723c */ /* 0x000fe200000018ff */
[----:B------:R-:W-:Y:S02]  /*4790*/  FSEL R98, R70, -INF , !P0 ;  /* 0xff80000046627808 */ /* 0x000fe40004000000 */
[----:B------:R-:W-:Y:S01]  /*47a0*/  FSEL R100, R73, -INF , !P4 ;  /* 0xff80000049647808 */ /* 0x000fe20006000000 */
[----:B------:R-:W-:Y:S01]  /*47b0*/  BAR.SYNC.DEFER_BLOCKING 0x0 ;  /* 0x0000000000007b1d */ /* 0x000fe20000010000 */
[C---:B------:R-:W-:Y:S02]  /*47c0*/  ISETP.GE.AND P2, PT, R21.reuse, R205, PT ;  /* 0x000000cd1500720c */ /* 0x040fe40003f46270 */
[C---:B------:R-:W-:Y:S02]  /*47d0*/  ISETP.GE.AND P3, PT, R21.reuse, R204, PT ;  /* 0x000000cc1500720c */ /* 0x040fe40003f66270 */
[----:B------:R-:W-:-:S02]  /*47e0*/  ISETP.GE.AND P0, PT, R21, R203, PT ;  /* 0x000000cb1500720c */ /* 0x000fc40003f06270 */
[C---:B------:R-:W-:Y:S02]  /*47f0*/  ISETP.GE.AND P4, PT, R21.reuse, R202, PT ;  /* 0x000000ca1500720c */ /* 0x040fe40003f86270 */
[C---:B------:R-:W-:Y:S02]  /*4800*/  ISETP.GE.OR P2, PT, R21.reuse, R209, !P2 ;  /* 0x000000d11500720c */ /* 0x040fe40005746670 */
[C---:B------:R-:W-:Y:S02]  /*4810*/  ISETP.GE.OR P3, PT, R21.reuse, R208, !P3 ;  /* 0x000000d01500720c */ /* 0x040fe40005f66670 */
[C---:B------:R-:W-:Y:S02]  /*4820*/  ISETP.GE.OR P0, PT, R21.reuse, R207, !P0 ;  /* 0x000000cf1500720c */ /* 0x040fe40004706670 */
[----:B------:R-:W-:Y:S01]  /*4830*/  ISETP.GE.OR P4, PT, R21, R206, !P4 ;  /* 0x000000ce1500720c */ /* 0x000fe20006786670 */
[----:B------:R-:W-:Y:S01]  /*4840*/  VIADD R21, R20, 0x51 ;  /* 0x0000005114157836 */ /* 0x000fe20000000000 */
[----:B------:R-:W-:-:S02]  /*4850*/  FSEL R88, R75, -INF , !P1 ;  /* 0xff8000004b587808 */ /* 0x000fc40004800000 */
[----:B------:R-:W-:Y:S01]  /*4860*/  HMMA.16816.F32 R72, R4, R28, R40 ;  /* 0x0000001c0448723c */ /* 0x000fe20000001828 */
[----:B------:R-:W-:Y:S02]  /*4870*/  FSEL R90, R69, -INF , !P6 ;  /* 0xff800000455a7808 */ /* 0x000fe40007000000 */
[----:B------:R-:W-:Y:S02]  /*4880*/  FSEL R95, R71, -INF , !P5 ;  /* 0xff800000475f7808 */ /* 0x000fe40006800000 */
[----:B------:R-:W-:Y:S01]  /*4890*/  FSEL R80, R80, -INF , !P2 ;  /* 0xff80000050507808 */ /* 0x000fe20005000000 */
[----:B------:R-:W-:Y:S01]  /*48a0*/  HMMA.16816.F32 R40, R16, R32, RZ ;  /* 0x000000201028723c */ /* 0x000fe200000018ff */
[C---:B------:R-:W-:Y:S02]  /*48b0*/  ISETP.GE.AND P5, PT, R21.reuse, R205, PT ;  /* 0x000000cd1500720c */ /* 0x040fe40003fa6270 */
[C---:B------:R-:W-:Y:S02]  /*48c0*/  ISETP.GE.AND P1, PT, R21.reuse, R204, PT ;  /* 0x000000cc1500720c */ /* 0x040fe40003f26270 */
[C---:B------:R-:W-:Y:S01]  /*48d0*/  ISETP.GE.AND P6, PT, R21.reuse, R203, PT ;  /* 0x000000cb1500720c */ /* 0x040fe20003fc6270 */
[----:B------:R-:W-:Y:S01]  /*48e0*/  HMMA.16816.F32 R68, R12, R34, RZ ;  /* 0x000000220c44723c */ /* 0x000fe200000018ff */
[----:B------:R-:W-:-:S02]  /*48f0*/  ISETP.GE.AND P2, PT, R21, R202, PT ;  /* 0x000000ca1500720c */ /* 0x000fc40003f46270 */
[C---:B------:R-:W-:Y:S02]  /*4900*/  ISETP.GE.OR P5, PT, R21.reuse, R209, !P5 ;  /* 0x000000d11500720c */ /* 0x040fe40006fa6670 */
[C---:B------:R-:W-:Y:S01]  /*4910*/  ISETP.GE.OR P1, PT, R21.reuse, R208, !P1 ;  /* 0x000000d01500720c */ /* 0x040fe20004f26670 */
[----:B---3--:R-:W-:Y:S01]  /*4920*/  HMMA.16816.F32 R32, R4, R24, R44 ;  /* 0x000000180420723c */ /* 0x008fe2000000182c */
[C---:B------:R-:W-:Y:S01]  /*4930*/  ISETP.GE.OR P6, PT, R21.reuse, R207, !P6 ;  /* 0x000000cf1500720c */ /* 0x040fe200077c6670 */
[C---:B------:R-:W-:Y:S01]  /*4940*/  VIADD R13, R20.reuse, 0x61 ;  /* 0x00000061140d7836 */ /* 0x040fe20000000000 */
[----:B------:R-:W-:Y:S01]  /*4950*/  ISETP.GE.OR P2, PT, R21, R206, !P2 ;  /* 0x000000ce1500720c */ /* 0x000fe20005746670 */
[C---:B------:R-:W-:Y:S01]  /*4960*/  VIADD R21, R20.reuse, 0x58 ;  /* 0x0000005814157836 */ /* 0x040fe20000000000 */
[----:B------:R-:W-:Y:S01]  /*4970*/  FSEL R81, R81, -INF , !P5 ;  /* 0xff80000051517808 */ /* 0x000fe20006800000 */
[----:B------:R-:W-:Y:S01]  /*4980*/  VIADD R12, R20, 0x70 ;  /* 0x00000070140c7836 */ /* 0x000fe20000000000 */
[----:B------:R-:W-:-:S02]  /*4990*/  FSEL R82, R82, -INF , !P3 ;  /* 0xff80000052527808 */ /* 0x000fc40005800000 */
[----:B------:R-:W-:Y:S02]  /*49a0*/  FSEL R83, R83, -INF , !P1 ;  /* 0xff80000053537808 */ /* 0x000fe40004800000 */
[----:B------:R-:W-:Y:S01]  /*49b0*/  FSEL R84, R84, -INF , !P0 ;  /* 0xff80000054547808 */ /* 0x000fe20004000000 */
[----:B------:R-:W-:Y:S01]  /*49c0*/  HMMA.16816.F32 R36, R8, R24, R40 ;  /* 0x000000180824723c */ /* 0x000fe20000001828 */
[C---:B------:R-:W-:Y:S02]  /*49d0*/  ISETP.GE.AND P5, PT, R21.reuse, R205, PT ;  /* 0x000000cd1500720c */ /* 0x040fe40003fa6270 */
[C---:B------:R-:W-:Y:S02]  /*49e0*/  ISETP.GE.AND P3, PT, R21.reuse, R204, PT ;  /* 0x000000cc1500720c */ /* 0x040fe40003f66270 */
[C---:B------:R-:W-:Y:S01]  /*49f0*/  ISETP.GE.AND P1, PT, R21.reuse, R203, PT ;  /* 0x000000cb1500720c */ /* 0x040fe20003f26270 */
[----:B------:R-:W-:Y:S01]  /*4a00*/  HMMA.16816.F32 R40, R4, R30, R52 ;  /* 0x0000001e0428723c */ /* 0x000fe20000001834 */
[----:B------:R-:W-:-:S02]  /*4a10*/  ISETP.GE.AND P0, PT, R21, R202, PT ;  /* 0x000000ca1500720c */ /* 0x000fc40003f06270 */
[----:B------:R-:W-:Y:S02]  /*4a20*/  FSEL R85, R85, -INF , !P6 ;  /* 0xff80000055557808 */ /* 0x000fe40007000000 */
[----:B------:R-:W-:Y:S01]  /*4a30*/  FSEL R87, R87, -INF , !P2 ;  /* 0xff80000057577808 */ /* 0x000fe20005000000 */
[----:B------:R-:W-:Y:S01]  /*4a40*/  HMMA.16816.F32 R28, R8, R30, R48 ;  /* 0x0000001e081c723c */ /* 0x000fe20000001830 */
[C---:B------:R-:W-:Y:S02]  /*4a50*/  ISETP.GE.AND P2, PT, R22.reuse, R204, PT ;  /* 0x000000cc1600720c */ /* 0x040fe40003f46270 */
[----:B------:R-:W-:Y:S02]  /*4a60*/  ISETP.GE.AND P6, PT, R22, R203, PT ;  /* 0x000000cb1600720c */ /* 0x000fe40003fc6270 */
[C---:B------:R-:W-:Y:S01]  /*4a70*/  ISETP.GE.OR P5, PT, R21.reuse, R209, !P5 ;  /* 0x000000d11500720c */ /* 0x040fe20006fa6670 */
[----:B------:R-:W-:Y:S01]  /*4a80*/  HMMA.16816.F32 R16, R4, R26, R68 ;  /* 0x0000001a0410723c */ /* 0x000fe20000001844 */
[----:B------:R-:W-:-:S02]  /*4a90*/  ISETP.GE.OR P3, PT, R21, R208, !P3 ;  /* 0x000000d01500720c */ /* 0x000fc40005f66670 */
[CC--:B------:R-:W-:Y:S02]  /*4aa0*/  ISETP.GE.OR P1, PT, R21.reuse, R207.reuse, !P1 ;  /* 0x000000cf1500720c */ /* 0x0c0fe40004f26670 */
[----:B------:R-:W-:Y:S01]  /*4ab0*/  ISETP.GE.OR P0, PT, R21, R206, !P0 ;  /* 0x000000ce1500720c */ /* 0x000fe20004706670 */
[----:B------:R-:W-:Y:S01]  /*4ac0*/  VIADD R21, R20, 0x60 ;  /* 0x0000006014157836 */ /* 0x000fe20000000000 */
[----:B------:R-:W-:Y:S01]  /*4ad0*/  ISETP.GE.OR P2, PT, R22, R208, !P2 ;  /* 0x000000d01600720c */ /* 0x000fe20005746670 */
[----:B------:R-:W-:Y:S01]  /*4ae0*/  VIADD R5, R20, 0x78 ;  /* 0x0000007814057836 */ /* 0x000fe20000000000 */
[----:B------:R-:W-:Y:S01]  /*4af0*/  ISETP.GE.OR P6, PT, R22, R207, !P6 ;  /* 0x000000cf1600720c */ /* 0x000fe200077c6670 */
[----:B------:R-:W-:Y:S01]  /*4b00*/  VIADD R4, R20, 0x79 ;  /* 0x0000007914047836 */ /* 0x000fe20000000000 */
[----:B------:R-:W-:Y:S01]  /*4b10*/  FSEL R60, R60, -INF , !P5 ;  /* 0xff8000003c3c7808 */ /* 0x000fe20006800000 */
[----:B------:R-:W-:Y:S01]  /*4b20*/  HMMA.16816.F32 R8, R8, R26, R56 ;  /* 0x0000001a0808723c */ /* 0x000fe20000001838 */
        /* <DEDUP_REMOVED lines=8> */
[-C--:B------:R-:W-:Y:S02]  /*4bb0*/  ISETP.GE.AND P4, PT, R22, R205.reuse, PT ;  /* 0x000000cd1600720c */ /* 0x080fe40003f86270 */
[----:B------:R-:W-:Y:S02]  /*4bc0*/  FSEL R64, R64, -INF , !P1 ;  /* 0xff80000040407808 */ /* 0x000fe40004800000 */
[----:B------:R-:W-:Y:S02]  /*4bd0*/  FSEL R66, R66, -INF , !P0 ;  /* 0xff80000042427808 */ /* 0x000fe40004000000 */
[----:B------:R-:W-:Y:S02]  /*4be0*/  ISETP.GE.AND P1, PT, R22, R202, PT ;  /* 0x000000ca1600720c */ /* 0x000fe40003f26270 */
[----:B------:R-:W-:-:S02]  /*4bf0*/  ISETP.GE.AND P0, PT, R21, R205, PT ;  /* 0x000000cd1500720c */ /* 0x000fc40003f06270 */
[C---:B------:R-:W-:Y:S02]  /*4c00*/  ISETP.GE.OR P5, PT, R21.reuse, R208, !P5 ;  /* 0x000000d01500720c */ /* 0x040fe40006fa6670 */
[C---:B------:R-:W-:Y:S02]  /*4c10*/  ISETP.GE.OR P3, PT, R21.reuse, R207, !P3 ;  /* 0x000000cf1500720c */ /* 0x040fe40005f66670 */
[-C--:B------:R-:W-:Y:S02]  /*4c20*/  ISETP.GE.OR P6, PT, R21, R206.reuse, !P6 ;  /* 0x000000ce1500720c */ /* 0x080fe400077c6670 */
[-C--:B------:R-:W-:Y:S02]  /*4c30*/  ISETP.GE.OR P2, PT, R13, R209.reuse, !P2 ;  /* 0x000000d10d00720c */ /* 0x080fe40005746670 */
[C---:B------:R-:W-:Y:S02]  /*4c40*/  ISETP.GE.OR P4, PT, R22.reuse, R209, !P4 ;  /* 0x000000d11600720c */ /* 0x040fe40006786670 */
[----:B------:R-:W-:-:S02]  /*4c50*/  ISETP.GE.OR P1, PT, R22, R206, !P1 ;  /* 0x000000ce1600720c */ /* 0x000fc40004f26670 */
[----:B------:R-:W-:Y:S02]  /*4c60*/  ISETP.GE.OR P0, PT, R21, R209, !P0 ;  /* 0x000000d11500720c */ /* 0x000fe40004706670 */
        /* <DEDUP_REMOVED lines=8> */
[----:B------:R-:W-:Y:S02]  /*4cf0*/  ISETP.GE.AND P2, PT, R12, R202, PT ;  /* 0x000000ca0c00720c */ /* 0x000fe40003f46270 */
[----:B------:R-:W-:Y:S02]  /*4d00*/  ISETP.GE.AND P4, PT, R13, R204, PT ;  /* 0x000000cc0d00720c */ /* 0x000fe40003f86270 */
[----:B------:R-:W-:-:S02]  /*4d10*/  FSEL R67, R67, -INF , !P1 ;  /* 0xff80000043437808 */ /* 0x000fc40004800000 */
[----:B------:R-:W-:Y:S02]  /*4d20*/  FSEL R76, R76, -INF , !P0 ;  /* 0xff8000004c4c7808 */ /* 0x000fe40004000000 */
[C---:B------:R-:W-:Y:S02]  /*4d30*/  ISETP.GE.AND P1, PT, R13.reuse, R203, PT ;  /* 0x000000cb0d00720c */ /* 0x040fe40003f26270 */
[----:B------:R-:W-:Y:S02]  /*4d40*/  ISETP.GE.AND P0, PT, R13, R202, PT ;  /* 0x000000ca0d00720c */ /* 0x000fe40003f06270 */
[C---:B------:R-:W-:Y:S02]  /*4d50*/  ISETP.GE.OR P5, PT, R12.reuse, R209, !P5 ;  /* 0x000000d10c00720c */ /* 0x040fe40006fa6670 */
[C---:B------:R-:W-:Y:S02]  /*4d60*/  ISETP.GE.OR P3, PT, R12.reuse, R208, !P3 ;  /* 0x000000d00c00720c */ /* 0x040fe40005f66670 */
[----:B------:R-:W-:-:S02]  /*4d70*/  ISETP.GE.OR P6, PT, R12, R207, !P6 ;  /* 0x000000cf0c00720c */ /* 0x000fc400077c6670 */
[----:B------:R-:W-:Y:S01]  /*4d80*/  ISETP.GE.OR P2, PT, R12, R206, !P2 ;  /* 0x000000ce0c00720c */ /* 0x000fe20005746670 */
[C---:B------:R-:W-:Y:S01]  /*4d90*/  VIADD R12, R20.reuse, 0x71 ;  /* 0x00000071140c7836 */ /* 0x040fe20000000000 */
[C---:B------:R-:W-:Y:S02]  /*4da0*/  ISETP.GE.OR P4, PT, R13.reuse, R208, !P4 ;  /* 0x000000d00d00720c */ /* 0x040fe40006786670 */
[C---:B------:R-:W-:Y:S02]  /*4db0*/  ISETP.GE.OR P1, PT, R13.reuse, R207, !P1 ;  /* 0x000000cf0d00720c */ /* 0x040fe40004f26670 */
[----:B------:R-:W-:Y:S01]  /*4dc0*/  ISETP.GE.OR P0, PT, R13, R206, !P0 ;  /* 0x000000ce0d00720c */ /* 0x000fe20004706670 */
[----:B------:R-:W-:Y:S01]  /*4dd0*/  VIADD R13, R20, 0x68 ;  /* 0x00000068140d7836 */ /* 0x000fe20000000000 */
[----:B------:R-:W-:Y:S02]  /*4de0*/  FSEL R79, R79, -INF , !P4 ;  /* 0xff8000004f4f7808 */ /* 0x000fe40006000000 */
[----:B------:R-:W-:-:S02]  /*4df0*/  ISETP.GE.AND P4, PT, R12, R205, PT ;  /* 0x000000cd0c00720c */ /* 0x000fc40003f86270 */
[----:B------:R-:W-:Y:S02]  /*4e00*/  FSEL R75, R75, -INF , !P0 ;  /* 0xff8000004b4b7808 */ /* 0x000fe40004000000 */
[C---:B------:R-:W-:Y:S02]  /*4e10*/  ISETP.GE.AND P0, PT, R13.reuse, R205, PT ;  /* 0x000000cd0d00720c */ /* 0x040fe40003f06270 */
[-C--:B------:R-:W-:Y:S02]  /*4e20*/  ISETP.GE.OR P4, PT, R12, R209.reuse, !P4 ;  /* 0x000000d10c00720c */ /* 0x080fe40006786670 */
[----:B------:R-:W-:Y:S02]  /*4e30*/  ISETP.GE.OR P0, PT, R13, R209, !P0 ;  /* 0x000000d10d00720c */ /* 0x000fe40004706670 */
[----:B------:R-:W-:Y:S02]  /*4e40*/  FSEL R45, R36, -INF , !P5 ;  /* 0xff800000242d7808 */ /* 0x000fe40006800000 */
[----:B------:R-:W-:-:S02]  /*4e50*/  FSEL R49, R32, -INF , !P6 ;  /* 0xff80000020317808 */ /* 0x000fc40007000000 */
[----:B------:R-:W-:Y:S02]  /*4e60*/  FSEL R34, R34, -INF , !P2 ;  /* 0xff80000022227808 */ /* 0x000fe40005000000 */
[----:B------:R-:W-:Y:S02]  /*4e70*/  FSEL R24, R37, -INF , !P4 ;  /* 0xff80000025187808 */ /* 0x000fe40006000000 */
[-C--:B------:R-:W-:Y:S02]  /*4e80*/  ISETP.GE.AND P5, PT, R13, R203.reuse, PT ;  /* 0x000000cb0d00720c */ /* 0x080fe40003fa6270 */
[C---:B------:R-:W-:Y:S02]  /*4e90*/  ISETP.GE.AND P6, PT, R12.reuse, R204, PT ;  /* 0x000000cc0c00720c */ /* 0x040fe40003fc6270 */
[C---:B------:R-:W-:Y:S02]  /*4ea0*/  ISETP.GE.AND P2, PT, R12.reuse, R203, PT ;  /* 0x000000cb0c00720c */ /* 0x040fe40003f46270 */
[----:B------:R-:W-:-:S02]  /*4eb0*/  ISETP.GE.AND P4, PT, R12, R202, PT ;  /* 0x000000ca0c00720c */ /* 0x000fc40003f86270 */
[----:B------:R-:W-:Y:S02]  /*4ec0*/  FSEL R28, R28, -INF , !P0 ;  /* 0xff8000001c1c7808 */ /* 0x000fe40004000000 */
[----:B------:R-:W-:Y:S02]  /*4ed0*/  ISETP.GE.AND P0, PT, R5, R202, PT ;  /* 0x000000ca0500720c */ /* 0x000fe40003f06270 */
[-C--:B------:R-:W-:Y:S02]  /*4ee0*/  ISETP.GE.OR P5, PT, R13, R207.reuse, !P5 ;  /* 0x000000cf0d00720c */ /* 0x080fe40006fa6670 */
[C---:B------:R-:W-:Y:S02]  /*4ef0*/  ISETP.GE.OR P6, PT, R12.reuse, R208, !P6 ;  /* 0x000000d00c00720c */ /* 0x040fe400077c6670 */
[C---:B------:R-:W-:Y:S02]  /*4f00*/  ISETP.GE.OR P2, PT, R12.reuse, R207, !P2 ;  /* 0x000000cf0c00720c */ /* 0x040fe40005746670 */
[-C--:B------:R-:W-:Y:S01]  /*4f10*/  ISETP.GE.OR P4, PT, R12, R206.reuse, !P4 ;  /* 0x000000ce0c00720c */ /* 0x080fe20006786670 */
[----:B------:R-:W-:Y:S01]  /*4f20*/  VIADD R12, R20, 0x69 ;  /* 0x00000069140c7836 */ /* 0x000fe20000000000 */
[----:B------:R-:W-:-:S02]  /*4f30*/  ISETP.GE.OR P0, PT, R5, R206, !P0 ;  /* 0x000000ce0500720c */ /* 0x000fc40004706670 */
[----:B------:R-:W-:Y:S02]  /*4f40*/  FSEL R46, R40, -INF , !P5 ;  /* 0xff800000282e7808 */ /* 0x000fe40006800000 */
[----:B------:R-:W-:Y:S02]  /*4f50*/  FSEL R47, R38, -INF , !P3 ;  /* 0xff800000262f7808 */ /* 0x000fe40005800000 */
[----:B------:R-:W-:Y:S02]  /*4f60*/  FSEL R40, R33, -INF , !P2 ;  /* 0xff80000021287808 */ /* 0x000fe40005000000 */
[-C--:B------:R-:W-:Y:S02]  /*4f70*/  ISETP.GE.AND P3, PT, R13, R202.reuse, PT ;  /* 0x000000ca0d00720c */ /* 0x080fe40003f66270 */
[----:B------:R-:W-:Y:S02]  /*4f80*/  ISETP.GE.AND P2, PT, R12, R202, PT ;  /* 0x000000ca0c00720c */ /* 0x000fe40003f46270 */
[----:B------:R-:W-:-:S02]  /*4f90*/  FSEL R18, R18, -INF , !P0 ;  /* 0xff80000012127808 */ /* 0x000fc40004000000 */
[----:B------:R-:W-:Y:S02]  /*4fa0*/  ISETP.GE.AND P0, PT, R4, R202, PT ;  /* 0x000000ca0400720c */ /* 0x000fe40003f06270 */
[-C--:B------:R-:W-:Y:S02]  /*4fb0*/  ISETP.GE.OR P3, PT, R13, R206.reuse, !P3 ;  /* 0x000000ce0d00720c */ /* 0x080fe40005f66670 */
[-C--:B------:R-:W-:Y:S02]  /*4fc0*/  ISETP.GE.OR P2, PT, R12, R206.reuse, !P2 ;  /* 0x000000ce0c00720c */ /* 0x080fe40005746670 */
[----:B------:R-:W-:Y:S02]  /*4fd0*/  ISETP.GE.OR P0, PT, R4, R206, !P0 ;  /* 0x000000ce0400720c */ /* 0x000fe40004706670 */
[----:B------:R-:W-:Y:S02]  /*4fe0*/  FSEL R73, R73, -INF , !P1 ;  /* 0xff80000049497808 */ /* 0x000fe40004800000 */
[----:B------:R-:W-:-:S02]  /*4ff0*/  FSEL R42, R42, -INF , !P3 ;  /* 0xff8000002a2a7808 */ /* 0x000fc40005800000 */
[----:B------:R-:W-:Y:S02]  /*5000*/  FSEL R35, R35, -INF , !P4 ;  /* 0xff80000023237808 */ /* 0x000fe40006000000 */
[----:B------:R-:W-:Y:S02]  /*5010*/  FSEL R43, R43, -INF , !P2 ;  /* 0xff8000002b2b7808 */ /* 0x000fe40005000000 */
[----:B------:R-:W-:Y:S02]  /*5020*/  ISETP.GE.AND P1, PT, R13, R204, PT ;  /* 0x000000cc0d00720c */ /* 0x000fe40003f26270 */
[-C--:B------:R-:W-:Y:S02]  /*5030*/  ISETP.GE.AND P3, PT, R12, R203.reuse, PT ;  /* 0x000000cb0c00720c */ /* 0x080fe40003f66270 */
[-C--:B------:R-:W-:Y:S02]  /*5040*/  ISETP.GE.AND P2, PT, R5, R203.reuse, PT ;  /* 0x000000cb0500720c */ /* 0x080fe40003f46270 */
[----:B------:R-:W-:-:S02]  /*5050*/  ISETP.GE.AND P4, PT, R4, R203, PT ;  /* 0x000000cb0400720c */ /* 0x000fc40003f86270 */
[----:B------:R-:W-:Y:S02]  /*5060*/  FSEL R19, R19, -INF , !P0 ;  /* 0xff80000013137808 */ /* 0x000fe40004000000 */
[----:B------:R-:W-:Y:S02]  /*5070*/  ISETP.GT.AND P0, PT, R172, R187, PT ;  /* 0x000000bbac00720c */ /* 0x000fe40003f04270 */
[----:B------:R-:W-:Y:S02]  /*5080*/  ISETP.GE.OR P1, PT, R13, R208, !P1 ;  /* 0x000000d00d00720c */ /* 0x000fe40004f26670 */
[-C--:B------:R-:W-:Y:S02]  /*5090*/  ISETP.GE.OR P3, PT, R12, R207.reuse, !P3 ;  /* 0x000000cf0c00720c */ /* 0x080fe40005f66670 */
[-C--:B------:R-:W-:Y:S02]  /*50a0*/  ISETP.GE.OR P2, PT, R5, R207.reuse, !P2 ;  /* 0x000000cf0500720c */ /* 0x080fe40005746670 */
[----:B------:R-:W-:-:S02]  /*50b0*/  ISETP.GE.OR P4, PT, R4, R207, !P4 ;  /* 0x000000cf0400720c */ /* 0x000fc40006786670 */
[----:B------:R-:W-:Y:S02]  /*50c0*/  FSEL R44, R39, -INF , !P6 ;  /* 0xff800000272c7808 */ /* 0x000fe40007000000 */
[----:B------:R-:W-:Y:S02]  /*50d0*/  FSEL R41, R41, -INF , !P3 ;  /* 0xff80000029297808 */ /* 0x000fe40005800000 */
[----:B------:R-:W-:Y:S02]  /*50e0*/  FSEL R30, R30, -INF , !P1 ;  /* 0xff8000001e1e7808 */ /* 0x000fe40004800000 */
[----:B------:R-:W-:Y:S02]  /*50f0*/  FSEL R32, R16, -INF , !P2 ;  /* 0xff80000010207808 */ /* 0x000fe40005000000 */
[----:B------:R-:W-:Y:S02]  /*5100*/  FSEL R27, R17, -INF , !P4 ;  /* 0xff800000111b7808 */ /* 0x000fe40006000000 */
[----:B------:R-:W-:-:S02]  /*5110*/  ISETP.GE.AND P6, PT, R12, R205, PT ;  /* 0x000000cd0c00720c */ /* 0x000fc40003fc6270 */
[-C--:B------:R-:W-:Y:S02]  /*5120*/  ISETP.GE.AND P5, PT, R12, R204.reuse, PT ;  /* 0x000000cc0c00720c */ /* 0x080fe40003fa6270 */
[CC--:B------:R-:W-:Y:S02]  /*5130*/  ISETP.GE.AND P3, PT, R5.reuse, R205.reuse, PT ;  /* 0x000000cd0500720c */ /* 0x0c0fe40003f66270 */
[-C--:B------:R-:W-:Y:S02]  /*5140*/  ISETP.GE.AND P1, PT, R5, R204.reuse, PT ;  /* 0x000000cc0500720c */ /* 0x080fe40003f26270 */
[C---:B------:R-:W-:Y:S02]  /*5150*/  ISETP.GE.AND P2, PT, R4.reuse, R205, PT ;  /* 0x000000cd0400720c */ /* 0x040fe40003f46270 */
[----:B------:R-:W-:Y:S02]  /*5160*/  ISETP.GE.AND P4, PT, R4, R204, PT ;  /* 0x000000cc0400720c */ /* 0x000fe40003f86270 */
[----:B------:R-:W-:-:S02]  /*5170*/  ISETP.GE.OR P6, PT, R12, R209, !P6 ;  /* 0x000000d10c00720c */ /* 0x000fc400077c6670 */
[-C--:B------:R-:W-:Y:S02]  /*5180*/  ISETP.GE.OR P5, PT, R12, R208.reuse, !P5 ;  /* 0x000000d00c00720c */ /* 0x080fe40006fa6670 */
[CC--:B------:R-:W-:Y:S02]  /*5190*/  ISETP.GE.OR P3, PT, R5.reuse, R209.reuse, !P3 ;  /* 0x000000d10500720c */ /* 0x0c0fe40005f66670 */
[-C--:B------:R-:W-:Y:S02]  /*51a0*/  ISETP.GE.OR P1, PT, R5, R208.reuse, !P1 ;  /* 0x000000d00500720c */ /* 0x080fe40004f26670 */
[C---:B------:R-:W-:Y:S02]  /*51b0*/  ISETP.GE.OR P2, PT, R4.reuse, R209, !P2 ;  /* 0x000000d10400720c */ /* 0x040fe40005746670 */
[----:B------:R-:W-:Y:S01]  /*51c0*/  ISETP.GE.OR P4, PT, R4, R208, !P4 ;  /* 0x000000d00400720c */ /* 0x000fe20006786670 */
[----:B------:R-:W-:Y:S01]  /*51d0*/  IMAD R4, R211, 0x8, R176 ;  /* 0x00000008d3047824 */ /* 0x000fe200078e02b0 */
[----:B------:R-:W-:-:S02]  /*51e0*/  FSEL R29, R29, -INF , !P6 ;  /* 0xff8000001d1d7808 */ /* 0x000fc40007000000 */
[----:B------:R-:W-:Y:S02]  /*51f0*/  FSEL R31, R31, -INF , !P5 ;  /* 0xff8000001f1f7808 */ /* 0x000fe40006800000 */
[----:B------:R-:W-:Y:S02]  /*5200*/  FSEL R23, R8, -INF , !P3 ;  /* 0xff80000008177808 */ /* 0x000fe40005800000 */
[----:B------:R-:W-:Y:S02]  /*5210*/  FSEL R26, R10, -INF , !P1 ;  /* 0xff8000000a1a7808 */ /* 0x000fe40004800000 */
[----:B------:R-:W-:Y:S02]  /*5220*/  FSEL R22, R9, -INF , !P2 ;  /* 0xff80000009167808 */ /* 0x000fe40005000000 */
[----:B------:R-:W-:Y:S01]  /*5230*/  FSEL R25, R11, -INF , !P4 ;  /* 0xff8000000b197808 */ /* 0x000fe20006000000 */
[----:B------:R-:W-:Y:S06]  /*5240*/  @!P0 BRA `(.L_x_1047) ;  /* 0x0000000000c48947 */ /* 0x000fec0003800000 */
[----:B------:R-:W-:Y:S01]  /*5250*/  ISETP.GE.AND P0, PT, R92, R116, PT ;  /* 0x000000745c00720c */ /* 0x000fe20003f06270 */
[----:B------:R-:W-:Y:S01]  /*5260*/  VIADD R6, R186, 0xfffffffe ;  /* 0xfffffffeba067836 */ /* 0x000fe20000000000 */
[----:B------:R-:W-:Y:S03]  /*5270*/  BSSY B0, `(.L_x_1048) ;  /* 0x000002d000007945 */ /* 0x000fe60003800000 */
[----:B------:R-:W-:Y:S01]  /*5280*/  IMAD R5, R184, R6, RZ ;  /* 0x00000006b8057224 */ /* 0x000fe200078e02ff */
[----:B------:R-:W-:Y:S01]  /*5290*/  SHF.R.S32.HI R4, RZ, 0x1f, R6 ;  /* 0x0000001fff047819 */ /* 0x000fe20000011406 */
[----:B------:R-:W-:-:S04]  /*52a0*/  IMAD.WIDE.U32 R6, R6, R177, R182 ;  /* 0x000000b106067225 */ /* 0x000fc800078e00b6 */
[----:B------:R-:W-:Y:S02]  /*52b0*/  IMAD R5, R4, R177, R5 ;  /* 0x000000b104057224 */ /* 0x000fe400078e0205 */
[-C--:B------:R-:W-:Y:S01]  /*52c0*/  @!P0 IADD3 R4, P1, R174, R6.reuse, RZ ;  /* 0x00000006ae048210 */ /* 0x080fe20007f3e0ff */
[----:B------:R1:W-:Y:S01]  /*52d0*/  @P0 STS [R210+0x2000], RZ ;  /* 0x002000ffd2000388 */ /* 0x0003e20000000800 */
[----:B------:R-:W-:Y:S01]  /*52e0*/  IMAD.IADD R5, R7, 0x1, R5 ;  /* 0x0000000107057824 */ /* 0x000fe200078e0205 */
[----:B------:R-:W-:Y:S02]  /*52f0*/  @!P0 LEA R9, P2, R180, R6, 0x6 ;  /* 0x00000006b4098211 */ /* 0x000fe400078430ff */
[-C--:B------:R-:W-:Y:S01]  /*5300*/  @!P0 LEA R12, P4, R6, R178.reuse, 0x1 ;  /* 0x000000b2060c8211 */ /* 0x080fe200078808ff */
[----:B------:R-:W-:Y:S01]  /*5310*/  @!P0 IMAD.X R11, R175, 0x1, R5, P1 ;  /* 0x00000001af0b8824 */ /* 0x000fe200008e0605 */
[-C--:B------:R-:W-:Y:S01]  /*5320*/  @!P0 LEA R10, P3, R4, R178.reuse, 0x1 ;  /* 0x000000b2040a8211 */ /* 0x080fe200078608ff */
[----:B------:R1:W-:Y:S01]  /*5330*/  @P0 STS [R210+0x2004], RZ ;  /* 0x002004ffd2000388 */ /* 0x0003e20000000800 */
[----:B------:R-:W-:-:S02]  /*5340*/  @!P0 LEA R8, P1, R9, R178, 0x1 ;  /* 0x000000b209088211 */ /* 0x000fc400078208ff */
[----:B------:R-:W-:Y:S01]  /*5350*/  @!P0 LEA.HI.X R14, R180, R5, R181, 0x6, P2 ;  /* 0x00000005b40e8211 */ /* 0x000fe200010f34b5 */
[----:B------:R1:W-:Y:S01]  /*5360*/  @P0 STS.64 [R210+0x2008], RZ ;  /* 0x002008ffd2000388 */ /* 0x0003e20000000a00 */
[-C--:B------:R-:W-:Y:S02]  /*5370*/  @!P0 LEA.HI.X R13, R6, R179.reuse, R5, 0x1, P4 ;  /* 0x000000b3060d8211 */ /* 0x080fe400020f0c05 */
[-C--:B------:R-:W-:Y:S02]  /*5380*/  @!P0 LEA.HI.X R11, R4, R179.reuse, R11, 0x1, P3 ;  /* 0x000000b3040b8211 */ /* 0x080fe400018f0c0b */
        /* <DEDUP_REMOVED lines=18> */
[----:B-1----:R-:W-:-:S04]  /*54b0*/  IMAD R8, R181, 0x60, RZ ;  /* 0x00000060b5087824 */ /* 0x002fc800078e02ff */
        /* <DEDUP_REMOVED lines=8> */
.L_x_1049:
[----:B------:R-:W-:Y:S05]  /*5540*/  BSYNC B0 ;  /* 0x0000000000007941 */ /* 0x000fea0003800000 */
.L_x_1048:
[----:B------:R-:W0:Y:S02]  /*5550*/  LDGDEPBAR ;  /* 0x00000000000079af */ /* 0x000e240000000000 */
.L_x_1047:
[----:B------:R-:W-:Y:S05]  /*5560*/  BSYNC B1 ;  /* 0x0000000000017941 */ /* 0x000fea0003800000 */
.L_x_1046:
[----:B--2---:R-:W2:Y:S04]  /*5570*/  LD.E R4, desc[UR4][R168.64+0xdc] ;  /* 0x0000dc04a8047980 */ /* 0x004ea8000c101900 */
[----:B------:R-:W-:Y:S04]  /*5580*/  STL [R1+0x470], R186 ;  /* 0x000470ba01007387 */ /* 0x000fe80000100800 */
        /* <DEDUP_REMOVED lines=29> */
[----:B------:R-:W-:Y:S04]  /*5760*/  STL.64 [R1+0x3e0], R194 ;  /* 0x0003e0c201007387 */ /* 0x000fe80000100a00 */
[----:B------:R3:W-:Y:S04]  /*5770*/  STL.64 [R1+0x3d8], R192 ;  /* 0x0003d8c001007387 */ /* 0x0007e80000100a00 */
[----:B---3--:R-:W3:Y:S01]  /*5780*/  LDL.64 R192, [R1+0x108] ;  /* 0x0001080001c07983 */ /* 0x008ee20000100a00 */
[----:B------:R-:W-:-:S02]  /*5790*/  FMNMX.FTZ R36, R150, R149, !PT ;  /* 0x0000009596247209 */ /* 0x000fc40007810000 */
[----:B------:R-:W-:Y:S01]  /*57a0*/  FMNMX.FTZ R5, R157, R156, !PT ;  /* 0x0000009c9d057209 */ /* 0x000fe20007810000 */
[----:B------:R-:W-:Y:S01]  /*57b0*/  STL.64 [R1+0x3d0], R190 ;  /* 0x0003d0be01007387 */ /* 0x000fe20000100a00 */
        /* <DEDUP_REMOVED lines=114> */
[----:B------:R-:W4:Y:S01]  /*5ee0*/  SHFL.BFLY PT, R7, R36, 0x2, 0x1f ;  /* 0x0c401f0024077f89 */ /* 0x000f2200000e0000 */
[----:B------:R-:W-:Y:S02]  /*5ef0*/  FMNMX.FTZ R39, R22, R39, !PT ;  /* 0x0000002716277209 */ /* 0x000fe40007810000 */
[----:B------:R-:W-:Y:S02]  /*5f00*/  FMNMX.FTZ R5, R72, R5, !PT ;  /* 0x0000000548057209 */ /* 0x000fe40007810000 */
[----:B------:R-:W-:Y:S01]  /*5f10*/  FMNMX.FTZ R38, R44, R38, !PT ;  /* 0x000000262c267209 */ /* 0x000fe20007810000 */
[----:B------:R-:W2:Y:S01]  /*5f20*/  SHFL.BFLY PT, R6, R39, 0x2, 0x1f ;  /* 0x0c401f0027067f89 */ /* 0x000ea200000e0000 */
[----:B------:R-:W-:-:S02]  /*5f30*/  FMNMX.FTZ R5, R73, R5, !PT ;  /* 0x0000000549057209 */ /* 0x000fc40007810000 */
[----:B------:R-:W-:Y:S02]  /*5f40*/  FMNMX.FTZ R38, R26, R38, !PT ;  /* 0x000000261a267209 */ /* 0x000fe40007810000 */
[----:B------:R-:W-:Y:S02]  /*5f50*/  FMNMX.FTZ R5, R46, R5, !PT ;  /* 0x000000052e057209 */ /* 0x000fe40007810000 */
[----:B------:R-:W-:Y:S02]  /*5f60*/  FMNMX.FTZ R38, R25, R38, !PT ;  /* 0x0000002619267209 */ /* 0x000fe40007810000 */
[----:B------:R-:W-:-:S03]  /*5f70*/  FMNMX.FTZ R5, R41, R5, !PT ;  /* 0x0000000529057209 */ /* 0x000fc60007810000 */
[----:B-1----:R-:W1:Y:S01]  /*5f80*/  SHFL.BFLY PT, R8, R38, 0x2, 0x1f ;  /* 0x0c401f0026087f89 */ /* 0x002e6200000e0000 */
[----:B------:R-:W-:-:S04]  /*5f90*/  FMNMX.FTZ R5, R49, R5, !PT ;  /* 0x0000000531057209 */ /* 0x000fc80007810000 */
[----:B------:R-:W-:Y:S02]  /*5fa0*/  FMNMX.FTZ R5, R40, R5, !PT ;  /* 0x0000000528057209 */ /* 0x000fe40007810000 */
[----:B----4-:R-:W-:Y:S02]  /*5fb0*/  FMNMX.FTZ R36, R36, R7, !PT ;  /* 0x0000000724247209 */ /* 0x010fe40007810000 */
[----:B------:R-:W-:Y:S02]  /*5fc0*/  FMNMX.FTZ R5, R32, R5, !PT ;  /* 0x0000000520057209 */ /* 0x000fe40007810000 */
[----:B--2---:R-:W-:Y:S02]  /*5fd0*/  FMNMX.FTZ R39, R39, R6, !PT ;  /* 0x0000000627277209 */ /* 0x004fe40007810000 */
[----:B------:R-:W-:Y:S01]  /*5fe0*/  FMNMX.FTZ R5, R27, R5, !PT ;  /* 0x000000051b057209 */ /* 0x000fe20007810000 */
[----:B------:R-:W2:Y:S04]  /*5ff0*/  SHFL.BFLY PT, R6, R36, 0x1, 0x1f ;  /* 0x0c201f0024067f89 */ /* 0x000ea800000e0000 */
[----:B------:R-:W4:Y:S01]  /*6000*/  SHFL.BFLY PT, R37, R5, 0x2, 0x1f ;  /* 0x0c401f0005257f89 */ /* 0x000f2200000e0000 */
[----:B-1----:R-:W-:-:S03]  /*6010*/  FMNMX.FTZ R38, R38, R8, !PT ;  /* 0x0000000826267209 */ /* 0x002fc60007810000 */
[----:B------:R-:W1:Y:S04]  /*6020*/  SHFL.BFLY PT, R7, R39, 0x1, 0x1f ;  /* 0x0c201f0027077f89 */ /* 0x000e6800000e0000 */
[----:B------:R-:W3:Y:S01]  /*6030*/  SHFL.BFLY PT, R8, R38, 0x1, 0x1f ;  /* 0x0c201f0026087f89 */ /* 0x000ee200000e0000 */
[----:B--2---:R-:W-:Y:S02]  /*6040*/  FMNMX.FTZ R36, R36, R6, !PT ;  /* 0x0000000624247209 */ /* 0x004fe40007810000 */
[----:B----4-:R-:W-:-:S03]  /*6050*/  FMNMX.FTZ R37, R5, R37, !PT ;  /* 0x0000002505257209 */ /* 0x010fc60007810000 */
[----:B------:R-:W-:Y:S01]  /*6060*/  FMUL.FTZ R5, R4, R36 ;  /* 0x0000002404057220 */ /* 0x000fe20000410000 */
[----:B------:R-:W-:Y:S01]  /*6070*/  FSETP.NEU.FTZ.AND P0, PT, R36, -INF , PT ;  /* 0xff8000002400780b */ /* 0x000fe20003f1d000 */
[----:B------:R-:W2:Y:S03]  /*6080*/  SHFL.BFLY PT, R9, R37, 0x1, 0x1f ;  /* 0x0c201f0025097f89 */ /* 0x000ea600000e0000 */
[----:B------:R-:W-:Y:S02]  /*6090*/  FSEL R5, R5, RZ, P0 ;  /* 0x000000ff05057208 */ /* 0x000fe40000000000 */
[----:B-1----:R-:W-:Y:S01]  /*60a0*/  FMNMX.FTZ R39, R39, R7, !PT ;  /* 0x0000000727277209 */ /* 0x002fe20007810000 */
[----:B------:R-:W-:Y:S01]  /*60b0*/  STL [R1+0x428], R168 ;  /* 0x000428a801007387 */ /* 0x000fe20000100800 */
[----:B---3--:R-:W-:Y:S01]  /*60c0*/  FMNMX.FTZ R38, R38, R8, !PT ;  /* 0x0000000826267209 */ /* 0x008fe20007810000 */
[-CC-:B------:R-:W-:Y:S01]  /*60d0*/  FFMA.FTZ R13, R119, R4.reuse, -R5.reuse ;  /* 0x00000004770d7223 */ /* 0x180fe20000010805 */
[-CC-:B------:R-:W-:Y:S01]  /*60e0*/  FFMA.FTZ R188, R106, R4.reuse, -R5.reuse ;  /* 0x000000046abc7223 */ /* 0x180fe20000010805 */
[----:B------:R-:W-:Y:S01]  /*60f0*/  STL [R1+0x424], R169 ;  /* 0x000424a901007387 */ /* 0x000fe20000100800 */
[----:B------:R-:W-:Y:S01]  /*6100*/  FFMA.FTZ R12, R112, R4, -R5 ;  /* 0x00000004700c7223 */ /* 0x000fe20000010805 */
[----:B------:R-:W-:-:S02]  /*6110*/  FMUL.FTZ R7, R4, R39 ;  /* 0x0000002704077220 */ /* 0x000fc40000410000 */
[----:B------:R1:W-:Y:S01]  /*6120*/  STL [R1+0x42c], R169 ;  /* 0x00042ca901007387 */ /* 0x0003e20000100800 */
[-CC-:B------:R-:W-:Y:S01]  /*6130*/  FFMA.FTZ R213, R105, R4.reuse, -R5.reuse ;  /* 0x0000000469d57223 */ /* 0x180fe20000010805 */
[----:B------:R-:W-:Y:S02]  /*6140*/  FSETP.NEU.FTZ.AND P1, PT, R39, -INF , PT ;  /* 0xff8000002700780b */ /* 0x000fe40003f3d000 */
[----:B------:R-:W-:Y:S01]  /*6150*/  STL [R1+0x430], R36 ;  /* 0x0004302401007387 */ /* 0x000fe20000100800 */
[-CC-:B------:R-:W-:Y:S01]  /*6160*/  FFMA.FTZ R227, R102, R4.reuse, -R5.reuse ;  /* 0x0000000466e37223 */ /* 0x180fe20000010805 */
[-CC-:B------:R-:W-:Y:S02]  /*6170*/  FFMA.FTZ R226, R96, R4.reuse, -R5.reuse ;  /* 0x0000000460e27223 */ /* 0x180fe40000010805 */
[----:B------:R-:W-:Y:S01]  /*6180*/  STL [R1+0x434], R39 ;  /* 0x0004342701007387 */ /* 0x000fe20000100800 */
[----:B------:R-:W-:-:S03]  /*6190*/  FFMA.FTZ R229, R93, R4, -R5 ;  /* 0x000000045de57223 */ /* 0x000fc60000010805 */
[----:B------:R-:W-:Y:S01]  /*61a0*/  STL [R1+0x474], R38 ;  /* 0x0004742601007387 */ /* 0x000fe20000100800 */
[----:B------:R-:W-:-:S03]  /*61b0*/  FFMA.FTZ R228, R91, R4, -R5 ;  /* 0x000000045be47223 */ /* 0x000fc60000010805 */
[----:B------:R-:W-:Y:S01]  /*61c0*/  STL [R1+0x1c], R13 ;  /* 0x00001c0d01007387 */ /* 0x000fe20000100800 */
[----:B------:R-:W-:-:S03]  /*61d0*/  FSEL R7, R7, RZ, P1 ;  /* 0x000000ff07077208 */ /* 0x000fc60000800000 */
[----:B------:R-:W-:Y:S04]  /*61e0*/  STL [R1+0x478], R188 ;  /* 0x000478bc01007387 */ /* 0x000fe80000100800 */
[----:B------:R-:W-:Y:S04]  /*61f0*/  STL [R1+0x24], R12 ;  /* 0x0000240c01007387 */ /* 0x000fe80000100800 */
[----:B------:R-:W-:Y:S01]  /*6200*/  STL [R1+0x47c], R213 ;  /* 0x00047cd501007387 */ /* 0x000fe20000100800 */
[----:B------:R-:W-:-:S03]  /*6210*/  FFMA.FTZ R250, R89, R4, -R5 ;  /* 0x0000000459fa7223 */ /* 0x000fc60000010805 */
[----:B------:R-:W-:Y:S01]  /*6220*/  STL [R1+0x480], R227 ;  /* 0x000480e301007387 */ /* 0x000fe20000100800 */
[----:B------:R-:W-:-:S03]  /*6230*/  FFMA.FTZ R17, R157, R4, -R7 ;  /* 0x000000049d117223 */ /* 0x000fc60000010807 */
[----:B------:R-:W-:Y:S01]  /*6240*/  STL [R1+0x484], R226 ;  /* 0x000484e201007387 */ /* 0x000fe20000100800 */
[----:B------:R-:W-:-:S03]  /*6250*/  FFMA.FTZ R16, R156, R4, -R7 ;  /* 0x000000049c107223 */ /* 0x000fc60000010807 */
[----:B------:R-:W-:Y:S01]  /*6260*/  STL [R1+0x488], R229 ;  /* 0x000488e501007387 */ /* 0x000fe20000100800 */
[----:B-1----:R-:W-:-:S03]  /*6270*/  FFMA.FTZ R169, R86, R4, -R5 ;  /* 0x0000000456a97223 */ /* 0x002fc60000010805 */
[----:B------:R1:W-:Y:S01]  /*6280*/  STL [R1+0x48c], R228 ;  /* 0x00048ce401007387 */ /* 0x0003e20000100800 */
[--C-:B------:R-:W-:Y:S01]  /*6290*/  FFMA.FTZ R168, R87, R4, -R5.reuse ;  /* 0x0000000457a87223 */ /* 0x100fe20000010805 */
[----:B------:R-:W-:Y:S01]  /*62a0*/  FMUL.FTZ R6, R4, R38 ;  /* 0x0000002604067220 */ /* 0x000fe20000410000 */
[-C--:B------:R-:W-:Y:S01]  /*62b0*/  FFMA.FTZ R209, R66, R4.reuse, -R5 ;  /* 0x0000000442d17223 */ /* 0x080fe20000010805 */
[----:B------:R-:W-:Y:S01]  /*62c0*/  FSETP.NEU.FTZ.AND P0, PT, R38, -INF , PT ;  /* 0xff8000002600780b */ /* 0x000fe20003f1d000 */
[----:B------:R-:W-:Y:S01]  /*62d0*/  STL [R1+0x490], R250 ;  /* 0x000490fa01007387 */ /* 0x000fe20000100800 */
[-C--:B------:R-:W-:Y:S01]  /*62e0*/  FFMA.FTZ R15, R160, R4.reuse, -R7 ;  /* 0x00000004a00f7223 */ /* 0x080fe20000010807 */
[----:B--2---:R-:W-:Y:S01]  /*62f0*/  FMNMX.FTZ R37, R37, R9, !PT ;  /* 0x0000000925257209 */ /* 0x004fe20007810000 */
[-CC-:B------:R-:W-:Y:S01]  /*6300*/  FFMA.FTZ R10, R150, R4.reuse, -R5.reuse ;  /* 0x00000004960a7223 */ /* 0x180fe20000010805 */
[-C--:B------:R-:W-:Y:S01]  /*6310*/  FFMA.FTZ R9, R149, R4.reuse, -R5 ;  /* 0x0000000495097223 */ /* 0x080fe20000010805 */
[----:B------:R-:W-:Y:S01]  /*6320*/  MUFU.EX2 R17, R17 ;  /* 0x0000001100117308 */ /* 0x000fe20000000800 */
[----:B------:R-:W-:Y:S01]  /*6330*/  FSEL R6, R6, RZ, P0 ;  /* 0x000000ff06067208 */ /* 0x000fe20000000000 */
[-C--:B------:R-:W-:Y:S01]  /*6340*/  FFMA.FTZ R14, R155, R4.reuse, -R7 ;  /* 0x000000049b0e7223 */ /* 0x080fe20000010807 */
[-CC-:B------:R-:W-:Y:S01]  /*6350*/  FFMA.FTZ R205, R67, R4.reuse, -R5.reuse ;  /* 0x0000000443cd7223 */ /* 0x180fe20000010805 */
[----:B------:R-:W-:-:S04]  /*6360*/  FFMA.FTZ R8, R153, R4, -R5 ;  /* 0x0000000499087223 */ /* 0x000fc80000010805 */
[----:B------:R-:W2:Y:S01]  /*6370*/  MUFU.EX2 R16, R16 ;  /* 0x0000001000107308 */ /* 0x000ea20000000800 */
[----:B-1----:R-:W-:-:S05]  /*6380*/  FFMA.FTZ R228, R88, R4, -R5 ;  /* 0x0000000458e47223 */ /* 0x002fca0000010805 */
[----:B------:R-:W-:Y:S04]  /*6390*/  STL [R1+0x494], R228 ;  /* 0x000494e401007387 */ /* 0x000fe80000100800 */
[----:B------:R-:W-:Y:S01]  /*63a0*/  STL [R1+0x498], R169 ;  /* 0x000498a901007387 */ /* 0x000fe20000100800 */
[----:B------:R-:W-:-:S03]  /*63b0*/  FFMA.FTZ R12, R74, R4, -R5 ;  /* 0x000000044a0c7223 */ /* 0x000fc60000010805 */
[----:B------:R-:W-:Y:S01]  /*63c0*/  STL [R1+0x49c], R168 ;  /* 0x00049ca801007387 */ /* 0x000fe20000100800 */
[----:B------:R-:W-:Y:S03]  /*63d0*/  MUFU.EX2 R21, R10 ;  /* 0x0000000a00157308 */ /* 0x000fe60000000800 */
[----:B------:R1:W-:Y:S01]  /*63e0*/  STL [R1+0x4a0], R209 ;  /* 0x0004a0d101007387 */ /* 0x0003e20000100800 */
[-C--:B------:R-:W-:Y:S01]  /*63f0*/  FFMA.FTZ R11, R147, R4.reuse, -R5 ;  /* 0x00000004930b7223 */ /* 0x080fe20000010805 */
[----:B------:R-:W-:-:S03]  /*6400*/  FFMA.FTZ R13, R148, R4, -R7 ;  /* 0x00000004940d7223 */ /* 0x000fc60000010807 */
[----:B------:R-:W3:Y:S01]  /*6410*/  MUFU.EX2 R15, R15 ;  /* 0x0000000f000f7308 */ /* 0x000ee20000000800 */
[----:B------:R-:W-:Y:S01]  /*6420*/  STL [R1+0x4a4], R205 ;  /* 0x0004a4cd01007387 */ /* 0x000fe20000100800 */
[-CC-:B------:R-:W-:Y:S01]  /*6430*/  FFMA.FTZ R56, R138, R4.reuse, -R5.reuse ;  /* 0x000000048a387223 */ /* 0x180fe20000010805 */
[-CC-:B------:R-:W-:Y:S01]  /*6440*/  FFMA.FTZ R92, R34, R4.reuse, -R5.reuse ;  /* 0x00000004225c7223 */ /* 0x180fe20000010805 */
[-CC-:B------:R-:W-:Y:S01]  /*6450*/  FFMA.FTZ R229, R18, R4.reuse, -R5.reuse ;  /* 0x0000000412e57223 */ /* 0x180fe20000010805 */
[----:B------:R4:W-:Y:S03]  /*6460*/  STL [R1+0x198], R12 ;  /* 0x0001980c01007387 */ /* 0x0009e60000100800 */
[----:B------:R2:W-:Y:S01]  /*6470*/  MUFU.EX2 R20, R8 ;  /* 0x0000000800147308 */ /* 0x0005e20000000800 */
[-C--:B------:R-:W-:Y:S01]  /*6480*/  FFMA.FTZ R138, R124, R4.reuse, -R5 ;  /* 0x000000047c8a7223 */ /* 0x080fe20000010805 */
[-C--:B------:R-:W-:Y:S01]  /*6490*/  FFMA.FTZ R34, R133, R4.reuse, -R7 ;  /* 0x0000000485227223 */ /* 0x080fe20000010807 */
[-CC-:B------:R-:W-:Y:S01]  /*64a0*/  FFMA.FTZ R53, R139, R4.reuse, -R5.reuse ;  /* 0x000000048b357223 */ /* 0x180fe20000010805 */
[----:B-1----:R-:W-:-:S04]  /*64b0*/  FFMA.FTZ R209, R19, R4, -R5 ;  /* 0x0000000413d17223 */ /* 0x002fc80000010805 */
[----:B------:R1:W3:Y:S01]  /*64c0*/  MUFU.EX2 R19, R9 ;  /* 0x0000000900137308 */ /* 0x0002e20000000800 */
[-C--:B--2---:R-:W-:Y:S01]  /*64d0*/  FFMA.FTZ R8, R163, R4.reuse, -R6 ;  /* 0x00000004a3087223 */ /* 0x084fe20000010806 */
[----:B------:R-:W-:-:S06]  /*64e0*/  FFMA.FTZ R33, R141, R4, -R7 ;  /* 0x000000048d217223 */ /* 0x000fcc0000010807 */
[----:B------:R-:W2:Y:S01]  /*64f0*/  MUFU.EX2 R14, R14 ;  /* 0x0000000e000e7308 */ /* 0x000ea20000000800 */
[-CC-:B----4-:R-:W-:Y:S01]  /*6500*/  FFMA.FTZ R12, R145, R4.reuse, -R7.reuse ;  /* 0x00000004910c7223 */ /* 0x190fe20000010807 */
[-CC-:B------:R-:W-:Y:S01]  /*6510*/  FFMA.FTZ R50, R132, R4.reuse, -R7.reuse ;  /* 0x0000000484327223 */ /* 0x180fe20000010807 */
[-CC-:B------:R-:W-:Y:S01]  /*6520*/  FFMA.FTZ R51, R129, R4.reuse, -R7.reuse ;  /* 0x0000000481337223 */ /* 0x180fe20000010807 */
[-C--:B------:R-:W-:Y:S01]  /*6530*/  FFMA.FTZ R52, R126, R4.reuse, -R7 ;  /* 0x000000047e347223 */ /* 0x080fe20000010807 */
[----:B-1----:R-:W-:-:S03]  /*6540*/  FFMA.FTZ R9, R164, R4, -R6 ;  /* 0x00000004a4097223 */ /* 0x002fc60000010806 */
[----:B------:R-:W1:Y:S01]  /*6550*/  MUFU.EX2 R18, R11 ;  /* 0x0000000b00127308 */ /* 0x000e620000000800 */
[-CC-:B------:R-:W-:Y:S01]  /*6560*/  FFMA.FTZ R54, R118, R4.reuse, -R7.reuse ;  /* 0x0000000476367223 */ /* 0x180fe20000010807 */
        /* <DEDUP_REMOVED lines=19> */
[-C--:B------:R-:W-:Y:S01]  /*66a0*/  FFMA.FTZ R245, R22, R4.reuse, -R7 ;  /* 0x0000000416f57223 */ /* 0x080fe20000010807 */
[----:B------:R-:W4:Y:S01]  /*66b0*/  MUFU.EX2 R13, R13 ;  /* 0x0000000d000d7308 */ /* 0x000f220000000800 */
[-CC-:B------:R-:W-:Y:S01]  /*66c0*/  FFMA.FTZ R137, R137, R4.reuse, -R5.reuse ;  /* 0x0000000489897223 */ /* 0x180fe20000010805 */
[-CC-:B------:R-:W-:Y:S01]  /*66d0*/  FFMA.FTZ R131, R131, R4.reuse, -R5.reuse ;  /* 0x0000000483837223 */ /* 0x180fe20000010805 */
[-CC-:B------:R-:W-:Y:S01]  /*66e0*/  FFMA.FTZ R139, R122, R4.reuse, -R5.reuse ;  /* 0x000000047a8b7223 */ /* 0x180fe20000010805 */
[-CC-:B------:R-:W-:Y:S01]  /*66f0*/  FFMA.FTZ R168, R75, R4.reuse, -R5.reuse ;  /* 0x000000044ba87223 */ /* 0x180fe20000010805 */
[-CC-:B------:R-:W-:Y:S01]  /*6700*/  FFMA.FTZ R213, R42, R4.reuse, -R5.reuse ;  /* 0x000000042ad57223 */ /* 0x180fe20000010805 */
[-CC-:B------:R-:W-:Y:S01]  /*6710*/  FFMA.FTZ R212, R43, R4.reuse, -R5.reuse ;  /* 0x000000042bd47223 */ /* 0x180fe20000010805 */
[-C--:B------:R-:W-:Y:S01]  /*6720*/  FFMA.FTZ R188, R35, R4.reuse, -R5 ;  /* 0x0000000423bc7223 */ /* 0x080fe20000010805 */
[----:B------:R-:W-:Y:S01]  /*6730*/  MUFU.EX2 R11, R9 ;  /* 0x00000009000b7308 */ /* 0x000fe20000000800 */
[-CC-:B------:R-:W-:Y:S01]  /*6740*/  FFMA.FTZ R7, R165, R4.reuse, -R6.reuse ;  /* 0x00000004a5077223 */ /* 0x180fe20000010806 */
[----:B------:R-:W-:Y:S01]  /*6750*/  FMUL.FTZ R5, R4, R37 ;  /* 0x0000002504057220 */ /* 0x000fe20000410000 */
[----:B------:R-:W-:Y:S01]  /*6760*/  FSETP.NEU.FTZ.AND P1, PT, R37, -INF , PT ;  /* 0xff8000002500780b */ /* 0x000fe20003f3d000 */
[-CC-:B------:R-:W-:Y:S01]  /*6770*/  FFMA.FTZ R10, R161, R4.reuse, -R6.reuse ;  /* 0x00000004a10a7223 */ /* 0x180fe20000010806 */
[----:B------:R-:W-:-:S03]  /*6780*/  FFMA.FTZ R23, R152, R4, -R6 ;  /* 0x0000000498177223 */ /* 0x000fc60000010806 */
[----:B------:R-:W4:Y:S01]  /*6790*/  MUFU.EX2 R9, R8 ;  /* 0x0000000800097308 */ /* 0x000f220000000800 */
        /* <DEDUP_REMOVED lines=26> */
[----:B------:R-:W-:Y:S01]  /*6940*/  FFMA.FTZ R242, R25, R4, -R6 ;  /* 0x0000000419f27223 */ /* 0x000fe20000010806 */
[----:B------:R-:W4:Y:S01]  /*6950*/  MUFU.EX2 R12, R12 ;  /* 0x0000000c000c7308 */ /* 0x000f220000000800 */
[----:B------:R-:W-:Y:S01]  /*6960*/  FADD.FTZ R6, R17, R16 ;  /* 0x0000001011067221 */ /* 0x000fe20000010000 */
[----:B------:R-:W-:-:S02]  /*6970*/  SHF.R.S32.HI R190, RZ, 0x1f, R214 ;  /* 0x0000001fffbe7819 */ /* 0x000fc400000114d6 */
[----:B------:R-:W-:-:S04]  /*6980*/  FSEL R5, R5, RZ, P1 ;  /* 0x000000ff05057208 */ /* 0x000fc80000800000 */
[----:B------:R2:W4:Y:S01]  /*6990*/  MUFU.EX2 R8, R7 ;  /* 0x0000000700087308 */ /* 0x0005220000000800 */
[----:B---3--:R-:W-:Y:S01]  /*69a0*/  FADD.FTZ R6, R15, R6 ;  /* 0x000000060f067221 */ /* 0x008fe20000010000 */
[----:B------:R-:W-:Y:S01]  /*69b0*/  LEA.HI R190, R190, R214, RZ, 0x5 ;  /* 0x000000d6bebe7211 */ /* 0x000fe200078f28ff */
[-CC-:B------:R-:W-:Y:S01]  /*69c0*/  FFMA.FTZ R22, R171, R4.reuse, -R5.reuse ;  /* 0x00000004ab167223 */ /* 0x180fe20000010805 */
[-CC-:B------:R-:W-:Y:S01]  /*69d0*/  FFMA.FTZ R25, R167, R4.reuse, -R5.reuse ;  /* 0x00000004a7197223 */ /* 0x180fe20000010805 */
[----:B------:R-:W-:-:S03]  /*69e0*/  FFMA.FTZ R26, R173, R4, -R5 ;  /* 0x00000004ad1a7223 */ /* 0x000fc60000010805 */
[----:B------:R-:W3:Y:S01]  /*69f0*/  MUFU.EX2 R10, R10 ;  /* 0x0000000a000a7308 */ /* 0x000ee20000000800 */
[-CC-:B------:R-:W-:Y:S01]  /*6a00*/  FFMA.FTZ R28, R166, R4.reuse, -R5.reuse ;  /* 0x00000004a61c7223 */ /* 0x180fe20000010805 */
[-CC-:B------:R-:W-:Y:S01]  /*6a10*/  FFMA.FTZ R30, R162, R4.reuse, -R5.reuse ;  /* 0x00000004a21e7223 */ /* 0x180fe20000010805 */
[-CC-:B------:R-:W-:Y:S01]  /*6a20*/  FFMA.FTZ R31, R159, R4.reuse, -R5.reuse ;  /* 0x000000049f1f7223 */ /* 0x180fe20000010805 */
[-CC-:B------:R-:W-:Y:S01]  /*6a30*/  FFMA.FTZ R35, R158, R4.reuse, -R5.reuse ;  /* 0x000000049e237223 */ /* 0x180fe20000010805 */
[-CC-:B------:R-:W-:Y:S01]  /*6a40*/  FFMA.FTZ R42, R154, R4.reuse, -R5.reuse ;  /* 0x000000049a2a7223 */ /* 0x180fe20000010805 */
[-C--:B------:R-:W-:Y:S01]  /*6a50*/  FFMA.FTZ R76, R144, R4.reuse, -R5 ;  /* 0x00000004904c7223 */ /* 0x080fe20000010805 */
[----:B--2---:R-:W-:Y:S01]  /*6a60*/  FADD.FTZ R7, R21, R19 ;  /* 0x0000001315077221 */ /* 0x004fe20000010000 */
        /* <DEDUP_REMOVED lines=23> */
[----:B------:R-:W-:Y:S01]  /*6be0*/  F2FP.F16.F32.PACK_AB R71, R19, R21 ;  /* 0x000000151347723e */ /* 0x000fe200000000ff */
[----:B------:R-:W-:Y:S01]  /*6bf0*/  FADD.FTZ R5, R20, R7 ;  /* 0x0000000714057221 */ /* 0x000fe20000010000 */
[----:B------:R-:W-:Y:S01]  /*6c00*/  FADD.FTZ R4, R14, R6 ;  /* 0x000000060e047221 */ /* 0x000fe20000010000 */
[----:B------:R-:W-:-:S02]  /*6c10*/  SHF.R.S32.HI R190, RZ, 0x5, R190 ;  /* 0x00000005ffbe7819 */ /* 0x000fc400000114be */
[C---:B------:R-:W-:Y:S01]  /*6c20*/  PRMT R39, R71.reuse, 0x7632, R39 ;  /* 0x0000763247277816 */ /* 0x040fe20000000027 */
[----:B-1----:R-:W-:Y:S01]  /*6c30*/  FADD.FTZ R32, R18, R5 ;  /* 0x0000000512207221 */ /* 0x002fe20000010000 */
[----:B------:R-:W-:Y:S01]  /*6c40*/  PRMT R36, R71, 0x7610, R36 ;  /* 0x0000761047247816 */ /* 0x000fe20000000024 */
[----:B----4-:R-:W-:Y:S01]  /*6c50*/  FADD.FTZ R4, R13, R4 ;  /* 0x000000040d047221 */ /* 0x010fe20000010000 */
[----:B------:R-:W-:Y:S02]  /*6c60*/  IMAD.SHL.U32 R71, R172, 0x4, RZ ;  /* 0x00000004ac477824 */ /* 0x000fe400078e00ff */
[----:B------:R-:W-:Y:S01]  /*6c70*/  FADD.FTZ R5, R11, R9 ;  /* 0x000000090b057221 */ /* 0x000fe20000010000 */
[----:B------:R-:W-:Y:S02]  /*6c80*/  IMAD R190, R211, 0x8, R190 ;  /* 0x00000008d3be7824 */ /* 0x000fe400078e02be */
[----:B------:R-:W-:Y:S01]  /*6c90*/  FADD.FTZ R21, R12, R4 ;  /* 0x000000040c157221 */ /* 0x000fe20000010000 */
[----:B------:R-:W-:Y:S01]  /*6ca0*/  IMAD.WIDE.U32 R128, R215, -0x2daee0ad, RZ ;  /* 0xd2511f53d7807825 */ /* 0x000fe200078e00ff */
[----:B------:R-:W-:-:S03]  /*6cb0*/  LOP3.LUT R4, R193, R71, RZ, 0x3c, !PT ;  /* 0x00000047c1047212 */ /* 0x000fc600078e3cff */
[----:B------:R-:W-:Y:S01]  /*6cc0*/  FADD.FTZ R5, R8, R5 ;  /* 0x0000000508057221 */ /* 0x000fe20000010000 */
[----:B------:R-:W-:Y:S01]  /*6cd0*/  LOP3.LUT R197, R192, R185, RZ, 0x3c, !PT ;  /* 0x000000b9c0c57212 */ /* 0x000fe200078e3cff */
[----:B------:R-:W-:Y:S01]  /*6ce0*/  IMAD.WIDE.U32 R194, R190, -0x326172a9, RZ ;  /* 0xcd9e8d57bec27825 */ /* 0x000fe200078e00ff */
[----:B------:R-:W-:-:S03]  /*6cf0*/  F2FP.F16.F32.PACK_AB R19, R16, R17 ;  /* 0x000000111013723e */ /* 0x000fc600000000ff */
[----:B---3--:R-:W-:Y:S01]  /*6d00*/  FADD.FTZ R16, R10, R5 ;  /* 0x000000050a107221 */ /* 0x008fe20000010000 */
[----:B------:R-:W-:Y:S02]  /*6d10*/  LOP3.LUT R4, R4, R129, RZ, 0x3c, !PT ;  /* 0x0000008104047212 */ /* 0x000fe400078e3cff */
[----:B------:R-:W-:Y:S01]  /*6d20*/  LOP3.LUT R5, R197, R195, RZ, 0x3c, !PT ;  /* 0x000000c3c5057212 */ /* 0x000fe200078e3cff */
[----:B------:R-:W-:Y:S02]  /*6d30*/  VIADD R215, R192, 0x9e3779b9 ;  /* 0x9e3779b9c0d77836 */ /* 0x000fe40000000000 */
[----:B------:R-:W-:-:S04]  /*6d40*/  IMAD.WIDE.U32 R40, R4, -0x326172a9, RZ ;  /* 0xcd9e8d5704287825 */ /* 0x000fc800078e00ff */
[----:B------:R-:W-:Y:S02]  /*6d50*/  VIADD R196, R193, 0xbb67ae85 ;  /* 0xbb67ae85c1c47836 */ /* 0x000fe40000000000 */
[----:B------:R-:W-:Y:S01]  /*6d60*/  IMAD.WIDE.U32 R238, R5, -0x2daee0ad, RZ ;  /* 0xd2511f5305ee7825 */ /* 0x000fe200078e00ff */
[----:B------:R-:W-:Y:S02]  /*6d70*/  F2FP.F16.F32.PACK_AB R7, R18, R20 ;  /* 0x000000141207723e */ /* 0x000fe400000000ff */
[----:B------:R-:W-:Y:S02]  /*6d80*/  LOP3.LUT R6, R41, R215, R194, 0x96, !PT ;  /* 0x000000d729067212 */ /* 0x000fe400078e96c2 */
[----:B------:R-:W-:Y:S01]  /*6d90*/  LOP3.LUT R4, R239, R196, R128, 0x96, !PT ;  /* 0x000000c4ef047212 */ /* 0x000fe200078e9680 */
[----:B------:R-:W-:Y:S01]  /*6da0*/  VIADD R216, R193, 0x76cf5d0a ;  /* 0x76cf5d0ac1d87836 */ /* 0x000fe20000000000 */
[C---:B------:R-:W-:Y:S02]  /*6db0*/  PRMT R2, R7.reuse, 0x7610, R2 ;  /* 0x0000761007027816 */ /* 0x040fe40000000002 */
[----:B------:R-:W-:Y:S01]  /*6dc0*/  PRMT R3, R7, 0x7632, R3 ;  /* 0x0000763207037816 */ /* 0x000fe20000000003 */
[----:B------:R-:W-:Y:S01]  /*6dd0*/  IMAD.WIDE.U32 R6, R6, -0x2daee0ad, RZ ;  /* 0xd2511f5306067825 */ /* 0x000fe200078e00ff */
[----:B------:R-:W-:-:S03]  /*6de0*/  F2FP.F16.F32.PACK_AB R20, R10, R8 ;  /* 0x000000080a14723e */ /* 0x000fc600000000ff */
[----:B------:R-:W-:Y:S02]  /*6df0*/  VIADD R214, R192, 0x3c6ef372 ;  /* 0x3c6ef372c0d67836 */ /* 0x000fe40000000000 */
[----:B------:R-:W-:Y:S01]  /*6e00*/  IMAD.WIDE.U32 R4, R4, -0x326172a9, RZ ;  /* 0xcd9e8d5704047825 */ /* 0x000fe200078e00ff */
[----:B------:R-:W-:-:S04]  /*6e10*/  LOP3.LUT R10, R7, R216, R238, 0x96, !PT ;  /* 0x000000d8070a7212 */ /* 0x000fc800078e96ee */
[----:B------:R-:W-:Y:S01]  /*6e20*/  LOP3.LUT R8, R5, R214, R40, 0x96, !PT ;  /* 0x000000d605087212 */ /* 0x000fe200078e9628 */
[----:B------:R-:W-:Y:S01]  /*6e30*/  VIADD R211, R192, 0xdaa66d2b ;  /* 0xdaa66d2bc0d37836 */ /* 0x000fe20000000000 */
[----:B------:R-:W-:Y:S01]  /*6e40*/  F2FP.F16.F32.PACK_AB R18, R9, R11 ;  /* 0x0000000b0912723e */ /* 0x000fe200000000ff */
[----:B------:R-:W-:Y:S01]  /*6e50*/  IMAD.WIDE.U32 R10, R10, -0x326172a9, RZ ;  /* 0xcd9e8d570a0a7825 */ /* 0x000fe200078e00ff */
[----:B------:R-:W-:-:S03]  /*6e60*/  F2FP.F16.F32.PACK_AB R29, R12, R13 ;  /* 0x0000000d0c1d723e */ /* 0x000fc600000000ff */
[----:B------:R-:W-:Y:S02]  /*6e70*/  VIADD R221, R193, 0x32370b8f ;  /* 0x32370b8fc1dd7836 */ /* 0x000fe40000000000 */
[----:B------:R-:W-:Y:S01]  /*6e80*/  IMAD.WIDE.U32 R8, R8, -0x2daee0ad, RZ ;  /* 0xd2511f5308087825 */ /* 0x000fe200078e00ff */
[----:B------:R-:W-:-:S04]  /*6e90*/  LOP3.LUT R12, R11, R211, R4, 0x96, !PT ;  /* 0x000000d30b0c7212 */ /* 0x000fc800078e9604 */
[----:B------:R-:W-:Y:S01]  /*6ea0*/  LOP3.LUT R6, R9, R221, R6, 0x96, !PT ;  /* 0x000000dd09067212 */ /* 0x000fe200078e9606 */
[----:B------:R-:W-:-:S04]  /*6eb0*/  IMAD.WIDE.U32 R12, R12, -0x2daee0ad, RZ ;  /* 0xd2511f530c0c7825 */ /* 0x000fc800078e00ff */
[----:B------:R-:W-:Y:S02]  /*6ec0*/  VIADD R219, R193, 0xed9eba14 ;  /* 0xed9eba14c1db7836 */ /* 0x000fe40000000000 */
[----:B------:R-:W-:-:S04]  /*6ed0*/  IMAD.WIDE.U32 R6, R6, -0x326172a9, RZ ;  /* 0xcd9e8d5706067825 */ /* 0x000fc800078e00ff */
[----:B------:R-:W-:Y:S01]  /*6ee0*/  VIADD R220, R192, 0x78dde6e4 ;  /* 0x78dde6e4c0dc7836 */ /* 0x000fe20000000000 */
[----:B------:R-:W-:-:S04]  /*6ef0*/  LOP3.LUT R8, R13, R219, R8, 0x96, !PT ;  /* 0x000000db0d087212 */ /* 0x000fc800078e9608 */
[----:B------:R-:W-:Y:S01]  /*6f00*/  LOP3.LUT R10, R7, R220, R10, 0x96, !PT ;  /* 0x000000dc070a7212 */ /* 0x000fe200078e960a */
[----:B------:R-:W-:-:S04]  /*6f10*/  IMAD.WIDE.U32 R8, R8, -0x326172a9, RZ ;  /* 0xcd9e8d5708087825 */ /* 0x000fc800078e00ff */
[----:B------:R-:W-:Y:S02]  /*6f20*/  VIADD R218, R192, 0x1715609d ;  /* 0x1715609dc0da7836 */ /* 0x000fe40000000000 */
[----:B------:R-:W-:-:S04]  /*6f30*/  IMAD.WIDE.U32 R10, R10, -0x2daee0ad, RZ ;  /* 0xd2511f530a0a7825 */ /* 0x000fc800078e00ff */
[----:B------:R-:W-:Y:S01]  /*6f40*/  VIADD R217, R193, 0xa9066899 ;  /* 0xa9066899c1d97836 */ /* 0x000fe20000000000 */
[----:B------:R-:W-:-:S04]  /*6f50*/  LOP3.LUT R13, R9, R218, R6, 0x96, !PT ;  /* 0x000000da090d7212 */ /* 0x000fc800078e9606 */
[----:B------:R-:W-:-:S05]  /*6f60*/  LOP3.LUT R6, R11, R217, R12, 0x96, !PT ;  /* 0x000000d90b067212 */ /* 0x000fca00078e960c */
[----:B------:R-:W-:-:S05]  /*6f70*/  IMAD.WIDE.U32 R6, R6, -0x326172a9, RZ ;  /* 0xcd9e8d5706067825 */ /* 0x000fca00078e00ff */
[----:B------:R-:W-:-:S04]  /*6f80*/  LOP3.LUT R8, R7, R222, R8, 0x96, !PT ;  /* 0x000000de07087212 */ /* 0x000fc800078e9608 */
[----:B------:R-:W-:-:S04]  /*6f90*/  LOP3.LUT R9, R8, 0xff, RZ, 0xc0, !PT ;  /* 0x000000ff08097812 */ /* 0x000fc800078ec0ff */
[----:B------:R-:W-:Y:S02]  /*6fa0*/  ISETP.GE.U32.AND P3, PT, R199, R9, PT ;  /* 0x00000009c700720c */ /* 0x000fe40003f66070 */
[----:B------:R-:W-:-:S04]  /*6fb0*/  LOP3.LUT R9, R8, 0xffff, RZ, 0xc0, !PT ;  /* 0x0000ffff08097812 */ /* 0x000fc800078ec0ff */
[----:B------:R-:W-:-:S04]  /*6fc0*/  SHF.R.U32.HI R9, RZ, 0x8, R9 ;  /* 0x00000008ff097819 */ /* 0x000fc80000011609 */
[----:B------:R-:W-:-:S04]  /*6fd0*/  LOP3.LUT R9, R9, 0xffff, RZ, 0xc0, !PT ;  /* 0x0000ffff09097812 */ /* 0x000fc800078ec0ff */
[----:B------:R-:W-:Y:S02]  /*6fe0*/  ISETP.GE.U32.AND P4, PT, R199, R9, PT ;  /* 0x00000009c700720c */ /* 0x000fe40003f86070 */
[--C-:B------:R-:W-:Y:S02]  /*6ff0*/  SHF.R.U32.HI R9, RZ, 0x10, R8.reuse ;  /* 0x00000010ff097819 */ /* 0x100fe40000011608 */
[----:B------:R-:W-:Y:S02]  /*7000*/  SHF.R.U32.HI R8, RZ, 0x18, R8 ;  /* 0x00000018ff087819 */ /* 0x000fe40000011608 */
[----:B------:R-:W-:Y:S02]  /*7010*/  LOP3.LUT R9, R9, 0xff, RZ, 0xc0, !PT ;  /* 0x000000ff09097812 */ /* 0x000fe400078ec0ff */
[----:B------:R-:W-:Y:S01]  /*7020*/  ISETP.GE.U32.AND P0, PT, R199, R8, PT ;  /* 0x00000008c700720c */ /* 0x000fe20003f06070 */
[----:B------:R-:W1:Y:S01]  /*7030*/  MUFU.EX2 R23, R23 ;  /* 0x0000001700177308 */ /* 0x000e620000000800 */
[----:B------:R-:W-:-:S02]  /*7040*/  LOP3.LUT R8, R6, 0xff, RZ, 0xc0, !PT ;  /* 0x000000ff06087812 */ /* 0x000fc400078ec0ff */
[C---:B------:R-:W-:Y:S02]  /*7050*/  ISETP.GE.U32.AND P5, PT, R199.reuse, R9, PT ;  /* 0x00000009c700720c */ /* 0x040fe40003fa6070 */
[--C-:B------:R-:W-:Y:S02]  /*7060*/  SHF.R.U32.HI R9, RZ, 0x10, R6.reuse ;  /* 0x00000010ff097819 */ /* 0x100fe40000011606 */
[----:B------:R-:W-:Y:S02]  /*7070*/  ISETP.GE.U32.AND P2, PT, R199, R8, PT ;  /* 0x00000008c700720c */ /* 0x000fe40003f46070 */
[----:B------:R-:W-:Y:S02]  /*7080*/  SHF.R.U32.HI R8, RZ, 0x18, R6 ;  /* 0x00000018ff087819 */ /* 0x000fe40000011606 */
[----:B------:R-:W-:Y:S02]  /*7090*/  LOP3.LUT R11, R6, 0xffff, RZ, 0xc0, !PT ;  /* 0x0000ffff060b7812 */ /* 0x000fe400078ec0ff */
[----:B------:R-:W-:Y:S01]  /*70a0*/  LOP3.LUT R6, R9, 0xff, RZ, 0xc0, !PT ;  /* 0x000000ff09067812 */ /* 0x000fe200078ec0ff */
[----:B------:R-:W2:Y:S01]  /*70b0*/  MUFU.EX2 R12, R24 ;  /* 0x00000018000c7308 */ /* 0x000ea20000000800 */
[----:B------:R-:W-:-:S02]  /*70c0*/  F2FP.F16.F32.PACK_AB R27, R14, R15 ;  /* 0x0000000f0e1b723e */ /* 0x000fc400000000ff */
[----:B------:R-:W-:Y:S01]  /*70d0*/  ISETP.GE.U32.AND P6, PT, R199, R6, PT ;  /* 0x00000006c700720c */ /* 0x000fe20003fc6070 */
[----:B------:R-:W-:-:S04]  /*70e0*/  IMAD.WIDE.U32 R6, R13, -0x2daee0ad, RZ ;  /* 0xd2511f530d067825 */ /* 0x000fc800078e00ff */
[----:B------:R-:W-:Y:S01]  /*70f0*/  MUFU.EX2 R22, R22 ;  /* 0x0000001600167308 */ /* 0x000fe20000000800 */
[----:B------:R-:W-:Y:S02]  /*7100*/  ISETP.GE.U32.AND P1, PT, R199, R8, PT ;  /* 0x00000008c700720c */ /* 0x000fe40003f26070 */
[----:B------:R-:W-:-:S05]  /*7110*/  LOP3.LUT R8, R7, R223, R10, 0x96, !PT ;  /* 0x000000df07087212 */ /* 0x000fca00078e960a */
[----:B------:R-:W3:Y:S01]  /*7120*/  MUFU.EX2 R15, R25 ;  /* 0x00000019000f7308 */ /* 0x000ee20000000800 */
[C---:B------:R-:W-:Y:S02]  /*7130*/  LOP3.LUT R14, R6.reuse, 0xffff, RZ, 0xc0, !PT ;  /* 0x0000ffff060e7812 */ /* 0x040fe400078ec0ff */
[----:B------:R-:W-:Y:S02]  /*7140*/  LOP3.LUT R9, R6, 0xff, RZ, 0xc0, !PT ;  /* 0x000000ff06097812 */ /* 0x000fe400078ec0ff */
[----:B------:R-:W-:-:S03]  /*7150*/  SHF.R.U32.HI R10, RZ, 0x10, R6 ;  /* 0x00000010ff0a7819 */ /* 0x000fc60000011606 */
[----:B------:R-:W4:Y:S01]  /*7160*/  MUFU.EX2 R17, R26 ;  /* 0x0000001a00117308 */ /* 0x000f220000000800 */
[----:B------:R-:W-:Y:S01]  /*7170*/  SHF.R.U32.HI R7, RZ, 0x18, R6 ;  /* 0x00000018ff077819 */ /* 0x000fe20000011606 */
[----:B-1----:R-:W-:-:S06]  /*7180*/  FADD.FTZ R6, R23, R16 ;  /* 0x0000001017067221 */ /* 0x002fcc0000010000 */
[----:B------:R-:W1:Y:S01]  /*7190*/  MUFU.EX2 R16, R28 ;  /* 0x0000001c00107308 */ /* 0x000e620000000800 */
[----:B--2---:R-:W-:Y:S01]  /*71a0*/  FADD.FTZ R13, R12, R6 ;  /* 0x000000060c0d7221 */ /* 0x004fe20000010000 */
[----:B---3--:R-:W-:Y:S01]  /*71b0*/  FADD.FTZ R6, R22, R15 ;  /* 0x0000000f16067221 */ /* 0x008fe20000010000 */
[----:B------:R-:W-:Y:S02]  /*71c0*/  PRMT R153, R19, 0x7632, R153 ;  /* 0x0000763213997816 */ /* 0x000fe40000000099 */
[----:B------:R-:W-:Y:S01]  /*71d0*/  F2FP.F16.F32.PACK_AB R248, R15, R22 ;  /* 0x000000160ff8723e */ /* 0x000fe200000000ff */
[----:B----4-:R-:W-:Y:S01]  /*71e0*/  FADD.FTZ R6, R17, R6 ;  /* 0x0000000611067221 */ /* 0x010fe20000010000 */
[----:B------:R-:W-:Y:S01]  /*71f0*/  PRMT R154, R19, 0x7610, R154 ;  /* 0x00007610139a7816 */ /* 0x000fe2000000009a */
[----:B------:R-:W-:Y:S02]  /*7200*/  @!P4 HADD2 R44, -R153.H0_H0, -RZ.H0_H0 ;  /* 0xa00000ff992cc230 */ /* 0x000fe40000000900 */
[----:B-1----:R-:W-:Y:S01]  /*7210*/  FADD.FTZ R15, R16, R6 ;  /* 0x00000006100f7221 */ /* 0x002fe20000010000 */
[----:B------:R-:W-:-:S02]  /*7220*/  SHF.R.U32.HI R6, RZ, 0x8, R11 ;  /* 0x00000008ff067819 */ /* 0x000fc4000001160b */
[----:B------:R-:W-:Y:S02]  /*7230*/  PRMT R24, R154, 0x5410, R153 ;  /* 0x000054109a187816 */ /* 0x000fe40000000099 */
[----:B------:R-:W-:Y:S02]  /*7240*/  LOP3.LUT R6, R6, 0xffff, RZ, 0xc0, !PT ;  /* 0x0000ffff06067812 */ /* 0x000fe400078ec0ff */
[----:B------:R-:W-:Y:S02]  /*7250*/  PRMT R118, R18, 0x7610, R118 ;  /* 0x0000761012767816 */ /* 0x000fe40000000076 */
[----:B------:R-:W-:Y:S02]  /*7260*/  @!P4 PRMT R153, R44, 0x5410, RZ ;  /* 0x000054102c99c816 */ /* 0x000fe400000000ff */
[----:B------:R-:W-:Y:S02]  /*7270*/  ISETP.GE.U32.AND P4, PT, R199, R6, PT ;  /* 0x00000006c700720c */ /* 0x000fe40003f86070 */
[----:B------:R-:W-:Y:S01]  /*7280*/  SHF.R.U32.HI R6, RZ, 0x10, R8 ;  /* 0x00000010ff067819 */ /* 0x000fe20000011608 */
[----:B------:R-:W-:Y:S01]  /*7290*/  @!P5 HADD2 R46, -R118.H0_H0, -RZ.H0_H0 ;  /* 0xa00000ff762ed230 */ /* 0x000fe20000000900 */
[----:B------:R-:W-:-:S02]  /*72a0*/  F2FP.F16.F32.PACK_AB R156, R16, R17 ;  /* 0x00000011109c723e */ /* 0x000fc400000000ff */
[----:B------:R-:W1:Y:S01]  /*72b0*/  MUFU.EX2 R16, R33 ;  /* 0x0000002100107308 */ /* 0x000e620000000800 */
[----:B------:R-:W-:Y:S02]  /*72c0*/  PRMT R119, R18, 0x7632, R119 ;  /* 0x0000763212777816 */ /* 0x000fe40000000077 */
[C---:B------:R-:W-:Y:S02]  /*72d0*/  PRMT R97, R27.reuse, 0x7610, R97 ;  /* 0x000076101b617816 */ /* 0x040fe40000000061 */
[----:B------:R-:W-:Y:S02]  /*72e0*/  LOP3.LUT R6, R6, 0xff, RZ, 0xc0, !PT ;  /* 0x000000ff06067812 */ /* 0x000fe400078ec0ff */
[----:B------:R-:W-:Y:S01]  /*72f0*/  PRMT R189, R118, 0x5410, R119 ;  /* 0x0000541076bd7816 */ /* 0x000fe20000000077 */
[----:B------:R-:W2:Y:S01]  /*7300*/  MUFU.EX2 R11, R34 ;  /* 0x00000022000b7308 */ /* 0x000ea20000000800 */
[----:B------:R-:W-:Y:S01]  /*7310*/  @!P5 PRMT R118, R46, 0x5410, RZ ;  /* 0x000054102e76d816 */ /* 0x000fe200000000ff */
[----:B------:R-:W-:Y:S01]  /*7320*/  @!P2 HADD2 R59, -R97.H0_H0, -RZ.H0_H0 ;  /* 0xa00000ff613ba230 */ /* 0x000fe20000000900 */
[----:B------:R-:W-:-:S02]  /*7330*/  PRMT R94, R27, 0x7632, R94 ;  /* 0x000076321b5e7816 */ /* 0x000fc4000000005e */
[----:B------:R-:W-:Y:S02]  /*7340*/  ISETP.GE.U32.AND P5, PT, R199, R6, PT ;  /* 0x00000006c700720c */ /* 0x000fe40003fa6070 */
[----:B------:R-:W-:Y:S02]  /*7350*/  LOP3.LUT R6, R8, 0xff, RZ, 0xc0, !PT ;  /* 0x000000ff08067812 */ /* 0x000fe400078ec0ff */
[C---:B------:R-:W-:Y:S02]  /*7360*/  PRMT R0, R156.reuse, 0x7610, R0 ;  /* 0x000076109c007816 */ /* 0x040fe40000000000 */
[----:B------:R-:W-:Y:S01]  /*7370*/  PRMT R210, R156, 0x7632, R210 ;  /* 0x000076329cd27816 */ /* 0x000fe200000000d2 */
[----:B------:R-:W-:Y:S01]  /*7380*/  @!P0 HADD2 R49, -R119.H0_H0, -RZ.H0_H0 ;  /* 0xa00000ff77318230 */ /* 0x000fe20000000900 */
[----:B------:R-:W-:Y:S01]  /*7390*/  PRMT R156, R97, 0x5410, R94 ;  /* 0x00005410619c7816 */ /* 0x000fe2000000005e */
[----:B------:R-:W-:Y:S01]  /*73a0*/  @!P4 HADD2 R60, -R94.H0_H0, -RZ.H0_H0 ;  /* 0xa00000ff5e3cc230 */ /* 0x000fe20000000900 */
[----:B------:R-:W-:-:S02]  /*73b0*/  @!P2 PRMT R97, R59, 0x5410, RZ ;  /* 0x000054103b61a816 */ /* 0x000fc400000000ff */
[----:B------:R-:W-:Y:S02]  /*73c0*/  PRMT R93, R20, 0x7632, R93 ;  /* 0x00007632145d7816 */ /* 0x000fe4000000005d */
[----:B------:R-:W-:Y:S02]  /*73d0*/  ISETP.GE.U32.AND P2, PT, R199, R6, PT ;  /* 0x00000006c700720c */ /* 0x000fe40003f46070 */
[----:B------:R-:W-:Y:S01]  /*73e0*/  SHF.R.U32.HI R6, RZ, 0x18, R8 ;  /* 0x00000018ff067819 */ /* 0x000fe20000011608 */
[----:B------:R-:W-:Y:S01]  /*73f0*/  @!P3 HADD2 R47, -R154.H0_H0, -RZ.H0_H0 ;  /* 0xa00000ff9a2fb230 */ /* 0x000fe20000000900 */
[----:B------:R-:W-:Y:S01]  /*7400*/  @!P0 PRMT R119, R49, 0x5410, RZ ;  /* 0x0000541031778816 */ /* 0x000fe200000000ff */
[----:B------:R-:W-:Y:S01]  /*7410*/  @!P1 HADD2 R61, -R93.H0_H0, -RZ.H0_H0 ;  /* 0xa00000ff5d3d9230 */ /* 0x000fe20000000900 */
[----:B------:R-:W-:Y:S02]  /*7420*/  @!P4 PRMT R94, R60, 0x5410, RZ ;  /* 0x000054103c5ec816 */ /* 0x000fe400000000ff */
[----:B------:R-:W-:-:S02]  /*7430*/  PRMT R91, R20, 0x7610, R91 ;  /* 0x00007610145b7816 */ /* 0x000fc4000000005b */
[C---:B------:R-:W-:Y:S01]  /*7440*/  ISETP.GE.U32.AND P0, PT, R199.reuse, R7, PT ;  /* 0x00000007c700720c */ /* 0x040fe20003f06070 */
[----:B-1----:R-:W-:Y:S01]  /*7450*/  FADD.FTZ R7, R16, R21 ;  /* 0x0000001510077221 */ /* 0x002fe20000010000 */
[----:B------:R-:W-:Y:S02]  /*7460*/  ISETP.GE.U32.AND P4, PT, R199, R6, PT ;  /* 0x00000006c700720c */ /* 0x000fe40003f86070 */
[----:B------:R-:W-:Y:S02]  /*7470*/  LOP3.LUT R6, R10, 0xff, RZ, 0xc0, !PT ;  /* 0x000000ff0a067812 */ /* 0x000fe400078ec0ff */
[----:B------:R-:W-:Y:S02]  /*7480*/  LOP3.LUT R8, R8, 0xffff, RZ, 0xc0, !PT ;  /* 0x0000ffff08087812 */ /* 0x000fe400078ec0ff */
[----:B------:R-:W-:Y:S02]  /*7490*/  @!P3 PRMT R154, R47, 0x5410, RZ ;  /* 0x000054102f9ab816 */ /* 0x000fe400000000ff */
[----:B------:R-:W-:-:S02]  /*74a0*/  PRMT R205, R91, 0x5410, R93 ;  /* 0x000054105bcd7816 */ /* 0x000fc4000000005d */
[----:B------:R-:W-:Y:S01]  /*74b0*/  ISETP.GE.U32.AND P3, PT, R199, R9, PT ;  /* 0x00000009c700720c */ /* 0x000fe20003f66070 */
[----:B--2---:R-:W-:Y:S01]  /*74c0*/  FADD.FTZ R9, R11, R7 ;  /* 0x000000070b097221 */ /* 0x004fe20000010000 */
[----:B------:R-:W-:Y:S02]  /*74d0*/  @!P1 PRMT R93, R61, 0x5410, RZ ;  /* 0x000054103d5d9816 */ /* 0x000fe400000000ff */
[----:B------:R-:W-:Y:S02]  /*74e0*/  ISETP.GE.U32.AND P1, PT, R199, R6, PT ;  /* 0x00000006c700720c */ /* 0x000fe40003f26070 */
[----:B------:R-:W-:Y:S02]  /*74f0*/  F2FP.F16.F32.PACK_AB R7, R11, R16 ;  /* 0x000000100b07723e */ /* 0x000fe400000000ff */
[----:B------:R-:W-:Y:S01]  /*7500*/  SHF.R.U32.HI R6, RZ, 0x8, R8 ;  /* 0x00000008ff067819 */ /* 0x000fe20000011608 */
[----:B------:R-:W1:Y:S01]  /*7510*/  MUFU.EX2 R11, R43 ;  /* 0x0000002b000b7308 */ /* 0x000e620000000800 */
[----:B------:R-:W-:-:S02]  /*7520*/  @!P6 HADD2 R62, -R91.H0_H0, -RZ.H0_H0 ;  /* 0xa00000ff5b3ee230 */ /* 0x000fc40000000900 */
[----:B------:R-:W-:Y:S02]  /*7530*/  LOP3.LUT R6, R6, 0xffff, RZ, 0xc0, !PT ;  /* 0x0000ffff06067812 */ /* 0x000fe400078ec0ff */
[----:B------:R-:W-:-:S03]  /*7540*/  PRMT R87, R29, 0x7610, R87 ;  /* 0x000076101d577816 */ /* 0x000fc60000000057 */
[----:B------:R-:W2:Y:S01]  /*7550*/  MUFU.EX2 R10, R45 ;  /* 0x0000002d000a7308 */ /* 0x000ea20000000800 */
[----:B------:R-:W-:Y:S02]  /*7560*/  @!P6 PRMT R91, R62, 0x5410, RZ ;  /* 0x000054103e5be816 */ /* 0x000fe400000000ff */
[----:B------:R-:W-:Y:S02]  /*7570*/  ISETP.GE.U32.AND P6, PT, R199, R6, PT ;  /* 0x00000006c700720c */ /* 0x000fe40003fc6070 */
[----:B------:R-:W-:Y:S01]  /*7580*/  SHF.R.U32.HI R6, RZ, 0x8, R14 ;  /* 0x00000008ff067819 */ /* 0x000fe2000001160e */
[----:B------:R-:W-:Y:S01]  /*7590*/  @!P2 HADD2 R66, -R87.H0_H0, -RZ.H0_H0 ;  /* 0xa00000ff5742a230 */ /* 0x000fe20000000900 */
[----:B------:R-:W-:Y:S01]  /*75a0*/  PRMT R96, R29, 0x7632, R96 ;  /* 0x000076321d607816 */ /* 0x000fe20000000060 */
[----:B------:R-:W-:Y:S01]  /*75b0*/  IMAD.MOV.U32 R29, RZ, RZ, R116 ;  /* 0x000000ffff1d7224 */ /* 0x000fe200078e0074 */
[----:B------:R-:W-:Y:S02]  /*75c0*/  F2FP.F16.F32.PACK_AB R12, R12, R23 ;  /* 0x000000170c0c723e */ /* 0x000fe400000000ff */
[----:B------:R-:W-:Y:S01]  /*75d0*/  LOP3.LUT R6, R6, 0xffff, RZ, 0xc0, !PT ;  /* 0x0000ffff06067812 */ /* 0x000fe200078ec0ff */
[----:B------:R-:W3:Y:S01]  /*75e0*/  MUFU.EX2 R22, R53 ;  /* 0x0000003500167308 */ /* 0x000ee20000000800 */
[----:B------:R-:W-:-:S02]  /*75f0*/  PRMT R116, R87, 0x5410, R96 ;  /* 0x0000541057747816 */ /* 0x000fc40000000060 */
[----:B------:R-:W-:Y:S02]  /*7600*/  @!P2 PRMT R87, R66, 0x5410, RZ ;  /* 0x000054104257a816 */ /* 0x000fe400000000ff */
[----:B------:R-:W-:-:S03]  /*7610*/  ISETP.GE.U32.AND P2, PT, R199, R6, PT ;  /* 0x00000006c700720c */ /* 0x000fc60003f46070 */
[----:B------:R-:W4:Y:S01]  /*7620*/  MUFU.EX2 R14, R30 ;  /* 0x0000001e000e7308 */ /* 0x000f220000000800 */
[C---:B------:R-:W-:Y:S01]  /*7630*/  PRMT R95, R12.reuse, 0x7632, R95 ;  /* 0x000076320c5f7816 */ /* 0x040fe2000000005f */
[----:B-1----:R-:W-:Y:S01]  /*7640*/  FADD.FTZ R6, R11, R13 ;  /* 0x0000000d0b067221 */ /* 0x002fe20000010000 */
[----:B------:R-:W-:-:S05]  /*7650*/  PRMT R90, R12, 0x7610, R90 ;  /* 0x000076100c5a7816 */ /* 0x000fca000000005a */
[----:B------:R-:W-:Y:S01]  /*7660*/  MUFU.EX2 R17, R56 ;  /* 0x0000003800117308 */ /* 0x000fe20000000800 */
[C---:B--2---:R-:W-:Y:S01]  /*7670*/  FADD.FTZ R8, R10.reuse, R6 ;  /* 0x000000060a087221 */ /* 0x044fe20000010000 */
[----:B------:R-:W-:-:S06]  /*7680*/  F2FP.F16.F32.PACK_AB R6, R10, R11 ;  /* 0x0000000b0a06723e */ /* 0x000fcc00000000ff */
[----:B------:R-:W1:Y:S08]  /*7690*/  MUFU.EX2 R12, R31 ;  /* 0x0000001f000c7308 */ /* 0x000e700000000800 */
[----:B------:R-:W2:Y:S01]  /*76a0*/  MUFU.EX2 R16, R50 ;  /* 0x0000003200107308 */ /* 0x000ea20000000800 */
[----:B------:R-:W-:-:S07]  /*76b0*/  PRMT R152, R7, 0x7610, R152 ;  /* 0x0000761007987816 */ /* 0x000fce0000000098 */
[----:B------:R-:W-:Y:S01]  /*76c0*/  MUFU.EX2 R19, R51 ;  /* 0x0000003300137308 */ /* 0x000fe20000000800 */
[----:B------:R-:W-:-:S07]  /*76d0*/  PRMT R89, R7, 0x7632, R89 ;  /* 0x0000763207597816 */ /* 0x000fce0000000059 */
[----:B------:R-:W2:Y:S01]  /*76e0*/  MUFU.EX2 R11, R35 ;  /* 0x00000023000b7308 */ /* 0x000ea20000000800 */
[----:B------:R-:W-:Y:S01]  /*76f0*/  PRMT R151, R6, 0x7610, R151 ;  /* 0x0000761006977816 */ /* 0x000fe20000000097 */
[----:B---3--:R-:W-:Y:S01]  /*7700*/  FADD.FTZ R7, R22, R32 ;  /* 0x0000002016077221 */ /* 0x008fe20000010000 */
[----:B------:R-:W-:Y:S01]  /*7710*/  PRMT R88, R6, 0x7632, R88 ;  /* 0x0000763206587816 */ /* 0x000fe20000000058 */
[----:B----4-:R-:W-:-:S04]  /*7720*/  FADD.FTZ R6, R14, R15 ;  /* 0x0000000f0e067221 */ /* 0x010fc80000010000 */
[----:B------:R-:W-:Y:S08]  /*7730*/  MUFU.EX2 R23, R52 ;  /* 0x0000003400177308 */ /* 0x000ff00000000800 */
[----:B------:R-:W3:Y:S01]  /*7740*/  MUFU.EX2 R10, R42 ;  /* 0x0000002a000a7308 */ /* 0x000ee20000000800 */
[----:B-1----:R-:W-:-:S07]  /*7750*/  FADD.FTZ R6, R12, R6 ;  /* 0x000000060c067221 */ /* 0x002fce0000010000 */
[----:B------:R-:W1:Y:S01]  /*7760*/  MUFU.EX2 R18, R48 ;  /* 0x0000003000127308 */ /* 0x000e620000000800 */
[----:B------:R-:W-:Y:S01]  /*7770*/  F2FP.F16.F32.PACK_AB R33, R12, R14 ;  /* 0x0000000e0c21723e */ /* 0x000fe200000000ff */
[----:B------:R-:W-:Y:S01]  /*7780*/  FADD.FTZ R28, R17, R7 ;  /* 0x00000007111c7221 */ /* 0x000fe20000010000 */
[----:B--2---:R-:W-:-:S05]  /*7790*/  FADD.FTZ R7, R16, R9 ;  /* 0x0000000910077221 */ /* 0x004fca0000010000 */
[----:B------:R-:W2:Y:S08]  /*77a0*/  MUFU.EX2 R21, R54 ;  /* 0x0000003600157308 */ /* 0x000eb00000000800 */
[----:B------:R-:W4:Y:S01]  /*77b0*/  MUFU.EX2 R13, R55 ;  /* 0x00000037000d7308 */ /* 0x000f220000000800 */
[----:B------:R-:W-:Y:S01]  /*77c0*/  FADD.FTZ R6, R11, R6 ;  /* 0x000000060b067221 */ /* 0x000fe20000010000 */
[----:B------:R-:W-:-:S06]  /*77d0*/  FADD.FTZ R7, R19, R7 ;  /* 0x0000000713077221 */ /* 0x000fcc0000010000 */
[----:B------:R-:W4:Y:S01]  /*77e0*/  MUFU.EX2 R12, R57 ;  /* 0x00000039000c7308 */ /* 0x000f220000000800 */
[----:B---3--:R-:W-:Y:S01]  /*77f0*/  FADD.FTZ R25, R10, R6 ;  /* 0x000000060a197221 */ /* 0x008fe20000010000 */
[----:B------:R-:W-:Y:S01]  /*7800*/  FADD.FTZ R7, R23, R7 ;  /* 0x0000000717077221 */ /* 0x000fe20000010000 */
[----:B-1----:R-:W-:-:S05]  /*7810*/  FADD.FTZ R6, R18, R8 ;  /* 0x0000000812067221 */ /* 0x002fca0000010000 */
[----:B------:R-:W1:Y:S01]  /*7820*/  MUFU.EX2 R9, R58 ;  /* 0x0000003a00097308 */ /* 0x000e620000000800 */
[----:B--2---:R-:W-:Y:S01]  /*7830*/  FADD.FTZ R15, R21, R7 ;  /* 0x00000007150f7221 */ /* 0x004fe20000010000 */
[----:B----4-:R-:W-:Y:S01]  /*7840*/  FADD.FTZ R6, R13, R6 ;  /* 0x000000060d067221 */ /* 0x010fe20000010000 */
[----:B------:R-:W-:-:S05]  /*7850*/  VIADD R7, R71, 0x1 ;  /* 0x0000000147077836 */ /* 0x000fca0000000000 */
[----:B------:R-:W-:Y:S01]  /*7860*/  LOP3.LUT R166, R193, R7, RZ, 0x3c, !PT ;  /* 0x00000007c1a67212 */ /* 0x000fe200078e3cff */
[----:B------:R-:W-:-:S04]  /*7870*/  FADD.FTZ R6, R12, R6 ;  /* 0x000000060c067221 */ /* 0x000fc80000010000 */
[----:B-1----:R-:W-:Y:S01]  /*7880*/  FADD.FTZ R14, R9, R6 ;  /* 0x00000006090e7221 */ /* 0x002fe20000010000 */
[----:B------:R-:W-:-:S05]  /*7890*/  LOP3.LUT R6, R166, R129, RZ, 0x3c, !PT ;  /* 0x00000081a6067212 */ /* 0x000fca00078e3cff */
[----:B------:R-:W-:Y:S01]  /*78a0*/  IMAD.WIDE.U32 R26, R6, -0x326172a9, RZ ;  /* 0xcd9e8d57061a7825 */ /* 0x000fe200078e00ff */
[----:B------:R-:W-:-:S04]  /*78b0*/  F2FP.F16.F32.PACK_AB R20, R9, R12 ;  /* 0x0000000c0914723e */ /* 0x000fc800000000ff */
[----:B------:R-:W-:Y:S02]  /*78c0*/  LOP3.LUT R6, R27, R215, R194, 0x96, !PT ;  /* 0x000000d71b067212 */ /* 0x000fe400078e96c2 */
[----:B------:R-:W-:-:S03]  /*78d0*/  LOP3.LUT R8, R5, R214, R26, 0x96, !PT ;  /* 0x000000d605087212 */ /* 0x000fc600078e961a */
[----:B------:R-:W-:-:S04]  /*78e0*/  IMAD.WIDE.U32 R6, R6, -0x2daee0ad, RZ ;  /* 0xd2511f5306067825 */ /* 0x000fc800078e00ff */
[----:B------:R-:W-:Y:S01]  /*78f0*/  IMAD.WIDE.U32 R8, R8, -0x2daee0ad, RZ ;  /* 0xd2511f5308087825 */ /* 0x000fe200078e00ff */
[----:B------:R-:W-:Y:S02]  /*7900*/  F2FP.F16.F32.PACK_AB R34, R10, R11 ;  /* 0x0000000b0a22723e */ /* 0x000fe400000000ff */
[----:B------:R-:W-:Y:S02]  /*7910*/  LOP3.LUT R12, R7, R216, R238, 0x96, !PT ;  /* 0x000000d8070c7212 */ /* 0x000fe400078e96ee */
[----:B------:R-:W-:Y:S02]  /*7920*/  LOP3.LUT R10, R9, R221, R6, 0x96, !PT ;  /* 0x000000dd090a7212 */ /* 0x000fe400078e9606 */
[----:B------:R-:W-:Y:S01]  /*7930*/  F2FP.F16.F32.PACK_AB R18, R13, R18 ;  /* 0x000000120d12723e */ /* 0x000fe200000000ff */
[----:B------:R-:W-:-:S04]  /*7940*/  IMAD.WIDE.U32 R12, R12, -0x326172a9, RZ ;  /* 0xcd9e8d570c0c7825 */ /* 0x000fc800078e00ff */
[----:B------:R-:W-:Y:S01]  /*7950*/  IMAD.WIDE.U32 R10, R10, -0x326172a9, RZ ;  /* 0xcd9e8d570a0a7825 */ /* 0x000fe200078e00ff */
[----:B------:R-:W-:-:S04]  /*7960*/  LOP3.LUT R7, R13, R211, R4, 0x96, !PT ;  /* 0x000000d30d077212 */ /* 0x000fc800078e9604 */
[----:B------:R-:W-:Y:S01]  /*7970*/  LOP3.LUT R12, R11, R220, R12, 0x96, !PT ;  /* 0x000000dc0b0c7212 */ /* 0x000fe200078e960c */
[----:B------:R-:W-:-:S04]  /*7980*/  IMAD.WIDE.U32 R6, R7, -0x2daee0ad, RZ ;  /* 0xd2511f5307067825 */ /* 0x000fc800078e00ff */
[----:B------:R-:W-:Y:S01]  /*7990*/  IMAD.WIDE.U32 R12, R12, -0x2daee0ad, RZ ;  /* 0xd2511f530c0c7825 */ /* 0x000fe200078e00ff */
[----:B------:R-:W-:-:S04]  /*79a0*/  LOP3.LUT R8, R7, R219, R8, 0x96, !PT ;  /* 0x000000db07087212 */ /* 0x000fc800078e9608 */
[----:B------:R-:W-:Y:S01]  /*79b0*/  LOP3.LUT R6, R13, R217, R6, 0x96, !PT ;  /* 0x000000d90d067212 */ /* 0x000fe200078e9606 */
[----:B------:R-:W-:-:S04]  /*79c0*/  IMAD.WIDE.U32 R8, R8, -0x326172a9, RZ ;  /* 0xcd9e8d5708087825 */ /* 0x000fc800078e00ff */
[----:B------:R-:W-:-:S04]  /*79d0*/  IMAD.WIDE.U32 R6, R6, -0x326172a9, RZ ;  /* 0xcd9e8d5706067825 */ /* 0x000fc800078e00ff */
[----:B------:R-:W-:Y:S01]  /*79e0*/  @!P4 HADD2 R63, -R95.H0_H0, -RZ.H0_H0 ;  /* 0xa00000ff5f3fc230 */ /* 0x000fe20000000900 */
[----:B------:R-:W-:Y:S02]  /*79f0*/  LOP3.LUT R10, R9, R218, R10, 0x96, !PT ;  /* 0x000000da090a7212 */ /* 0x000fe400078e960a */
[----:B------:R-:W-:Y:S01]  /*7a00*/  LOP3.LUT R8, R7, R222, R8, 0x96, !PT ;  /* 0x000000de07087212 */ /* 0x000fe200078e9608 */
[----:B------:R-:W-:Y:S01]  /*7a10*/  IMAD.MOV.U32 R31, RZ, RZ, R92 ;  /* 0x000000ffff1f7224 */ /* 0x000fe200078e005c */
[----:B------:R-:W-:Y:S02]  /*7a20*/  PRMT R92, R90, 0x5410, R95 ;  /* 0x000054105a5c7816 */ /* 0x000fe4000000005f */
[----:B------:R-:W-:Y:S02]  /*7a30*/  LOP3.LUT R9, R8, 0xff, RZ, 0xc0, !PT ;  /* 0x000000ff08097812 */ /* 0x000fe400078ec0ff */
[----:B------:R-:W-:Y:S02]  /*7a40*/  @!P4 PRMT R95, R63, 0x5410, RZ ;  /* 0x000054103f5fc816 */ /* 0x000fe400000000ff */
[----:B------:R-:W-:-:S02]  /*7a50*/  ISETP.GE.U32.AND P4, PT, R199, R9, PT ;  /* 0x00000009c700720c */ /* 0x000fc40003f86070 */
[----:B------:R-:W-:Y:S01]  /*7a60*/  LOP3.LUT R9, R8, 0xffff, RZ, 0xc0, !PT ;  /* 0x0000ffff08097812 */ /* 0x000fe200078ec0ff */
[----:B------:R-:W-:-:S03]  /*7a70*/  @!P3 HADD2 R70, -R152.H0_H0, -RZ.H0_H0 ;  /* 0xa00000ff9846b230 */ /* 0x000fc60000000900 */
[----:B------:R-:W-:Y:S02]  /*7a80*/  SHF.R.U32.HI R9, RZ, 0x8, R9 ;  /* 0x00000008ff097819 */ /* 0x000fe40000011609 */
[----:B------:R-:W-:Y:S02]  /*7a90*/  PRMT R201, R152, 0x5410, R89 ;  /* 0x0000541098c97816 */ /* 0x000fe40000000059 */
[----:B------:R-:W-:Y:S01]  /*7aa0*/  LOP3.LUT R9, R9, 0xffff, RZ, 0xc0, !PT ;  /* 0x0000ffff09097812 */ /* 0x000fe200078ec0ff */
[----:B------:R-:W-:Y:S01]  /*7ab0*/  @!P0 HADD2 R64, -R88.H0_H0, -RZ.H0_H0 ;  /* 0xa00000ff58408230 */ /* 0x000fe20000000900 */
[----:B------:R-:W-:Y:S02]  /*7ac0*/  @!P3 PRMT R152, R70, 0x5410, RZ ;  /* 0x000054104698b816 */ /* 0x000fe400000000ff */
[----:B------:R-:W-:Y:S02]  /*7ad0*/  ISETP.GE.U32.AND P3, PT, R199, R9, PT ;  /* 0x00000009c700720c */ /* 0x000fe40003f66070 */
[----:B------:R-:W-:-:S02]  /*7ae0*/  SHF.R.U32.HI R9, RZ, 0x10, R8 ;  /* 0x00000010ff097819 */ /* 0x000fc40000011608 */
[----:B------:R-:W-:Y:S01]  /*7af0*/  SHF.R.U32.HI R8, RZ, 0x18, R8 ;  /* 0x00000018ff087819 */ /* 0x000fe20000011608 */
[----:B------:R-:W-:Y:S01]  /*7b00*/  @!P2 HADD2 R69, -R89.H0_H0, -RZ.H0_H0 ;  /* 0xa00000ff5945a230 */ /* 0x000fe20000000900 */
[----:B------:R-:W-:Y:S02]  /*7b10*/  PRMT R170, R151, 0x5410, R88 ;  /* 0x0000541097aa7816 */ /* 0x000fe40000000058 */
[----:B------:R-:W-:Y:S02]  /*7b20*/  @!P0 PRMT R88, R64, 0x5410, RZ ;  /* 0x0000541040588816 */ /* 0x000fe400000000ff */
[----:B------:R-:W-:Y:S02]  /*7b30*/  ISETP.GE.U32.AND P0, PT, R199, R8, PT ;  /* 0x00000008c700720c */ /* 0x000fe40003f06070 */
[----:B------:R-:W-:Y:S02]  /*7b40*/  LOP3.LUT R8, R6, 0xff, RZ, 0xc0, !PT ;  /* 0x000000ff06087812 */ /* 0x000fe400078ec0ff */
[----:B------:R-:W-:-:S02]  /*7b50*/  @!P2 PRMT R89, R69, 0x5410, RZ ;  /* 0x000054104559a816 */ /* 0x000fc400000000ff */
[----:B------:R-:W-:Y:S02]  /*7b60*/  F2FP.F16.F32.PACK_AB R35, R17, R22 ;  /* 0x000000161123723e */ /* 0x000fe400000000ff */
[----:B------:R-:W-:Y:S01]  /*7b70*/  ISETP.GE.U32.AND P2, PT, R199, R8, PT ;  /* 0x00000008c700720c */ /* 0x000fe20003f46070 */
[----:B------:R-:W1:Y:S01]  /*7b80*/  MUFU.EX2 R22, R121 ;  /* 0x0000007900167308 */ /* 0x000e620000000800 */
[----:B------:R-:W-:Y:S01]  /*7b90*/  SHF.R.U32.HI R8, RZ, 0x10, R6 ;  /* 0x00000010ff087819 */ /* 0x000fe20000011606 */
[----:B------:R-:W-:Y:S01]  /*7ba0*/  @!P6 HADD2 R68, -R96.H0_H0, -RZ.H0_H0 ;  /* 0xa00000ff6044e230 */ /* 0x000fe20000000900 */
[----:B------:R-:W-:Y:S01]  /*7bb0*/  F2FP.F16.F32.PACK_AB R21, R21, R23 ;  /* 0x000000171515723e */ /* 0x000fe200000000ff */
[----:B------:R-:W-:Y:S01]  /*7bc0*/  @!P1 HADD2 R67, -R151.H0_H0, -RZ.H0_H0 ;  /* 0xa00000ff97439230 */ /* 0x000fe20000000900 */
[----:B------:R-:W-:-:S03]  /*7bd0*/  LOP3.LUT R11, R6, 0xffff, RZ, 0xc0, !PT ;  /* 0x0000ffff060b7812 */ /* 0x000fc600078ec0ff */
[----:B------:R-:W2:Y:S01]  /*7be0*/  MUFU.EX2 R23, R115 ;  /* 0x0000007300177308 */ /* 0x000ea20000000800 */
[----:B------:R-:W-:Y:S02]  /*7bf0*/  SHF.R.U32.HI R6, RZ, 0x18, R6 ;  /* 0x00000018ff067819 */ /* 0x000fe40000011606 */
[----:B------:R-:W-:-:S05]  /*7c00*/  LOP3.LUT R7, R8, 0xff, RZ, 0xc0, !PT ;  /* 0x000000ff08077812 */ /* 0x000fca00078ec0ff */
[----:B------:R-:W3:Y:S01]  /*7c10*/  MUFU.EX2 R17, R120 ;  /* 0x0000007800117308 */ /* 0x000ee20000000800 */
[----:B------:R-:W-:Y:S01]  /*7c20*/  @!P6 PRMT R96, R68, 0x5410, RZ ;  /* 0x000054104460e816 */ /* 0x000fe200000000ff */
[----:B------:R-:W-:Y:S01]  /*7c30*/  @!P5 HADD2 R65, -R90.H0_H0, -RZ.H0_H0 ;  /* 0xa00000ff5a41d230 */ /* 0x000fe20000000900 */
[----:B------:R-:W-:Y:S02]  /*7c40*/  @!P1 PRMT R151, R67, 0x5410, RZ ;  /* 0x0000541043979816 */ /* 0x000fe400000000ff */
[C---:B------:R-:W-:Y:S02]  /*7c50*/  ISETP.GE.U32.AND P1, PT, R199.reuse, R6, PT ;  /* 0x00000006c700720c */ /* 0x040fe40003f26070 */
[----:B------:R-:W-:Y:S01]  /*7c60*/  ISETP.GE.U32.AND P6, PT, R199, R7, PT ;  /* 0x00000007c700720c */ /* 0x000fe20003fc6070 */
[----:B------:R-:W-:Y:S01]  /*7c70*/  IMAD.WIDE.U32 R6, R10, -0x2daee0ad, RZ ;  /* 0xd2511f530a067825 */ /* 0x000fe200078e00ff */
[----:B------:R-:W-:Y:S02]  /*7c80*/  LOP3.LUT R9, R9, 0xff, RZ, 0xc0, !PT ;  /* 0x000000ff09097812 */ /* 0x000fe400078ec0ff */
[----:B------:R-:W-:-:S02]  /*7c90*/  @!P5 PRMT R90, R65, 0x5410, RZ ;  /* 0x00005410415ad816 */ /* 0x000fc400000000ff */
[----:B------:R-:W-:Y:S02]  /*7ca0*/  F2FP.F16.F32.PACK_AB R19, R19, R16 ;  /* 0x000000101313723e */ /* 0x000fe400000000ff */
[----:B------:R-:W-:Y:S02]  /*7cb0*/  ISETP.GE.U32.AND P5, PT, R199, R9, PT ;  /* 0x00000009c700720c */ /* 0x000fe40003fa6070 */
[----:B------:R-:W-:Y:S02]  /*7cc0*/  LOP3.LUT R8, R7, R223, R12, 0x96, !PT ;  /* 0x000000df07087212 */ /* 0x000fe400078e960c */
[C---:B------:R-:W-:Y:S02]  /*7cd0*/  LOP3.LUT R10, R6.reuse, 0xff, RZ, 0xc0, !PT ;  /* 0x000000ff060a7812 */ /* 0x040fe400078ec0ff */
[----:B------:R-:W-:Y:S02]  /*7ce0*/  LOP3.LUT R16, R6, 0xffff, RZ, 0xc0, !PT ;  /* 0x0000ffff06107812 */ /* 0x000fe400078ec0ff */
[----:B------:R-:W-:-:S02]  /*7cf0*/  SHF.R.U32.HI R12, RZ, 0x10, R6 ;  /* 0x00000010ff0c7819 */ /* 0x000fc40000011606 */
[----:B------:R-:W-:Y:S01]  /*7d00*/  SHF.R.U32.HI R9, RZ, 0x18, R6 ;  /* 0x00000018ff097819 */ /* 0x000fe20000011606 */
[----:B-1----:R-:W-:Y:S01]  /*7d10*/  FADD.FTZ R6, R22, R14 ;  /* 0x0000000e16067221 */ /* 0x002fe20000010000 */
[----:B------:R-:W-:Y:S01]  /*7d20*/  PRMT R150, R19, 0x7610, R150 ;  /* 0x0000761013967816 */ /* 0x000fe20000000096 */
[----:B--2---:R-:W-:Y:S02]  /*7d30*/  FADD.FTZ R7, R23, R15 ;  /* 0x0000000f17077221 */ /* 0x004fe40000010000 */
[----:B---3--:R-:W-:Y:S01]  /*7d40*/  FADD.FTZ R15, R17, R6 ;  /* 0x00000006110f7221 */ /* 0x008fe20000010000 */
[----:B------:R-:W-:Y:S01]  /*7d50*/  SHF.R.U32.HI R6, RZ, 0x8, R11 ;  /* 0x00000008ff067819 */ /* 0x000fe2000001160b */
[----:B------:R-:W-:Y:S01]  /*7d60*/  @!P4 HADD2 R72, -R150.H0_H0, -RZ.H0_H0 ;  /* 0xa00000ff9648c230 */ /* 0x000fe20000000900 */
[----:B------:R-:W-:Y:S02]  /*7d70*/  PRMT R149, R19, 0x7632, R149 ;  /* 0x0000763213957816 */ /* 0x000fe40000000095 */
[----:B------:R-:W-:-:S02]  /*7d80*/  LOP3.LUT R6, R6, 0xffff, RZ, 0xc0, !PT ;  /* 0x0000ffff06067812 */ /* 0x000fc400078ec0ff */
[----:B------:R-:W-:Y:S02]  /*7d90*/  PRMT R208, R150, 0x5410, R149 ;  /* 0x0000541096d07816 */ /* 0x000fe40000000095 */
[----:B------:R-:W-:Y:S02]  /*7da0*/  PRMT R147, R18, 0x7610, R147 ;  /* 0x0000761012937816 */ /* 0x000fe40000000093 */
[----:B------:R-:W-:Y:S02]  /*7db0*/  @!P4 PRMT R150, R72, 0x5410, RZ ;  /* 0x000054104896c816 */ /* 0x000fe400000000ff */
[----:B------:R-:W-:Y:S02]  /*7dc0*/  ISETP.GE.U32.AND P4, PT, R199, R6, PT ;  /* 0x00000006c700720c */ /* 0x000fe40003f86070 */
[----:B------:R-:W-:Y:S01]  /*7dd0*/  SHF.R.U32.HI R6, RZ, 0x10, R8 ;  /* 0x00000010ff067819 */ /* 0x000fe20000011608 */
[----:B------:R-:W-:Y:S01]  /*7de0*/  @!P5 HADD2 R74, -R147.H0_H0, -RZ.H0_H0 ;  /* 0xa00000ff934ad230 */ /* 0x000fe20000000900 */
[----:B------:R-:W-:-:S02]  /*7df0*/  PRMT R148, R18, 0x7632, R148 ;  /* 0x0000763212947816 */ /* 0x000fc40000000094 */
[----:B------:R-:W-:Y:S02]  /*7e00*/  PRMT R146, R21, 0x7610, R146 ;  /* 0x0000761015927816 */ /* 0x000fe40000000092 */
[----:B------:R-:W-:Y:S02]  /*7e10*/  LOP3.LUT R6, R6, 0xff, RZ, 0xc0, !PT ;  /* 0x000000ff06067812 */ /* 0x000fe400078ec0ff */
[----:B------:R-:W-:Y:S01]  /*7e20*/  PRMT R225, R147, 0x5410, R148 ;  /* 0x0000541093e17816 */ /* 0x000fe20000000094 */
[----:B------:R-:W-:Y:S01]  /*7e30*/  @!P2 HADD2 R77, -R146.H0_H0, -RZ.H0_H0 ;  /* 0xa00000ff924da230 */ /* 0x000fe20000000900 */
[----:B------:R-:W-:Y:S01]  /*7e40*/  @!P5 PRMT R147, R74, 0x5410, RZ ;  /* 0x000054104a93d816 */ /* 0x000fe200000000ff */
[----:B------:R-:W1:Y:S01]  /*7e50*/  MUFU.EX2 R13, R113 ;  /* 0x00000071000d7308 */ /* 0x000e620000000800 */
[----:B------:R-:W-:Y:S02]  /*7e60*/  PRMT R145, R21, 0x7632, R145 ;  /* 0x0000763215917816 */ /* 0x000fe40000000091 */
[----:B------:R-:W-:-:S02]  /*7e70*/  ISETP.GE.U32.AND P5, PT, R199, R6, PT ;  /* 0x00000006c700720c */ /* 0x000fc40003fa6070 */
[----:B------:R-:W-:Y:S01]  /*7e80*/  LOP3.LUT R6, R8, 0xff, RZ, 0xc0, !PT ;  /* 0x000000ff08067812 */ /* 0x000fe200078ec0ff */
[----:B------:R-:W-:Y:S01]  /*7e90*/  @!P4 HADD2 R78, -R145.H0_H0, -RZ.H0_H0 ;  /* 0xa00000ff914ec230 */ /* 0x000fe20000000900 */
[----:B------:R-:W-:Y:S02]  /*7ea0*/  PRMT R250, R146, 0x5410, R145 ;  /* 0x0000541092fa7816 */ /* 0x000fe40000000091 */
[----:B------:R-:W-:Y:S02]  /*7eb0*/  @!P2 PRMT R146, R77, 0x5410, RZ ;  /* 0x000054104d92a816 */ /* 0x000fe400000000ff */
[----:B------:R-:W-:Y:S02]  /*7ec0*/  PRMT R144, R20, 0x7632, R144 ;  /* 0x0000763214907816 */ /* 0x000fe40000000090 */
[----:B------:R-:W-:Y:S02]  /*7ed0*/  ISETP.GE.U32.AND P2, PT, R199, R6, PT ;  /* 0x00000006c700720c */ /* 0x000fe40003f46070 */
[----:B------:R-:W-:Y:S01]  /*7ee0*/  SHF.R.U32.HI R6, RZ, 0x18, R8 ;  /* 0x00000018ff067819 */ /* 0x000fe20000011608 */
[----:B------:R-:W-:Y:S01]  /*7ef0*/  @!P1 HADD2 R80, -R144.H0_H0, -RZ.H0_H0 ;  /* 0xa00000ff90509230 */ /* 0x000fe20000000900 */
[----:B------:R-:W-:-:S02]  /*7f00*/  @!P4 PRMT R145, R78, 0x5410, RZ ;  /* 0x000054104e91c816 */ /* 0x000fc400000000ff */
[----:B------:R-:W-:Y:S02]  /*7f10*/  PRMT R143, R20, 0x7610, R143 ;  /* 0x00007610148f7816 */ /* 0x000fe4000000008f */
[----:B------:R-:W-:Y:S02]  /*7f20*/  ISETP.GE.U32.AND P4, PT, R199, R6, PT ;  /* 0x00000006c700720c */ /* 0x000fe40003f86070 */
[----:B------:R-:W-:Y:S02]  /*7f30*/  LOP3.LUT R6, R12, 0xff, RZ, 0xc0, !PT ;  /* 0x000000ff0c067812 */ /* 0x000fe400078ec0ff */
[----:B------:R-:W-:Y:S02]  /*7f40*/  F2FP.F16.F32.PACK_AB R14, R17, R22 ;  /* 0x00000016110e723e */ /* 0x000fe400000000ff */
[----:B------:R-:W-:Y:S01]  /*7f50*/  LOP3.LUT R8, R8, 0xffff, RZ, 0xc0, !PT ;  /* 0x0000ffff08087812 */ /* 0x000fe200078ec0ff */
[----:B------:R-:W2:Y:S01]  /*7f60*/  MUFU.EX2 R17, R110 ;  /* 0x0000006e00117308 */ /* 0x000ea20000000800 */
[----:B------:R-:W-:Y:S01]  /*7f70*/  PRMT R169, R143, 0x5410, R144 ;  /* 0x000054108fa97816 */ /* 0x000fe20000000090 */
[----:B------:R-:W-:Y:S01]  /*7f80*/  @!P3 HADD2 R73, -R149.H0_H0, -RZ.H0_H0 ;  /* 0xa00000ff9549b230 */ /* 0x000fe20000000900 */
[----:B------:R-:W-:-:S02]  /*7f90*/  @!P1 PRMT R144, R80, 0x5410, RZ ;  /* 0x0000541050909816 */ /* 0x000fc400000000ff */
[----:B------:R-:W-:Y:S01]  /*7fa0*/  ISETP.GE.U32.AND P1, PT, R199, R6, PT ;  /* 0x00000006c700720c */ /* 0x000fe20003f26070 */
[C---:B-1----:R-:W-:Y:S01]  /*7fb0*/  FADD.FTZ R7, R13.reuse, R7 ;  /* 0x000000070d077221 */ /* 0x042fe20000010000 */
[----:B------:R-:W-:Y:S01]  /*7fc0*/  SHF.R.U32.HI R6, RZ, 0x8, R8 ;  /* 0x00000008ff067819 */ /* 0x000fe20000011608 */
[----:B------:R-:W1:Y:S01]  /*7fd0*/  MUFU.EX2 R11, R101 ;  /* 0x00000065000b7308 */ /* 0x000e620000000800 */
[----:B------:R-:W-:Y:S01]  /*7fe0*/  F2FP.F16.F32.PACK_AB R13, R13, R23 ;  /* 0x000000170d0d723e */ /* 0x000fe200000000ff */
[----:B------:R-:W-:Y:S01]  /*7ff0*/  @!P6 HADD2 R81, -R143.H0_H0, -RZ.H0_H0 ;  /* 0xa00000ff8f51e230 */ /* 0x000fe20000000900 */
[----:B------:R-:W-:Y:S02]  /*8000*/  @!P3 PRMT R149, R73, 0x5410, RZ ;  /* 0x000054104995b816 */ /* 0x000fe400000000ff */
[----:B------:R-:W-:-:S03]  /*8010*/  ISETP.GE.U32.AND P3, PT, R199, R10, PT ;  /* 0x0000000ac700720c */ /* 0x000fc60003f66070 */
[----:B------:R-:W3:Y:S01]  /*8020*/  MUFU.EX2 R12, R114 ;  /* 0x00000072000c7308 */ /* 0x000ee20000000800 */
[----:B------:R-:W-:Y:S02]  /*8030*/  LOP3.LUT R6, R6, 0xffff, RZ, 0xc0, !PT ;  /* 0x0000ffff06067812 */ /* 0x000fe400078ec0ff */
[----:B------:R-:W-:Y:S02]  /*8040*/  PRMT R140, R13, 0x7610, R140 ;  /* 0x000076100d8c7816 */ /* 0x000fe4000000008c */
[----:B------:R-:W-:-:S03]  /*8050*/  @!P6 PRMT R143, R81, 0x5410, RZ ;  /* 0x00005410518fe816 */ /* 0x000fc600000000ff */
[----:B------:R-:W4:Y:S01]  /*8060*/  MUFU.EX2 R10, R111 ;  /* 0x0000006f000a7308 */ /* 0x000f220000000800 */
[----:B------:R-:W-:Y:S01]  /*8070*/  ISETP.GE.U32.AND P6, PT, R199, R6, PT ;  /* 0x00000006c700720c */ /* 0x000fe20003fc6070 */
[----:B------:R-:W-:Y:S01]  /*8080*/  IMAD.MOV.U32 R30, RZ, RZ, R24 ;  /* 0x000000ffff1e7224 */ /* 0x000fe200078e0018 */
[----:B------:R-:W-:Y:S01]  /*8090*/  SHF.R.U32.HI R6, RZ, 0x8, R16 ;  /* 0x00000008ff067819 */ /* 0x000fe20000011610 */
[----:B------:R-:W-:Y:S02]  /*80a0*/  @!P0 HADD2 R75, -R148.H0_H0, -RZ.H0_H0 ;  /* 0xa00000ff944b8230 */ /* 0x000fe40000000900 */
[----:B------:R-:W-:Y:S02]  /*80b0*/  @!P2 HADD2 R82, -R140.H0_H0, -RZ.H0_H0 ;  /* 0xa00000ff8c52a230 */ /* 0x000fe40000000900 */
[----:B------:R3:W-:Y:S01]  /*80c0*/  MUFU.EX2 R24, R137 ;  /* 0x0000008900187308 */ /* 0x0007e20000000800 */
[----:B------:R-:W-:Y:S01]  /*80d0*/  LOP3.LUT R6, R6, 0xffff, RZ, 0xc0, !PT ;  /* 0x0000ffff06067812 */ /* 0x000fe200078ec0ff */
[----:B--2---:R-:W-:Y:S01]  /*80e0*/  FADD.FTZ R7, R17, R7 ;  /* 0x0000000711077221 */ /* 0x004fe20000010000 */
[----:B------:R-:W-:-:S02]  /*80f0*/  @!P0 PRMT R148, R75, 0x5410, RZ ;  /* 0x000054104b948816 */ /* 0x000fc400000000ff */
[----:B------:R-:W-:Y:S01]  /*8100*/  ISETP.GE.U32.AND P0, PT, R199, R9, PT ;  /* 0x00000009c700720c */ /* 0x000fe20003f06070 */
[C---:B-1----:R-:W-:Y:S01]  /*8110*/  FADD.FTZ R9, R11.reuse, R7 ;  /* 0x000000070b097221 */ /* 0x042fe20000010000 */
[----:B------:R-:W-:Y:S02]  /*8120*/  F2FP.F16.F32.PACK_AB R7, R11, R17 ;  /* 0x000000110b07723e */ /* 0x000fe400000000ff */
[----:B---3--:R-:W-:-:S04]  /*8130*/  PRMT R137, R13, 0x7632, R137 ;  /* 0x000076320d897816 */ /* 0x008fc80000000089 */
[----:B------:R-:W-:Y:S02]  /*8140*/  PRMT R191, R140, 0x5410, R137 ;  /* 0x000054108cbf7816 */ /* 0x000fe40000000089 */
[----:B------:R-:W-:Y:S02]  /*8150*/  @!P2 PRMT R140, R82, 0x5410, RZ ;  /* 0x00005410528ca816 */ /* 0x000fe400000000ff */
[----:B------:R-:W-:Y:S01]  /*8160*/  ISETP.GE.U32.AND P2, PT, R199, R6, PT ;  /* 0x00000006c700720c */ /* 0x000fe20003f46070 */
[----:B------:R-:W-:Y:S01]  /*8170*/  FADD.FTZ R6, R12, R15 ;  /* 0x0000000f0c067221 */ /* 0x000fe20000010000 */
[----:B------:R-:W1:Y:S03]  /*8180*/  MUFU.EX2 R11, R76 ;  /* 0x0000004c000b7308 */ /* 0x000e660000000800 */
[C---:B----4-:R-:W-:Y:S01]  /*8190*/  FADD.FTZ R8, R10.reuse, R6 ;  /* 0x000000060a087221 */ /* 0x050fe20000010000 */
[----:B------:R-:W-:-:S04]  /*81a0*/  F2FP.F16.F32.PACK_AB R6, R10, R12 ;  /* 0x0000000c0a06723e */ /* 0x000fc800000000ff */
[----:B------:R-:W2:Y:S08]  /*81b0*/  MUFU.EX2 R10, R79 ;  /* 0x0000004f000a7308 */ /* 0x000eb00000000800 */
[----:B------:R-:W3:Y:S08]  /*81c0*/  MUFU.EX2 R23, R131 ;  /* 0x0000008300177308 */ /* 0x000ef00000000800 */
[----:B------:R-:W4:Y:S01]  /*81d0*/  MUFU.EX2 R18, R102 ;  /* 0x0000006600127308 */ /* 0x000f220000000800 */
[----:B------:R-:W-:-:S07]  /*81e0*/  PRMT R135, R7, 0x7610, R135 ;  /* 0x0000761007877816 */ /* 0x000fce0000000087 */
[----:B------:R-:W4:Y:S01]  /*81f0*/  MUFU.EX2 R19, R138 ;  /* 0x0000008a00137308 */ /* 0x000f220000000800 */
[----:B------:R-:W-:-:S07]  /*8200*/  PRMT R142, R7, 0x7632, R142 ;  /* 0x00007632078e7816 */ /* 0x000fce000000008e */
[----:B------:R-:W4:Y:S01]  /*8210*/  MUFU.EX2 R20, R106 ;  /* 0x0000006a00147308 */ /* 0x000f220000000800 */
[----:B------:R-:W-:Y:S01]  /*8220*/  PRMT R141, R6, 0x7610, R141 ;  /* 0x00007610068d7816 */ /* 0x000fe2000000008d */
[----:B-1----:R-:W-:-:S06]  /*8230*/  FADD.FTZ R7, R11, R25 ;  /* 0x000000190b077221 */ /* 0x002fcc0000010000 */
[----:B------:R1:W4:Y:S08]  /*8240*/  MUFU.EX2 R17, R139 ;  /* 0x0000008b00117308 */ /* 0x0003300000000800 */
[----:B------:R-:W4:Y:S01]  /*8250*/  MUFU.EX2 R22, R112 ;  /* 0x0000007000167308 */ /* 0x000f220000000800 */
[----:B--2---:R-:W-:-:S07]  /*8260*/  FADD.FTZ R32, R10, R7 ;  /* 0x000000070a207221 */ /* 0x004fce0000010000 */
[----:B------:R-:W2:Y:S01]  /*8270*/  MUFU.EX2 R13, R104 ;  /* 0x00000068000d7308 */ /* 0x000ea20000000800 */
[----:B-1----:R-:W-:Y:S01]  /*8280*/  PRMT R139, R6, 0x7632, R139 ;  /* 0x00007632068b7816 */ /* 0x002fe2000000008b */
[----:B------:R-:W-:Y:S01]  /*8290*/  FADD.FTZ R6, R24, R28 ;  /* 0x0000001c18067221 */ /* 0x000fe20000010000 */
[----:B------:R-:W-:-:S05]  /*82a0*/  F2FP.F16.F32.PACK_AB R72, R10, R11 ;  /* 0x0000000b0a48723e */ /* 0x000fca00000000ff */
[----:B------:R-:W1:Y:S01]  /*82b0*/  MUFU.EX2 R21, R124 ;  /* 0x0000007c00157308 */ /* 0x000e620000000800 */
[----:B---3--:R-:W-:Y:S01]  /*82c0*/  FADD.FTZ R6, R23, R6 ;  /* 0x0000000617067221 */ /* 0x008fe20000010000 */
[----:B----4-:R-:W-:-:S06]  /*82d0*/  FADD.FTZ R7, R18, R9 ;  /* 0x0000000912077221 */ /* 0x010fcc0000010000 */
[----:B------:R-:W3:Y:S01]  /*82e0*/  MUFU.EX2 R12, R103 ;  /* 0x00000067000c7308 */ /* 0x000ee20000000800 */
[----:B------:R-:W-:Y:S01]  /*82f0*/  FADD.FTZ R6, R19, R6 ;  /* 0x0000000613067221 */ /* 0x000fe20000010000 */
[----:B------:R-:W-:-:S06]  /*8300*/  FADD.FTZ R7, R20, R7 ;  /* 0x0000000714077221 */ /* 0x000fcc0000010000 */
[----:B------:R-:W4:Y:S01]  /*8310*/  MUFU.EX2 R10, R105 ;  /* 0x00000069000a7308 */ /* 0x000f220000000800 */
[----:B------:R-:W-:Y:S02]  /*8320*/  IMAD.MOV.U32 R28, RZ, RZ, R31 ;  /* 0x000000ffff1c7224 */ /* 0x000fe400078e001f */
[----:B------:R-:W-:Y:S01]  /*8330*/  FADD.FTZ R31, R17, R6 ;  /* 0x00000006111f7221 */ /* 0x000fe20000010000 */
[----:B------:R-:W-:-:S04]  /*8340*/  FADD.FTZ R7, R22, R7 ;  /* 0x0000000716077221 */ /* 0x000fc80000010000 */
[----:B------:R-:W4:Y:S01]  /*8350*/  MUFU.EX2 R9, R122 ;  /* 0x0000007a00097308 */ /* 0x000f220000000800 */
[----:B--2---:R-:W-:Y:S01]  /*8360*/  FADD.FTZ R6, R13, R8 ;  /* 0x000000080d067221 */ /* 0x004fe20000010000 */
[----:B-1----:R-:W-:Y:S01]  /*8370*/  FADD.FTZ R15, R21, R7 ;  /* 0x00000007150f7221 */ /* 0x002fe20000010000 */
[----:B------:R-:W-:Y:S02]  /*8380*/  VIADD R7, R71, 0x2 ;  /* 0x0000000247077836 */ /* 0x000fe40000000000 */
[----:B---3--:R-:W-:Y:S01]  /*8390*/  FADD.FTZ R6, R12, R6 ;  /* 0x000000060c067221 */ /* 0x008fe20000010000 */
[----:B------:R-:W-:Y:S02]  /*83a0*/  IMAD.MOV.U32 R16, RZ, RZ, R156 ;  /* 0x000000ffff107224 */ /* 0x000fe400078e009c */
[----:B------:R-:W-:Y:S01]  /*83b0*/  LOP3.LUT R156, R193, R7, RZ, 0x3c, !PT ;  /* 0x00000007c19c7212 */ /* 0x000fe200078e3cff */
[----:B----4-:R-:W-:Y:S01]  /*83c0*/  FADD.FTZ R6, R10, R6 ;  /* 0x000000060a067221 */ /* 0x010fe20000010000 */
[C---:B------:R-:W-:Y:S01]  /*83d0*/  PRMT R136, R14.reuse, 0x7610, R136 ;  /* 0x000076100e887816 */ /* 0x040fe20000000088 */
[----:B------:R-:W-:Y:S01]  /*83e0*/  @!P0 HADD2 R86, -R139.H0_H0, -RZ.H0_H0 ;  /* 0xa00000ff8b568230 */ /* 0x000fe20000000900 */
[----:B------:R-:W-:-:S02]  /*83f0*/  PRMT R138, R14, 0x7632, R138 ;  /* 0x000076320e8a7816 */ /* 0x000fc4000000008a */
[----:B------:R-:W-:Y:S01]  /*8400*/  PRMT R227, R141, 0x5410, R139 ;  /* 0x000054108de37816 */ /* 0x000fe2000000008b */
[----:B------:R-:W-:Y:S01]  /*8410*/  FADD.FTZ R14, R9, R6 ;  /* 0x00000006090e7221 */ /* 0x000fe20000010000 */
[----:B------:R-:W-:Y:S02]  /*8420*/  LOP3.LUT R6, R156, R129, RZ, 0x3c, !PT ;  /* 0x000000819c067212 */ /* 0x000fe400078e3cff */
[----:B------:R-:W-:Y:S02]  /*8430*/  @!P0 PRMT R139, R86, 0x5410, RZ ;  /* 0x00005410568b8816 */ /* 0x000fe400000000ff */
[----:B------:R-:W-:Y:S01]  /*8440*/  F2FP.F16.F32.PACK_AB R86, R23, R24 ;  /* 0x000000181756723e */ /* 0x000fe200000000ff */
[----:B------:R-:W-:Y:S01]  /*8450*/  IMAD.WIDE.U32 R24, R6, -0x326172a9, RZ ;  /* 0xcd9e8d5706187825 */ /* 0x000fe200078e00ff */
[----:B------:R-:W-:-:S04]  /*8460*/  F2FP.F16.F32.PACK_AB R69, R17, R19 ;  /* 0x000000131145723e */ /* 0x000fc800000000ff */
[----:B------:R-:W-:Y:S02]  /*8470*/  LOP3.LUT R6, R25, R215, R194, 0x96, !PT ;  /* 0x000000d719067212 */ /* 0x000fe400078e96c2 */
[----:B------:R-:W-:Y:S02]  /*8480*/  LOP3.LUT R8, R5, R214, R24, 0x96, !PT ;  /* 0x000000d605087212 */ /* 0x000fe400078e9618 */
[----:B------:R-:W-:Y:S01]  /*8490*/  F2FP.F16.F32.PACK_AB R19, R9, R10 ;  /* 0x0000000a0913723e */ /* 0x000fe200000000ff */
[----:B------:R-:W-:Y:S01]  /*84a0*/  IMAD.WIDE.U32 R6, R6, -0x2daee0ad, RZ ;  /* 0xd2511f5306067825 */ /* 0x000fe200078e00ff */
[----:B------:R-:W-:-:S03]  /*84b0*/  F2FP.F16.F32.PACK_AB R20, R20, R18 ;  /* 0x000000121414723e */ /* 0x000fc600000000ff */
[----:B------:R-:W-:Y:S01]  /*84c0*/  IMAD.WIDE.U32 R8, R8, -0x2daee0ad, RZ ;  /* 0xd2511f5308087825 */ /* 0x000fe200078e00ff */
[----:B------:R-:W-:Y:S02]  /*84d0*/  F2FP.F16.F32.PACK_AB R18, R12, R13 ;  /* 0x0000000d0c12723e */ /* 0x000fe400000000ff */
[----:B------:R-:W-:Y:S02]  /*84e0*/  LOP3.LUT R12, R7, R216, R238, 0x96, !PT ;  /* 0x000000d8070c7212 */ /* 0x000fe400078e96ee */
[----:B------:R-:W-:-:S03]  /*84f0*/  LOP3.LUT R10, R9, R221, R6, 0x96, !PT ;  /* 0x000000dd090a7212 */ /* 0x000fc600078e9606 */
        /* <DEDUP_REMOVED lines=12> */
[----:B------:R-:W-:Y:S02]  /*85c0*/  LOP3.LUT R8, R7, R222, R8, 0x96, !PT ;  /* 0x000000de07087212 */ /* 0x000fe400078e9608 */
        /* <DEDUP_REMOVED lines=8> */
[----:B------:R-:W-:Y:S02]  /*8650*/  LOP3.LUT R9, R9, 0xffff, RZ, 0xc0, !PT ;  /* 0x0000ffff09097812 */ /* 0x000fe400078ec0ff */
[----:B------:R-:W-:Y:S02]  /*8660*/  @!P3 PRMT R135, R100, 0x5410, RZ ;  /* 0x000054106487b816 */ /* 0x000fe400000000ff */
[----:B------:R-:W-:Y:S02]  /*8670*/  ISETP.GE.U32.AND P3, PT, R199, R9, PT ;  /* 0x00000009c700720c */ /* 0x000fe40003f66070 */
[----:B------:R-:W-:-:S02]  /*8680*/  SHF.R.U32.HI R9, RZ, 0x10, R8 ;  /* 0x00000010ff097819 */ /* 0x000fc40000011608 */
[----:B------:R-:W-:Y:S01]  /*8690*/  SHF.R.U32.HI R8, RZ, 0x18, R8 ;  /* 0x00000018ff087819 */ /* 0x000fe20000011608 */
[----:B------:R-:W-:-:S03]  /*86a0*/  @!P2 HADD2 R99, -R142.H0_H0, -RZ.H0_H0 ;  /* 0xa00000ff8e63a230 */ /* 0x000fc60000000900 */
[----:B------:R-:W-:Y:S02]  /*86b0*/  ISETP.GE.U32.AND P0, PT, R199, R8, PT ;  /* 0x00000008c700720c */ /* 0x000fe40003f06070 */
[C---:B------:R-:W-:Y:S02]  /*86c0*/  LOP3.LUT R8, R6.reuse, 0xff, RZ, 0xc0, !PT ;  /* 0x000000ff06087812 */ /* 0x040fe400078ec0ff */
[----:B------:R-:W-:Y:S02]  /*86d0*/  @!P2 PRMT R142, R99, 0x5410, RZ ;  /* 0x00005410638ea816 */ /* 0x000fe400000000ff */
[----:B------:R-:W-:Y:S01]  /*86e0*/  ISETP.GE.U32.AND P2, PT, R199, R8, PT ;  /* 0x00000008c700720c */ /* 0x000fe20003f46070 */
[----:B------:R-:W1:Y:S01]  /*86f0*/  MUFU.EX2 R23, R133 ;  /* 0x0000008500177308 */ /* 0x000e620000000800 */
[----:B------:R-:W-:Y:S01]  /*8700*/  SHF.R.U32.HI R8, RZ, 0x10, R6 ;  /* 0x00000010ff087819 */ /* 0x000fe20000011606 */
[----:B------:R-:W-:Y:S01]  /*8710*/  @!P6 HADD2 R83, -R137.H0_H0, -RZ.H0_H0 ;  /* 0xa00000ff8953e230 */ /* 0x000fe20000000900 */
[----:B------:R-:W-:Y:S01]  /*8720*/  F2FP.F16.F32.PACK_AB R21, R21, R22 ;  /* 0x000000161515723e */ /* 0x000fe200000000ff */
[----:B------:R-:W-:Y:S01]  /*8730*/  @!P1 HADD2 R98, -R141.H0_H0, -RZ.H0_H0 ;  /* 0xa00000ff8d629230 */ /* 0x000fe20000000900 */
[----:B------:R-:W-:-:S02]  /*8740*/  LOP3.LUT R11, R6, 0xffff, RZ, 0xc0, !PT ;  /* 0x0000ffff060b7812 */ /* 0x000fc400078ec0ff */
[----:B------:R-:W-:Y:S01]  /*8750*/  SHF.R.U32.HI R6, RZ, 0x18, R6 ;  /* 0x00000018ff067819 */ /* 0x000fe20000011606 */
[----:B------:R-:W2:Y:S01]  /*8760*/  MUFU.EX2 R22, R132 ;  /* 0x0000008400167308 */ /* 0x000ea20000000800 */
[----:B------:R-:W-:Y:S01]  /*8770*/  LOP3.LUT R7, R8, 0xff, RZ, 0xc0, !PT ;  /* 0x000000ff08077812 */ /* 0x000fe200078ec0ff */
[----:B------:R-:W-:Y:S01]  /*8780*/  @!P5 HADD2 R85, -R136.H0_H0, -RZ.H0_H0 ;  /* 0xa00000ff8855d230 */ /* 0x000fe20000000900 */
[----:B------:R-:W-:Y:S02]  /*8790*/  @!P6 PRMT R137, R83, 0x5410, RZ ;  /* 0x000054105389e816 */ /* 0x000fe400000000ff */
[----:B------:R-:W-:-:S03]  /*87a0*/  @!P1 PRMT R141, R98, 0x5410, RZ ;  /* 0x00005410628d9816 */ /* 0x000fc600000000ff */
[----:B------:R3:W4:Y:S01]  /*87b0*/  MUFU.EX2 R13, R174 ;  /* 0x000000ae000d7308 */ /* 0x0007220000000800 */
[C---:B------:R-:W-:Y:S02]  /*87c0*/  ISETP.GE.U32.AND P1, PT, R199.reuse, R6, PT ;  /* 0x00000006c700720c */ /* 0x040fe40003f26070 */
[----:B------:R-:W-:Y:S01]  /*87d0*/  ISETP.GE.U32.AND P6, PT, R199, R7, PT ;  /* 0x00000007c700720c */ /* 0x000fe20003fc6070 */
[----:B------:R-:W-:Y:S01]  /*87e0*/  IMAD.WIDE.U32 R6, R10, -0x2daee0ad, RZ ;  /* 0xd2511f530a067825 */ /* 0x000fe200078e00ff */
[----:B------:R-:W-:-:S03]  /*87f0*/  LOP3.LUT R9, R9, 0xff, RZ, 0xc0, !PT ;  /* 0x000000ff09097812 */ /* 0x000fc600078ec0ff */
[----:B------:R-:W4:Y:S01]  /*8800*/  MUFU.EX2 R17, R126 ;  /* 0x0000007e00117308 */ /* 0x000f220000000800 */
[----:B------:R-:W-:Y:S02]  /*8810*/  @!P5 PRMT R136, R85, 0x5410, RZ ;  /* 0x000054105588d816 */ /* 0x000fe400000000ff */
[----:B------:R-:W-:Y:S02]  /*8820*/  ISETP.GE.U32.AND P5, PT, R199, R9, PT ;  /* 0x00000009c700720c */ /* 0x000fe40003fa6070 */
[----:B------:R-:W-:Y:S02]  /*8830*/  LOP3.LUT R8, R7, R223, R12, 0x96, !PT ;  /* 0x000000df07087212 */ /* 0x000fe400078e960c */
[C---:B------:R-:W-:Y:S01]  /*8840*/  LOP3.LUT R10, R6.reuse, 0xff, RZ, 0xc0, !PT ;  /* 0x000000ff060a7812 */ /* 0x040fe200078ec0ff */
[----:B---3--:R-:W-:Y:S01]  /*8850*/  IMAD.MOV.U32 R174, RZ, RZ, R16 ;  /* 0x000000ffffae7224 */ /* 0x008fe200078e0010 */
[----:B------:R-:W-:Y:S02]  /*8860*/  LOP3.LUT R16, R6, 0xffff, RZ, 0xc0, !PT ;  /* 0x0000ffff06107812 */ /* 0x000fe400078ec0ff */
[----:B------:R-:W-:-:S02]  /*8870*/  SHF.R.U32.HI R12, RZ, 0x10, R6 ;  /* 0x00000010ff0c7819 */ /* 0x000fc40000011606 */
[----:B------:R-:W-:Y:S01]  /*8880*/  SHF.R.U32.HI R9, RZ, 0x18, R6 ;  /* 0x00000018ff097819 */ /* 0x000fe20000011606 */
[----:B------:R-:W-:Y:S02]  /*8890*/  IMAD.MOV.U32 R6, RZ, RZ, R205 ;  /* 0x000000ffff067224 */ /* 0x000fe400078e00cd */
[----:B-1----:R-:W-:Y:S02]  /*88a0*/  FADD.FTZ R7, R23, R15 ;  /* 0x0000000f17077221 */ /* 0x002fe40000010000 */
[----:B------:R-:W-:Y:S02]  /*88b0*/  IMAD.MOV.U32 R15, RZ, RZ, R6 ;  /* 0x000000ffff0f7224 */ /* 0x000fe400078e0006 */
[----:B--2---:R-:W-:Y:S01]  /*88c0*/  FADD.FTZ R6, R22, R14 ;  /* 0x0000000e16067221 */ /* 0x004fe20000010000 */
[C---:B----4-:R-:W-:Y:S01]  /*88d0*/  FADD.FTZ R7, R13.reuse, R7 ;  /* 0x000000070d077221 */ /* 0x050fe20000010000 */
[----:B------:R-:W-:Y:S01]  /*88e0*/  STL [R1+0x36c], R197 ;  /* 0x00036cc501007387 */ /* 0x000fe20000100800 */
[----:B------:R-:W-:Y:S01]  /*88f0*/  F2FP.F16.F32.PACK_AB R13, R13, R23 ;  /* 0x000000170d0d723e */ /* 0x000fe200000000ff */
[----:B------:R-:W-:-:S02]  /*8900*/  IMAD.MOV.U32 R23, RZ, RZ, R15 ;  /* 0x000000ffff177224 */ /* 0x000fc400078e000f */
[C---:B------:R-:W-:Y:S01]  /*8910*/  FADD.FTZ R15, R17.reuse, R6 ;  /* 0x00000006110f7221 */ /* 0x040fe20000010000 */
[----:B------:R-:W-:Y:S01]  /*8920*/  STL.64 [R1+0x248], R194 ;  /* 0x000248c201007387 */ /* 0x000fe20000100a00 */
[----:B------:R-:W-:Y:S01]  /*8930*/  IMAD.MOV.U32 R6, RZ, RZ, R209 ;  /* 0x000000ffff067224 */ /* 0x000fe200078e00d1 */
[----:B------:R-:W-:Y:S02]  /*8940*/  F2FP.F16.F32.PACK_AB R14, R17, R22 ;  /* 0x00000016110e723e */ /* 0x000fe400000000ff */
[----:B------:R-:W-:Y:S04]  /*8950*/  STL [R1+0x368], R196 ;  /* 0x000368c401007387 */ /* 0x000fe80000100800 */
[----:B------:R-:W2:Y:S04]  /*8960*/  LDL.LU R205, [R1+0x4a4] ;  /* 0x0004a40001cd7983 */ /* 0x000ea80000300800 */
[----:B------:R-:W3:Y:S04]  /*8970*/  LDL.LU R209, [R1+0x4a0] ;  /* 0x0004a00001d17983 */ /* 0x000ee80000300800 */
[----:B------:R-:W4:Y:S01]  /*8980*/  LDL.LU R17, [R1+0x198] ;  /* 0x0001980001117983 */ /* 0x000f220000300800 */
[----:B------:R-:W-:Y:S01]  /*8990*/  PRMT R126, R20, 0x7610, R126 ;  /* 0x00007610147e7816 */ /* 0x000fe2000000007e */
[----:B------:R-:W-:Y:S01]  /*89a0*/  IMAD.MOV.U32 R22, RZ, RZ, R6 ;  /* 0x000000ffff167224 */ /* 0x000fe200078e0006 */
[----:B------:R-:W-:-:S02]  /*89b0*/  SHF.R.U32.HI R6, RZ, 0x8, R11 ;  /* 0x00000008ff067819 */ /* 0x000fc4000001160b */
[----:B------:R-:W-:Y:S01]  /*89c0*/  PRMT R125, R20, 0x7632, R125 ;  /* 0x00007632147d7816 */ /* 0x000fe2000000007d */
[----:B------:R-:W-:Y:S01]  /*89d0*/  @!P4 HADD2 R107, -R126.H0_H0, -RZ.H0_H0 ;  /* 0xa00000ff7e6bc230 */ /* 0x000fe20000000900 */
[----:B------:R-:W-:Y:S01]  /*89e0*/  LOP3.LUT R6, R6, 0xffff, RZ, 0xc0, !PT ;  /* 0x0000ffff06067812 */ /* 0x000fe200078ec0ff */
[----:B------:R-:W-:Y:S02]  /*89f0*/  IMAD.MOV.U32 R11, RZ, RZ, R168 ;  /* 0x000000ffff0b7224 */ /* 0x000fe400078e00a8 */
[----:B------:R-:W-:Y:S01]  /*8a00*/  IMAD.MOV.U32 R20, RZ, RZ, R201 ;  /* 0x000000ffff147224 */ /* 0x000fe200078e00c9 */
[----:B------:R-:W-:Y:S01]  /*8a10*/  PRMT R201, R126, 0x5410, R125 ;  /* 0x000054107ec97816 */ /* 0x000fe2000000007d */
[----:B------:R-:W2:Y:S01]  /*8a20*/  LDL.LU R168, [R1+0x49c] ;  /* 0x00049c0001a87983 */ /* 0x000ea20000300800 */
[----:B------:R-:W-:Y:S02]  /*8a30*/  @!P4 PRMT R126, R107, 0x5410, RZ ;  /* 0x000054106b7ec816 */ /* 0x000fe400000000ff */
[----:B------:R-:W-:-:S02]  /*8a40*/  ISETP.GE.U32.AND P4, PT, R199, R6, PT ;  /* 0x00000006c700720c */ /* 0x000fc40003f86070 */
[C---:B------:R-:W-:Y:S02]  /*8a50*/  PRMT R122, R18.reuse, 0x7632, R122 ;  /* 0x00007632127a7816 */ /* 0x040fe4000000007a */
[----:B------:R-:W-:Y:S01]  /*8a60*/  PRMT R120, R18, 0x7610, R120 ;  /* 0x0000761012787816 */ /* 0x000fe20000000078 */
[----:B------:R-:W-:Y:S02]  /*8a70*/  IMAD.MOV.U32 R18, RZ, RZ, R11 ;  /* 0x000000ffff127224 */ /* 0x000fe400078e000b */
[----:B------:R1:W-:Y:S02]  /*8a80*/  MUFU.EX2 R11, R178 ;  /* 0x000000b2000b7308 */ /* 0x0003e40000000800 */
[----:B-1----:R-:W-:Y:S02]  /*8a90*/  IMAD.MOV.U32 R178, RZ, RZ, R228 ;  /* 0x000000ffffb27224 */ /* 0x002fe400078e00e4 */
[----:B----4-:R-:W-:-:S04]  /*8aa0*/  IMAD.MOV.U32 R6, RZ, RZ, R17 ;  /* 0x000000ffff067224 */ /* 0x010fc800078e0011 */
[----:B------:R1:W4:Y:S02]  /*8ab0*/  MUFU.EX2 R17, R176 ;  /* 0x000000b000117308 */ /* 0x0003240000000800 */
[----:B-1----:R-:W-:Y:S02]  /*8ac0*/  IMAD.MOV.U32 R176, RZ, RZ, R169 ;  /* 0x000000ffffb07224 */ /* 0x002fe400078e00a9 */
[----:B------:R-:W3:Y:S04]  /*8ad0*/  LDL.LU R169, [R1+0x498] ;  /* 0x0004980001a97983 */ /* 0x000ee80000300800 */
[----:B------:R-:W2:Y:S01]  /*8ae0*/  LDL.LU R228, [R1+0x494] ;  /* 0x0004940001e47983 */ /* 0x000ea20000300800 */
[----:B------:R-:W-:Y:S02]  /*8af0*/  @!P3 HADD2 R108, -R125.H0_H0, -RZ.H0_H0 ;  /* 0xa00000ff7d6cb230 */ /* 0x000fe40000000900 */
[----:B------:R-:W-:-:S03]  /*8b00*/  @!P0 HADD2 R109, -R122.H0_H0, -RZ.H0_H0 ;  /* 0xa00000ff7a6d8230 */ /* 0x000fc60000000900 */
[----:B------:R-:W-:Y:S02]  /*8b10*/  @!P3 PRMT R125, R108, 0x5410, RZ ;  /* 0x000054106c7db816 */ /* 0x000fe400000000ff */
[----:B------:R-:W-:Y:S02]  /*8b20*/  ISETP.GE.U32.AND P3, PT, R199, R10, PT ;  /* 0x0000000ac700720c */ /* 0x000fe40003f66070 */
[----:B------:R-:W-:Y:S02]  /*8b30*/  PRMT R10, R120, 0x5410, R122 ;  /* 0x00005410780a7816 */ /* 0x000fe4000000007a */
[----:B------:R-:W-:Y:S02]  /*8b40*/  @!P0 PRMT R122, R109, 0x5410, RZ ;  /* 0x000054106d7a8816 */ /* 0x000fe400000000ff */
[----:B------:R-:W-:Y:S01]  /*8b50*/  ISETP.GE.U32.AND P0, PT, R199, R9, PT ;  /* 0x00000009c700720c */ /* 0x000fe20003f06070 */
[----:B------:R-:W-:Y:S01]  /*8b60*/  IMAD.MOV.U32 R9, RZ, RZ, R6 ;  /* 0x000000ffff097224 */ /* 0x000fe200078e0006 */
[----:B------:R-:W-:Y:S01]  /*8b70*/  SHF.R.U32.HI R6, RZ, 0x10, R8 ;  /* 0x00000010ff067819 */ /* 0x000fe20000011608 */
[----:B------:R-:W-:-:S03]  /*8b80*/  @!P5 HADD2 R117, -R120.H0_H0, -RZ.H0_H0 ;  /* 0xa00000ff7875d230 */ /* 0x000fc60000000900 */
[----:B------:R-:W-:Y:S01]  /*8b90*/  LOP3.LUT R6, R6, 0xff, RZ, 0xc0, !PT ;  /* 0x000000ff06067812 */ /* 0x000fe200078ec0ff */
[----:B----4-:R-:W-:Y:S01]  /*8ba0*/  FADD.FTZ R7, R17, R7 ;  /* 0x0000000711077221 */ /* 0x010fe20000010000 */
[----:B------:R-:W-:Y:S02]  /*8bb0*/  @!P5 PRMT R120, R117, 0x5410, RZ ;  /* 0x000054107578d816 */ /* 0x000fe400000000ff */
[----:B------:R-:W-:Y:S02]  /*8bc0*/  PRMT R134, R21, 0x7610, R134 ;  /* 0x0000761015867816 */ /* 0x000fe40000000086 */
[----:B------:R-:W-:Y:S01]  /*8bd0*/  ISETP.GE.U32.AND P5, PT, R199, R6, PT ;  /* 0x00000006c700720c */ /* 0x000fe20003fa6070 */
[----:B------:R-:W-:Y:S02]  /*8be0*/  IMAD.MOV.U32 R6, RZ, RZ, R9 ;  /* 0x000000ffff067224 */ /* 0x000fe400078e0009 */
[C---:B------:R-:W-:Y:S01]  /*8bf0*/  FADD.FTZ R9, R11.reuse, R7 ;  /* 0x000000070b097221 */ /* 0x040fe20000010000 */
[----:B------:R-:W-:Y:S01]  /*8c00*/  F2FP.F16.F32.PACK_AB R7, R11, R17 ;  /* 0x000000110b07723e */ /* 0x000fe200000000ff */
[----:B------:R-:W-:Y:S01]  /*8c10*/  @!P2 HADD2 R123, -R134.H0_H0, -RZ.H0_H0 ;  /* 0xa00000ff867ba230 */ /* 0x000fe20000000900 */
[----:B------:R-:W-:Y:S01]  /*8c20*/  PRMT R133, R21, 0x7632, R133 ;  /* 0x0000763215857816 */ /* 0x000fe20000000085 */
[----:B------:R-:W-:Y:S01]  /*8c30*/  IMAD.MOV.U32 R17, RZ, RZ, R6 ;  /* 0x000000ffff117224 */ /* 0x000fe200078e0006 */
[----:B------:R-:W-:-:S03]  /*8c40*/  LOP3.LUT R6, R8, 0xff, RZ, 0xc0, !PT ;  /* 0x000000ff08067812 */ /* 0x000fc600078ec0ff */
[----:B------:R-:W-:Y:S02]  /*8c50*/  @!P4 HADD2 R127, -R133.H0_H0, -RZ.H0_H0 ;  /* 0xa00000ff857fc230 */ /* 0x000fe40000000900 */
[----:B------:R-:W-:Y:S01]  /*8c60*/  IMAD.MOV.U32 R11, RZ, RZ, R250 ;  /* 0x000000ffff0b7224 */ /* 0x000fe200078e00fa */
[C---:B------:R-:W-:Y:S01]  /*8c70*/  PRMT R132, R19.reuse, 0x7632, R132 ;  /* 0x0000763213847816 */ /* 0x040fe20000000084 */
[----:B------:R-:W4:Y:S01]  /*8c80*/  LDL.LU R250, [R1+0x490] ;  /* 0x0004900001fa7983 */ /* 0x000f220000300800 */
[----:B------:R-:W-:-:S03]  /*8c90*/  PRMT R131, R19, 0x7610, R131 ;  /* 0x0000761013837816 */ /* 0x000fc60000000083 */
[----:B------:R-:W-:Y:S02]  /*8ca0*/  @!P1 HADD2 R130, -R132.H0_H0, -RZ.H0_H0 ;  /* 0xa00000ff84829230 */ /* 0x000fe40000000900 */
[----:B------:R-:W-:Y:S01]  /*8cb0*/  @!P6 HADD2 R155, -R131.H0_H0, -RZ.H0_H0 ;  /* 0xa00000ff839be230 */ /* 0x000fe20000000900 */
[----:B------:R-:W-:-:S05]  /*8cc0*/  PRMT R124, R14, 0x7610, R124 ;  /* 0x000076100e7c7816 */ /* 0x000fca000000007c */
[----:B------:R-:W-:Y:S02]  /*8cd0*/  @!P5 HADD2 R158, -R124.H0_H0, -RZ.H0_H0 ;  /* 0xa00000ff7c9ed230 */ /* 0x000fe40000000900 */
[----:B--2---:R-:W-:Y:S01]  /*8ce0*/  IMAD.MOV.U32 R21, RZ, RZ, R228 ;  /* 0x000000ffff157224 */ /* 0x004fe200078e00e4 */
[----:B------:R-:W-:Y:S02]  /*8cf0*/  PRMT R228, R134, 0x5410, R133 ;  /* 0x0000541086e47816 */ /* 0x000fe40000000085 */
[----:B------:R-:W-:Y:S02]  /*8d00*/  @!P2 PRMT R134, R123, 0x5410, RZ ;  /* 0x000054107b86a816 */ /* 0x000fe400000000ff */
[----:B------:R-:W-:Y:S02]  /*8d10*/  ISETP.GE.U32.AND P2, PT, R199, R6, PT ;  /* 0x00000006c700720c */ /* 0x000fe40003f46070 */
[----:B------:R-:W-:Y:S02]  /*8d20*/  SHF.R.U32.HI R6, RZ, 0x18, R8 ;  /* 0x00000018ff067819 */ /* 0x000fe40000011608 */
[----:B------:R-:W-:-:S02]  /*8d30*/  @!P4 PRMT R133, R127, 0x5410, RZ ;  /* 0x000054107f85c816 */ /* 0x000fc400000000ff */
[----:B------:R-:W-:Y:S01]  /*8d40*/  ISETP.GE.U32.AND P4, PT, R199, R6, PT ;  /* 0x00000006c700720c */ /* 0x000fe20003f86070 */
[----:B------:R-:W-:Y:S01]  /*8d50*/  IMAD.MOV.U32 R6, RZ, RZ, R228 ;  /* 0x000000ffff067224 */ /* 0x000fe200078e00e4 */
[----:B------:R-:W-:Y:S01]  /*8d60*/  LOP3.LUT R8, R8, 0xffff, RZ, 0xc0, !PT ;  /* 0x0000ffff08087812 */ /* 0x000fe200078ec0ff */
[----:B------:R-:W2:Y:S02]  /*8d70*/  LDL.LU R228, [R1+0x48c] ;  /* 0x00048c0001e47983 */ /* 0x000ea40000300800 */
[----:B------:R-:W-:Y:S01]  /*8d80*/  IMAD.MOV.U32 R19, RZ, RZ, R6 ;  /* 0x000000ffff137224 */ /* 0x000fe200078e0006 */
[----:B------:R-:W-:Y:S01]  /*8d90*/  LOP3.LUT R6, R12, 0xff, RZ, 0xc0, !PT ;  /* 0x000000ff0c067812 */ /* 0x000fe200078ec0ff */
[----:B------:R-:W-:Y:S02]  /*8da0*/  IMAD.MOV.U32 R12, RZ, RZ, R11 ;  /* 0x000000ffff0c7224 */ /* 0x000fe400078e000b */
[----:B------:R-:W-:Y:S02]  /*8db0*/  IMAD.MOV.U32 R11, RZ, RZ, R10 ;  /* 0x000000ffff0b7224 */ /* 0x000fe400078e000a */
[----:B------:R-:W-:-:S02]  /*8dc0*/  IMAD.MOV.U32 R10, RZ, RZ, R18 ;  /* 0x000000ffff0a7224 */ /* 0x000fc400078e0012 */
[----:B------:R1:W-:Y:S02]  /*8dd0*/  MUFU.EX2 R18, R182 ;  /* 0x000000b600127308 */ /* 0x0003e40000000800 */
[----:B-1----:R-:W-:Y:S01]  /*8de0*/  IMAD.MOV.U32 R182, RZ, RZ, R191 ;  /* 0x000000ffffb67224 */ /* 0x002fe200078e00bf */
[----:B------:R-:W-:Y:S02]  /*8df0*/  PRMT R191, R131, 0x5410, R132 ;  /* 0x0000541083bf7816 */ /* 0x000fe40000000084 */
[----:B------:R-:W-:Y:S02]  /*8e00*/  @!P1 PRMT R132, R130, 0x5410, RZ ;  /* 0x0000541082849816 */ /* 0x000fe400000000ff */
[----:B------:R-:W-:Y:S02]  /*8e10*/  ISETP.GE.U32.AND P1, PT, R199, R6, PT ;  /* 0x00000006c700720c */ /* 0x000fe40003f26070 */
[----:B------:R-:W-:Y:S01]  /*8e20*/  SHF.R.U32.HI R6, RZ, 0x8, R8 ;  /* 0x00000008ff067819 */ /* 0x000fe20000011608 */
[----:B------:R-:W-:-:S02]  /*8e30*/  IMAD.MOV.U32 R8, RZ, RZ, R21 ;  /* 0x000000ffff087224 */ /* 0x000fc400078e0015 */
[----:B------:R-:W-:Y:S02]  /*8e40*/  IMAD.MOV.U32 R21, RZ, RZ, R17 ;  /* 0x000000ffff157224 */ /* 0x000fe400078e0011 */
[----:B------:R1:W-:Y:S02]  /*8e50*/  MUFU.EX2 R17, R184 ;  /* 0x000000b800117308 */ /* 0x0003e40000000800 */
[----:B-1----:R-:W3:Y:S01]  /*8e60*/  LDL R184, [R1+0xa8] ;  /* 0x0000a80001b87983 */ /* 0x002ee20000100800 */
[----:B------:R-:W-:Y:S02]  /*8e70*/  LOP3.LUT R6, R6, 0xffff, RZ, 0xc0, !PT ;  /* 0x0000ffff06067812 */ /* 0x000fe400078ec0ff */
[----:B------:R-:W-:Y:S02]  /*8e80*/  @!P6 PRMT R131, R155, 0x5410, RZ ;  /* 0x000054109b83e816 */ /* 0x000fe400000000ff */
[----:B------:R-:W-:Y:S01]  /*8e90*/  ISETP.GE.U32.AND P6, PT, R199, R6, PT ;  /* 0x00000006c700720c */ /* 0x000fe20003fc6070 */
[----:B------:R-:W-:Y:S01]  /*8ea0*/  IMAD.MOV.U32 R6, RZ, RZ, R19 ;  /* 0x000000ffff067224 */ /* 0x000fe200078e0013 */
[C---:B------:R-:W-:Y:S01]  /*8eb0*/  PRMT R130, R13.reuse, 0x7610, R130 ;  /* 0x000076100d827816 */ /* 0x040fe20000000082 */
[----:B------:R1:W-:Y:S01]  /*8ec0*/  MUFU.EX2 R19, R183 ;  /* 0x000000b700137308 */ /* 0x0003e20000000800 */
[----:B------:R-:W-:Y:S01]  /*8ed0*/  PRMT R127, R13, 0x7632, R127 ;  /* 0x000076320d7f7816 */ /* 0x000fe2000000007f */
[----:B------:R-:W-:-:S02]  /*8ee0*/  IMAD.MOV.U32 R13, RZ, RZ, R11 ;  /* 0x000000ffff0d7224 */ /* 0x000fc400078e000b */
[----:B------:R-:W-:Y:S01]  /*8ef0*/  @!P2 HADD2 R157, -R130.H0_H0, -RZ.H0_H0 ;  /* 0xa00000ff829da230 */ /* 0x000fe20000000900 */
[----:B------:R-:W-:-:S03]  /*8f00*/  PRMT R123, R14, 0x7632, R123 ;  /* 0x000076320e7b7816 */ /* 0x000fc6000000007b */
[----:B------:R4:W4:Y:S02]  /*8f10*/  MUFU.EX2 R11, R165 ;  /* 0x000000a5000b7308 */ /* 0x0009240000000800 */
[----:B------:R-:W-:Y:S02]  /*8f20*/  @!P6 HADD2 R159, -R127.H0_H0, -RZ.H0_H0 ;  /* 0xa00000ff7f9fe230 */ /* 0x000fe40000000900 */
[----:B-1----:R-:W-:Y:S01]  /*8f30*/  IMAD.MOV.U32 R183, RZ, RZ, R6 ;  /* 0x000000ffffb77224 */ /* 0x002fe200078e0006 */
[----:B------:R-:W-:-:S04]  /*8f40*/  SHF.R.U32.HI R6, RZ, 0x8, R16 ;  /* 0x00000008ff067819 */ /* 0x000fc80000011610 */
[----:B------:R-:W-:Y:S01]  /*8f50*/  LOP3.LUT R6, R6, 0xffff, RZ, 0xc0, !PT ;  /* 0x0000ffff06067812 */ /* 0x000fe200078ec0ff */
[----:B----4-:R-:W-:Y:S01]  /*8f60*/  IMAD.MOV.U32 R165, RZ, RZ, R176 ;  /* 0x000000ffffa57224 */ /* 0x010fe200078e00b0 */
[----:B------:R-:W-:Y:S02]  /*8f70*/  PRMT R176, R130, 0x5410, R127 ;  /* 0x0000541082b07816 */ /* 0x000fe4000000007f */
[----:B------:R-:W-:Y:S01]  /*8f80*/  @!P2 PRMT R130, R157, 0x5410, RZ ;  /* 0x000054109d82a816 */ /* 0x000fe200000000ff */
[----:B------:R-:W-:Y:S01]  /*8f90*/  IMAD.MOV.U32 R155, RZ, RZ, R229 ;  /* 0x000000ffff9b7224 */ /* 0x000fe200078e00e5 */
[----:B------:R-:W-:Y:S01]  /*8fa0*/  ISETP.GE.U32.AND P2, PT, R199, R6, PT ;  /* 0x00000006c700720c */ /* 0x000fe20003f46070 */
[----:B------:R-:W-:Y:S01]  /*8fb0*/  IMAD.MOV.U32 R6, RZ, RZ, R10 ;  /* 0x000000ffff067224 */ /* 0x000fe200078e000a */
[----:B------:R-:W-:Y:S01]  /*8fc0*/  @!P6 PRMT R127, R159, 0x5410, RZ ;  /* 0x000054109f7fe816 */ /* 0x000fe200000000ff */
[----:B------:R-:W4:Y:S01]  /*8fd0*/  LDL.LU R229, [R1+0x488] ;  /* 0x0004880001e57983 */ /* 0x000f220000300800 */
[----:B------:R-:W-:Y:S01]  /*8fe0*/  IMAD.MOV.U32 R157, RZ, RZ, R226 ;  /* 0x000000ffff9d7224 */ /* 0x000fe200078e00e2 */
[----:B------:R1:W1:Y:S01]  /*8ff0*/  MUFU.EX2 R10, R175 ;  /* 0x000000af000a7308 */ /* 0x0002620000000800 */
[----:B------:R-:W-:Y:S01]  /*9000*/  IMAD.MOV.U32 R14, RZ, RZ, R13 ;  /* 0x000000ffff0e7224 */ /* 0x000fe200078e000d */
[----:B------:R-:W2:Y:S01]  /*9010*/  LDL.LU R226, [R1+0x484] ;  /* 0x0004840001e27983 */ /* 0x000ea20000300800 */
[----:B------:R-:W-:Y:S01]  /*9020*/  IMAD.MOV.U32 R159, RZ, RZ, R182 ;  /* 0x000000ffff9f7224 */ /* 0x000fe200078e00b6 */
[----:B------:R-:W-:-:S02]  /*9030*/  PRMT R182, R124, 0x5410, R123 ;  /* 0x000054107cb67816 */ /* 0x000fc4000000007b */
[----:B------:R-:W-:Y:S02]  /*9040*/  @!P5 PRMT R124, R158, 0x5410, RZ ;  /* 0x000054109e7cd816 */ /* 0x000fe400000000ff */
[----:B------:R1:W-:Y:S01]  /*9050*/  MUFU.EX2 R13, R187 ;  /* 0x000000bb000d7308 */ /* 0x0003e20000000800 */
[----:B------:R-:W-:Y:S02]  /*9060*/  IMAD.MOV.U32 R158, RZ, RZ, R188 ;  /* 0x000000ffff9e7224 */ /* 0x000fe400078e00bc */
[----:B-1----:R-:W-:Y:S02]  /*9070*/  IMAD.MOV.U32 R175, RZ, RZ, R227 ;  /* 0x000000ffffaf7224 */ /* 0x002fe400078e00e3 */
[----:B------:R-:W4:Y:S01]  /*9080*/  LDL.LU R227, [R1+0x480] ;  /* 0x0004800001e37983 */ /* 0x000f220000300800 */
[----:B------:R-:W-:-:S03]  /*9090*/  IMAD.MOV.U32 R187, RZ, RZ, R213 ;  /* 0x000000ffffbb7224 */ /* 0x000fc600078e00d5 */
[----:B------:R-:W2:Y:S04]  /*90a0*/  LDL.LU R213, [R1+0x47c] ;  /* 0x00047c0001d57983 */ /* 0x000ea80000300800 */
[----:B------:R-:W4:Y:S01]  /*90b0*/  LDL.LU R188, [R1+0x478] ;  /* 0x0004780001bc7983 */ /* 0x000f220000300800 */
[----:B------:R-:W-:-:S05]  /*90c0*/  @!P4 HADD2 R160, -R123.H0_H0, -RZ.H0_H0 ;  /* 0xa00000ff7ba0c230 */ /* 0x000fca0000000900 */
[----:B------:R-:W-:Y:S01]  /*90d0*/  @!P4 PRMT R123, R160, 0x5410, RZ ;  /* 0x00005410a07bc816 */ /* 0x000fe200000000ff */
[----:B------:R-:W-:Y:S02]  /*90e0*/  IMAD.MOV.U32 R160, RZ, RZ, R12 ;  /* 0x000000ffffa07224 */ /* 0x000fe400078e000c */
[----:B------:R1:W1:Y:S01]  /*90f0*/  MUFU.EX2 R12, R177 ;  /* 0x000000b1000c7308 */ /* 0x0002620000000800 */
[C---:B------:R-:W-:Y:S02]  /*9100*/  PRMT R121, R7.reuse, 0x7610, R121 ;  /* 0x0000761007797816 */ /* 0x040fe40000000079 */
[----:B------:R-:W-:Y:S01]  /*9110*/  PRMT R117, R7, 0x7632, R117 ;  /* 0x0000763207757816 */ /* 0x000fe20000000075 */
[----:B------:R-:W-:Y:S02]  /*9120*/  IMAD.MOV.U32 R7, RZ, RZ, R21 ;  /* 0x000000ffff077224 */ /* 0x000fe400078e0015 */
[----:B-1----:R-:W-:Y:S02]  /*9130*/  IMAD.MOV.U32 R177, RZ, RZ, R160 ;  /* 0x000000ffffb17224 */ /* 0x002fe400078e00a0 */
[----:B------:R-:W-:-:S02]  /*9140*/  IMAD.MOV.U32 R160, RZ, RZ, R6 ;  /* 0x000000ffffa07224 */ /* 0x000fc400078e0006 */
[----:B------:R-:W-:Y:S01]  /*9150*/  FADD.FTZ R6, R11, R15 ;  /* 0x0000000f0b067221 */ /* 0x000fe20000010000 */
[----:B------:R-:W-:-:S03]  /*9160*/  IMAD.MOV.U32 R15, RZ, RZ, R8 ;  /* 0x000000ffff0f7224 */ /* 0x000fc600078e0008 */
[C---:B------:R-:W-:Y:S01]  /*9170*/  FADD.FTZ R8, R10.reuse, R6 ;  /* 0x000000060a087221 */ /* 0x040fe20000010000 */
[----:B------:R-:W-:Y:S02]  /*9180*/  F2FP.F16.F32.PACK_AB R6, R10, R11 ;  /* 0x0000000b0a06723e */ /* 0x000fe400000000ff */
[----:B------:R-:W1:Y:S02]  /*9190*/  MUFU.EX2 R11, R179 ;  /* 0x000000b3000b7308 */ /* 0x000e640000000800 */
[C---:B------:R-:W-:Y:S02]  /*91a0*/  PRMT R115, R6.reuse, 0x7610, R115 ;  /* 0x0000761006737816 */ /* 0x040fe40000000073 */
[----:B------:R-:W-:Y:S01]  /*91b0*/  PRMT R114, R6, 0x7632, R114 ;  /* 0x0000763206727816 */ /* 0x000fe20000000072 */
[----:B------:R-:W-:-:S03]  /*91c0*/  FADD.FTZ R6, R18, R9 ;  /* 0x0000000912067221 */ /* 0x000fc60000010000 */
[----:B------:R1:W1:Y:S01]  /*91d0*/  MUFU.EX2 R10, R180 ;  /* 0x000000b4000a7308 */ /* 0x0002620000000800 */
[----:B------:R-:W-:Y:S01]  /*91e0*/  @!P0 HADD2 R163, -R114.H0_H0, -RZ.H0_H0 ;  /* 0xa00000ff72a38230 */ /* 0x000fe20000000900 */
[----:B------:R-:W-:-:S06]  /*91f0*/  F2FP.F16.F32.PACK_AB R18, R17, R18 ;  /* 0x000000121112723e */ /* 0x000fcc00000000ff */
[----:B------:R-:W1:Y:S02]  /*9200*/  MUFU.EX2 R9, R181 ;  /* 0x000000b500097308 */ /* 0x000e640000000800 */
[----:B-1----:R-:W-:Y:S02]  /*9210*/  IMAD.MOV.U32 R180, RZ, RZ, R7 ;  /* 0x000000ffffb47224 */ /* 0x002fe400078e0007 */
[----:B------:R-:W-:Y:S01]  /*9220*/  FADD.FTZ R7, R17, R6 ;  /* 0x0000000611077221 */ /* 0x000fe20000010000 */
[----:B------:R-:W-:-:S03]  /*9230*/  FADD.FTZ R6, R12, R8 ;  /* 0x000000080c067221 */ /* 0x000fc60000010000 */
[----:B------:R-:W-:Y:S01]  /*9240*/  FADD.FTZ R7, R19, R7 ;  /* 0x0000000713077221 */ /* 0x000fe20000010000 */
[C---:B------:R-:W-:Y:S01]  /*9250*/  F2FP.F16.F32.PACK_AB R17, R11.reuse, R12 ;  /* 0x0000000c0b11723e */ /* 0x040fe200000000ff */
[----:B------:R-:W-:Y:S02]  /*9260*/  IMAD.MOV.U32 R179, RZ, RZ, R183 ;  /* 0x000000ffffb37224 */ /* 0x000fe400078e00b7 */
[----:B------:R-:W-:Y:S01]  /*9270*/  FADD.FTZ R6, R11, R6 ;  /* 0x000000060b067221 */ /* 0x000fe20000010000 */
[----:B------:R-:W-:Y:S01]  /*9280*/  FADD.FTZ R12, R13, R7 ;  /* 0x000000070d0c7221 */ /* 0x000fe20000010000 */
[----:B------:R-:W-:Y:S02]  /*9290*/  VIADD R7, R71, 0x3 ;  /* 0x0000000347077836 */ /* 0x000fe40000000000 */
[----:B------:R-:W-:Y:S01]  /*92a0*/  FADD.FTZ R6, R10, R6 ;  /* 0x000000060a067221 */ /* 0x000fe20000010000 */
[----:B------:R-:W-:Y:S02]  /*92b0*/  @!P2 HADD2 R161, -R117.H0_H0, -RZ.H0_H0 ;  /* 0xa00000ff75a1a230 */ /* 0x000fe40000000900 */
[----:B------:R-:W-:-:S02]  /*92c0*/  @!P3 HADD2 R162, -R121.H0_H0, -RZ.H0_H0 ;  /* 0xa00000ff79a2b230 */ /* 0x000fc40000000900 */
[----:B------:R-:W-:Y:S01]  /*92d0*/  FADD.FTZ R11, R9, R6 ;  /* 0x00000006090b7221 */ /* 0x000fe20000010000 */
[----:B------:R-:W-:Y:S02]  /*92e0*/  PRMT R21, R121, 0x5410, R117 ;  /* 0x0000541079157816 */ /* 0x000fe40000000075 */
[----:B------:R-:W-:Y:S01]  /*92f0*/  @!P2 PRMT R117, R161, 0x5410, RZ ;  /* 0x00005410a175a816 */ /* 0x000fe200000000ff */
[----:B------:R-:W-:Y:S01]  /*9300*/  IMAD.MOV.U32 R161, RZ, RZ, R160 ;  /* 0x000000ffffa17224 */ /* 0x000fe200078e00a0 */
[----:B------:R-:W-:Y:S01]  /*9310*/  @!P3 PRMT R121, R162, 0x5410, RZ ;  /* 0x00005410a279b816 */ /* 0x000fe200000000ff */
[----:B------:R-:W-:Y:S02]  /*9320*/  IMAD.MOV.U32 R160, RZ, RZ, R28 ;  /* 0x000000ffffa07224 */ /* 0x000fe400078e001c */
[----:B------:R-:W-:Y:S01]  /*9330*/  IMAD.MOV.U32 R162, RZ, RZ, R29 ;  /* 0x000000ffffa27224 */ /* 0x000fe200078e001d */
[----:B------:R-:W-:Y:S01]  /*9340*/  F2FP.F16.F32.PACK_AB R16, R9, R10 ;  /* 0x0000000a0910723e */ /* 0x000fe200000000ff */
[----:B------:R-:W-:-:S02]  /*9350*/  @!P1 HADD2 R164, -R115.H0_H0, -RZ.H0_H0 ;  /* 0xa00000ff73a49230 */ /* 0x000fc40000000900 */
[----:B------:R-:W-:Y:S02]  /*9360*/  IMAD.MOV.U32 R181, RZ, RZ, R180 ;  /* 0x000000ffffb57224 */ /* 0x000fe400078e00b4 */
[----:B------:R-:W-:Y:S02]  /*9370*/  IMAD.MOV.U32 R180, RZ, RZ, R187 ;  /* 0x000000ffffb47224 */ /* 0x000fe400078e00bb */
[----:B------:R-:W-:Y:S02]  /*9380*/  IMAD.MOV.U32 R187, RZ, RZ, R20 ;  /* 0x000000ffffbb7224 */ /* 0x000fe400078e0014 */
[----:B------:R1:W-:Y:S01]  /*9390*/  MUFU.EX2 R20, R230 ;  /* 0x000000e600147308 */ /* 0x0003e20000000800 */
[----:B------:R-:W-:-:S07]  /*93a0*/  F2FP.F16.F32.PACK_AB R19, R13, R19 ;  /* 0x000000130d13723e */ /* 0x000fce00000000ff */
[----:B------:R-:W-:Y:S01]  /*93b0*/  MUFU.EX2 R13, R233 ;  /* 0x000000e9000d7308 */ /* 0x000fe20000000800 */
[----:B---3--:R-:W-:Y:S01]  /*93c0*/  IMAD.MOV.U32 R183, RZ, RZ, R184 ;  /* 0x000000ffffb77224 */ /* 0x008fe200078e00b8 */
[----:B------:R-:W-:Y:S02]  /*93d0*/  PRMT R184, R115, 0x5410, R114 ;  /* 0x0000541073b87816 */ /* 0x000fe40000000072 */
[----:B------:R-:W-:Y:S01]  /*93e0*/  @!P0 PRMT R114, R163, 0x5410, RZ ;  /* 0x00005410a3728816 */ /* 0x000fe200000000ff */
[----:B------:R-:W-:Y:S02]  /*93f0*/  IMAD.MOV.U32 R163, RZ, RZ, R15 ;  /* 0x000000ffffa37224 */ /* 0x000fe400078e000f */
[----:B------:R-:W-:Y:S01]  /*9400*/  IMAD.MOV.U32 R15, RZ, RZ, R155 ;  /* 0x000000ffff0f7224 */ /* 0x000fe200078e009b */
[----:B------:R-:W-:-:S04]  /*9410*/  LOP3.LUT R155, R193, R7, RZ, 0x3c, !PT ;  /* 0x00000007c19b7212 */ /* 0x000fc800078e3cff */
[----:B------:R-:W-:-:S05]  /*9420*/  LOP3.LUT R6, R155, R129, RZ, 0x3c, !PT ;  /* 0x000000819b067212 */ /* 0x000fca00078e3cff */
[----:B------:R-:W-:-:S05]  /*9430*/  IMAD.WIDE.U32 R28, R6, -0x326172a9, RZ ;  /* 0xcd9e8d57061c7825 */ /* 0x000fca00078e00ff */
[----:B------:R-:W-:-:S05]  /*9440*/  LOP3.LUT R6, R29, R215, R194, 0x96, !PT ;  /* 0x000000d71d067212 */ /* 0x000fca00078e96c2 */
[----:B------:R-:W-:-:S05]  /*9450*/  IMAD.WIDE.U32 R6, R6, -0x2daee0ad, RZ ;  /* 0xd2511f5306067825 */ /* 0x000fca00078e00ff */
[----:B------:R-:W-:Y:S02]  /*9460*/  LOP3.LUT R8, R7, R216, R238, 0x96, !PT ;  /* 0x000000d807087212 */ /* 0x000fe400078e96ee */
[----:B------:R-:W-:-:S03]  /*9470*/  LOP3.LUT R5, R5, R214, R28, 0x96, !PT ;  /* 0x000000d605057212 */ /* 0x000fc600078e961c */
[----:B------:R-:W-:-:S05]  /*9480*/  IMAD.WIDE.U32 R8, R8, -0x326172a9, RZ ;  /* 0xcd9e8d5708087825 */ /* 0x000fca00078e00ff */
[----:B------:R-:W-:Y:S01]  /*9490*/  LOP3.LUT R7, R9, R211, R4, 0x96, !PT ;  /* 0x000000d309077212 */ /* 0x000fe200078e9604 */
[----:B------:R-:W-:-:S05]  /*94a0*/  IMAD.WIDE.U32 R4, R5, -0x2daee0ad, RZ ;  /* 0xd2511f5305047825 */ /* 0x000fca00078e00ff */
[----:B------:R-:W-:Y:S01]  /*94b0*/  LOP3.LUT R5, R5, R221, R6, 0x96, !PT ;  /* 0x000000dd05057212 */ /* 0x000fe200078e9606 */
[----:B------:R-:W-:-:S05]  /*94c0*/  IMAD.WIDE.U32 R6, R7, -0x2daee0ad, RZ ;  /* 0xd2511f5307067825 */ /* 0x000fca00078e00ff */
[----:B------:R-:W-:Y:S01]  /*94d0*/  LOP3.LUT R7, R7, R219, R4, 0x96, !PT ;  /* 0x000000db07077212 */ /* 0x000fe200078e9604 */
[----:B------:R-:W-:-:S05]  /*94e0*/  IMAD.WIDE.U32 R4, R5, -0x326172a9, RZ ;  /* 0xcd9e8d5705047825 */ /* 0x000fca00078e00ff */
[----:B------:R-:W-:-:S05]  /*94f0*/  LOP3.LUT R8, R5, R220, R8, 0x96, !PT ;  /* 0x000000dc05087212 */ /* 0x000fca00078e9608 */
[----:B------:R-:W-:-:S05]  /*9500*/  IMAD.WIDE.U32 R8, R8, -0x2daee0ad, RZ ;  /* 0xd2511f5308087825 */ /* 0x000fca00078e00ff */
[----:B------:R-:W-:Y:S01]  /*9510*/  LOP3.LUT R5, R9, R217, R6, 0x96, !PT ;  /* 0x000000d909057212 */ /* 0x000fe200078e9606 */
[----:B------:R-:W-:-:S05]  /*9520*/  IMAD.WIDE.U32 R6, R7, -0x326172a9, RZ ;  /* 0xcd9e8d5707067825 */ /* 0x000fca00078e00ff */
[----:B------:R-:W-:Y:S01]  /*9530*/  LOP3.LUT R10, R7, R218, R4, 0x96, !PT ;  /* 0x000000da070a7212 */ /* 0x000fe200078e9604 */
        /* <DEDUP_REMOVED lines=11> */
[----:B------:R-:W-:Y:S01]  /*95f0*/  @!P1 PRMT R115, R164, 0x5410, RZ ;  /* 0x00005410a4739816 */ /* 0x000fe200000000ff */
[----:B------:R-:W-:Y:S01]  /*9600*/  IMAD.MOV.U32 R164, RZ, RZ, R21 ;  /* 0x000000ffffa47224 */ /* 0x000fe200078e0015 */
[----:B------:R-:W-:Y:S01]  /*9610*/  ISETP.GE.U32.AND P0, PT, R199, R6, PT ;  /* 0x00000006c700720c */ /* 0x000fe20003f06070 */
[----:B------:R3:W2:Y:S01]  /*9620*/  MUFU.EX2 R21, R232 ;  /* 0x000000e800157308 */ /* 0x0006a20000000800 */
[----:B------:R-:W-:-:S02]  /*9630*/  LOP3.LUT R6, R4, 0xff, RZ, 0xc0, !PT ;  /* 0x000000ff04067812 */ /* 0x000fc400078ec0ff */
[C---:B------:R-:W-:Y:S02]  /*9640*/  ISETP.GE.U32.AND P5, PT, R199.reuse, R7, PT ;  /* 0x00000007c700720c */ /* 0x040fe40003fa6070 */
[--C-:B------:R-:W-:Y:S01]  /*9650*/  SHF.R.U32.HI R7, RZ, 0x10, R4.reuse ;  /* 0x00000010ff077819 */ /* 0x100fe20000011604 */
[----:B-1----:R-:W-:Y:S01]  /*9660*/  IMAD.MOV.U32 R230, RZ, RZ, R15 ;  /* 0x000000ffffe67224 */ /* 0x002fe200078e000f */
[----:B------:R-:W-:Y:S01]  /*9670*/  ISETP.GE.U32.AND P2, PT, R199, R6, PT ;  /* 0x00000006c700720c */ /* 0x000fe20003f46070 */
[----:B------:R1:W4:Y:S01]  /*9680*/  MUFU.EX2 R15, R231 ;  /* 0x000000e7000f7308 */ /* 0x0003220000000800 */
[----:B------:R-:W-:Y:S02]  /*9690*/  SHF.R.U32.HI R6, RZ, 0x18, R4 ;  /* 0x00000018ff067819 */ /* 0x000fe40000011604 */
[----:B------:R-:W-:Y:S02]  /*96a0*/  LOP3.LUT R9, R4, 0xffff, RZ, 0xc0, !PT ;  /* 0x0000ffff04097812 */ /* 0x000fe400078ec0ff */
[----:B------:R-:W-:Y:S01]  /*96b0*/  LOP3.LUT R4, R7, 0xff, RZ, 0xc0, !PT ;  /* 0x000000ff07047812 */ /* 0x000fe200078ec0ff */
[----:B---3--:R-:W-:-:S03]  /*96c0*/  IMAD.MOV.U32 R232, RZ, RZ, R164 ;  /* 0x000000ffffe87224 */ /* 0x008fc600078e00a4 */
[C---:B------:R-:W-:Y:S01]  /*96d0*/  ISETP.GE.U32.AND P1, PT, R199.reuse, R4, PT ;  /* 0x00000004c700720c */ /* 0x040fe20003f26070 */
[----:B------:R-:W-:Y:S02]  /*96e0*/  IMAD.MOV.U32 R164, RZ, RZ, R161 ;  /* 0x000000ffffa47224 */ /* 0x000fe400078e00a1 */
[----:B------:R-:W-:Y:S02]  /*96f0*/  IMAD.MOV.U32 R161, RZ, RZ, R14 ;  /* 0x000000ffffa17224 */ /* 0x000fe400078e000e */
[----:B------:R-:W-:Y:S02]  /*9700*/  IMAD.MOV.U32 R14, RZ, RZ, R30 ;  /* 0x000000ffff0e7224 */ /* 0x000fe400078e001e */
[----:B------:R-:W-:Y:S01]  /*9710*/  IMAD.WIDE.U32 R4, R10, -0x2daee0ad, RZ ;  /* 0xd2511f530a047825 */ /* 0x000fe200078e00ff */
[----:B------:R-:W-:Y:S01]  /*9720*/  ISETP.GE.U32.AND P6, PT, R199, R6, PT ;  /* 0x00000006c700720c */ /* 0x000fe20003fc6070 */
[----:B------:R-:W3:Y:S02]  /*9730*/  LDL.LU R30, [R1+0x1c] ;  /* 0x00001c00011e7983 */ /* 0x000ee40000300800 */
[----:B-1----:R-:W-:Y:S01]  /*9740*/  IMAD.MOV.U32 R231, RZ, RZ, R14 ;  /* 0x000000ffffe77224 */ /* 0x002fe200078e000e */
[----:B------:R-:W-:-:S02]  /*9750*/  LOP3.LUT R6, R5, R223, R8, 0x96, !PT ;  /* 0x000000df05067212 */ /* 0x000fc400078e9608 */
[C---:B------:R-:W-:Y:S01]  /*9760*/  LOP3.LUT R14, R4.reuse, 0xffff, RZ, 0xc0, !PT ;  /* 0x0000ffff040e7812 */ /* 0x040fe200078ec0ff */
[----:B--2---:R-:W-:Y:S01]  /*9770*/  FADD.FTZ R5, R21, R12 ;  /* 0x0000000c15057221 */ /* 0x004fe20000010000 */
[----:B------:R-:W-:Y:S02]  /*9780*/  LOP3.LUT R8, R4, 0xff, RZ, 0xc0, !PT ;  /* 0x000000ff04087812 */ /* 0x000fe400078ec0ff */
[--C-:B------:R-:W-:Y:S02]  /*9790*/  SHF.R.U32.HI R10, RZ, 0x10, R4.reuse ;  /* 0x00000010ff0a7819 */ /* 0x100fe40000011604 */
[----:B------:R-:W-:Y:S01]  /*97a0*/  SHF.R.U32.HI R7, RZ, 0x18, R4 ;  /* 0x00000018ff077819 */ /* 0x000fe20000011604 */
[----:B------:R-:W-:Y:S01]  /*97b0*/  FADD.FTZ R4, R20, R11 ;  /* 0x0000000b14047221 */ /* 0x000fe20000010000 */
[----:B------:R-:W-:Y:S02]  /*97c0*/  IMAD.MOV.U32 R233, RZ, RZ, R163 ;  /* 0x000000ffffe97224 */ /* 0x000fe400078e00a3 */
[C---:B------:R-:W-:Y:S01]  /*97d0*/  FADD.FTZ R5, R13.reuse, R5 ;  /* 0x000000050d057221 */ /* 0x040fe20000010000 */
[----:B------:R-:W-:Y:S01]  /*97e0*/  IMAD.MOV.U32 R163, RZ, RZ, R183 ;  /* 0x000000ffffa37224 */ /* 0x000fe200078e00b7 */
[----:B------:R-:W-:Y:S01]  /*97f0*/  F2FP.F16.F32.PACK_AB R11, R13, R21 ;  /* 0x000000150d0b723e */ /* 0x000fe200000000ff */
[----:B------:R-:W-:-:S02]  /*9800*/  IMAD.MOV.U32 R183, RZ, RZ, R23 ;  /* 0x000000ffffb77224 */ /* 0x000fc400078e0017 */
[C---:B----4-:R-:W-:Y:S01]  /*9810*/  FADD.FTZ R13, R15.reuse, R4 ;  /* 0x000000040f0d7221 */ /* 0x050fe20000010000 */
[----:B------:R-:W2:Y:S01]  /*9820*/  LDL.LU R23, [R1+0x24] ;  /* 0x0000240001177983 */ /* 0x000ea20000300800 */
[----:B------:R-:W-:Y:S02]  /*9830*/  IMAD.MOV.U32 R21, RZ, RZ, R38 ;  /* 0x000000ffff157224 */ /* 0x000fe400078e0026 */
[----:B------:R-:W-:Y:S01]  /*9840*/  IMAD.MOV.U32 R4, RZ, RZ, R186 ;  /* 0x000000ffff047224 */ /* 0x000fe200078e00ba */
[----:B------:R1:W5:Y:S01]  /*9850*/  LDL.LU R38, [R1+0x474] ;  /* 0x0004740001267983 */ /* 0x0003620000300800 */
[----:B------:R-:W-:-:S03]  /*9860*/  F2FP.F16.F32.PACK_AB R12, R15, R20 ;  /* 0x000000140f0c723e */ /* 0x000fc600000000ff */
[----:B------:R1:W4:Y:S01]  /*9870*/  LDL.LU R186, [R1+0x470] ;  /* 0x0004700001ba7983 */ /* 0x0003220000300800 */
[----:B------:R-:W-:Y:S02]  /*9880*/  IMAD.MOV.U32 R15, RZ, RZ, R22 ;  /* 0x000000ffff0f7224 */ /* 0x000fe400078e0016 */
[----:B------:R1:W-:Y:S01]  /*9890*/  MUFU.EX2 R22, R188 ;  /* 0x000000bc00167308 */ /* 0x0003e20000000800 */
[----:B------:R-:W-:Y:S01]  /*98a0*/  IMAD.MOV.U32 R20, RZ, RZ, R4 ;  /* 0x000000ffff147224 */ /* 0x000fe200078e0004 */
[C---:B------:R-:W-:Y:S02]  /*98b0*/  PRMT R113, R18.reuse, 0x7610, R113 ;  /* 0x0000761012717816 */ /* 0x040fe40000000071 */
[----:B------:R-:W-:Y:S01]  /*98c0*/  SHF.R.U32.HI R4, RZ, 0x8, R9 ;  /* 0x00000008ff047819 */ /* 0x000fe20000011609 */
[----:B------:R-:W-:Y:S01]  /*98d0*/  IMAD.MOV.U32 R9, RZ, RZ, R200 ;  /* 0x000000ffff097224 */ /* 0x000fe200078e00c8 */
[----:B------:R-:W-:Y:S01]  /*98e0*/  PRMT R112, R18, 0x7632, R112 ;  /* 0x0000763212707816 */ /* 0x000fe20000000070 */
[----:B------:R-:W-:-:S02]  /*98f0*/  IMAD.MOV.U32 R18, RZ, RZ, R15 ;  /* 0x000000ffff127224 */ /* 0x000fc400078e000f */
[----:B------:R-:W-:Y:S01]  /*9900*/  @!P4 HADD2 R167, -R113.H0_H0, -RZ.H0_H0 ;  /* 0xa00000ff71a7c230 */ /* 0x000fe20000000900 */
[----:B------:R1:W1:Y:S02]  /*9910*/  MUFU.EX2 R15, R244 ;  /* 0x000000f4000f7308 */ /* 0x0002640000000800 */
[----:B-1----:R1:W3:Y:S04]  /*9920*/  LDL.LU R188, [R1+0x46c] ;  /* 0x00046c0001bc7983 */ /* 0x0022e80000300800 */
[----:B------:R1:W2:Y:S01]  /*9930*/  LDL.LU R200, [R1+0x468] ;  /* 0x0004680001c87983 */ /* 0x0002a20000300800 */
[----:B------:R-:W-:Y:S02]  /*9940*/  IMAD.MOV.U32 R244, RZ, RZ, R18 ;  /* 0x000000fffff47224 */ /* 0x000fe400078e0012 */
[----:B------:R-:W-:Y:S01]  /*9950*/  IMAD.MOV.U32 R18, RZ, RZ, R233 ;  /* 0x000000ffff127224 */ /* 0x000fe200078e00e9 */
[----:B------:R-:W-:-:S02]  /*9960*/  PRMT R233, R113, 0x5410, R112 ;  /* 0x0000541071e97816 */ /* 0x000fc40000000070 */
[----:B------:R-:W-:Y:S01]  /*9970*/  @!P4 PRMT R113, R167, 0x5410, RZ ;  /* 0x00005410a771c816 */ /* 0x000fe200000000ff */
[----:B------:R-:W-:Y:S01]  /*9980*/  IMAD.MOV.U32 R167, RZ, RZ, R201 ;  /* 0x000000ffffa77224 */ /* 0x000fe200078e00c9 */
[----:B------:R-:W-:Y:S01]  /*9990*/  LOP3.LUT R4, R4, 0xffff, RZ, 0xc0, !PT ;  /* 0x0000ffff04047812 */ /* 0x000fe200078ec0ff */
[----:B------:R1:W2:Y:S03]  /*99a0*/  LDL.LU R201, [R1+0x464] ;  /* 0x0004640001c97983 */ /* 0x0002a60000300800 */
[----:B------:R-:W-:Y:S01]  /*99b0*/  ISETP.GE.U32.AND P4, PT, R199, R4, PT ;  /* 0x00000004c700720c */ /* 0x000fe20003f86070 */
[----:B------:R-:W-:Y:S02]  /*99c0*/  IMAD.MOV.U32 R4, RZ, RZ, R9 ;  /* 0x000000ffff047224 */ /* 0x000fe400078e0009 */
[----:B------:R1:W1:Y:S02]  /*99d0*/  MUFU.EX2 R9, R245 ;  /* 0x000000f500097308 */ /* 0x0002640000000800 */
[----:B-1----:R-:W-:-:S02]  /*99e0*/  IMAD.MOV.U32 R245, RZ, RZ, R212 ;  /* 0x000000fffff57224 */ /* 0x002fc400078e00d4 */
[----:B------:R1:W2:Y:S01]  /*99f0*/  LDL.LU R212, [R1+0x460] ;  /* 0x0004600001d47983 */ /* 0x0002a20000300800 */
[----:B------:R-:W-:Y:S01]  /*9a00*/  @!P3 HADD2 R171, -R112.H0_H0, -RZ.H0_H0 ;  /* 0xa00000ff70abb230 */ /* 0x000fe20000000900 */
[C---:B------:R-:W-:Y:S02]  /*9a10*/  PRMT R111, R17.reuse, 0x7632, R111 ;  /* 0x00007632116f7816 */ /* 0x040fe4000000006f */
[----:B------:R-:W-:Y:S02]  /*9a20*/  PRMT R110, R17, 0x7610, R110 ;  /* 0x00007610116e7816 */ /* 0x000fe4000000006e */
[----:B------:R-:W-:Y:S01]  /*9a30*/  @!P3 PRMT R112, R171, 0x5410, RZ ;  /* 0x00005410ab70b816 */ /* 0x000fe200000000ff */
[----:B------:R-:W-:Y:S01]  /*9a40*/  @!P0 HADD2 R185, -R111.H0_H0, -RZ.H0_H0 ;  /* 0xa00000ff6fb98230 */ /* 0x000fe20000000900 */
[----:B------:R-:W-:Y:S01]  /*9a50*/  ISETP.GE.U32.AND P3, PT, R199, R8, PT ;  /* 0x00000008c700720c */ /* 0x000fe20003f66070 */
[----:B------:R-:W-:Y:S02]  /*9a60*/  IMAD.MOV.U32 R8, RZ, RZ, R167 ;  /* 0x000000ffff087224 */ /* 0x000fe400078e00a7 */
[----:B------:R-:W-:Y:S01]  /*9a70*/  IMAD.MOV.U32 R167, RZ, RZ, R232 ;  /* 0x000000ffffa77224 */ /* 0x000fe200078e00e8 */
[----:B------:R-:W-:-:S02]  /*9a80*/  PRMT R232, R110, 0x5410, R111 ;  /* 0x000054106ee87816 */ /* 0x000fc4000000006f */
[----:B------:R-:W-:Y:S02]  /*9a90*/  @!P0 PRMT R111, R185, 0x5410, RZ ;  /* 0x00005410b96f8816 */ /* 0x000fe400000000ff */
[----:B------:R-:W-:Y:S01]  /*9aa0*/  ISETP.GE.U32.AND P0, PT, R199, R7, PT ;  /* 0x00000007c700720c */ /* 0x000fe20003f06070 */
[----:B------:R-:W-:Y:S01]  /*9ab0*/  IMAD.MOV.U32 R7, RZ, RZ, R4 ;  /* 0x000000ffff077224 */ /* 0x000fe200078e0004 */
[----:B------:R-:W-:Y:S01]  /*9ac0*/  SHF.R.U32.HI R4, RZ, 0x10, R6 ;  /* 0x00000010ff047819 */ /* 0x000fe20000011606 */
[----:B------:R-:W-:Y:S02]  /*9ad0*/  @!P5 HADD2 R173, -R110.H0_H0, -RZ.H0_H0 ;  /* 0xa00000ff6eadd230 */ /* 0x000fe40000000900 */
[----:B------:R-:W-:Y:S01]  /*9ae0*/  FADD.FTZ R5, R15, R5 ;  /* 0x000000050f057221 */ /* 0x000fe20000010000 */
[----:B------:R-:W-:Y:S02]  /*9af0*/  LOP3.LUT R4, R4, 0xff, RZ, 0xc0, !PT ;  /* 0x000000ff04047812 */ /* 0x000fe400078ec0ff */
[----:B------:R-:W-:Y:S01]  /*9b00*/  @!P5 PRMT R110, R173, 0x5410, RZ ;  /* 0x00005410ad6ed816 */ /* 0x000fe200000000ff */
[----:B------:R-:W-:Y:S01]  /*9b10*/  IMAD.MOV.U32 R17, RZ, RZ, R224 ;  /* 0x000000ffff117224 */ /* 0x000fe200078e00e0 */
[----:B------:R-:W-:Y:S01]  /*9b20*/  ISETP.GE.U32.AND P5, PT, R199, R4, PT ;  /* 0x00000004c700720c */ /* 0x000fe20003fa6070 */
[----:B------:R-:W-:-:S02]  /*9b30*/  IMAD.MOV.U32 R171, RZ, RZ, R20 ;  /* 0x000000ffffab7224 */ /* 0x000fc400078e0014 */
[----:B------:R-:W-:Y:S01]  /*9b40*/  FADD.FTZ R4, R9, R5 ;  /* 0x0000000509047221 */ /* 0x000fe20000010000 */
[----:B------:R1:W2:Y:S01]  /*9b50*/  LDL.LU R224, [R1+0x45c] ;  /* 0x00045c0001e07983 */ /* 0x0002a20000300800 */
[----:B------:R1:W1:Y:S01]  /*9b60*/  MUFU.EX2 R20, R213 ;  /* 0x000000d500147308 */ /* 0x0002620000000800 */
[----:B------:R-:W-:Y:S02]  /*9b70*/  IMAD.MOV.U32 R185, RZ, RZ, R225 ;  /* 0x000000ffffb97224 */ /* 0x000fe400078e00e1 */
[----:B------:R-:W-:Y:S01]  /*9b80*/  IMAD.MOV.U32 R173, RZ, RZ, R21 ;  /* 0x000000ffffad7224 */ /* 0x000fe200078e0015 */
[----:B------:R-:W-:-:S04]  /*9b90*/  PRMT R109, R19, 0x7610, R109 ;  /* 0x00007610136d7816 */ /* 0x000fc8000000006d */
[----:B------:R1:W-:Y:S01]  /*9ba0*/  MUFU.EX2 R21, R227 ;  /* 0x000000e300157308 */ /* 0x0003e20000000800 */
[----:B------:R-:W-:Y:S01]  /*9bb0*/  F2FP.F16.F32.PACK_AB R5, R9, R15 ;  /* 0x0000000f0905723e */ /* 0x000fe200000000ff */
[----:B-1----:R1:W2:Y:S04]  /*9bc0*/  LDL.LU R213, [R1+0x458] ;  /* 0x0004580001d57983 */ /* 0x0022a80000300800 */
[----:B------:R1:W2:Y:S04]  /*9bd0*/  LDL.LU R225, [R1+0x454] ;  /* 0x0004540001e17983 */ /* 0x0002a80000300800 */
[----:B------:R1:W2:Y:S04]  /*9be0*/  LDL.LU R227, [R1+0x450] ;  /* 0x0004500001e37983 */ /* 0x0002a80000300800 */
[----:B------:R1:W-:Y:S01]  /*9bf0*/  STL [R1+0x338], R4 ;  /* 0x0003380401007387 */ /* 0x0003e20000100800 */
[----:B------:R-:W-:-:S02]  /*9c00*/  PRMT R108, R19, 0x7632, R108 ;  /* 0x00007632136c7816 */ /* 0x000fc4000000006c */
[C---:B------:R-:W-:Y:S02]  /*9c10*/  PRMT R107, R16.reuse, 0x7610, R107 ;  /* 0x00007610106b7816 */ /* 0x040fe4000000006b */
[----:B------:R-:W-:Y:S01]  /*9c20*/  PRMT R106, R16, 0x7632, R106 ;  /* 0x00007632106a7816 */ /* 0x000fe2000000006a */
[----:B------:R-:W-:Y:S01]  /*9c30*/  MUFU.EX2 R19, R229 ;  /* 0x000000e500137308 */ /* 0x000fe20000000800 */
[----:B-1----:R-:W-:Y:S02]  /*9c40*/  IMAD.MOV.U32 R4, RZ, RZ, R173 ;  /* 0x000000ffff047224 */ /* 0x002fe400078e00ad */
[----:B------:R-:W-:Y:S02]  /*9c50*/  IMAD.MOV.U32 R173, RZ, RZ, R17 ;  /* 0x000000ffffad7224 */ /* 0x000fe400078e0011 */
[----:B------:R-:W-:Y:S01]  /*9c60*/  IMAD.MOV.U32 R15, RZ, RZ, R4 ;  /* 0x000000ffff0f7224 */ /* 0x000fe200078e0004 */
[----:B------:R-:W-:Y:S01]  /*9c70*/  LOP3.LUT R4, R6, 0xff, RZ, 0xc0, !PT ;  /* 0x000000ff06047812 */ /* 0x000fe200078ec0ff */
[----:B------:R-:W-:-:S02]  /*9c80*/  IMAD.MOV.U32 R9, RZ, RZ, R173 ;  /* 0x000000ffff097224 */ /* 0x000fc400078e00ad */
[----:B------:R-:W-:Y:S01]  /*9c90*/  IMAD.MOV.U32 R173, RZ, RZ, R231 ;  /* 0x000000ffffad7224 */ /* 0x000fe200078e00e7 */
[----:B------:R-:W-:Y:S01]  /*9ca0*/  PRMT R231, R109, 0x5410, R108 ;  /* 0x000054106de77816 */ /* 0x000fe2000000006c */
[----:B------:R1:W-:Y:S01]  /*9cb0*/  MUFU.EX2 R17, R226 ;  /* 0x000000e200117308 */ /* 0x0003e20000000800 */
[----:B------:R-:W-:Y:S02]  /*9cc0*/  IMAD.MOV.U32 R16, RZ, RZ, R15 ;  /* 0x000000ffff107224 */ /* 0x000fe400078e000f */
[----:B------:R-:W-:Y:S02]  /*9cd0*/  IMAD.MOV.U32 R15, RZ, RZ, R7 ;  /* 0x000000ffff0f7224 */ /* 0x000fe400078e0007 */
[----:B------:R-:W-:Y:S02]  /*9ce0*/  IMAD.MOV.U32 R7, RZ, RZ, R171 ;  /* 0x000000ffff077224 */ /* 0x000fe400078e00ab */
[----:B------:R-:W-:Y:S01]  /*9cf0*/  IMAD.MOV.U32 R171, RZ, RZ, R230 ;  /* 0x000000ffffab7224 */ /* 0x000fe200078e00e6 */
[----:B------:R-:W-:Y:S01]  /*9d00*/  PRMT R230, R107, 0x5410, R106 ;  /* 0x000054106be67816 */ /* 0x000fe2000000006a */
[----:B-1----:R1:W2:Y:S04]  /*9d10*/  LDL.LU R226, [R1+0x44c] ;  /* 0x00044c0001e27983 */ /* 0x0022a80000300800 */
[----:B------:R1:W2:Y:S01]  /*9d20*/  LDL.LU R229, [R1+0x448] ;  /* 0x0004480001e57983 */ /* 0x0002a20000300800 */
[----:B------:R-:W-:-:S02]  /*9d30*/  PRMT R105, R11, 0x7610, R105 ;  /* 0x000076100b697816 */ /* 0x000fc40000000069 */
[----:B------:R-:W-:Y:S02]  /*9d40*/  PRMT R104, R11, 0x7632, R104 ;  /* 0x000076320b687816 */ /* 0x000fe40000000068 */
[C---:B------:R-:W-:Y:S02]  /*9d50*/  PRMT R101, R5.reuse, 0x7610, R101 ;  /* 0x0000761005657816 */ /* 0x040fe40000000065 */
[----:B------:R-:W-:Y:S01]  /*9d60*/  PRMT R100, R5, 0x7632, R100 ;  /* 0x0000763205647816 */ /* 0x000fe20000000064 */
[----:B------:R-:W-:Y:S01]  /*9d70*/  MUFU.EX2 R11, R236 ;  /* 0x000000ec000b7308 */ /* 0x000fe20000000800 */
[----:B------:R-:W-:Y:S01]  /*9d80*/  F2FP.F16.F32.PACK_AB R45, R20, R22 ;  /* 0x00000016142d723e */ /* 0x000fe200000000ff */
[----:B----4-:R-:W-:-:S05]  /*9d90*/  @!P2 HADD2 R186, -R109.H0_H0, -RZ.H0_H0 ;  /* 0xa00000ff6dbaa230 */ /* 0x010fca0000000900 */
[----:B------:R-:W-:Y:S02]  /*9da0*/  @!P2 PRMT R109, R186, 0x5410, RZ ;  /* 0x00005410ba6da816 */ /* 0x000fe400000000ff */
[----:B------:R-:W-:Y:S02]  /*9db0*/  ISETP.GE.U32.AND P2, PT, R199, R4, PT ;  /* 0x00000004c700720c */ /* 0x000fe40003f46070 */
[----:B------:R-:W-:Y:S01]  /*9dc0*/  SHF.R.U32.HI R4, RZ, 0x18, R6 ;  /* 0x00000018ff047819 */ /* 0x000fe20000011606 */
[----:B------:R-:W-:Y:S01]  /*9dd0*/  IMAD.MOV.U32 R186, RZ, RZ, R18 ;  /* 0x000000ffffba7224 */ /* 0x000fe200078e0012 */
[----:B------:R-:W-:Y:S01]  /*9de0*/  LOP3.LUT R6, R6, 0xffff, RZ, 0xc0, !PT ;  /* 0x0000ffff06067812 */ /* 0x000fe200078ec0ff */
[----:B------:R4:W-:Y:S01]  /*9df0*/  MUFU.EX2 R18, R228 ;  /* 0x000000e400127308 */ /* 0x0009e20000000800 */
[----:B---3--:R-:W-:Y:S02]  /*9e00*/  @!P4 HADD2 R188, -R108.H0_H0, -RZ.H0_H0 ;  /* 0xa00000ff6cbcc230 */ /* 0x008fe40000000900 */
[----:B--2---:R-:W-:-:S03]  /*9e10*/  @!P1 HADD2 R200, -R107.H0_H0, -RZ.H0_H0 ;  /* 0xa00000ff6bc89230 */ /* 0x004fc60000000900 */
[----:B------:R-:W-:Y:S02]  /*9e20*/  @!P4 PRMT R108, R188, 0x5410, RZ ;  /* 0x00005410bc6cc816 */ /* 0x000fe400000000ff */
[C---:B------:R-:W-:Y:S02]  /*9e30*/  ISETP.GE.U32.AND P4, PT, R199.reuse, R4, PT ;  /* 0x00000004c700720c */ /* 0x040fe40003f86070 */
[----:B------:R-:W-:Y:S01]  /*9e40*/  LOP3.LUT R4, R10, 0xff, RZ, 0xc0, !PT ;  /* 0x000000ff0a047812 */ /* 0x000fe200078ec0ff */
[----:B----4-:R1:W2:Y:S01]  /*9e50*/  LDL.LU R228, [R1+0x444] ;  /* 0x0004440001e47983 */ /* 0x0102a20000300800 */
[----:B------:R-:W-:Y:S01]  /*9e60*/  @!P1 PRMT R107, R200, 0x5410, RZ ;  /* 0x00005410c86b9816 */ /* 0x000fe200000000ff */
[----:B------:R-:W-:Y:S01]  /*9e70*/  IMAD.MOV.U32 R188, RZ, RZ, R9 ;  /* 0x000000ffffbc7224 */ /* 0x000fe200078e0009 */
[----:B------:R-:W-:Y:S01]  /*9e80*/  ISETP.GE.U32.AND P1, PT, R199, R4, PT ;  /* 0x00000004c700720c */ /* 0x000fe20003f26070 */
[----:B------:R3:W4:Y:S01]  /*9e90*/  MUFU.EX2 R9, R240 ;  /* 0x000000f000097308 */ /* 0x0007220000000800 */
[----:B------:R-:W-:Y:S01]  /*9ea0*/  SHF.R.U32.HI R4, RZ, 0x8, R6 ;  /* 0x00000008ff047819 */ /* 0x000fe20000011606 */
[----:B------:R-:W-:-:S02]  /*9eb0*/  IMAD.MOV.U32 R10, RZ, RZ, R186 ;  /* 0x000000ffff0a7224 */ /* 0x000fc400078e00ba */
[----:B------:R-:W-:Y:S02]  /*9ec0*/  @!P6 HADD2 R201, -R106.H0_H0, -RZ.H0_H0 ;  /* 0xa00000ff6ac9e230 */ /* 0x000fe40000000900 */
[----:B------:R-:W-:Y:S01]  /*9ed0*/  IMAD.MOV.U32 R186, RZ, RZ, R173 ;  /* 0x000000ffffba7224 */ /* 0x000fe200078e00ad */
[----:B------:R-:W-:Y:S01]  /*9ee0*/  LOP3.LUT R4, R4, 0xffff, RZ, 0xc0, !PT ;  /* 0x0000ffff04047812 */ /* 0x000fe200078ec0ff */
[----:B------:R-:W-:Y:S02]  /*9ef0*/  IMAD.MOV.U32 R173, RZ, RZ, R8 ;  /* 0x000000ffffad7224 */ /* 0x000fe400078e0008 */
[----:B------:R-:W1:Y:S01]  /*9f00*/  MUFU.EX2 R8, R242 ;  /* 0x000000f200087308 */ /* 0x000e620000000800 */
[----:B------:R-:W-:Y:S01]  /*9f10*/  @!P6 PRMT R106, R201, 0x5410, RZ ;  /* 0x00005410c96ae816 */ /* 0x000fe200000000ff */
[----:B------:R-:W-:Y:S01]  /*9f20*/  IMAD.MOV.U32 R200, RZ, RZ, R188 ;  /* 0x000000ffffc87224 */ /* 0x000fe200078e00bc */
[----:B------:R-:W-:Y:S01]  /*9f30*/  ISETP.GE.U32.AND P6, PT, R199, R4, PT ;  /* 0x00000004c700720c */ /* 0x000fe20003fc6070 */
[----:B------:R-:W-:Y:S01]  /*9f40*/  IMAD.MOV.U32 R188, RZ, RZ, R15 ;  /* 0x000000ffffbc7224 */ /* 0x000fe200078e000f */
[----:B------:R-:W-:Y:S01]  /*9f50*/  SHF.R.U32.HI R4, RZ, 0x8, R14 ;  /* 0x00000008ff047819 */ /* 0x000fe2000001160e */
[----:B------:R-:W-:-:S02]  /*9f60*/  IMAD.MOV.U32 R201, RZ, RZ, R16 ;  /* 0x000000ffffc97224 */ /* 0x000fc400078e0010 */
[----:B------:R-:W1:Y:S01]  /*9f70*/  MUFU.EX2 R15, R234 ;  /* 0x000000ea000f7308 */ /* 0x000e620000000800 */
[----:B------:R-:W-:Y:S01]  /*9f80*/  IMAD.MOV.U32 R16, RZ, RZ, R173 ;  /* 0x000000ffff107224 */ /* 0x000fe200078e00ad */
[----:B------:R-:W-:Y:S01]  /*9f90*/  LOP3.LUT R4, R4, 0xffff, RZ, 0xc0, !PT ;  /* 0x0000ffff04047812 */ /* 0x000fe200078ec0ff */
[----:B------:R-:W-:Y:S01]  /*9fa0*/  IMAD.MOV.U32 R173, RZ, RZ, R7 ;  /* 0x000000ffffad7224 */ /* 0x000fe200078e0007 */
[----:B---3--:R-:W-:-:S04]  /*9fb0*/  PRMT R240, R105, 0x5410, R104 ;  /* 0x0000541069f07816 */ /* 0x008fc80000000068 */
[----:B------:R-:W3:Y:S01]  /*9fc0*/  MUFU.EX2 R7, R235 ;  /* 0x000000eb00077308 */ /* 0x000ee20000000800 */
[----:B------:R-:W-:-:S07]  /*9fd0*/  @!P2 HADD2 R212, -R105.H0_H0, -RZ.H0_H0 ;  /* 0xa00000ff69d4a230 */ /* 0x000fce0000000900 */
[----:B------:R-:W3:Y:S01]  /*9fe0*/  MUFU.EX2 R30, R30 ;  /* 0x0000001e001e7308 */ /* 0x000ee20000000800 */
[----:B------:R-:W-:Y:S02]  /*9ff0*/  @!P2 PRMT R105, R212, 0x5410, RZ ;  /* 0x00005410d469a816 */ /* 0x000fe400000000ff */
[----:B------:R-:W-:Y:S01]  /*a000*/  ISETP.GE.U32.AND P2, PT, R199, R4, PT ;  /* 0x00000004c700720c */ /* 0x000fe20003f46070 */
[----:B----4-:R-:W-:-:S04]  /*a010*/  FADD.FTZ R4, R9, R13 ;  /* 0x0000000d09047221 */ /* 0x010fc80000010000 */
[----:B------:R-:W4:Y:S01]  /*a020*/  MUFU.EX2 R23, R23 ;  /* 0x0000001700177308 */ /* 0x000f220000000800 */
[C---:B-1----:R-:W-:Y:S01]  /*a030*/  FADD.FTZ R5, R8.reuse, R4 ;  /* 0x0000000408057221 */ /* 0x042fe20000010000 */
[----:B------:R-:W-:-:S04]  /*a040*/  F2FP.F16.F32.PACK_AB R4, R8, R9 ;  /* 0x000000090804723e */ /* 0x000fc800000000ff */
[C---:B------:R-:W-:Y:S02]  /*a050*/  PRMT R99, R4.reuse, 0x7610, R99 ;  /* 0x0000761004637816 */ /* 0x040fe40000000063 */
[----:B------:R-:W1:Y:S01]  /*a060*/  MUFU.EX2 R6, R237 ;  /* 0x000000ed00067308 */ /* 0x000e620000000800 */
[----:B------:R-:W-:Y:S01]  /*a070*/  PRMT R98, R4, 0x7632, R98 ;  /* 0x0000763204627816 */ /* 0x000fe20000000062 */
[----:B------:R-:W-:Y:S01]  /*a080*/  FADD.FTZ R4, R15, R32 ;  /* 0x000000200f047221 */ /* 0x000fe20000010000 */
[----:B------:R3:W-:Y:S03]  /*a090*/  STL [R1+0x330], R5 ;  /* 0x0003300501007387 */ /* 0x0007e60000100800 */
[----:B---3--:R-:W-:Y:S01]  /*a0a0*/  FADD.FTZ R5, R7, R4 ;  /* 0x0000000407057221 */ /* 0x008fe20000010000 */
[----:B------:R-:W-:-:S04]  /*a0b0*/  FADD.FTZ R4, R30, R31 ;  /* 0x0000001f1e047221 */ /* 0x000fc80000010000 */
[----:B----4-:R-:W-:Y:S01]  /*a0c0*/  FADD.FTZ R4, R23, R4 ;  /* 0x0000000417047221 */ /* 0x010fe20000010000 */
[----:B------:R-:W-:-:S03]  /*a0d0*/  FADD.FTZ R5, R11, R5 ;  /* 0x000000050b057221 */ /* 0x000fc60000010000 */
[----:B------:R-:W-:Y:S01]  /*a0e0*/  FADD.FTZ R4, R22, R4 ;  /* 0x0000000416047221 */ /* 0x000fe20000010000 */
[C---:B-1----:R-:W-:Y:S01]  /*a0f0*/  FADD.FTZ R5, R6.reuse, R5 ;  /* 0x0000000506057221 */ /* 0x042fe20000010000 */
[----:B------:R-:W-:Y:S02]  /*a100*/  F2FP.F16.F32.PACK_AB R59, R6, R11 ;  /* 0x0000000b063b723e */ /* 0x000fe400000000ff */
[----:B------:R-:W-:Y:S01]  /*a110*/  FADD.FTZ R4, R20, R4 ;  /* 0x0000000414047221 */ /* 0x000fe20000010000 */
[----:B------:R1:W-:Y:S01]  /*a120*/  MUFU.EX2 R6, R249 ;  /* 0x000000f900067308 */ /* 0x0003e20000000800 */
[----:B------:R-:W-:Y:S01]  /*a130*/  IMAD.MOV.U32 R20, RZ, RZ, R250 ;  /* 0x000000ffff147224 */ /* 0x000fe200078e00fa */
[----:B-1----:R1:W3:Y:S04]  /*a140*/  LDL.LU R249, [R1+0x440] ;  /* 0x0004400001f97983 */ /* 0x0022e80000300800 */
[----:B------:R1:W4:Y:S01]  /*a150*/  LDL.LU R250, [R1+0x43c] ;  /* 0x00043c0001fa7983 */ /* 0x0003220000300800 */
[----:B------:R-:W-:-:S02]  /*a160*/  PRMT R103, R12, 0x7610, R103 ;  /* 0x000076100c677816 */ /* 0x000fc40000000067 */
[----:B------:R-:W-:Y:S02]  /*a170*/  PRMT R102, R12, 0x7632, R102 ;  /* 0x000076320c667816 */ /* 0x000fe40000000066 */
[----:B------:R-:W1:Y:S01]  /*a180*/  MUFU.EX2 R12, R241 ;  /* 0x000000f1000c7308 */ /* 0x000e620000000800 */
[----:B------:R-:W-:Y:S02]  /*a190*/  IMAD.MOV.U32 R14, RZ, RZ, R10 ;  /* 0x000000ffff0e7224 */ /* 0x000fe400078e000a */
[----:B------:R-:W-:-:S05]  /*a1a0*/  FADD.FTZ R4, R21, R4 ;  /* 0x0000000415047221 */ /* 0x000fca0000010000 */
[----:B------:R-:W1:Y:S01]  /*a1b0*/  MUFU.EX2 R8, R243 ;  /* 0x000000f300087308 */ /* 0x000e620000000800 */
[----:B------:R-:W-:Y:S01]  /*a1c0*/  FADD.FTZ R4, R17, R4 ;  /* 0x0000000411047221 */ /* 0x000fe20000010000 */
[----:B------:R-:W-:-:S06]  /*a1d0*/  VIADD R190, R190, 0x4 ;  /* 0x00000004bebe7836 */ /* 0x000fcc0000000000 */
[----:B------:R-:W1:Y:S01]  /*a1e0*/  MUFU.EX2 R10, R246 ;  /* 0x000000f6000a7308 */ /* 0x000e620000000800 */
[----:B------:R-:W-:Y:S01]  /*a1f0*/  F2FP.F16.F32.PACK_AB R67, R7, R15 ;  /* 0x0000000f0743723e */ /* 0x000fe200000000ff */
[----:B-1----:R-:W-:Y:S01]  /*a200*/  FADD.FTZ R5, R12, R5 ;  /* 0x000000050c057221 */ /* 0x002fe20000010000 */
[----:B------:R-:W-:-:S05]  /*a210*/  F2FP.F16.F32.PACK_AB R23, R23, R30 ;  /* 0x0000001e1717723e */ /* 0x000fca00000000ff */
[----:B------:R-:W1:Y:S01]  /*a220*/  MUFU.EX2 R9, R247 ;  /* 0x000000f700097308 */ /* 0x000e620000000800 */
[----:B------:R-:W-:Y:S01]  /*a230*/  FADD.FTZ R4, R19, R4 ;  /* 0x0000000413047221 */ /* 0x000fe20000010000 */
[----:B------:R-:W-:-:S04]  /*a240*/  IMAD.WIDE.U32 R30, R190, -0x326172a9, RZ ;  /* 0xcd9e8d57be1e7825 */ /* 0x000fc800078e00ff */
[----:B------:R-:W-:Y:S02]  /*a250*/  FADD.FTZ R5, R8, R5 ;  /* 0x0000000508057221 */ /* 0x000fe40000010000 */
[----:B------:R-:W1:Y:S01]  /*a260*/  MUFU.EX2 R7, R251 ;  /* 0x000000fb00077308 */ /* 0x000e620000000800 */
[----:B------:R-:W-:Y:S02]  /*a270*/  IMAD.MOV.U32 R212, RZ, RZ, R201 ;  /* 0x000000ffffd47224 */ /* 0x000fe400078e00c9 */
[----:B------:R-:W-:Y:S02]  /*a280*/  IMAD.MOV.U32 R201, RZ, RZ, R200 ;  /* 0x000000ffffc97224 */ /* 0x000fe400078e00c8 */
[----:B------:R-:W-:Y:S02]  /*a290*/  IMAD.MOV.U32 R200, RZ, RZ, R16 ;  /* 0x000000ffffc87224 */ /* 0x000fe400078e0010 */
[----:B------:R-:W-:Y:S01]  /*a2a0*/  FADD.FTZ R16, R18, R4 ;  /* 0x0000000412107221 */ /* 0x000fe20000010000 */
[----:B------:R-:W-:Y:S01]  /*a2b0*/  LOP3.LUT R4, R197, R31, RZ, 0x3c, !PT ;  /* 0x0000001fc5047212 */ /* 0x000fe200078e3cff */
[----:B------:R-:W-:Y:S01]  /*a2c0*/  FADD.FTZ R5, R10, R5 ;  /* 0x000000050a057221 */ /* 0x000fe20000010000 */
[----:B------:R-:W-:-:S03]  /*a2d0*/  IMAD.MOV.U32 R237, RZ, RZ, R14 ;  /* 0x000000ffffed7224 */ /* 0x000fc600078e000e */
[----:B------:R-:W-:-:S04]  /*a2e0*/  IMAD.WIDE.U32 R14, R4, -0x2daee0ad, RZ ;  /* 0xd2511f53040e7825 */ /* 0x000fc800078e00ff */
[----:B-1----:R-:W-:Y:S01]  /*a2f0*/  FADD.FTZ R5, R9, R5 ;  /* 0x0000000509057221 */ /* 0x002fe20000010000 */
[----:B------:R-:W-:-:S03]  /*a300*/  F2FP.F16.F32.PACK_AB R61, R18, R19 ;  /* 0x00000013123d723e */ /* 0x000fc600000000ff */
[----:B------:R-:W-:Y:S01]  /*a310*/  FADD.FTZ R5, R7, R5 ;  /* 0x0000000507057221 */ /* 0x000fe20000010000 */
[----:B------:R-:W-:-:S03]  /*a320*/  LOP3.LUT R4, R15, R196, R128, 0x96, !PT ;  /* 0x000000c40f047212 */ /* 0x000fc600078e9680 */
[----:B------:R-:W-:Y:S02]  /*a330*/  FADD.FTZ R19, R6, R5 ;  /* 0x0000000506137221 */ /* 0x000fe40000010000 */
[----:B------:R-:W-:Y:S01]  /*a340*/  IMAD.WIDE.U32 R4, R4, -0x326172a9, RZ ;  /* 0xcd9e8d5704047825 */ /* 0x000fe200078e00ff */
[----:B------:R-:W-:Y:S02]  /*a350*/  F2FP.F16.F32.PACK_AB R63, R8, R12 ;  /* 0x0000000c083f723e */ /* 0x000fe400000000ff */
        /* <DEDUP_REMOVED lines=24> */
[----:B------:R-:W-:Y:S01]  /*a4e0*/  PRMT R227, R99, 0x5410, R98 ;  /* 0x0000541063e37816 */ /* 0x000fe20000000062 */
[----:B------:R-:W-:Y:S01]  /*a4f0*/  @!P4 HADD2 R225, -R102.H0_H0, -RZ.H0_H0 ;  /* 0xa00000ff66e1c230 */ /* 0x000fe20000000900 */
[----:B------:R-:W-:Y:S01]  /*a500*/  PRMT R235, R103, 0x5410, R102 ;  /* 0x0000541067eb7816 */ /* 0x000fe20000000066 */
[----:B------:R-:W-:Y:S01]  /*a510*/  @!P6 HADD2 R224, -R104.H0_H0, -RZ.H0_H0 ;  /* 0xa00000ff68e0e230 */ /* 0x000fe20000000900 */
[----:B------:R1:W2:Y:S02]  /*a520*/  MUFU.EX2 R22, R20 ;  /* 0x0000001400167308 */ /* 0x0002a40000000800 */
[----:B------:R-:W-:Y:S01]  /*a530*/  @!P4 PRMT R102, R225, 0x5410, RZ ;  /* 0x00005410e166c816 */ /* 0x000fe200000000ff */
[----:B------:R-:W-:Y:S01]  /*a540*/  @!P2 HADD2 R226, -R100.H0_H0, -RZ.H0_H0 ;  /* 0xa00000ff64e2a230 */ /* 0x000fe20000000900 */
[----:B------:R-:W-:-:S02]  /*a550*/  @!P6 PRMT R104, R224, 0x5410, RZ ;  /* 0x00005410e068e816 */ /* 0x000fc400000000ff */
[----:B------:R-:W-:Y:S01]  /*a560*/  F2FP.F16.F32.PACK_AB R58, R17, R21 ;  /* 0x00000015113a723e */ /* 0x000fe200000000ff */
[----:B------:R-:W-:Y:S01]  /*a570*/  @!P1 HADD2 R229, -R99.H0_H0, -RZ.H0_H0 ;  /* 0xa00000ff63e59230 */ /* 0x000fe20000000900 */
[----:B------:R-:W-:Y:S01]  /*a580*/  @!P2 PRMT R100, R226, 0x5410, RZ ;  /* 0x00005410e264a816 */ /* 0x000fe200000000ff */
[----:B-1----:R-:W-:Y:S02]  /*a590*/  IMAD.MOV.U32 R20, RZ, RZ, R237 ;  /* 0x000000ffff147224 */ /* 0x002fe400078e00ed */
[----:B------:R-:W-:Y:S02]  /*a5a0*/  IMAD.MOV.U32 R237, RZ, RZ, R212 ;  /* 0x000000ffffed7224 */ /* 0x000fe400078e00d4 */
[----:B------:R-:W1:Y:S01]  /*a5b0*/  MUFU.EX2 R21, R20 ;  /* 0x0000001400157308 */ /* 0x000e620000000800 */
[----:B------:R-:W-:Y:S02]  /*a5c0*/  IMAD.MOV.U32 R212, RZ, RZ, R201 ;  /* 0x000000ffffd47224 */ /* 0x000fe400078e00c9 */
[----:B------:R-:W-:Y:S01]  /*a5d0*/  @!P5 HADD2 R213, -R103.H0_H0, -RZ.H0_H0 ;  /* 0xa00000ff67d5d230 */ /* 0x000fe20000000900 */
[----:B------:R-:W-:-:S04]  /*a5e0*/  LOP3.LUT R10, R6, 0xffff, RZ, 0xc0, !PT ;  /* 0x0000ffff060a7812 */ /* 0x000fc800078ec0ff */
[----:B------:R-:W1:Y:S01]  /*a5f0*/  MUFU.EX2 R20, R237 ;  /* 0x000000ed00147308 */ /* 0x000e620000000800 */
[----:B------:R-:W-:Y:S01]  /*a600*/  SHF.R.U32.HI R11, RZ, 0x10, R6 ;  /* 0x00000010ff0b7819 */ /* 0x000fe20000011606 */
[----:B--2---:R-:W-:-:S05]  /*a610*/  @!P0 HADD2 R228, -R98.H0_H0, -RZ.H0_H0 ;  /* 0xa00000ff62e48230 */ /* 0x004fca0000000900 */
[----:B------:R-:W-:Y:S02]  /*a620*/  @!P0 PRMT R98, R228, 0x5410, RZ ;  /* 0x00005410e4628816 */ /* 0x000fe400000000ff */
[----:B------:R-:W-:Y:S02]  /*a630*/  ISETP.GE.U32.AND P0, PT, R199, R9, PT ;  /* 0x00000009c700720c */ /* 0x000fe40003f06070 */
[----:B------:R-:W-:-:S04]  /*a640*/  LOP3.LUT R9, R8, 0xffff, RZ, 0xc0, !PT ;  /* 0x0000ffff08097812 */ /* 0x000fc800078ec0ff */
[----:B------:R-:W-:-:S04]  /*a650*/  SHF.R.U32.HI R9, RZ, 0x8, R9 ;  /* 0x00000008ff097819 */ /* 0x000fc80000011609 */
[----:B------:R-:W-:-:S04]  /*a660*/  LOP3.LUT R9, R9, 0xffff, RZ, 0xc0, !PT ;  /* 0x0000ffff09097812 */ /* 0x000fc800078ec0ff */
[----:B------:R-:W-:Y:S02]  /*a670*/  ISETP.GE.U32.AND P4, PT, R199, R9, PT ;  /* 0x00000009c700720c */ /* 0x000fe40003f86070 */
[--C-:B------:R-:W-:Y:S02]  /*a680*/  SHF.R.U32.HI R9, RZ, 0x10, R8.reuse ;  /* 0x00000010ff097819 */ /* 0x100fe40000011608 */
[----:B------:R-:W-:-:S04]  /*a690*/  SHF.R.U32.HI R8, RZ, 0x18, R8 ;  /* 0x00000018ff087819 */ /* 0x000fc80000011608 */
[C---:B------:R-:W-:Y:S02]  /*a6a0*/  ISETP.GE.U32.AND P6, PT, R199.reuse, R8, PT ;  /* 0x00000008c700720c */ /* 0x040fe40003fc6070 */
[----:B------:R-:W-:Y:S01]  /*a6b0*/  LOP3.LUT R8, R6, 0xff, RZ, 0xc0, !PT ;  /* 0x000000ff06087812 */ /* 0x000fe200078ec0ff */
[----:B------:R2:W2:Y:S03]  /*a6c0*/  MUFU.EX2 R18, R212 ;  /* 0x000000d400127308 */ /* 0x0004a60000000800 */
[----:B------:R-:W-:Y:S02]  /*a6d0*/  ISETP.GE.U32.AND P2, PT, R199, R8, PT ;  /* 0x00000008c700720c */ /* 0x000fe40003f46070 */
[----:B------:R-:W-:Y:S01]  /*a6e0*/  SHF.R.U32.HI R8, RZ, 0x18, R6 ;  /* 0x00000018ff087819 */ /* 0x000fe20000011606 */
[----:B------:R-:W-:Y:S01]  /*a6f0*/  IMAD.WIDE.U32 R6, R13, -0x2daee0ad, RZ ;  /* 0xd2511f530d067825 */ /* 0x000fe200078e00ff */
[----:B------:R-:W-:-:S02]  /*a700*/  LOP3.LUT R9, R9, 0xff, RZ, 0xc0, !PT ;  /* 0x000000ff09097812 */ /* 0x000fc400078ec0ff */
[----:B------:R-:W-:Y:S02]  /*a710*/  @!P1 PRMT R99, R229, 0x5410, RZ ;  /* 0x00005410e5639816 */ /* 0x000fe400000000ff */
[----:B------:R-:W-:Y:S02]  /*a720*/  @!P5 PRMT R103, R213, 0x5410, RZ ;  /* 0x00005410d567d816 */ /* 0x000fe400000000ff */
[C---:B------:R-:W-:Y:S02]  /*a730*/  ISETP.GE.U32.AND P1, PT, R199.reuse, R8, PT ;  /* 0x00000008c700720c */ /* 0x040fe40003f26070 */
[----:B------:R-:W-:Y:S02]  /*a740*/  ISETP.GE.U32.AND P5, PT, R199, R9, PT ;  /* 0x00000009c700720c */ /* 0x000fe40003fa6070 */
[----:B------:R-:W-:Y:S02]  /*a750*/  LOP3.LUT R8, R7, R223, R12, 0x96, !PT ;  /* 0x000000df07087212 */ /* 0x000fe400078e960c */
[----:B------:R-:W-:-:S02]  /*a760*/  LOP3.LUT R15, R6, 0xffff, RZ, 0xc0, !PT ;  /* 0x0000ffff060f7812 */ /* 0x000fc400078ec0ff */
[----:B------:R-:W-:Y:S02]  /*a770*/  LOP3.LUT R9, R6, 0xff, RZ, 0xc0, !PT ;  /* 0x000000ff06097812 */ /* 0x000fe400078ec0ff */
[--C-:B------:R-:W-:Y:S02]  /*a780*/  SHF.R.U32.HI R12, RZ, 0x10, R6.reuse ;  /* 0x00000010ff0c7819 */ /* 0x100fe40000011606 */
[----:B------:R-:W-:Y:S01]  /*a790*/  SHF.R.U32.HI R7, RZ, 0x18, R6 ;  /* 0x00000018ff077819 */ /* 0x000fe20000011606 */
[----:B------:R-:W-:Y:S01]  /*a7a0*/  FADD.FTZ R6, R22, R16 ;  /* 0x0000001016067221 */ /* 0x000fe20000010000 */
[----:B------:R-:W-:Y:S01]  /*a7b0*/  IMAD.MOV.U32 R201, RZ, RZ, R200 ;  /* 0x000000ffffc97224 */ /* 0x000fe200078e00c8 */
[----:B------:R-:W-:Y:S01]  /*a7c0*/  ISETP.GE.U32.AND P3, PT, R199, R9, PT ;  /* 0x00000009c700720c */ /* 0x000fe20003f66070 */
[----:B------:R-:W-:Y:S02]  /*a7d0*/  IMAD.MOV.U32 R200, RZ, RZ, R188 ;  /* 0x000000ffffc87224 */ /* 0x000fe400078e00bc */
[----:B-1----:R-:W-:Y:S01]  /*a7e0*/  FADD.FTZ R9, R21, R6 ;  /* 0x0000000615097221 */ /* 0x002fe20000010000 */
[----:B------:R-:W-:-:S02]  /*a7f0*/  IMAD.MOV.U32 R188, RZ, RZ, R186 ;  /* 0x000000ffffbc7224 */ /* 0x000fc400078e00ba */
[----:B------:R-:W-:Y:S01]  /*a800*/  FADD.FTZ R6, R20, R19 ;  /* 0x0000001314067221 */ /* 0x000fe20000010000 */
[----:B------:R-:W-:Y:S01]  /*a810*/  IMAD.MOV.U32 R186, RZ, RZ, R180 ;  /* 0x000000ffffba7224 */ /* 0x000fe200078e00b4 */
[----:B------:R-:W-:Y:S01]  /*a820*/  PRMT R81, R248, 0x7632, R81 ;  /* 0x00007632f8517816 */ /* 0x000fe20000000051 */
[----:B--2---:R-:W-:Y:S02]  /*a830*/  IMAD.MOV.U32 R212, RZ, RZ, R200 ;  /* 0x000000ffffd47224 */ /* 0x004fe400078e00c8 */
[----:B------:R-:W-:Y:S01]  /*a840*/  FADD.FTZ R13, R18, R6 ;  /* 0x00000006120d7221 */ /* 0x000fe20000010000 */
[----:B------:R-:W-:Y:S01]  /*a850*/  IMAD.MOV.U32 R200, RZ, RZ, R188 ;  /* 0x000000ffffc87224 */ /* 0x000fe200078e00bc */
[----:B------:R-:W-:Y:S01]  /*a860*/  SHF.R.U32.HI R6, RZ, 0x8, R10 ;  /* 0x00000008ff067819 */ /* 0x000fe2000001160a */
[----:B------:R-:W-:Y:S01]  /*a870*/  IMAD.MOV.U32 R188, RZ, RZ, R186 ;  /* 0x000000ffffbc7224 */ /* 0x000fe200078e00ba */
[----:B------:R-:W-:Y:S01]  /*a880*/  PRMT R82, R248, 0x7610, R82 ;  /* 0x00007610f8527816 */ /* 0x000fe20000000052 */
[----:B------:R-:W-:-:S02]  /*a890*/  IMAD.MOV.U32 R186, RZ, RZ, R167 ;  /* 0x000000ffffba7224 */ /* 0x000fc400078e00a7 */
[----:B------:R-:W-:Y:S01]  /*a8a0*/  IMAD.MOV.U32 R167, RZ, RZ, R244 ;  /* 0x000000ffffa77224 */ /* 0x000fe200078e00f4 */
[----:B------:R-:W-:Y:S01]  /*a8b0*/  LOP3.LUT R6, R6, 0xffff, RZ, 0xc0, !PT ;  /* 0x0000ffff06067812 */ /* 0x000fe200078ec0ff */
[----:B------:R-:W-:Y:S02]  /*a8c0*/  IMAD.MOV.U32 R244, RZ, RZ, R181 ;  /* 0x000000fffff47224 */ /* 0x000fe400078e00b5 */
[----:B------:R-:W-:Y:S01]  /*a8d0*/  IMAD.MOV.U32 R181, RZ, RZ, R177 ;  /* 0x000000ffffb57224 */ /* 0x000fe200078e00b1 */
[----:B------:R-:W-:Y:S01]  /*a8e0*/  STL [R1+0x33c], R190 ;  /* 0x00033cbe01007387 */ /* 0x000fe20000100800 */
[----:B------:R-:W-:Y:S02]  /*a8f0*/  IMAD.MOV.U32 R180, RZ, RZ, R178 ;  /* 0x000000ffffb47224 */ /* 0x000fe400078e00b2 */
[----:B------:R-:W-:Y:S01]  /*a900*/  IMAD.MOV.U32 R177, RZ, RZ, R160 ;  /* 0x000000ffffb17224 */ /* 0x000fe200078e00a0 */
[----:B------:R-:W-:Y:S01]  /*a910*/  PRMT R160, R82, 0x5410, R81 ;  /* 0x0000541052a07816 */ /* 0x000fe20000000051 */
[----:B------:R-:W-:Y:S01]  /*a920*/  IMAD.MOV.U32 R178, RZ, RZ, R252 ;  /* 0x000000ffffb27224 */ /* 0x000fe200078e00fc */
[----:B------:R-:W-:Y:S01]  /*a930*/  PRMT R78, R39, 0x7610, R78 ;  /* 0x00007610274e7816 */ /* 0x000fe2000000004e */
[----:B------:R1:W2:Y:S01]  /*a940*/  LDL.LU R252, [R1+0x438] ;  /* 0x0004380001fc7983 */ /* 0x0002a20000300800 */
[----:B------:R-:W-:-:S03]  /*a950*/  PRMT R79, R36, 0x7610, R79 ;  /* 0x00007610244f7816 */ /* 0x000fc6000000004f */
[----:B------:R1:W5:Y:S04]  /*a960*/  LDL.LU R39, [R1+0x434] ;  /* 0x0004340001277983 */ /* 0x0003680000300800 */
[----:B------:R1:W5:Y:S01]  /*a970*/  LDL.LU R36, [R1+0x430] ;  /* 0x0004300001247983 */ /* 0x0003620000300800 */
[----:B----4-:R-:W-:-:S05]  /*a980*/  @!P4 HADD2 R250, -R81.H0_H0, -RZ.H0_H0 ;  /* 0xa00000ff51fac230 */ /* 0x010fca0000000900 */
[----:B------:R-:W-:Y:S02]  /*a990*/  @!P4 PRMT R81, R250, 0x5410, RZ ;  /* 0x00005410fa51c816 */ /* 0x000fe400000000ff */
[----:B------:R-:W-:Y:S02]  /*a9a0*/  ISETP.GE.U32.AND P4, PT, R199, R6, PT ;  /* 0x00000006c700720c */ /* 0x000fe40003f86070 */
[----:B------:R-:W-:Y:S02]  /*a9b0*/  LOP3.LUT R6, R11, 0xff, RZ, 0xc0, !PT ;  /* 0x000000ff0b067812 */ /* 0x000fe400078ec0ff */
[----:B------:R4:W1:Y:S02]  /*a9c0*/  MUFU.EX2 R11, R169 ;  /* 0x000000a9000b7308 */ /* 0x0008640000000800 */
[----:B----4-:R-:W4:Y:S04]  /*a9d0*/  LDL.LU R169, [R1+0x42c] ;  /* 0x00042c0001a97983 */ /* 0x010f280000300800 */
[----:B------:R1:W3:Y:S01]  /*a9e0*/  LDL.LU.S16 R10, [R1] ;  /* 0x00000000010a7983 */ /* 0x0002e20000300600 */
[----:B------:R-:W-:-:S02]  /*a9f0*/  IMAD.MOV.U32 R237, RZ, RZ, R180 ;  /* 0x000000ffffed7224 */ /* 0x000fc400078e00b4 */
[----:B------:R-:W-:Y:S01]  /*aa00*/  IMAD.MOV.U32 R180, RZ, RZ, R159 ;  /* 0x000000ffffb47224 */ /* 0x000fe200078e009f */
[----:B------:R-:W-:Y:S02]  /*aa10*/  PRMT R159, R79, 0x5410, R78 ;  /* 0x000054104f9f7816 */ /* 0x000fe4000000004e */
[----:B------:R-:W-:Y:S01]  /*aa20*/  PRMT R76, R0, 0x7610, R76 ;  /* 0x00007610004c7816 */ /* 0x000fe2000000004c */
[----:B--2---:R-:W-:-:S05]  /*aa30*/  @!P6 HADD2 R252, -R78.H0_H0, -RZ.H0_H0 ;  /* 0xa00000ff4efce230 */ /* 0x004fca0000000900 */
[----:B------:R-:W-:Y:S02]  /*aa40*/  @!P6 PRMT R78, R252, 0x5410, RZ ;  /* 0x00005410fc4ee816 */ /* 0x000fe400000000ff */
[----:B------:R-:W-:Y:S02]  /*aa50*/  ISETP.GE.U32.AND P6, PT, R199, R6, PT ;  /* 0x00000006c700720c */ /* 0x000fe40003fc6070 */
[----:B------:R-:W-:-:S04]  /*aa60*/  SHF.R.U32.HI R6, RZ, 0x10, R8 ;  /* 0x00000010ff067819 */ /* 0x000fc80000011608 */
[----:B------:R-:W-:Y:S02]  /*aa70*/  LOP3.LUT R6, R6, 0xff, RZ, 0xc0, !PT ;  /* 0x000000ff06067812 */ /* 0x000fe400078ec0ff */
[----:B------:R-:W-:Y:S01]  /*aa80*/  PRMT R252, R2, 0x7610, R252 ;  /* 0x0000761002fc7816 */ /* 0x000fe200000000fc */
[----:B---3--:R-:W-:-:S05]  /*aa90*/  @!P5 HADD2 R10, -R79.H0_H0, -RZ.H0_H0 ;  /* 0xa00000ff4f0ad230 */ /* 0x008fca0000000900 */
[----:B----4-:R-:W-:Y:S02]  /*aaa0*/  PRMT R169, R10, 0x7610, R169 ;  /* 0x000076100aa97816 */ /* 0x010fe400000000a9 */
[----:B------:R2:W3:Y:S02]  /*aab0*/  MUFU.EX2 R10, R168 ;  /* 0x000000a8000a7308 */ /* 0x0004e40000000800 */
[----:B------:R-:W-:Y:S02]  /*aac0*/  @!P5 PRMT R79, R169, 0x5410, RZ ;  /* 0x00005410a94fd816 */ /* 0x000fe400000000ff */
[----:B------:R-:W-:Y:S02]  /*aad0*/  ISETP.GE.U32.AND P5, PT, R199, R6, PT ;  /* 0x00000006c700720c */ /* 0x000fe40003fa6070 */
[----:B------:R-:W-:-:S04]  /*aae0*/  PRMT R6, R3, 0x7610, R6 ;  /* 0x0000761003067816 */ /* 0x000fc80000000006 */
[----:B------:R-:W-:Y:S01]  /*aaf0*/  PRMT R250, R6, 0x7610, R250 ;  /* 0x0000761006fa7816 */ /* 0x000fe200000000fa */
[----:B--2---:R2:W5:Y:S04]  /*ab00*/  LDL.LU R168, [R1+0x428] ;  /* 0x0004280001a87983 */ /* 0x0045680000300800 */
[----:B------:R2:W5:Y:S04]  /*ab10*/  LDL.LU R169, [R1+0x424] ;  /* 0x0004240001a97983 */ /* 0x0005680000300800 */
[----:B------:R-:W4:Y:S04]  /*ab20*/  LDL.LU R2, [R1+0x420] ;  /* 0x0004200001027983 */ /* 0x000f280000300800 */
[----:B------:R-:W4:Y:S04]  /*ab30*/  LDL.LU R3, [R1+0x41c] ;  /* 0x00041c0001037983 */ /* 0x000f280000300800 */
[----:B------:R-:W2:Y:S04]  /*ab40*/  LDL.LU R0, [R1+0x418] ;  /* 0x0004180001007983 */ /* 0x000ea80000300800 */
[----:B------:R1:W3:Y:S01]  /*ab50*/  LDL.LU.S16 R6, [R1+0xc] ;  /* 0x00000c0001067983 */ /* 0x0002e20000300600 */
[----:B------:R-:W-:-:S05]  /*ab60*/  @!P0 HADD2 R249, -R82.H0_H0, -RZ.H0_H0 ;  /* 0xa00000ff52f98230 */ /* 0x000fca0000000900 */
[----:B------:R-:W-:Y:S02]  /*ab70*/  @!P0 PRMT R82, R249, 0x5410, RZ ;  /* 0x00005410f9528816 */ /* 0x000fe400000000ff */
[----:B------:R-:W-:-:S04]  /*ab80*/  PRMT R249, R250, 0x7610, R249 ;  /* 0x00007610faf97816 */ /* 0x000fc800000000f9 */
[----:B------:R-:W-:Y:S02]  /*ab90*/  PRMT R242, R249, 0x7610, R242 ;  /* 0x00007610f9f27816 */ /* 0x000fe400000000f2 */
[----:B------:R-:W-:Y:S02]  /*aba0*/  F2FP.F16.F32.PACK_AB R53, R21, R22 ;  /* 0x000000161535723e */ /* 0x000fe400000000ff */
[----:B------:R-:W-:Y:S01]  /*abb0*/  PRMT R236, R242, 0x7610, R236 ;  /* 0x00007610f2ec7816 */ /* 0x000fe200000000ec */
[----:B------:R-:W-:Y:S01]  /*abc0*/  IMAD.MOV.U32 R242, RZ, RZ, R167 ;  /* 0x000000fffff27224 */ /* 0x000fe200078e00a7 */
[----:B------:R-:W-:Y:S02]  /*abd0*/  ISETP.GE.U32.AND P0, PT, R199, R7, PT ;  /* 0x00000007c700720c */ /* 0x000fe40003f06070 */
[----:B------:R-:W-:Y:S02]  /*abe0*/  PRMT R7, R252, 0x7610, R7 ;  /* 0x00007610fc077816 */ /* 0x000fe40000000007 */
[----:B------:R-:W-:Y:S01]  /*abf0*/  PRMT R246, R236, 0x7610, R246 ;  /* 0x00007610ecf67816 */ /* 0x000fe200000000f6 */
[----:B------:R-:W-:Y:S01]  /*ac00*/  IMAD.MOV.U32 R236, RZ, RZ, R242 ;  /* 0x000000ffffec7224 */ /* 0x000fe200078e00f2 */
[----:B------:R-:W-:Y:S01]  /*ac10*/  PRMT R75, R210, 0x7610, R75 ;  /* 0x00007610d24b7816 */ /* 0x000fe2000000004b */
[----:B------:R-:W-:Y:S01]  /*ac20*/  IMAD.MOV.U32 R242, RZ, RZ, R209 ;  /* 0x000000fffff27224 */ /* 0x000fe200078e00d1 */
[----:B------:R-:W-:Y:S01]  /*ac30*/  PRMT R248, R7, 0x7610, R248 ;  /* 0x0000761007f87816 */ /* 0x000fe200000000f8 */
[----:B------:R1:W5:Y:S04]  /*ac40*/  LDL.LU R210, [R1+0x414] ;  /* 0x0004140001d27983 */ /* 0x0003680000300800 */
[----:B------:R1:W5:Y:S01]  /*ac50*/  LDL.LU R209, [R1+0x410] ;  /* 0x0004100001d17983 */ /* 0x0003620000300800 */
[----:B---3--:R-:W-:-:S05]  /*ac60*/  @!P2 HADD2 R6, -R76.H0_H0, -RZ.H0_H0 ;  /* 0xa00000ff4c06a230 */ /* 0x008fca0000000900 */
[----:B------:R-:W-:Y:S01]  /*ac70*/  PRMT R22, R6, 0x7610, R22 ;  /* 0x0000761006167816 */ /* 0x000fe20000000016 */
[----:B-1----:R-:W-:-:S04]  /*ac80*/  FADD.FTZ R6, R11, R9 ;  /* 0x000000090b067221 */ /* 0x002fc80000010000 */
[----:B------:R-:W-:Y:S02]  /*ac90*/  FADD.FTZ R7, R10, R6 ;  /* 0x000000060a077221 */ /* 0x000fe40000010000 */
[----:B------:R1:W3:Y:S01]  /*aca0*/  LDL.LU.S16 R6, [R1+0x10] ;  /* 0x0000100001067983 */ /* 0x0002e20000300600 */
[----:B------:R-:W-:Y:S02]  /*acb0*/  IMAD.MOV.U32 R167, RZ, RZ, R244 ;  /* 0x000000ffffa77224 */ /* 0x000fe400078e00f4 */
[----:B------:R-:W-:Y:S02]  /*acc0*/  IMAD.MOV.U32 R244, RZ, RZ, R181 ;  /* 0x000000fffff47224 */ /* 0x000fe400078e00b5 */
[----:B------:R-:W-:Y:S02]  /*acd0*/  IMAD.MOV.U32 R181, RZ, RZ, R177 ;  /* 0x000000ffffb57224 */ /* 0x000fe400078e00b1 */
[----:B------:R-:W-:Y:S01]  /*ace0*/  IMAD.MOV.U32 R177, RZ, RZ, R158 ;  /* 0x000000ffffb17224 */ /* 0x000fe200078e009e */
[----:B------:R-:W-:-:S02]  /*acf0*/  PRMT R158, R76, 0x5410, R75 ;  /* 0x000054104c9e7816 */ /* 0x000fc4000000004b */
[----:B------:R-:W-:Y:S01]  /*ad00*/  @!P2 PRMT R76, R22, 0x5410, RZ ;  /* 0x00005410164ca816 */ /* 0x000fe200000000ff */
[----:B---3--:R-:W-:-:S05]  /*ad10*/  @!P4 HADD2 R6, -R75.H0_H0, -RZ.H0_H0 ;  /* 0xa00000ff4b06c230 */ /* 0x008fca0000000900 */
[----:B------:R-:W-:Y:S02]  /*ad20*/  PRMT R21, R6, 0x7610, R21 ;  /* 0x0000761006157816 */ /* 0x000fe40000000015 */
[----:B------:R-:W-:-:S04]  /*ad30*/  LOP3.LUT R6, R8, 0xff, RZ, 0xc0, !PT ;  /* 0x000000ff08067812 */ /* 0x000fc800078ec0ff */
[----:B------:R-:W-:Y:S02]  /*ad40*/  ISETP.GE.U32.AND P2, PT, R199, R6, PT ;  /* 0x00000006c700720c */ /* 0x000fe40003f46070 */
[----:B------:R1:W3:Y:S01]  /*ad50*/  LDL.LU.S16 R6, [R1+0x14] ;  /* 0x0000140001067983 */ /* 0x0002e20000300600 */
[----:B------:R-:W-:Y:S02]  /*ad60*/  PRMT R251, R248, 0x7610, R251 ;  /* 0x00007610f8fb7816 */ /* 0x000fe400000000fb */
[----:B------:R-:W-:Y:S02]  /*ad70*/  LOP3.LUT R16, R27, R215, R30, 0x96, !PT ;  /* 0x000000d71b107212 */ /* 0x000fe400078e961e */
[----:B------:R-:W-:Y:S02]  /*ad80*/  PRMT R247, R251, 0x7610, R247 ;  /* 0x00007610fbf77816 */ /* 0x000fe400000000f7 */
[----:B------:R-:W-:Y:S02]  /*ad90*/  PRMT R27, R246, 0x7610, R27 ;  /* 0x00007610f61b7816 */ /* 0x000fe4000000001b */
[----:B------:R-:W-:-:S04]  /*ada0*/  PRMT R225, R247, 0x7610, R225 ;  /* 0x00007610f7e17816 */ /* 0x000fc800000000e1 */
[----:B------:R-:W-:Y:S02]  /*adb0*/  PRMT R224, R225, 0x7610, R224 ;  /* 0x00007610e1e07816 */ /* 0x000fe400000000e0 */
[----:B------:R-:W-:Y:S02]  /*adc0*/  F2FP.F16.F32.PACK_AB R51, R18, R20 ;  /* 0x000000141233723e */ /* 0x000fe400000000ff */
[----:B------:R-:W-:Y:S01]  /*add0*/  PRMT R213, R224, 0x7610, R213 ;  /* 0x00007610e0d57816 */ /* 0x000fe200000000d5 */
[----:B------:R-:W-:Y:S02]  /*ade0*/  IMAD.MOV.U32 R224, RZ, RZ, R237 ;  /* 0x000000ffffe07224 */ /* 0x000fe400078e00ed */
[----:B------:R-:W-:Y:S02]  /*adf0*/  IMAD.MOV.U32 R237, RZ, RZ, R236 ;  /* 0x000000ffffed7224 */ /* 0x000fe400078e00ec */
[----:B------:R-:W-:Y:S01]  /*ae00*/  IMAD.MOV.U32 R236, RZ, RZ, R242 ;  /* 0x000000ffffec7224 */ /* 0x000fe200078e00f2 */
[----:B------:R-:W-:Y:S01]  /*ae10*/  @!P4 PRMT R75, R21, 0x5410, RZ ;  /* 0x00005410154bc816 */ /* 0x000fe200000000ff */
[----:B------:R-:W-:-:S02]  /*ae20*/  IMAD.MOV.U32 R242, RZ, RZ, R188 ;  /* 0x000000fffff27224 */ /* 0x000fc400078e00bc */
[----:B------:R-:W-:Y:S02]  /*ae30*/  IMAD.MOV.U32 R188, RZ, RZ, R187 ;  /* 0x000000ffffbc7224 */ /* 0x000fe400078e00bb */
[----:B------:R-:W-:Y:S02]  /*ae40*/  IMAD.MOV.U32 R187, RZ, RZ, R208 ;  /* 0x000000ffffbb7224 */ /* 0x000fe400078e00d0 */
[----:B------:R1:W5:Y:S01]  /*ae50*/  LDL.LU R208, [R1+0x40c] ;  /* 0x00040c0001d07983 */ /* 0x0003620000300800 */
[----:B---3--:R-:W-:-:S05]  /*ae60*/  @!P1 HADD2 R6, -R27.H0_H0, -RZ.H0_H0 ;  /* 0xa00000ff1b069230 */ /* 0x008fca0000000900 */
[----:B------:R-:W-:Y:S02]  /*ae70*/  PRMT R20, R6, 0x7610, R20 ;  /* 0x0000761006147816 */ /* 0x000fe40000000014 */
[----:B------:R-:W-:-:S04]  /*ae80*/  SHF.R.U32.HI R6, RZ, 0x18, R8 ;  /* 0x00000018ff067819 */ /* 0x000fc80000011608 */
[----:B------:R-:W-:Y:S02]  /*ae90*/  ISETP.GE.U32.AND P4, PT, R199, R6, PT ;  /* 0x00000006c700720c */ /* 0x000fe40003f86070 */
[----:B------:R-:W-:Y:S02]  /*aea0*/  LOP3.LUT R6, R12, 0xff, RZ, 0xc0, !PT ;  /* 0x000000ff0c067812 */ /* 0x000fe400078ec0ff */
[----:B------:R1:W3:Y:S01]  /*aeb0*/  LDL.LU.S16 R12, [R1+0x18] ;  /* 0x00001800010c7983 */ /* 0x0002e20000300600 */
[--C-:B------:R-:W-:Y:S02]  /*aec0*/  LOP3.LUT R17, R5, R214, R26.reuse, 0x96, !PT ;  /* 0x000000d605117212 */ /* 0x100fe400078e961a */
[----:B------:R-:W-:Y:S01]  /*aed0*/  PRMT R26, R213, 0x7610, R26 ;  /* 0x00007610d51a7816 */ /* 0x000fe2000000001a */
[----:B------:R-:W-:Y:S02]  /*aee0*/  IMAD.MOV.U32 R213, RZ, RZ, R236 ;  /* 0x000000ffffd57224 */ /* 0x000fe400078e00ec */
[----:B------:R-:W-:Y:S01]  /*aef0*/  IMAD.MOV.U32 R236, RZ, RZ, R242 ;  /* 0x000000ffffec7224 */ /* 0x000fe200078e00f2 */
[----:B------:R-:W-:Y:S01]  /*af00*/  LOP3.LUT R8, R8, 0xffff, RZ, 0xc0, !PT ;  /* 0x0000ffff08087812 */ /* 0x000fe200078ec0ff */
[----:B------:R-:W-:-:S02]  /*af10*/  IMAD.MOV.U32 R242, RZ, RZ, R188 ;  /* 0x000000fffff27224 */ /* 0x000fc400078e00bc */
[----:B------:R-:W-:Y:S01]  /*af20*/  IMAD.MOV.U32 R188, RZ, RZ, R157 ;  /* 0x000000ffffbc7224 */ /* 0x000fe200078e009d */
[----:B------:R-:W-:Y:S02]  /*af30*/  PRMT R157, R26, 0x5410, R27 ;  /* 0x000054101a9d7816 */ /* 0x000fe4000000001b */
[----:B------:R-:W-:Y:S02]  /*af40*/  @!P1 PRMT R27, R20, 0x5410, RZ ;  /* 0x00005410141b9816 */ /* 0x000fe400000000ff */
[----:B------:R-:W-:Y:S02]  /*af50*/  ISETP.GE.U32.AND P1, PT, R199, R6, PT ;  /* 0x00000006c700720c */ /* 0x000fe40003f26070 */
[----:B------:R-:W-:Y:S01]  /*af60*/  SHF.R.U32.HI R6, RZ, 0x8, R8 ;  /* 0x00000008ff067819 */ /* 0x000fe20000011608 */
[----:B------:R-:W-:Y:S01]  /*af70*/  IMAD.MOV.U32 R225, RZ, RZ, R213 ;  /* 0x000000ffffe17224 */ /* 0x000fe200078e00d5 */
[----:B------:R-:W-:Y:S01]  /*af80*/  F2FP.F16.F32.PACK_AB R49, R10, R11 ;  /* 0x0000000b0a31723e */ /* 0x000fe200000000ff */
[----:B------:R-:W-:Y:S01]  /*af90*/  IMAD.MOV.U32 R213, RZ, RZ, R224 ;  /* 0x000000ffffd57224 */ /* 0x000fe200078e00e0 */
[----:B------:R-:W-:Y:S01]  /*afa0*/  LOP3.LUT R6, R6, 0xffff, RZ, 0xc0, !PT ;  /* 0x0000ffff06067812 */ /* 0x000fe200078ec0ff */
[----:B------:R-:W-:-:S02]  /*afb0*/  IMAD.MOV.U32 R224, RZ, RZ, R237 ;  /* 0x000000ffffe07224 */ /* 0x000fc400078e00ed */
[----:B------:R-:W-:Y:S02]  /*afc0*/  IMAD.MOV.U32 R237, RZ, RZ, R167 ;  /* 0x000000ffffed7224 */ /* 0x000fe400078e00a7 */
[----:B------:R-:W-:Y:S02]  /*afd0*/  IMAD.MOV.U32 R167, RZ, RZ, R244 ;  /* 0x000000ffffa77224 */ /* 0x000fe400078e00f4 */
[----:B------:R-:W2:Y:S01]  /*afe0*/  LDL R244, [R1+0x370] ;  /* 0x0003700001f47983 */ /* 0x000ea20000100800 */
[----:B---3--:R-:W-:-:S05]  /*aff0*/  @!P6 HADD2 R12, -R26.H0_H0, -RZ.H0_H0 ;  /* 0xa00000ff1a0ce230 */ /* 0x008fca0000000900 */
[----:B------:R-:W-:-:S04]  /*b000*/  PRMT R10, R12, 0x7610, R10 ;  /* 0x000076100c0a7816 */ /* 0x000fc8000000000a */
[----:B------:R-:W-:Y:S02]  /*b010*/  @!P6 PRMT R26, R10, 0x5410, RZ ;  /* 0x000054100a1ae816 */ /* 0x000fe400000000ff */
[----:B------:R-:W-:Y:S02]  /*b020*/  ISETP.GE.U32.AND P6, PT, R199, R6, PT ;  /* 0x00000006c700720c */ /* 0x000fe40003fc6070 */
[----:B------:R1:W3:Y:S01]  /*b030*/  LDL.LU.S16 R6, [R1+0x20] ;  /* 0x0000200001067983 */ /* 0x0002e20000300600 */
[C---:B------:R-:W-:Y:S01]  /*b040*/  PRMT R80, R33.reuse, 0x7610, R80 ;  /* 0x0000761021507816 */ /* 0x040fe20000000050 */
[----:B------:R4:W-:Y:S01]  /*b050*/  MUFU.EX2 R12, R225 ;  /* 0x000000e1000c7308 */ /* 0x0009e20000000800 */
[----:B------:R-:W-:Y:S01]  /*b060*/  PRMT R77, R33, 0x7632, R77 ;  /* 0x00007632214d7816 */ /* 0x000fe2000000004d */
[----:B----4-:R-:W-:Y:S02]  /*b070*/  IMAD.MOV.U32 R225, RZ, RZ, R213 ;  /* 0x000000ffffe17224 */ /* 0x010fe400078e00d5 */
[----:B------:R-:W-:-:S02]  /*b080*/  IMAD.MOV.U32 R213, RZ, RZ, R237 ;  /* 0x000000ffffd57224 */ /* 0x000fc400078e00ed */
[----:B------:R-:W-:Y:S02]  /*b090*/  IMAD.MOV.U32 R237, RZ, RZ, R212 ;  /* 0x000000ffffed7224 */ /* 0x000fe400078e00d4 */
[----:B------:R-:W-:Y:S02]  /*b0a0*/  IMAD.MOV.U32 R212, RZ, RZ, R201 ;  /* 0x000000ffffd47224 */ /* 0x000fe400078e00c9 */
[----:B------:R-:W-:Y:S01]  /*b0b0*/  IMAD.MOV.U32 R201, RZ, RZ, R173 ;  /* 0x000000ffffc97224 */ /* 0x000fe200078e00ad */
[----:B------:R4:W-:Y:S01]  /*b0c0*/  MUFU.EX2 R10, R225 ;  /* 0x000000e1000a7308 */ /* 0x0009e20000000800 */
[----:B------:R-:W-:Y:S02]  /*b0d0*/  IMAD.MOV.U32 R173, RZ, RZ, R164 ;  /* 0x000000ffffad7224 */ /* 0x000fe400078e00a4 */
[----:B------:R-:W-:Y:S02]  /*b0e0*/  IMAD.MOV.U32 R164, RZ, RZ, R207 ;  /* 0x000000ffffa47224 */ /* 0x000fe400078e00cf */
[----:B------:R1:W5:Y:S01]  /*b0f0*/  LDL.LU R207, [R1+0x408] ;  /* 0x0004080001cf7983 */ /* 0x0003620000300800 */
[----:B----4-:R-:W-:-:S02]  /*b100*/  IMAD.MOV.U32 R225, RZ, RZ, R237 ;  /* 0x000000ffffe17224 */ /* 0x010fc400078e00ed */
[----:B------:R-:W-:Y:S02]  /*b110*/  IMAD.MOV.U32 R237, RZ, RZ, R212 ;  /* 0x000000ffffed7224 */ /* 0x000fe400078e00d4 */
[----:B------:R-:W-:Y:S02]  /*b120*/  IMAD.MOV.U32 R212, RZ, RZ, R201 ;  /* 0x000000ffffd47224 */ /* 0x000fe400078e00c9 */
[----:B------:R-:W-:Y:S01]  /*b130*/  IMAD.MOV.U32 R201, RZ, RZ, R164 ;  /* 0x000000ffffc97224 */ /* 0x000fe200078e00a4 */
[----:B------:R-:W-:Y:S01]  /*b140*/  PRMT R164, R80, 0x5410, R77 ;  /* 0x0000541050a47816 */ /* 0x000fe2000000004d */
[----:B---3--:R-:W-:-:S05]  /*b150*/  @!P2 HADD2 R6, -R80.H0_H0, -RZ.H0_H0 ;  /* 0xa00000ff5006a230 */ /* 0x008fca0000000900 */
[----:B------:R-:W-:-:S04]  /*b160*/  PRMT R8, R6, 0x7610, R8 ;  /* 0x0000761006087816 */ /* 0x000fc80000000008 */
[----:B------:R-:W-:Y:S02]  /*b170*/  @!P2 PRMT R80, R8, 0x5410, RZ ;  /* 0x000054100850a816 */ /* 0x000fe400000000ff */
[----:B------:R1:W3:Y:S02]  /*b180*/  LDL.LU.S16 R8, [R1+0x28] ;  /* 0x0000280001087983 */ /* 0x0002e40000300600 */
[----:B---3--:R-:W-:-:S05]  /*b190*/  @!P6 HADD2 R8, -R77.H0_H0, -RZ.H0_H0 ;  /* 0xa00000ff4d08e230 */ /* 0x008fca0000000900 */
[----:B------:R-:W-:Y:S02]  /*b1a0*/  PRMT R11, R8, 0x7610, R11 ;  /* 0x00007610080b7816 */ /* 0x000fe4000000000b */
[----:B------:R3:W4:Y:S02]  /*b1b0*/  MUFU.EX2 R8, R206 ;  /* 0x000000ce00087308 */ /* 0x0007240000000800 */
[----:B---3--:R1:W5:Y:S04]  /*b1c0*/  LDL.LU R206, [R1+0x404] ;  /* 0x0004040001ce7983 */ /* 0x0083680000300800 */
[----:B------:R1:W3:Y:S01]  /*b1d0*/  LDL.LU.S16 R20, [R1+0x2c] ;  /* 0x00002c0001147983 */ /* 0x0002e20000300600 */
[----:B------:R-:W-:-:S05]  /*b1e0*/  PRMT R73, R35, 0x7632, R73 ;  /* 0x0000763223497816 */ /* 0x000fca0000000049 */
[----:B---3--:R-:W-:-:S05]  /*b1f0*/  @!P4 HADD2 R20, -R73.H0_H0, -RZ.H0_H0 ;  /* 0xa00000ff4914c230 */ /* 0x008fca0000000900 */
[----:B------:R-:W-:Y:S02]  /*b200*/  PRMT R9, R20, 0x7610, R9 ;  /* 0x0000761014097816 */ /* 0x000fe40000000009 */
[----:B------:R1:W3:Y:S01]  /*b210*/  LDL.LU.S16 R20, [R1+0x30] ;  /* 0x0000300001147983 */ /* 0x0002e20000300600 */
[----:B------:R-:W-:Y:S02]  /*b220*/  PRMT R74, R35, 0x7610, R74 ;  /* 0x00007610234a7816 */ /* 0x000fe4000000004a */
[----:B------:R-:W-:-:S04]  /*b230*/  SHF.R.U32.HI R6, RZ, 0x8, R15 ;  /* 0x00000008ff067819 */ /* 0x000fc8000001160f */
[----:B------:R-:W-:Y:S01]  /*b240*/  LOP3.LUT R6, R6, 0xffff, RZ, 0xc0, !PT ;  /* 0x0000ffff06067812 */ /* 0x000fe200078ec0ff */
[----:B------:R-:W-:-:S03]  /*b250*/  IMAD.MOV.U32 R246, RZ, RZ, R213 ;  /* 0x000000fffff67224 */ /* 0x000fc600078e00d5 */
[----:B------:R-:W-:Y:S01]  /*b260*/  ISETP.GE.U32.AND P2, PT, R199, R6, PT ;  /* 0x00000006c700720c */ /* 0x000fe20003f46070 */
[----:B------:R-:W-:Y:S02]  /*b270*/  IMAD.MOV.U32 R213, RZ, RZ, R236 ;  /* 0x000000ffffd57224 */ /* 0x000fe400078e00ec */
[----:B------:R-:W-:Y:S01]  /*b280*/  IMAD.MOV.U32 R236, RZ, RZ, R163 ;  /* 0x000000ffffec7224 */ /* 0x000fe200078e00a3 */
[----:B------:R-:W-:Y:S02]  /*b290*/  PRMT R163, R74, 0x5410, R73 ;  /* 0x000054104aa37816 */ /* 0x000fe40000000049 */
[----:B------:R-:W-:Y:S02]  /*b2a0*/  @!P6 PRMT R77, R11, 0x5410, RZ ;  /* 0x000054100b4de816 */ /* 0x000fe400000000ff */
[----:B------:R2:W-:Y:S01]  /*b2b0*/  MUFU.EX2 R11, R205 ;  /* 0x000000cd000b7308 */ /* 0x0005e20000000800 */
[----:B------:R-:W-:Y:S02]  /*b2c0*/  @!P4 PRMT R73, R9, 0x5410, RZ ;  /* 0x000054100949c816 */ /* 0x000fe400000000ff */
[----:B----4-:R-:W-:-:S05]  /*b2d0*/  F2FP.F16.F32.PACK_AB R47, R8, R10 ;  /* 0x0000000a082f723e */ /* 0x010fca00000000ff */
[----:B------:R4:W1:Y:S01]  /*b2e0*/  MUFU.EX2 R9, R204 ;  /* 0x000000cc00097308 */ /* 0x0008620000000800 */
[----:B--2---:R2:W5:Y:S04]  /*b2f0*/  LDL.LU R205, [R1+0x400] ;  /* 0x0004000001cd7983 */ /* 0x0045680000300800 */
[----:B----4-:R2:W5:Y:S01]  /*b300*/  LDL.LU R204, [R1+0x3fc] ;  /* 0x0003fc0001cc7983 */ /* 0x0105620000300800 */
[----:B---3--:R-:W-:-:S05]  /*b310*/  @!P5 HADD2 R20, -R74.H0_H0, -RZ.H0_H0 ;  /* 0xa00000ff4a14d230 */ /* 0x008fca0000000900 */
[----:B------:R-:W-:Y:S02]  /*b320*/  PRMT R6, R20, 0x7610, R6 ;  /* 0x0000761014067816 */ /* 0x000fe40000000006 */
[----:B------:R2:W3:Y:S02]  /*b330*/  LDL.LU.S16 R20, [R1+0x3c] ;  /* 0x00003c0001147983 */ /* 0x0004e40000300600 */
[----:B------:R-:W-:Y:S01]  /*b340*/  @!P5 PRMT R74, R6, 0x5410, RZ ;  /* 0x00005410064ad816 */ /* 0x000fe200000000ff */
[----:B------:R-:W-:-:S04]  /*b350*/  FADD.FTZ R6, R10, R13 ;  /* 0x0000000d0a067221 */ /* 0x000fc80000010000 */
[----:B------:R-:W-:Y:S02]  /*b360*/  FADD.FTZ R6, R8, R6 ;  /* 0x0000000608067221 */ /* 0x000fe40000010000 */
[----:B------:R2:W4:Y:S01]  /*b370*/  LDL.LU.S16 R8, [R1+0x38] ;  /* 0x0000380001087983 */ /* 0x0005220000300600 */
[C---:B------:R-:W-:Y:S02]  /*b380*/  PRMT R83, R34.reuse, 0x7632, R83 ;  /* 0x0000763222537816 */ /* 0x040fe40000000053 */
[----:B------:R-:W-:-:S05]  /*b390*/  PRMT R84, R34, 0x7610, R84 ;  /* 0x0000761022547816 */ /* 0x000fca0000000054 */
[----:B---3--:R-:W-:Y:S02]  /*b3a0*/  @!P3 HADD2 R20, -R84.H0_H0, -RZ.H0_H0 ;  /* 0xa00000ff5414b230 */ /* 0x008fe40000000900 */
[----:B----4-:R-:W-:-:S03]  /*b3b0*/  @!P2 HADD2 R8, -R83.H0_H0, -RZ.H0_H0 ;  /* 0xa00000ff5308a230 */ /* 0x010fc60000000900 */
[----:B------:R-:W-:Y:S02]  /*b3c0*/  PRMT R19, R20, 0x7610, R19 ;  /* 0x0000761014137816 */ /* 0x000fe40000000013 */
[----:B------:R-:W-:Y:S02]  /*b3d0*/  PRMT R18, R8, 0x7610, R18 ;  /* 0x0000761008127816 */ /* 0x000fe40000000012 */
[----:B------:R3:W4:Y:S02]  /*b3e0*/  MUFU.EX2 R8, R203 ;  /* 0x000000cb00087308 */ /* 0x0007240000000800 */
[----:B---3--:R2:W5:Y:S04]  /*b3f0*/  LDL.LU R203, [R1+0x3f8] ;  /* 0x0003f80001cb7983 */ /* 0x0085680000300800 */
[----:B------:R2:W3:Y:S02]  /*b400*/  LDL.LU.S16 R20, [R1+0x44] ;  /* 0x0000440001147983 */ /* 0x0004e40000300600 */
[----:B---3--:R-:W-:-:S05]  /*b410*/  @!P1 HADD2 R20, -R86.H0_H0, -RZ.H0_H0 ;  /* 0xa00000ff56149230 */ /* 0x008fca0000000900 */
[----:B------:R-:W-:Y:S02]  /*b420*/  PRMT R13, R20, 0x7610, R13 ;  /* 0x00007610140d7816 */ /* 0x000fe4000000000d */
[----:B------:R2:W3:Y:S01]  /*b430*/  LDL.LU.S16 R20, [R1+0x40] ;  /* 0x0000400001147983 */ /* 0x0004e20000300600 */
[----:B------:R-:W-:Y:S01]  /*b440*/  PRMT R85, R86, 0x7632, R85 ;  /* 0x0000763256557816 */ /* 0x000fe20000000055 */
[----:B------:R-:W-:Y:S02]  /*b450*/  IMAD.MOV.U32 R247, RZ, RZ, R246 ;  /* 0x000000fffff77224 */ /* 0x000fe400078e00f6 */
[----:B------:R-:W-:Y:S02]  /*b460*/  IMAD.MOV.U32 R246, RZ, RZ, R212 ;  /* 0x000000fffff67224 */ /* 0x000fe400078e00d4 */
[----:B------:R-:W-:Y:S01]  /*b470*/  FADD.FTZ R7, R12, R7 ;  /* 0x000000070c077221 */ /* 0x000fe20000010000 */
[----:B------:R-:W-:Y:S02]  /*b480*/  IMAD.MOV.U32 R212, RZ, RZ, R201 ;  /* 0x000000ffffd47224 */ /* 0x000fe400078e00c9 */
[----:B-1----:R-:W-:Y:S01]  /*b490*/  FADD.FTZ R6, R9, R6 ;  /* 0x0000000609067221 */ /* 0x002fe20000010000 */
[----:B------:R-:W-:-:S02]  /*b4a0*/  IMAD.MOV.U32 R201, RZ, RZ, R173 ;  /* 0x000000ffffc97224 */ /* 0x000fc400078e00ad */
[----:B------:R-:W-:Y:S01]  /*b4b0*/  IMAD.MOV.U32 R173, RZ, RZ, R161 ;  /* 0x000000ffffad7224 */ /* 0x000fe200078e00a1 */
[----:B------:R-:W-:Y:S01]  /*b4c0*/  PRMT R161, R84, 0x5410, R83 ;  /* 0x0000541054a17816 */ /* 0x000fe20000000053 */
[----:B------:R-:W-:Y:S01]  /*b4d0*/  IMAD.MOV.U32 R251, RZ, RZ, R247 ;  /* 0x000000fffffb7224 */ /* 0x000fe200078e00f7 */
[----:B------:R-:W-:Y:S01]  /*b4e0*/  @!P2 PRMT R83, R18, 0x5410, RZ ;  /* 0x000054101253a816 */ /* 0x000fe200000000ff */
[----:B------:R-:W-:Y:S01]  /*b4f0*/  FADD.FTZ R18, R11, R7 ;  /* 0x000000070b127221 */ /* 0x000fe20000010000 */
[----:B----4-:R-:W-:Y:S01]  /*b500*/  F2FP.F16.F32.PACK_AB R41, R8, R9 ;  /* 0x000000090829723e */ /* 0x010fe200000000ff */
[----:B------:R-:W-:Y:S02]  /*b510*/  IMAD.MOV.U32 R247, RZ, RZ, R201 ;  /* 0x000000fffff77224 */ /* 0x000fe400078e00c9 */
[----:B------:R-:W-:Y:S02]  /*b520*/  IMAD.MOV.U32 R201, RZ, RZ, R173 ;  /* 0x000000ffffc97224 */ /* 0x000fe400078e00ad */
[----:B------:R-:W-:Y:S01]  /*b530*/  IMAD.MOV.U32 R173, RZ, RZ, R162 ;  /* 0x000000ffffad7224 */ /* 0x000fe200078e00a2 */
[----:B------:R-:W-:-:S02]  /*b540*/  PRMT R162, R86, 0x5410, R85 ;  /* 0x0000541056a27816 */ /* 0x000fc40000000055 */
[----:B------:R-:W-:Y:S02]  /*b550*/  F2FP.F16.F32.PACK_AB R43, R11, R12 ;  /* 0x0000000c0b2b723e */ /* 0x000fe400000000ff */
[----:B------:R-:W-:Y:S02]  /*b560*/  @!P1 PRMT R86, R13, 0x5410, RZ ;  /* 0x000054100d569816 */ /* 0x000fe400000000ff */
[----:B------:R-:W-:Y:S01]  /*b570*/  @!P3 PRMT R84, R19, 0x5410, RZ ;  /* 0x000054101354b816 */ /* 0x000fe200000000ff */
[----:B------:R-:W1:Y:S08]  /*b580*/  MUFU.EX2 R22, R251 ;  /* 0x000000fb00167308 */ /* 0x000e700000000800 */
[----:B------:R-:W-:Y:S08]  /*b590*/  MUFU.EX2 R21, R246 ;  /* 0x000000f600157308 */ /* 0x000ff00000000800 */
[----:B------:R4:W-:Y:S02]  /*b5a0*/  MUFU.EX2 R19, R225 ;  /* 0x000000e100137308 */ /* 0x0009e40000000800 */
[----:B----4-:R-:W-:-:S02]  /*b5b0*/  IMAD.MOV.U32 R225, RZ, RZ, R213 ;  /* 0x000000ffffe17224 */ /* 0x010fc400078e00d5 */
[----:B------:R-:W-:Y:S02]  /*b5c0*/  IMAD.MOV.U32 R213, RZ, RZ, R245 ;  /* 0x000000ffffd57224 */ /* 0x000fe400078e00f5 */
[----:B------:R-:W-:Y:S02]  /*b5d0*/  IMAD.MOV.U32 R245, RZ, RZ, R174 ;  /* 0x000000fffff57224 */ /* 0x000fe400078e00ae */
[----:B------:R2:W4:Y:S01]  /*b5e0*/  LDL.LU.S16 R174, [R1+0x70] ;  /* 0x0000700001ae7983 */ /* 0x0005220000300600 */
[----:B---3--:R-:W-:-:S05]  /*b5f0*/  @!P0 HADD2 R20, -R85.H0_H0, -RZ.H0_H0 ;  /* 0xa00000ff55148230 */ /* 0x008fca0000000900 */
[----:B------:R-:W-:Y:S01]  /*b600*/  PRMT R10, R20, 0x7610, R10 ;  /* 0x00007610140a7816 */ /* 0x000fe2000000000a */
[----:B------:R-:W-:Y:S01]  /*b610*/  FADD.FTZ R20, R8, R6 ;  /* 0x0000000608147221 */ /* 0x000fe20000010000 */
[----:B------:R-:W-:-:S04]  /*b620*/  IMAD.WIDE.U32 R6, R16, -0x2daee0ad, RZ ;  /* 0xd2511f5310067825 */ /* 0x000fc800078e00ff */
[----:B------:R-:W-:Y:S01]  /*b630*/  IMAD.WIDE.U32 R8, R17, -0x2daee0ad, RZ ;  /* 0xd2511f5311087825 */ /* 0x000fe200078e00ff */
[----:B------:R-:W-:Y:S02]  /*b640*/  @!P0 PRMT R85, R10, 0x5410, RZ ;  /* 0x000054100a558816 */ /* 0x000fe400000000ff */
        /* <DEDUP_REMOVED lines=23> */
[----:B------:R-:W-:Y:S02]  /*b7c0*/  ISETP.GE.U32.AND P0, PT, R199, R8, PT ;  /* 0x00000008c700720c */ /* 0x000fe40003f06070 */
[----:B------:R-:W-:-:S02]  /*b7d0*/  LOP3.LUT R8, R6, 0xff, RZ, 0xc0, !PT ;  /* 0x000000ff06087812 */ /* 0x000fc400078ec0ff */
[C---:B------:R-:W-:Y:S02]  /*b7e0*/  ISETP.GE.U32.AND P5, PT, R199.reuse, R9, PT ;  /* 0x00000009c700720c */ /* 0x040fe40003fa6070 */
[--C-:B------:R-:W-:Y:S01]  /*b7f0*/  SHF.R.U32.HI R9, RZ, 0x10, R6.reuse ;  /* 0x00000010ff097819 */ /* 0x100fe20000011606 */
[----:B------:R-:W3:Y:S01]  /*b800*/  MUFU.EX2 R13, R247 ;  /* 0x000000f7000d7308 */ /* 0x000ee20000000800 */
[----:B------:R-:W-:Y:S02]  /*b810*/  ISETP.GE.U32.AND P2, PT, R199, R8, PT ;  /* 0x00000008c700720c */ /* 0x000fe40003f46070 */
[----:B------:R-:W-:Y:S02]  /*b820*/  SHF.R.U32.HI R8, RZ, 0x18, R6 ;  /* 0x00000018ff087819 */ /* 0x000fe40000011606 */
[----:B------:R-:W-:Y:S02]  /*b830*/  LOP3.LUT R11, R6, 0xffff, RZ, 0xc0, !PT ;  /* 0x0000ffff060b7812 */ /* 0x000fe400078ec0ff */
[----:B------:R-:W-:-:S04]  /*b840*/  LOP3.LUT R6, R9, 0xff, RZ, 0xc0, !PT ;  /* 0x000000ff09067812 */ /* 0x000fc800078ec0ff */
[C---:B------:R-:W-:Y:S01]  /*b850*/  ISETP.GE.U32.AND P1, PT, R199.reuse, R6, PT ;  /* 0x00000006c700720c */ /* 0x040fe20003f26070 */
[----:B------:R-:W-:Y:S01]  /*b860*/  IMAD.WIDE.U32 R6, R10, -0x2daee0ad, RZ ;  /* 0xd2511f530a067825 */ /* 0x000fe200078e00ff */
[----:B------:R-:W-:-:S04]  /*b870*/  ISETP.GE.U32.AND P6, PT, R199, R8, PT ;  /* 0x00000008c700720c */ /* 0x000fc80003fc6070 */
[----:B------:R-:W-:Y:S02]  /*b880*/  LOP3.LUT R8, R7, R223, R12, 0x96, !PT ;  /* 0x000000df07087212 */ /* 0x000fe400078e960c */
[C---:B------:R-:W-:Y:S02]  /*b890*/  LOP3.LUT R15, R6.reuse, 0xffff, RZ, 0xc0, !PT ;  /* 0x0000ffff060f7812 */ /* 0x040fe400078ec0ff */
[----:B------:R-:W-:Y:S02]  /*b8a0*/  LOP3.LUT R9, R6, 0xff, RZ, 0xc0, !PT ;  /* 0x000000ff06097812 */ /* 0x000fe400078ec0ff */
[--C-:B------:R-:W-:Y:S02]  /*b8b0*/  SHF.R.U32.HI R12, RZ, 0x10, R6.reuse ;  /* 0x00000010ff0c7819 */ /* 0x100fe40000011606 */
[----:B------:R-:W-:Y:S01]  /*b8c0*/  SHF.R.U32.HI R7, RZ, 0x18, R6 ;  /* 0x00000018ff077819 */ /* 0x000fe20000011606 */
[----:B-1----:R-:W-:-:S04]  /*b8d0*/  FADD.FTZ R6, R22, R18 ;  /* 0x0000001216067221 */ /* 0x002fc80000010000 */
[----:B---3--:R-:W-:Y:S01]  /*b8e0*/  FADD.FTZ R10, R13, R6 ;  /* 0x000000060d0a7221 */ /* 0x008fe20000010000 */
[----:B------:R-:W-:Y:S01]  /*b8f0*/  FADD.FTZ R6, R21, R20 ;  /* 0x0000001415067221 */ /* 0x000fe20000010000 */
[----:B------:R-:W-:Y:S02]  /*b900*/  LOP3.LUT R16, R25, R215, R30, 0x96, !PT ;  /* 0x000000d719107212 */ /* 0x000fe400078e961e */
[----:B------:R-:W-:Y:S01]  /*b910*/  F2FP.F16.F32.PACK_AB R25, R13, R22 ;  /* 0x000000160d19723e */ /* 0x000fe200000000ff */
[----:B------:R-:W-:Y:S02]  /*b920*/  FADD.FTZ R13, R19, R6 ;  /* 0x00000006130d7221 */ /* 0x000fe40000010000 */
[----:B------:R2:W3:Y:S01]  /*b930*/  LDL.LU.S16 R6, [R1+0x78] ;  /* 0x0000780001067983 */ /* 0x0004e20000300600 */
[----:B------:R-:W-:Y:S01]  /*b940*/  PRMT R71, R72, 0x7632, R71 ;  /* 0x0000763248477816 */ /* 0x000fe20000000047 */
[----:B----4-:R-:W-:-:S05]  /*b950*/  @!P3 HADD2 R174, -R72.H0_H0, -RZ.H0_H0 ;  /* 0xa00000ff48aeb230 */ /* 0x010fca0000000900 */
[----:B------:R-:W-:Y:S02]  /*b960*/  PRMT R243, R174, 0x7610, R243 ;  /* 0x00007610aef37816 */ /* 0x000fe400000000f3 */
[----:B------:R-:W-:Y:S01]  /*b970*/  PRMT R174, R72, 0x5410, R71 ;  /* 0x0000541048ae7816 */ /* 0x000fe20000000047 */
[----:B---3--:R-:W-:-:S05]  /*b980*/  @!P4 HADD2 R6, -R71.H0_H0, -RZ.H0_H0 ;  /* 0xa00000ff4706c230 */ /* 0x008fca0000000900 */
[----:B------:R-:W-:Y:S02]  /*b990*/  PRMT R229, R6, 0x7610, R229 ;  /* 0x0000761006e57816 */ /* 0x000fe400000000e5 */
[----:B------:R-:W-:Y:S02]  /*b9a0*/  SHF.R.U32.HI R6, RZ, 0x8, R11 ;  /* 0x00000008ff067819 */ /* 0x000fe4000001160b */
[----:B------:R2:W3:Y:S02]  /*b9b0*/  LDL.LU.S16 R11, [R1+0x7c] ;  /* 0x00007c00010b7983 */ /* 0x0004e40000300600 */
[----:B------:R-:W-:Y:S02]  /*b9c0*/  LOP3.LUT R6, R6, 0xffff, RZ, 0xc0, !PT ;  /* 0x0000ffff06067812 */ /* 0x000fe400078ec0ff */
[----:B------:R-:W-:Y:S02]  /*b9d0*/  @!P4 PRMT R71, R229, 0x5410, RZ ;  /* 0x00005410e547c816 */ /* 0x000fe400000000ff */
[----:B------:R-:W-:-:S02]  /*b9e0*/  ISETP.GE.U32.AND P4, PT, R199, R6, PT ;  /* 0x00000006c700720c */ /* 0x000fc40003f86070 */
[----:B------:R2:W4:Y:S01]  /*b9f0*/  LDL.LU.S16 R6, [R1+0x80] ;  /* 0x0000800001067983 */ /* 0x0005220000300600 */
[----:B------:R-:W-:Y:S02]  /*ba00*/  PRMT R70, R69, 0x7632, R70 ;  /* 0x0000763245467816 */ /* 0x000fe40000000046 */
[----:B------:R-:W-:Y:S02]  /*ba10*/  @!P3 PRMT R72, R243, 0x5410, RZ ;  /* 0x00005410f348b816 */ /* 0x000fe400000000ff */
[----:B------:R-:W-:Y:S01]  /*ba20*/  ISETP.GE.U32.AND P3, PT, R199, R9, PT ;  /* 0x00000009c700720c */ /* 0x000fe20003f66070 */
[----:B---3--:R-:W-:-:S05]  /*ba30*/  @!P0 HADD2 R11, -R70.H0_H0, -RZ.H0_H0 ;  /* 0xa00000ff460b8230 */ /* 0x008fca0000000900 */
[----:B------:R-:W-:Y:S02]  /*ba40*/  PRMT R9, R11, 0x7610, R9 ;  /* 0x000076100b097816 */ /* 0x000fe40000000009 */
[----:B------:R1:W3:Y:S01]  /*ba50*/  MUFU.EX2 R11, R225 ;  /* 0x000000e1000b7308 */ /* 0x0002e20000000800 */
[----:B----4-:R-:W-:Y:S02]  /*ba60*/  @!P5 HADD2 R6, -R69.H0_H0, -RZ.H0_H0 ;  /* 0xa00000ff4506d230 */ /* 0x010fe40000000900 */
[----:B-1----:R-:W-:Y:S02]  /*ba70*/  IMAD.MOV.U32 R225, RZ, RZ, R213 ;  /* 0x000000ffffe17224 */ /* 0x002fe400078e00d5 */
[----:B------:R-:W-:Y:S02]  /*ba80*/  IMAD.MOV.U32 R213, RZ, RZ, R224 ;  /* 0x000000ffffd57224 */ /* 0x000fe400078e00e0 */
[----:B------:R-:W-:Y:S02]  /*ba90*/  IMAD.MOV.U32 R224, RZ, RZ, R201 ;  /* 0x000000ffffe07224 */ /* 0x000fe400078e00c9 */
[----:B------:R-:W-:Y:S01]  /*baa0*/  IMAD.MOV.U32 R201, RZ, RZ, R173 ;  /* 0x000000ffffc97224 */ /* 0x000fe200078e00ad */
[----:B------:R-:W-:-:S02]  /*bab0*/  PRMT R173, R69, 0x5410, R70 ;  /* 0x0000541045ad7816 */ /* 0x000fc40000000046 */
[----:B------:R-:W-:Y:S02]  /*bac0*/  @!P0 PRMT R70, R9, 0x5410, RZ ;  /* 0x0000541009468816 */ /* 0x000fe400000000ff */
[----:B------:R-:W-:Y:S02]  /*bad0*/  ISETP.GE.U32.AND P0, PT, R199, R7, PT ;  /* 0x00000007c700720c */ /* 0x000fe40003f06070 */
[----:B------:R-:W-:-:S04]  /*bae0*/  PRMT R7, R6, 0x7610, R7 ;  /* 0x0000761006077816 */ /* 0x000fc80000000007 */
[----:B------:R-:W-:Y:S02]  /*baf0*/  @!P5 PRMT R69, R7, 0x5410, RZ ;  /* 0x000054100745d816 */ /* 0x000fe400000000ff */
[----:B------:R2:W4:Y:S01]  /*bb00*/  LDL.LU.S16 R7, [R1+0x84] ;  /* 0x0000840001077983 */ /* 0x0005220000300600 */
[----:B------:R1:W2:Y:S01]  /*bb10*/  MUFU.EX2 R9, R225 ;  /* 0x000000e100097308 */ /* 0x0002a20000000800 */
[----:B------:R-:W-:Y:S02]  /*bb20*/  SHF.R.U32.HI R6, RZ, 0x10, R8 ;  /* 0x00000010ff067819 */ /* 0x000fe40000011608 */
[----:B------:R-:W-:Y:S01]  /*bb30*/  PRMT R66, R67, 0x7632, R66 ;  /* 0x0000763243427816 */ /* 0x000fe20000000042 */
[----:B------:R2:W2:Y:S01]  /*bb40*/  LDL.LU.S16 R229, [R1+0x90] ;  /* 0x0000900001e57983 */ /* 0x0004a20000300600 */
[----:B------:R-:W-:-:S04]  /*bb50*/  LOP3.LUT R6, R6, 0xff, RZ, 0xc0, !PT ;  /* 0x000000ff06067812 */ /* 0x000fc800078ec0ff */
[----:B------:R-:W-:Y:S01]  /*bb60*/  ISETP.GE.U32.AND P5, PT, R199, R6, PT ;  /* 0x00000006c700720c */ /* 0x000fe20003fa6070 */
[----:B---3--:R-:W-:Y:S01]  /*bb70*/  FADD.FTZ R6, R11, R10 ;  /* 0x0000000a0b067221 */ /* 0x008fe20000010000 */
[----:B-1----:R-:W-:Y:S02]  /*bb80*/  IMAD.MOV.U32 R225, RZ, RZ, R171 ;  /* 0x000000ffffe17224 */ /* 0x002fe400078e00ab */
[----:B------:R-:W-:Y:S01]  /*bb90*/  IMAD.MOV.U32 R171, RZ, RZ, R167 ;  /* 0x000000ffffab7224 */ /* 0x000fe200078e00a7 */
[----:B------:R-:W-:Y:S01]  /*bba0*/  PRMT R167, R67, 0x5410, R66 ;  /* 0x0000541043a77816 */ /* 0x000fe20000000042 */
[----:B----4-:R-:W-:-:S05]  /*bbb0*/  @!P2 HADD2 R7, -R67.H0_H0, -RZ.H0_H0 ;  /* 0xa00000ff4307a230 */ /* 0x010fca0000000900 */
[----:B------:R-:W-:Y:S01]  /*bbc0*/  PRMT R241, R7, 0x7610, R241 ;  /* 0x0000761007f17816 */ /* 0x000fe200000000f1 */
[----:B--2---:R-:W-:Y:S01]  /*bbd0*/  FADD.FTZ R7, R9, R6 ;  /* 0x0000000609077221 */ /* 0x004fe20000010000 */
[----:B------:R-:W-:Y:S02]  /*bbe0*/  LOP3.LUT R6, R8, 0xff, RZ, 0xc0, !PT ;  /* 0x000000ff08067812 */ /* 0x000fe400078ec0ff */
[----:B------:R-:W-:Y:S02]  /*bbf0*/  @!P2 PRMT R67, R241, 0x5410, RZ ;  /* 0x00005410f143a816 */ /* 0x000fe400000000ff */
[----:B------:R-:W-:Y:S02]  /*bc00*/  ISETP.GE.U32.AND P2, PT, R199, R6, PT ;  /* 0x00000006c700720c */ /* 0x000fe40003f46070 */
[----:B------:R1:W2:Y:S01]  /*bc10*/  LDL.LU.S16 R6, [R1+0x94] ;  /* 0x0000940001067983 */ /* 0x0002a20000300600 */
[----:B------:R-:W-:Y:S02]  /*bc20*/  PRMT R65, R23, 0x7610, R65 ;  /* 0x0000761017417816 */ /* 0x000fe40000000041 */
[----:B------:R-:W-:-:S02]  /*bc30*/  F2FP.F16.F32.PACK_AB R33, R9, R11 ;  /* 0x0000000b0921723e */ /* 0x000fc400000000ff */
        /* <DEDUP_REMOVED lines=8> */
[----:B------:R-:W-:Y:S01]  /*bcc0*/  @!P4 HADD2 R229, -R66.H0_H0, -RZ.H0_H0 ;  /* 0xa00000ff42e5c230 */ /* 0x000fe20000000900 */
[----:B------:R-:W-:-:S04]  /*bcd0*/  SHF.R.U32.HI R6, RZ, 0x18, R8 ;  /* 0x00000018ff067819 */ /* 0x000fc80000011608 */
[----:B------:R-:W-:-:S04]  /*bce0*/  PRMT R228, R229, 0x7610, R228 ;  /* 0x00007610e5e47816 */ /* 0x000fc800000000e4 */
[----:B------:R-:W-:Y:S02]  /*bcf0*/  @!P4 PRMT R66, R228, 0x5410, RZ ;  /* 0x00005410e442c816 */ /* 0x000fe400000000ff */
[C---:B------:R-:W-:Y:S02]  /*bd00*/  ISETP.GE.U32.AND P4, PT, R199.reuse, R6, PT ;  /* 0x00000006c700720c */ /* 0x040fe40003f86070 */
[----:B------:R-:W-:Y:S02]  /*bd10*/  LOP3.LUT R6, R12, 0xff, RZ, 0xc0, !PT ;  /* 0x000000ff0c067812 */ /* 0x000fe400078ec0ff */
[----:B------:R-:W-:Y:S02]  /*bd20*/  LOP3.LUT R8, R8, 0xffff, RZ, 0xc0, !PT ;  /* 0x0000ffff08087812 */ /* 0x000fe400078ec0ff */
[----:B------:R-:W-:Y:S02]  /*bd30*/  ISETP.GE.U32.AND P1, PT, R199, R6, PT ;  /* 0x00000006c700720c */ /* 0x000fe40003f26070 */
[----:B------:R-:W-:-:S04]  /*bd40*/  SHF.R.U32.HI R6, RZ, 0x8, R8 ;  /* 0x00000008ff067819 */ /* 0x000fc80000011608 */
[----:B------:R-:W-:Y:S01]  /*bd50*/  LOP3.LUT R6, R6, 0xffff, RZ, 0xc0, !PT ;  /* 0x0000ffff06067812 */ /* 0x000fe200078ec0ff */
[----:B--2---:R-:W-:-:S05]  /*bd60*/  @!P6 HADD2 R9, -R64.H0_H0, -RZ.H0_H0 ;  /* 0xa00000ff4009e230 */ /* 0x004fca0000000900 */
[----:B------:R-:W-:-:S04]  /*bd70*/  PRMT R8, R9, 0x7610, R8 ;  /* 0x0000761009087816 */ /* 0x000fc80000000008 */
[----:B------:R-:W-:Y:S02]  /*bd80*/  @!P6 PRMT R64, R8, 0x5410, RZ ;  /* 0x000054100840e816 */ /* 0x000fe400000000ff */
[----:B------:R-:W-:Y:S02]  /*bd90*/  ISETP.GE.U32.AND P6, PT, R199, R6, PT ;  /* 0x00000006c700720c */ /* 0x000fe40003fc6070 */
[----:B------:R1:W2:Y:S04]  /*bda0*/  LDL.LU.S16 R6, [R1+0x9c] ;  /* 0x00009c0001067983 */ /* 0x0002a80000300600 */
[----:B------:R1:W3:Y:S01]  /*bdb0*/  LDL.LU.S16 R8, [R1+0xa0] ;  /* 0x0000a00001087983 */ /* 0x0002e20000300600 */
[C---:B------:R-:W-:Y:S01]  /*bdc0*/  PRMT R54, R59.reuse, 0x7632, R54 ;  /* 0x000076323b367816 */ /* 0x040fe20000000036 */
[----:B------:R4:W1:Y:S03]  /*bdd0*/  MUFU.EX2 R9, R178 ;  /* 0x000000b200097308 */ /* 0x0008660000000800 */
[----:B----4-:R-:W-:Y:S01]  /*bde0*/  PRMT R178, R59, 0x5410, R54 ;  /* 0x000054103bb27816 */ /* 0x010fe20000000036 */
[----:B--2---:R-:W-:-:S05]  /*bdf0*/  @!P2 HADD2 R6, -R59.H0_H0, -RZ.H0_H0 ;  /* 0xa00000ff3b06a230 */ /* 0x004fca0000000900 */
[----:B------:R-:W-:Y:S01]  /*be00*/  PRMT R226, R6, 0x7610, R226 ;  /* 0x0000761006e27816 */ /* 0x000fe200000000e2 */
[----:B---3--:R-:W-:-:S03]  /*be10*/  @!P6 HADD2 R8, -R54.H0_H0, -RZ.H0_H0 ;  /* 0xa00000ff3608e230 */ /* 0x008fc60000000900 */
[----:B------:R-:W-:Y:S02]  /*be20*/  @!P2 PRMT R59, R226, 0x5410, RZ ;  /* 0x00005410e23ba816 */ /* 0x000fe400000000ff */
[----:B------:R2:W3:Y:S01]  /*be30*/  LDL.LU.S16 R226, [R1+0xac] ;  /* 0x0000ac0001e27983 */ /* 0x0004e20000300600 */
[----:B------:R-:W-:Y:S02]  /*be40*/  PRMT R11, R8, 0x7610, R11 ;  /* 0x00007610080b7816 */ /* 0x000fe4000000000b */
[----:B------:R4:W1:Y:S02]  /*be50*/  MUFU.EX2 R8, R201 ;  /* 0x000000c900087308 */ /* 0x0008640000000800 */
[----:B----4-:R2:W4:Y:S01]  /*be60*/  LDL.LU.S16 R201, [R1+0xa4] ;  /* 0x0000a40001c97983 */ /* 0x0105220000300600 */
[--C-:B------:R-:W-:Y:S02]  /*be70*/  LOP3.LUT R17, R5, R214, R24.reuse, 0x96, !PT ;  /* 0x000000d605117212 */ /* 0x100fe400078e9618 */
[----:B------:R-:W-:-:S02]  /*be80*/  PRMT R24, R45, 0x7632, R24 ;  /* 0x000076322d187816 */ /* 0x000fc40000000018 */
[----:B------:R-:W-:Y:S02]  /*be90*/  SHF.R.U32.HI R6, RZ, 0x8, R15 ;  /* 0x00000008ff067819 */ /* 0x000fe4000001160f */
[----:B------:R-:W-:Y:S02]  /*bea0*/  @!P6 PRMT R54, R11, 0x5410, RZ ;  /* 0x000054100b36e816 */ /* 0x000fe400000000ff */
[----:B------:R-:W-:Y:S01]  /*beb0*/  LOP3.LUT R6, R6, 0xffff, RZ, 0xc0, !PT ;  /* 0x0000ffff06067812 */ /* 0x000fe200078ec0ff */
[----:B------:R1:W-:Y:S03]  /*bec0*/  MUFU.EX2 R11, R177 ;  /* 0x000000b1000b7308 */ /* 0x0003e60000000800 */
[----:B------:R-:W-:Y:S02]  /*bed0*/  ISETP.GE.U32.AND P2, PT, R199, R6, PT ;  /* 0x00000006c700720c */ /* 0x000fe40003f46070 */
[----:B-1----:R-:W-:Y:S01]  /*bee0*/  PRMT R177, R45, 0x5410, R24 ;  /* 0x000054102db17816 */ /* 0x002fe20000000018 */
[----:B---3--:R-:W-:-:S05]  /*bef0*/  @!P5 HADD2 R226, -R45.H0_H0, -RZ.H0_H0 ;  /* 0xa00000ff2de2d230 */ /* 0x008fca0000000900 */
[----:B------:R-:W-:-:S04]  /*bf00*/  PRMT R10, R226, 0x7610, R10 ;  /* 0x00007610e20a7816 */ /* 0x000fc8000000000a */
[----:B------:R-:W-:Y:S02]  /*bf10*/  @!P5 PRMT R45, R10, 0x5410, RZ ;  /* 0x000054100a2dd816 */ /* 0x000fe400000000ff */
[----:B------:R1:W3:Y:S01]  /*bf20*/  MUFU.EX2 R10, R202 ;  /* 0x000000ca000a7308 */ /* 0x0002e20000000800 */
[----:B----4-:R-:W-:-:S05]  /*bf30*/  @!P4 HADD2 R201, -R24.H0_H0, -RZ.H0_H0 ;  /* 0xa00000ff18c9c230 */ /* 0x010fca0000000900 */
[----:B------:R-:W-:Y:S01]  /*bf40*/  PRMT R6, R201, 0x7610, R6 ;  /* 0x00007610c9067816 */ /* 0x000fe20000000006 */
[----:B------:R-:W-:Y:S01]  /*bf50*/  IMAD.MOV.U32 R201, RZ, RZ, R200 ;  /* 0x000000ffffc97224 */ /* 0x000fe200078e00c8 */
[----:B-1----:R2:W5:Y:S04]  /*bf60*/  LDL.LU R202, [R1+0x3f4] ;  /* 0x0003f40001ca7983 */ /* 0x0025680000300800 */
[----:B------:R2:W4:Y:S04]  /*bf70*/  LDL.LU.S16 R226, [R1+0xc4] ;  /* 0x0000c40001e27983 */ /* 0x0005280000300600 */
[----:B------:R2:W3:Y:S01]  /*bf80*/  LDL.LU.S16 R200, [R1+0xb4] ;  /* 0x0000b40001c87983 */ /* 0x0004e20000300600 */
[----:B------:R-:W-:Y:S01]  /*bf90*/  PRMT R62, R63, 0x7632, R62 ;  /* 0x000076323f3e7816 */ /* 0x000fe2000000003e */
[----:B------:R1:W-:Y:S01]  /*bfa0*/  MUFU.EX2 R12, R241 ;  /* 0x000000f1000c7308 */ /* 0x0003e20000000800 */
[----:B------:R-:W-:Y:S01]  /*bfb0*/  @!P4 PRMT R24, R6, 0x5410, RZ ;  /* 0x000054100618c816 */ /* 0x000fe200000000ff */
[----:B------:R-:W-:Y:S01]  /*bfc0*/  FADD.FTZ R6, R9, R13 ;  /* 0x0000000d09067221 */ /* 0x000fe20000010000 */
[----:B------:R-:W-:-:S03]  /*bfd0*/  F2FP.F16.F32.PACK_AB R31, R8, R9 ;  /* 0x00000009081f723e */ /* 0x000fc600000000ff */
[----:B------:R-:W-:Y:S02]  /*bfe0*/  FADD.FTZ R6, R8, R6 ;  /* 0x0000000608067221 */ /* 0x000fe40000010000 */
[----:B------:R2:W4:Y:S01]  /*bff0*/  MUFU.EX2 R8, R198 ;  /* 0x000000c600087308 */ /* 0x0005220000000800 */
[----:B-1----:R-:W-:Y:S02]  /*c000*/  IMAD.MOV.U32 R241, RZ, RZ, R225 ;  /* 0x000000fffff17224 */ /* 0x002fe400078e00e1 */
[----:B------:R-:W-:Y:S02]  /*c010*/  IMAD.MOV.U32 R225, RZ, RZ, R213 ;  /* 0x000000ffffe17224 */ /* 0x000fe400078e00d5 */
[----:B------:R-:W-:Y:S02]  /*c020*/  IMAD.MOV.U32 R213, RZ, RZ, R224 ;  /* 0x000000ffffd57224 */ /* 0x000fe400078e00e0 */
[----:B------:R-:W-:Y:S02]  /*c030*/  IMAD.MOV.U32 R224, RZ, RZ, R237 ;  /* 0x000000ffffe07224 */ /* 0x000fe400078e00ed */
[----:B------:R-:W-:Y:S01]  /*c040*/  IMAD.MOV.U32 R237, RZ, RZ, R186 ;  /* 0x000000ffffed7224 */ /* 0x000fe200078e00ba */
[----:B--2---:R1:W5:Y:S01]  /*c050*/  LDL.LU R198, [R1+0x3f0] ;  /* 0x0003f00001c67983 */ /* 0x0043620000300800 */
[----:B------:R-:W-:-:S02]  /*c060*/  IMAD.MOV.U32 R186, RZ, RZ, R185 ;  /* 0x000000ffffba7224 */ /* 0x000fc400078e00b9 */
[----:B------:R-:W-:Y:S02]  /*c070*/  IMAD.MOV.U32 R185, RZ, RZ, R176 ;  /* 0x000000ffffb97224 */ /* 0x000fe400078e00b0 */
[----:B------:R1:W2:Y:S01]  /*c080*/  LDL.LU.S16 R176, [R1+0xcc] ;  /* 0x0000cc0001b07983 */ /* 0x0002a20000300600 */
[----:B---3--:R-:W-:-:S05]  /*c090*/  @!P2 HADD2 R200, -R62.H0_H0, -RZ.H0_H0 ;  /* 0xa00000ff3ec8a230 */ /* 0x008fca0000000900 */
[----:B------:R-:W-:Y:S01]  /*c0a0*/  PRMT R15, R200, 0x7610, R15 ;  /* 0x00007610c80f7816 */ /* 0x000fe2000000000f */
[----:B------:R-:W-:Y:S02]  /*c0b0*/  IMAD.MOV.U32 R200, RZ, RZ, R175 ;  /* 0x000000ffffc87224 */ /* 0x000fe400078e00af */
[----:B------:R1:W3:Y:S01]  /*c0c0*/  LDL.LU.S16 R175, [R1+0xc8] ;  /* 0x0000c80001af7983 */ /* 0x0002e20000300600 */
[----:B------:R-:W-:Y:S01]  /*c0d0*/  PRMT R57, R58, 0x7632, R57 ;  /* 0x000076323a397816 */ /* 0x000fe20000000039 */
[----:B----4-:R-:W-:Y:S02]  /*c0e0*/  @!P3 HADD2 R226, -R63.H0_H0, -RZ.H0_H0 ;  /* 0xa00000ff3fe2b230 */ /* 0x010fe40000000900 */
[----:B------:R-:W-:-:S03]  /*c0f0*/  FADD.FTZ R6, R10, R6 ;  /* 0x000000060a067221 */ /* 0x000fc60000010000 */
[----:B------:R-:W-:Y:S01]  /*c100*/  PRMT R20, R226, 0x7610, R20 ;  /* 0x00007610e2147816 */ /* 0x000fe20000000014 */
[----:B------:R-:W-:-:S05]  /*c110*/  FADD.FTZ R6, R8, R6 ;  /* 0x0000000608067221 */ /* 0x000fca0000010000 */
[----:B------:R4:W-:Y:S01]  /*c120*/  STL [R1+0x31c], R6 ;  /* 0x00031c0601007387 */ /* 0x0009e20000100800 */
[----:B------:R-:W-:Y:S01]  /*c130*/  FADD.FTZ R7, R12, R7 ;  /* 0x000000070c077221 */ /* 0x000fe20000010000 */
[----:B------:R-:W-:Y:S01]  /*c140*/  F2FP.F16.F32.PACK_AB R18, R8, R10 ;  /* 0x0000000a0812723e */ /* 0x000fe200000000ff */
[----:B--2---:R-:W-:-:S05]  /*c150*/  @!P1 HADD2 R176, -R58.H0_H0, -RZ.H0_H0 ;  /* 0xa00000ff3ab09230 */ /* 0x004fca0000000900 */
[----:B------:R-:W-:Y:S02]  /*c160*/  PRMT R13, R176, 0x7610, R13 ;  /* 0x00007610b00d7816 */ /* 0x000fe4000000000d */
[----:B------:R-:W-:Y:S02]  /*c170*/  PRMT R176, R58, 0x5410, R57 ;  /* 0x000054103ab07816 */ /* 0x000fe40000000039 */
[----:B------:R-:W-:Y:S02]  /*c180*/  F2FP.F16.F32.PACK_AB R22, R11, R12 ;  /* 0x0000000c0b16723e */ /* 0x000fe400000000ff */
[----:B------:R-:W-:Y:S01]  /*c190*/  @!P1 PRMT R58, R13, 0x5410, RZ ;  /* 0x000054100d3a9816 */ /* 0x000fe200000000ff */
[----:B---3--:R-:W-:-:S05]  /*c1a0*/  @!P0 HADD2 R175, -R57.H0_H0, -RZ.H0_H0 ;  /* 0xa00000ff39af8230 */ /* 0x008fca0000000900 */
[----:B------:R-:W-:Y:S02]  /*c1b0*/  PRMT R9, R175, 0x7610, R9 ;  /* 0x00007610af097816 */ /* 0x000fe40000000009 */
[----:B------:R-:W-:Y:S02]  /*c1c0*/  PRMT R175, R63, 0x5410, R62 ;  /* 0x000054103faf7816 */ /* 0x000fe4000000003e */
[----:B------:R-:W-:Y:S02]  /*c1d0*/  @!P3 PRMT R63, R20, 0x5410, RZ ;  /* 0x00005410143fb816 */ /* 0x000fe400000000ff */
[----:B------:R1:W2:Y:S01]  /*c1e0*/  LDL.LU.S16 R20, [R1+0xd8] ;  /* 0x0000d80001147983 */ /* 0x0002a20000300600 */
[----:B------:R-:W-:Y:S01]  /*c1f0*/  @!P2 PRMT R62, R15, 0x5410, RZ ;  /* 0x000054100f3ea816 */ /* 0x000fe200000000ff */
[----:B------:R-:W-:Y:S01]  /*c200*/  FADD.FTZ R15, R11, R7 ;  /* 0x000000070b0f7221 */ /* 0x000fe20000010000 */
[----:B----4-:R-:W-:Y:S02]  /*c210*/  IMAD.WIDE.U32 R6, R16, -0x2daee0ad, RZ ;  /* 0xd2511f5310067825 */ /* 0x010fe400078e00ff */
[----:B------:R1:W3:Y:S01]  /*c220*/  LDL.LU.S16 R16, [R1+0xdc] ;  /* 0x0000dc0001107983 */ /* 0x0002e20000300600 */
[----:B------:R-:W-:Y:S01]  /*c230*/  @!P0 PRMT R57, R9, 0x5410, RZ ;  /* 0x0000541009398816 */ /* 0x000fe200000000ff */
        /* <DEDUP_REMOVED lines=10> */
[----:B------:R-:W-:Y:S02]  /*c2e0*/  LOP3.LUT R6, R13, R217, R6, 0x96, !PT ;  /* 0x000000d90d067212 */ /* 0x000fe400078e9606 */
[----:B------:R-:W4:Y:S01]  /*c2f0*/  MUFU.EX2 R13, R241 ;  /* 0x000000f1000d7308 */ /* 0x000f220000000800 */
[----:B------:R-:W-:-:S04]  /*c300*/  IMAD.WIDE.U32 R8, R8, -0x326172a9, RZ ;  /* 0xcd9e8d5708087825 */ /* 0x000fc800078e00ff */
[----:B------:R-:W-:-:S03]  /*c310*/  IMAD.WIDE.U32 R6, R6, -0x326172a9, RZ ;  /* 0xcd9e8d5706067825 */ /* 0x000fc600078e00ff */
[----:B------:R-:W1:Y:S02]  /*c320*/  MUFU.EX2 R11, R225 ;  /* 0x000000e1000b7308 */ /* 0x000e640000000800 */
[----:B------:R-:W-:Y:S02]  /*c330*/  LOP3.LUT R8, R7, R222, R8, 0x96, !PT ;  /* 0x000000de07087212 */ /* 0x000fe400078e9608 */
[----:B------:R-:W-:Y:S02]  /*c340*/  LOP3.LUT R10, R9, R218, R10, 0x96, !PT ;  /* 0x000000da090a7212 */ /* 0x000fe400078e960a */
[----:B------:R-:W-:-:S04]  /*c350*/  LOP3.LUT R9, R8, 0xff, RZ, 0xc0, !PT ;  /* 0x000000ff08097812 */ /* 0x000fc800078ec0ff */
[----:B------:R-:W-:Y:S01]  /*c360*/  ISETP.GE.U32.AND P0, PT, R199, R9, PT ;  /* 0x00000009c700720c */ /* 0x000fe20003f06070 */
[----:B----4-:R-:W-:-:S04]  /*c370*/  FADD.FTZ R9, R13, R15 ;  /* 0x0000000f0d097221 */ /* 0x010fc80000010000 */
[----:B-1----:R-:W-:Y:S01]  /*c380*/  FADD.FTZ R9, R11, R9 ;  /* 0x000000090b097221 */ /* 0x002fe20000010000 */
[----:B------:R-:W-:-:S04]  /*c390*/  IMAD.MOV.U32 R225, RZ, RZ, R224 ;  /* 0x000000ffffe17224 */ /* 0x000fc800078e00e0 */
[----:B------:R1:W-:Y:S01]  /*c3a0*/  STL [R1+0x318], R9 ;  /* 0x0003180901007387 */ /* 0x0003e20000100800 */
[----:B------:R-:W-:Y:S01]  /*c3b0*/  IMAD.MOV.U32 R224, RZ, RZ, R201 ;  /* 0x000000ffffe07224 */ /* 0x000fe200078e00c9 */
[C---:B------:R-:W-:Y:S01]  /*c3c0*/  PRMT R68, R44.reuse, 0x7632, R68 ;  /* 0x000076322c447816 */ /* 0x040fe20000000044 */
[----:B------:R-:W-:Y:S02]  /*c3d0*/  IMAD.MOV.U32 R201, RZ, RZ, R200 ;  /* 0x000000ffffc97224 */ /* 0x000fe400078e00c8 */
[----:B------:R-:W-:Y:S02]  /*c3e0*/  IMAD.MOV.U32 R200, RZ, RZ, R185 ;  /* 0x000000ffffc87224 */ /* 0x000fe400078e00b9 */
[----:B------:R-:W-:Y:S02]  /*c3f0*/  IMAD.MOV.U32 R185, RZ, RZ, R245 ;  /* 0x000000ffffb97224 */ /* 0x000fe400078e00f5 */
[----:B------:R-:W-:Y:S02]  /*c400*/  IMAD.MOV.U32 R245, RZ, RZ, R181 ;  /* 0x000000fffff57224 */ /* 0x000fe400078e00b5 */
[----:B------:R-:W-:Y:S01]  /*c410*/  IMAD.MOV.U32 R181, RZ, RZ, R182 ;  /* 0x000000ffffb57224 */ /* 0x000fe200078e00b6 */
[----:B------:R-:W-:-:S02]  /*c420*/  PRMT R182, R44, 0x5410, R68 ;  /* 0x000054102cb67816 */ /* 0x000fc40000000044 */
[----:B-1----:R-:W-:-:S04]  /*c430*/  LOP3.LUT R9, R8, 0xffff, RZ, 0xc0, !PT ;  /* 0x0000ffff08097812 */ /* 0x002fc800078ec0ff */
[----:B------:R-:W-:-:S04]  /*c440*/  SHF.R.U32.HI R9, RZ, 0x8, R9 ;  /* 0x00000008ff097819 */ /* 0x000fc80000011609 */
[----:B------:R-:W-:Y:S01]  /*c450*/  LOP3.LUT R9, R9, 0xffff, RZ, 0xc0, !PT ;  /* 0x0000ffff09097812 */ /* 0x000fe200078ec0ff */
[----:B--2---:R-:W-:-:S05]  /*c460*/  @!P0 HADD2 R20, -R44.H0_H0, -RZ.H0_H0 ;  /* 0xa00000ff2c148230 */ /* 0x004fca0000000900 */
[----:B------:R-:W-:-:S04]  /*c470*/  PRMT R17, R20, 0x7610, R17 ;  /* 0x0000761014117816 */ /* 0x000fc80000000011 */
[----:B------:R-:W-:Y:S02]  /*c480*/  @!P0 PRMT R44, R17, 0x5410, RZ ;  /* 0x00005410112c8816 */ /* 0x000fe400000000ff */
[----:B------:R-:W-:Y:S01]  /*c490*/  ISETP.GE.U32.AND P0, PT, R199, R9, PT ;  /* 0x00000009c700720c */ /* 0x000fe20003f06070 */
[----:B------:R1:W2:-:S12]  /*c4a0*/  LDL.LU.S16 R17, [R1+0xe0] ;  /* 0x0000e00001117983 */ /* 0x0002980000300600 */
[----:B---3--:R-:W-:-:S05]  /*c4b0*/  @!P0 HADD2 R16, -R68.H0_H0, -RZ.H0_H0 ;  /* 0xa00000ff44108230 */ /* 0x008fca0000000900 */
[----:B------:R-:W-:Y:S02]  /*c4c0*/  PRMT R9, R16, 0x7610, R9 ;  /* 0x0000761010097816 */ /* 0x000fe40000000009 */
[----:B------:R1:W3:Y:S02]  /*c4d0*/  LDL.LU.S16 R16, [R1+0xe4] ;  /* 0x0000e40001107983 */ /* 0x0002e40000300600 */
[----:B------:R-:W-:Y:S02]  /*c4e0*/  @!P0 PRMT R68, R9, 0x5410, RZ ;  /* 0x0000541009448816 */ /* 0x000fe400000000ff */
[--C-:B------:R-:W-:Y:S02]  /*c4f0*/  SHF.R.U32.HI R9, RZ, 0x18, R8.reuse ;  /* 0x00000018ff097819 */ /* 0x100fe40000011608 */
[----:B------:R-:W-:-:S04]  /*c500*/  SHF.R.U32.HI R8, RZ, 0x10, R8 ;  /* 0x00000010ff087819 */ /* 0x000fc80000011608 */
[----:B------:R-:W-:-:S04]  /*c510*/  LOP3.LUT R8, R8, 0xff, RZ, 0xc0, !PT ;  /* 0x000000ff08087812 */ /* 0x000fc800078ec0ff */
[C---:B------:R-:W-:Y:S02]  /*c520*/  ISETP.GE.U32.AND P1, PT, R199.reuse, R8, PT ;  /* 0x00000008c700720c */ /* 0x040fe40003f26070 */
[----:B------:R-:W-:Y:S02]  /*c530*/  ISETP.GE.U32.AND P0, PT, R199, R9, PT ;  /* 0x00000009c700720c */ /* 0x000fe40003f06070 */
[----:B------:R-:W-:Y:S01]  /*c540*/  PRMT R60, R61, 0x7632, R60 ;  /* 0x000076323d3c7816 */ /* 0x000fe2000000003c */
[----:B------:R-:W-:Y:S02]  /*c550*/  IMAD.MOV.U32 R241, RZ, RZ, R225 ;  /* 0x000000fffff17224 */ /* 0x000fe400078e00e1 */
[----:B------:R-:W-:Y:S02]  /*c560*/  IMAD.MOV.U32 R225, RZ, RZ, R213 ;  /* 0x000000ffffe17224 */ /* 0x000fe400078e00d5 */
[----:B------:R-:W-:Y:S02]  /*c570*/  IMAD.MOV.U32 R213, RZ, RZ, R201 ;  /* 0x000000ffffd57224 */ /* 0x000fe400078e00c9 */
[----:B------:R-:W-:-:S02]  /*c580*/  IMAD.MOV.U32 R201, RZ, RZ, R245 ;  /* 0x000000ffffc97224 */ /* 0x000fc400078e00f5 */
[----:B------:R-:W-:Y:S01]  /*c590*/  IMAD.MOV.U32 R245, RZ, RZ, R181 ;  /* 0x000000fffff57224 */ /* 0x000fe200078e00b5 */
[----:B------:R-:W-:Y:S01]  /*c5a0*/  PRMT R181, R61, 0x5410, R60 ;  /* 0x000054103db57816 */ /* 0x000fe2000000003c */
[----:B--2---:R-:W-:Y:S02]  /*c5b0*/  @!P0 HADD2 R17, -R60.H0_H0, -RZ.H0_H0 ;  /* 0xa00000ff3c118230 */ /* 0x004fe40000000900 */
[----:B---3--:R-:W-:-:S05]  /*c5c0*/  @!P1 HADD2 R16, -R61.H0_H0, -RZ.H0_H0 ;  /* 0xa00000ff3d109230 */ /* 0x008fca0000000900 */
[----:B------:R-:W-:Y:S02]  /*c5d0*/  PRMT R8, R16, 0x7610, R8 ;  /* 0x0000761010087816 */ /* 0x000fe40000000008 */
[----:B------:R1:W2:Y:S01]  /*c5e0*/  LDL.LU.S16 R16, [R1+0xe8] ;  /* 0x0000e80001107983 */ /* 0x0002a20000300600 */
[----:B------:R-:W-:-:S04]  /*c5f0*/  PRMT R9, R17, 0x7610, R9 ;  /* 0x0000761011097816 */ /* 0x000fc80000000009 */
[----:B------:R-:W-:Y:S02]  /*c600*/  @!P0 PRMT R60, R9, 0x5410, RZ ;  /* 0x00005410093c8816 */ /* 0x000fe400000000ff */
[----:B------:R1:W3:Y:S01]  /*c610*/  LDL.LU.S16 R9, [R1+0xf0] ;  /* 0x0000f00001097983 */ /* 0x0002e20000300600 */
[----:B------:R-:W-:Y:S02]  /*c620*/  @!P1 PRMT R61, R8, 0x5410, RZ ;  /* 0x00005410083d9816 */ /* 0x000fe400000000ff */
[----:B------:R-:W-:-:S04]  /*c630*/  LOP3.LUT R8, R6, 0xff, RZ, 0xc0, !PT ;  /* 0x000000ff06087812 */ /* 0x000fc800078ec0ff */
[----:B------:R-:W-:Y:S02]  /*c640*/  ISETP.GE.U32.AND P0, PT, R199, R8, PT ;  /* 0x00000008c700720c */ /* 0x000fe40003f06070 */
[----:B------:R-:W-:Y:S01]  /*c650*/  LOP3.LUT R7, R6, 0xffff, RZ, 0xc0, !PT ;  /* 0x0000ffff06077812 */ /* 0x000fe200078ec0ff */
[----:B------:R-:W-:Y:S01]  /*c660*/  IMAD.MOV.U32 R243, RZ, RZ, R241 ;  /* 0x000000fffff37224 */ /* 0x000fe200078e00f1 */
[----:B------:R-:W-:Y:S02]  /*c670*/  F2FP.F16.F32.PACK_AB R13, R11, R13 ;  /* 0x0000000d0b0d723e */ /* 0x000fe400000000ff */
[----:B------:R-:W-:Y:S02]  /*c680*/  SHF.R.U32.HI R7, RZ, 0x8, R7 ;  /* 0x00000008ff077819 */ /* 0x000fe40000011607 */
[C---:B------:R-:W-:Y:S01]  /*c690*/  PRMT R55, R56.reuse, 0x7632, R55 ;  /* 0x0000763238377816 */ /* 0x040fe20000000037 */
[----:B------:R-:W-:Y:S01]  /*c6a0*/  IMAD.MOV.U32 R241, RZ, RZ, R225 ;  /* 0x000000fffff17224 */ /* 0x000fe200078e00e1 */
[----:B------:R-:W-:Y:S01]  /*c6b0*/  LOP3.LUT R7, R7, 0xffff, RZ, 0xc0, !PT ;  /* 0x0000ffff07077812 */ /* 0x000fe200078ec0ff */
[----:B------:R-:W-:Y:S01]  /*c6c0*/  IMAD.MOV.U32 R225, RZ, RZ, R180 ;  /* 0x000000ffffe17224 */ /* 0x000fe200078e00b4 */
[----:B------:R-:W-:Y:S01]  /*c6d0*/  PRMT R180, R56, 0x5410, R55 ;  /* 0x0000541038b47816 */ /* 0x000fe20000000037 */
[----:B--2---:R-:W-:-:S05]  /*c6e0*/  @!P0 HADD2 R16, -R56.H0_H0, -RZ.H0_H0 ;  /* 0xa00000ff38108230 */ /* 0x004fca0000000900 */
[----:B------:R-:W-:-:S04]  /*c6f0*/  PRMT R11, R16, 0x7610, R11 ;  /* 0x00007610100b7816 */ /* 0x000fc8000000000b */
[----:B------:R-:W-:Y:S02]  /*c700*/  @!P0 PRMT R56, R11, 0x5410, RZ ;  /* 0x000054100b388816 */ /* 0x000fe400000000ff */
[----:B------:R-:W-:-:S13]  /*c710*/  ISETP.GE.U32.AND P0, PT, R199, R7, PT ;  /* 0x00000007c700720c */ /* 0x000fda0003f06070 */
[----:B---3--:R-:W-:-:S05]  /*c720*/  @!P0 HADD2 R9, -R55.H0_H0, -RZ.H0_H0 ;  /* 0xa00000ff37098230 */ /* 0x008fca0000000900 */
[----:B------:R-:W-:Y:S02]  /*c730*/  PRMT R8, R9, 0x7610, R8 ;  /* 0x0000761009087816 */ /* 0x000fe40000000008 */
[----:B------:R1:W2:Y:S02]  /*c740*/  LDL.LU.S16 R9, [R1+0xf8] ;  /* 0x0000f80001097983 */ /* 0x0002a40000300600 */
[----:B------:R-:W-:Y:S02]  /*c750*/  @!P0 PRMT R55, R8, 0x5410, RZ ;  /* 0x0000541008378816 */ /* 0x000fe400000000ff */
[----:B------:R1:W3:Y:S04]  /*c760*/  LDL.LU.S16 R8, [R1+0xfc] ;  /* 0x0000fc0001087983 */ /* 0x0002e80000300600 */
[----:B------:R1:W4:Y:S04]  /*c770*/  LDL.LU.S16 R16, [R1+0x100] ;  /* 0x0001000001107983 */ /* 0x0003280000300600 */
[----:B------:R1:W4:Y:S01]  /*c780*/  LDL.LU.S16 R11, [R1+0x104] ;  /* 0x00010400010b7983 */ /* 0x0003220000300600 */
[----:B------:R-:W-:-:S02]  /*c790*/  SHF.R.U32.HI R7, RZ, 0x10, R6 ;  /* 0x00000010ff077819 */ /* 0x000fc40000011606 */
[----:B------:R-:W-:Y:S02]  /*c7a0*/  SHF.R.U32.HI R6, RZ, 0x18, R6 ;  /* 0x00000018ff067819 */ /* 0x000fe40000011606 */
[----:B------:R-:W-:Y:S02]  /*c7b0*/  LOP3.LUT R7, R7, 0xff, RZ, 0xc0, !PT ;  /* 0x000000ff07077812 */ /* 0x000fe400078ec0ff */
[C---:B------:R-:W-:Y:S02]  /*c7c0*/  ISETP.GE.U32.AND P0, PT, R199.reuse, R6, PT ;  /* 0x00000006c700720c */ /* 0x040fe40003f06070 */
[----:B------:R-:W-:Y:S02]  /*c7d0*/  ISETP.GE.U32.AND P1, PT, R199, R7, PT ;  /* 0x00000007c700720c */ /* 0x000fe40003f26070 */
[----:B------:R-:W-:Y:S01]  /*c7e0*/  PRMT R52, R53, 0x7632, R52 ;  /* 0x0000763235347816 */ /* 0x000fe20000000034 */
[----:B------:R-:W-:Y:S02]  /*c7f0*/  IMAD.MOV.U32 R226, RZ, RZ, R243 ;  /* 0x000000ffffe27224 */ /* 0x000fe400078e00f3 */
[----:B------:R-:W-:-:S02]  /*c800*/  IMAD.MOV.U32 R243, RZ, RZ, R241 ;  /* 0x000000fffff37224 */ /* 0x000fc400078e00f1 */
[----:B------:R-:W-:Y:S02]  /*c810*/  IMAD.MOV.U32 R241, RZ, RZ, R188 ;  /* 0x000000fffff17224 */ /* 0x000fe400078e00bc */
[----:B------:R-:W-:Y:S01]  /*c820*/  IMAD.MOV.U32 R188, RZ, RZ, R179 ;  /* 0x000000ffffbc7224 */ /* 0x000fe200078e00b3 */
[----:B------:R-:W-:Y:S01]  /*c830*/  PRMT R179, R53, 0x5410, R52 ;  /* 0x0000541035b37816 */ /* 0x000fe20000000034 */
[----:B------:R-:W-:Y:S01]  /*c840*/  IMAD.MOV.U32 R246, RZ, RZ, R243 ;  /* 0x000000fffff67224 */ /* 0x000fe200078e00f3 */
[C---:B------:R-:W-:Y:S01]  /*c850*/  PRMT R50, R51.reuse, 0x7632, R50 ;  /* 0x0000763233327816 */ /* 0x040fe20000000032 */
[----:B------:R-:W-:Y:S02]  /*c860*/  IMAD.MOV.U32 R243, RZ, RZ, R188 ;  /* 0x000000fffff37224 */ /* 0x000fe400078e00bc */
[----:B------:R-:W-:Y:S02]  /*c870*/  IMAD.MOV.U32 R188, RZ, RZ, R185 ;  /* 0x000000ffffbc7224 */ /* 0x000fe400078e00b9 */
[----:B------:R-:W-:Y:S01]  /*c880*/  IMAD.MOV.U32 R185, RZ, RZ, R187 ;  /* 0x000000ffffb97224 */ /* 0x000fe200078e00bb */
[----:B------:R-:W-:Y:S01]  /*c890*/  PRMT R187, R51, 0x5410, R50 ;  /* 0x0000541033bb7816 */ /* 0x000fe20000000032 */
[----:B--2---:R-:W-:-:S02]  /*c8a0*/  @!P1 HADD2 R9, -R53.H0_H0, -RZ.H0_H0 ;  /* 0xa00000ff35099230 */ /* 0x004fc40000000900 */
[----:B---3--:R-:W-:-:S03]  /*c8b0*/  @!P0 HADD2 R8, -R52.H0_H0, -RZ.H0_H0 ;  /* 0xa00000ff34088230 */ /* 0x008fc60000000900 */
[----:B------:R-:W-:Y:S02]  /*c8c0*/  PRMT R7, R9, 0x7610, R7 ;  /* 0x0000761009077816 */ /* 0x000fe40000000007 */
[----:B------:R-:W-:Y:S02]  /*c8d0*/  PRMT R6, R8, 0x7610, R6 ;  /* 0x0000761008067816 */ /* 0x000fe40000000006 */
[----:B------:R-:W-:Y:S02]  /*c8e0*/  @!P1 PRMT R53, R7, 0x5410, RZ ;  /* 0x0000541007359816 */ /* 0x000fe400000000ff */
[----:B------:R-:W-:Y:S01]  /*c8f0*/  @!P0 PRMT R52, R6, 0x5410, RZ ;  /* 0x0000541006348816 */ /* 0x000fe200000000ff */
[----:B------:R-:W-:-:S05]  /*c900*/  IMAD.WIDE.U32 R6, R10, -0x2daee0ad, RZ ;  /* 0xd2511f530a067825 */ /* 0x000fca00078e00ff */
[----:B------:R-:W-:-:S04]  /*c910*/  LOP3.LUT R8, R7, R223, R12, 0x96, !PT ;  /* 0x000000df07087212 */ /* 0x000fc800078e960c */
[----:B------:R-:W-:-:S04]  /*c920*/  LOP3.LUT R9, R8, 0xff, RZ, 0xc0, !PT ;  /* 0x000000ff08097812 */ /* 0x000fc800078ec0ff */
[----:B------:R-:W-:-:S13]  /*c930*/  ISETP.GE.U32.AND P0, PT, R199, R9, PT ;  /* 0x00000009c700720c */ /* 0x000fda0003f06070 */
[----:B----4-:R-:W-:-:S05]  /*c940*/  @!P0 HADD2 R16, -R51.H0_H0, -RZ.H0_H0 ;  /* 0xa00000ff33108230 */ /* 0x010fca0000000900 */
[----:B------:R-:W-:Y:S02]  /*c950*/  PRMT R9, R16, 0x7610, R9 ;  /* 0x0000761010097816 */ /* 0x000fe40000000009 */
[----:B------:R1:W2:Y:S02]  /*c960*/  LDL.LU.S16 R16, [R1+0x118] ;  /* 0x0001180001107983 */ /* 0x0002a40000300600 */
[----:B------:R-:W-:Y:S02]  /*c970*/  @!P0 PRMT R51, R9, 0x5410, RZ ;  /* 0x0000541009338816 */ /* 0x000fe400000000ff */
[----:B------:R-:W-:-:S04]  /*c980*/  LOP3.LUT R9, R8, 0xffff, RZ, 0xc0, !PT ;  /* 0x0000ffff08097812 */ /* 0x000fc800078ec0ff */
[----:B------:R-:W-:-:S04]  /*c990*/  SHF.R.U32.HI R9, RZ, 0x8, R9 ;  /* 0x00000008ff097819 */ /* 0x000fc80000011609 */
[----:B------:R-:W-:-:S04]  /*c9a0*/  LOP3.LUT R9, R9, 0xffff, RZ, 0xc0, !PT ;  /* 0x0000ffff09097812 */ /* 0x000fc800078ec0ff */
[----:B------:R-:W-:-:S13]  /*c9b0*/  ISETP.GE.U32.AND P0, PT, R199, R9, PT ;  /* 0x00000009c700720c */ /* 0x000fda0003f06070 */
[----:B------:R-:W-:-:S05]  /*c9c0*/  @!P0 HADD2 R11, -R50.H0_H0, -RZ.H0_H0 ;  /* 0xa00000ff320b8230 */ /* 0x000fca0000000900 */
[----:B------:R-:W-:Y:S02]  /*c9d0*/  PRMT R9, R11, 0x7610, R9 ;  /* 0x000076100b097816 */ /* 0x000fe40000000009 */
[----:B------:R1:W3:Y:S02]  /*c9e0*/  LDL.LU.S16 R11, [R1+0x11c] ;  /* 0x00011c00010b7983 */ /* 0x0002e40000300600 */
[----:B------:R-:W-:Y:S02]  /*c9f0*/  @!P0 PRMT R50, R9, 0x5410, RZ ;  /* 0x0000541009328816 */ /* 0x000fe400000000ff */
[--C-:B------:R-:W-:Y:S02]  /*ca00*/  SHF.R.U32.HI R9, RZ, 0x10, R8.reuse ;  /* 0x00000010ff097819 */ /* 0x100fe40000011608 */
[----:B------:R-:W-:-:S04]  /*ca10*/  SHF.R.U32.HI R8, RZ, 0x18, R8 ;  /* 0x00000018ff087819 */ /* 0x000fc80000011608 */
[----:B------:R-:W-:Y:S02]  /*ca20*/  ISETP.GE.U32.AND P0, PT, R199, R8, PT ;  /* 0x00000008c700720c */ /* 0x000fe40003f06070 */
[----:B------:R-:W-:Y:S02]  /*ca30*/  PRMT R48, R49, 0x7632, R48 ;  /* 0x0000763231307816 */ /* 0x000fe40000000030 */
[----:B------:R-:W-:-:S04]  /*ca40*/  LOP3.LUT R9, R9, 0xff, RZ, 0xc0, !PT ;  /* 0x000000ff09097812 */ /* 0x000fc800078ec0ff */
[----:B------:R-:W-:Y:S01]  /*ca50*/  ISETP.GE.U32.AND P1, PT, R199, R9, PT ;  /* 0x00000009c700720c */ /* 0x000fe20003f26070 */
[----:B------:R-:W-:Y:S02]  /*ca60*/  IMAD.MOV.U32 R229, RZ, RZ, R226 ;  /* 0x000000ffffe57224 */ /* 0x000fe400078e00e2 */
[----:B------:R-:W-:Y:S02]  /*ca70*/  IMAD.MOV.U32 R226, RZ, RZ, R236 ;  /* 0x000000ffffe27224 */ /* 0x000fe400078e00ec */
[----:B------:R-:W-:Y:S01]  /*ca80*/  IMAD.MOV.U32 R236, RZ, RZ, R186 ;  /* 0x000000ffffec7224 */ /* 0x000fe200078e00ba */
[----:B------:R-:W-:-:S07]  /*ca90*/  PRMT R186, R49, 0x5410, R48 ;  /* 0x0000541031ba7816 */ /* 0x000fce0000000030 */
[----:B--2---:R-:W-:-:S05]  /*caa0*/  @!P1 HADD2 R16, -R49.H0_H0, -RZ.H0_H0 ;  /* 0xa00000ff31109230 */ /* 0x004fca0000000900 */
[----:B------:R-:W-:Y:S01]  /*cab0*/  PRMT R9, R16, 0x7610, R9 ;  /* 0x0000761010097816 */ /* 0x000fe20000000009 */
[----:B---3--:R-:W-:-:S05]  /*cac0*/  @!P0 HADD2 R11, -R48.H0_H0, -RZ.H0_H0 ;  /* 0xa00000ff300b8230 */ /* 0x008fca0000000900 */
[----:B------:R-:W-:Y:S02]  /*cad0*/  PRMT R8, R11, 0x7610, R8 ;  /* 0x000076100b087816 */ /* 0x000fe40000000008 */
[----:B------:R1:W2:Y:S01]  /*cae0*/  LDL.LU.S16 R11, [R1+0x124] ;  /* 0x00012400010b7983 */ /* 0x0002a20000300600 */
[----:B------:R-:W-:-:S03]  /*caf0*/  @!P1 PRMT R49, R9, 0x5410, RZ ;  /* 0x0000541009319816 */ /* 0x000fc600000000ff */
[----:B------:R1:W3:Y:S04]  /*cb00*/  LDL.LU.S16 R9, [R1+0x128] ;  /* 0x0001280001097983 */ /* 0x0002e80000300600 */
[----:B------:R1:W4:Y:S01]  /*cb10*/  LDL.LU.S16 R16, [R1+0x138] ;  /* 0x0001380001107983 */ /* 0x0003220000300600 */
[----:B------:R-:W-:Y:S02]  /*cb20*/  @!P0 PRMT R48, R8, 0x5410, RZ ;  /* 0x0000541008308816 */ /* 0x000fe400000000ff */
[----:B------:R-:W-:-:S04]  /*cb30*/  LOP3.LUT R8, R6, 0xff, RZ, 0xc0, !PT ;  /* 0x000000ff06087812 */ /* 0x000fc800078ec0ff */
[----:B------:R-:W-:Y:S02]  /*cb40*/  ISETP.GE.U32.AND P0, PT, R199, R8, PT ;  /* 0x00000008c700720c */ /* 0x000fe40003f06070 */
[----:B------:R-:W-:Y:S01]  /*cb50*/  LOP3.LUT R7, R6, 0xffff, RZ, 0xc0, !PT ;  /* 0x0000ffff06077812 */ /* 0x000fe200078ec0ff */
[----:B------:R-:W-:Y:S01]  /*cb60*/  IMAD.MOV.U32 R228, RZ, RZ, R226 ;  /* 0x000000ffffe47224 */ /* 0x000fe200078e00e2 */
[----:B------:R-:W-:Y:S02]  /*cb70*/  PRMT R46, R47, 0x7632, R46 ;  /* 0x000076322f2e7816 */ /* 0x000fe4000000002e */
[----:B------:R-:W-:Y:S01]  /*cb80*/  SHF.R.U32.HI R7, RZ, 0x8, R7 ;  /* 0x00000008ff077819 */ /* 0x000fe20000011607 */
[----:B------:R-:W-:Y:S02]  /*cb90*/  IMAD.MOV.U32 R226, RZ, RZ, R236 ;  /* 0x000000ffffe27224 */ /* 0x000fe400078e00ec */
[----:B------:R-:W-:Y:S01]  /*cba0*/  IMAD.MOV.U32 R236, RZ, RZ, R242 ;  /* 0x000000ffffec7224 */ /* 0x000fe200078e00f2 */
[----:B------:R-:W-:Y:S01]  /*cbb0*/  LOP3.LUT R7, R7, 0xffff, RZ, 0xc0, !PT ;  /* 0x0000ffff07077812 */ /* 0x000fe200078ec0ff */
[----:B------:R-:W-:Y:S01]  /*cbc0*/  IMAD.MOV.U32 R242, RZ, RZ, R184 ;  /* 0x000000fffff27224 */ /* 0x000fe200078e00b8 */
[----:B------:R-:W-:Y:S01]  /*cbd0*/  PRMT R184, R47, 0x5410, R46 ;  /* 0x000054102fb87816 */ /* 0x000fe2000000002e */
[----:B------:R-:W-:Y:S01]  /*cbe0*/  IMAD.MOV.U32 R247, RZ, RZ, R226 ;  /* 0x000000fffff77224 */ /* 0x000fe200078e00e2 */
[----:B------:R-:W-:Y:S01]  /*cbf0*/  PRMT R42, R43, 0x7632, R42 ;  /* 0x000076322b2a7816 */ /* 0x000fe2000000002a */
[----:B------:R-:W-:-:S02]  /*cc00*/  IMAD.MOV.U32 R226, RZ, RZ, R213 ;  /* 0x000000ffffe27224 */ /* 0x000fc400078e00d5 */
[----:B------:R-:W-:Y:S01]  /*cc10*/  IMAD.MOV.U32 R213, RZ, RZ, R183 ;  /* 0x000000ffffd57224 */ /* 0x000fe200078e00b7 */
[----:B------:R-:W-:Y:S01]  /*cc20*/  PRMT R183, R43, 0x5410, R42 ;  /* 0x000054102bb77816 */ /* 0x000fe2000000002a */
[----:B--2---:R-:W-:-:S05]  /*cc30*/  @!P0 HADD2 R11, -R47.H0_H0, -RZ.H0_H0 ;  /* 0xa00000ff2f0b8230 */ /* 0x004fca0000000900 */
[----:B------:R-:W-:-:S04]  /*cc40*/  PRMT R10, R11, 0x7610, R10 ;  /* 0x000076100b0a7816 */ /* 0x000fc8000000000a */
[----:B------:R-:W-:Y:S02]  /*cc50*/  @!P0 PRMT R47, R10, 0x5410, RZ ;  /* 0x000054100a2f8816 */ /* 0x000fe400000000ff */
[----:B------:R-:W-:-:S13]  /*cc60*/  ISETP.GE.U32.AND P0, PT, R199, R7, PT ;  /* 0x00000007c700720c */ /* 0x000fda0003f06070 */
[----:B---3--:R-:W-:-:S05]  /*cc70*/  @!P0 HADD2 R9, -R46.H0_H0, -RZ.H0_H0 ;  /* 0xa00000ff2e098230 */ /* 0x008fca0000000900 */
[----:B------:R-:W-:-:S04]  /*cc80*/  PRMT R8, R9, 0x7610, R8 ;  /* 0x0000761009087816 */ /* 0x000fc80000000008 */
[----:B------:R-:W-:Y:S02]  /*cc90*/  @!P0 PRMT R46, R8, 0x5410, RZ ;  /* 0x00005410082e8816 */ /* 0x000fe400000000ff */
[----:B------:R-:W-:Y:S02]  /*cca0*/  LOP3.LUT R8, R29, R215, R30, 0x96, !PT ;  /* 0x000000d71d087212 */ /* 0x000fe400078e961e */
[----:B------:R-:W-:-:S03]  /*ccb0*/  LOP3.LUT R10, R5, R214, R28, 0x96, !PT ;  /* 0x000000d6050a7212 */ /* 0x000fc600078e961c */
[----:B------:R-:W-:-:S04]  /*ccc0*/  IMAD.WIDE.U32 R8, R8, -0x2daee0ad, RZ ;  /* 0xd2511f5308087825 */ /* 0x000fc800078e00ff */
[----:B------:R-:W-:Y:S01]  /*ccd0*/  IMAD.WIDE.U32 R10, R10, -0x2daee0ad, RZ ;  /* 0xd2511f530a0a7825 */ /* 0x000fe200078e00ff */
[----:B------:R-:W-:Y:S02]  /*cce0*/  LOP3.LUT R9, R9, R216, R14, 0x96, !PT ;  /* 0x000000d809097212 */ /* 0x000fe400078e960e */
[----:B------:R-:W-:Y:S02]  /*ccf0*/  SHF.R.U32.HI R7, RZ, 0x10, R6 ;  /* 0x00000010ff077819 */ /* 0x000fe40000011606 */
[----:B------:R-:W-:Y:S01]  /*cd00*/  LOP3.LUT R11, R11, R221, R8, 0x96, !PT ;  /* 0x000000dd0b0b7212 */ /* 0x000fe200078e9608 */
[----:B------:R-:W-:Y:S01]  /*cd10*/  IMAD.WIDE.U32 R8, R9, -0x326172a9, RZ ;  /* 0xcd9e8d5709087825 */ /* 0x000fe200078e00ff */
[----:B------:R-:W-:-:S04]  /*cd20*/  LOP3.LUT R7, R7, 0xff, RZ, 0xc0, !PT ;  /* 0x000000ff07077812 */ /* 0x000fc800078ec0ff */
[----:B------:R-:W-:Y:S02]  /*cd30*/  LOP3.LUT R4, R9, R211, R4, 0x96, !PT ;  /* 0x000000d309047212 */ /* 0x000fe400078e9604 */
[----:B------:R-:W-:-:S03]  /*cd40*/  ISETP.GE.U32.AND P2, PT, R199, R7, PT ;  /* 0x00000007c700720c */ /* 0x000fc60003f46070 */
[----:B------:R-:W-:-:S05]  /*cd50*/  IMAD.WIDE.U32 R4, R4, -0x2daee0ad, RZ ;  /* 0xd2511f5304047825 */ /* 0x000fca00078e00ff */
[----:B------:R-:W-:Y:S01]  /*cd60*/  LOP3.LUT R7, R5, R219, R10, 0x96, !PT ;  /* 0x000000db05077212 */ /* 0x000fe200078e960a */
[----:B------:R-:W-:-:S04]  /*cd70*/  IMAD.WIDE.U32 R10, R11, -0x326172a9, RZ ;  /* 0xcd9e8d570b0a7825 */ /* 0x000fc800078e00ff */
[----:B----4-:R-:W-:Y:S01]  /*cd80*/  @!P2 HADD2 R16, -R43.H0_H0, -RZ.H0_H0 ;  /* 0xa00000ff2b10a230 */ /* 0x010fe20000000900 */
[----:B------:R-:W-:Y:S02]  /*cd90*/  LOP3.LUT R8, R11, R220, R8, 0x96, !PT ;  /* 0x000000dc0b087212 */ /* 0x000fe400078e9608 */
[----:B------:R-:W-:-:S04]  /*cda0*/  SHF.R.U32.HI R11, RZ, 0x18, R6 ;  /* 0x00000018ff0b7819 */ /* 0x000fc80000011606 */
[----:B------:R-:W-:Y:S02]  /*cdb0*/  ISETP.GE.U32.AND P1, PT, R199, R11, PT ;  /* 0x0000000bc700720c */ /* 0x000fe40003f26070 */
[----:B------:R-:W-:Y:S02]  /*cdc0*/  PRMT R11, R16, 0x7610, R11 ;  /* 0x00007610100b7816 */ /* 0x000fe4000000000b */
[----:B------:R1:W2:Y:S04]  /*cdd0*/  LDL.LU.S16 R16, [R1+0x13c] ;  /* 0x00013c0001107983 */ /* 0x0002a80000300600 */
[----:B------:R1:W3:Y:S01]  /*cde0*/  LDL.LU.S16 R15, [R1+0x140] ;  /* 0x00014000010f7983 */ /* 0x0002e20000300600 */
[----:B------:R-:W-:-:S03]  /*cdf0*/  @!P2 PRMT R43, R11, 0x5410, RZ ;  /* 0x000054100b2ba816 */ /* 0x000fc600000000ff */
[----:B------:R1:W4:Y:S01]  /*ce00*/  LDL.LU.S16 R11, [R1+0x144] ;  /* 0x00014400010b7983 */ /* 0x0003220000300600 */
[----:B------:R-:W-:-:S05]  /*ce10*/  IMAD.WIDE.U32 R8, R8, -0x2daee0ad, RZ ;  /* 0xd2511f5308087825 */ /* 0x000fca00078e00ff */
[----:B------:R-:W-:Y:S01]  /*ce20*/  LOP3.LUT R4, R9, R217, R4, 0x96, !PT ;  /* 0x000000d909047212 */ /* 0x000fe200078e9604 */
[----:B------:R-:W-:-:S04]  /*ce30*/  IMAD.WIDE.U32 R6, R7, -0x326172a9, RZ ;  /* 0xcd9e8d5707067825 */ /* 0x000fc800078e00ff */
[----:B------:R-:W-:-:S05]  /*ce40*/  IMAD.WIDE.U32 R4, R4, -0x326172a9, RZ ;  /* 0xcd9e8d5704047825 */ /* 0x000fca00078e00ff */
[----:B------:R-:W-:-:S04]  /*ce50*/  LOP3.LUT R9, R5, R222, R6, 0x96, !PT ;  /* 0x000000de05097212 */ /* 0x000fc800078e9606 */
[----:B------:R-:W-:-:S04]  /*ce60*/  LOP3.LUT R6, R9, 0xff, RZ, 0xc0, !PT ;  /* 0x000000ff09067812 */ /* 0x000fc800078ec0ff */
[----:B------:R-:W-:Y:S01]  /*ce70*/  ISETP.GE.U32.AND P0, PT, R199, R6, PT ;  /* 0x00000006c700720c */ /* 0x000fe20003f06070 */
[----:B------:R-:W-:Y:S02]  /*ce80*/  IMAD.MOV.U32 R251, RZ, RZ, R247 ;  /* 0x000000fffffb7224 */ /* 0x000fe400078e00f7 */
        /* <DEDUP_REMOVED lines=8> */
[----:B---3--:R-:W-:Y:S02]  /*cf10*/  @!P0 HADD2 R15, -R41.H0_H0, -RZ.H0_H0 ;  /* 0xa00000ff290f8230 */ /* 0x008fe40000000900 */
[----:B--2---:R-:W-:-:S03]  /*cf20*/  @!P1 HADD2 R16, -R42.H0_H0, -RZ.H0_H0 ;  /* 0xa00000ff2a109230 */ /* 0x004fc60000000900 */
[----:B------:R-:W-:-:S04]  /*cf30*/  PRMT R6, R15, 0x7610, R6 ;  /* 0x000076100f067816 */ /* 0x000fc80000000006 */
[----:B------:R-:W-:Y:S02]  /*cf40*/  @!P0 PRMT R41, R6, 0x5410, RZ ;  /* 0x0000541006298816 */ /* 0x000fe400000000ff */
[----:B------:R-:W-:Y:S02]  /*cf50*/  LOP3.LUT R6, R9, 0xffff, RZ, 0xc0, !PT ;  /* 0x0000ffff09067812 */ /* 0x000fe400078ec0ff */
[----:B------:R-:W-:Y:S02]  /*cf60*/  PRMT R14, R16, 0x7610, R14 ;  /* 0x00007610100e7816 */ /* 0x000fe4000000000e */
[----:B------:R-:W-:Y:S02]  /*cf70*/  SHF.R.U32.HI R6, RZ, 0x8, R6 ;  /* 0x00000008ff067819 */ /* 0x000fe40000011606 */
[----:B------:R-:W-:Y:S02]  /*cf80*/  @!P1 PRMT R42, R14, 0x5410, RZ ;  /* 0x000054100e2a9816 */ /* 0x000fe400000000ff */
[----:B------:R-:W-:Y:S01]  /*cf90*/  LOP3.LUT R6, R6, 0xffff, RZ, 0xc0, !PT ;  /* 0x0000ffff06067812 */ /* 0x000fe200078ec0ff */
[----:B------:R1:W2:Y:S03]  /*cfa0*/  LDL.LU.S16 R14, [R1+0x148] ;  /* 0x00014800010e7983 */ /* 0x0002a60000300600 */
[----:B------:R-:W-:-:S13]  /*cfb0*/  ISETP.GE.U32.AND P0, PT, R199, R6, PT ;  /* 0x00000006c700720c */ /* 0x000fda0003f06070 */
[----:B----4-:R-:W-:-:S05]  /*cfc0*/  @!P0 HADD2 R11, -R40.H0_H0, -RZ.H0_H0 ;  /* 0xa00000ff280b8230 */ /* 0x010fca0000000900 */
[----:B------:R-:W-:Y:S02]  /*cfd0*/  PRMT R6, R11, 0x7610, R6 ;  /* 0x000076100b067816 */ /* 0x000fe40000000006 */
[----:B------:R1:W3:Y:S02]  /*cfe0*/  LDL.LU.S16 R11, [R1+0x14c] ;  /* 0x00014c00010b7983 */ /* 0x0002e40000300600 */
[----:B------:R-:W-:Y:S02]  /*cff0*/  @!P0 PRMT R40, R6, 0x5410, RZ ;  /* 0x0000541006288816 */ /* 0x000fe400000000ff */
[----:B------:R-:W-:-:S04]  /*d000*/  LOP3.LUT R6, R4, 0xff, RZ, 0xc0, !PT ;  /* 0x000000ff04067812 */ /* 0x000fc800078ec0ff */
[----:B------:R-:W-:Y:S02]  /*d010*/  ISETP.GE.U32.AND P0, PT, R199, R6, PT ;  /* 0x00000006c700720c */ /* 0x000fe40003f06070 */
[----:B------:R-:W-:-:S04]  /*d020*/  F2FP.F16.F32.PACK_AB R19, R19, R21 ;  /* 0x000000151313723e */ /* 0x000fc800000000ff */
[C---:B------:R-:W-:Y:S02]  /*d030*/  PRMT R35, R19.reuse, 0x7610, R35 ;  /* 0x0000761013237816 */ /* 0x040fe40000000023 */
[----:B------:R-:W-:Y:S01]  /*d040*/  LOP3.LUT R5, R4, 0xffff, RZ, 0xc0, !PT ;  /* 0x0000ffff04057812 */ /* 0x000fe200078ec0ff */
[----:B------:R-:W-:Y:S02]  /*d050*/  IMAD.MOV.U32 R248, RZ, RZ, R251 ;  /* 0x000000fffff87224 */ /* 0x000fe400078e00fb */
[----:B------:R-:W-:Y:S01]  /*d060*/  IMAD.MOV.U32 R251, RZ, RZ, R247 ;  /* 0x000000fffffb7224 */ /* 0x000fe200078e00f7 */
[----:B------:R-:W-:Y:S01]  /*d070*/  SHF.R.U32.HI R5, RZ, 0x8, R5 ;  /* 0x00000008ff057819 */ /* 0x000fe20000011605 */
[----:B------:R-:W-:Y:S01]  /*d080*/  IMAD.MOV.U32 R247, RZ, RZ, R228 ;  /* 0x000000fffff77224 */ /* 0x000fe200078e00e4 */
[----:B------:R-:W-:Y:S01]  /*d090*/  PRMT R34, R19, 0x7632, R34 ;  /* 0x0000763213227816 */ /* 0x000fe20000000022 */
[----:B------:R-:W-:Y:S02]  /*d0a0*/  IMAD.MOV.U32 R228, RZ, RZ, R229 ;  /* 0x000000ffffe47224 */ /* 0x000fe400078e00e5 */
[----:B------:R-:W-:Y:S01]  /*d0b0*/  IMAD.MOV.U32 R229, RZ, RZ, R246 ;  /* 0x000000ffffe57224 */ /* 0x000fe200078e00f6 */
[----:B------:R-:W-:Y:S01]  /*d0c0*/  LOP3.LUT R5, R5, 0xffff, RZ, 0xc0, !PT ;  /* 0x0000ffff05057812 */ /* 0x000fe200078ec0ff */
[----:B------:R-:W-:-:S02]  /*d0d0*/  IMAD.MOV.U32 R246, RZ, RZ, R226 ;  /* 0x000000fffff67224 */ /* 0x000fc400078e00e2 */
[----:B------:R-:W-:Y:S02]  /*d0e0*/  IMAD.MOV.U32 R226, RZ, RZ, R225 ;  /* 0x000000ffffe27224 */ /* 0x000fe400078e00e1 */
        /* <DEDUP_REMOVED lines=8> */
[----:B------:R1:W2:Y:S01]  /*d170*/  LDL.LU.S16 R11, [R1+0x150] ;  /* 0x00015000010b7983 */ /* 0x0002a20000300600 */
[----:B------:R-:W-:Y:S02]  /*d180*/  SHF.R.U32.HI R5, RZ, 0x10, R4 ;  /* 0x00000010ff057819 */ /* 0x000fe40000011604 */
[----:B------:R-:W-:Y:S02]  /*d190*/  @!P0 PRMT R34, R6, 0x5410, RZ ;  /* 0x0000541006228816 */ /* 0x000fe400000000ff */
[----:B------:R1:W3:Y:S01]  /*d1a0*/  LDL.LU.S16 R6, [R1+0x158] ;  /* 0x0001580001067983 */ /* 0x0002e20000300600 */
[----:B------:R-:W-:-:S04]  /*d1b0*/  LOP3.LUT R5, R5, 0xff, RZ, 0xc0, !PT ;  /* 0x000000ff05057812 */ /* 0x000fc800078ec0ff */
[----:B------:R-:W-:Y:S01]  /*d1c0*/  ISETP.GE.U32.AND P1, PT, R199, R5, PT ;  /* 0x00000005c700720c */ /* 0x000fe20003f26070 */
[----:B------:R-:W-:Y:S02]  /*d1d0*/  IMAD.MOV.U32 R249, RZ, RZ, R248 ;  /* 0x000000fffff97224 */ /* 0x000fe400078e00f8 */
[----:B------:R-:W-:Y:S02]  /*d1e0*/  IMAD.MOV.U32 R248, RZ, RZ, R251 ;  /* 0x000000fffff87224 */ /* 0x000fe400078e00fb */
[----:B------:R-:W-:Y:S02]  /*d1f0*/  IMAD.MOV.U32 R251, RZ, RZ, R247 ;  /* 0x000000fffffb7224 */ /* 0x000fe400078e00f7 */
        /* <DEDUP_REMOVED lines=9> */
[----:B------:R-:W-:Y:S02]  /*d290*/  PRMT R200, R33, 0x5410, R32 ;  /* 0x0000541021c87816 */ /* 0x000fe40000000020 */
[----:B------:R-:W-:Y:S01]  /*d2a0*/  SHF.R.U32.HI R4, RZ, 0x18, R4 ;  /* 0x00000018ff047819 */ /* 0x000fe20000011604 */
[----:B--2---:R-:W-:-:S05]  /*d2b0*/  @!P1 HADD2 R11, -R33.H0_H0, -RZ.H0_H0 ;  /* 0xa00000ff210b9230 */ /* 0x004fca0000000900 */
[----:B------:R-:W-:-:S04]  /*d2c0*/  PRMT R5, R11, 0x7610, R5 ;  /* 0x000076100b057816 */ /* 0x000fc80000000005 */
[----:B------:R-:W-:Y:S02]  /*d2d0*/  @!P1 PRMT R33, R5, 0x5410, RZ ;  /* 0x0000541005219816 */ /* 0x000fe400000000ff */
[----:B------:R1:W2:Y:S01]  /*d2e0*/  LDL.LU.S16 R5, [R1+0x15c] ;  /* 0x00015c0001057983 */ /* 0x0002a20000300600 */
[----:B------:R-:W-:Y:S02]  /*d2f0*/  ISETP.GE.U32.AND P0, PT, R199, R4, PT ;  /* 0x00000004c700720c */ /* 0x000fe40003f06070 */
[----:B------:R-:W-:Y:S01]  /*d300*/  LOP3.LUT R7, R7, R218, R10, 0x96, !PT ;  /* 0x000000da07077212 */ /* 0x000fe200078e960a */
[----:B------:R-:W4:Y:S04]  /*d310*/  LDL R14, [R1+0x1a8] ;  /* 0x0001a800010e7983 */ /* 0x000f280000100800 */
[----:B------:R1:W4:Y:S06]  /*d320*/  LDL.LU.S16 R11, [R1+0x160] ;  /* 0x00016000010b7983 */ /* 0x00032c0000300600 */
[----:B---3--:R-:W-:-:S05]  /*d330*/  @!P0 HADD2 R6, -R32.H0_H0, -RZ.H0_H0 ;  /* 0xa00000ff20068230 */ /* 0x008fca0000000900 */
[----:B------:R-:W-:Y:S01]  /*d340*/  PRMT R4, R6, 0x7610, R4 ;  /* 0x0000761006047816 */ /* 0x000fe20000000004 */
[----:B------:R-:W-:-:S05]  /*d350*/  IMAD.WIDE.U32 R6, R7, -0x2daee0ad, RZ ;  /* 0xd2511f5307067825 */ /* 0x000fca00078e00ff */
[----:B------:R-:W-:Y:S02]  /*d360*/  LOP3.LUT R8, R7, R223, R8, 0x96, !PT ;  /* 0x000000df07087212 */ /* 0x000fe400078e9608 */
[----:B------:R-:W-:Y:S02]  /*d370*/  @!P0 PRMT R32, R4, 0x5410, RZ ;  /* 0x0000541004208816 */ /* 0x000fe400000000ff */
[----:B------:R-:W-:-:S04]  /*d380*/  LOP3.LUT R4, R8, 0xff, RZ, 0xc0, !PT ;  /* 0x000000ff08047812 */ /* 0x000fc800078ec0ff */
[----:B------:R-:W-:Y:S01]  /*d390*/  ISETP.GE.U32.AND P0, PT, R199, R4, PT ;  /* 0x00000004c700720c */ /* 0x000fe20003f06070 */
[----:B------:R-:W-:Y:S01]  /*d3a0*/  IMAD.MOV.U32 R250, RZ, RZ, R249 ;  /* 0x000000fffffa7224 */ /* 0x000fe200078e00f9 */
[C---:B------:R-:W-:Y:S01]  /*d3b0*/  PRMT R30, R31.reuse, 0x7632, R30 ;  /* 0x000076321f1e7816 */ /* 0x040fe2000000001e */
[----:B------:R-:W-:Y:S02]  /*d3c0*/  IMAD.MOV.U32 R249, RZ, RZ, R251 ;  /* 0x000000fffff97224 */ /* 0x000fe400078e00fb */
[----:B------:R-:W-:Y:S02]  /*d3d0*/  IMAD.MOV.U32 R251, RZ, RZ, R247 ;  /* 0x000000fffffb7224 */ /* 0x000fe400078e00f7 */
[----:B------:R-:W-:Y:S02]  /*d3e0*/  IMAD.MOV.U32 R247, RZ, RZ, R228 ;  /* 0x000000fffff77224 */ /* 0x000fe400078e00e4 */
[----:B------:R-:W-:Y:S01]  /*d3f0*/  IMAD.MOV.U32 R228, RZ, RZ, R225 ;  /* 0x000000ffffe47224 */ /* 0x000fe200078e00e1 */
[----:B------:R-:W-:-:S03]  /*d400*/  PRMT R225, R31, 0x5410, R30 ;  /* 0x000054101fe17816 */ /* 0x000fc6000000001e */
[----:B--2---:R-:W-:-:S05]  /*d410*/  @!P0 HADD2 R5, -R31.H0_H0, -RZ.H0_H0 ;  /* 0xa00000ff1f058230 */ /* 0x004fca0000000900 */
[----:B------:R-:W-:Y:S02]  /*d420*/  PRMT R4, R5, 0x7610, R4 ;  /* 0x0000761005047816 */ /* 0x000fe40000000004 */
[----:B------:R1:W2:Y:S02]  /*d430*/  LDL.LU.S16 R5, [R1+0x164] ;  /* 0x0001640001057983 */ /* 0x0002a40000300600 */
[----:B------:R-:W-:Y:S02]  /*d440*/  @!P0 PRMT R31, R4, 0x5410, RZ ;  /* 0x00005410041f8816 */ /* 0x000fe400000000ff */
[----:B------:R-:W-:Y:S01]  /*d450*/  LOP3.LUT R4, R8, 0xffff, RZ, 0xc0, !PT ;  /* 0x0000ffff08047812 */ /* 0x000fe200078ec0ff */
[----:B------:R-:W3:Y:S03]  /*d460*/  LDL R16, [R1+0x1e0] ;  /* 0x0001e00001107983 */ /* 0x000ee60000100800 */
[----:B------:R-:W-:Y:S01]  /*d470*/  SHF.R.U32.HI R4, RZ, 0x8, R4 ;  /* 0x00000008ff047819 */ /* 0x000fe20000011604 */
[----:B------:R-:W3:Y:S03]  /*d480*/  LDL R15, [R1+0x180] ;  /* 0x00018000010f7983 */ /* 0x000ee60000100800 */
[----:B------:R-:W-:-:S04]  /*d490*/  LOP3.LUT R4, R4, 0xffff, RZ, 0xc0, !PT ;  /* 0x0000ffff04047812 */ /* 0x000fc800078ec0ff */
[----:B------:R-:W-:-:S13]  /*d4a0*/  ISETP.GE.U32.AND P0, PT, R199, R4, PT ;  /* 0x00000004c700720c */ /* 0x000fda0003f06070 */
[----:B----4-:R-:W-:-:S05]  /*d4b0*/  @!P0 HADD2 R11, -R30.H0_H0, -RZ.H0_H0 ;  /* 0xa00000ff1e0b8230 */ /* 0x010fca0000000900 */
[----:B------:R-:W-:-:S04]  /*d4c0*/  PRMT R4, R11, 0x7610, R4 ;  /* 0x000076100b047816 */ /* 0x000fc80000000004 */
[----:B------:R-:W-:Y:S02]  /*d4d0*/  @!P0 PRMT R30, R4, 0x5410, RZ ;  /* 0x00005410041e8816 */ /* 0x000fe400000000ff */
[----:B------:R-:W-:-:S04]  /*d4e0*/  LOP3.LUT R4, R6, 0xff, RZ, 0xc0, !PT ;  /* 0x000000ff06047812 */ /* 0x000fc800078ec0ff */
[----:B------:R-:W-:Y:S02]  /*d4f0*/  ISETP.GE.U32.AND P0, PT, R199, R4, PT ;  /* 0x00000004c700720c */ /* 0x000fe40003f06070 */
[----:B------:R-:W-:-:S11]  /*d500*/  PRMT R29, R18, 0x7610, R29 ;  /* 0x00007610121d7816 */ /* 0x000fd6000000001d */
[----:B--2---:R-:W-:-:S05]  /*d510*/  @!P0 HADD2 R5, -R29.H0_H0, -RZ.H0_H0 ;  /* 0xa00000ff1d058230 */ /* 0x004fca0000000900 */
[----:B------:R-:W-:Y:S02]  /*d520*/  PRMT R4, R5, 0x7610, R4 ;  /* 0x0000761005047816 */ /* 0x000fe40000000004 */
[----:B------:R-:W2:Y:S04]  /*d530*/  LDL R5, [R1+0x188] ;  /* 0x0001880001057983 */ /* 0x000ea80000100800 */
[----:B------:R1:W4:Y:S01]  /*d540*/  LDL.LU.S16 R11, [R1+0x16c] ;  /* 0x00016c00010b7983 */ /* 0x0003220000300600 */
[----:B------:R-:W-:Y:S01]  /*d550*/  PRMT R28, R18, 0x7632, R28 ;  /* 0x00007632121c7816 */ /* 0x000fe2000000001c */
[----:B------:R-:W-:Y:S02]  /*d560*/  IMAD.MOV.U32 R252, RZ, RZ, R228 ;  /* 0x000000fffffc7224 */ /* 0x000fe400078e00e4 */
[----:B------:R-:W-:Y:S01]  /*d570*/  IMAD.MOV.U32 R228, RZ, RZ, R226 ;  /* 0x000000ffffe47224 */ /* 0x000fe200078e00e2 */
[----:B------:R-:W-:Y:S01]  /*d580*/  PRMT R226, R29, 0x5410, R28 ;  /* 0x000054101de27816 */ /* 0x000fe2000000001c */
[----:B------:R-:W3:Y:S01]  /*d590*/  S2R R17, SR_CTAID.X ;  /* 0x0000000000117919 */ /* 0x000ee20000002500 */
[----:B------:R-:W-:-:S02]  /*d5a0*/  @!P0 PRMT R29, R4, 0x5410, RZ ;  /* 0x00005410041d8816 */ /* 0x000fc400000000ff */
[----:B------:R-:W-:Y:S01]  /*d5b0*/  LOP3.LUT R4, R6, 0xffff, RZ, 0xc0, !PT ;  /* 0x0000ffff06047812 */ /* 0x000fe200078ec0ff */
[----:B------:R-:W2:Y:S03]  /*d5c0*/  LDL R12, [R1+0x3ac] ;  /* 0x0003ac00010c7983 */ /* 0x000ea60000100800 */
[----:B------:R-:W-:-:S04]  /*d5d0*/  SHF.R.U32.HI R4, RZ, 0x8, R4 ;  /* 0x00000008ff047819 */ /* 0x000fc80000011604 */
[----:B------:R-:W-:-:S04]  /*d5e0*/  LOP3.LUT R4, R4, 0xffff, RZ, 0xc0, !PT ;  /* 0x0000ffff04047812 */ /* 0x000fc800078ec0ff */
[----:B------:R-:W-:Y:S01]  /*d5f0*/  ISETP.GE.U32.AND P0, PT, R199, R4, PT ;  /* 0x00000004c700720c */ /* 0x000fe20003f06070 */
[----:B------:R-:W2:Y:S01]  /*d600*/  S2R R7, SR_CTAID.Z ;  /* 0x0000000000077919 */ /* 0x000ea20000002700 */
[----:B---3--:R-:W-:-:S11]  /*d610*/  IMAD.SHL.U32 R17, R17, 0x80, RZ ;  /* 0x0000008011117824 */ /* 0x008fd600078e00ff */
[----:B----4-:R-:W-:-:S05]  /*d620*/  @!P0 HADD2 R11, -R28.H0_H0, -RZ.H0_H0 ;  /* 0xa00000ff1c0b8230 */ /* 0x010fca0000000900 */
[----:B------:R-:W-:Y:S02]  /*d630*/  PRMT R4, R11, 0x7610, R4 ;  /* 0x000076100b047816 */ /* 0x000fe40000000004 */
[----:B------:R-:W2:Y:S02]  /*d640*/  S2R R11, SR_CTAID.Y ;  /* 0x00000000000b7919 */ /* 0x000ea40000002600 */
[----:B--2---:R-:W-:Y:S02]  /*d650*/  IMAD R7, R11, R5, R7 ;  /* 0x000000050b077224 */ /* 0x004fe400078e0207 */
[----:B------:R-:W2:Y:S02]  /*d660*/  S2R R11, SR_TID.X ;  /* 0x00000000000b7919 */ /* 0x000ea40000002100 */
[----:B------:R-:W-:Y:S02]  /*d670*/  IMAD R7, R16, R7, R17 ;  /* 0x0000000710077224 */ /* 0x000fe400078e0211 */
[----:B------:R-:W3:Y:S01]  /*d680*/  LDL.64 R16, [R1+0x190] ;  /* 0x0001900001107983 */ /* 0x000ee20000100a00 */
[----:B------:R-:W-:-:S02]  /*d690*/  @!P0 PRMT R28, R4, 0x5410, RZ ;  /* 0x00005410041c8816 */ /* 0x000fc400000000ff */
[----:B------:R-:W-:Y:S02]  /*d6a0*/  LOP3.LUT R4, R15, 0x7ffffffc, RZ, 0xc0, !PT ;  /* 0x7ffffffc0f047812 */ /* 0x000fe400078ec0ff */
[----:B--2---:R-:W-:-:S04]  /*d6b0*/  SHF.R.S32.HI R15, RZ, 0x1f, R11 ;  /* 0x0000001fff0f7819 */ /* 0x004fc8000001140b */
[----:B------:R-:W-:Y:S02]  /*d6c0*/  LEA.HI R15, R15, R11, RZ, 0x5 ;  /* 0x0000000b0f0f7211 */ /* 0x000fe400078f28ff */
[----:B------:R1:W2:Y:S01]  /*d6d0*/  LDL.LU.S16 R11, [R1+0x178] ;  /* 0x00017800010b7983 */ /* 0x0002a20000300600 */
[----:B------:R-:W-:Y:S02]  /*d6e0*/  IMAD.MOV.U32 R20, RZ, RZ, R252 ;  /* 0x000000ffff147224 */ /* 0x000fe400078e00fc */
[----:B------:R-:W4:Y:S01]  /*d6f0*/  S2R R252, SR_TID.X ;  /* 0x0000000000fc7919 */ /* 0x000f220000002100 */
[----:B------:R-:W-:-:S04]  /*d700*/  LOP3.LUT R15, R15, 0xffffffe0, RZ, 0xc0, !PT ;  /* 0xffffffe00f0f7812 */ /* 0x000fc800078ec0ff */
[----:B----4-:R-:W-:Y:S01]  /*d710*/  IADD3 R5, -R4, R252, -R15 ;  /* 0x000000fc04057210 */ /* 0x010fe20007ffe90f */
[----:B------:R-:W-:-:S04]  /*d720*/  IMAD.SHL.U32 R4, R248, 0x80, RZ ;  /* 0x00000080f8047824 */ /* 0x000fc800078e00ff */
[----:B------:R-:W-:Y:S02]  /*d730*/  IMAD.SHL.U32 R5, R5, 0x2, RZ ;  /* 0x0000000205057824 */ /* 0x000fe400078e00ff */
[C---:B------:R-:W-:Y:S02]  /*d740*/  IMAD R4, R14.reuse, R7, R4 ;  /* 0x000000070e047224 */ /* 0x040fe400078e0204 */
[----:B------:R-:W-:Y:S02]  /*d750*/  IMAD R5, R14, R12, R5 ;  /* 0x0000000c0e057224 */ /* 0x000fe400078e0205 */
[----:B------:R-:W-:-:S03]  /*d760*/  VIADD R4, R4, 0xffffff80 ;  /* 0xffffff8004047836 */ /* 0x000fc60000000000 */
[----:B------:R-:W-:Y:S02]  /*d770*/  SHF.R.S32.HI R7, RZ, 0x1f, R5 ;  /* 0x0000001fff077819 */ /* 0x000fe40000011405 */
[----:B------:R-:W-:-:S04]  /*d780*/  IADD3 R5, P0, R5, R4, RZ ;  /* 0x0000000405057210 */ /* 0x000fc80007f1e0ff */
[----:B------:R-:W-:Y:S02]  /*d790*/  LEA.HI.X.SX32 R7, R4, R7, 0x1, P0 ;  /* 0x0000000704077211 */ /* 0x000fe400000f0eff */
[C---:B------:R-:W-:Y:S02]  /*d7a0*/  PRMT R19, R13.reuse, 0x7610, R19 ;  /* 0x000076100d137816 */ /* 0x040fe40000000013 */
[----:B------:R-:W-:Y:S02]  /*d7b0*/  PRMT R18, R13, 0x7632, R18 ;  /* 0x000076320d127816 */ /* 0x000fe40000000012 */
[----:B---3--:R-:W-:-:S04]  /*d7c0*/  LEA R4, P0, R5, R16, 0x1 ;  /* 0x0000001005047211 */ /* 0x008fc800078008ff */
[----:B------:R-:W-:Y:S01]  /*d7d0*/  LEA.HI.X R5, R5, R17, R7, 0x1, P0 ;  /* 0x0000001105057211 */ /* 0x000fe200000f0c07 */
[----:B------:R-:W-:Y:S02]  /*d7e0*/  IMAD.MOV.U32 R17, RZ, RZ, R185 ;  /* 0x000000ffff117224 */ /* 0x000fe400078e00b9 */
[----:B------:R-:W-:Y:S02]  /*d7f0*/  IMAD.MOV.U32 R185, RZ, RZ, R171 ;  /* 0x000000ffffb97224 */ /* 0x000fe400078e00ab */
[----:B------:R-:W-:Y:S01]  /*d800*/  IMAD R171, R2, 0x2, R3 ;  /* 0x0000000202ab7824 */ /* 0x000fe200078e0203 */
[--C-:B------:R-:W-:Y:S02]  /*d810*/  SHF.R.U32.HI R3, RZ, 0x10, R6.reuse ;  /* 0x00000010ff037819 */ /* 0x100fe40000011606 */
[----:B------:R-:W-:Y:S02]  /*d820*/  SHF.R.U32.HI R2, RZ, 0x18, R6 ;  /* 0x00000018ff027819 */ /* 0x000fe40000011606 */
[----:B------:R-:W-:-:S02]  /*d830*/  LOP3.LUT R3, R3, 0xff, RZ, 0xc0, !PT ;  /* 0x000000ff03037812 */ /* 0x000fc400078ec0ff */
[C---:B------:R-:W-:Y:S02]  /*d840*/  ISETP.GE.U32.AND P0, PT, R199.reuse, R2, PT ;  /* 0x00000002c700720c */ /* 0x040fe40003f06070 */
[--C-:B------:R-:W-:Y:S02]  /*d850*/  SHF.R.U32.HI R2, RZ, 0x18, R9.reuse ;  /* 0x00000018ff027819 */ /* 0x100fe40000011609 */
[C---:B------:R-:W-:Y:S02]  /*d860*/  ISETP.GE.U32.AND P1, PT, R199.reuse, R3, PT ;  /* 0x00000003c700720c */ /* 0x040fe40003f26070 */
[----:B------:R-:W-:Y:S02]  /*d870*/  ISETP.GE.U32.AND P4, PT, R199, R2, PT ;  /* 0x00000002c700720c */ /* 0x000fe40003f86070 */
[----:B------:R-:W-:-:S04]  /*d880*/  SHF.R.U32.HI R2, RZ, 0x10, R9 ;  /* 0x00000010ff027819 */ /* 0x000fc80000011609 */
[----:B------:R-:W-:-:S04]  /*d890*/  LOP3.LUT R2, R2, 0xff, RZ, 0xc0, !PT ;  /* 0x000000ff02027812 */ /* 0x000fc800078ec0ff */
[C---:B------:R-:W-:Y:S02]  /*d8a0*/  ISETP.GE.U32.AND P5, PT, R199.reuse, R2, PT ;  /* 0x00000002c700720c */ /* 0x040fe40003fa6070 */
[--C-:B------:R-:W-:Y:S01]  /*d8b0*/  SHF.R.U32.HI R2, RZ, 0x10, R8.reuse ;  /* 0x00000010ff027819 */ /* 0x100fe20000011608 */
[----:B--2---:R-:W-:Y:S01]  /*d8c0*/  @!P1 HADD2 R11, -R19.H0_H0, -RZ.H0_H0 ;  /* 0xa00000ff130b9230 */ /* 0x004fe20000000900 */
[----:B------:R-:W-:Y:S01]  /*d8d0*/  SHF.R.U32.HI R8, RZ, 0x18, R8 ;  /* 0x00000018ff087819 */ /* 0x000fe20000011608 */
[----:B------:R-:W-:Y:S02]  /*d8e0*/  IMAD.MOV.U32 R12, RZ, RZ, R185 ;  /* 0x000000ffff0c7224 */ /* 0x000fe400078e00b9 */
[----:B------:R-:W-:Y:S01]  /*d8f0*/  IMAD.MOV.U32 R16, RZ, RZ, R20 ;  /* 0x000000ffff107224 */ /* 0x000fe200078e0014 */
[----:B------:R-:W-:Y:S01]  /*d900*/  ISETP.GE.U32.AND P2, PT, R199, R8, PT ;  /* 0x00000008c700720c */ /* 0x000fe20003f46070 */
[----:B------:R1:W2:Y:S01]  /*d910*/  LDL.LU.S16 R185, [R1+0x180] ;  /* 0x0001800001b97983 */ /* 0x0002a20000300600 */
[----:B------:R-:W-:Y:S01]  /*d920*/  PRMT R8, R11, 0x7610, R8 ;  /* 0x000076100b087816 */ /* 0x000fe20000000008 */
[----:B------:R-:W-:Y:S01]  /*d930*/  IMAD.MOV.U32 R20, RZ, RZ, R224 ;  /* 0x000000ffff147224 */ /* 0x000fe200078e00e0 */
[----:B------:R-:W-:Y:S01]  /*d940*/  PRMT R224, R19, 0x5410, R18 ;  /* 0x0000541013e07816 */ /* 0x000fe20000000012 */
[----:B------:R1:W3:Y:S01]  /*d950*/  LDL.LU.S16 R13, [R1+0x194] ;  /* 0x00019400010d7983 */ /* 0x0002e20000300600 */
[----:B------:R-:W-:-:S03]  /*d960*/  @!P1 PRMT R19, R8, 0x5410, RZ ;  /* 0x0000541008139816 */ /* 0x000fc600000000ff */
[----:B------:R1:W4:Y:S04]  /*d970*/  LDL.LU.S16 R11, [R1+0x190] ;  /* 0x00019000010b7983 */ /* 0x0003280000300600 */
[----:B------:R1:W4:Y:S04]  /*d980*/  LDL.LU.S16 R9, [R1+0x188] ;  /* 0x0001880001097983 */ /* 0x0003280000300600 */
[----:B------:R1:W4:Y:S01]  /*d990*/  LDL.LU.S16 R8, [R1+0x184] ;  /* 0x0001840001087983 */ /* 0x0003220000300600 */
[----:B------:R-:W-:Y:S02]  /*d9a0*/  LOP3.LUT R2, R2, 0xff, RZ, 0xc0, !PT ;  /* 0x000000ff02027812 */ /* 0x000fe400078ec0ff */
[----:B------:R-:W-:-:S02]  /*d9b0*/  PRMT R21, R22, 0x7632, R21 ;  /* 0x0000763216157816 */ /* 0x000fc40000000015 */
[----:B------:R-:W-:Y:S01]  /*d9c0*/  ISETP.GE.U32.AND P3, PT, R199, R2, PT ;  /* 0x00000002c700720c */ /* 0x000fe20003f66070 */
[----:B------:R-:W-:Y:S01]  /*d9d0*/  IMAD.MOV.U32 R15, RZ, RZ, R17 ;  /* 0x000000ffff0f7224 */ /* 0x000fe200078e0011 */
[----:B------:R-:W-:Y:S01]  /*d9e0*/  PRMT R23, R25, 0x7632, R23 ;  /* 0x0000763219177816 */ /* 0x000fe20000000017 */
[----:B------:R-:W-:Y:S02]  /*d9f0*/  IMAD.MOV.U32 R17, RZ, RZ, R16 ;  /* 0x000000ffff117224 */ /* 0x000fe400078e0010 */
[----:B------:R-:W-:Y:S02]  /*da00*/  IMAD.MOV.U32 R16, RZ, RZ, R250 ;  /* 0x000000ffff107224 */ /* 0x000fe400078e00fa */
[----:B------:R-:W-:Y:S02]  /*da10*/  IMAD.MOV.U32 R250, RZ, RZ, R229 ;  /* 0x000000fffffa7224 */ /* 0x000fe400078e00e5 */
[----:B------:R-:W-:Y:S02]  /*da20*/  IMAD.MOV.U32 R229, RZ, RZ, R246 ;  /* 0x000000ffffe57224 */ /* 0x000fe400078e00f6 */
[----:B------:R-:W-:-:S02]  /*da30*/  IMAD.MOV.U32 R246, RZ, RZ, R243 ;  /* 0x000000fffff67224 */ /* 0x000fc400078e00f3 */
[----:B------:R-:W-:Y:S02]  /*da40*/  IMAD.MOV.U32 R243, RZ, RZ, R241 ;  /* 0x000000fffff37224 */ /* 0x000fe400078e00f1 */
[----:B------:R-:W-:Y:S01]  /*da50*/  IMAD.MOV.U32 R241, RZ, RZ, R213 ;  /* 0x000000fffff17224 */ /* 0x000fe200078e00d5 */
[----:B------:R-:W-:Y:S01]  /*da60*/  PRMT R213, R22, 0x5410, R21 ;  /* 0x0000541016d57816 */ /* 0x000fe20000000015 */
[----:B------:R1:W-:Y:S04]  /*da70*/  ST.E.U16 desc[UR4][R4.64], R154 ;  /* 0x0000009a04007985 */ /* 0x0003e8000c101504 */
[----:B------:R1:W-:Y:S02]  /*da80*/  ST.E.U16 desc[UR4][R4.64+0x2], R153 ;  /* 0x0000029904007985 */ /* 0x0003e4000c101504 */
[----:B-1----:R-:W-:-:S02]  /*da90*/  IMAD.MOV.U32 R154, RZ, RZ, R16 ;  /* 0x000000ffff9a7224 */ /* 0x002fc400078e0010 */
[----:B------:R-:W-:Y:S02]  /*daa0*/  IMAD.MOV.U32 R16, RZ, RZ, R250 ;  /* 0x000000ffff107224 */ /* 0x000fe400078e00fa */
[----:B------:R-:W-:Y:S02]  /*dab0*/  IMAD.MOV.U32 R153, RZ, RZ, R17 ;  /* 0x000000ffff997224 */ /* 0x000fe400078e0011 */
[----:B------:R-:W-:Y:S02]  /*dac0*/  IMAD.MOV.U32 R17, RZ, RZ, R229 ;  /* 0x000000ffff117224 */ /* 0x000fe400078e00e5 */
[----:B------:R-:W-:Y:S02]  /*dad0*/  IMAD.MOV.U32 R250, RZ, RZ, R243 ;  /* 0x000000fffffa7224 */ /* 0x000fe400078e00f3 */
[----:B------:R-:W-:Y:S02]  /*dae0*/  IMAD.MOV.U32 R229, RZ, RZ, R241 ;  /* 0x000000ffffe57224 */ /* 0x000fe400078e00f1 */
[----:B------:R-:W-:-:S02]  /*daf0*/  IMAD.MOV.U32 R243, RZ, RZ, R237 ;  /* 0x000000fffff37224 */ /* 0x000fc400078e00ed */
[----:B------:R-:W-:Y:S02]  /*db00*/  IMAD.MOV.U32 R241, RZ, RZ, R236 ;  /* 0x000000fffff17224 */ /* 0x000fe400078e00ec */
[----:B--2---:R-:W-:Y:S02]  /*db10*/  @!P0 HADD2 R185, -R18.H0_H0, -RZ.H0_H0 ;  /* 0xa00000ff12b98230 */ /* 0x004fe40000000900 */
[----:B---3--:R-:W-:Y:S02]  /*db20*/  @!P5 HADD2 R13, -R25.H0_H0, -RZ.H0_H0 ;  /* 0xa00000ff190dd230 */ /* 0x008fe40000000900 */
[----:B----4-:R-:W-:Y:S02]  /*db30*/  @!P4 HADD2 R11, -R23.H0_H0, -RZ.H0_H0 ;  /* 0xa00000ff170bc230 */ /* 0x010fe40000000900 */
[----:B------:R-:W-:Y:S01]  /*db40*/  @!P2 HADD2 R8, -R21.H0_H0, -RZ.H0_H0 ;  /* 0xa00000ff1508a230 */ /* 0x000fe20000000900 */
[----:B------:R-:W-:-:S04]  /*db50*/  PRMT R7, R13, 0x7610, R7 ;  /* 0x000076100d077816 */ /* 0x000fc80000000007 */
[----:B------:R-:W-:Y:S01]  /*db60*/  PRMT R2, R8, 0x7610, R2 ;  /* 0x0000761008027816 */ /* 0x000fe20000000002 */
[----:B------:R-:W-:Y:S02]  /*db70*/  @!P3 HADD2 R9, -R22.H0_H0, -RZ.H0_H0 ;  /* 0xa00000ff1609b230 */ /* 0x000fe40000000900 */
[----:B------:R-:W-:Y:S01]  /*db80*/  IMAD.MOV.U32 R13, RZ, RZ, R15 ;  /* 0x000000ffff0d7224 */ /* 0x000fe200078e000f */
[----:B------:R-:W-:Y:S01]  /*db90*/  @!P2 PRMT R21, R2, 0x5410, RZ ;  /* 0x000054100215a816 */ /* 0x000fe200000000ff */
[----:B------:R-:W-:Y:S01]  /*dba0*/  IMAD.SHL.U32 R2, R14, 0x8, RZ ;  /* 0x000000080e027824 */ /* 0x000fe200078e00ff */
[----:B------:R-:W-:Y:S01]  /*dbb0*/  PRMT R6, R11, 0x7610, R6 ;  /* 0x000076100b067816 */ /* 0x000fe20000000006 */
[----:B------:R-:W-:Y:S01]  /*dbc0*/  IMAD.MOV.U32 R15, RZ, RZ, R246 ;  /* 0x000000ffff0f7224 */ /* 0x000fe200078e00f6 */
[----:B------:R-:W-:Y:S01]  /*dbd0*/  PRMT R10, R185, 0x7610, R10 ;  /* 0x00007610b90a7816 */ /* 0x000fe2000000000a */
[----:B------:R-:W-:Y:S01]  /*dbe0*/  IMAD.MOV.U32 R246, RZ, RZ, R191 ;  /* 0x000000fffff67224 */ /* 0x000fe200078e00bf */
[----:B------:R-:W-:Y:S01]  /*dbf0*/  PRMT R3, R9, 0x7610, R3 ;  /* 0x0000761009037816 */ /* 0x000fe20000000003 */
[----:B------:R-:W-:Y:S01]  /*dc00*/  IMAD.WIDE.U32 R190, R190, -0x326172a9, RZ ;  /* 0xcd9e8d57bebe7825 */ /* 0x000fe200078e00ff */
[----:B------:R-:W-:Y:S01]  /*dc10*/  PRMT R185, R25, 0x5410, R23 ;  /* 0x0000541019b97816 */ /* 0x000fe20000000017 */
[----:B------:R1:W-:Y:S01]  /*dc20*/  STL [R1+0x290], R2 ;  /* 0x0002900201007387 */ /* 0x0003e20000100800 */
[----:B------:R-:W-:Y:S01]  /*dc30*/  @!P4 PRMT R23, R6, 0x5410, RZ ;  /* 0x000054100617c816 */ /* 0x000fe200000000ff */
[----:B------:R-:W-:Y:S01]  /*dc40*/  IMAD.WIDE R8, R2, 0x2, R4 ;  /* 0x0000000202087825 */ /* 0x000fe200078e0204 */
[----:B------:R-:W-:-:S02]  /*dc50*/  @!P0 PRMT R18, R10, 0x5410, RZ ;  /* 0x000054100a128816 */ /* 0x000fc400000000ff */
[----:B------:R-:W-:Y:S01]  /*dc60*/  LOP3.LUT R10, R197, R191, RZ, 0x3c, !PT ;  /* 0x000000bfc50a7212 */ /* 0x000fe200078e3cff */
[----:B------:R-:W-:Y:S01]  /*dc70*/  IMAD.SHL.U32 R6, R14, 0x40, RZ ;  /* 0x000000400e067824 */ /* 0x000fe200078e00ff */
[----:B------:R-:W-:Y:S02]  /*dc80*/  @!P5 PRMT R25, R7, 0x5410, RZ ;  /* 0x000054100719d816 */ /* 0x000fe400000000ff */
[----:B------:R-:W-:Y:S01]  /*dc90*/  @!P3 PRMT R22, R3, 0x5410, RZ ;  /* 0x000054100316b816 */ /* 0x000fe200000000ff */
[----:B------:R-:W-:Y:S01]  /*dca0*/  IMAD.WIDE R6, R6, 0x2, R4 ;  /* 0x0000000206067825 */ /* 0x000fe200078e0204 */
[----:B------:R2:W-:Y:S03]  /*dcb0*/  ST.E.U16 desc[UR4][R8.64], R118 ;  /* 0x0000007608007985 */ /* 0x0005e6000c101504 */
[----:B------:R-:W-:Y:S01]  /*dcc0*/  IMAD.WIDE.U32 R236, R10, -0x2daee0ad, RZ ;  /* 0xd2511f530aec7825 */ /* 0x000fe200078e00ff */
[----:B------:R-:W-:Y:S03]  /*dcd0*/  ST.E.U16 desc[UR4][R8.64+0x2], R119 ;  /* 0x0000027708007985 */ /* 0x000fe6000c101504 */
[----:B-1----:R-:W-:-:S05]  /*dce0*/  IMAD R2, R14, 0x48, RZ ;  /* 0x000000480e027824 */ /* 0x002fca00078e02ff */
[----:B------:R1:W-:Y:S01]  /*dcf0*/  STL [R1+0x294], R2 ;  /* 0x0002940201007387 */ /* 0x0003e20000100800 */
[----:B------:R-:W-:-:S03]  /*dd00*/  LOP3.LUT R14, R239, R196, R128, 0x96, !PT ;  /* 0x000000c4ef0e7212 */ /* 0x000fc600078e9680 */
[----:B------:R-:W-:Y:S01]  /*dd10*/  ST.E.U16 desc[UR4][R6.64], R82 ;  /* 0x0000005206007985 */ /* 0x000fe2000c101504 */
[----:B------:R-:W-:-:S03]  /*dd20*/  LOP3.LUT R10, R237, R196, R128, 0x96, !PT ;  /* 0x000000c4ed0a7212 */ /* 0x000fc600078e9680 */
[----:B------:R-:W-:Y:S01]  /*dd30*/  ST.E.U16 desc[UR4][R6.64+0x2], R81 ;  /* 0x0000025106007985 */ /* 0x000fe2000c101504 */
[----:B--2---:R-:W-:Y:S01]  /*dd40*/  IMAD.MOV.U32 R118, RZ, RZ, R12 ;  /* 0x000000ffff767224 */ /* 0x004fe200078e000c */
[-C--:B------:R-:W-:Y:S02]  /*dd50*/  LOP3.LUT R12, R166, R129.reuse, RZ, 0x3c, !PT ;  /* 0x00000081a60c7212 */ /* 0x080fe400078e3cff */
[----:B------:R-:W-:Y:S01]  /*dd60*/  LOP3.LUT R11, R155, R129, RZ, 0x3c, !PT ;  /* 0x000000819b0b7212 */ /* 0x000fe200078e3cff */
[----:B-1----:R-:W-:-:S05]  /*dd70*/  IMAD.WIDE R2, R2, 0x2, R4 ;  /* 0x0000000202027825 */ /* 0x002fca00078e0204 */
[----:B------:R-:W-:Y:S04]  /*dd80*/  ST.E.U16 desc[UR4][R2.64], R79 ;  /* 0x0000004f02007985 */ /* 0x000fe8000c101504 */
[----:B------:R1:W-:Y:S04]  /*dd90*/  ST.E.U16 desc[UR4][R2.64+0x2], R78 ;  /* 0x0000024e02007985 */ /* 0x0003e8000c101504 */
[----:B------:R-:W-:Y:S04]  /*dda0*/  ST.E.U16 desc[UR4][R4.64+0x10], R97 ;  /* 0x0000106104007985 */ /* 0x000fe8000c101504 */
[----:B------:R-:W-:Y:S04]  /*ddb0*/  ST.E.U16 desc[UR4][R4.64+0x12], R94 ;  /* 0x0000125e04007985 */ /* 0x000fe8000c101504 */
[----:B------:R-:W-:Y:S04]  /*ddc0*/  ST.E.U16 desc[UR4][R8.64+0x10], R91 ;  /* 0x0000105b08007985 */ /* 0x000fe8000c101504 */
[----:B------:R-:W-:Y:S04]  /*ddd0*/  ST.E.U16 desc[UR4][R8.64+0x12], R93 ;  /* 0x0000125d08007985 */ /* 0x000fe8000c101504 */
[----:B------:R-:W-:Y:S04]  /*dde0*/  ST.E.U16 desc[UR4][R6.64+0x10], R76 ;  /* 0x0000104c06007985 */ /* 0x000fe8000c101504 */
[----:B------:R-:W-:Y:S04]  /*ddf0*/  ST.E.U16 desc[UR4][R6.64+0x12], R75 ;  /* 0x0000124b06007985 */ /* 0x000fe8000c101504 */
[----:B------:R2:W-:Y:S01]  /*de00*/  ST.E.U16 desc[UR4][R2.64+0x10], R26 ;  /* 0x0000101a02007985 */ /* 0x0005e2000c101504 */
[----:B-1----:R-:W-:-:S03]  /*de10*/  IMAD.WIDE.U32 R78, R14, -0x326172a9, RZ ;  /* 0xcd9e8d570e4e7825 */ /* 0x002fc600078e00ff */
[----:B------:R1:W-:Y:S04]  /*de20*/  ST.E.U16 desc[UR4][R2.64+0x12], R27 ;  /* 0x0000121b02007985 */ /* 0x0003e8000c101504 */
[----:B------:R3:W-:Y:S01]  /*de30*/  ST.E.U16 desc[UR4][R4.64+0x20], R87 ;  /* 0x0000205704007985 */ /* 0x0007e2000c101504 */
[----:B--2---:R-:W-:Y:S02]  /*de40*/  IMAD.MOV.U32 R26, RZ, RZ, R118 ;  /* 0x000000ffff1a7224 */ /* 0x004fe400078e0076 */
[----:B------:R-:W-:-:S04]  /*de50*/  IMAD.WIDE.U32 R118, R10, -0x326172a9, RZ ;  /* 0xcd9e8d570a767825 */ /* 0x000fc800078e00ff */
[----:B-1----:R-:W-:Y:S02]  /*de60*/  IMAD.MOV.U32 R27, RZ, RZ, R13 ;  /* 0x000000ffff1b7224 */ /* 0x002fe400078e000d */
[----:B------:R-:W-:-:S04]  /*de70*/  IMAD.WIDE.U32 R12, R12, -0x326172a9, RZ ;  /* 0xcd9e8d570c0c7825 */ /* 0x000fc800078e00ff */
[----:B------:R-:W-:Y:S01]  /*de80*/  IMAD.WIDE.U32 R10, R11, -0x326172a9, RZ ;  /* 0xcd9e8d570b0a7825 */ /* 0x000fe200078e00ff */
[-CC-:B------:R-:W-:Y:S02]  /*de90*/  LOP3.LUT R81, R79, R214.reuse, R12.reuse, 0x96, !PT ;  /* 0x000000d64f517212 */ /* 0x180fe400078e960c */
[-C--:B------:R-:W-:Y:S01]  /*dea0*/  LOP3.LUT R93, R119, R214.reuse, R12, 0x96, !PT ;  /* 0x000000d6775d7212 */ /* 0x080fe200078e960c */
[----:B------:R-:W-:Y:S01]  /*deb0*/  IMAD.MOV.U32 R12, RZ, RZ, R194 ;  /* 0x000000ffff0c7224 */ /* 0x000fe200078e00c2 */
[-CC-:B---3--:R-:W-:Y:S02]  /*dec0*/  LOP3.LUT R87, R79, R214.reuse, R10.reuse, 0x96, !PT ;  /* 0x000000d64f577212 */ /* 0x188fe400078e960a */
[----:B------:R-:W-:Y:S02]  /*ded0*/  LOP3.LUT R97, R119, R214, R10, 0x96, !PT ;  /* 0x000000d677617212 */ /* 0x000fe400078e960a */
[----:B------:R-:W-:Y:S02]  /*dee0*/  LOP3.LUT R10, R156, R129, RZ, 0x3c, !PT ;  /* 0x000000819c0a7212 */ /* 0x000fe400078e3cff */
[----:B------:R-:W-:-:S02]  /*def0*/  LOP3.LUT R76, R11, R215, R12, 0x96, !PT ;  /* 0x000000d70b4c7212 */ /* 0x000fc400078e960c */
[----:B------:R-:W-:Y:S01]  /*df00*/  LOP3.LUT R94, R11, R215, R190, 0x96, !PT ;  /* 0x000000d70b5e7212 */ /* 0x000fe200078e96be */
[----:B------:R-:W-:Y:S01]  /*df10*/  IMAD.WIDE.U32 R10, R10, -0x326172a9, RZ ;  /* 0xcd9e8d570a0a7825 */ /* 0x000fe200078e00ff */
[----:B------:R-:W-:Y:S04]  /*df20*/  ST.E.U16 desc[UR4][R4.64+0x22], R96 ;  /* 0x0000226004007985 */ /* 0x000fe8000c101504 */
[----:B------:R1:W-:Y:S04]  /*df30*/  ST.E.U16 desc[UR4][R8.64+0x20], R90 ;  /* 0x0000205a08007985 */ /* 0x0003e8000c101504 */
[----:B------:R2:W-:Y:S04]  /*df40*/  ST.E.U16 desc[UR4][R8.64+0x22], R95 ;  /* 0x0000225f08007985 */ /* 0x0005e8000c101504 */
[----:B------:R-:W-:Y:S04]  /*df50*/  ST.E.U16 desc[UR4][R6.64+0x20], R80 ;  /* 0x0000205006007985 */ /* 0x000fe8000c101504 */
[----:B------:R-:W-:Y:S04]  /*df60*/  ST.E.U16 desc[UR4][R6.64+0x22], R77 ;  /* 0x0000224d06007985 */ /* 0x000fe8000c101504 */
[----:B------:R-:W-:Y:S01]  /*df70*/  ST.E.U16 desc[UR4][R2.64+0x20], R74 ;  /* 0x0000204a02007985 */ /* 0x000fe2000c101504 */
[----:B-1----:R-:W-:-:S02]  /*df80*/  LOP3.LUT R90, R79, R214, R10, 0x96, !PT ;  /* 0x000000d64f5a7212 */ /* 0x002fc400078e960a */
[----:B--2---:R-:W-:Y:S01]  /*df90*/  LOP3.LUT R95, R119, R214, R10, 0x96, !PT ;  /* 0x000000d6775f7212 */ /* 0x004fe200078e960a */
[----:B------:R-:W-:Y:S01]  /*dfa0*/  IMAD.SHL.U32 R10, R172, 0x4, RZ ;  /* 0x00000004ac0a7824 */ /* 0x000fe200078e00ff */
[----:B------:R-:W-:Y:S04]  /*dfb0*/  ST.E.U16 desc[UR4][R2.64+0x22], R73 ;  /* 0x0000224902007985 */ /* 0x000fe8000c101504 */
[----:B------:R-:W-:Y:S01]  /*dfc0*/  LOP3.LUT R10, R129, R193, R10, 0x96, !PT ;  /* 0x000000c1810a7212 */ /* 0x000fe200078e960a */
[----:B------:R-:W-:Y:S04]  /*dfd0*/  ST.E.U16 desc[UR4][R4.64+0x30], R152 ;  /* 0x0000309804007985 */ /* 0x000fe8000c101504 */
[----:B------:R-:W-:Y:S04]  /*dfe0*/  ST.E.U16 desc[UR4][R4.64+0x32], R89 ;  /* 0x0000325904007985 */ /* 0x000fe8000c101504 */
[----:B------:R1:W-:Y:S01]  /*dff0*/  ST.E.U16 desc[UR4][R8.64+0x32], R88 ;  /* 0x0000325808007985 */ /* 0x0003e2000c101504 */
[----:B------:R-:W-:-:S02]  /*e000*/  LOP3.LUT R82, R11, R215, R12, 0x96, !PT ;  /* 0x000000d70b527212 */ /* 0x000fc400078e960c */
[-C--:B------:R-:W-:Y:S02]  /*e010*/  LOP3.LUT R96, R11, R215.reuse, R190, 0x96, !PT ;  /* 0x000000d70b607212 */ /* 0x080fe400078e96be */
[CC--:B------:R-:W-:Y:S02]  /*e020*/  LOP3.LUT R75, R13.reuse, R215.reuse, R194, 0x96, !PT ;  /* 0x000000d70d4b7212 */ /* 0x0c0fe400078e96c2 */
[----:B------:R-:W-:Y:S01]  /*e030*/  LOP3.LUT R91, R13, R215, R190, 0x96, !PT ;  /* 0x000000d70d5b7212 */ /* 0x000fe200078e96be */
[----:B------:R-:W-:Y:S02]  /*e040*/  IMAD.MOV.U32 R13, RZ, RZ, R195 ;  /* 0x000000ffff0d7224 */ /* 0x000fe400078e00c3 */
[----:B-1----:R-:W-:-:S05]  /*e050*/  IMAD.WIDE.U32 R88, R10, -0x326172a9, RZ ;  /* 0xcd9e8d570a587825 */ /* 0x002fca00078e00ff */
[----:B------:R-:W-:Y:S02]  /*e060*/  LOP3.LUT R10, R89, R215, R12, 0x96, !PT ;  /* 0x000000d7590a7212 */ /* 0x000fe400078e960c */
[----:B------:R-:W-:-:S03]  /*e070*/  LOP3.LUT R12, R79, R214, R88, 0x96, !PT ;  /* 0x000000d64f0c7212 */ /* 0x000fc600078e9658 */
[----:B------:R-:W-:-:S04]  /*e080*/  IMAD.WIDE.U32 R10, R10, -0x2daee0ad, RZ ;  /* 0xd2511f530a0a7825 */ /* 0x000fc800078e00ff */
[----:B------:R-:W-:-:S04]  /*e090*/  IMAD.WIDE.U32 R12, R12, -0x2daee0ad, RZ ;  /* 0xd2511f530c0c7825 */ /* 0x000fc800078e00ff */
[----:B------:R-:W-:Y:S02]  /*e0a0*/  IMAD.MOV.U32 R152, RZ, RZ, R153 ;  /* 0x000000ffff987224 */ /* 0x000fe400078e0099 */
[----:B------:R-:W-:Y:S01]  /*e0b0*/  IMAD.MOV.U32 R153, RZ, RZ, R16 ;  /* 0x000000ffff997224 */ /* 0x000fe200078e0010 */
[----:B------:R-:W-:Y:S02]  /*e0c0*/  LOP3.LUT R16, R11, R216, R238, 0x96, !PT ;  /* 0x000000d80b107212 */ /* 0x000fe400078e96ee */
[----:B------:R-:W-:Y:S01]  /*e0d0*/  LOP3.LUT R14, R13, R221, R10, 0x96, !PT ;  /* 0x000000dd0d0e7212 */ /* 0x000fe200078e960a */
[----:B------:R-:W-:Y:S02]  /*e0e0*/  IMAD.MOV.U32 R155, RZ, RZ, R17 ;  /* 0x000000ffff9b7224 */ /* 0x000fe400078e0011 */
[----:B------:R-:W-:Y:S02]  /*e0f0*/  IMAD.MOV.U32 R156, RZ, RZ, R154 ;  /* 0x000000ffff9c7224 */ /* 0x000fe400078e009a */
[----:B------:R-:W-:-:S04]  /*e100*/  IMAD.WIDE.U32 R16, R16, -0x326172a9, RZ ;  /* 0xcd9e8d5710107825 */ /* 0x000fc800078e00ff */
[----:B------:R-:W-:Y:S02]  /*e110*/  IMAD.MOV.U32 R154, RZ, RZ, R15 ;  /* 0x000000ffff9a7224 */ /* 0x000fe400078e000f */
[----:B------:R-:W-:Y:S01]  /*e120*/  IMAD.WIDE.U32 R14, R14, -0x326172a9, RZ ;  /* 0xcd9e8d570e0e7825 */ /* 0x000fe200078e00ff */
[----:B------:R1:W-:Y:S01]  /*e130*/  ST.E.U16 desc[UR4][R8.64+0x30], R151 ;  /* 0x0000309708007985 */ /* 0x0003e2000c101504 */
[----:B------:R-:W-:Y:S02]  /*e140*/  LOP3.LUT R10, R17, R211, R78, 0x96, !PT ;  /* 0x000000d3110a7212 */ /* 0x000fe400078e964e */
[----:B------:R-:W-:-:S03]  /*e150*/  IMAD.MOV.U32 R166, RZ, RZ, R27 ;  /* 0x000000ffffa67224 */ /* 0x000fc600078e001b */
[----:B------:R-:W-:Y:S01]  /*e160*/  IMAD.WIDE.U32 R10, R10, -0x2daee0ad, RZ ;  /* 0xd2511f530a0a7825 */ /* 0x000fe200078e00ff */
[----:B------:R2:W-:Y:S04]  /*e170*/  ST.E.U16 desc[UR4][R6.64+0x30], R84 ;  /* 0x0000305406007985 */ /* 0x0005e8000c101504 */
[----:B------:R-:W-:Y:S01]  /*e180*/  LOP3.LUT R12, R11, R219, R12, 0x96, !PT ;  /* 0x000000db0b0c7212 */ /* 0x000fe200078e960c */
[----:B------:R3:W-:Y:S01]  /*e190*/  ST.E.U16 desc[UR4][R6.64+0x32], R83 ;  /* 0x0000325306007985 */ /* 0x0007e2000c101504 */
[----:B-1----:R-:W-:Y:S01]  /*e1a0*/  IMAD.MOV.U32 R151, RZ, RZ, R26 ;  /* 0x000000ffff977224 */ /* 0x002fe200078e001a */
[----:B------:R-:W-:-:S05]  /*e1b0*/  LOP3.LUT R26, R15, R220, R16, 0x96, !PT ;  /* 0x000000dc0f1a7212 */ /* 0x000fca00078e9610 */
[----:B------:R-:W-:Y:S01]  /*e1c0*/  IMAD.WIDE.U32 R26, R26, -0x2daee0ad, RZ ;  /* 0xd2511f531a1a7825 */ /* 0x000fe200078e00ff */
[----:B------:R-:W-:Y:S04]  /*e1d0*/  ST.E.U16 desc[UR4][R2.64+0x30], R86 ;  /* 0x0000305602007985 */ /* 0x000fe8000c101504 */
[----:B------:R-:W-:Y:S01]  /*e1e0*/  LOP3.LUT R10, R27, R217, R10, 0x96, !PT ;  /* 0x000000d91b0a7212 */ /* 0x000fe200078e960a */
[----:B------:R-:W-:Y:S01]  /*e1f0*/  IMAD.WIDE.U32 R12, R12, -0x326172a9, RZ ;  /* 0xcd9e8d570c0c7825 */ /* 0x000fe200078e00ff */
[----:B------:R-:W-:Y:S03]  /*e200*/  ST.E.U16 desc[UR4][R2.64+0x32], R85 ;  /* 0x0000325502007985 */ /* 0x000fe6000c101504 */
[----:B------:R-:W-:Y:S01]  /*e210*/  IMAD.WIDE.U32 R10, R10, -0x326172a9, RZ ;  /* 0xcd9e8d570a0a7825 */ /* 0x000fe200078e00ff */
[----:B------:R-:W-:Y:S04]  /*e220*/  ST.E.U16 desc[UR4][R4.64+0x40], R150 ;  /* 0x0000409604007985 */ /* 0x000fe8000c101504 */
[----:B------:R-:W-:Y:S01]  /*e230*/  ST.E.U16 desc[UR4][R4.64+0x42], R149 ;  /* 0x0000429504007985 */ /* 0x000fe2000c101504 */
[----:B------:R-:W-:-:S03]  /*e240*/  LOP3.LUT R74, R13, R218, R14, 0x96, !PT ;  /* 0x000000da0d4a7212 */ /* 0x000fc600078e960e */
[----:B------:R-:W-:Y:S04]  /*e250*/  ST.E.U16 desc[UR4][R8.64+0x40], R147 ;  /* 0x0000409308007985 */ /* 0x000fe8000c101504 */
[----:B------:R-:W-:Y:S01]  /*e260*/  ST.E.U16 desc[UR4][R8.64+0x42], R148 ;  /* 0x0000429408007985 */ /* 0x000fe2000c101504 */
[----:B------:R-:W-:-:S03]  /*e270*/  IMAD.MOV.U32 R17, RZ, RZ, R20 ;  /* 0x000000ffff117224 */ /* 0x000fc600078e0014 */
[----:B------:R-:W-:Y:S01]  /*e280*/  ST.E.U16 desc[UR4][R6.64+0x40], R72 ;  /* 0x0000404806007985 */ /* 0x000fe2000c101504 */
[----:B------:R-:W-:-:S03]  /*e290*/  IMAD.MOV.U32 R14, RZ, RZ, R190 ;  /* 0x000000ffff0e7224 */ /* 0x000fc600078e00be */
[----:B------:R-:W-:Y:S01]  /*e2a0*/  ST.E.U16 desc[UR4][R6.64+0x42], R71 ;  /* 0x0000424706007985 */ /* 0x000fe2000c101504 */
[----:B------:R-:W-:-:S03]  /*e2b0*/  LOP3.LUT R20, R11, R222, R12, 0x96, !PT ;  /* 0x000000de0b147212 */ /* 0x000fc600078e960c */
[----:B------:R-:W-:Y:S01]  /*e2c0*/  ST.E.U16 desc[UR4][R2.64+0x40], R69 ;  /* 0x0000404502007985 */ /* 0x000fe2000c101504 */
[----:B------:R-:W-:-:S03]  /*e2d0*/  LOP3.LUT R77, R10, 0xffff, RZ, 0xc0, !PT ;  /* 0x0000ffff0a4d7812 */ /* 0x000fc600078ec0ff */
[----:B------:R-:W-:Y:S01]  /*e2e0*/  ST.E.U16 desc[UR4][R2.64+0x42], R70 ;  /* 0x0000424602007985 */ /* 0x000fe2000c101504 */
[----:B--2---:R-:W-:-:S03]  /*e2f0*/  LOP3.LUT R84, R10, 0xff, RZ, 0xc0, !PT ;  /* 0x000000ff0a547812 */ /* 0x004fc600078ec0ff */
[----:B------:R-:W-:Y:S01]  /*e300*/  ST.E.U16 desc[UR4][R4.64+0x50], R146 ;  /* 0x0000509204007985 */ /* 0x000fe2000c101504 */
[----:B------:R-:W-:-:S03]  /*e310*/  SHF.R.U32.HI R80, RZ, 0x10, R10 ;  /* 0x00000010ff507819 */ /* 0x000fc6000001160a */
[----:B------:R-:W-:Y:S01]  /*e320*/  ST.E.U16 desc[UR4][R4.64+0x52], R145 ;  /* 0x0000529104007985 */ /* 0x000fe2000c101504 */
[----:B---3--:R-:W-:Y:S01]  /*e330*/  SHF.R.U32.HI R83, RZ, 0x18, R10 ;  /* 0x00000018ff537819 */ /* 0x008fe2000001160a */
[----:B------:R-:W-:Y:S02]  /*e340*/  IMAD.WIDE.U32 R10, R75, -0x2daee0ad, RZ ;  /* 0xd2511f534b0a7825 */ /* 0x000fe400078e00ff */
[----:B------:R-:W-:Y:S04]  /*e350*/  ST.E.U16 desc[UR4][R8.64+0x50], R143 ;  /* 0x0000508f08007985 */ /* 0x000fe8000c101504 */
[----:B------:R1:W-:Y:S04]  /*e360*/  ST.E.U16 desc[UR4][R8.64+0x52], R144 ;  /* 0x0000529008007985 */ /* 0x0003e8000c101504 */
[----:B------:R-:W-:Y:S04]  /*e370*/  ST.E.U16 desc[UR4][R6.64+0x50], R67 ;  /* 0x0000504306007985 */ /* 0x000fe8000c101504 */
[----:B------:R-:W-:Y:S01]  /*e380*/  ST.E.U16 desc[UR4][R6.64+0x52], R66 ;  /* 0x0000524206007985 */ /* 0x000fe2000c101504 */
[----:B------:R-:W-:-:S03]  /*e390*/  LOP3.LUT R16, R89, R215, R14, 0x96, !PT ;  /* 0x000000d759107212 */ /* 0x000fc600078e960e */
[----:B------:R2:W-:Y:S01]  /*e3a0*/  ST.E.U16 desc[UR4][R2.64+0x50], R65 ;  /* 0x0000504102007985 */ /* 0x0005e2000c101504 */
[----:B------:R-:W-:-:S03]  /*e3b0*/  LOP3.LUT R73, R119, R214, R88, 0x96, !PT ;  /* 0x000000d677497212 */ /* 0x000fc600078e9658 */
[----:B------:R3:W-:Y:S04]  /*e3c0*/  ST.E.U16 desc[UR4][R2.64+0x52], R64 ;  /* 0x0000524002007985 */ /* 0x0007e8000c101504 */
[----:B------:R-:W-:Y:S04]  /*e3d0*/  ST.E.U16 desc[UR4][R4.64+0x60], R140 ;  /* 0x0000608c04007985 */ /* 0x000fe8000c101504 */
[----:B------:R-:W-:Y:S01]  /*e3e0*/  ST.E.U16 desc[UR4][R4.64+0x62], R137 ;  /* 0x0000628904007985 */ /* 0x000fe2000c101504 */
[----:B-1----:R-:W-:-:S03]  /*e3f0*/  IMAD.WIDE.U32 R144, R81, -0x2daee0ad, RZ ;  /* 0xd2511f5351907825 */ /* 0x002fc600078e00ff */
[----:B------:R-:W-:Y:S04]  /*e400*/  ST.E.U16 desc[UR4][R8.64+0x60], R136 ;  /* 0x0000608808007985 */ /* 0x000fe8000c101504 */
[----:B------:R1:W-:Y:S01]  /*e410*/  ST.E.U16 desc[UR4][R8.64+0x62], R138 ;  /* 0x0000628a08007985 */ /* 0x0003e2000c101504 */
[----:B------:R-:W-:-:S03]  /*e420*/  IMAD.MOV.U32 R85, RZ, RZ, R151 ;  /* 0x000000ffff557224 */ /* 0x000fc600078e0097 */
[----:B------:R-:W-:Y:S01]  /*e430*/  ST.E.U16 desc[UR4][R6.64+0x60], R59 ;  /* 0x0000603b06007985 */ /* 0x000fe2000c101504 */
[----:B------:R-:W-:-:S03]  /*e440*/  IMAD.MOV.U32 R15, RZ, RZ, R191 ;  /* 0x000000ffff0f7224 */ /* 0x000fc600078e00bf */
[----:B------:R-:W-:Y:S01]  /*e450*/  ST.E.U16 desc[UR4][R6.64+0x62], R54 ;  /* 0x0000623606007985 */ /* 0x000fe2000c101504 */
[----:B--2---:R-:W-:Y:S01]  /*e460*/  LOP3.LUT R65, R11, R216, R238, 0x96, !PT ;  /* 0x000000d80b417212 */ /* 0x004fe200078e96ee */
[----:B------:R-:W-:Y:S01]  /*e470*/  IMAD.WIDE.U32 R150, R87, -0x2daee0ad, RZ ;  /* 0xd2511f5357967825 */ /* 0x000fe200078e00ff */
[----:B---3--:R-:W-:Y:S01]  /*e480*/  LOP3.LUT R64, R145, R221, R10, 0x96, !PT ;  /* 0x000000dd91407212 */ /* 0x008fe200078e960a */
[----:B------:R-:W-:Y:S02]  /*e490*/  ST.E.U16 desc[UR4][R2.64+0x60], R45 ;  /* 0x0000602d02007985 */ /* 0x000fe4000c101504 */
[----:B------:R-:W-:Y:S02]  /*e4a0*/  IMAD.WIDE.U32 R10, R76, -0x2daee0ad, RZ ;  /* 0xd2511f534c0a7825 */ /* 0x000fe400078e00ff */
[----:B------:R-:W-:Y:S02]  /*e4b0*/  ST.E.U16 desc[UR4][R2.64+0x62], R24 ;  /* 0x0000621802007985 */ /* 0x000fe4000c101504 */
[----:B------:R-:W-:-:S02]  /*e4c0*/  IMAD.MOV.U32 R86, RZ, RZ, R17 ;  /* 0x000000ffff567224 */ /* 0x000fc400078e0011 */
[----:B------:R-:W-:Y:S01]  /*e4d0*/  ST.E.U16 desc[UR4][R4.64+0x70], R135 ;  /* 0x0000708704007985 */ /* 0x000fe2000c101504 */
[----:B------:R-:W-:-:S03]  /*e4e0*/  IMAD.WIDE.U32 R14, R82, -0x2daee0ad, RZ ;  /* 0xd2511f53520e7825 */ /* 0x000fc600078e00ff */
[----:B------:R-:W-:Y:S01]  /*e4f0*/  ST.E.U16 desc[UR4][R4.64+0x72], R142 ;  /* 0x0000728e04007985 */ /* 0x000fe2000c101504 */
[----:B------:R-:W-:-:S03]  /*e500*/  IMAD.WIDE.U32 R148, R90, -0x2daee0ad, RZ ;  /* 0xd2511f535a947825 */ /* 0x000fc600078e00ff */
[----:B------:R-:W-:Y:S01]  /*e510*/  ST.E.U16 desc[UR4][R8.64+0x70], R141 ;  /* 0x0000708d08007985 */ /* 0x000fe2000c101504 */
[----:B------:R-:W-:-:S03]  /*e520*/  IMAD.WIDE.U32 R16, R16, -0x2daee0ad, RZ ;  /* 0xd2511f5310107825 */ /* 0x000fc600078e00ff */
[----:B------:R-:W-:Y:S04]  /*e530*/  ST.E.U16 desc[UR4][R8.64+0x72], R139 ;  /* 0x0000728b08007985 */ /* 0x000fe8000c101504 */
[----:B------:R-:W-:Y:S04]  /*e540*/  ST.E.U16 desc[UR4][R6.64+0x70], R63 ;  /* 0x0000703f06007985 */ /* 0x000fe8000c101504 */
[----:B------:R2:W-:Y:S01]  /*e550*/  ST.E.U16 desc[UR4][R6.64+0x72], R62 ;  /* 0x0000723e06007985 */ /* 0x0005e2000c101504 */
[----:B------:R-:W-:Y:S01]  /*e560*/  IMAD.MOV.U32 R71, RZ, RZ, R228 ;  /* 0x000000ffff477224 */ /* 0x000fe200078e00e4 */
[----:B------:R-:W-:Y:S01]  /*e570*/  LOP3.LUT R143, R11, R216, R238, 0x96, !PT ;  /* 0x000000d80b8f7212 */ /* 0x000fe200078e96ee */
[----:B------:R-:W-:Y:S01]  /*e580*/  IMAD.MOV.U32 R69, RZ, RZ, R229 ;  /* 0x000000ffff457224 */ /* 0x000fe200078e00e5 */
[----:B------:R3:W-:Y:S01]  /*e590*/  ST.E.U16 desc[UR4][R2.64+0x70], R58 ;  /* 0x0000703a02007985 */ /* 0x0007e2000c101504 */
[----:B------:R-:W-:Y:S01]  /*e5a0*/  LOP3.LUT R145, R151, R221, R10, 0x96, !PT ;  /* 0x000000dd97917212 */ /* 0x000fe200078e960a */
[----:B------:R-:W-:-:S02]  /*e5b0*/  IMAD.WIDE.U32 R10, R94, -0x2daee0ad, RZ ;  /* 0xd2511f535e0a7825 */ /* 0x000fc400078e00ff */
[----:B------:R-:W-:Y:S01]  /*e5c0*/  ST.E.U16 desc[UR4][R2.64+0x72], R57 ;  /* 0x0000723902007985 */ /* 0x000fe2000c101504 */
[----:B-1----:R-:W-:Y:S01]  /*e5d0*/  LOP3.LUT R138, R149, R221, R14, 0x96, !PT ;  /* 0x000000dd958a7212 */ /* 0x002fe200078e960e */
[----:B------:R-:W-:Y:S02]  /*e5e0*/  IMAD.WIDE.U32 R228, R97, -0x2daee0ad, RZ ;  /* 0xd2511f5361e47825 */ /* 0x000fe400078e00ff */
[----:B------:R-:W-:Y:S01]  /*e5f0*/  ST.E.U16 desc[UR4][R4.64+0x80], R126 ;  /* 0x0000807e04007985 */ /* 0x000fe2000c101504 */
[----:B------:R-:W-:-:S03]  /*e600*/  LOP3.LUT R14, R17, R216, R236, 0x96, !PT ;  /* 0x000000d8110e7212 */ /* 0x000fc600078e96ec */
[----:B------:R-:W-:Y:S04]  /*e610*/  ST.E.U16 desc[UR4][R4.64+0x82], R125 ;  /* 0x0000827d04007985 */ /* 0x000fe8000c101504 */
[----:B------:R-:W-:Y:S01]  /*e620*/  ST.E.U16 desc[UR4][R8.64+0x80], R120 ;  /* 0x0000807808007985 */ /* 0x000fe2000c101504 */
[----:B--2---:R-:W-:-:S03]  /*e630*/  IMAD.WIDE.U32 R62, R73, -0x2daee0ad, RZ ;  /* 0xd2511f53493e7825 */ /* 0x004fc600078e00ff */
[----:B------:R-:W-:Y:S02]  /*e640*/  ST.E.U16 desc[UR4][R8.64+0x82], R122 ;  /* 0x0000827a08007985 */ /* 0x000fe4000c101504 */
[----:B------:R-:W-:Y:S02]  /*e650*/  LOP3.LUT R24, R63, R221, R16, 0x96, !PT ;  /* 0x000000dd3f187212 */ /* 0x000fe400078e9610 */
[----:B------:R1:W-:Y:S01]  /*e660*/  ST.E.U16 desc[UR4][R6.64+0x80], R44 ;  /* 0x0000802c06007985 */ /* 0x0003e2000c101504 */
[----:B------:R-:W-:-:S03]  /*e670*/  IMAD.WIDE.U32 R12, R91, -0x2daee0ad, RZ ;  /* 0xd2511f535b0c7825 */ /* 0x000fc600078e00ff */
[----:B------:R-:W-:Y:S01]  /*e680*/  ST.E.U16 desc[UR4][R6.64+0x82], R68 ;  /* 0x0000824406007985 */ /* 0x000fe2000c101504 */
[----:B------:R-:W-:-:S03]  /*e690*/  IMAD.WIDE.U32 R66, R93, -0x2daee0ad, RZ ;  /* 0xd2511f535d427825 */ /* 0x000fc600078e00ff */
[----:B------:R-:W-:Y:S01]  /*e6a0*/  ST.E.U16 desc[UR4][R2.64+0x80], R61 ;  /* 0x0000803d02007985 */ /* 0x000fe2000c101504 */
[----:B------:R-:W-:-:S03]  /*e6b0*/  LOP3.LUT R139, R11, R216, R236, 0x96, !PT ;  /* 0x000000d80b8b7212 */ /* 0x000fc600078e96ec */
[----:B------:R-:W-:Y:S01]  /*e6c0*/  ST.E.U16 desc[UR4][R2.64+0x82], R60 ;  /* 0x0000823c02007985 */ /* 0x000fe2000c101504 */
[----:B------:R-:W-:-:S03]  /*e6d0*/  LOP3.LUT R142, R229, R221, R10, 0x96, !PT ;  /* 0x000000dde58e7212 */ /* 0x000fc600078e960a */
[----:B------:R-:W-:Y:S01]  /*e6e0*/  ST.E.U16 desc[UR4][R4.64+0x90], R134 ;  /* 0x0000908604007985 */ /* 0x000fe2000c101504 */
[----:B------:R-:W-:-:S03]  /*e6f0*/  IMAD.WIDE.U32 R10, R14, -0x326172a9, RZ ;  /* 0xcd9e8d570e0a7825 */ /* 0x000fc600078e00ff */
[----:B------:R-:W-:Y:S01]  /*e700*/  ST.E.U16 desc[UR4][R4.64+0x92], R133 ;  /* 0x0000928504007985 */ /* 0x000fe2000c101504 */
[----:B---3--:R-:W-:-:S03]  /*e710*/  IMAD.WIDE.U32 R58, R24, -0x326172a9, RZ ;  /* 0xcd9e8d57183a7825 */ /* 0x008fc600078e00ff */
[----:B------:R-:W-:Y:S04]  /*e720*/  ST.E.U16 desc[UR4][R8.64+0x90], R131 ;  /* 0x0000908308007985 */ /* 0x000fe8000c101504 */
[----:B------:R-:W-:Y:S01]  /*e730*/  ST.E.U16 desc[UR4][R8.64+0x92], R132 ;  /* 0x0000928408007985 */ /* 0x000fe2000c101504 */
[----:B------:R-:W-:-:S03]  /*e740*/  LOP3.LUT R135, R15, R216, R238, 0x96, !PT ;  /* 0x000000d80f877212 */ /* 0x000fc600078e96ee */
[----:B------:R-:W-:Y:S04]  /*e750*/  ST.E.U16 desc[UR4][R6.64+0x90], R56 ;  /* 0x0000903806007985 */ /* 0x000fe8000c101504 */
[----:B------:R-:W-:Y:S01]  /*e760*/  ST.E.U16 desc[UR4][R6.64+0x92], R55 ;  /* 0x0000923706007985 */ /* 0x000fe2000c101504 */
[----:B------:R-:W-:-:S03]  /*e770*/  LOP3.LUT R15, R13, R216, R236, 0x96, !PT ;  /* 0x000000d80d0f7212 */ /* 0x000fc600078e96ec */
[----:B------:R-:W-:Y:S01]  /*e780*/  ST.E.U16 desc[UR4][R2.64+0x90], R53 ;  /* 0x0000903502007985 */ /* 0x000fe2000c101504 */
[----:B------:R-:W-:-:S03]  /*e790*/  LOP3.LUT R27, R67, R221, R12, 0x96, !PT ;  /* 0x000000dd431b7212 */ /* 0x000fc600078e960c */
[----:B------:R-:W-:Y:S01]  /*e7a0*/  ST.E.U16 desc[UR4][R2.64+0x92], R52 ;  /* 0x0000923402007985 */ /* 0x000fe2000c101504 */
[----:B------:R-:W-:-:S03]  /*e7b0*/  IMAD.WIDE.U32 R12, R96, -0x2daee0ad, RZ ;  /* 0xd2511f53600c7825 */ /* 0x000fc600078e00ff */
[----:B------:R-:W-:Y:S01]  /*e7c0*/  ST.E.U16 desc[UR4][R4.64+0xa0], R130 ;  /* 0x0000a08204007985 */ /* 0x000fe2000c101504 */
[----:B------:R-:W-:-:S03]  /*e7d0*/  IMAD.WIDE.U32 R146, R95, -0x2daee0ad, RZ ;  /* 0xd2511f535f927825 */ /* 0x000fc600078e00ff */
[----:B------:R-:W-:Y:S01]  /*e7e0*/  ST.E.U16 desc[UR4][R4.64+0xa2], R127 ;  /* 0x0000a27f04007985 */ /* 0x000fe2000c101504 */
[----:B------:R-:W-:-:S03]  /*e7f0*/  LOP3.LUT R16, R11, R211, R118, 0x96, !PT ;  /* 0x000000d30b107212 */ /* 0x000fc600078e9676 */
[----:B------:R-:W-:Y:S01]  /*e800*/  ST.E.U16 desc[UR4][R8.64+0xa0], R124 ;  /* 0x0000a07c08007985 */ /* 0x000fe2000c101504 */
[----:B-1----:R-:W-:-:S03]  /*e810*/  LOP3.LUT R44, R59, R220, R10, 0x96, !PT ;  /* 0x000000dc3b2c7212 */ /* 0x002fc600078e960a */
[----:B------:R-:W-:Y:S04]  /*e820*/  ST.E.U16 desc[UR4][R8.64+0xa2], R123 ;  /* 0x0000a27b08007985 */ /* 0x000fe8000c101504 */
[----:B------:R-:W-:Y:S04]  /*e830*/  ST.E.U16 desc[UR4][R6.64+0xa0], R51 ;  /* 0x0000a03306007985 */ /* 0x000fe8000c101504 */
[----:B------:R-:W-:Y:S04]  /*e840*/  ST.E.U16 desc[UR4][R6.64+0xa2], R50 ;  /* 0x0000a23206007985 */ /* 0x000fe8000c101504 */
[----:B------:R-:W-:Y:S04]  /*e850*/  ST.E.U16 desc[UR4][R2.64+0xa0], R49 ;  /* 0x0000a03102007985 */ /* 0x000fe8000c101504 */
[----:B------:R-:W-:Y:S04]  /*e860*/  ST.E.U16 desc[UR4][R2.64+0xa2], R48 ;  /* 0x0000a23002007985 */ /* 0x000fe8000c101504 */
        /* <DEDUP_REMOVED lines=13> */
[----:B------:R-:W-:Y:S04]  /*e940*/  ST.E.U16 desc[UR4][R4.64+0xc0], R113 ;  /* 0x0000c07104007985 */ /* 0x000fe8000c101504 */
[----:B------:R-:W-:Y:S04]  /*e950*/  ST.E.U16 desc[UR4][R4.64+0xc2], R112 ;  /* 0x0000c27004007985 */ /* 0x000fe8000c101504 */
[----:B------:R-:W-:Y:S04]  /*e960*/  ST.E.U16 desc[UR4][R8.64+0xc0], R110 ;  /* 0x0000c06e08007985 */ /* 0x000fe8000c101504 */
[----:B------:R-:W-:Y:S01]  /*e970*/  ST.E.U16 desc[UR4][R8.64+0xc2], R111 ;  /* 0x0000c26f08007985 */ /* 0x000fe2000c101504 */
[----:B------:R-:W-:-:S03]  /*e980*/  IMAD.WIDE.U32 R140, R64, -0x326172a9, RZ ;  /* 0xcd9e8d57408c7825 */ /* 0x000fc600078e00ff */
[----:B------:R-:W-:Y:S01]  /*e990*/  ST.E.U16 desc[UR4][R6.64+0xc0], R41 ;  /* 0x0000c02906007985 */ /* 0x000fe2000c101504 */
[----:B------:R-:W-:-:S03]  /*e9a0*/  IMAD.WIDE.U32 R14, R15, -0x326172a9, RZ ;  /* 0xcd9e8d570f0e7825 */ /* 0x000fc600078e00ff */
[----:B------:R-:W-:Y:S01]  /*e9b0*/  ST.E.U16 desc[UR4][R6.64+0xc2], R40 ;  /* 0x0000c22806007985 */ /* 0x000fe2000c101504 */
[----:B------:R-:W-:-:S03]  /*e9c0*/  LOP3.LUT R90, R13, R211, R78, 0x96, !PT ;  /* 0x000000d30d5a7212 */ /* 0x000fc600078e964e */
[----:B------:R-:W-:Y:S01]  /*e9d0*/  ST.E.U16 desc[UR4][R2.64+0xc0], R25 ;  /* 0x0000c01902007985 */ /* 0x000fe2000c101504 */
[----:B------:R-:W-:-:S03]  /*e9e0*/  IMAD.WIDE.U32 R94, R27, -0x326172a9, RZ ;  /* 0xcd9e8d571b5e7825 */ /* 0x000fc600078e00ff */
[----:B------:R-:W-:Y:S01]  /*e9f0*/  ST.E.U16 desc[UR4][R2.64+0xc2], R23 ;  /* 0x0000c21702007985 */ /* 0x000fe2000c101504 */
[----:B------:R-:W-:-:S03]  /*ea00*/  LOP3.LUT R16, R45, R217, R16, 0x96, !PT ;  /* 0x000000d92d107212 */ /* 0x000fc600078e9610 */
[----:B------:R-:W-:Y:S01]  /*ea10*/  ST.E.U16 desc[UR4][R4.64+0xd0], R109 ;  /* 0x0000d06d04007985 */ /* 0x000fe2000c101504 */
[----:B------:R-:W-:-:S03]  /*ea20*/  LOP3.LUT R13, R17, R219, R62, 0x96, !PT ;  /* 0x000000db110d7212 */ /* 0x000fc600078e963e */
[----:B------:R-:W-:Y:S04]  /*ea30*/  ST.E.U16 desc[UR4][R4.64+0xd2], R108 ;  /* 0x0000d26c04007985 */ /* 0x000fe8000c101504 */
[----:B------:R-:W-:Y:S04]  /*ea40*/  ST.E.U16 desc[UR4][R8.64+0xd0], R107 ;  /* 0x0000d06b08007985 */ /* 0x000fe8000c101504 */
[----:B------:R-:W-:Y:S04]  /*ea50*/  ST.E.U16 desc[UR4][R8.64+0xd2], R106 ;  /* 0x0000d26a08007985 */ /* 0x000fe8000c101504 */
[----:B------:R-:W-:Y:S04]  /*ea60*/  ST.E.U16 desc[UR4][R6.64+0xd0], R35 ;  /* 0x0000d02306007985 */ /* 0x000fe8000c101504 */
[----:B------:R-:W-:Y:S01]  /*ea70*/  ST.E.U16 desc[UR4][R6.64+0xd2], R34 ;  /* 0x0000d22206007985 */ /* 0x000fe2000c101504 */
[----:B------:R-:W-:-:S03]  /*ea80*/  IMAD.MOV.U32 R70, RZ, RZ, R188 ;  /* 0x000000ffff467224 */ /* 0x000fc600078e00bc */
[----:B------:R-:W-:Y:S01]  /*ea90*/  ST.E.U16 desc[UR4][R2.64+0xd0], R33 ;  /* 0x0000d02102007985 */ /* 0x000fe2000c101504 */
[----:B------:R-:W-:-:S03]  /*eaa0*/  LOP3.LUT R89, R141, R220, R12, 0x96, !PT ;  /* 0x000000dc8d597212 */ /* 0x000fc600078e960c */
[----:B------:R-:W-:Y:S01]  /*eab0*/  ST.E.U16 desc[UR4][R2.64+0xd2], R32 ;  /* 0x0000d22002007985 */ /* 0x000fe2000c101504 */
[----:B------:R-:W-:-:S03]  /*eac0*/  LOP3.LUT R11, R15, R211, R118, 0x96, !PT ;  /* 0x000000d30f0b7212 */ /* 0x000fc600078e9676 */
[----:B------:R-:W-:Y:S01]  /*ead0*/  ST.E.U16 desc[UR4][R4.64+0xe0], R105 ;  /* 0x0000e06904007985 */ /* 0x000fe2000c101504 */
[----:B------:R-:W-:-:S03]  /*eae0*/  LOP3.LUT R12, R95, R220, R14, 0x96, !PT ;  /* 0x000000dc5f0c7212 */ /* 0x000fc600078e960e */
[----:B------:R-:W-:Y:S01]  /*eaf0*/  ST.E.U16 desc[UR4][R4.64+0xe2], R104 ;  /* 0x0000e26804007985 */ /* 0x000fe2000c101504 */
[----:B------:R-:W-:-:S03]  /*eb00*/  IMAD.WIDE.U32 R16, R16, -0x326172a9, RZ ;  /* 0xcd9e8d5710107825 */ /* 0x000fc600078e00ff */
[----:B------:R-:W-:Y:S01]  /*eb10*/  ST.E.U16 desc[UR4][R8.64+0xe0], R103 ;  /* 0x0000e06708007985 */ /* 0x000fe2000c101504 */
[----:B------:R-:W-:-:S03]  /*eb20*/  IMAD R188, R0, 0x2, R171 ;  /* 0x0000000200bc7824 */ /* 0x000fc600078e02ab */
[----:B------:R-:W-:Y:S01]  /*eb30*/  ST.E.U16 desc[UR4][R8.64+0xe2], R102 ;  /* 0x0000e26608007985 */ /* 0x000fe2000c101504 */
[----:B------:R-:W-:-:S03]  /*eb40*/  IMAD.WIDE.U32 R14, R13, -0x326172a9, RZ ;  /* 0xcd9e8d570d0e7825 */ /* 0x000fc600078e00ff */
[----:B------:R-:W-:Y:S04]  /*eb50*/  ST.E.U16 desc[UR4][R6.64+0xe0], R31 ;  /* 0x0000e01f06007985 */ /* 0x000fe8000c101504 */
[----:B------:R-:W-:Y:S04]  /*eb60*/  ST.E.U16 desc[UR4][R6.64+0xe2], R30 ;  /* 0x0000e21e06007985 */ /* 0x000fe8000c101504 */
[----:B------:R1:W-:Y:S04]  /*eb70*/  ST.E.U16 desc[UR4][R2.64+0xe0], R22 ;  /* 0x0000e01602007985 */ /* 0x0003e8000c101504 */
[----:B------:R2:W-:Y:S01]  /*eb80*/  ST.E.U16 desc[UR4][R2.64+0xe2], R21 ;  /* 0x0000e21502007985 */ /* 0x0005e2000c101504 */
[----:B------:R-:W-:-:S03]  /*eb90*/  IMAD.WIDE.U32 R10, R11, -0x2daee0ad, RZ ;  /* 0xd2511f530b0a7825 */ /* 0x000fc600078e00ff */
[----:B------:R-:W-:Y:S04]  /*eba0*/  ST.E.U16 desc[UR4][R4.64+0xf0], R101 ;  /* 0x0000f06504007985 */ /* 0x000fe8000c101504 */
[----:B------:R-:W-:Y:S01]  /*ebb0*/  ST.E.U16 desc[UR4][R4.64+0xf2], R100 ;  /* 0x0000f26404007985 */ /* 0x000fe2000c101504 */
[----:B------:R-:W-:-:S03]  /*ebc0*/  LOP3.LUT R0, R16, 0xffff, RZ, 0xc0, !PT ;  /* 0x0000ffff10007812 */ /* 0x000fc600078ec0ff */
[----:B------:R-:W-:Y:S04]  /*ebd0*/  ST.E.U16 desc[UR4][R8.64+0xf0], R99 ;  /* 0x0000f06308007985 */ /* 0x000fe8000c101504 */
[----:B------:R-:W-:Y:S01]  /*ebe0*/  ST.E.U16 desc[UR4][R8.64+0xf2], R98 ;  /* 0x0000f26208007985 */ /* 0x000fe2000c101504 */
[----:B------:R-:W-:-:S03]  /*ebf0*/  LOP3.LUT R14, R17, R222, R14, 0x96, !PT ;  /* 0x000000de110e7212 */ /* 0x000fc600078e960e */
[----:B------:R-:W-:Y:S04]  /*ec00*/  ST.E.U16 desc[UR4][R6.64+0xf0], R29 ;  /* 0x0000f01d06007985 */ /* 0x000fe8000c101504 */
[----:B------:R-:W-:Y:S04]  /*ec10*/  ST.E.U16 desc[UR4][R6.64+0xf2], R28 ;  /* 0x0000f21c06007985 */ /* 0x000fe8000c101504 */
[----:B------:R3:W-:Y:S04]  /*ec20*/  ST.E.U16 desc[UR4][R2.64+0xf0], R19 ;  /* 0x0000f01302007985 */ /* 0x0007e8000c101504 */
[----:B------:R4:W-:Y:S01]  /*ec30*/  ST.E.U16 desc[UR4][R2.64+0xf2], R18 ;  /* 0x0000f21202007985 */ /* 0x0009e2000c101504 */
[----:B------:R-:W-:-:S03]  /*ec40*/  SHF.R.U32.HI R17, RZ, 0x10, R16 ;  /* 0x00000010ff117819 */ /* 0x000fc60000011610 */
[----:B------:R-:W4:Y:S04]  /*ec50*/  LDSM.16.MT88.4 R28, [R171+0x4000] ;  /* 0x00400000ab1c783b */ /* 0x000f280000004200 */
[----:B------:R-:W4:Y:S01]  /*ec60*/  LDSM.16.MT88.4 R32, [R188+0x4000] ;  /* 0x00400000bc20783b */ /* 0x000f220000004200 */
[----:B------:R-:W-:Y:S01]  /*ec70*/  LOP3.LUT R88, R11, R219, R66, 0x96, !PT ;  /* 0x000000db0b587212 */ /* 0x000fe200078e9642 */
[----:B------:R-:W-:Y:S01]  /*ec80*/  IMAD.WIDE.U32 R136, R12, -0x2daee0ad, RZ ;  /* 0xd2511f530c887825 */ /* 0x000fe200078e00ff */
[----:B-1----:R-:W-:Y:S01]  /*ec90*/  SHF.R.U32.HI R22, RZ, 0x8, R0 ;  /* 0x00000008ff167819 */ /* 0x002fe20000011600 */
[----:B------:R-:W1:Y:S01]  /*eca0*/  LDSM.16.MT88.4 R40, [R171+0x4400] ;  /* 0x00440000ab28783b */ /* 0x000e620000004200 */
[----:B------:R-:W-:Y:S02]  /*ecb0*/  LOP3.LUT R11, R15, R218, R58, 0x96, !PT ;  /* 0x000000da0f0b7212 */ /* 0x000fe400078e963a */
[----:B------:R-:W-:-:S02]  /*ecc0*/  LOP3.LUT R25, R16, 0xff, RZ, 0xc0, !PT ;  /* 0x000000ff10197812 */ /* 0x000fc400078ec0ff */
[----:B------:R-:W-:Y:S02]  /*ecd0*/  SHF.R.U32.HI R23, RZ, 0x18, R16 ;  /* 0x00000018ff177819 */ /* 0x000fe40000011610 */
[C---:B------:R-:W-:Y:S02]  /*ece0*/  LOP3.LUT R0, R14.reuse, 0xffff, RZ, 0xc0, !PT ;  /* 0x0000ffff0e007812 */ /* 0x040fe400078ec0ff */
[----:B------:R-:W-:Y:S02]  /*ecf0*/  SHF.R.U32.HI R16, RZ, 0x10, R14 ;  /* 0x00000010ff107819 */ /* 0x000fe4000001160e */
[----:B--2---:R-:W-:Y:S01]  /*ed00*/  LOP3.LUT R21, R17, 0xff, RZ, 0xc0, !PT ;  /* 0x000000ff11157812 */ /* 0x004fe200078ec0ff */
[----:B------:R-:W-:Y:S01]  /*ed10*/  IMAD.MOV.U32 R72, RZ, RZ, R166 ;  /* 0x000000ffff487224 */ /* 0x000fe200078e00a6 */
[----:B------:R-:W-:Y:S01]  /*ed20*/  LOP3.LUT R76, R137, R217, R10, 0x96, !PT ;  /* 0x000000d9894c7212 */ /* 0x000fe200078e960a */
[----:B------:R-:W-:Y:S01]  /*ed30*/  IMAD.WIDE.U32 R10, R11, -0x2daee0ad, RZ ;  /* 0xd2511f530b0a7825 */ /* 0x000fe200078e00ff */
[----:B---3--:R-:W-:-:S02]  /*ed40*/  LOP3.LUT R19, R14, 0xff, RZ, 0xc0, !PT ;  /* 0x000000ff0e137812 */ /* 0x008fc400078ec0ff */
[----:B----4-:R-:W-:Y:S02]  /*ed50*/  SHF.R.U32.HI R18, RZ, 0x8, R0 ;  /* 0x00000008ff127819 */ /* 0x010fe40000011600 */
[----:B------:R-:W-:Y:S02]  /*ed60*/  SHF.R.U32.HI R17, RZ, 0x18, R14 ;  /* 0x00000018ff117819 */ /* 0x000fe4000001160e */
[----:B------:R-:W-:Y:S02]  /*ed70*/  LOP3.LUT R14, R16, 0xff, RZ, 0xc0, !PT ;  /* 0x000000ff100e7812 */ /* 0x000fe400078ec0ff */
[----:B------:R-:W-:Y:S02]  /*ed80*/  PRMT R0, R25, 0x5410, R22 ;  /* 0x0000541019007816 */ /* 0x000fe40000000016 */
[----:B------:R-:W-:Y:S02]  /*ed90*/  PRMT R166, R199, 0x7054, R199 ;  /* 0x00007054c7a67816 */ /* 0x000fe400000000c7 */
[----:B------:R-:W-:-:S02]  /*eda0*/  PRMT R16, R21, 0x5410, R23 ;  /* 0x0000541015107816 */ /* 0x000fc40000000017 */
[----:B------:R-:W-:Y:S01]  /*edb0*/  PRMT R18, R19, 0x5410, R18 ;  /* 0x0000541013127816 */ /* 0x000fe20000000012 */
[----:B------:R-:W-:Y:S01]  /*edc0*/  IMAD.WIDE.U32 R12, R74, -0x2daee0ad, RZ ;  /* 0xd2511f534a0c7825 */ /* 0x000fe200078e00ff */
[----:B------:R-:W-:Y:S02]  /*edd0*/  LOP3.LUT R15, R11, R223, R44, 0x96, !PT ;  /* 0x000000df0b0f7212 */ /* 0x000fe400078e962c */
[----:B------:R-:W-:Y:S01]  /*ede0*/  LOP3.LUT R25, R10, 0xffff, RZ, 0xc0, !PT ;  /* 0x0000ffff0a197812 */ /* 0x000fe200078ec0ff */
[----:B------:R-:W2:Y:S01]  /*edf0*/  LDSM.16.MT88.4 R44, [R188+0x4400] ;  /* 0x00440000bc2c783b */ /* 0x000ea20000004200 */
[--C-:B------:R-:W-:Y:S02]  /*ee00*/  HSET2.LE.AND R0, R0, R166.reuse, PT ;  /* 0x000000a600007233 */ /* 0x100fe40003803000 */
[----:B------:R-:W-:Y:S02]  /*ee10*/  HSET2.LE.AND R11, R16, R166, PT ;  /* 0x000000a6100b7233 */ /* 0x000fe40003803000 */
[----:B------:R-:W-:-:S02]  /*ee20*/  PRMT R17, R14, 0x5410, R17 ;  /* 0x000054100e117816 */ /* 0x000fc40000000011 */
[----:B------:R-:W-:Y:S02]  /*ee30*/  HSET2.LE.AND R14, R18, R166, PT ;  /* 0x000000a6120e7233 */ /* 0x000fe40003803000 */
[----:B------:R-:W-:Y:S02]  /*ee40*/  LOP3.LUT R24, R13, R223, R26, 0x96, !PT ;  /* 0x000000df0d187212 */ /* 0x000fe400078e961a */
[----:B------:R-:W-:Y:S02]  /*ee50*/  LOP3.LUT R18, R158, R0, RZ, 0xc0, !PT ;  /* 0x000000009e127212 */ /* 0x000fe400078ec0ff */
[----:B------:R-:W-:Y:S02]  /*ee60*/  LOP3.LUT R48, R10, 0xff, RZ, 0xc0, !PT ;  /* 0x000000ff0a307812 */ /* 0x000fe400078ec0ff */
[--C-:B------:R-:W-:Y:S02]  /*ee70*/  SHF.R.U32.HI R26, RZ, 0x10, R10.reuse ;  /* 0x00000010ff1a7819 */ /* 0x100fe4000001160a */
[----:B------:R-:W-:-:S02]  /*ee80*/  SHF.R.U32.HI R27, RZ, 0x18, R10 ;  /* 0x00000018ff1b7819 */ /* 0x000fc4000001160a */
[----:B------:R-:W-:Y:S02]  /*ee90*/  LOP3.LUT R19, R157, R11, RZ, 0xc0, !PT ;  /* 0x0000000b9d137212 */ /* 0x000fe400078ec0ff */
[----:B------:R-:W-:Y:S02]  /*eea0*/  LOP3.LUT R0, R20, 0xffff, RZ, 0xc0, !PT ;  /* 0x0000ffff14007812 */ /* 0x000fe400078ec0ff */
[----:B------:R-:W-:Y:S02]  /*eeb0*/  SHF.R.U32.HI R11, RZ, 0x8, R77 ;  /* 0x00000008ff0b7819 */ /* 0x000fe4000001164d */
[----:B------:R-:W-:Y:S02]  /*eec0*/  SHF.R.U32.HI R10, RZ, 0x10, R20 ;  /* 0x00000010ff0a7819 */ /* 0x000fe40000011614 */
[----:B------:R-:W-:Y:S02]  /*eed0*/  LOP3.LUT R16, R160, R14, RZ, 0xc0, !PT ;  /* 0x0000000ea0107212 */ /* 0x000fe400078ec0ff */
[----:B------:R-:W-:-:S02]  /*eee0*/  LOP3.LUT R14, R80, 0xff, RZ, 0xc0, !PT ;  /* 0x000000ff500e7812 */ /* 0x000fc400078ec0ff */
[----:B------:R-:W-:Y:S02]  /*eef0*/  SHF.R.U32.HI R22, RZ, 0x8, R0 ;  /* 0x00000008ff167819 */ /* 0x000fe40000011600 */
[----:B------:R-:W-:Y:S02]  /*ef00*/  SHF.R.U32.HI R21, RZ, 0x18, R20 ;  /* 0x00000018ff157819 */ /* 0x000fe40000011614 */
[----:B------:R-:W-:Y:S02]  /*ef10*/  LOP3.LUT R10, R10, 0xff, RZ, 0xc0, !PT ;  /* 0x000000ff0a0a7812 */ /* 0x000fe400078ec0ff */
[----:B------:R-:W-:Y:S02]  /*ef20*/  PRMT R0, R84, 0x5410, R11 ;  /* 0x0000541054007816 */ /* 0x000fe4000000000b */
[----:B------:R-:W-:Y:S02]  /*ef30*/  HSET2.LE.AND R17, R17, R166, PT ;  /* 0x000000a611117233 */ /* 0x000fe40003803000 */
[----:B------:R-:W-:-:S02]  /*ef40*/  LOP3.LUT R23, R20, 0xff, RZ, 0xc0, !PT ;  /* 0x000000ff14177812 */ /* 0x000fc400078ec0ff */
[----:B------:R-:W-:Y:S02]  /*ef50*/  PRMT R11, R14, 0x5410, R83 ;  /* 0x000054100e0b7816 */ /* 0x000fe40000000053 */
[----:B------:R-:W-:Y:S02]  /*ef60*/  PRMT R14, R10, 0x5410, R21 ;  /* 0x000054100a0e7816 */ /* 0x000fe40000000015 */
[--C-:B------:R-:W-:Y:S02]  /*ef70*/  HSET2.LE.AND R0, R0, R166.reuse, PT ;  /* 0x000000a600007233 */ /* 0x100fe40003803000 */
[----:B------:R-:W-:Y:S02]  /*ef80*/  PRMT R20, R23, 0x5410, R22 ;  /* 0x0000541017147816 */ /* 0x000fe40000000016 */
[----:B------:R-:W-:Y:S02]  /*ef90*/  LOP3.LUT R17, R159, R17, RZ, 0xc0, !PT ;  /* 0x000000119f117212 */ /* 0x000fe400078ec0ff */
[----:B------:R-:W-:-:S02]  /*efa0*/  HSET2.LE.AND R10, R11, R166, PT ;  /* 0x000000a60b0a7233 */ /* 0x000fc40003803000 */
[--C-:B------:R-:W-:Y:S02]  /*efb0*/  HSET2.LE.AND R14, R14, R166.reuse, PT ;  /* 0x000000a60e0e7233 */ /* 0x100fe40003803000 */
[----:B------:R-:W-:Y:S02]  /*efc0*/  LOP3.LUT R22, R70, R0, RZ, 0xc0, !PT ;  /* 0x0000000046167212 */ /* 0x000fe400078ec0ff */
[----:B------:R-:W-:Y:S02]  /*efd0*/  HSET2.LE.AND R11, R20, R166, PT ;  /* 0x000000a6140b7233 */ /* 0x000fe40003803000 */
[----:B------:R-:W-:Y:S02]  /*efe0*/  LOP3.LUT R0, R15, 0xffff, RZ, 0xc0, !PT ;  /* 0x0000ffff0f007812 */ /* 0x000fe400078ec0ff */
[----:B------:R-:W-:Y:S01]  /*eff0*/  LOP3.LUT R23, R69, R10, RZ, 0xc0, !PT ;  /* 0x0000000a45177212 */ /* 0x000fe200078ec0ff */
[----:B------:R-:W-:Y:S01]  /*f000*/  HMMA.16816.F32 R64, R16, R28, RZ ;  /* 0x0000001c1040723c */ /* 0x000fe200000018ff */
[----:B------:R-:W-:-:S02]  /*f010*/  SHF.R.U32.HI R25, RZ, 0x8, R25 ;  /* 0x00000008ff197819 */ /* 0x000fc40000011619 */
[----:B------:R-:W-:Y:S02]  /*f020*/  SHF.R.U32.HI R10, RZ, 0x10, R15 ;  /* 0x00000010ff0a7819 */ /* 0x000fe4000001160f */
[----:B------:R-:W-:Y:S01]  /*f030*/  LOP3.LUT R21, R189, R14, RZ, 0xc0, !PT ;  /* 0x0000000ebd157212 */ /* 0x000fe200078ec0ff */
[----:B------:R-:W-:Y:S01]  /*f040*/  HMMA.16816.F32 R52, R16, R32, RZ ;  /* 0x000000201034723c */ /* 0x000fe200000018ff */
[----:B------:R-:W-:Y:S02]  /*f050*/  SHF.R.U32.HI R14, RZ, 0x8, R0 ;  /* 0x00000008ff0e7819 */ /* 0x000fe40000011600 */
[----:B------:R-:W-:-:S03]  /*f060*/  LOP3.LUT R20, R71, R11, RZ, 0xc0, !PT ;  /* 0x0000000b47147212 */ /* 0x000fc600078ec0ff */
[----:B------:R-:W-:Y:S01]  /*f070*/  HMMA.16816.F32 R60, R16, R30, RZ ;  /* 0x0000001e103c723c */ /* 0x000fe200000018ff */
[----:B------:R-:W-:Y:S02]  /*f080*/  LOP3.LUT R26, R26, 0xff, RZ, 0xc0, !PT ;  /* 0x000000ff1a1a7812 */ /* 0x000fe400078ec0ff */
[----:B------:R-:W-:-:S03]  /*f090*/  SHF.R.U32.HI R11, RZ, 0x18, R15 ;  /* 0x00000018ff0b7819 */ /* 0x000fc6000001160f */
[----:B------:R-:W-:Y:S01]  /*f0a0*/  HMMA.16816.F32 R56, R16, R34, RZ ;  /* 0x000000221038723c */ /* 0x000fe200000018ff */
[----:B------:R-:W-:Y:S02]  /*f0b0*/  LOP3.LUT R10, R10, 0xff, RZ, 0xc0, !PT ;  /* 0x000000ff0a0a7812 */ /* 0x000fe400078ec0ff */
[----:B------:R-:W-:-:S04]  /*f0c0*/  PRMT R0, R48, 0x5410, R25 ;  /* 0x0000541030007816 */ /* 0x000fc80000000019 */
[----:B------:R-:W-:Y:S02]  /*f0d0*/  LOP3.LUT R16, R15, 0xff, RZ, 0xc0, !PT ;  /* 0x000000ff0f107812 */ /* 0x000fe400078ec0ff */
[----:B------:R-:W-:Y:S02]  /*f0e0*/  PRMT R17, R26, 0x5410, R27 ;  /* 0x000054101a117816 */ /* 0x000fe4000000001b */
[----:B------:R-:W-:Y:S02]  /*f0f0*/  PRMT R15, R16, 0x5410, R14 ;  /* 0x00005410100f7816 */ /* 0x000fe4000000000e */
[----:B------:R-:W-:Y:S02]  /*f100*/  PRMT R14, R10, 0x5410, R11 ;  /* 0x000054100a0e7816 */ /* 0x000fe4000000000b */
[--C-:B------:R-:W-:Y:S02]  /*f110*/  HSET2.LE.AND R0, R0, R166.reuse, PT ;  /* 0x000000a600007233 */ /* 0x100fe40003803000 */
[----:B------:R-:W-:-:S02]  /*f120*/  HSET2.LE.AND R11, R15, R166, PT ;  /* 0x000000a60f0b7233 */ /* 0x000fc40003803000 */
[C---:B------:R-:W-:Y:S02]  /*f130*/  LOP3.LUT R16, R12.reuse, 0xffff, RZ, 0xc0, !PT ;  /* 0x0000ffff0c107812 */ /* 0x040fe400078ec0ff */
[--C-:B------:R-:W-:Y:S02]  /*f140*/  HSET2.LE.AND R10, R17, R166.reuse, PT ;  /* 0x000000a6110a7233 */ /* 0x100fe40003803000 */
[----:B------:R-:W-:Y:S02]  /*f150*/  HSET2.LE.AND R13, R14, R166, PT ;  /* 0x000000a60e0d7233 */ /* 0x000fe40003803000 */
[----:B------:R-:W-:Y:S02]  /*f160*/  SHF.R.U32.HI R18, RZ, 0x10, R12 ;  /* 0x00000010ff127819 */ /* 0x000fe4000001160c */
[----:B------:R-:W-:Y:S02]  /*f170*/  LOP3.LUT R14, R161, R0, RZ, 0xc0, !PT ;  /* 0x00000000a10e7212 */ /* 0x000fe400078ec0ff */
[----:B------:R-:W-:-:S02]  /*f180*/  LOP3.LUT R26, R12, 0xff, RZ, 0xc0, !PT ;  /* 0x000000ff0c1a7812 */ /* 0x000fc400078ec0ff */
[----:B------:R-:W-:Y:S02]  /*f190*/  SHF.R.U32.HI R25, RZ, 0x18, R12 ;  /* 0x00000018ff197819 */ /* 0x000fe4000001160c */
[----:B------:R-:W-:Y:S02]  /*f1a0*/  LOP3.LUT R0, R24, 0xffff, RZ, 0xc0, !PT ;  /* 0x0000ffff18007812 */ /* 0x000fe400078ec0ff */
[----:B------:R-:W-:Y:S02]  /*f1b0*/  LOP3.LUT R12, R164, R11, RZ, 0xc0, !PT ;  /* 0x0000000ba40c7212 */ /* 0x000fe400078ec0ff */
[----:B------:R-:W-:Y:S02]  /*f1c0*/  LOP3.LUT R15, R162, R10, RZ, 0xc0, !PT ;  /* 0x0000000aa20f7212 */ /* 0x000fe400078ec0ff */
[----:B------:R-:W-:Y:S02]  /*f1d0*/  SHF.R.U32.HI R11, RZ, 0x8, R16 ;  /* 0x00000008ff0b7819 */ /* 0x000fe40000011610 */
[----:B------:R-:W-:-:S02]  /*f1e0*/  LOP3.LUT R16, R18, 0xff, RZ, 0xc0, !PT ;  /* 0x000000ff12107812 */ /* 0x000fc400078ec0ff */
[----:B------:R-:W-:Y:S02]  /*f1f0*/  SHF.R.U32.HI R10, RZ, 0x10, R24 ;  /* 0x00000010ff0a7819 */ /* 0x000fe40000011618 */
[----:B------:R-:W-:Y:S02]  /*f200*/  LOP3.LUT R19, R24, 0xff, RZ, 0xc0, !PT ;  /* 0x000000ff18137812 */ /* 0x000fe400078ec0ff */
[----:B------:R-:W-:Y:S02]  /*f210*/  SHF.R.U32.HI R18, RZ, 0x8, R0 ;  /* 0x00000008ff127819 */ /* 0x000fe40000011600 */
[----:B------:R-:W-:Y:S02]  /*f220*/  PRMT R0, R26, 0x5410, R11 ;  /* 0x000054101a007816 */ /* 0x000fe4000000000b */
[----:B------:R-:W-:Y:S02]  /*f230*/  SHF.R.U32.HI R17, RZ, 0x18, R24 ;  /* 0x00000018ff117819 */ /* 0x000fe40000011618 */
[----:B------:R-:W-:-:S02]  /*f240*/  LOP3.LUT R10, R10, 0xff, RZ, 0xc0, !PT ;  /* 0x000000ff0a0a7812 */ /* 0x000fc400078ec0ff */
[----:B------:R-:W-:Y:S02]  /*f250*/  PRMT R11, R16, 0x5410, R25 ;  /* 0x00005410100b7816 */ /* 0x000fe40000000019 */
[----:B------:R-:W-:Y:S01]  /*f260*/  PRMT R16, R19, 0x5410, R18 ;  /* 0x0000541013107816 */ /* 0x000fe20000000012 */
[----:B------:R-:W-:Y:S01]  /*f270*/  IMAD.MOV.U32 R126, RZ, RZ, R86 ;  /* 0x000000ffff7e7224 */ /* 0x000fe200078e0056 */
[----:B------:R-:W-:Y:S01]  /*f280*/  PRMT R17, R10, 0x5410, R17 ;  /* 0x000054100a117816 */ /* 0x000fe20000000011 */
[----:B------:R-:W-:Y:S01]  /*f290*/  IMAD.MOV.U32 R97, RZ, RZ, R85 ;  /* 0x000000ffff617224 */ /* 0x000fe200078e0055 */
[--C-:B------:R-:W-:Y:S01]  /*f2a0*/  HSET2.LE.AND R10, R11, R166.reuse, PT ;  /* 0x000000a60b0a7233 */ /* 0x100fe20003803000 */
[----:B------:R-:W-:Y:S01]  /*f2b0*/  IMAD.MOV.U32 R96, RZ, RZ, R72 ;  /* 0x000000ffff607224 */ /* 0x000fe200078e0048 */
[----:B------:R-:W-:Y:S01]  /*f2c0*/  LOP3.LUT R13, R163, R13, RZ, 0xc0, !PT ;  /* 0x0000000da30d7212 */ /* 0x000fe200078ec0ff */
[----:B------:R-:W-:Y:S01]  /*f2d0*/  HMMA.16816.F32 R68, R20, R28, RZ ;  /* 0x0000001c1444723c */ /* 0x000fe200000018ff */
[--C-:B------:R-:W-:Y:S01]  /*f2e0*/  HSET2.LE.AND R11, R16, R166.reuse, PT ;  /* 0x000000a6100b7233 */ /* 0x100fe20003803000 */
[----:B------:R-:W3:Y:S01]  /*f2f0*/  LDSM.16.MT88.4 R24, [R171+0x4800] ;  /* 0x00480000ab18783b */ /* 0x000ee20000004200 */
[----:B------:R-:W-:-:S02]  /*f300*/  HSET2.LE.AND R0, R0, R166, PT ;  /* 0x000000a600007233 */ /* 0x000fc40003803000 */
[----:B------:R-:W-:Y:S01]  /*f310*/  LOP3.LUT R19, R170, R10, RZ, 0xc0, !PT ;  /* 0x0000000aaa137212 */ /* 0x000fe200078ec0ff */
[----:B------:R-:W-:Y:S01]  /*f320*/  HMMA.16816.F32 R48, R20, R32, RZ ;  /* 0x000000201430723c */ /* 0x000fe200000018ff */
[----:B------:R-:W-:Y:S01]  /*f330*/  LOP3.LUT R16, R116, R11, RZ, 0xc0, !PT ;  /* 0x0000000b74107212 */ /* 0x000fe200078ec0ff */
[----:B------:R-:W-:Y:S01]  /*f340*/  IMAD.WIDE.U32 R10, R76, -0x326172a9, RZ ;  /* 0xcd9e8d574c0a7825 */ /* 0x000fe200078e00ff */
[----:B------:R-:W-:Y:S01]  /*f350*/  LOP3.LUT R18, R126, R0, RZ, 0xc0, !PT ;  /* 0x000000007e127212 */ /* 0x000fe200078ec0ff */
[----:B------:R-:W-:Y:S02]  /*f360*/  LDSM.16.MT88.4 R160, [R171+0x5c00] ;  /* 0x005c0000aba0783b */ /* 0x000fe40000004200 */
[----:B-1----:R-:W-:Y:S01]  /*f370*/  HMMA.16816.F32 R84, R12, R40, R64 ;  /* 0x000000280c54723c */ /* 0x002fe20000001840 */
[----:B------:R-:W-:-:S05]  /*f380*/  LOP3.LUT R0, R10, 0xffff, RZ, 0xc0, !PT ;  /* 0x0000ffff0a007812 */ /* 0x000fca00078ec0ff */
[C---:B--2---:R-:W-:Y:S06]  /*f390*/  HMMA.16816.F32 R64, R12.reuse, R44, R52 ;  /* 0x0000002c0c40723c */ /* 0x044fec0000001834 */
[----:B------:R-:W-:Y:S01]  /*f3a0*/  HMMA.16816.F32 R60, R12, R42, R60 ;  /* 0x0000002a0c3c723c */ /* 0x000fe2000000183c */
[----:B------:R-:W-:-:S05]  /*f3b0*/  IMAD.WIDE.U32 R54, R89, -0x2daee0ad, RZ ;  /* 0xd2511f5359367825 */ /* 0x000fca00078e00ff */
[----:B------:R-:W-:Y:S06]  /*f3c0*/  HMMA.16816.F32 R56, R12, R46, R56 ;  /* 0x0000002e0c38723c */ /* 0x000fec0000001838 */
[C---:B------:R-:W-:Y:S01]  /*f3d0*/  HMMA.16816.F32 R72, R20.reuse, R34, RZ ;  /* 0x000000221448723c */ /* 0x040fe200000018ff */
[----:B------:R-:W-:Y:S01]  /*f3e0*/  IMAD.WIDE.U32 R12, R88, -0x326172a9, RZ ;  /* 0xcd9e8d57580c7825 */ /* 0x000fe200078e00ff */
[----:B------:R-:W1:Y:S03]  /*f3f0*/  LDSM.16.MT88.4 R32, [R188+0x4800] ;  /* 0x00480000bc20783b */ /* 0x000e660000004200 */
[----:B------:R-:W-:Y:S01]  /*f400*/  IMAD.WIDE.U32 R14, R90, -0x2daee0ad, RZ ;  /* 0xd2511f535a0e7825 */ /* 0x000fe200078e00ff */
[----:B------:R-:W-:Y:S03]  /*f410*/  HMMA.16816.F32 R80, R20, R30, RZ ;  /* 0x0000001e1450723c */ /* 0x000fe600000018ff */
[----:B------:R-:W-:-:S04]  /*f420*/  IMAD.WIDE.U32 R100, R93, -0x326172a9, RZ ;  /* 0xcd9e8d575d647825 */ /* 0x000fc800078e00ff */
[----:B------:R-:W-:Y:S01]  /*f430*/  LOP3.LUT R30, R13, R218, R94, 0x96, !PT ;  /* 0x000000da0d1e7212 */ /* 0x000fe200078e965e */
[----:B------:R-:W-:Y:S01]  /*f440*/  IMAD.WIDE.U32 R20, R91, -0x326172a9, RZ ;  /* 0xcd9e8d575b147825 */ /* 0x000fe200078e00ff */
[----:B------:R-:W-:Y:S02]  /*f450*/  SHF.R.U32.HI R13, RZ, 0x8, R0 ;  /* 0x00000008ff0d7819 */ /* 0x000fe40000011600 */
[----:B------:R-:W-:Y:S02]  /*f460*/  LOP3.LUT R22, R15, R219, R144, 0x96, !PT ;  /* 0x000000db0f167212 */ /* 0x000fe400078e9690 */
[----:B------:R-:W-:Y:S02]  /*f470*/  LOP3.LUT R0, R11, R222, R12, 0x96, !PT ;  /* 0x000000de0b007212 */ /* 0x000fe400078e960c */
[----:B------:R-:W-:Y:S02]  /*f480*/  LOP3.LUT R15, R55, R217, R14, 0x96, !PT ;  /* 0x000000d9370f7212 */ /* 0x000fe400078e960e */
[----:B------:R-:W-:-:S02]  /*f490*/  LOP3.LUT R14, R10, 0xff, RZ, 0xc0, !PT ;  /* 0x000000ff0a0e7812 */ /* 0x000fc400078ec0ff */
[--C-:B------:R-:W-:Y:S02]  /*f4a0*/  SHF.R.U32.HI R12, RZ, 0x10, R10.reuse ;  /* 0x00000010ff0c7819 */ /* 0x100fe4000001160a */
[----:B------:R-:W-:Y:S02]  /*f4b0*/  SHF.R.U32.HI R28, RZ, 0x18, R10 ;  /* 0x00000018ff1c7819 */ /* 0x000fe4000001160a */
[----:B------:R-:W-:Y:S02]  /*f4c0*/  LOP3.LUT R10, R0, 0xffff, RZ, 0xc0, !PT ;  /* 0x0000ffff000a7812 */ /* 0x000fe400078ec0ff */
[----:B------:R-:W-:Y:S02]  /*f4d0*/  SHF.R.U32.HI R11, RZ, 0x10, R0 ;  /* 0x00000010ff0b7819 */ /* 0x000fe40000011600 */
[----:B------:R-:W-:Y:S02]  /*f4e0*/  HSET2.LE.AND R17, R17, R166, PT ;  /* 0x000000a611117233 */ /* 0x000fe40003803000 */
[----:B------:R-:W-:-:S02]  /*f4f0*/  LOP3.LUT R31, R101, R220, R20, 0x96, !PT ;  /* 0x000000dc651f7212 */ /* 0x000fc400078e9614 */
[----:B------:R-:W-:Y:S02]  /*f500*/  LOP3.LUT R52, R21, R211, R118, 0x96, !PT ;  /* 0x000000d315347212 */ /* 0x000fe400078e9676 */
[----:B------:R-:W-:Y:S02]  /*f510*/  PRMT R20, R14, 0x5410, R13 ;  /* 0x000054100e147816 */ /* 0x000fe4000000000d */
[----:B------:R-:W-:Y:S02]  /*f520*/  LOP3.LUT R14, R0, 0xff, RZ, 0xc0, !PT ;  /* 0x000000ff000e7812 */ /* 0x000fe400078ec0ff */
[----:B------:R-:W-:Y:S02]  /*f530*/  SHF.R.U32.HI R13, RZ, 0x18, R0 ;  /* 0x00000018ff0d7819 */ /* 0x000fe40000011600 */
[----:B------:R-:W-:Y:S01]  /*f540*/  LOP3.LUT R21, R12, 0xff, RZ, 0xc0, !PT ;  /* 0x000000ff0c157812 */ /* 0x000fe200078ec0ff */
[----:B------:R-:W-:Y:S01]  /*f550*/  IMAD.WIDE.U32 R22, R22, -0x326172a9, RZ ;  /* 0xcd9e8d5716167825 */ /* 0x000fe200078e00ff */
[----:B------:R-:W-:-:S02]  /*f560*/  SHF.R.U32.HI R12, RZ, 0x8, R10 ;  /* 0x00000008ff0c7819 */ /* 0x000fc4000001160a */
[----:B------:R-:W-:Y:S01]  /*f570*/  LOP3.LUT R0, R11, 0xff, RZ, 0xc0, !PT ;  /* 0x000000ff0b007812 */ /* 0x000fe200078ec0ff */
[----:B------:R-:W-:Y:S01]  /*f580*/  IMAD.WIDE.U32 R10, R15, -0x326172a9, RZ ;  /* 0xcd9e8d570f0a7825 */ /* 0x000fe200078e00ff */
[----:B------:R-:W-:Y:S02]  /*f590*/  LOP3.LUT R17, R92, R17, RZ, 0xc0, !PT ;  /* 0x000000115c117212 */ /* 0x000fe400078ec0ff */
[----:B------:R-:W-:Y:S02]  /*f5a0*/  PRMT R12, R14, 0x5410, R12 ;  /* 0x000054100e0c7816 */ /* 0x000fe4000000000c */
[----:B------:R-:W-:Y:S02]  /*f5b0*/  PRMT R13, R0, 0x5410, R13 ;  /* 0x00005410000d7816 */ /* 0x000fe4000000000d */
[----:B------:R-:W-:Y:S02]  /*f5c0*/  LOP3.LUT R0, R11, R222, R22, 0x96, !PT ;  /* 0x000000de0b007212 */ /* 0x000fe400078e9616 */
[----:B------:R-:W-:Y:S01]  /*f5d0*/  PRMT R15, R21, 0x5410, R28 ;  /* 0x00005410150f7816 */ /* 0x000fe2000000001c */
[----:B------:R-:W-:Y:S01]  /*f5e0*/  HMMA.16816.F32 R68, R16, R40, R68 ;  /* 0x000000281044723c */ /* 0x000fe20000001844 */
[----:B------:R-:W-:-:S02]  /*f5f0*/  LOP3.LUT R21, R10, 0xffff, RZ, 0xc0, !PT ;  /* 0x0000ffff0a157812 */ /* 0x000fc400078ec0ff */
[----:B------:R-:W-:Y:S02]  /*f600*/  LOP3.LUT R29, R10, 0xff, RZ, 0xc0, !PT ;  /* 0x000000ff0a1d7812 */ /* 0x000fe400078ec0ff */
[--C-:B------:R-:W-:Y:S01]  /*f610*/  SHF.R.U32.HI R22, RZ, 0x10, R10.reuse ;  /* 0x00000010ff167819 */ /* 0x100fe2000001160a */
[C---:B------:R-:W-:Y:S01]  /*f620*/  HMMA.16816.F32 R88, R16.reuse, R44, R48 ;  /* 0x0000002c1058723c */ /* 0x040fe20000001830 */
[--C-:B------:R-:W-:Y:S02]  /*f630*/  HSET2.LE.AND R11, R12, R166.reuse, PT ;  /* 0x000000a60c0b7233 */ /* 0x100fe40003803000 */
[----:B------:R-:W-:Y:S02]  /*f640*/  SHF.R.U32.HI R28, RZ, 0x18, R10 ;  /* 0x00000018ff1c7819 */ /* 0x000fe4000001160a */
[----:B------:R-:W-:Y:S01]  /*f650*/  LOP3.LUT R10, R0, 0xffff, RZ, 0xc0, !PT ;  /* 0x0000ffff000a7812 */ /* 0x000fe200078ec0ff */
[----:B------:R-:W-:Y:S01]  /*f660*/  HMMA.16816.F32 R40, R16, R42, R80 ;  /* 0x0000002a1028723c */ /* 0x000fe20000001850 */
[----:B------:R-:W-:-:S02]  /*f670*/  HSET2.LE.AND R13, R13, R166, PT ;  /* 0x000000a60d0d7233 */ /* 0x000fc40003803000 */
[----:B------:R-:W-:-:S03]  /*f680*/  HSET2.LE.AND R14, R20, R166, PT ;  /* 0x000000a6140e7233 */ /* 0x000fc60003803000 */
[----:B------:R-:W-:Y:S01]  /*f690*/  HMMA.16816.F32 R48, R16, R46, R72 ;  /* 0x0000002e1030723c */ /* 0x000fe20000001848 */
[----:B------:R-:W-:Y:S02]  /*f6a0*/  HSET2.LE.AND R15, R15, R166, PT ;  /* 0x000000a60f0f7233 */ /* 0x000fe40003803000 */
[----:B------:R-:W-:-:S04]  /*f6b0*/  LOP3.LUT R12, R174, R11, RZ, 0xc0, !PT ;  /* 0x0000000bae0c7212 */ /* 0x000fc800078ec0ff */
[----:B------:R-:W-:Y:S02]  /*f6c0*/  SHF.R.U32.HI R16, RZ, 0x10, R0 ;  /* 0x00000010ff107819 */ /* 0x000fe40000011600 */
[----:B------:R-:W-:Y:S02]  /*f6d0*/  SHF.R.U32.HI R19, RZ, 0x8, R21 ;  /* 0x00000008ff137819 */ /* 0x000fe40000011615 */
[----:B------:R-:W-:Y:S02]  /*f6e0*/  LOP3.LUT R18, R0, 0xff, RZ, 0xc0, !PT ;  /* 0x000000ff00127812 */ /* 0x000fe400078ec0ff */
[----:B------:R-:W-:Y:S02]  /*f6f0*/  SHF.R.U32.HI R17, RZ, 0x8, R10 ;  /* 0x00000008ff117819 */ /* 0x000fe4000001160a */
[----:B------:R-:W-:Y:S02]  /*f700*/  LOP3.LUT R20, R22, 0xff, RZ, 0xc0, !PT ;  /* 0x000000ff16147812 */ /* 0x000fe400078ec0ff */
[----:B------:R-:W-:-:S02]  /*f710*/  SHF.R.U32.HI R11, RZ, 0x18, R0 ;  /* 0x00000018ff0b7819 */ /* 0x000fc40000011600 */
[----:B------:R-:W-:Y:S02]  /*f720*/  LOP3.LUT R10, R16, 0xff, RZ, 0xc0, !PT ;  /* 0x000000ff100a7812 */ /* 0x000fe400078ec0ff */
[----:B------:R-:W-:Y:S02]  /*f730*/  LOP3.LUT R13, R173, R13, RZ, 0xc0, !PT ;  /* 0x0000000dad0d7212 */ /* 0x000fe400078ec0ff */
[----:B------:R-:W-:Y:S02]  /*f740*/  LOP3.LUT R14, R167, R14, RZ, 0xc0, !PT ;  /* 0x0000000ea70e7212 */ /* 0x000fe400078ec0ff */
[----:B------:R-:W-:Y:S02]  /*f750*/  LOP3.LUT R15, R165, R15, RZ, 0xc0, !PT ;  /* 0x0000000fa50f7212 */ /* 0x000fe400078ec0ff */
[----:B------:R-:W-:Y:S02]  /*f760*/  PRMT R16, R29, 0x5410, R19 ;  /* 0x000054101d107816 */ /* 0x000fe40000000013 */
[----:B------:R-:W-:-:S02]  /*f770*/  PRMT R0, R18, 0x5410, R17 ;  /* 0x0000541012007816 */ /* 0x000fc40000000011 */
[----:B------:R-:W-:Y:S02]  /*f780*/  PRMT R19, R20, 0x5410, R28 ;  /* 0x0000541014137816 */ /* 0x000fe4000000001c */
[----:B------:R-:W-:Y:S01]  /*f790*/  PRMT R17, R10, 0x5410, R11 ;  /* 0x000054100a117816 */ /* 0x000fe2000000000b */
[C---:B---3--:R-:W-:Y:S01]  /*f7a0*/  HMMA.16816.F32 R80, R12.reuse, R24, R84 ;  /* 0x000000180c50723c */ /* 0x048fe20000001854 */
[--C-:B------:R-:W-:Y:S02]  /*f7b0*/  HSET2.LE.AND R0, R0, R166.reuse, PT ;  /* 0x000000a600007233 */ /* 0x100fe40003803000 */
[--C-:B------:R-:W-:Y:S02]  /*f7c0*/  HSET2.LE.AND R10, R16, R166.reuse, PT ;  /* 0x000000a6100a7233 */ /* 0x100fe40003803000 */
[--C-:B------:R-:W-:Y:S02]  /*f7d0*/  HSET2.LE.AND R11, R19, R166.reuse, PT ;  /* 0x000000a6130b7233 */ /* 0x100fe40003803000 */
[----:B------:R-:W-:Y:S01]  /*f7e0*/  HSET2.LE.AND R17, R17, R166, PT ;  /* 0x000000a611117233 */ /* 0x000fe20003803000 */
[----:B-1----:R-:W-:Y:S01]  /*f7f0*/  HMMA.16816.F32 R84, R12, R32, R64 ;  /* 0x000000200c54723c */ /* 0x002fe20000001840 */
[----:B------:R-:W-:Y:S01]  /*f800*/  IMAD.WIDE.U32 R94, R31, -0x2daee0ad, RZ ;  /* 0xd2511f531f5e7825 */ /* 0x000fe200078e00ff */
[----:B------:R-:W-:-:S04]  /*f810*/  LOP3.LUT R16, R96, R0, RZ, 0xc0, !PT ;  /* 0x0000000060107212 */ /* 0x000fc800078ec0ff */
[----:B------:R-:W-:Y:S01]  /*f820*/  HMMA.16816.F32 R44, R12, R26, R60 ;  /* 0x0000001a0c2c723c */ /* 0x000fe2000000183c */
[----:B------:R-:W-:Y:S02]  /*f830*/  LOP3.LUT R18, R97, R10, RZ, 0xc0, !PT ;  /* 0x0000000a61127212 */ /* 0x000fe400078ec0ff */
[----:B------:R-:W-:-:S03]  /*f840*/  LOP3.LUT R19, R152, R11, RZ, 0xc0, !PT ;  /* 0x0000000b98137212 */ /* 0x000fc600078ec0ff */
[----:B------:R-:W-:Y:S01]  /*f850*/  HMMA.16816.F32 R56, R12, R34, R56 ;  /* 0x000000220c38723c */ /* 0x000fe20000001838 */
[----:B------:R-:W-:Y:S01]  /*f860*/  LOP3.LUT R17, R156, R17, RZ, 0xc0, !PT ;  /* 0x000000119c117212 */ /* 0x000fe200078ec0ff */
[----:B------:R-:W-:Y:S02]  /*f870*/  IMAD.WIDE.U32 R10, R30, -0x2daee0ad, RZ ;  /* 0xd2511f531e0a7825 */ /* 0x000fe400078e00ff */
[----:B------:R-:W1:Y:S03]  /*f880*/  LDSM.16.MT88.4 R28, [R171+0x4c00] ;  /* 0x004c0000ab1c783b */ /* 0x000e660000004200 */
[----:B------:R-:W-:-:S04]  /*f890*/  IMAD.WIDE.U32 R12, R52, -0x2daee0ad, RZ ;  /* 0xd2511f53340c7825 */ /* 0x000fc800078e00ff */
[----:B------:R-:W-:Y:S01]  /*f8a0*/  IMAD.WIDE.U32 R20, R135, -0x326172a9, RZ ;  /* 0xcd9e8d5787147825 */ /* 0x000fe200078e00ff */
[----:B------:R-:W-:-:S03]  /*f8b0*/  LOP3.LUT R64, R95, R217, R12, 0x96, !PT ;  /* 0x000000d95f407212 */ /* 0x000fc600078e960c */
[----:B------:R-:W-:Y:S01]  /*f8c0*/  IMAD.WIDE.U32 R96, R138, -0x326172a9, RZ ;  /* 0xcd9e8d578a607825 */ /* 0x000fe200078e00ff */
[----:B------:R-:W-:Y:S01]  /*f8d0*/  LOP3.LUT R12, R23, R218, R140, 0x96, !PT ;  /* 0x000000da170c7212 */ /* 0x000fe200078e968c */
[----:B------:R-:W-:Y:S01]  /*f8e0*/  HMMA.16816.F32 R72, R16, R26, R40 ;  /* 0x0000001a1048723c */ /* 0x000fe20000001828 */
[----:B------:R-:W-:Y:S01]  /*f8f0*/  LOP3.LUT R0, R11, R223, R136, 0x96, !PT ;  /* 0x000000df0b007212 */ /* 0x000fe200078e9688 */
[----:B------:R-:W2:Y:S01]  /*f900*/  LDSM.16.MT88.4 R40, [R188+0x4c00] ;  /* 0x004c0000bc28783b */ /* 0x000ea20000004200 */
[----:B------:R-:W-:Y:S02]  /*f910*/  LOP3.LUT R65, R97, R220, R20, 0x96, !PT ;  /* 0x000000dc61417212 */ /* 0x000fe400078e9614 */
[----:B------:R-:W-:Y:S02]  /*f920*/  LOP3.LUT R67, R13, R219, R146, 0x96, !PT ;  /* 0x000000db0d437212 */ /* 0x000fe400078e9692 */
[C---:B------:R-:W-:Y:S02]  /*f930*/  LOP3.LUT R14, R10.reuse, 0xffff, RZ, 0xc0, !PT ;  /* 0x0000ffff0a0e7812 */ /* 0x040fe400078ec0ff */
[----:B------:R-:W-:-:S02]  /*f940*/  LOP3.LUT R23, R10, 0xff, RZ, 0xc0, !PT ;  /* 0x000000ff0a177812 */ /* 0x000fc400078ec0ff */
[--C-:B------:R-:W-:Y:S02]  /*f950*/  SHF.R.U32.HI R13, RZ, 0x10, R10.reuse ;  /* 0x00000010ff0d7819 */ /* 0x100fe4000001160a */
[----:B------:R-:W-:Y:S01]  /*f960*/  SHF.R.U32.HI R20, RZ, 0x18, R10 ;  /* 0x00000018ff147819 */ /* 0x000fe2000001160a */
[----:B------:R-:W-:Y:S01]  /*f970*/  IMAD.WIDE.U32 R10, R12, -0x2daee0ad, RZ ;  /* 0xd2511f530c0a7825 */ /* 0x000fe200078e00ff */
[C---:B------:R-:W-:Y:S02]  /*f980*/  LOP3.LUT R12, R0.reuse, 0xffff, RZ, 0xc0, !PT ;  /* 0x0000ffff000c7812 */ /* 0x040fe400078ec0ff */
[----:B------:R-:W-:Y:S02]  /*f990*/  SHF.R.U32.HI R15, RZ, 0x10, R0 ;  /* 0x00000010ff0f7819 */ /* 0x000fe40000011600 */
[----:B------:R-:W-:Y:S02]  /*f9a0*/  LOP3.LUT R22, R0, 0xff, RZ, 0xc0, !PT ;  /* 0x000000ff00167812 */ /* 0x000fe400078ec0ff */
[----:B------:R-:W-:-:S02]  /*f9b0*/  SHF.R.U32.HI R12, RZ, 0x8, R12 ;  /* 0x00000008ff0c7819 */ /* 0x000fc4000001160c */
[----:B------:R-:W-:Y:S02]  /*f9c0*/  LOP3.LUT R66, R21, R211, R78, 0x96, !PT ;  /* 0x000000d315427212 */ /* 0x000fe400078e964e */
[----:B------:R-:W-:Y:S02]  /*f9d0*/  LOP3.LUT R13, R13, 0xff, RZ, 0xc0, !PT ;  /* 0x000000ff0d0d7812 */ /* 0x000fe400078ec0ff */
[----:B------:R-:W-:Y:S02]  /*f9e0*/  SHF.R.U32.HI R21, RZ, 0x18, R0 ;  /* 0x00000018ff157819 */ /* 0x000fe40000011600 */
[----:B------:R-:W-:Y:S02]  /*f9f0*/  LOP3.LUT R15, R15, 0xff, RZ, 0xc0, !PT ;  /* 0x000000ff0f0f7812 */ /* 0x000fe400078ec0ff */
[----:B------:R-:W-:Y:S02]  /*fa00*/  PRMT R12, R22, 0x5410, R12 ;  /* 0x00005410160c7816 */ /* 0x000fe4000000000c */
[----:B------:R-:W-:-:S02]  /*fa10*/  PRMT R20, R13, 0x5410, R20 ;  /* 0x000054100d147816 */ /* 0x000fc40000000014 */
[----:B------:R-:W-:Y:S02]  /*fa20*/  SHF.R.U32.HI R14, RZ, 0x8, R14 ;  /* 0x00000008ff0e7819 */ /* 0x000fe4000001160e */
[----:B------:R-:W-:Y:S02]  /*fa30*/  PRMT R13, R15, 0x5410, R21 ;  /* 0x000054100f0d7816 */ /* 0x000fe40000000015 */
[----:B------:R-:W-:Y:S02]  /*fa40*/  LOP3.LUT R0, R11, R223, R54, 0x96, !PT ;  /* 0x000000df0b007212 */ /* 0x000fe400078e9636 */
[----:B------:R-:W-:Y:S02]  /*fa50*/  LOP3.LUT R21, R10, 0xffff, RZ, 0xc0, !PT ;  /* 0x0000ffff0a157812 */ /* 0x000fe400078ec0ff */
[----:B------:R-:W-:Y:S01]  /*fa60*/  HSET2.LE.AND R11, R12, R166, PT ;  /* 0x000000a60c0b7233 */ /* 0x000fe20003803000 */
[----:B------:R-:W-:Y:S01]  /*fa70*/  HMMA.16816.F32 R60, R16, R24, R68 ;  /* 0x00000018103c723c */ /* 0x000fe20000001844 */
[----:B------:R-:W-:-:S02]  /*fa80*/  PRMT R14, R23, 0x5410, R14 ;  /* 0x00005410170e7816 */ /* 0x000fc4000000000e */
[--C-:B------:R-:W-:Y:S02]  /*fa90*/  SHF.R.U32.HI R22, RZ, 0x10, R10.reuse ;  /* 0x00000010ff167819 */ /* 0x100fe4000001160a */
[----:B------:R-:W-:Y:S02]  /*faa0*/  SHF.R.U32.HI R23, RZ, 0x18, R10 ;  /* 0x00000018ff177819 */ /* 0x000fe4000001160a */
[----:B------:R-:W-:Y:S02]  /*fab0*/  LOP3.LUT R24, R10, 0xff, RZ, 0xc0, !PT ;  /* 0x000000ff0a187812 */ /* 0x000fe400078ec0ff */
[----:B------:R-:W-:Y:S01]  /*fac0*/  LOP3.LUT R10, R0, 0xffff, RZ, 0xc0, !PT ;  /* 0x0000ffff000a7812 */ /* 0x000fe200078ec0ff */
[----:B------:R-:W-:Y:S01]  /*fad0*/  HMMA.16816.F32 R88, R16, R32, R88 ;  /* 0x000000201058723c */ /* 0x000fe20000001858 */
[----:B------:R-:W-:Y:S02]  /*fae0*/  LOP3.LUT R12, R178, R11, RZ, 0xc0, !PT ;  /* 0x0000000bb20c7212 */ /* 0x000fe400078ec0ff */
[----:B------:R-:W-:-:S02]  /*faf0*/  SHF.R.U32.HI R11, RZ, 0x10, R0 ;  /* 0x00000010ff0b7819 */ /* 0x000fc40000011600 */
[--C-:B------:R-:W-:Y:S01]  /*fb00*/  HSET2.LE.AND R15, R20, R166.reuse, PT ;  /* 0x000000a6140f7233 */ /* 0x100fe20003803000 */
[----:B------:R-:W-:Y:S01]  /*fb10*/  HMMA.16816.F32 R68, R16, R34, R48 ;  /* 0x000000221044723c */ /* 0x000fe20000001830 */
[----:B------:R-:W-:Y:S01]  /*fb20*/  LOP3.LUT R20, R0, 0xff, RZ, 0xc0, !PT ;  /* 0x000000ff00147812 */ /* 0x000fe200078ec0ff */
[----:B------:R-:W-:Y:S01]  /*fb30*/  IMAD.WIDE.U32 R76, R65, -0x2daee0ad, RZ ;  /* 0xd2511f53414c7825 */ /* 0x000fe200078e00ff */
[----:B------:R-:W-:Y:S01]  /*fb40*/  HSET2.LE.AND R13, R13, R166, PT ;  /* 0x000000a60d0d7233 */ /* 0x000fe20003803000 */
[----:B------:R-:W-:Y:S03]  /*fb50*/  LDSM.16.MT88.4 R32, [R188+0x5000] ;  /* 0x00500000bc20783b */ /* 0x000fe60000004200 */
[----:B------:R-:W-:Y:S02]  /*fb60*/  SHF.R.U32.HI R16, RZ, 0x8, R21 ;  /* 0x00000008ff107819 */ /* 0x000fe40000011615 */
[----:B------:R-:W-:-:S02]  /*fb70*/  LOP3.LUT R17, R22, 0xff, RZ, 0xc0, !PT ;  /* 0x000000ff16117812 */ /* 0x000fc400078ec0ff */
[----:B------:R-:W-:Y:S02]  /*fb80*/  SHF.R.U32.HI R19, RZ, 0x8, R10 ;  /* 0x00000008ff137819 */ /* 0x000fe4000001160a */
[----:B------:R-:W-:Y:S02]  /*fb90*/  SHF.R.U32.HI R18, RZ, 0x18, R0 ;  /* 0x00000018ff127819 */ /* 0x000fe40000011600 */
[----:B------:R-:W-:Y:S02]  /*fba0*/  LOP3.LUT R10, R11, 0xff, RZ, 0xc0, !PT ;  /* 0x000000ff0b0a7812 */ /* 0x000fe400078ec0ff */
[----:B------:R-:W-:Y:S02]  /*fbb0*/  PRMT R0, R24, 0x5410, R16 ;  /* 0x0000541018007816 */ /* 0x000fe40000000010 */
[----:B------:R-:W-:Y:S01]  /*fbc0*/  PRMT R11, R17, 0x5410, R23 ;  /* 0x00005410110b7816 */ /* 0x000fe20000000017 */
[----:B------:R-:W-:Y:S01]  /*fbd0*/  IMAD.WIDE.U32 R98, R145, -0x326172a9, RZ ;  /* 0xcd9e8d5791627825 */ /* 0x000fe200078e00ff */
[----:B------:R-:W-:Y:S01]  /*fbe0*/  HSET2.LE.AND R14, R14, R166, PT ;  /* 0x000000a60e0e7233 */ /* 0x000fe20003803000 */
[----:B------:R-:W3:Y:S01]  /*fbf0*/  LDSM.16.MT88.4 R24, [R171+0x5000] ;  /* 0x00500000ab18783b */ /* 0x000ee20000004200 */
[----:B------:R-:W-:-:S02]  /*fc00*/  PRMT R16, R20, 0x5410, R19 ;  /* 0x0000541014107816 */ /* 0x000fc40000000013 */
[----:B------:R-:W-:Y:S02]  /*fc10*/  PRMT R17, R10, 0x5410, R18 ;  /* 0x000054100a117816 */ /* 0x000fe40000000012 */
[--C-:B------:R-:W-:Y:S02]  /*fc20*/  HSET2.LE.AND R10, R11, R166.reuse, PT ;  /* 0x000000a60b0a7233 */ /* 0x100fe40003803000 */
[----:B------:R-:W-:Y:S02]  /*fc30*/  LOP3.LUT R13, R177, R13, RZ, 0xc0, !PT ;  /* 0x0000000db10d7212 */ /* 0x000fe400078ec0ff */
[----:B------:R-:W-:Y:S02]  /*fc40*/  LOP3.LUT R14, R175, R14, RZ, 0xc0, !PT ;  /* 0x0000000eaf0e7212 */ /* 0x000fe400078ec0ff */
[----:B------:R-:W-:Y:S02]  /*fc50*/  LOP3.LUT R15, R176, R15, RZ, 0xc0, !PT ;  /* 0x0000000fb00f7212 */ /* 0x000fe400078ec0ff */
[----:B------:R-:W-:-:S02]  /*fc60*/  HSET2.LE.AND R11, R16, R166, PT ;  /* 0x000000a6100b7233 */ /* 0x000fc40003803000 */
[--C-:B------:R-:W-:Y:S02]  /*fc70*/  HSET2.LE.AND R0, R0, R166.reuse, PT ;  /* 0x000000a600007233 */ /* 0x100fe40003803000 */
[----:B------:R-:W-:Y:S02]  /*fc80*/  LOP3.LUT R19, R153, R10, RZ, 0xc0, !PT ;  /* 0x0000000a99137212 */ /* 0x000fe400078ec0ff */
[----:B------:R-:W-:Y:S01]  /*fc90*/  LOP3.LUT R16, R154, R11, RZ, 0xc0, !PT ;  /* 0x0000000b9a107212 */ /* 0x000fe200078ec0ff */
[----:B------:R-:W-:Y:S01]  /*fca0*/  IMAD.WIDE.U32 R10, R64, -0x326172a9, RZ ;  /* 0xcd9e8d57400a7825 */ /* 0x000fe200078e00ff */
[----:B------:R-:W-:Y:S01]  /*fcb0*/  HSET2.LE.AND R17, R17, R166, PT ;  /* 0x000000a611117233 */ /* 0x000fe20003803000 */
[----:B-1----:R-:W-:Y:S01]  /*fcc0*/  HMMA.16816.F32 R52, R12, R30, R44 ;  /* 0x0000001e0c34723c */ /* 0x002fe2000000182c */
[----:B------:R-:W-:Y:S02]  /*fcd0*/  LOP3.LUT R18, R155, R0, RZ, 0xc0, !PT ;  /* 0x000000009b127212 */ /* 0x000fe400078ec0ff */
[----:B------:R-:W-:-:S03]  /*fce0*/  LOP3.LUT R0, R10, 0xffff, RZ, 0xc0, !PT ;  /* 0x0000ffff0a007812 */ /* 0x000fc600078ec0ff */
[----:B------:R-:W-:Y:S01]  /*fcf0*/  HMMA.16816.F32 R80, R12, R28, R80 ;  /* 0x0000001c0c50723c */ /* 0x000fe20000001850 */
[----:B------:R-:W-:-:S05]  /*fd00*/  LOP3.LUT R17, R250, R17, RZ, 0xc0, !PT ;  /* 0x00000011fa117212 */ /* 0x000fca00078ec0ff */
[C---:B--2---:R-:W-:Y:S06]  /*fd10*/  HMMA.16816.F32 R48, R12.reuse, R40, R84 ;  /* 0x000000280c30723c */ /* 0x044fec0000001854 */
[----:B------:R-:W-:Y:S07]  /*fd20*/  HMMA.16816.F32 R44, R12, R42, R56 ;  /* 0x0000002a0c2c723c */ /* 0x000fee0000001838 */
[----:B------:R-:W-:-:S04]  /*fd30*/  IMAD.WIDE.U32 R12, R67, -0x326172a9, RZ ;  /* 0xcd9e8d57430c7825 */ /* 0x000fc800078e00ff */
[----:B------:R-:W-:Y:S01]  /*fd40*/  IMAD.WIDE.U32 R14, R66, -0x2daee0ad, RZ ;  /* 0xd2511f53420e7825 */ /* 0x000fe200078e00ff */
[----:B------:R-:W-:Y:S02]  /*fd50*/  LOP3.LUT R56, R13, R218, R100, 0x96, !PT ;  /* 0x000000da0d387212 */ /* 0x000fe400078e9664 */
[----:B------:R-:W-:Y:S01]  /*fd60*/  SHF.R.U32.HI R13, RZ, 0x8, R0 ;  /* 0x00000008ff0d7819 */ /* 0x000fe20000011600 */
[----:B------:R-:W-:Y:S01]  /*fd70*/  IMAD.WIDE.U32 R20, R143, -0x326172a9, RZ ;  /* 0xcd9e8d578f147825 */ /* 0x000fe200078e00ff */
[----:B------:R-:W-:Y:S01]  /*fd80*/  LOP3.LUT R0, R11, R222, R12, 0x96, !PT ;  /* 0x000000de0b007212 */ /* 0x000fe200078e960c */
[----:B------:R-:W-:Y:S01]  /*fd90*/  HMMA.16816.F32 R60, R16, R28, R60 ;  /* 0x0000001c103c723c */ /* 0x000fe2000000183c */
[----:B------:R-:W-:Y:S02]  /*fda0*/  LOP3.LUT R22, R15, R219, R148, 0x96, !PT ;  /* 0x000000db0f167212 */ /* 0x000fe400078e9694 */
[----:B------:R-:W-:Y:S02]  /*fdb0*/  LOP3.LUT R15, R77, R217, R14, 0x96, !PT ;  /* 0x000000d94d0f7212 */ /* 0x000fe400078e960e */
[----:B------:R-:W-:-:S02]  /*fdc0*/  LOP3.LUT R14, R10, 0xff, RZ, 0xc0, !PT ;  /* 0x000000ff0a0e7812 */ /* 0x000fc400078ec0ff */
[--C-:B------:R-:W-:Y:S02]  /*fdd0*/  SHF.R.U32.HI R12, RZ, 0x10, R10.reuse ;  /* 0x00000010ff0c7819 */ /* 0x100fe4000001160a */
[----:B------:R-:W-:Y:S02]  /*fde0*/  SHF.R.U32.HI R28, RZ, 0x18, R10 ;  /* 0x00000018ff1c7819 */ /* 0x000fe4000001160a */
[----:B------:R-:W-:Y:S02]  /*fdf0*/  LOP3.LUT R10, R0, 0xffff, RZ, 0xc0, !PT ;  /* 0x0000ffff000a7812 */ /* 0x000fe400078ec0ff */
[----:B------:R-:W-:Y:S02]  /*fe00*/  LOP3.LUT R58, R21, R211, R78, 0x96, !PT ;  /* 0x000000d3153a7212 */ /* 0x000fe400078e964e */
[----:B------:R-:W-:Y:S02]  /*fe10*/  LOP3.LUT R57, R99, R220, R20, 0x96, !PT ;  /* 0x000000dc63397212 */ /* 0x000fe400078e9614 */
[----:B------:R-:W-:-:S02]  /*fe20*/  SHF.R.U32.HI R11, RZ, 0x10, R0 ;  /* 0x00000010ff0b7819 */ /* 0x000fc40000011600 */
[----:B------:R-:W-:Y:S02]  /*fe30*/  PRMT R20, R14, 0x5410, R13 ;  /* 0x000054100e147816 */ /* 0x000fe4000000000d */
[----:B------:R-:W-:Y:S02]  /*fe40*/  LOP3.LUT R21, R12, 0xff, RZ, 0xc0, !PT ;  /* 0x000000ff0c157812 */ /* 0x000fe400078ec0ff */
[----:B------:R-:W-:Y:S02]  /*fe50*/  LOP3.LUT R14, R0, 0xff, RZ, 0xc0, !PT ;  /* 0x000000ff000e7812 */ /* 0x000fe400078ec0ff */
[----:B------:R-:W-:Y:S02]  /*fe60*/  SHF.R.U32.HI R12, RZ, 0x8, R10 ;  /* 0x00000008ff0c7819 */ /* 0x000fe4000001160a */
[----:B------:R-:W-:Y:S01]  /*fe70*/  SHF.R.U32.HI R13, RZ, 0x18, R0 ;  /* 0x00000018ff0d7819 */ /* 0x000fe20000011600 */
[----:B------:R-:W-:Y:S01]  /*fe80*/  IMAD.WIDE.U32 R22, R22, -0x326172a9, RZ ;  /* 0xcd9e8d5716167825 */ /* 0x000fe200078e00ff */
[----:B------:R-:W-:-:S02]  /*fe90*/  LOP3.LUT R0, R11, 0xff, RZ, 0xc0, !PT ;  /* 0x000000ff0b007812 */ /* 0x000fc400078ec0ff */
[----:B------:R-:W-:Y:S01]  /*fea0*/  PRMT R12, R14, 0x5410, R12 ;  /* 0x000054100e0c7816 */ /* 0x000fe2000000000c */
[----:B------:R-:W-:Y:S01]  /*feb0*/  IMAD.WIDE.U32 R10, R15, -0x326172a9, RZ ;  /* 0xcd9e8d570f0a7825 */ /* 0x000fe200078e00ff */
[----:B------:R-:W-:Y:S02]  /*fec0*/  PRMT R15, R21, 0x5410, R28 ;  /* 0x00005410150f7816 */ /* 0x000fe4000000001c */
[----:B------:R-:W-:Y:S02]  /*fed0*/  PRMT R13, R0, 0x5410, R13 ;  /* 0x00005410000d7816 */ /* 0x000fe4000000000d */
[----:B------:R-:W-:Y:S02]  /*fee0*/  LOP3.LUT R0, R11, R222, R22, 0x96, !PT ;  /* 0x000000de0b007212 */ /* 0x000fe400078e9616 */
[----:B------:R-:W-:Y:S02]  /*fef0*/  LOP3.LUT R21, R10, 0xffff, RZ, 0xc0, !PT ;  /* 0x0000ffff0a157812 */ /* 0x000fe400078ec0ff */
[----:B------:R-:W-:-:S02]  /*ff00*/  HSET2.LE.AND R11, R12, R166, PT ;  /* 0x000000a60c0b7233 */ /* 0x000fc40003803000 */
[----:B------:R-:W-:Y:S02]  /*ff10*/  HSET2.LE.AND R14, R20, R166, PT ;  /* 0x000000a6140e7233 */ /* 0x000fe40003803000 */
[----:B------:R-:W-:Y:S02]  /*ff20*/  LOP3.LUT R28, R10, 0xff, RZ, 0xc0, !PT ;  /* 0x000000ff0a1c7812 */ /* 0x000fe400078ec0ff */
[--C-:B------:R-:W-:Y:S02]  /*ff30*/  SHF.R.U32.HI R22, RZ, 0x10, R10.reuse ;  /* 0x00000010ff167819 */ /* 0x100fe4000001160a */
[----:B------:R-:W-:Y:S02]  /*ff40*/  SHF.R.U32.HI R20, RZ, 0x18, R10 ;  /* 0x00000018ff147819 */ /* 0x000fe4000001160a */
[----:B------:R-:W-:Y:S02]  /*ff50*/  LOP3.LUT R10, R0, 0xffff, RZ, 0xc0, !PT ;  /* 0x0000ffff000a7812 */ /* 0x000fe400078ec0ff */
[----:B------:R-:W-:Y:S01]  /*ff60*/  LOP3.LUT R12, R182, R11, RZ, 0xc0, !PT ;  /* 0x0000000bb60c7212 */ /* 0x000fe200078ec0ff */
[----:B------:R-:W-:Y:S01]  /*ff70*/  HMMA.16816.F32 R72, R16, R30, R72 ;  /* 0x0000001e1048723c */ /* 0x000fe20000001848 */
[----:B------:R-:W-:-:S05]  /*ff80*/  SHF.R.U32.HI R11, RZ, 0x10, R0 ;  /* 0x00000010ff0b7819 */ /* 0x000fca0000011600 */
[----:B------:R-:W-:Y:S01]  /*ff90*/  HMMA.16816.F32 R84, R16, R40, R88 ;  /* 0x000000281054723c */ /* 0x000fe20000001858 */
[----:B------:R-:W-:-:S05]  /*ffa0*/  HSET2.LE.AND R13, R13, R166, PT ;  /* 0x000000a60d0d7233 */ /* 0x000fca0003803000 */
[----:B------:R-:W-:Y:S01]  /*ffb0*/  HMMA.16816.F32 R64, R16, R42, R68 ;  /* 0x0000002a1040723c */ /* 0x000fe20000001844 */
[----:B------:R-:W-:Y:S02]  /*ffc0*/  HSET2.LE.AND R15, R15, R166, PT ;  /* 0x000000a60f0f7233 */ /* 0x000fe40003803000 */
[----:B------:R-:W-:Y:S01]  /*ffd0*/  LOP3.LUT R14, R180, R14, RZ, 0xc0, !PT ;  /* 0x0000000eb40e7212 */ /* 0x000fe200078ec0ff */
[----:B------:R-:W-:Y:S01]  /*ffe0*/  IMAD.WIDE.U32 R90, R57, -0x2daee0ad, RZ ;  /* 0xd2511f53395a7825 */ /* 0x000fe200078e00ff */
[----:B------:R-:W-:Y:S01]  /*fff0*/  LOP3.LUT R13, R181, R13, RZ, 0xc0, !PT ;  /* 0x0000000db50d7212 */ /* 0x000fe200078ec0ff */
[----:B------:R-:W1:Y:S01]  /*10000*/  LDSM.16.MT88.4 R40, [R188+0x5400] ;  /* 0x00540000bc28783b */ /* 0x000e620000004200 */
[----:B------:R-:W-:Y:S02]  /*10010*/  SHF.R.U32.HI R16, RZ, 0x8, R10 ;  /* 0x00000008ff107819 */ /* 0x000fe4000001160a */
[----:B------:R-:W-:Y:S02]  /*10020*/  LOP3.LUT R17, R0, 0xff, RZ, 0xc0, !PT ;  /* 0x000000ff00117812 */ /* 0x000fe400078ec0ff */
[----:B------:R-:W-:-:S02]  /*10030*/  SHF.R.U32.HI R10, RZ, 0x18, R0 ;  /* 0x00000018ff0a7819 */ /* 0x000fc40000011600 */
[----:B------:R-:W-:Y:S02]  /*10040*/  SHF.R.U32.HI R18, RZ, 0x8, R21 ;  /* 0x00000008ff127819 */ /* 0x000fe40000011615 */
[----:B------:R-:W-:Y:S02]  /*10050*/  LOP3.LUT R0, R11, 0xff, RZ, 0xc0, !PT ;  /* 0x000000ff0b007812 */ /* 0x000fe400078ec0ff */
[----:B------:R-:W-:Y:S02]  /*10060*/  PRMT R11, R17, 0x5410, R16 ;  /* 0x00005410110b7816 */ /* 0x000fe40000000010 */
[----:B------:R-:W-:Y:S02]  /*10070*/  PRMT R18, R28, 0x5410, R18 ;  /* 0x000054101c127816 */ /* 0x000fe40000000012 */
[----:B------:R-:W-:Y:S01]  /*10080*/  PRMT R10, R0, 0x5410, R10 ;  /* 0x00005410000a7816 */ /* 0x000fe2000000000a */
[----:B------:R-:W-:Y:S01]  /*10090*/  IMAD.WIDE.U32 R88, R142, -0x326172a9, RZ ;  /* 0xcd9e8d578e587825 */ /* 0x000fe200078e00ff */
[----:B------:R-:W-:Y:S01]  /*100a0*/  LOP3.LUT R15, R179, R15, RZ, 0xc0, !PT ;  /* 0x0000000fb30f7212 */ /* 0x000fe200078ec0ff */
[----:B------:R-:W2:Y:S01]  /*100b0*/  LDSM.16.MT88.4 R28, [R171+0x5400] ;  /* 0x00540000ab1c783b */ /* 0x000ea20000004200 */
[----:B------:R-:W-:-:S02]  /*100c0*/  LOP3.LUT R19, R22, 0xff, RZ, 0xc0, !PT ;  /* 0x000000ff16137812 */ /* 0x000fc400078ec0ff */
[--C-:B------:R-:W-:Y:S02]  /*100d0*/  HSET2.LE.AND R0, R11, R166.reuse, PT ;  /* 0x000000a60b007233 */ /* 0x100fe40003803000 */
[--C-:B------:R-:W-:Y:S02]  /*100e0*/  HSET2.LE.AND R10, R10, R166.reuse, PT ;  /* 0x000000a60a0a7233 */ /* 0x100fe40003803000 */
[----:B------:R-:W-:Y:S02]  /*100f0*/  HSET2.LE.AND R11, R18, R166, PT ;  /* 0x000000a6120b7233 */ /* 0x000fe40003803000 */
[----:B------:R-:W-:Y:S01]  /*10100*/  PRMT R19, R19, 0x5410, R20 ;  /* 0x0000541013137816 */ /* 0x000fe20000000014 */
[----:B---3--:R-:W-:Y:S01]  /*10110*/  HMMA.16816.F32 R68, R12, R26, R52 ;  /* 0x0000001a0c44723c */ /* 0x008fe20000001834 */
[----:B------:R-:W-:Y:S02]  /*10120*/  LOP3.LUT R17, R251, R10, RZ, 0xc0, !PT ;  /* 0x0000000afb117212 */ /* 0x000fe400078ec0ff */
[----:B------:R-:W-:Y:S01]  /*10130*/  LOP3.LUT R18, R247, R11, RZ, 0xc0, !PT ;  /* 0x0000000bf7127212 */ /* 0x000fe200078ec0ff */
[----:B------:R-:W-:-:S02]  /*10140*/  IMAD.WIDE.U32 R10, R56, -0x2daee0ad, RZ ;  /* 0xd2511f53380a7825 */ /* 0x000fc400078e00ff */
[----:B------:R-:W-:Y:S01]  /*10150*/  HMMA.16816.F32 R52, R12, R32, R48 ;  /* 0x000000200c34723c */ /* 0x000fe20000001830 */
[----:B------:R-:W-:Y:S01]  /*10160*/  HSET2.LE.AND R19, R19, R166, PT ;  /* 0x000000a613137233 */ /* 0x000fe20003803000 */
[----:B------:R-:W-:Y:S01]  /*10170*/  IMAD.WIDE.U32 R20, R139, -0x326172a9, RZ ;  /* 0xcd9e8d578b147825 */ /* 0x000fe200078e00ff */
[----:B------:R-:W-:-:S03]  /*10180*/  LOP3.LUT R16, R249, R0, RZ, 0xc0, !PT ;  /* 0x00000000f9107212 */ /* 0x000fc600078ec0ff */
[----:B------:R-:W-:Y:S01]  /*10190*/  HMMA.16816.F32 R80, R12, R24, R80 ;  /* 0x000000180c50723c */ /* 0x000fe20000001850 */
[----:B------:R-:W-:-:S05]  /*101a0*/  LOP3.LUT R0, R11, R223, R94, 0x96, !PT ;  /* 0x000000df0b007212 */ /* 0x000fca00078e965e */
[----:B------:R-:W-:Y:S01]  /*101b0*/  HMMA.16816.F32 R48, R12, R34, R44 ;  /* 0x000000220c30723c */ /* 0x000fe2000000182c */
[----:B------:R-:W-:-:S06]  /*101c0*/  LOP3.LUT R11, R10, 0xffff, RZ, 0xc0, !PT ;  /* 0x0000ffff0a0b7812 */ /* 0x000fcc00078ec0ff */
[----:B------:R-:W-:Y:S01]  /*101d0*/  IMAD.WIDE.U32 R12, R58, -0x2daee0ad, RZ ;  /* 0xd2511f533a0c7825 */ /* 0x000fe200078e00ff */
[----:B------:R-:W-:Y:S02]  /*101e0*/  LOP3.LUT R14, R23, R218, R96, 0x96, !PT ;  /* 0x000000da170e7212 */ /* 0x000fe400078e9660 */
[----:B------:R-:W-:Y:S02]  /*101f0*/  LOP3.LUT R19, R246, R19, RZ, 0xc0, !PT ;  /* 0x00000013f6137212 */ /* 0x000fe400078ec0ff */
[----:B------:R-:W-:Y:S02]  /*10200*/  LOP3.LUT R47, R13, R219, R150, 0x96, !PT ;  /* 0x000000db0d2f7212 */ /* 0x000fe400078e9696 */
[----:B------:R-:W-:Y:S01]  /*10210*/  LOP3.LUT R46, R91, R217, R12, 0x96, !PT ;  /* 0x000000d95b2e7212 */ /* 0x000fe200078e960c */
[----:B------:R-:W-:Y:S01]  /*10220*/  IMAD.WIDE.U32 R12, R14, -0x2daee0ad, RZ ;  /* 0xd2511f530e0c7825 */ /* 0x000fe200078e00ff */
[----:B------:R-:W-:Y:S02]  /*10230*/  LOP3.LUT R45, R89, R220, R20, 0x96, !PT ;  /* 0x000000dc592d7212 */ /* 0x000fe400078e9614 */
[----:B------:R-:W-:-:S02]  /*10240*/  SHF.R.U32.HI R14, RZ, 0x10, R10 ;  /* 0x00000010ff0e7819 */ /* 0x000fc4000001160a */
[----:B------:R-:W-:Y:S02]  /*10250*/  SHF.R.U32.HI R20, RZ, 0x8, R11 ;  /* 0x00000008ff147819 */ /* 0x000fe4000001160b */
[----:B------:R-:W-:Y:S01]  /*10260*/  LOP3.LUT R11, R0, 0xffff, RZ, 0xc0, !PT ;  /* 0x0000ffff000b7812 */ /* 0x000fe200078ec0ff */
[----:B------:R-:W-:Y:S01]  /*10270*/  HMMA.16816.F32 R60, R16, R24, R60 ;  /* 0x00000018103c723c */ /* 0x000fe2000000183c */
[----:B------:R-:W-:Y:S02]  /*10280*/  LOP3.LUT R44, R21, R211, R118, 0x96, !PT ;  /* 0x000000d3152c7212 */ /* 0x000fe400078e9676 */
[----:B------:R-:W-:Y:S02]  /*10290*/  LOP3.LUT R15, R14, 0xff, RZ, 0xc0, !PT ;  /* 0x000000ff0e0f7812 */ /* 0x000fe400078ec0ff */
[----:B------:R-:W-:Y:S02]  /*102a0*/  SHF.R.U32.HI R14, RZ, 0x10, R0 ;  /* 0x00000010ff0e7819 */ /* 0x000fe40000011600 */
[----:B------:R-:W-:-:S02]  /*102b0*/  LOP3.LUT R22, R0, 0xff, RZ, 0xc0, !PT ;  /* 0x000000ff00167812 */ /* 0x000fc400078ec0ff */
[----:B------:R-:W-:Y:S02]  /*102c0*/  SHF.R.U32.HI R21, RZ, 0x18, R0 ;  /* 0x00000018ff157819 */ /* 0x000fe40000011600 */
[----:B------:R-:W-:Y:S02]  /*102d0*/  LOP3.LUT R24, R10, 0xff, RZ, 0xc0, !PT ;  /* 0x000000ff0a187812 */ /* 0x000fe400078ec0ff */
[----:B------:R-:W-:Y:S02]  /*102e0*/  SHF.R.U32.HI R0, RZ, 0x8, R11 ;  /* 0x00000008ff007819 */ /* 0x000fe4000001160b */
[----:B------:R-:W-:Y:S02]  /*102f0*/  LOP3.LUT R11, R14, 0xff, RZ, 0xc0, !PT ;  /* 0x000000ff0e0b7812 */ /* 0x000fe400078ec0ff */
[----:B------:R-:W-:Y:S02]  /*10300*/  PRMT R20, R24, 0x5410, R20 ;  /* 0x0000541018147816 */ /* 0x000fe40000000014 */
[----:B------:R-:W-:-:S02]  /*10310*/  PRMT R0, R22, 0x5410, R0 ;  /* 0x0000541016007816 */ /* 0x000fc40000000000 */
[----:B------:R-:W-:Y:S02]  /*10320*/  SHF.R.U32.HI R23, RZ, 0x18, R10 ;  /* 0x00000018ff177819 */ /* 0x000fe4000001160a */
[----:B------:R-:W-:Y:S02]  /*10330*/  PRMT R14, R11, 0x5410, R21 ;  /* 0x000054100b0e7816 */ /* 0x000fe40000000015 */
[--C-:B------:R-:W-:Y:S02]  /*10340*/  HSET2.LE.AND R0, R0, R166.reuse, PT ;  /* 0x000000a600007233 */ /* 0x100fe40003803000 */
[----:B------:R-:W-:Y:S02]  /*10350*/  HSET2.LE.AND R11, R20, R166, PT ;  /* 0x000000a6140b7233 */ /* 0x000fe40003803000 */
[----:B------:R-:W-:Y:S02]  /*10360*/  LOP3.LUT R10, R13, R223, R76, 0x96, !PT ;  /* 0x000000df0d0a7212 */ /* 0x000fe400078e964c */
[----:B------:R-:W-:-:S02]  /*10370*/  PRMT R15, R15, 0x5410, R23 ;  /* 0x000054100f0f7816 */ /* 0x000fc40000000017 */
[C---:B------:R-:W-:Y:S02]  /*10380*/  LOP3.LUT R21, R12.reuse, 0xffff, RZ, 0xc0, !PT ;  /* 0x0000ffff0c157812 */ /* 0x040fe400078ec0ff */
[----:B------:R-:W-:Y:S02]  /*10390*/  LOP3.LUT R25, R12, 0xff, RZ, 0xc0, !PT ;  /* 0x000000ff0c197812 */ /* 0x000fe400078ec0ff */
[--C-:B------:R-:W-:Y:S02]  /*103a0*/  SHF.R.U32.HI R22, RZ, 0x10, R12.reuse ;  /* 0x00000010ff167819 */ /* 0x100fe4000001160c */
[----:B------:R-:W-:Y:S02]  /*103b0*/  HSET2.LE.AND R13, R14, R166, PT ;  /* 0x000000a60e0d7233 */ /* 0x000fe40003803000 */
[----:B------:R-:W-:Y:S02]  /*103c0*/  SHF.R.U32.HI R23, RZ, 0x18, R12 ;  /* 0x00000018ff177819 */ /* 0x000fe4000001160c */
[----:B------:R-:W-:-:S02]  /*103d0*/  LOP3.LUT R12, R187, R0, RZ, 0xc0, !PT ;  /* 0x00000000bb0c7212 */ /* 0x000fc400078ec0ff */
[----:B------:R-:W-:Y:S01]  /*103e0*/  LOP3.LUT R14, R184, R11, RZ, 0xc0, !PT ;  /* 0x0000000bb80e7212 */ /* 0x000fe200078ec0ff */
[C---:B------:R-:W-:Y:S01]  /*103f0*/  HMMA.16816.F32 R72, R16.reuse, R26, R72 ;  /* 0x0000001a1048723c */ /* 0x040fe20000001848 */
[----:B------:R-:W-:Y:S02]  /*10400*/  LOP3.LUT R0, R10, 0xffff, RZ, 0xc0, !PT ;  /* 0x0000ffff0a007812 */ /* 0x000fe400078ec0ff */
[----:B------:R-:W-:Y:S02]  /*10410*/  SHF.R.U32.HI R11, RZ, 0x10, R10 ;  /* 0x00000010ff0b7819 */ /* 0x000fe4000001160a */
[----:B------:R-:W-:Y:S01]  /*10420*/  LOP3.LUT R20, R22, 0xff, RZ, 0xc0, !PT ;  /* 0x000000ff16147812 */ /* 0x000fe200078ec0ff */
[----:B------:R-:W-:Y:S01]  /*10430*/  HMMA.16816.F32 R84, R16, R32, R84 ;  /* 0x000000201054723c */ /* 0x000fe20000001854 */
[----:B------:R-:W-:Y:S02]  /*10440*/  HSET2.LE.AND R15, R15, R166, PT ;  /* 0x000000a60f0f7233 */ /* 0x000fe40003803000 */
[----:B------:R-:W-:-:S03]  /*10450*/  LOP3.LUT R22, R10, 0xff, RZ, 0xc0, !PT ;  /* 0x000000ff0a167812 */ /* 0x000fc600078ec0ff */
[----:B------:R-:W-:Y:S01]  /*10460*/  HMMA.16816.F32 R64, R16, R34, R64 ;  /* 0x000000221040723c */ /* 0x000fe20000001840 */
[----:B------:R-:W-:Y:S01]  /*10470*/  IMAD.WIDE.U32 R76, R45, -0x2daee0ad, RZ ;  /* 0xd2511f532d4c7825 */ /* 0x000fe200078e00ff */
[----:B------:R-:W-:Y:S01]  /*10480*/  LOP3.LUT R15, R183, R15, RZ, 0xc0, !PT ;  /* 0x0000000fb70f7212 */ /* 0x000fe200078ec0ff */
[----:B------:R-:W-:Y:S04]  /*10490*/  LDSM.16.MT88.4 R32, [R188+0x5800] ;  /* 0x00580000bc20783b */ /* 0x000fe80000004200 */
[----:B------:R-:W-:Y:S01]  /*104a0*/  IMAD.WIDE.U32 R16, R44, -0x2daee0ad, RZ ;  /* 0xd2511f532c107825 */ /* 0x000fe200078e00ff */
[----:B------:R-:W-:Y:S02]  /*104b0*/  SHF.R.U32.HI R18, RZ, 0x8, R21 ;  /* 0x00000008ff127819 */ /* 0x000fe40000011615 */
[----:B------:R-:W-:-:S02]  /*104c0*/  SHF.R.U32.HI R21, RZ, 0x18, R10 ;  /* 0x00000018ff157819 */ /* 0x000fc4000001160a */
[----:B------:R-:W-:Y:S02]  /*104d0*/  SHF.R.U32.HI R19, RZ, 0x8, R0 ;  /* 0x00000008ff137819 */ /* 0x000fe40000011600 */
[----:B------:R-:W-:Y:S02]  /*104e0*/  LOP3.LUT R10, R11, 0xff, RZ, 0xc0, !PT ;  /* 0x000000ff0b0a7812 */ /* 0x000fe400078ec0ff */
[----:B------:R-:W-:Y:S02]  /*104f0*/  LOP3.LUT R24, R17, R219, R228, 0x96, !PT ;  /* 0x000000db11187212 */ /* 0x000fe400078e96e4 */
[----:B------:R-:W-:Y:S02]  /*10500*/  PRMT R11, R20, 0x5410, R23 ;  /* 0x00005410140b7816 */ /* 0x000fe40000000017 */
[----:B------:R-:W-:Y:S02]  /*10510*/  LOP3.LUT R13, R186, R13, RZ, 0xc0, !PT ;  /* 0x0000000dba0d7212 */ /* 0x000fe400078ec0ff */
[----:B------:R-:W-:-:S02]  /*10520*/  PRMT R0, R25, 0x5410, R18 ;  /* 0x0000541019007816 */ /* 0x000fc40000000012 */
[----:B------:R-:W-:Y:S02]  /*10530*/  PRMT R19, R22, 0x5410, R19 ;  /* 0x0000541016137816 */ /* 0x000fe40000000013 */
[----:B------:R-:W-:Y:S02]  /*10540*/  PRMT R17, R10, 0x5410, R21 ;  /* 0x000054100a117816 */ /* 0x000fe40000000015 */
[--C-:B------:R-:W-:Y:S02]  /*10550*/  HSET2.LE.AND R10, R11, R166.reuse, PT ;  /* 0x000000a60b0a7233 */ /* 0x100fe40003803000 */
[----:B------:R-:W-:Y:S02]  /*10560*/  LOP3.LUT R22, R77, R217, R16, 0x96, !PT ;  /* 0x000000d94d167212 */ /* 0x000fe400078e9610 */
[--C-:B------:R-:W-:Y:S02]  /*10570*/  HSET2.LE.AND R0, R0, R166.reuse, PT ;  /* 0x000000a600007233 */ /* 0x100fe40003803000 */
[----:B------:R-:W-:-:S02]  /*10580*/  HSET2.LE.AND R11, R19, R166, PT ;  /* 0x000000a6130b7233 */ /* 0x000fc40003803000 */
[----:B------:R-:W-:Y:S01]  /*10590*/  HSET2.LE.AND R17, R17, R166, PT ;  /* 0x000000a611117233 */ /* 0x000fe20003803000 */
[C---:B-1----:R-:W-:Y:S01]  /*105a0*/  HMMA.16816.F32 R56, R12.reuse, R40, R52 ;  /* 0x000000280c38723c */ /* 0x042fe20000001834 */
[----:B------:R-:W-:Y:S01]  /*105b0*/  IMAD.WIDE.U32 R20, R24, -0x326172a9, RZ ;  /* 0xcd9e8d5718147825 */ /* 0x000fe200078e00ff */
[----:B------:R-:W-:Y:S01]  /*105c0*/  LOP3.LUT R18, R243, R0, RZ, 0xc0, !PT ;  /* 0x00000000f3127212 */ /* 0x000fe200078ec0ff */
[----:B------:R-:W1:Y:S01]  /*105d0*/  LDSM.16.MT88.4 R24, [R171+0x5800] ;  /* 0x00580000ab18783b */ /* 0x000e620000004200 */
[----:B------:R-:W-:Y:S02]  /*105e0*/  LOP3.LUT R19, R241, R10, RZ, 0xc0, !PT ;  /* 0x0000000af1137212 */ /* 0x000fe400078ec0ff */
[----:B--2---:R-:W-:Y:S01]  /*105f0*/  HMMA.16816.F32 R152, R12, R28, R80 ;  /* 0x0000001c0c98723c */ /* 0x004fe20000001850 */
[----:B------:R-:W-:Y:S02]  /*10600*/  LOP3.LUT R16, R242, R11, RZ, 0xc0, !PT ;  /* 0x0000000bf2107212 */ /* 0x000fe400078ec0ff */
[----:B------:R-:W-:-:S03]  /*10610*/  LOP3.LUT R17, R245, R17, RZ, 0xc0, !PT ;  /* 0x00000011f5117212 */ /* 0x000fc600078ec0ff */
[----:B------:R-:W-:Y:S01]  /*10620*/  HMMA.16816.F32 R68, R12, R30, R68 ;  /* 0x0000001e0c44723c */ /* 0x000fe20000001844 */
[----:B------:R-:W-:-:S05]  /*10630*/  IMAD.WIDE.U32 R10, R47, -0x326172a9, RZ ;  /* 0xcd9e8d572f0a7825 */ /* 0x000fca00078e00ff */
[----:B------:R-:W-:Y:S07]  /*10640*/  HMMA.16816.F32 R52, R12, R42, R48 ;  /* 0x0000002a0c34723c */ /* 0x000fee0000001830 */
[----:B------:R-:W-:Y:S01]  /*10650*/  IMAD.WIDE.U32 R12, R22, -0x326172a9, RZ ;  /* 0xcd9e8d57160c7825 */ /* 0x000fe200078e00ff */
[----:B------:R-:W-:Y:S01]  /*10660*/  LOP3.LUT R44, R11, R218, R98, 0x96, !PT ;  /* 0x000000da0b2c7212 */ /* 0x000fe200078e9662 */
[----:B------:R-:W-:Y:S02]  /*10670*/  HMMA.16816.F32 R48, R16, R28, R60 ;  /* 0x0000001c1030723c */ /* 0x000fe4000000183c */
[----:B------:R-:W-:Y:S01]  /*10680*/  IMAD.WIDE.U32 R14, R46, -0x326172a9, RZ ;  /* 0xcd9e8d572e0e7825 */ /* 0x000fe200078e00ff */
[----:B------:R-:W-:-:S02]  /*10690*/  LOP3.LUT R0, R13, R222, R20, 0x96, !PT ;  /* 0x000000de0d007212 */ /* 0x000fc400078e9614 */
[----:B------:R-:W-:Y:S02]  /*106a0*/  LOP3.LUT R45, R21, R218, R88, 0x96, !PT ;  /* 0x000000da152d7212 */ /* 0x000fe400078e9658 */
[C---:B------:R-:W-:Y:S02]  /*106b0*/  LOP3.LUT R13, R12.reuse, 0xffff, RZ, 0xc0, !PT ;  /* 0x0000ffff0c0d7812 */ /* 0x040fe400078ec0ff */
[----:B------:R-:W-:Y:S02]  /*106c0*/  LOP3.LUT R28, R12, 0xff, RZ, 0xc0, !PT ;  /* 0x000000ff0c1c7812 */ /* 0x000fe400078ec0ff */
[--C-:B------:R-:W-:Y:S02]  /*106d0*/  SHF.R.U32.HI R21, RZ, 0x10, R12.reuse ;  /* 0x00000010ff157819 */ /* 0x100fe4000001160c */
[----:B------:R-:W-:Y:S02]  /*106e0*/  SHF.R.U32.HI R22, RZ, 0x18, R12 ;  /* 0x00000018ff167819 */ /* 0x000fe4000001160c */
[----:B------:R-:W-:-:S02]  /*106f0*/  LOP3.LUT R11, R0, 0xffff, RZ, 0xc0, !PT ;  /* 0x0000ffff000b7812 */ /* 0x000fc400078ec0ff */
[----:B------:R-:W-:Y:S02]  /*10700*/  SHF.R.U32.HI R12, RZ, 0x10, R0 ;  /* 0x00000010ff0c7819 */ /* 0x000fe40000011600 */
[----:B------:R-:W-:Y:S02]  /*10710*/  LOP3.LUT R10, R15, R222, R10, 0x96, !PT ;  /* 0x000000de0f0a7212 */ /* 0x000fe400078e960a */
[----:B------:R-:W-:Y:S02]  /*10720*/  LOP3.LUT R23, R14, 0xffff, RZ, 0xc0, !PT ;  /* 0x0000ffff0e177812 */ /* 0x000fe400078ec0ff */
[----:B------:R-:W-:Y:S02]  /*10730*/  LOP3.LUT R20, R0, 0xff, RZ, 0xc0, !PT ;  /* 0x000000ff00147812 */ /* 0x000fe400078ec0ff */
[----:B------:R-:W-:Y:S02]  /*10740*/  SHF.R.U32.HI R15, RZ, 0x18, R0 ;  /* 0x00000018ff0f7819 */ /* 0x000fe40000011600 */
[----:B------:R-:W-:-:S02]  /*10750*/  SHF.R.U32.HI R0, RZ, 0x8, R11 ;  /* 0x00000008ff007819 */ /* 0x000fc4000001160b */
[----:B------:R-:W-:Y:S02]  /*10760*/  LOP3.LUT R11, R12, 0xff, RZ, 0xc0, !PT ;  /* 0x000000ff0c0b7812 */ /* 0x000fe400078ec0ff */
[----:B------:R-:W-:Y:S02]  /*10770*/  PRMT R0, R20, 0x5410, R0 ;  /* 0x0000541014007816 */ /* 0x000fe40000000000 */
[----:B------:R-:W-:Y:S02]  /*10780*/  PRMT R11, R11, 0x5410, R15 ;  /* 0x000054100b0b7816 */ /* 0x000fe4000000000f */
[----:B------:R-:W-:Y:S02]  /*10790*/  SHF.R.U32.HI R13, RZ, 0x8, R13 ;  /* 0x00000008ff0d7819 */ /* 0x000fe4000001160d */
[----:B------:R-:W-:Y:S02]  /*107a0*/  LOP3.LUT R21, R21, 0xff, RZ, 0xc0, !PT ;  /* 0x000000ff15157812 */ /* 0x000fe400078ec0ff */
[----:B------:R-:W-:-:S02]  /*107b0*/  HSET2.LE.AND R0, R0, R166, PT ;  /* 0x000000a600007233 */ /* 0x000fc40003803000 */
[----:B------:R-:W-:Y:S01]  /*107c0*/  HSET2.LE.AND R11, R11, R166, PT ;  /* 0x000000a60b0b7233 */ /* 0x000fe20003803000 */
[----:B------:R-:W-:Y:S01]  /*107d0*/  HMMA.16816.F32 R72, R16, R30, R72 ;  /* 0x0000001e1048723c */ /* 0x000fe20000001848 */
[----:B------:R-:W-:Y:S02]  /*107e0*/  PRMT R12, R28, 0x5410, R13 ;  /* 0x000054101c0c7816 */ /* 0x000fe4000000000d */
[----:B------:R-:W-:Y:S02]  /*107f0*/  LOP3.LUT R29, R14, 0xff, RZ, 0xc0, !PT ;  /* 0x000000ff0e1d7812 */ /* 0x000fe400078ec0ff */
[----:B------:R-:W-:Y:S02]  /*10800*/  PRMT R13, R21, 0x5410, R22 ;  /* 0x00005410150d7816 */ /* 0x000fe40000000016 */
[--C-:B------:R-:W-:Y:S02]  /*10810*/  SHF.R.U32.HI R30, RZ, 0x10, R14.reuse ;  /* 0x00000010ff1e7819 */ /* 0x100fe4000001160e */
[----:B------:R-:W-:-:S02]  /*10820*/  SHF.R.U32.HI R31, RZ, 0x18, R14 ;  /* 0x00000018ff1f7819 */ /* 0x000fc4000001160e */
[----:B------:R-:W-:Y:S02]  /*10830*/  SHF.R.U32.HI R14, RZ, 0x8, R23 ;  /* 0x00000008ff0e7819 */ /* 0x000fe40000011617 */
[----:B------:R-:W-:Y:S02]  /*10840*/  LOP3.LUT R20, R212, R0, RZ, 0xc0, !PT ;  /* 0x00000000d4147212 */ /* 0x000fe400078ec0ff */
[----:B------:R-:W-:Y:S02]  /*10850*/  LOP3.LUT R21, R185, R11, RZ, 0xc0, !PT ;  /* 0x0000000bb9157212 */ /* 0x000fe400078ec0ff */
[----:B------:R-:W-:Y:S02]  /*10860*/  LOP3.LUT R0, R10, 0xffff, RZ, 0xc0, !PT ;  /* 0x0000ffff0a007812 */ /* 0x000fe400078ec0ff */
[----:B------:R-:W-:Y:S01]  /*10870*/  SHF.R.U32.HI R11, RZ, 0x10, R10 ;  /* 0x00000010ff0b7819 */ /* 0x000fe2000001160a */
[----:B------:R-:W-:Y:S01]  /*10880*/  HMMA.16816.F32 R156, R16, R40, R84 ;  /* 0x00000028109c723c */ /* 0x000fe20000001854 */
[----:B------:R-:W-:-:S02]  /*10890*/  PRMT R28, R29, 0x5410, R14 ;  /* 0x000054101d1c7816 */ /* 0x000fc4000000000e */
[----:B------:R-:W-:-:S03]  /*108a0*/  SHF.R.U32.HI R15, RZ, 0x18, R10 ;  /* 0x00000018ff0f7819 */ /* 0x000fc6000001160a */
[----:B------:R-:W-:Y:S01]  /*108b0*/  HMMA.16816.F32 R60, R16, R42, R64 ;  /* 0x0000002a103c723c */ /* 0x000fe20000001840 */
[----:B------:R-:W-:Y:S02]  /*108c0*/  LOP3.LUT R14, R30, 0xff, RZ, 0xc0, !PT ;  /* 0x000000ff1e0e7812 */ /* 0x000fe400078ec0ff */
[----:B------:R-:W-:-:S04]  /*108d0*/  SHF.R.U32.HI R0, RZ, 0x8, R0 ;  /* 0x00000008ff007819 */ /* 0x000fc80000011600 */
[----:B------:R-:W-:Y:S02]  /*108e0*/  LOP3.LUT R16, R10, 0xff, RZ, 0xc0, !PT ;  /* 0x000000ff0a107812 */ /* 0x000fe400078ec0ff */
[----:B------:R-:W-:Y:S02]  /*108f0*/  LOP3.LUT R10, R11, 0xff, RZ, 0xc0, !PT ;  /* 0x000000ff0b0a7812 */ /* 0x000fe400078ec0ff */
[----:B------:R-:W-:Y:S02]  /*10900*/  PRMT R11, R14, 0x5410, R31 ;  /* 0x000054100e0b7816 */ /* 0x000fe4000000001f */
[----:B------:R-:W-:Y:S02]  /*10910*/  PRMT R0, R16, 0x5410, R0 ;  /* 0x0000541010007816 */ /* 0x000fe40000000000 */
[----:B------:R-:W-:Y:S02]  /*10920*/  PRMT R10, R10, 0x5410, R15 ;  /* 0x000054100a0a7816 */ /* 0x000fe4000000000f */
[----:B------:R-:W-:-:S02]  /*10930*/  HSET2.LE.AND R12, R12, R166, PT ;  /* 0x000000a60c0c7233 */ /* 0x000fc40003803000 */
[--C-:B------:R-:W-:Y:S02]  /*10940*/  HSET2.LE.AND R13, R13, R166.reuse, PT ;  /* 0x000000a60d0d7233 */ /* 0x100fe40003803000 */
[--C-:B------:R-:W-:Y:S02]  /*10950*/  HSET2.LE.AND R0, R0, R166.reuse, PT ;  /* 0x000000a600007233 */ /* 0x100fe40003803000 */
[--C-:B------:R-:W-:Y:S02]  /*10960*/  HSET2.LE.AND R15, R10, R166.reuse, PT ;  /* 0x000000a60a0f7233 */ /* 0x100fe40003803000 */
[----:B------:R-:W-:Y:S01]  /*10970*/  HSET2.LE.AND R19, R11, R166, PT ;  /* 0x000000a60b137233 */ /* 0x000fe20003803000 */
[----:B------:R-:W-:Y:S01]  /*10980*/  IMAD.WIDE.U32 R10, R45, -0x2daee0ad, RZ ;  /* 0xd2511f532d0a7825 */ /* 0x000fe200078e00ff */
[----:B------:R-:W-:Y:S02]  /*10990*/  LOP3.LUT R22, R201, R12, RZ, 0xc0, !PT ;  /* 0x0000000cc9167212 */ /* 0x000fe400078ec0ff */
[----:B------:R-:W-:Y:S01]  /*109a0*/  LOP3.LUT R23, R200, R13, RZ, 0xc0, !PT ;  /* 0x0000000dc8177212 */ /* 0x000fe200078ec0ff */
[----:B------:R-:W-:Y:S01]  /*109b0*/  IMAD.WIDE.U32 R12, R44, -0x2daee0ad, RZ ;  /* 0xd2511f532c0c7825 */ /* 0x000fe200078e00ff */
[----:B------:R-:W-:-:S02]  /*109c0*/  LOP3.LUT R16, R233, R0, RZ, 0xc0, !PT ;  /* 0x00000000e9107212 */ /* 0x000fc400078ec0ff */
[----:B------:R-:W-:Y:S02]  /*109d0*/  LOP3.LUT R0, R11, R223, R76, 0x96, !PT ;  /* 0x000000df0b007212 */ /* 0x000fe400078e964c */
[----:B------:R-:W-:Y:S01]  /*109e0*/  HSET2.LE.AND R18, R28, R166, PT ;  /* 0x000000a61c127233 */ /* 0x000fe20003803000 */
[----:B-1----:R-:W-:Y:S01]  /*109f0*/  HMMA.16816.F32 R152, R20, R24, R152 ;  /* 0x000000181498723c */ /* 0x002fe20000001898 */
[C---:B------:R-:W-:Y:S02]  /*10a00*/  LOP3.LUT R28, R12.reuse, 0xffff, RZ, 0xc0, !PT ;  /* 0x0000ffff0c1c7812 */ /* 0x040fe400078ec0ff */
[----:B------:R-:W-:-:S03]  /*10a10*/  LOP3.LUT R29, R12, 0xff, RZ, 0xc0, !PT ;  /* 0x000000ff0c1d7812 */ /* 0x000fc600078ec0ff */
[----:B------:R-:W-:Y:S01]  /*10a20*/  HMMA.16816.F32 R68, R20, R26, R68 ;  /* 0x0000001a1444723c */ /* 0x000fe20000001844 */
[--C-:B------:R-:W-:Y:S02]  /*10a30*/  SHF.R.U32.HI R30, RZ, 0x10, R12.reuse ;  /* 0x00000010ff1e7819 */ /* 0x100fe4000001160c */
[----:B------:R-:W-:-:S03]  /*10a40*/  SHF.R.U32.HI R31, RZ, 0x18, R12 ;  /* 0x00000018ff1f7819 */ /* 0x000fc6000001160c */
[----:B------:R-:W-:Y:S01]  /*10a50*/  HMMA.16816.F32 R56, R20, R32, R56 ;  /* 0x000000201438723c */ /* 0x000fe20000001838 */
[----:B------:R-:W-:-:S05]  /*10a60*/  SHF.R.U32.HI R12, RZ, 0x10, R0 ;  /* 0x00000010ff0c7819 */ /* 0x000fca0000011600 */
[----:B------:R-:W-:Y:S01]  /*10a70*/  HMMA.16816.F32 R52, R20, R34, R52 ;  /* 0x000000221434723c */ /* 0x000fe20000001834 */
[----:B------:R-:W-:Y:S02]  /*10a80*/  LOP3.LUT R14, R13, R223, R90, 0x96, !PT ;  /* 0x000000df0d0e7212 */ /* 0x000fe400078e965a */
[----:B------:R-:W-:-:S04]  /*10a90*/  LOP3.LUT R17, R232, R15, RZ, 0xc0, !PT ;  /* 0x0000000fe8117212 */ /* 0x000fc800078ec0ff */
[----:B------:R-:W-:Y:S02]  /*10aa0*/  LOP3.LUT R21, R10, 0xffff, RZ, 0xc0, !PT ;  /* 0x0000ffff0a157812 */ /* 0x000fe400078ec0ff */
[C---:B------:R-:W-:Y:S02]  /*10ab0*/  LOP3.LUT R11, R0.reuse, 0xffff, RZ, 0xc0, !PT ;  /* 0x0000ffff000b7812 */ /* 0x040fe400078ec0ff */
[----:B------:R-:W-:Y:S02]  /*10ac0*/  LOP3.LUT R15, R0, 0xff, RZ, 0xc0, !PT ;  /* 0x000000ff000f7812 */ /* 0x000fe400078ec0ff */
[----:B------:R-:W-:Y:S02]  /*10ad0*/  SHF.R.U32.HI R13, RZ, 0x18, R0 ;  /* 0x00000018ff0d7819 */ /* 0x000fe40000011600 */
[----:B------:R-:W-:Y:S02]  /*10ae0*/  SHF.R.U32.HI R0, RZ, 0x8, R11 ;  /* 0x00000008ff007819 */ /* 0x000fe4000001160b */
[----:B------:R-:W-:-:S02]  /*10af0*/  LOP3.LUT R11, R12, 0xff, RZ, 0xc0, !PT ;  /* 0x000000ff0c0b7812 */ /* 0x000fc400078ec0ff */
[----:B------:R-:W-:Y:S02]  /*10b00*/  LOP3.LUT R23, R10, 0xff, RZ, 0xc0, !PT ;  /* 0x000000ff0a177812 */ /* 0x000fe400078ec0ff */
[--C-:B------:R-:W-:Y:S02]  /*10b10*/  SHF.R.U32.HI R20, RZ, 0x10, R10.reuse ;  /* 0x00000010ff147819 */ /* 0x100fe4000001160a */
[----:B------:R-:W-:Y:S02]  /*10b20*/  SHF.R.U32.HI R22, RZ, 0x18, R10 ;  /* 0x00000018ff167819 */ /* 0x000fe4000001160a */
[----:B------:R-:W-:Y:S02]  /*10b30*/  PRMT R0, R15, 0x5410, R0 ;  /* 0x000054100f007816 */ /* 0x000fe40000000000 */
[----:B------:R-:W-:Y:S02]  /*10b40*/  PRMT R10, R11, 0x5410, R13 ;  /* 0x000054100b0a7816 */ /* 0x000fe4000000000d */
[----:B------:R-:W-:-:S02]  /*10b50*/  SHF.R.U32.HI R11, RZ, 0x8, R21 ;  /* 0x00000008ff0b7819 */ /* 0x000fc40000011615 */
[----:B------:R-:W-:Y:S02]  /*10b60*/  SHF.R.U32.HI R12, RZ, 0x8, R28 ;  /* 0x00000008ff0c7819 */ /* 0x000fe4000001161c */
[----:B------:R-:W-:Y:S02]  /*10b70*/  HSET2.LE.AND R0, R0, R166, PT ;  /* 0x000000a600007233 */ /* 0x000fe40003803000 */
[----:B------:R-:W-:Y:S02]  /*10b80*/  PRMT R11, R23, 0x5410, R11 ;  /* 0x00005410170b7816 */ /* 0x000fe4000000000b */
[----:B------:R-:W-:Y:S02]  /*10b90*/  LOP3.LUT R18, R231, R18, RZ, 0xc0, !PT ;  /* 0x00000012e7127212 */ /* 0x000fe400078ec0ff */
[----:B------:R-:W-:Y:S02]  /*10ba0*/  LOP3.LUT R19, R230, R19, RZ, 0xc0, !PT ;  /* 0x00000013e6137212 */ /* 0x000fe400078ec0ff */
[----:B------:R-:W-:-:S02]  /*10bb0*/  PRMT R21, R29, 0x5410, R12 ;  /* 0x000054101d157816 */ /* 0x000fc4000000000c */
[----:B------:R-:W-:Y:S02]  /*10bc0*/  LOP3.LUT R12, R14, 0xffff, RZ, 0xc0, !PT ;  /* 0x0000ffff0e0c7812 */ /* 0x000fe400078ec0ff */
[----:B------:R-:W-:Y:S02]  /*10bd0*/  LOP3.LUT R136, R225, R0, RZ, 0xc0, !PT ;  /* 0x00000000e1887212 */ /* 0x000fe400078ec0ff */
[----:B------:R-:W-:Y:S02]  /*10be0*/  HSET2.LE.AND R0, R11, R166, PT ;  /* 0x000000a60b007233 */ /* 0x000fe40003803000 */
[----:B------:R-:W-:Y:S01]  /*10bf0*/  LOP3.LUT R13, R20, 0xff, RZ, 0xc0, !PT ;  /* 0x000000ff140d7812 */ /* 0x000fe200078ec0ff */
[----:B------:R-:W-:Y:S01]  /*10c00*/  HMMA.16816.F32 R48, R16, R24, R48 ;  /* 0x000000181030723c */ /* 0x000fe20000001830 */
[----:B------:R-:W-:Y:S02]  /*10c10*/  LOP3.LUT R20, R14, 0xff, RZ, 0xc0, !PT ;  /* 0x000000ff0e147812 */ /* 0x000fe400078ec0ff */
[----:B------:R-:W-:-:S03]  /*10c20*/  SHF.R.U32.HI R11, RZ, 0x8, R12 ;  /* 0x00000008ff0b7819 */ /* 0x000fc6000001160c */
[----:B------:R-:W-:Y:S01]  /*10c30*/  HMMA.16816.F32 R40, R16, R26, R72 ;  /* 0x0000001a1028723c */ /* 0x000fe20000001848 */
[----:B------:R-:W1:Y:S01]  /*10c40*/  LDSM.16.MT88.4 R24, [R188+0x5c00] ;  /* 0x005c0000bc18783b */ /* 0x000e620000004200 */
[----:B------:R-:W-:Y:S02]  /*10c50*/  LOP3.LUT R138, R226, R0, RZ, 0xc0, !PT ;  /* 0x00000000e28a7212 */ /* 0x000fe400078ec0ff */
[----:B------:R-:W-:Y:S02]  /*10c60*/  PRMT R0, R20, 0x5410, R11 ;  /* 0x0000541014007816 */ /* 0x000fe4000000000b */
[--C-:B------:R-:W-:Y:S01]  /*10c70*/  HSET2.LE.AND R10, R10, R166.reuse, PT ;  /* 0x000000a60a0a7233 */ /* 0x100fe20003803000 */
[----:B------:R2:W-:Y:S01]  /*10c80*/  STL.64 [R1+0x58], R190 ;  /* 0x000058be01007387 */ /* 0x0005e20000100a00 */
[----:B------:R-:W-:Y:S02]  /*10c90*/  PRMT R13, R13, 0x5410, R22 ;  /* 0x000054100d0d7816 */ /* 0x000fe40000000016 */
[----:B------:R-:W-:Y:S01]  /*10ca0*/  HSET2.LE.AND R0, R0, R166, PT ;  /* 0x000000a600007233 */ /* 0x000fe20003803000 */
[----:B------:R3:W5:Y:S01]  /*10cb0*/  LDL.LU R197, [R1+0x3ec] ;  /* 0x0003ec0001c57983 */ /* 0x0007620000300800 */
[----:B------:R-:W-:-:S02]  /*10cc0*/  SHF.R.U32.HI R15, RZ, 0x10, R14 ;  /* 0x00000010ff0f7819 */ /* 0x000fc4000001160e */
[----:B------:R-:W-:Y:S01]  /*10cd0*/  LOP3.LUT R137, R213, R10, RZ, 0xc0, !PT ;  /* 0x0000000ad5897212 */ /* 0x000fe200078ec0ff */
[----:B------:R3:W5:Y:S01]  /*10ce0*/  LDL.LU R196, [R1+0x3e8] ;  /* 0x0003e80001c47983 */ /* 0x0007620000300800 */
[----:B------:R-:W-:-:S03]  /*10cf0*/  HSET2.LE.AND R10, R13, R166, PT ;  /* 0x000000a60d0a7233 */ /* 0x000fc60003803000 */
[----:B------:R3:W5:Y:S01]  /*10d00*/  LDL.LU.64 R194, [R1+0x3e0] ;  /* 0x0003e00001c27983 */ /* 0x0007620000300a00 */
[----:B------:R-:W-:-:S03]  /*10d10*/  LOP3.LUT R144, R240, R0, RZ, 0xc0, !PT ;  /* 0x00000000f0907212 */ /* 0x000fc600078ec0ff */
[----:B------:R3:W5:Y:S01]  /*10d20*/  LDL.LU.64 R192, [R1+0x3d8] ;  /* 0x0003d80001c07983 */ /* 0x0007620000300a00 */
[----:B------:R-:W-:Y:S02]  /*10d30*/  SHF.R.U32.HI R14, RZ, 0x18, R14 ;  /* 0x00000018ff0e7819 */ /* 0x000fe4000001160e */
[----:B------:R-:W-:Y:S02]  /*10d40*/  LOP3.LUT R12, R15, 0xff, RZ, 0xc0, !PT ;  /* 0x000000ff0f0c7812 */ /* 0x000fe400078ec0ff */
[----:B------:R-:W-:Y:S01]  /*10d50*/  IADD3 R0, P0, R4, -0x100, RZ ;  /* 0xffffff0004007810 */ /* 0x000fe20007f1e0ff */
[C---:B------:R-:W-:Y:S01]  /*10d60*/  HMMA.16816.F32 R156, R16.reuse, R32, R156 ;  /* 0x00000020109c723c */ /* 0x040fe2000000189c */
[----:B------:R-:W-:Y:S01]  /*10d70*/  LOP3.LUT R139, R224, R10, RZ, 0xc0, !PT ;  /* 0x0000000ae08b7212 */ /* 0x000fe200078ec0ff */
[----:B--2---:R3:W5:Y:S04]  /*10d80*/  LDL.LU.64 R190, [R1+0x3d0] ;  /* 0x0003d00001be7983 */ /* 0x0047680000300a00 */
[----:B------:R3:W5:Y:S01]  /*10d90*/  LDL.LU R189, [R1+0x3cc] ;  /* 0x0003cc0001bd7983 */ /* 0x0007620000300800 */
[----:B------:R-:W-:Y:S03]  /*10da0*/  HMMA.16816.F32 R16, R16, R34, R60 ;  /* 0x000000221010723c */ /* 0x000fe6000000183c */
[----:B------:R3:W5:Y:S01]  /*10db0*/  LDL.LU R170, [R1+0x3c8] ;  /* 0x0003c80001aa7983 */ /* 0x0007620000300800 */
[----:B------:R-:W-:-:S03]  /*10dc0*/  PRMT R10, R12, 0x5410, R14 ;  /* 0x000054100c0a7816 */ /* 0x000fc6000000000e */
[----:B------:R3:W5:Y:S01]  /*10dd0*/  LDL.LU R116, [R1+0x3c4] ;  /* 0x0003c40001747983 */ /* 0x0007620000300800 */
[----:B------:R-:W-:-:S03]  /*10de0*/  LOP3.LUT R12, R30, 0xff, RZ, 0xc0, !PT ;  /* 0x000000ff1e0c7812 */ /* 0x000fc600078ec0ff */
[----:B------:R3:W5:Y:S04]  /*10df0*/  LDL.LU R92, [R1+0x3c0] ;  /* 0x0003c000015c7983 */ /* 0x0007680000300800 */
[----:B------:R-:W-:Y:S04]  /*10e00*/  STL [R1+0x50], R172 ;  /* 0x000050ac01007387 */ /* 0x000fe80000100800 */
[----:B------:R2:W-:Y:S01]  /*10e10*/  STL [R1+0x68], R0 ;  /* 0x0000680001007387 */ /* 0x0005e20000100800 */
[----:B------:R-:W-:Y:S01]  /*10e20*/  PRMT R12, R12, 0x5410, R31 ;  /* 0x000054100c0c7816 */ /* 0x000fe2000000001f */
[----:B------:R-:W-:Y:S01]  /*10e30*/  IMAD.MOV.U32 R131, RZ, RZ, R244 ;  /* 0x000000ffff837224 */ /* 0x000fe200078e00f4 */
[----:B------:R-:W-:-:S02]  /*10e40*/  HSET2.LE.AND R11, R21, R166, PT ;  /* 0x000000a6150b7233 */ /* 0x000fc40003803000 */
[--C-:B------:R-:W-:Y:S02]  /*10e50*/  HSET2.LE.AND R10, R10, R166.reuse, PT ;  /* 0x000000a60a0a7233 */ /* 0x100fe40003803000 */
[----:B------:R-:W-:Y:S02]  /*10e60*/  HSET2.LE.AND R12, R12, R166, PT ;  /* 0x000000a60c0c7233 */ /* 0x000fe40003803000 */
[----:B------:R-:W-:Y:S02]  /*10e70*/  ISETP.GT.AND P1, PT, R172, R131, PT ;  /* 0x00000083ac00720c */ /* 0x000fe40003f24270 */
[----:B------:R-:W-:Y:S02]  /*10e80*/  LOP3.LUT R145, R235, R10, RZ, 0xc0, !PT ;  /* 0x0000000aeb917212 */ /* 0x000fe400078ec0ff */
[----:B--2---:R-:W-:-:S05]  /*10e90*/  IADD3.X R0, R5, -0x1, RZ, P0, !PT ;  /* 0xffffffff05007810 */ /* 0x004fca00007fe4ff */
[----:B------:R3:W-:Y:S01]  /*10ea0*/  STL [R1+0x54], R0 ;  /* 0x0000540001007387 */ /* 0x0007e20000100800 */
[----:B------:R-:W-:Y:S02]  /*10eb0*/  LOP3.LUT R146, R234, R11, RZ, 0xc0, !PT ;  /* 0x0000000bea927212 */ /* 0x000fe400078ec0ff */
[----:B------:R-:W-:Y:S01]  /*10ec0*/  LOP3.LUT R147, R227, R12, RZ, 0xc0, !PT ;  /* 0x0000000ce3937212 */ /* 0x000fe200078ec0ff */
[C---:B------:R-:W-:Y:S06]  /*10ed0*/  HMMA.16816.F32 R152, R136.reuse, R160, R152 ;  /* 0x000000a08898723c */ /* 0x040fec0000001898 */
[----:B------:R-:W-:Y:S06]  /*10ee0*/  HMMA.16816.F32 R148, R136, R162, R68 ;  /* 0x000000a28894723c */ /* 0x000fec0000001844 */
[----:B------:R-:W-:Y:S06]  /*10ef0*/  HMMA.16816.F32 R164, R144, R160, R48 ;  /* 0x000000a090a4723c */ /* 0x000fec0000001830 */
[----:B-1----:R-:W-:Y:S06]  /*10f00*/  HMMA.16816.F32 R140, R136, R24, R56 ;  /* 0x00000018888c723c */ /* 0x002fec0000001838 */
[C---:B------:R-:W-:Y:S06]  /*10f10*/  HMMA.16816.F32 R160, R144.reuse, R162, R40 ;  /* 0x000000a290a0723c */ /* 0x040fec0000001828 */
[----:B------:R-:W-:Y:S06]  /*10f20*/  HMMA.16816.F32 R156, R144, R24, R156 ;  /* 0x00000018909c723c */ /* 0x000fec000000189c */
[-C--:B------:R-:W-:Y:S06]  /*10f30*/  HMMA.16816.F32 R136, R136, R26.reuse, R52 ;  /* 0x0000001a8888723c */ /* 0x080fec0000001834 */
[----:B------:R-:W-:Y:S01]  /*10f40*/  HMMA.16816.F32 R144, R144, R26, R16 ;  /* 0x0000001a9090723c */ /* 0x000fe20000001810 */
[----:B------:R-:W-:-:S08]  /*10f50*/  NOP ;  /* 0x0000000000007918 */ /* 0x000fd00000000000 */
[----:B---3--:R-:W-:-:S15]  /*10f60*/  @!P1 BRA `(.L_x_1050) ;  /* 0x000000e400749947 */ /* 0x008fde0003800000 */
[----:B------:R-:W2:Y:S01]  /*10f70*/  LDL.LU R251, [R1+0x224] ;  /* 0x0002240001fb7983 */ /* 0x000ea20000300800 */
[----:B------:R-:W-:Y:S01]  /*10f80*/  VIADD R200, R248, 0xfffffffe ;  /* 0xfffffffef8c87836 */ /* 0x000fe20000000000 */
[----:B-----5:R-:W-:Y:S01]  /*10f90*/  ISETP.GE.AND P0, PT, R92, R116, PT ;  /* 0x000000745c00720c */ /* 0x020fe20003f06270 */
[----:B------:R-:W-:-:S04]  /*10fa0*/  DEPBAR.LE SB0, 0x0 ;  /* 0x000080000000791a */ /* 0x000fc80000000000 */
[----:B------:R-:W3:Y:S04]  /*10fb0*/  LDL.64 R246, [R1+0x380] ;  /* 0x0003800001f67983 */ /* 0x000ee80000100a00 */
[----:B------:R-:W3:Y:S04]  /*10fc0*/  LDL.LU R241, [R1+0x220] ;  /* 0x0002200001f17983 */ /* 0x000ee80000300800 */
[----:B------:R-:W4:Y:S04]  /*10fd0*/  LDL.64 R242, [R1+0x60] ;  /* 0x0000600001f27983 */ /* 0x000f280000100a00 */
[----:B------:R-:W4:Y:S01]  /*10fe0*/  LDL.64 R244, [R1+0xb8] ;  /* 0x0000b80001f47983 */ /* 0x000f220000100a00 */
[----:B------:R-:W-:Y:S01]  /*10ff0*/  SHF.R.S32.HI R0, RZ, 0x1f, R200 ;  /* 0x0000001fff007819 */ /* 0x000fe200000114c8 */
[----:B------:R-:W-:Y:S05]  /*11000*/  WARPSYNC.ALL ;  /* 0x0000000000007948 */ /* 0x000fea0003800000 */
[----:B------:R-:W-:Y:S01]  /*11010*/  BAR.SYNC.DEFER_BLOCKING 0x0 ;  /* 0x0000000000007b1d */ /* 0x000fe20000010000 */
[----:B------:R-:W-:-:S05]  /*11020*/  IMAD.SHL.U32 R252, R252, 0x2, RZ ;  /* 0x00000002fcfc7824 */ /* 0x000fca00078e00ff */
[----:B------:R-:W-:Y:S01]  /*11030*/  LOP3.LUT R252, R252, 0x6, RZ, 0xc0, !PT ;  /* 0x00000006fcfc7812 */ /* 0x000fe200078ec0ff */
[----:B------:R-:W-:Y:S01]  /*11040*/  BSSY B1, `(.L_x_1051) ;  /* 0x000027f000017945 */ /* 0x000fe20003800000 */
[----:B------:R-:W-:Y:S04]  /*11050*/  STL [R1+0x50], R200 ;  /* 0x000050c801007387 */ /* 0x000fe80000100800 */
[----:B------:R-:W-:Y:S04]  /*11060*/  @P0 STS [R210+0x4000], RZ ;  /* 0x004000ffd2000388 */ /* 0x000fe80000000800 */
[----:B------:R-:W-:Y:S04]  /*11070*/  @P0 STS [R210+0x4004], RZ ;  /* 0x004004ffd2000388 */ /* 0x000fe80000000800 */
[----:B------:R-:W-:Y:S01]  /*11080*/  @P0 STS.64 [R210+0x4008], RZ ;  /* 0x004008ffd2000388 */ /* 0x000fe20000000a00 */
[----:B--2---:R-:W-:-:S02]  /*11090*/  IMAD R12, R251, R200, RZ ;  /* 0x000000c8fb0c7224 */ /* 0x004fc400078e02ff */
[----:B---3--:R-:W-:-:S04]  /*110a0*/  IMAD.WIDE.U32 R10, R200, R241, R246 ;  /* 0x000000f1c80a7225 */ /* 0x008fc800078e00f6 */
[----:B------:R-:W-:Y:S01]  /*110b0*/  IMAD R13, R0, R241, R12 ;  /* 0x000000f1000d7224 */ /* 0x000fe200078e020c */
[CC--:B----4-:R-:W-:Y:S02]  /*110c0*/  @!P0 LEA R0, P4, R242.reuse, R10.reuse, 0x5 ;  /* 0x0000000af2008211 */ /* 0x0d0fe400078828ff */
[----:B------:R-:W-:Y:S01]  /*110d0*/  @!P0 LEA R12, P2, R242, R10, 0x6 ;  /* 0x0000000af20c8211 */ /* 0x000fe200078430ff */
[----:B------:R-:W-:Y:S01]  /*110e0*/  IMAD.IADD R11, R11, 0x1, R13 ;  /* 0x000000010b0b7824 */ /* 0x000fe200078e020d */
[-C--:B------:R-:W-:Y:S02]  /*110f0*/  @!P0 LEA R18, P5, R10, R244.reuse, 0x1 ;  /* 0x000000f40a128211 */ /* 0x080fe400078a08ff */
[----:B------:R-:W-:Y:S02]  /*11100*/  @!P0 LEA R16, P3, R0, R244, 0x1 ;  /* 0x000000f400108211 */ /* 0x000fe400078608ff */
[CCC-:B------:R-:W-:Y:S02]  /*11110*/  @!P0 LEA.HI.X R13, R242.reuse, R11.reuse, R243.reuse, 0x5, P4 ;  /* 0x0000000bf20d8211 */ /* 0x1c0fe400020f2cf3 */
[----:B------:R-:W-:-:S02]  /*11120*/  @!P0 LEA.HI.X R15, R242, R11, R243, 0x6, P2 ;  /* 0x0000000bf20f8211 */ /* 0x000fc400010f34f3 */
[-CC-:B------:R-:W-:Y:S01]  /*11130*/  @!P0 LEA.HI.X R19, R10, R245.reuse, R11.reuse, 0x1, P5 ;  /* 0x000000f50a138211 */ /* 0x180fe200028f0c0b */
[----:B------:R-:W-:Y:S01]  /*11140*/  @!P0 IMAD.WIDE.U32 R10, R242, 0x60, R10 ;  /* 0x00000060f20a8825 */ /* 0x000fe200078e000a */
[-C--:B------:R-:W-:Y:S02]  /*11150*/  @!P0 LEA.HI.X R17, R0, R245.reuse, R13, 0x1, P3 ;  /* 0x000000f500118211 */ /* 0x080fe400018f0c0d */
[CC--:B------:R-:W-:Y:S01]  /*11160*/  @!P0 LEA R14, P1, R12.reuse, R244.reuse, 0x1 ;  /* 0x000000f40c0e8211 */ /* 0x0c0fe200078208ff */
[----:B------:R-:W-:Y:S01]  /*11170*/  @!P0 IMAD R0, R243, 0x60, RZ ;  /* 0x00000060f3008824 */ /* 0x000fe200078e02ff */
[----:B------:R-:W-:Y:S01]  /*11180*/  @!PT LDS RZ, [RZ] ;  /* 0x00000000fffff984 */ /* 0x000fe20000000800 */
[----:B------:R-:W-:Y:S01]  /*11190*/  @!PT LDS RZ, [RZ] ;  /* 0x00000000fffff984 */ /* 0x000fe20000000800 */
[----:B------:R-:W-:Y:S01]  /*111a0*/  @!PT LDS RZ, [RZ] ;  /* 0x00000000fffff984 */ /* 0x000fe20000000800 */
[----:B------:R-:W-:Y:S02]  /*111b0*/  @!P0 LDGSTS.E.BYPASS.LTC128B.128 [R210+0x4000], desc[UR4][R18.64] ;  /* 0x0400000012d28fae */ /* 0x000fe4000b901d44 */
[-C--:B------:R-:W-:Y:S01]  /*111c0*/  @!P0 LEA.HI.X R15, R12, R245.reuse, R15, 0x1, P1 ;  /* 0x000000f50c0f8211 */ /* 0x080fe200008f0c0f */
[----:B------:R-:W-:Y:S01]  /*111d0*/  @!P0 IMAD.IADD R0, R0, 0x1, R11 ;  /* 0x0000000100008824 */ /* 0x000fe200078e020b */
[C---:B------:R-:W-:Y:S01]  /*111e0*/  @!P0 LEA R12, P1, R10.reuse, R244, 0x1 ;  /* 0x000000f40a0c8211 */ /* 0x040fe200078208ff */
[----:B------:R-:W-:Y:S03]  /*111f0*/  @P0 STS.128 [R210+0x4800], RZ ;  /* 0x004800ffd2000388 */ /* 0x000fe60000000c00 */
[----:B------:R-:W-:Y:S01]  /*11200*/  @!P0 LEA.HI.X R13, R10, R245, R0, 0x1, P1 ;  /* 0x000000f50a0d8211 */ /* 0x000fe200008f0c00 */
        /* <DEDUP_REMOVED lines=14> */
[----:B------:R-:W-:Y:S04]  /*112f0*/  LDSM.16.M88.4 R24, [R189] ;  /* 0x00000000bd18783b */ /* 0x000fe80000000200 */
[----:B------:R-:W3:Y:S04]  /*11300*/  LDSM.16.M88.4 R32, [R170+0x2000] ;  /* 0x00200000aa20783b */ /* 0x000ee80000000200 */
[----:B------:R-:W4:Y:S04]  /*11310*/  LDSM.16.M88.4 R20, [R189+0x1000] ;  /* 0x00100000bd14783b */ /* 0x000f280000000200 */
[----:B-1----:R-:W-:Y:S04]  /*11320*/  LDSM.16.M88.4 R16, [R190] ;  /* 0x00000000be10783b */ /* 0x002fe80000000200 */
[----:B------:R-:W1:Y:S04]  /*11330*/  LDSM.16.M88.4 R48, [R191] ;  /* 0x00000000bf30783b */ /* 0x000e680000000200 */
[----:B------:R-:W-:Y:S04]  /*11340*/  LDSM.16.M88.4 R28, [R170+0x2800] ;  /* 0x00280000aa1c783b */ /* 0x000fe80000000200 */
[----:B--2---:R-:W2:Y:S04]  /*11350*/  LDSM.16.M88.4 R12, [R190+0x1000] ;  /* 0x00100000be0c783b */ /* 0x004ea80000000200 */
[----:B------:R-:W2:Y:S04]  /*11360*/  LDSM.16.M88.4 R40, [R170+0x2400] ;  /* 0x00240000aa28783b */ /* 0x000ea80000000200 */
[----:B------:R-:W2:Y:S04]  /*11370*/  LDSM.16.M88.4 R64, [R170+0x2c00] ;  /* 0x002c0000aa40783b */ /* 0x000ea80000000200 */
[----:B------:R-:W-:Y:S04]  /*11380*/  LDSM.16.M88.4 R68, [R170+0x3800] ;  /* 0x00380000aa44783b */ /* 0x000fe80000000200 */
[----:B------:R-:W-:Y:S01]  /*11390*/  LDSM.16.M88.4 R60, [R196] ;  /* 0x00000000c43c783b */ /* 0x000fe20000000200 */
[-C--:B---3--:R-:W-:Y:S03]  /*113a0*/  HMMA.16816.F32 R44, R24, R32.reuse, RZ ;  /* 0x00000020182c723c */ /* 0x088fe600000018ff */
[----:B------:R-:W0:Y:S03]  /*113b0*/  LDGDEPBAR ;  /* 0x00000000000079af */ /* 0x000e260000000000 */
[C---:B----4-:R-:W-:Y:S06]  /*113c0*/  HMMA.16816.F32 R52, R20.reuse, R32, RZ ;  /* 0x000000201434723c */ /* 0x050fec00000018ff */
[-C--:B------:R-:W-:Y:S06]  /*113d0*/  HMMA.16816.F32 R120, R20, R34.reuse, RZ ;  /* 0x000000221478723c */ /* 0x080fec00000018ff */
[----:B------:R-:W-:Y:S06]  /*113e0*/  HMMA.16816.F32 R112, R24, R34, RZ ;  /* 0x000000221870723c */ /* 0x000fec00000018ff */
[-C--:B-1----:R-:W-:Y:S06]  /*113f0*/  HMMA.16816.F32 R56, R16, R48.reuse, R44 ;  /* 0x000000301038723c */ /* 0x082fec000000182c */
[----:B--2---:R-:W-:Y:S01]  /*11400*/  HMMA.16816.F32 R44, R12, R48, R52 ;  /* 0x000000300c2c723c */ /* 0x004fe20000001834 */
[----:B------:R-:W1:Y:S05]  /*11410*/  LDSM.16.M88.4 R52, [R197] ;  /* 0x00000000c534783b */ /* 0x000e6a0000000200 */
[C---:B------:R-:W-:Y:S06]  /*11420*/  HMMA.16816.F32 R72, R20.reuse, R28, RZ ;  /* 0x0000001c1448723c */ /* 0x040fec00000018ff */
[----:B------:R-:W-:Y:S06]  /*11430*/  HMMA.16816.F32 R100, R20, R42, RZ ;  /* 0x0000002a1464723c */ /* 0x000fec00000018ff */
[----:B------:R-:W-:Y:S01]  /*11440*/  IMAD.MOV.U32 R130, RZ, RZ, R56 ;  /* 0x000000ffff827224 */ /* 0x000fe200078e0038 */
[----:B------:R-:W-:Y:S01]  /*11450*/  HMMA.16816.F32 R84, R24, R28, RZ ;  /* 0x0000001c1854723c */ /* 0x000fe200000018ff */
[----:B------:R-:W-:-:S02]  /*11460*/  IMAD.MOV.U32 R117, RZ, RZ, R57 ;  /* 0x000000ffff757224 */ /* 0x000fc400078e0039 */
[----:B------:R-:W-:Y:S02]  /*11470*/  IMAD.MOV.U32 R95, RZ, RZ, R58 ;  /* 0x000000ffff5f7224 */ /* 0x000fe400078e003a */
[----:B------:R-:W-:Y:S01]  /*11480*/  IMAD.MOV.U32 R94, RZ, RZ, R59 ;  /* 0x000000ffff5e7224 */ /* 0x000fe200078e003b */
[----:B------:R-:W-:Y:S01]  /*11490*/  HMMA.16816.F32 R32, R20, R30, RZ ;  /* 0x0000001e1420723c */ /* 0x000fe200000018ff */
[----:B------:R-:W2:Y:S01]  /*114a0*/  LDSM.16.M88.4 R56, [R198] ;  /* 0x00000000c638783b */ /* 0x000ea20000000200 */
[----:B------:R-:W-:Y:S02]  /*114b0*/  IMAD.MOV.U32 R93, RZ, RZ, R44 ;  /* 0x000000ffff5d7224 */ /* 0x000fe400078e002c */
[----:B------:R-:W-:Y:S02]  /*114c0*/  IMAD.MOV.U32 R77, RZ, RZ, R45 ;  /* 0x000000ffff4d7224 */ /* 0x000fe400078e002d */
[----:B------:R-:W-:Y:S01]  /*114d0*/  HMMA.16816.F32 R108, R24, R40, RZ ;  /* 0x00000028186c723c */ /* 0x000fe200000018ff */
[----:B------:R-:W-:-:S02]  /*114e0*/  IMAD.MOV.U32 R76, RZ, RZ, R46 ;  /* 0x000000ffff4c7224 */ /* 0x000fc400078e002e */
[----:B------:R-:W-:Y:S02]  /*114f0*/  IMAD.MOV.U32 R11, RZ, RZ, R47 ;  /* 0x000000ffff0b7224 */ /* 0x000fe400078e002f */
[----:B------:R-:W-:Y:S01]  /*11500*/  LDSM.16.M88.4 R44, [R170+0x3000] ;  /* 0x00300000aa2c783b */ /* 0x000fe20000000200 */
[----:B------:R-:W-:Y:S06]  /*11510*/  HMMA.16816.F32 R104, R20, R40, RZ ;  /* 0x000000281468723c */ /* 0x000fec00000018ff */
[C---:B------:R-:W-:Y:S01]  /*11520*/  HMMA.16816.F32 R88, R24.reuse, R42, RZ ;  /* 0x0000002a1858723c */ /* 0x040fe200000018ff */
[----:B------:R-:W3:Y:S05]  /*11530*/  LDSM.16.M88.4 R40, [R170+0x3400] ;  /* 0x00340000aa28783b */ /* 0x000eea0000000200 */
[----:B------:R-:W-:Y:S06]  /*11540*/  HMMA.16816.F32 R28, R24, R30, RZ ;  /* 0x0000001e181c723c */ /* 0x000fec00000018ff */
[-C--:B------:R-:W-:Y:S06]  /*11550*/  HMMA.16816.F32 R248, R12, R50.reuse, R120 ;  /* 0x000000320cf8723c */ /* 0x080fec0000001878 */
[----:B------:R-:W-:Y:S01]  /*11560*/  HMMA.16816.F32 R224, R16, R50, R112 ;  /* 0x0000003210e0723c */ /* 0x000fe20000001870 */
[----:B------:R-:W4:Y:S05]  /*11570*/  LDSM.16.M88.4 R48, [R193] ;  /* 0x00000000c130783b */ /* 0x000f2a0000000200 */
[-C--:B------:R-:W-:Y:S06]  /*11580*/  HMMA.16816.F32 R96, R20, R64.reuse, RZ ;  /* 0x000000401460723c */ /* 0x080fec00000018ff */
[----:B------:R-:W-:Y:S06]  /*11590*/  HMMA.16816.F32 R80, R24, R64, RZ ;  /* 0x000000401850723c */ /* 0x000fec00000018ff */
[C---:B-1----:R-:W-:Y:S06]  /*115a0*/  HMMA.16816.F32 R176, R12.reuse, R52, R72 ;  /* 0x000000340cb0723c */ /* 0x042fec0000001848 */
[----:B--2---:R-:W-:Y:S06]  /*115b0*/  HMMA.16816.F32 R240, R12, R58, R100 ;  /* 0x0000003a0cf0723c */ /* 0x004fec0000001864 */
[C---:B------:R-:W-:Y:S06]  /*115c0*/  HMMA.16816.F32 R72, R24.reuse, R66, RZ ;  /* 0x000000421848723c */ /* 0x040fec00000018ff */
[----:B------:R-:W-:Y:S06]  /*115d0*/  HMMA.16816.F32 R100, R24, R68, RZ ;  /* 0x000000441864723c */ /* 0x000fec00000018ff */
[-C--:B------:R-:W-:Y:S01]  /*115e0*/  HMMA.16816.F32 R172, R16, R54.reuse, R28 ;  /* 0x0000003610ac723c */ /* 0x080fe2000000181c */
[----:B------:R-:W1:Y:S05]  /*115f0*/  LDSM.16.M88.4 R28, [R194] ;  /* 0x00000000c21c783b */ /* 0x000e6a0000000200 */
[C---:B------:R-:W-:Y:S01]  /*11600*/  HMMA.16816.F32 R184, R12.reuse, R54, R32 ;  /* 0x000000360cb8723c */ /* 0x040fe20000001820 */
[----:B------:R-:W2:Y:S05]  /*11610*/  LDSM.16.M88.4 R32, [R195] ;  /* 0x00000000c320783b */ /* 0x000eaa0000000200 */
[----:B------:R-:W-:Y:S06]  /*11620*/  HMMA.16816.F32 R124, R12, R60, R96 ;  /* 0x0000003c0c7c723c */ /* 0x000fec0000001860 */
[----:B---3--:R-:W-:Y:S06]  /*11630*/  HMMA.16816.F32 R96, R20, R40, RZ ;  /* 0x000000281460723c */ /* 0x008fec00000018ff */
[----:B------:R-:W-:Y:S06]  /*11640*/  HMMA.16816.F32 R132, R16, R60, R80 ;  /* 0x0000003c1084723c */ /* 0x000fec0000001850 */
[----:B------:R-:W-:Y:S06]  /*11650*/  HMMA.16816.F32 R80, R20, R66, RZ ;  /* 0x000000421450723c */ /* 0x000fec00000018ff */
[----:B------:R-:W-:Y:S06]  /*11660*/  HMMA.16816.F32 R64, R24, R44, RZ ;  /* 0x0000002c1840723c */ /* 0x000fec00000018ff */
[C---:B------:R-:W-:Y:S06]  /*11670*/  HMMA.16816.F32 R112, R16.reuse, R62, R72 ;  /* 0x0000003e1070723c */ /* 0x040fec0000001848 */
[C---:B----4-:R-:W-:Y:S06]  /*11680*/  HMMA.16816.F32 R72, R16.reuse, R48, R100 ;  /* 0x000000301048723c */ /* 0x050fec0000001864 */
[----:B------:R-:W-:Y:S01]  /*11690*/  HMMA.16816.F32 R244, R16, R56, R108 ;  /* 0x0000003810f4723c */ /* 0x000fe2000000186c */
[----:B------:R-:W-:-:S04]  /*116a0*/  IMAD.MOV.U32 R101, RZ, RZ, R200 ;  /* 0x000000ffff657224 */ /* 0x000fc800078e00c8 */
[----:B------:R-:W-:Y:S01]  /*116b0*/  IMAD R0, R101, 0x80, R252 ;  /* 0x0000008065007824 */ /* 0x000fe200078e02fc */
[----:B------:R-:W-:Y:S03]  /*116c0*/  HMMA.16816.F32 R232, R12, R56, R104 ;  /* 0x000000380ce8723c */ /* 0x000fe60000001868 */
[C---:B------:R-:W-:Y:S01]  /*116d0*/  VIADD R10, R0.reuse, 0x1 ;  /* 0x00000001000a7836 */ /* 0x040fe20000000000 */
[C---:B------:R-:W-:Y:S02]  /*116e0*/  ISETP.GE.AND P1, PT, R0.reuse, R205, PT ;  /* 0x000000cd0000720c */ /* 0x040fe40003f26270 */
[----:B------:R-:W-:Y:S01]  /*116f0*/  HMMA.16816.F32 R180, R16, R58, R88 ;  /* 0x0000003a10b4723c */ /* 0x000fe20000001858 */
[-C--:B------:R-:W-:Y:S02]  /*11700*/  ISETP.GE.AND P4, PT, R0, R204.reuse, PT ;  /* 0x000000cc0000720c */ /* 0x080fe40003f86270 */
[----:B------:R-:W-:-:S02]  /*11710*/  ISETP.GE.AND P3, PT, R10, R204, PT ;  /* 0x000000cc0a00720c */ /* 0x000fc40003f66270 */
[----:B------:R-:W-:Y:S01]  /*11720*/  ISETP.GE.AND P5, PT, R10, R205, PT ;  /* 0x000000cd0a00720c */ /* 0x000fe20003fa6270 */
[----:B------:R-:W-:Y:S01]  /*11730*/  HMMA.16816.F32 R228, R16, R52, R84 ;  /* 0x0000003410e4723c */ /* 0x000fe20000001854 */
[----:B------:R-:W-:Y:S02]  /*11740*/  ISETP.GE.OR P1, PT, R0, R209, !P1 ;  /* 0x000000d10000720c */ /* 0x000fe40004f26670 */
[C---:B------:R-:W-:Y:S02]  /*11750*/  ISETP.GE.OR P3, PT, R10.reuse, R208, !P3 ;  /* 0x000000d00a00720c */ /* 0x040fe40005f66670 */
[C---:B------:R-:W-:Y:S01]  /*11760*/  ISETP.GE.AND P2, PT, R10.reuse, R203, PT ;  /* 0x000000cb0a00720c */ /* 0x040fe20003f46270 */
[----:B------:R-:W-:Y:S01]  /*11770*/  HMMA.16816.F32 R56, R20, R44, RZ ;  /* 0x0000002c1438723c */ /* 0x000fe200000018ff */
[C---:B------:R-:W-:Y:S02]  /*11780*/  ISETP.GE.AND P6, PT, R10.reuse, R202, PT ;  /* 0x000000ca0a00720c */ /* 0x040fe40003fc6270 */
[----:B------:R-:W-:-:S02]  /*11790*/  ISETP.GE.OR P5, PT, R10, R209, !P5 ;  /* 0x000000d10a00720c */ /* 0x000fc40006fa6670 */
[C---:B------:R-:W-:Y:S01]  /*117a0*/  ISETP.GE.OR P2, PT, R10.reuse, R207, !P2 ;  /* 0x000000cf0a00720c */ /* 0x040fe20005746670 */
[-C--:B------:R-:W-:Y:S01]  /*117b0*/  HMMA.16816.F32 R52, R20, R46.reuse, RZ ;  /* 0x0000002e1434723c */ /* 0x080fe200000018ff */
[----:B------:R-:W-:Y:S01]  /*117c0*/  ISETP.GE.OR P6, PT, R10, R206, !P6 ;  /* 0x000000ce0a00720c */ /* 0x000fe200077c6670 */
[C---:B------:R-:W-:Y:S01]  /*117d0*/  VIADD R10, R0.reuse, 0x8 ;  /* 0x00000008000a7836 */ /* 0x040fe20000000000 */
[----:B------:R-:W-:Y:S02]  /*117e0*/  FSEL R213, R117, -INF , !P5 ;  /* 0xff80000075d57808 */ /* 0x000fe40006800000 */
[----:B------:R-:W-:Y:S01]  /*117f0*/  ISETP.GE.OR P4, PT, R0, R208, !P4 ;  /* 0x000000d00000720c */ /* 0x000fe20006786670 */
[----:B------:R-:W-:Y:S03]  /*11800*/  HMMA.16816.F32 R44, R24, R46, RZ ;  /* 0x0000002e182c723c */ /* 0x000fe600000018ff */
[----:B------:R-:W-:-:S02]  /*11810*/  FSEL R252, R95, -INF , !P4 ;  /* 0xff8000005ffc7808 */ /* 0x000fc40006000000 */
[C---:B------:R-:W-:Y:S01]  /*11820*/  ISETP.GE.AND P4, PT, R10.reuse, R205, PT ;  /* 0x000000cd0a00720c */ /* 0x040fe20003f86270 */
[----:B------:R-:W-:Y:S03]  /*11830*/  HMMA.16816.F32 R84, R24, R40, RZ ;  /* 0x000000281854723c */ /* 0x000fe600000018ff */
[----:B------:R-:W-:-:S03]  /*11840*/  ISETP.GE.OR P4, PT, R10, R209, !P4 ;  /* 0x000000d10a00720c */ /* 0x000fc60006786670 */
[----:B------:R-:W-:Y:S01]  /*11850*/  HMMA.16816.F32 R108, R20, R42, RZ ;  /* 0x0000002a146c723c */ /* 0x000fe200000018ff */
[----:B------:R-:W-:-:S05]  /*11860*/  FSEL R212, R224, -INF , !P4 ;  /* 0xff800000e0d47808 */ /* 0x000fca0006000000 */
[----:B------:R-:W-:Y:S06]  /*11870*/  HMMA.16816.F32 R104, R24, R42, RZ ;  /* 0x0000002a1868723c */ /* 0x000fec00000018ff */
[C---:B-1----:R-:W-:Y:S06]  /*11880*/  HMMA.16816.F32 R40, R12.reuse, R28, R96 ;  /* 0x0000001c0c28723c */ /* 0x042fec0000001860 */
[----:B------:R-:W-:Y:S01]  /*11890*/  HMMA.16816.F32 R120, R12, R62, R80 ;  /* 0x0000003e0c78723c */ /* 0x000fe20000001850 */
[----:B------:R-:W-:-:S02]  /*118a0*/  FSEL R98, R130, -INF , !P1 ;  /* 0xff80000082627808 */ /* 0x000fc40004800000 */
[----:B------:R-:W-:-:S03]  /*118b0*/  ISETP.GE.AND P1, PT, R0, R203, PT ;  /* 0x000000cb0000720c */ /* 0x000fc60003f26270 */
[----:B--2---:R-:W-:Y:S01]  /*118c0*/  HMMA.16816.F32 R60, R16, R32, R64 ;  /* 0x00000020103c723c */ /* 0x004fe20000001840 */
[----:B------:R-:W-:Y:S02]  /*118d0*/  ISETP.GE.OR P5, PT, R0, R207, !P1 ;  /* 0x000000cf0000720c */ /* 0x000fe40004fa6670 */
[----:B------:R-:W-:-:S03]  /*118e0*/  ISETP.GE.AND P1, PT, R10, R204, PT ;  /* 0x000000cc0a00720c */ /* 0x000fc60003f26270 */
[----:B------:R-:W-:Y:S01]  /*118f0*/  HMMA.16816.F32 R88, R20, R68, RZ ;  /* 0x000000441458723c */ /* 0x000fe200000018ff */
[----:B------:R-:W-:Y:S01]  /*11900*/  FSEL R67, R94, -INF , !P3 ;  /* 0xff8000005e437808 */ /* 0x000fe20005800000 */
[----:B------:R-:W-:Y:S01]  /*11910*/  IMAD.MOV.U32 R66, RZ, RZ, R75 ;  /* 0x000000ffff427224 */ /* 0x000fe200078e004b */
[----:B------:R-:W-:Y:S01]  /*11920*/  ISETP.GE.AND P3, PT, R0, R202, PT ;  /* 0x000000ca0000720c */ /* 0x000fe20003f66270 */
[----:B------:R-:W-:Y:S01]  /*11930*/  IMAD.MOV.U32 R65, RZ, RZ, R73 ;  /* 0x000000ffff417224 */ /* 0x000fe200078e0049 */
[C---:B------:R-:W-:Y:S01]  /*11940*/  ISETP.GE.OR P1, PT, R10.reuse, R208, !P1 ;  /* 0x000000d00a00720c */ /* 0x040fe20004f26670 */
[----:B------:R1:W-:Y:S01]  /*11950*/  STL [R1+0x10], R67 ;  /* 0x0000104301007387 */ /* 0x0003e20000100800 */
[----:B------:R-:W-:Y:S01]  /*11960*/  FSEL R68, R93, -INF , !P5 ;  /* 0xff8000005d447808 */ /* 0x000fe20006800000 */
[C---:B------:R-:W-:Y:S01]  /*11970*/  HMMA.16816.F32 R56, R12.reuse, R32, R56 ;  /* 0x000000200c38723c */ /* 0x040fe20000001838 */
[----:B------:R-:W-:Y:S01]  /*11980*/  ISETP.GE.AND P5, PT, R10, R203, PT ;  /* 0x000000cb0a00720c */ /* 0x000fe20003fa6270 */
[----:B------:R-:W-:Y:S01]  /*11990*/  IMAD.MOV.U32 R64, RZ, RZ, R74 ;  /* 0x000000ffff407224 */ /* 0x000fe200078e004a */
[----:B------:R-:W-:Y:S01]  /*119a0*/  ISETP.GE.OR P3, PT, R0, R206, !P3 ;  /* 0x000000ce0000720c */ /* 0x000fe20005f66670 */
[----:B------:R-:W-:Y:S01]  /*119b0*/  STL [R1+0x14], R68 ;  /* 0x0000144401007387 */ /* 0x000fe20000100800 */
[----:B------:R-:W-:Y:S01]  /*119c0*/  ISETP.GE.OR P5, PT, R10, R207, !P5 ;  /* 0x000000cf0a00720c */ /* 0x000fe20006fa6670 */
[----:B------:R-:W-:Y:S01]  /*119d0*/  HMMA.16816.F32 R52, R12, R34, R52 ;  /* 0x000000220c34723c */ /* 0x000fe20000001834 */
[----:B------:R-:W-:-:S02]  /*119e0*/  FSEL R76, R76, -INF , !P3 ;  /* 0xff8000004c4c7808 */ /* 0x000fc40005800000 */
[----:B------:R-:W-:-:S03]  /*119f0*/  FSEL R248, R248, -INF , !P5 ;  /* 0xff800000f8f87808 */ /* 0x000fc60006800000 */
[C---:B------:R-:W-:Y:S06]  /*11a00*/  HMMA.16816.F32 R44, R16.reuse, R34, R44 ;  /* 0x00000022102c723c */ /* 0x040fec000000182c */
[----:B------:R-:W-:Y:S01]  /*11a10*/  HMMA.16816.F32 R32, R16, R28, R84 ;  /* 0x0000001c1020723c */ /* 0x000fe20000001854 */
[----:B-1----:R-:W-:-:S05]  /*11a20*/  FSEL R67, R77, -INF , !P2 ;  /* 0xff8000004d437808 */ /* 0x002fca0005000000 */
[-C--:B------:R-:W-:Y:S01]  /*11a30*/  HMMA.16816.F32 R104, R16, R30.reuse, R104 ;  /* 0x0000001e1068723c */ /* 0x080fe20000001868 */
[C---:B------:R-:W-:Y:S02]  /*11a40*/  ISETP.GE.AND P2, PT, R10.reuse, R202, PT ;  /* 0x000000ca0a00720c */ /* 0x040fe40003f46270 */
[----:B------:R-:W-:Y:S01]  /*11a50*/  FSEL R87, R11, -INF , !P6 ;  /* 0xff8000000b577808 */ /* 0x000fe20007000000 */
[----:B------:R1:W-:Y:S01]  /*11a60*/  STL [R1+0x4], R67 ;  /* 0x0000044301007387 */ /* 0x0003e20000100800 */
[----:B------:R-:W-:Y:S01]  /*11a70*/  ISETP.GE.OR P2, PT, R10, R206, !P2 ;  /* 0x000000ce0a00720c */ /* 0x000fe20005746670 */
[----:B------:R-:W-:Y:S01]  /*11a80*/  VIADD R10, R0, 0x9 ;  /* 0x00000009000a7836 */ /* 0x000fe20000000000 */
[----:B------:R-:W-:Y:S01]  /*11a90*/  HMMA.16816.F32 R108, R12, R30, R108 ;  /* 0x0000001e0c6c723c */ /* 0x000fe2000000186c */
[----:B------:R-:W-:Y:S01]  /*11aa0*/  IMAD.MOV.U32 R11, RZ, RZ, R131 ;  /* 0x000000ffff0b7224 */ /* 0x000fe200078e0083 */
[----:B------:R-:W-:Y:S02]  /*11ab0*/  FSEL R86, R250, -INF , !P2 ;  /* 0xff800000fa567808 */ /* 0x000fe40005000000 */
[----:B------:R-:W-:-:S02]  /*11ac0*/  ISETP.GE.AND P6, PT, R10, R205, PT ;  /* 0x000000cd0a00720c */ /* 0x000fc40003fc6270 */
[C---:B------:R-:W-:Y:S01]  /*11ad0*/  ISETP.GE.AND P3, PT, R10.reuse, R204, PT ;  /* 0x000000cc0a00720c */ /* 0x040fe20003f66270 */
[----:B------:R-:W-:Y:S01]  /*11ae0*/  IMAD.MOV.U32 R31, RZ, RZ, R72 ;  /* 0x000000ffff1f7224 */ /* 0x000fe200078e0048 */
[C---:B------:R-:W-:Y:S01]  /*11af0*/  ISETP.GE.AND P4, PT, R10.reuse, R203, PT ;  /* 0x000000cb0a00720c */ /* 0x040fe20003f86270 */
[----:B------:R-:W-:Y:S01]  /*11b00*/  HMMA.16816.F32 R72, R12, R48, R88 ;  /* 0x000000300c48723c */ /* 0x000fe20000001858 */
[C---:B------:R-:W-:Y:S02]  /*11b10*/  ISETP.GE.OR P6, PT, R10.reuse, R209, !P6 ;  /* 0x000000d10a00720c */ /* 0x040fe400077c6670 */
[C---:B------:R-:W-:Y:S02]  /*11b20*/  ISETP.GE.OR P3, PT, R10.reuse, R208, !P3 ;  /* 0x000000d00a00720c */ /* 0x040fe40005f66670 */
[----:B------:R-:W-:Y:S02]  /*11b30*/  ISETP.GE.OR P4, PT, R10, R207, !P4 ;  /* 0x000000cf0a00720c */ /* 0x000fe40006786670 */
[----:B------:R-:W-:Y:S01]  /*11b40*/  FSEL R201, R225, -INF , !P6 ;  /* 0xff800000e1c97808 */ /* 0x000fe20007000000 */
[----:B------:R-:W-:Y:S01]  /*11b50*/  IMAD.MOV.U32 R30, RZ, RZ, R107 ;  /* 0x000000ffff1e7224 */ /* 0x000fe200078e006b */
[----:B------:R-:W-:Y:S01]  /*11b60*/  FSEL R227, R227, -INF , !P3 ;  /* 0xff800000e3e37808 */ /* 0x000fe20005800000 */
[----:B------:R-:W-:Y:S01]  /*11b70*/  IMAD.MOV.U32 R29, RZ, RZ, R106 ;  /* 0x000000ffff1d7224 */ /* 0x000fe200078e006a */
[----:B------:R-:W-:Y:S01]  /*11b80*/  FSEL R249, R249, -INF , !P4 ;  /* 0xff800000f9f97808 */ /* 0x000fe20006000000 */
[----:B------:R-:W-:Y:S01]  /*11b90*/  IMAD.MOV.U32 R28, RZ, RZ, R104 ;  /* 0x000000ffff1c7224 */ /* 0x000fe200078e0068 */
[----:B-1----:R-:W-:Y:S01]  /*11ba0*/  FSEL R67, R226, -INF , !P1 ;  /* 0xff800000e2437808 */ /* 0x002fe20004800000 */
[----:B------:R-:W-:Y:S01]  /*11bb0*/  IMAD.MOV.U32 R106, RZ, RZ, R105 ;  /* 0x000000ffff6a7224 */ /* 0x000fe200078e0069 */
[----:B------:R-:W-:-:S03]  /*11bc0*/  ISETP.GE.AND P1, PT, R10, R202, PT ;  /* 0x000000ca0a00720c */ /* 0x000fc60003f26270 */
[----:B------:R1:W-:Y:S01]  /*11bd0*/  STL [R1], R67 ;  /* 0x0000004301007387 */ /* 0x0003e20000100800 */
[----:B------:R-:W-:Y:S01]  /*11be0*/  ISETP.GE.OR P1, PT, R10, R206, !P1 ;  /* 0x000000ce0a00720c */ /* 0x000fe20004f26670 */
[----:B------:R-:W-:-:S03]  /*11bf0*/  VIADD R10, R0, 0x10 ;  /* 0x00000010000a7836 */ /* 0x000fc60000000000 */
[----:B------:R-:W-:Y:S01]  /*11c00*/  FSEL R85, R251, -INF , !P1 ;  /* 0xff800000fb557808 */ /* 0x000fe20004800000 */
[----:B------:R-:W-:Y:S01]  /*11c10*/  IMAD.MOV.U32 R49, RZ, RZ, R75 ;  /* 0x000000ffff317224 */ /* 0x000fe200078e004b */
[C---:B------:R-:W-:Y:S01]  /*11c20*/  ISETP.GE.AND P3, PT, R10.reuse, R205, PT ;  /* 0x000000cd0a00720c */ /* 0x040fe20003f66270 */
[----:B------:R-:W-:Y:S01]  /*11c30*/  IMAD.MOV.U32 R48, RZ, RZ, R74 ;  /* 0x000000ffff307224 */ /* 0x000fe200078e004a */
[C---:B------:R-:W-:Y:S01]  /*11c40*/  ISETP.GE.AND P5, PT, R10.reuse, R204, PT ;  /* 0x000000cc0a00720c */ /* 0x040fe20003fa6270 */
[----:B------:R-:W-:Y:S01]  /*11c50*/  IMAD.MOV.U32 R105, RZ, RZ, R72 ;  /* 0x000000ffff697224 */ /* 0x000fe200078e0048 */
[C---:B------:R-:W-:Y:S01]  /*11c60*/  ISETP.GE.AND P2, PT, R10.reuse, R203, PT ;  /* 0x000000cb0a00720c */ /* 0x040fe20003f46270 */
[----:B------:R-:W-:Y:S01]  /*11c70*/  IMAD.MOV.U32 R104, RZ, RZ, R73 ;  /* 0x000000ffff687224 */ /* 0x000fe200078e0049 */
[C---:B------:R-:W-:Y:S01]  /*11c80*/  ISETP.GE.AND P6, PT, R10.reuse, R202, PT ;  /* 0x000000ca0a00720c */ /* 0x040fe20003fc6270 */
[----:B------:R-:W-:Y:S01]  /*11c90*/  IMAD.MOV.U32 R250, RZ, RZ, R49 ;  /* 0x000000fffffa7224 */ /* 0x000fe200078e0031 */
[C---:B------:R-:W-:Y:S01]  /*11ca0*/  ISETP.GE.OR P3, PT, R10.reuse, R209, !P3 ;  /* 0x000000d10a00720c */ /* 0x040fe20005f66670 */
[----:B------:R-:W-:Y:S01]  /*11cb0*/  IMAD.MOV.U32 R251, RZ, RZ, R48 ;  /* 0x000000fffffb7224 */ /* 0x000fe200078e0030 */
[----:B------:R-:W-:-:S02]  /*11cc0*/  ISETP.GE.OR P5, PT, R10, R208, !P5 ;  /* 0x000000d00a00720c */ /* 0x000fc40006fa6670 */
[C---:B------:R-:W-:Y:S02]  /*11cd0*/  ISETP.GE.OR P2, PT, R10.reuse, R207, !P2 ;  /* 0x000000cf0a00720c */ /* 0x040fe40005746670 */
[----:B------:R-:W-:Y:S01]  /*11ce0*/  ISETP.GE.OR P6, PT, R10, R206, !P6 ;  /* 0x000000ce0a00720c */ /* 0x000fe200077c6670 */
[----:B------:R-:W-:Y:S01]  /*11cf0*/  VIADD R10, R0, 0x11 ;  /* 0x00000011000a7836 */ /* 0x000fe20000000000 */
[----:B------:R-:W-:Y:S02]  /*11d00*/  FSEL R200, R244, -INF , !P3 ;  /* 0xff800000f4c87808 */ /* 0x000fe40005800000 */
[----:B------:R-:W-:Y:S01]  /*11d10*/  FSEL R226, R246, -INF , !P5 ;  /* 0xff800000f6e27808 */ /* 0x000fe20006800000 */
[----:B------:R-:W-:Y:S01]  /*11d20*/  IMAD.MOV.U32 R246, RZ, RZ, R66 ;  /* 0x000000fffff67224 */ /* 0x000fe200078e0042 */
[C---:B------:R-:W-:Y:S02]  /*11d30*/  ISETP.GE.AND P4, PT, R10.reuse, R205, PT ;  /* 0x000000cd0a00720c */ /* 0x040fe40003f86270 */
[----:B------:R-:W-:-:S02]  /*11d40*/  ISETP.GE.AND P1, PT, R10, R204, PT ;  /* 0x000000cc0a00720c */ /* 0x000fc40003f26270 */
[C---:B------:R-:W-:Y:S02]  /*11d50*/  ISETP.GE.OR P4, PT, R10.reuse, R209, !P4 ;  /* 0x000000d10a00720c */ /* 0x040fe40006786670 */
[C---:B------:R-:W-:Y:S02]  /*11d60*/  ISETP.GE.AND P3, PT, R10.reuse, R203, PT ;  /* 0x000000cb0a00720c */ /* 0x040fe40003f66270 */
[----:B------:R-:W-:Y:S02]  /*11d70*/  FSEL R224, R245, -INF , !P4 ;  /* 0xff800000f5e07808 */ /* 0x000fe40006000000 */
[C---:B------:R-:W-:Y:S02]  /*11d80*/  ISETP.GE.AND P4, PT, R10.reuse, R202, PT ;  /* 0x000000ca0a00720c */ /* 0x040fe40003f86270 */
[C---:B------:R-:W-:Y:S02]  /*11d90*/  ISETP.GE.OR P1, PT, R10.reuse, R208, !P1 ;  /* 0x000000d00a00720c */ /* 0x040fe40004f26670 */
[----:B------:R-:W-:-:S02]  /*11da0*/  ISETP.GE.OR P3, PT, R10, R207, !P3 ;  /* 0x000000cf0a00720c */ /* 0x000fc40005f66670 */
[----:B------:R-:W-:Y:S01]  /*11db0*/  ISETP.GE.OR P4, PT, R10, R206, !P4 ;  /* 0x000000ce0a00720c */ /* 0x000fe20006786670 */
[----:B------:R-:W-:Y:S01]  /*11dc0*/  VIADD R10, R0, 0x18 ;  /* 0x00000018000a7836 */ /* 0x000fe20000000000 */
[----:B------:R-:W-:Y:S01]  /*11dd0*/  FSEL R225, R247, -INF , !P1 ;  /* 0xff800000f7e17808 */ /* 0x000fe20004800000 */
[----:B------:R-:W-:Y:S01]  /*11de0*/  IMAD.MOV.U32 R247, RZ, RZ, R65 ;  /* 0x000000fffff77224 */ /* 0x000fe200078e0041 */
[----:B------:R-:W-:Y:S02]  /*11df0*/  FSEL R244, R232, -INF , !P2 ;  /* 0xff800000e8f47808 */ /* 0x000fe40005000000 */
[----:B------:R-:W-:Y:S02]  /*11e00*/  FSEL R245, R233, -INF , !P3 ;  /* 0xff800000e9f57808 */ /* 0x000fe40005800000 */
[C---:B------:R-:W-:Y:S02]  /*11e10*/  ISETP.GE.AND P5, PT, R10.reuse, R205, PT ;  /* 0x000000cd0a00720c */ /* 0x040fe40003fa6270 */
[----:B------:R-:W-:-:S02]  /*11e20*/  ISETP.GE.AND P1, PT, R10, R204, PT ;  /* 0x000000cc0a00720c */ /* 0x000fc40003f26270 */
[C---:B------:R-:W-:Y:S02]  /*11e30*/  ISETP.GE.AND P2, PT, R10.reuse, R203, PT ;  /* 0x000000cb0a00720c */ /* 0x040fe40003f46270 */
[C---:B------:R-:W-:Y:S02]  /*11e40*/  ISETP.GE.AND P3, PT, R10.reuse, R202, PT ;  /* 0x000000ca0a00720c */ /* 0x040fe40003f66270 */
[C---:B------:R-:W-:Y:S02]  /*11e50*/  ISETP.GE.OR P5, PT, R10.reuse, R209, !P5 ;  /* 0x000000d10a00720c */ /* 0x040fe40006fa6670 */
[C---:B------:R-:W-:Y:S02]  /*11e60*/  ISETP.GE.OR P1, PT, R10.reuse, R208, !P1 ;  /* 0x000000d00a00720c */ /* 0x040fe40004f26670 */
[C---:B------:R-:W-:Y:S02]  /*11e70*/  ISETP.GE.OR P2, PT, R10.reuse, R207, !P2 ;  /* 0x000000cf0a00720c */ /* 0x040fe40005746670 */
[----:B------:R-:W-:Y:S01]  /*11e80*/  ISETP.GE.OR P3, PT, R10, R206, !P3 ;  /* 0x000000ce0a00720c */ /* 0x000fe20005f66670 */
[----:B------:R-:W-:Y:S01]  /*11e90*/  VIADD R10, R0, 0x19 ;  /* 0x00000019000a7836 */ /* 0x000fe20000000000 */
[----:B------:R-:W-:Y:S01]  /*11ea0*/  FSEL R84, R234, -INF , !P6 ;  /* 0xff800000ea547808 */ /* 0x000fe20007000000 */
[----:B------:R-:W-:Y:S01]  /*11eb0*/  IMAD.MOV.U32 R234, RZ, RZ, R64 ;  /* 0x000000ffffea7224 */ /* 0x000fe200078e0040 */
[----:B------:R-:W-:Y:S01]  /*11ec0*/  FSEL R83, R235, -INF , !P4 ;  /* 0xff800000eb537808 */ /* 0x000fe20006000000 */
[----:B------:R-:W-:Y:S01]  /*11ed0*/  IMAD.MOV.U32 R235, RZ, RZ, R31 ;  /* 0x000000ffffeb7224 */ /* 0x000fe200078e001f */
        /* <DEDUP_REMOVED lines=11> */
[----:B------:R-:W-:Y:S02]  /*11f90*/  FSEL R130, R181, -INF , !P6 ;  /* 0xff800000b5827808 */ /* 0x000fe40007000000 */
[----:B------:R-:W-:Y:S02]  /*11fa0*/  FSEL R183, R183, -INF , !P4 ;  /* 0xff800000b7b77808 */ /* 0x000fe40006000000 */
[----:B------:R-:W-:Y:S01]  /*11fb0*/  FSEL R233, R240, -INF , !P2 ;  /* 0xff800000f0e97808 */ /* 0x000fe20005000000 */
[----:B------:R-:W-:Y:S01]  /*11fc0*/  IMAD.MOV.U32 R240, RZ, RZ, R30 ;  /* 0x000000fffff07224 */ /* 0x000fe200078e001e */
[----:B------:R-:W-:Y:S01]  /*11fd0*/  FSEL R82, R242, -INF , !P3 ;  /* 0xff800000f2527808 */ /* 0x000fe20005800000 */
[----:B------:R-:W-:Y:S01]  /*11fe0*/  IMAD.MOV.U32 R242, RZ, RZ, R29 ;  /* 0x000000fffff27224 */ /* 0x000fe200078e001d */
[----:B------:R-:W-:-:S02]  /*11ff0*/  ISETP.GE.AND P4, PT, R10, R205, PT ;  /* 0x000000cd0a00720c */ /* 0x000fc40003f86270 */
[C---:B------:R-:W-:Y:S02]  /*12000*/  ISETP.GE.AND P2, PT, R10.reuse, R204, PT ;  /* 0x000000cc0a00720c */ /* 0x040fe40003f46270 */
[C---:B------:R-:W-:Y:S02]  /*12010*/  ISETP.GE.AND P3, PT, R10.reuse, R203, PT ;  /* 0x000000cb0a00720c */ /* 0x040fe40003f66270 */
[C---:B------:R-:W-:Y:S02]  /*12020*/  ISETP.GE.AND P6, PT, R10.reuse, R202, PT ;  /* 0x000000ca0a00720c */ /* 0x040fe40003fc6270 */
[C---:B------:R-:W-:Y:S02]  /*12030*/  ISETP.GE.OR P4, PT, R10.reuse, R209, !P4 ;  /* 0x000000d10a00720c */ /* 0x040fe40006786670 */
[C---:B------:R-:W-:Y:S02]  /*12040*/  ISETP.GE.OR P2, PT, R10.reuse, R208, !P2 ;  /* 0x000000d00a00720c */ /* 0x040fe40005746670 */
[----:B------:R-:W-:-:S02]  /*12050*/  ISETP.GE.OR P3, PT, R10, R207, !P3 ;  /* 0x000000cf0a00720c */ /* 0x000fc40005f66670 */
[----:B------:R-:W-:Y:S01]  /*12060*/  ISETP.GE.OR P6, PT, R10, R206, !P6 ;  /* 0x000000ce0a00720c */ /* 0x000fe200077c6670 */
[----:B------:R-:W-:Y:S01]  /*12070*/  VIADD R10, R0, 0x21 ;  /* 0x00000021000a7836 */ /* 0x000fe20000000000 */
[----:B------:R-:W-:Y:S01]  /*12080*/  FSEL R232, R241, -INF , !P5 ;  /* 0xff800000f1e87808 */ /* 0x000fe20006800000 */
[----:B------:R-:W-:Y:S01]  /*12090*/  IMAD.MOV.U32 R241, RZ, RZ, R28 ;  /* 0x000000fffff17224 */ /* 0x000fe200078e001c */
[----:B------:R-:W-:Y:S01]  /*120a0*/  FSEL R81, R243, -INF , !P1 ;  /* 0xff800000f3517808 */ /* 0x000fe20004800000 */
[----:B------:R-:W-:Y:S01]  /*120b0*/  LDSM.16.M88.4 R28, [R192] ;  /* 0x00000000c01c783b */ /* 0x000fe20000000200 */
[----:B------:R-:W-:Y:S02]  /*120c0*/  ISETP.GE.AND P5, PT, R10, R205, PT ;  /* 0x000000cd0a00720c */ /* 0x000fe40003fa6270 */
[----:B------:R-:W-:Y:S02]  /*120d0*/  FSEL R117, R228, -INF , !P4 ;  /* 0xff800000e4757808 */ /* 0x000fe40006000000 */
[----:B------:R-:W-:-:S02]  /*120e0*/  ISETP.GE.OR P5, PT, R10, R209, !P5 ;  /* 0x000000d10a00720c */ /* 0x000fc40006fa6670 */
[C---:B------:R-:W-:Y:S02]  /*120f0*/  ISETP.GE.AND P1, PT, R10.reuse, R204, PT ;  /* 0x000000cc0a00720c */ /* 0x040fe40003f26270 */
[----:B------:R-:W-:Y:S02]  /*12100*/  FSEL R107, R229, -INF , !P5 ;  /* 0xff800000e56b7808 */ /* 0x000fe40006800000 */
[C---:B------:R-:W-:Y:S02]  /*12110*/  ISETP.GE.AND P4, PT, R10.reuse, R203, PT ;  /* 0x000000cb0a00720c */ /* 0x040fe40003f86270 */
[C---:B------:R-:W-:Y:S02]  /*12120*/  ISETP.GE.AND P5, PT, R10.reuse, R202, PT ;  /* 0x000000ca0a00720c */ /* 0x040fe40003fa6270 */
[C---:B------:R-:W-:Y:S02]  /*12130*/  ISETP.GE.OR P1, PT, R10.reuse, R208, !P1 ;  /* 0x000000d00a00720c */ /* 0x040fe40004f26670 */
[----:B------:R-:W-:-:S02]  /*12140*/  ISETP.GE.OR P4, PT, R10, R207, !P4 ;  /* 0x000000cf0a00720c */ /* 0x000fc40006786670 */
[----:B------:R-:W-:Y:S01]  /*12150*/  ISETP.GE.OR P5, PT, R10, R206, !P5 ;  /* 0x000000ce0a00720c */ /* 0x000fe20006fa6670 */
[----:B------:R-:W-:Y:S01]  /*12160*/  VIADD R10, R0, 0x28 ;  /* 0x00000028000a7836 */ /* 0x000fe20000000000 */
        /* <DEDUP_REMOVED lines=81> */
[----:B-1----:R-:W-:Y:S02]  /*12680*/  FSEL R67, R122, -INF , !P5 ;  /* 0xff8000007a437808 */ /* 0x002fe40006800000 */
        /* <DEDUP_REMOVED lines=63> */
[C---:B------:R-:W-:Y:S02]  /*12a80*/  ISETP.GE.AND P4, PT, R10.reuse, R205, PT ;  /* 0x000000cd0a00720c */ /* 0x040fe40003f86270 */
[C---:B------:R-:W-:Y:S02]  /*12a90*/  ISETP.GE.AND P3, PT, R10.reuse, R204, PT ;  /* 0x000000cc0a00720c */ /* 0x040fe40003f66270 */
[----:B------:R-:W-:-:S02]  /*12aa0*/  ISETP.GE.OR P4, PT, R10, R209, !P4 ;  /* 0x000000d10a00720c */ /* 0x000fc40006786670 */
[----:B------:R-:W-:Y:S02]  /*12ab0*/  ISETP.GE.OR P3, PT, R10, R208, !P3 ;  /* 0x000000d00a00720c */ /* 0x000fe40005f66670 */
[----:B------:R-:W-:Y:S02]  /*12ac0*/  FSEL R88, R32, -INF , !P1 ;  /* 0xff80000020587808 */ /* 0x000fe40004800000 */
[----:B------:R-:W-:Y:S02]  /*12ad0*/  FSEL R53, R33, -INF , !P4 ;  /* 0xff80000021357808 */ /* 0x000fe40006000000 */
[----:B------:R-:W-:Y:S02]  /*12ae0*/  FSEL R103, R34, -INF , !P5 ;  /* 0xff80000022677808 */ /* 0x000fe40006800000 */
[----:B------:R-:W-:Y:S02]  /*12af0*/  FSEL R102, R35, -INF , !P3 ;  /* 0xff80000023667808 */ /* 0x000fe40005800000 */
[----:B------:R-:W1:Y:S01]  /*12b00*/  LDSM.16.M88.4 R32, [R170+0x3c00] ;  /* 0x003c0000aa20783b */ /* 0x000e620000000200 */
[----:B------:R-:W-:Y:S01]  /*12b10*/  ISETP.GE.AND P1, PT, R10, R203, PT ;  /* 0x000000cb0a00720c */ /* 0x000fe20003f26270 */
[----:B------:R-:W-:-:S04]  /*12b20*/  DEPBAR.LE SB0, 0x0 ;  /* 0x000080000000791a */ /* 0x000fc80000000000 */
[----:B------:R-:W-:Y:S01]  /*12b30*/  BAR.SYNC.DEFER_BLOCKING 0x0 ;  /* 0x0000000000007b1d */ /* 0x000fe20000010000 */
[C---:B------:R-:W-:Y:S02]  /*12b40*/  ISETP.GE.AND P4, PT, R10.reuse, R202, PT ;  /* 0x000000ca0a00720c */ /* 0x040fe40003f86270 */
[C---:B------:R-:W-:Y:S02]  /*12b50*/  ISETP.GE.OR P1, PT, R10.reuse, R207, !P1 ;  /* 0x000000cf0a00720c */ /* 0x040fe40004f26670 */
[----:B------:R-:W-:Y:S01]  /*12b60*/  ISETP.GE.OR P4, PT, R10, R206, !P4 ;  /* 0x000000ce0a00720c */ /* 0x000fe20006786670 */
        /* <DEDUP_REMOVED lines=15> */
[----:B------:R-:W-:Y:S01]  /*12c60*/  FSEL R48, R110, -INF , !P1 ;  /* 0xff8000006e307808 */ /* 0x000fe20004800000 */
[----:B-1----:R-:W-:Y:S01]  /*12c70*/  HMMA.16816.F32 R40, R20, R32, RZ ;  /* 0x000000201428723c */ /* 0x002fe200000018ff */
[----:B------:R-:W-:-:S02]  /*12c80*/  ISETP.GE.AND P4, PT, R10, R205, PT ;  /* 0x000000cd0a00720c */ /* 0x000fc40003f86270 */
[C---:B------:R-:W-:Y:S02]  /*12c90*/  ISETP.GE.AND P6, PT, R10.reuse, R204, PT ;  /* 0x000000cc0a00720c */ /* 0x040fe40003fc6270 */
[C---:B------:R-:W-:Y:S01]  /*12ca0*/  ISETP.GE.AND P2, PT, R10.reuse, R203, PT ;  /* 0x000000cb0a00720c */ /* 0x040fe20003f46270 */
[----:B------:R-:W-:Y:S01]  /*12cb0*/  HMMA.16816.F32 R44, R24, R32, RZ ;  /* 0x00000020182c723c */ /* 0x000fe200000018ff */
[C---:B------:R-:W-:Y:S02]  /*12cc0*/  ISETP.GE.AND P1, PT, R10.reuse, R202, PT ;  /* 0x000000ca0a00720c */ /* 0x040fe40003f26270 */
[C---:B------:R-:W-:Y:S02]  /*12cd0*/  ISETP.GE.OR P4, PT, R10.reuse, R209, !P4 ;  /* 0x000000d10a00720c */ /* 0x040fe40006786670 */
[C---:B------:R-:W-:Y:S02]  /*12ce0*/  ISETP.GE.OR P6, PT, R10.reuse, R208, !P6 ;  /* 0x000000d00a00720c */ /* 0x040fe400077c6670 */
[----:B------:R-:W-:-:S02]  /*12cf0*/  ISETP.GE.OR P2, PT, R10, R207, !P2 ;  /* 0x000000cf0a00720c */ /* 0x000fc40005746670 */
[----:B------:R-:W-:Y:S01]  /*12d00*/  ISETP.GE.OR P1, PT, R10, R206, !P1 ;  /* 0x000000ce0a00720c */ /* 0x000fe20004f26670 */
[----:B------:R-:W-:-:S08]  /*12d10*/  VIADD R10, R0, 0x60 ;  /* 0x00000060000a7836 */ /* 0x000fd00000000000 */
[----:B------:R-:W-:Y:S06]  /*12d20*/  HMMA.16816.F32 R56, R12, R28, R40 ;  /* 0x0000001c0c38723c */ /* 0x000fec0000001828 */
[-C--:B------:R-:W-:Y:S06]  /*12d30*/  HMMA.16816.F32 R40, R20, R70.reuse, RZ ;  /* 0x000000461428723c */ /* 0x080fec00000018ff */
[C---:B------:R-:W-:Y:S06]  /*12d40*/  HMMA.16816.F32 R68, R24.reuse, R70, RZ ;  /* 0x000000461844723c */ /* 0x040fec00000018ff */
[-C--:B------:R-:W-:Y:S06]  /*12d50*/  HMMA.16816.F32 R24, R24, R34.reuse, RZ ;  /* 0x000000221818723c */ /* 0x080fec00000018ff */
[----:B------:R-:W-:Y:S06]  /*12d60*/  HMMA.16816.F32 R20, R20, R34, RZ ;  /* 0x000000221414723c */ /* 0x000fec00000018ff */
[----:B------:R-:W-:Y:S01]  /*12d70*/  HMMA.16816.F32 R60, R16, R28, R44 ;  /* 0x0000001c103c723c */ /* 0x000fe2000000182c */
[----:B------:R-:W-:-:S02]  /*12d80*/  FSEL R35, R106, -INF , !P4 ;  /* 0xff8000006a237808 */ /* 0x000fc40006000000 */
[----:B------:R-:W-:Y:S02]  /*12d90*/  FSEL R106, R109, -INF , !P2 ;  /* 0xff8000006d6a7808 */ /* 0x000fe40005000000 */
[C---:B------:R-:W-:Y:S01]  /*12da0*/  ISETP.GE.AND P4, PT, R10.reuse, R203, PT ;  /* 0x000000cb0a00720c */ /* 0x040fe20003f86270 */
[-C--:B------:R-:W-:Y:S01]  /*12db0*/  HMMA.16816.F32 R40, R12, R50.reuse, R40 ;  /* 0x000000320c28723c */ /* 0x080fe20000001828 */
[----:B------:R-:W-:Y:S02]  /*12dc0*/  FSEL R44, R241, -INF , !P5 ;  /* 0xff800000f12c7808 */ /* 0x000fe40006800000 */
[C---:B------:R-:W-:Y:S02]  /*12dd0*/  ISETP.GE.AND P5, PT, R10.reuse, R205, PT ;  /* 0x000000cd0a00720c */ /* 0x040fe40003fa6270 */
[C---:B------:R-:W-:Y:S01]  /*12de0*/  ISETP.GE.AND P2, PT, R10.reuse, R202, PT ;  /* 0x000000ca0a00720c */ /* 0x040fe20003f46270 */
[----:B------:R-:W-:Y:S01]  /*12df0*/  HMMA.16816.F32 R68, R16, R50, R68 ;  /* 0x000000321044723c */ /* 0x000fe20000001844 */
[----:B------:R-:W-:-:S02]  /*12e00*/  ISETP.GE.OR P5, PT, R10, R209, !P5 ;  /* 0x000000d10a00720c */ /* 0x000fc40006fa6670 */
[C---:B------:R-:W-:Y:S02]  /*12e10*/  ISETP.GE.OR P4, PT, R10.reuse, R207, !P4 ;  /* 0x000000cf0a00720c */ /* 0x040fe40006786670 */
[----:B------:R-:W-:Y:S01]  /*12e20*/  ISETP.GE.OR P2, PT, R10, R206, !P2 ;  /* 0x000000ce0a00720c */ /* 0x000fe20005746670 */
[-C--:B------:R-:W-:Y:S01]  /*12e30*/  HMMA.16816.F32 R16, R16, R30.reuse, R24 ;  /* 0x0000001e1010723c */ /* 0x080fe20000001818 */
[----:B------:R-:W-:Y:S02]  /*12e40*/  FSEL R50, R242, -INF , !P3 ;  /* 0xff800000f2327808 */ /* 0x000fe40005800000 */
[C---:B------:R-:W-:Y:S02]  /*12e50*/  ISETP.GE.AND P3, PT, R10.reuse, R204, PT ;  /* 0x000000cc0a00720c */ /* 0x040fe40003f66270 */
[----:B------:R-:W-:Y:S01]  /*12e60*/  FSEL R28, R111, -INF , !P1 ;  /* 0xff8000006f1c7808 */ /* 0x000fe20004800000 */
[----:B------:R-:W-:Y:S01]  /*12e70*/  HMMA.16816.F32 R12, R12, R30, R20 ;  /* 0x0000001e0c0c723c */ /* 0x000fe20000001814 */
[----:B------:R-:W-:Y:S01]  /*12e80*/  ISETP.GE.OR P3, PT, R10, R208, !P3 ;  /* 0x000000d00a00720c */ /* 0x000fe20005f66670 */
[----:B------:R-:W-:Y:S01]  /*12e90*/  VIADD R10, R0, 0x61 ;  /* 0x00000061000a7836 */ /* 0x000fe20000000000 */
[----:B------:R-:W-:-:S02]  /*12ea0*/  FSEL R47, R240, -INF , !P6 ;  /* 0xff800000f02f7808 */ /* 0x000fc40007000000 */
[----:B------:R-:W-:Y:S02]  /*12eb0*/  FSEL R34, R235, -INF , !P5 ;  /* 0xff800000eb227808 */ /* 0x000fe40006800000 */
[----:B------:R-:W-:Y:S02]  /*12ec0*/  FSEL R46, R234, -INF , !P3 ;  /* 0xff800000ea2e7808 */ /* 0x000fe40005800000 */
[C---:B------:R-:W-:Y:S02]  /*12ed0*/  ISETP.GE.AND P6, PT, R10.reuse, R205, PT ;  /* 0x000000cd0a00720c */ /* 0x040fe40003fc6270 */
[C---:B------:R-:W-:Y:S02]  /*12ee0*/  ISETP.GE.AND P1, PT, R10.reuse, R204, PT ;  /* 0x000000cc0a00720c */ /* 0x040fe40003f26270 */
[C---:B------:R-:W-:Y:S02]  /*12ef0*/  ISETP.GE.AND P5, PT, R10.reuse, R203, PT ;  /* 0x000000cb0a00720c */ /* 0x040fe40003fa6270 */
[----:B------:R-:W-:-:S02]  /*12f00*/  ISETP.GE.AND P3, PT, R10, R202, PT ;  /* 0x000000ca0a00720c */ /* 0x000fc40003f66270 */
[C---:B------:R-:W-:Y:S02]  /*12f10*/  ISETP.GE.OR P6, PT, R10.reuse, R209, !P6 ;  /* 0x000000d10a00720c */ /* 0x040fe400077c6670 */
[C---:B------:R-:W-:Y:S02]  /*12f20*/  ISETP.GE.OR P1, PT, R10.reuse, R208, !P1 ;  /* 0x000000d00a00720c */ /* 0x040fe40004f26670 */
[C---:B------:R-:W-:Y:S02]  /*12f30*/  ISETP.GE.OR P5, PT, R10.reuse, R207, !P5 ;  /* 0x000000cf0a00720c */ /* 0x040fe40006fa6670 */
[----:B------:R-:W-:Y:S01]  /*12f40*/  ISETP.GE.OR P3, PT, R10, R206, !P3 ;  /* 0x000000ce0a00720c */ /* 0x000fe20005f66670 */
[----:B------:R-:W-:Y:S01]  /*12f50*/  VIADD R10, R0, 0x68 ;  /* 0x00000068000a7836 */ /* 0x000fe20000000000 */
[----:B------:R-:W-:Y:S02]  /*12f60*/  FSEL R33, R247, -INF , !P6 ;  /* 0xff800000f7217808 */ /* 0x000fe40007000000 */
[----:B------:R-:W-:-:S02]  /*12f70*/  FSEL R45, R246, -INF , !P1 ;  /* 0xff800000f62d7808 */ /* 0x000fc40004800000 */
[----:B------:R-:W-:Y:S02]  /*12f80*/  FSEL R105, R105, -INF , !P4 ;  /* 0xff80000069697808 */ /* 0x000fe40006000000 */
[----:B------:R-:W-:Y:S01]  /*12f90*/  FSEL R27, R251, -INF , !P2 ;  /* 0xff800000fb1b7808 */ /* 0x000fe20005000000 */
[----:B------:R-:W-:Y:S01]  /*12fa0*/  IMAD.MOV.U32 R251, RZ, RZ, R11 ;  /* 0x000000fffffb7224 */ /* 0x000fe200078e000b */
[----:B------:R-:W-:Y:S01]  /*12fb0*/  ISETP.GE.AND P1, PT, R10, R205, PT ;  /* 0x000000cd0a00720c */ /* 0x000fe20003f26270 */
[----:B------:R-:W-:Y:S01]  /*12fc0*/  VIADD R11, R0, 0x70 ;  /* 0x00000070000b7836 */ /* 0x000fe20000000000 */
        /* <DEDUP_REMOVED lines=9> */
[----:B------:R-:W-:Y:S01]  /*13060*/  FSEL R26, R250, -INF , !P3 ;  /* 0xff800000fa1a7808 */ /* 0x000fe20005800000 */
[----:B------:R-:W-:Y:S01]  /*13070*/  IMAD.MOV.U32 R250, RZ, RZ, R101 ;  /* 0x000000fffffa7224 */ /* 0x000fe200078e0065 */
[----:B------:R-:W-:-:S02]  /*13080*/  ISETP.GE.AND P1, PT, R10, R203, PT ;  /* 0x000000cb0a00720c */ /* 0x000fc40003f26270 */
[----:B------:R-:W-:Y:S02]  /*13090*/  FSEL R104, R104, -INF , !P5 ;  /* 0xff80000068687808 */ /* 0x000fe40006800000 */
[----:B------:R-:W-:Y:S02]  /*130a0*/  ISETP.GE.OR P1, PT, R10, R207, !P1 ;  /* 0x000000cf0a00720c */ /* 0x000fe40004f26670 */
[----:B------:R-:W-:Y:S02]  /*130b0*/  FSEL R101, R40, -INF , !P4 ;  /* 0xff80000028657808 */ /* 0x000fe40006000000 */
[C---:B------:R-:W-:Y:S02]  /*130c0*/  ISETP.GE.AND P3, PT, R10.reuse, R205, PT ;  /* 0x000000cd0a00720c */ /* 0x040fe40003f66270 */
[C---:B------:R-:W-:Y:S02]  /*130d0*/  ISETP.GE.AND P5, PT, R10.reuse, R204, PT ;  /* 0x000000cc0a00720c */ /* 0x040fe40003fa6270 */
[----:B------:R-:W-:-:S02]  /*130e0*/  ISETP.GE.AND P4, PT, R10, R202, PT ;  /* 0x000000ca0a00720c */ /* 0x000fc40003f86270 */
[----:B------:R-:W-:Y:S02]  /*130f0*/  FSEL R25, R42, -INF , !P2 ;  /* 0xff8000002a197808 */ /* 0x000fe40005000000 */
[----:B------:R-:W-:Y:S02]  /*13100*/  FSEL R68, R41, -INF , !P1 ;  /* 0xff80000029447808 */ /* 0x000fe40004800000 */
[C---:B------:R-:W-:Y:S02]  /*13110*/  ISETP.GE.AND P2, PT, R11.reuse, R205, PT ;  /* 0x000000cd0b00720c */ /* 0x040fe40003f46270 */
[----:B------:R-:W-:Y:S02]  /*13120*/  ISETP.GE.AND P1, PT, R11, R204, PT ;  /* 0x000000cc0b00720c */ /* 0x000fe40003f26270 */
[C---:B------:R-:W-:Y:S02]  /*13130*/  ISETP.GE.OR P3, PT, R10.reuse, R209, !P3 ;  /* 0x000000d10a00720c */ /* 0x040fe40005f66670 */
[----:B------:R-:W-:-:S02]  /*13140*/  ISETP.GE.OR P5, PT, R10, R208, !P5 ;  /* 0x000000d00a00720c */ /* 0x000fc40006fa6670 */
[----:B------:R-:W-:Y:S01]  /*13150*/  ISETP.GE.OR P4, PT, R10, R206, !P4 ;  /* 0x000000ce0a00720c */ /* 0x000fe20006786670 */
[----:B------:R-:W-:Y:S01]  /*13160*/  VIADD R10, R0, 0x71 ;  /* 0x00000071000a7836 */ /* 0x000fe20000000000 */
[C---:B------:R-:W-:Y:S02]  /*13170*/  ISETP.GE.OR P2, PT, R11.reuse, R209, !P2 ;  /* 0x000000d10b00720c */ /* 0x040fe40005746670 */
[----:B------:R-:W-:Y:S02]  /*13180*/  ISETP.GE.OR P1, PT, R11, R208, !P1 ;  /* 0x000000d00b00720c */ /* 0x000fe40004f26670 */
[----:B------:R-:W-:Y:S02]  /*13190*/  FSEL R24, R43, -INF , !P4 ;  /* 0xff8000002b187808 */ /* 0x000fe40006000000 */
[----:B------:R-:W-:Y:S02]  /*131a0*/  FSEL R31, R60, -INF , !P2 ;  /* 0xff8000003c1f7808 */ /* 0x000fe40005000000 */
[----:B------:R-:W-:-:S02]  /*131b0*/  FSEL R43, R62, -INF , !P1 ;  /* 0xff8000003e2b7808 */ /* 0x000fc40004800000 */
[C---:B------:R-:W-:Y:S02]  /*131c0*/  ISETP.GE.AND P4, PT, R11.reuse, R203, PT ;  /* 0x000000cb0b00720c */ /* 0x040fe40003f86270 */
[C---:B------:R-:W-:Y:S02]  /*131d0*/  ISETP.GE.AND P2, PT, R11.reuse, R202, PT ;  /* 0x000000ca0b00720c */ /* 0x040fe40003f46270 */
[C---:B------:R-:W-:Y:S02]  /*131e0*/  ISETP.GE.AND P1, PT, R10.reuse, R205, PT ;  /* 0x000000cd0a00720c */ /* 0x040fe40003f26270 */
[C---:B------:R-:W-:Y:S02]  /*131f0*/  ISETP.GE.OR P4, PT, R11.reuse, R207, !P4 ;  /* 0x000000cf0b00720c */ /* 0x040fe40006786670 */
[----:B------:R-:W-:Y:S02]  /*13200*/  ISETP.GE.OR P2, PT, R11, R206, !P2 ;  /* 0x000000ce0b00720c */ /* 0x000fe40005746670 */
[----:B------:R-:W-:-:S02]  /*13210*/  ISETP.GE.OR P1, PT, R10, R209, !P1 ;  /* 0x000000d10a00720c */ /* 0x000fc40004f26670 */
[----:B------:R-:W-:Y:S02]  /*13220*/  FSEL R60, R56, -INF , !P4 ;  /* 0xff800000383c7808 */ /* 0x000fe40006000000 */
[----:B------:R-:W-:Y:S02]  /*13230*/  FSEL R23, R58, -INF , !P2 ;  /* 0xff8000003a177808 */ /* 0x000fe40005000000 */
[----:B------:R-:W-:Y:S02]  /*13240*/  FSEL R30, R61, -INF , !P1 ;  /* 0xff8000003d1e7808 */ /* 0x000fe40004800000 */
[C---:B------:R-:W-:Y:S02]  /*13250*/  ISETP.GE.AND P4, PT, R10.reuse, R204, PT ;  /* 0x000000cc0a00720c */ /* 0x040fe40003f86270 */
[C---:B------:R-:W-:Y:S02]  /*13260*/  ISETP.GE.AND P2, PT, R10.reuse, R203, PT ;  /* 0x000000cb0a00720c */ /* 0x040fe40003f46270 */
[----:B------:R-:W-:-:S02]  /*13270*/  ISETP.GE.AND P1, PT, R10, R202, PT ;  /* 0x000000ca0a00720c */ /* 0x000fc40003f26270 */
[C---:B------:R-:W-:Y:S02]  /*13280*/  ISETP.GE.OR P4, PT, R10.reuse, R208, !P4 ;  /* 0x000000d00a00720c */ /* 0x040fe40006786670 */
[C---:B------:R-:W-:Y:S02]  /*13290*/  ISETP.GE.OR P2, PT, R10.reuse, R207, !P2 ;  /* 0x000000cf0a00720c */ /* 0x040fe40005746670 */
[----:B------:R-:W-:Y:S01]  /*132a0*/  ISETP.GE.OR P1, PT, R10, R206, !P1 ;  /* 0x000000ce0a00720c */ /* 0x000fe20004f26670 */
[C---:B------:R-:W-:Y:S01]  /*132b0*/  VIADD R10, R0.reuse, 0x78 ;  /* 0x00000078000a7836 */ /* 0x040fe20000000000 */
[----:B------:R-:W-:Y:S01]  /*132c0*/  FSEL R29, R69, -INF , !P3 ;  /* 0xff800000451d7808 */ /* 0x000fe20005800000 */
[----:B------:R-:W-:Y:S01]  /*132d0*/  VIADD R0, R0, 0x79 ;  /* 0x0000007900007836 */ /* 0x000fe20000000000 */
[----:B------:R-:W-:Y:S02]  /*132e0*/  FSEL R22, R59, -INF , !P1 ;  /* 0xff8000003b167808 */ /* 0x000fe40004800000 */
[----:B------:R-:W-:-:S02]  /*132f0*/  FSEL R57, R57, -INF , !P2 ;  /* 0xff80000039397808 */ /* 0x000fc40005000000 */
[-C--:B------:R-:W-:Y:S02]  /*13300*/  ISETP.GE.AND P1, PT, R0, R203.reuse, PT ;  /* 0x000000cb0000720c */ /* 0x080fe40003f26270 */
[----:B------:R-:W-:Y:S02]  /*13310*/  ISETP.GE.AND P3, PT, R10, R203, PT ;  /* 0x000000cb0a00720c */ /* 0x000fe40003f66270 */
[----:B------:R-:W-:Y:S02]  /*13320*/  ISETP.GE.OR P1, PT, R0, R207, !P1 ;  /* 0x000000cf0000720c */ /* 0x000fe40004f26670 */
[----:B------:R-:W-:Y:S02]  /*13330*/  ISETP.GE.AND P2, PT, R10, R202, PT ;  /* 0x000000ca0a00720c */ /* 0x000fe40003f46270 */
[----:B------:R-:W-:Y:S02]  /*13340*/  FSEL R51, R13, -INF , !P1 ;  /* 0xff8000000d337808 */ /* 0x000fe40004800000 */
[----:B------:R-:W-:-:S02]  /*13350*/  ISETP.GT.AND P1, PT, R250, R251, PT ;  /* 0x000000fbfa00720c */ /* 0x000fc40003f24270 */
[C---:B------:R-:W-:Y:S02]  /*13360*/  ISETP.GE.OR P3, PT, R10.reuse, R207, !P3 ;  /* 0x000000cf0a00720c */ /* 0x040fe40005f66670 */
[----:B------:R-:W-:Y:S02]  /*13370*/  ISETP.GE.OR P2, PT, R10, R206, !P2 ;  /* 0x000000ce0a00720c */ /* 0x000fe40005746670 */
[----:B------:R-:W-:Y:S02]  /*13380*/  FSEL R42, R63, -INF , !P4 ;  /* 0xff8000003f2a7808 */ /* 0x000fe40006000000 */
[----:B------:R-:W-:Y:S02]  /*13390*/  FSEL R41, R70, -INF , !P6 ;  /* 0xff80000046297808 */ /* 0x000fe40007000000 */
[----:B------:R-:W-:Y:S02]  /*133a0*/  FSEL R40, R71, -INF , !P5 ;  /* 0xff80000047287808 */ /* 0x000fe40006800000 */
[----:B------:R-:W-:-:S02]  /*133b0*/  FSEL R56, R12, -INF , !P3 ;  /* 0xff8000000c387808 */ /* 0x000fc40005800000 */
[----:B------:R-:W-:Y:S02]  /*133c0*/  FSEL R21, R14, -INF , !P2 ;  /* 0xff8000000e157808 */ /* 0x000fe40005000000 */
[CC--:B------:R-:W-:Y:S02]  /*133d0*/  ISETP.GE.AND P6, PT, R10.reuse, R205.reuse, PT ;  /* 0x000000cd0a00720c */ /* 0x0c0fe40003fc6270 */
[-C--:B------:R-:W-:Y:S02]  /*133e0*/  ISETP.GE.AND P4, PT, R10, R204.reuse, PT ;  /* 0x000000cc0a00720c */ /* 0x080fe40003f86270 */
[C---:B------:R-:W-:Y:S02]  /*133f0*/  ISETP.GE.AND P5, PT, R0.reuse, R205, PT ;  /* 0x000000cd0000720c */ /* 0x040fe40003fa6270 */
[C---:B------:R-:W-:Y:S02]  /*13400*/  ISETP.GE.AND P3, PT, R0.reuse, R204, PT ;  /* 0x000000cc0000720c */ /* 0x040fe40003f66270 */
[----:B------:R-:W-:-:S02]  /*13410*/  ISETP.GE.AND P2, PT, R0, R202, PT ;  /* 0x000000ca0000720c */ /* 0x000fc40003f46270 */
[CC--:B------:R-:W-:Y:S02]  /*13420*/  ISETP.GE.OR P6, PT, R10.reuse, R209.reuse, !P6 ;  /* 0x000000d10a00720c */ /* 0x0c0fe400077c6670 */
[-C--:B------:R-:W-:Y:S02]  /*13430*/  ISETP.GE.OR P4, PT, R10, R208.reuse, !P4 ;  /* 0x000000d00a00720c */ /* 0x080fe40006786670 */
[C---:B------:R-:W-:Y:S02]  /*13440*/  ISETP.GE.OR P5, PT, R0.reuse, R209, !P5 ;  /* 0x000000d10000720c */ /* 0x040fe40006fa6670 */
[C---:B------:R-:W-:Y:S02]  /*13450*/  ISETP.GE.OR P3, PT, R0.reuse, R208, !P3 ;  /* 0x000000d00000720c */ /* 0x040fe40005f66670 */
[----:B------:R-:W-:Y:S02]  /*13460*/  ISETP.GE.OR P2, PT, R0, R206, !P2 ;  /* 0x000000ce0000720c */ /* 0x000fe40005746670 */
[----:B------:R-:W-:-:S02]  /*13470*/  FSEL R16, R16, -INF , !P6 ;  /* 0xff80000010107808 */ /* 0x000fc40007000000 */
[----:B------:R-:W-:Y:S02]  /*13480*/  FSEL R20, R15, -INF , !P2 ;  /* 0xff8000000f147808 */ /* 0x000fe40005000000 */
[----:B------:R-:W-:Y:S02]  /*13490*/  FSEL R18, R18, -INF , !P4 ;  /* 0xff80000012127808 */ /* 0x000fe40006000000 */
[----:B------:R-:W-:Y:S02]  /*134a0*/  FSEL R17, R17, -INF , !P5 ;  /* 0xff80000011117808 */ /* 0x000fe40006800000 */
[----:B------:R-:W-:Y:S01]  /*134b0*/  FSEL R19, R19, -INF , !P3 ;  /* 0xff80000013137808 */ /* 0x000fe20005800000 */
[----:B------:R-:W-:Y:S06]  /*134c0*/  @!P1 BRA `(.L_x_1052) ;  /* 0x0000000000d89947 */ /* 0x000fec0003800000 */
[----:B------:R-:W2:Y:S04]  /*134d0*/  LDL.64 R240, [R1+0x378] ;  /* 0x0003780001f07983 */ /* 0x000ea80000100a00 */
[----:B------:R-:W3:Y:S04]  /*134e0*/  LDL.LU R235, [R1+0x22c] ;  /* 0x00022c0001eb7983 */ /* 0x000ee80000300800 */
[----:B------:R-:W2:Y:S04]  /*134f0*/  LDL.LU R234, [R1+0x228] ;  /* 0x0002280001ea7983 */ /* 0x000ea80000300800 */
[----:B------:R-:W4:Y:S04]  /*13500*/  LDL.64 R246, [R1+0x110] ;  /* 0x0001100001f67983 */ /* 0x000f280000100a00 */
[----:B------:R-:W5:Y:S04]  /*13510*/  LDL.64 R250, [R1+0x88] ;  /* 0x0000880001fa7983 */ /* 0x000f680000100a00 */
[----:B------:R-:W3:Y:S01]  /*13520*/  LDL.LU R242, [R1+0xa8] ;  /* 0x0000a80001f27983 */ /* 0x000ee20000300800 */
[----:B------:R-:W-:Y:S03]  /*13530*/  BSSY B0, `(.L_x_1053) ;  /* 0x000002e000007945 */ /* 0x000fe60003800000 */
[----:B------:R1:W-:Y:S04]  /*13540*/  @P0 STS [R210+0x2000], RZ ;  /* 0x002000ffd2000388 */ /* 0x0003e80000000800 */
[----:B------:R1:W-:Y:S04]  /*13550*/  @P0 STS [R210+0x2004], RZ ;  /* 0x002004ffd2000388 */ /* 0x0003e80000000800 */
[----:B------:R1:W-:Y:S01]  /*13560*/  @P0 STS.64 [R210+0x2008], RZ ;  /* 0x002008ffd2000388 */ /* 0x0003e20000000a00 */
[----:B---3--:R-:W-:-:S04]  /*13570*/  VIADD R0, R242, 0xfffffffd ;  /* 0xfffffffdf2007836 */ /* 0x008fc80000000000 */
[----:B--2---:R-:W-:-:S04]  /*13580*/  IMAD.WIDE.U32 R12, R0, R234, R240 ;  /* 0x000000ea000c7225 */ /* 0x004fc800078e00f0 */
[----:B------:R-:W-:Y:S01]  /*13590*/  IMAD R10, R235, R0, RZ ;  /* 0x00000000eb0a7224 */ /* 0x000fe200078e02ff */
[----:B------:R-:W-:Y:S02]  /*135a0*/  SHF.R.S32.HI R0, RZ, 0x1f, R0 ;  /* 0x0000001fff007819 */ /* 0x000fe40000011400 */
[----:B-----5:R-:W-:-:S03]  /*135b0*/  @!P0 LEA R14, P1, R12, R250, 0x1 ;  /* 0x000000fa0c0e8211 */ /* 0x020fc600078208ff */
[----:B------:R-:W-:Y:S01]  /*135c0*/  IMAD R10, R0, R234, R10 ;  /* 0x000000ea000a7224 */ /* 0x000fe200078e020a */
[----:B----4-:R-:W-:-:S03]  /*135d0*/  @!P0 LEA R0, P2, R246, R12, 0x5 ;  /* 0x0000000cf6008211 */ /* 0x010fc600078428ff */
[----:B------:R-:W-:-:S05]  /*135e0*/  IMAD.IADD R11, R13, 0x1, R10 ;  /* 0x000000010d0b7824 */ /* 0x000fca00078e020a */
[----:B------:R-:W-:-:S05]  /*135f0*/  @!P0 LEA.HI.X R15, R12, R251, R11, 0x1, P1 ;  /* 0x000000fb0c0f8211 */ /* 0x000fca00008f0c0b */
[----:B------:R-:W-:Y:S01]  /*13600*/  @!PT LDS RZ, [RZ] ;  /* 0x00000000fffff984 */ /* 0x000fe20000000800 */
[----:B------:R-:W-:Y:S01]  /*13610*/  @!PT LDS RZ, [RZ] ;  /* 0x00000000fffff984 */ /* 0x000fe20000000800 */
[----:B------:R-:W-:Y:S01]  /*13620*/  @!PT LDS RZ, [RZ] ;  /* 0x00000000fffff984 */ /* 0x000fe20000000800 */
[----:B------:R2:W-:Y:S04]  /*13630*/  @!P0 LDGSTS.E.BYPASS.LTC128B.128 [R210+0x2000], desc[UR4][R14.64] ;  /* 0x020000000ed28fae */ /* 0x0005e8000b901d44 */
[----:B------:R1:W-:Y:S01]  /*13640*/  @P0 STS.128 [R210+0x2800], RZ ;  /* 0x002800ffd2000388 */ /* 0x0003e20000000c00 */
[----:B--2---:R-:W-:Y:S02]  /*13650*/  @!P0 LEA R14, P1, R0, R250, 0x1 ;  /* 0x000000fa000e8211 */ /* 0x004fe400078208ff */
[----:B------:R-:W-:-:S04]  /*13660*/  @!P0 LEA.HI.X R15, R246, R11, R247, 0x5, P2 ;  /* 0x0000000bf60f8211 */ /* 0x000fc800010f2cf7 */
[----:B------:R-:W-:Y:S02]  /*13670*/  @!P0 LEA.HI.X R15, R0, R251, R15, 0x1, P1 ;  /* 0x000000fb000f8211 */ /* 0x000fe400008f0c0f */
[----:B------:R-:W-:-:S03]  /*13680*/  @!P0 LEA R0, P2, R246, R12, 0x6 ;  /* 0x0000000cf6008211 */ /* 0x000fc600078430ff */
[----:B------:R-:W-:Y:S01]  /*13690*/  @!PT LDS RZ, [RZ] ;  /* 0x00000000fffff984 */ /* 0x000fe20000000800 */
[----:B------:R-:W-:Y:S01]  /*136a0*/  @!PT LDS RZ, [RZ] ;  /* 0x00000000fffff984 */ /* 0x000fe20000000800 */
[----:B------:R-:W-:Y:S01]  /*136b0*/  @!PT LDS RZ, [RZ] ;  /* 0x00000000fffff984 */ /* 0x000fe20000000800 */
[----:B------:R2:W-:Y:S04]  /*136c0*/  @!P0 LDGSTS.E.BYPASS.LTC128B.128 [R210+0x2800], desc[UR4][R14.64] ;  /* 0x028000000ed28fae */ /* 0x0005e8000b901d44 */
[----:B------:R1:W-:Y:S01]  /*136d0*/  @P0 STS.128 [R210+0x3000], RZ ;  /* 0x003000ffd2000388 */ /* 0x0003e20000000c00 */
[----:B--2---:R-:W-:Y:S02]  /*136e0*/  @!P0 LEA R14, P1, R0, R250, 0x1 ;  /* 0x000000fa000e8211 */ /* 0x004fe400078208ff */
[----:B------:R-:W-:-:S04]  /*136f0*/  @!P0 LEA.HI.X R15, R246, R11, R247, 0x6, P2 ;  /* 0x0000000bf60f8211 */ /* 0x000fc800010f34f7 */
[----:B------:R-:W-:-:S05]  /*13700*/  @!P0 LEA.HI.X R15, R0, R251, R15, 0x1, P1 ;  /* 0x000000fb000f8211 */ /* 0x000fca00008f0c0f */
[----:B------:R-:W-:Y:S01]  /*13710*/  @!PT LDS RZ, [RZ] ;  /* 0x00000000fffff984 */ /* 0x000fe20000000800 */
[----:B------:R-:W-:Y:S01]  /*13720*/  @!PT LDS RZ, [RZ] ;  /* 0x00000000fffff984 */ /* 0x000fe20000000800 */
[----:B------:R-:W-:Y:S01]  /*13730*/  @!PT LDS RZ, [RZ] ;  /* 0x00000000fffff984 */ /* 0x000fe20000000800 */
[----:B------:R1:W-:Y:S04]  /*13740*/  @!P0 LDGSTS.E.BYPASS.LTC128B.128 [R210+0x3000], desc[UR4][R14.64] ;  /* 0x030000000ed28fae */ /* 0x0003e8000b901d44 */
        /* <DEDUP_REMOVED lines=12> */
.L_x_1054:
[----:B------:R-:W-:Y:S05]  /*13810*/  BSYNC B0 ;  /* 0x0000000000007941 */ /* 0x000fea0003800000 */
.L_x_1053:
[----:B------:R-:W0:Y:S02]  /*13820*/  LDGDEPBAR ;  /* 0x00000000000079af */ /* 0x000e240000000000 */
.L_x_1052:
[----:B------:R-:W-:Y:S05]  /*13830*/  BSYNC B1 ;  /* 0x0000000000017941 */ /* 0x000fea0003800000 */
.L_x_1051:
        /* <DEDUP_REMOVED lines=47> */
[----:B------:R-:W-:Y:S03]  /*13b30*/  STL.64 [R1+0x460], R2 ;  /* 0x0004600201007387 */ /* 0x000fe60000100a00 */
        /* <DEDUP_REMOVED lines=15> */
[----:B------:R-:W-:Y:S04]  /*13c30*/  STL [R1+0x400], R205 ;  /* 0x000400cd01007387 */ /* 0x000fe80000100800 */
[----:B--2---:R-:W2:Y:S04]  /*13c40*/  SHFL.BFLY PT, R10, R0, 0x2, 0x1f ;  /* 0x0c401f00000a7f89 */ /* 0x004ea800000e0000 */
[----:B------:R-:W-:Y:S04]  /*13c50*/  STL [R1+0x3fc], R204 ;  /* 0x0003fccc01007387 */ /* 0x000fe80000100800 */
[----:B------:R-:W-:Y:S04]  /*13c60*/  STL [R1+0x3f8], R203 ;  /* 0x0003f8cb01007387 */ /* 0x000fe80000100800 */
[----:B------:R-:W-:Y:S04]  /*13c70*/  STL [R1+0x3f4], R202 ;  /* 0x0003f4ca01007387 */ /* 0x000fe80000100800 */
[----:B------:R-:W-:Y:S04]  /*13c80*/  STL [R1+0x3f0], R198 ;  /* 0x0003f0c601007387 */ /* 0x000fe80000100800 */
[----:B------:R-:W-:Y:S01]  /*13c90*/  STL [R1+0x3ec], R197 ;  /* 0x0003ecc501007387 */ /* 0x000fe20000100800 */
[----:B--2---:R-:W-:-:S03]  /*13ca0*/  FMNMX.FTZ R0, R0, R10, !PT ;  /* 0x0000000a00007209 */ /* 0x004fc60007810000 */
[----:B------:R-:W-:Y:S04]  /*13cb0*/  STL [R1+0x3e8], R196 ;  /* 0x0003e8c401007387 */ /* 0x000fe80000100800 */
[----:B------:R-:W2:Y:S04]  /*13cc0*/  SHFL.BFLY PT, R10, R0, 0x1, 0x1f ;  /* 0x0c201f00000a7f89 */ /* 0x000ea800000e0000 */
[----:B------:R-:W-:Y:S04]  /*13cd0*/  STL [R1+0x3e4], R195 ;  /* 0x0003e4c301007387 */ /* 0x000fe80000100800 */
[----:B------:R-:W-:Y:S04]  /*13ce0*/  STL [R1+0x3e0], R194 ;  /* 0x0003e0c201007387 */ /* 0x000fe80000100800 */
[----:B------:R-:W-:Y:S04]  /*13cf0*/  STL [R1+0x3dc], R193 ;  /* 0x0003dcc101007387 */ /* 0x000fe80000100800 */
[----:B------:R-:W-:Y:S04]  /*13d00*/  STL [R1+0x3d8], R192 ;  /* 0x0003d8c001007387 */ /* 0x000fe80000100800 */
[----:B------:R-:W-:Y:S01]  /*13d10*/  STL [R1+0x3d4], R191 ;  /* 0x0003d4bf01007387 */ /* 0x000fe20000100800 */
[----:B--2---:R-:W-:-:S03]  /*13d20*/  FMNMX.FTZ R118, R0, R10, !PT ;  /* 0x0000000a00767209 */ /* 0x004fc60007810000 */
[----:B------:R-:W-:Y:S01]  /*13d30*/  STL [R1+0x3d0], R190 ;  /* 0x0003d0be01007387 */ /* 0x000fe20000100800 */
[----:B------:R-:W-:-:S03]  /*13d40*/  FSETP.NEU.FTZ.AND P0, PT, R118, -INF , PT ;  /* 0xff8000007600780b */ /* 0x000fc60003f1d000 */
[----:B------:R-:W-:Y:S01]  /*13d50*/  STL [R1+0x3cc], R189 ;  /* 0x0003ccbd01007387 */ /* 0x000fe20000100800 */
[----:B------:R-:W-:-:S03]  /*13d60*/  FSEL R0, R118, RZ, P0 ;  /* 0x000000ff76007208 */ /* 0x000fc60000000000 */
[----:B------:R-:W-:Y:S02]  /*13d70*/  STL [R1+0x3c8], R170 ;  /* 0x0003c8aa01007387 */ /* 0x000fe40000100800 */
[----:B------:R-:W-:Y:S02]  /*13d80*/  FADD.FTZ R12, R36, -R0 ;  /* 0x80000000240c7221 */ /* 0x000fe40000010000 */
[----:B------:R-:W-:Y:S04]  /*13d90*/  STL [R1+0x3c4], R116 ;  /* 0x0003c47401007387 */ /* 0x000fe80000100800 */
[----:B------:R-:W2:Y:S04]  /*13da0*/  LD.E R0, desc[UR4][R168.64+0xdc] ;  /* 0x0000dc04a8007980 */ /* 0x000ea8000c101900 */
[----:B------:R-:W-:Y:S04]  /*13db0*/  STL [R1+0x3c0], R92 ;  /* 0x0003c05c01007387 */ /* 0x000fe80000100800 */
[----:B------:R-:W-:Y:S04]  /*13dc0*/  STL [R1+0x41c], R168 ;  /* 0x00041ca801007387 */ /* 0x000fe80000100800 */
[----:B------:R-:W-:Y:S04]  /*13dd0*/  STL [R1+0x418], R169 ;  /* 0x000418a901007387 */ /* 0x000fe80000100800 */
[----:B------:R-:W-:Y:S01]  /*13de0*/  STL [R1+0x4f8], R118 ;  /* 0x0004f87601007387 */ /* 0x000fe20000100800 */
[----:B--2---:R-:W-:-:S05]  /*13df0*/  FMUL.FTZ R10, R0, R118 ;  /* 0x00000076000a7220 */ /* 0x004fca0000410000 */
[----:B------:R-:W-:-:S05]  /*13e00*/  FSEL R10, R10, RZ, P0 ;  /* 0x000000ff0a0a7208 */ /* 0x000fca0000000000 */
[-CC-:B------:R-:W-:Y:S01]  /*13e10*/  FFMA.FTZ R184, R75, R0.reuse, -R10.reuse ;  /* 0x000000004bb87223 */ /* 0x180fe2000001080a */
[-CC-:B------:R-:W-:Y:S01]  /*13e20*/  FFMA.FTZ R185, R74, R0.reuse, -R10.reuse ;  /* 0x000000004ab97223 */ /* 0x180fe2000001080a */
[-CC-:B------:R-:W-:Y:S01]  /*13e30*/  FFMA.FTZ R187, R73, R0.reuse, -R10.reuse ;  /* 0x0000000049bb7223 */ /* 0x180fe2000001080a */
[-CC-:B------:R-:W-:Y:S01]  /*13e40*/  FFMA.FTZ R237, R72, R0.reuse, -R10.reuse ;  /* 0x0000000048ed7223 */ /* 0x180fe2000001080a */
[-CC-:B------:R-:W-:Y:S01]  /*13e50*/  FFMA.FTZ R4, R67, R0.reuse, -R10.reuse ;  /* 0x0000000043047223 */ /* 0x180fe2000001080a */
[----:B------:R-:W-:Y:S01]  /*13e60*/  STL [R1+0x4e0], R184 ;  /* 0x0004e0b801007387 */ /* 0x000fe20000100800 */
[----:B------:R-:W-:-:S03]  /*13e70*/  FFMA.FTZ R3, R66, R0, -R10 ;  /* 0x0000000042037223 */ /* 0x000fc6000001080a */
[----:B------:R-:W-:Y:S01]  /*13e80*/  STL [R1+0x4e4], R185 ;  /* 0x0004e4b901007387 */ /* 0x000fe20000100800 */
[----:B------:R-:W-:-:S03]  /*13e90*/  FFMA.FTZ R2, R65, R0, -R10 ;  /* 0x0000000041027223 */ /* 0x000fc6000001080a */
[----:B------:R-:W-:Y:S04]  /*13ea0*/  STL [R1+0x4fc], R187 ;  /* 0x0004fcbb01007387 */ /* 0x000fe80000100800 */
[----:B------:R-:W-:Y:S04]  /*13eb0*/  STL [R1+0x4d0], R237 ;  /* 0x0004d0ed01007387 */ /* 0x000fe80000100800 */
[----:B------:R2:W-:Y:S04]  /*13ec0*/  STL [R1+0x174], R4 ;  /* 0x0001740401007387 */ /* 0x0005e80000100800 */
[----:B------:R3:W-:Y:S04]  /*13ed0*/  STL [R1+0x180], R3 ;  /* 0x0001800301007387 */ /* 0x0007e80000100800 */
[----:B------:R4:W-:Y:S01]  /*13ee0*/  STL [R1+0x1b0], R2 ;  /* 0x0001b00201007387 */ /* 0x0009e20000100800 */
[----:B--2---:R-:W-:-:S05]  /*13ef0*/  FFMA.FTZ R4, R64, R0, -R10 ;  /* 0x0000000040047223 */ /* 0x004fca000001080a */
[----:B------:R-:W-:Y:S04]  /*13f00*/  STL [R1+0x1bc], R4 ;  /* 0x0001bc0401007387 */ /* 0x000fe80000100800 */
[----:B------:R-:W2:Y:S01]  /*13f10*/  LDL.LU R13, [R1+0x318] ;  /* 0x00031800010d7983 */ /* 0x000ea20000300800 */
[-CC-:B---3--:R-:W-:Y:S01]  /*13f20*/  FFMA.FTZ R3, R54, R0.reuse, -R10.reuse ;  /* 0x0000000036037223 */ /* 0x188fe2000001080a */
[-CC-:B----4-:R-:W-:Y:S01]  /*13f30*/  FFMA.FTZ R2, R55, R0.reuse, -R10.reuse ;  /* 0x0000000037027223 */ /* 0x190fe2000001080a */
[-CC-:B------:R-:W-:Y:S01]  /*13f40*/  FFMA.FTZ R187, R52, R0.reuse, -R10.reuse ;  /* 0x0000000034bb7223 */ /* 0x180fe2000001080a */
[-CC-:B------:R-:W-:Y:S02]  /*13f50*/  FFMA.FTZ R178, R49, R0.reuse, -R10.reuse ;  /* 0x0000000031b27223 */ /* 0x180fe4000001080a */
[----:B------:R3:W-:Y:S01]  /*13f60*/  STL [R1+0x1c0], R3 ;  /* 0x0001c00301007387 */ /* 0x0007e20000100800 */
[----:B------:R-:W-:-:S03]  /*13f70*/  FFMA.FTZ R152, R27, R0, -R10 ;  /* 0x000000001b987223 */ /* 0x000fc6000001080a */
[----:B------:R4:W-:Y:S04]  /*13f80*/  STL [R1+0x1c4], R2 ;  /* 0x0001c40201007387 */ /* 0x0009e80000100800 */
[----:B------:R-:W-:Y:S04]  /*13f90*/  STL [R1+0x504], R187 ;  /* 0x000504bb01007387 */ /* 0x000fe80000100800 */
[----:B------:R-:W-:Y:S01]  /*13fa0*/  STL [R1+0x500], R178 ;  /* 0x000500b201007387 */ /* 0x000fe20000100800 */
[-CC-:B------:R-:W-:Y:S01]  /*13fb0*/  FFMA.FTZ R11, R76, R0.reuse, -R10.reuse ;  /* 0x000000004c0b7223 */ /* 0x180fe2000001080a */
[-CC-:B------:R-:W-:Y:S01]  /*13fc0*/  FFMA.FTZ R63, R87, R0.reuse, -R10.reuse ;  /* 0x00000000573f7223 */ /* 0x180fe2000001080a */
[-CC-:B------:R-:W-:Y:S01]  /*13fd0*/  FFMA.FTZ R62, R86, R0.reuse, -R10.reuse ;  /* 0x00000000563e7223 */ /* 0x180fe2000001080a */
[-CC-:B------:R-:W-:Y:S01]  /*13fe0*/  FFMA.FTZ R61, R85, R0.reuse, -R10.reuse ;  /* 0x00000000553d7223 */ /* 0x180fe2000001080a */
[-CC-:B------:R-:W-:Y:S01]  /*13ff0*/  FFMA.FTZ R109, R84, R0.reuse, -R10.reuse ;  /* 0x00000000546d7223 */ /* 0x180fe2000001080a */
[-CC-:B---3--:R-:W-:Y:S01]  /*14000*/  FFMA.FTZ R3, R48, R0.reuse, -R10.reuse ;  /* 0x0000000030037223 */ /* 0x188fe2000001080a */
[----:B----4-:R-:W-:-:S04]  /*14010*/  FFMA.FTZ R2, R28, R0, -R10 ;  /* 0x000000001c027223 */ /* 0x010fc8000001080a */
[----:B------:R-:W-:Y:S01]  /*14020*/  STL [R1+0x1d0], R3 ;  /* 0x0001d00301007387 */ /* 0x000fe20000100800 */
[-CC-:B------:R-:W-:Y:S01]  /*14030*/  FFMA.FTZ R83, R83, R0.reuse, -R10.reuse ;  /* 0x0000000053537223 */ /* 0x180fe2000001080a */
[-CC-:B------:R-:W-:Y:S02]  /*14040*/  FFMA.FTZ R110, R82, R0.reuse, -R10.reuse ;  /* 0x00000000526e7223 */ /* 0x180fe4000001080a */
[----:B------:R-:W-:Y:S01]  /*14050*/  STL [R1+0x4a0], R152 ;  /* 0x0004a09801007387 */ /* 0x000fe20000100800 */
[-CC-:B------:R-:W-:Y:S01]  /*14060*/  FFMA.FTZ R111, R81, R0.reuse, -R10.reuse ;  /* 0x00000000516f7223 */ /* 0x180fe2000001080a */
[-CC-:B------:R-:W-:Y:S01]  /*14070*/  FFMA.FTZ R186, R80, R0.reuse, -R10.reuse ;  /* 0x0000000050ba7223 */ /* 0x180fe2000001080a */
[-CC-:B------:R-:W-:Y:S01]  /*14080*/  FFMA.FTZ R230, R77, R0.reuse, -R10.reuse ;  /* 0x000000004de67223 */ /* 0x180fe2000001080a */
[----:B------:R3:W-:Y:S01]  /*14090*/  STL [R1+0x1d4], R2 ;  /* 0x0001d40201007387 */ /* 0x0007e20000100800 */
[-CC-:B------:R-:W-:Y:S01]  /*140a0*/  FFMA.FTZ R149, R26, R0.reuse, -R10.reuse ;  /* 0x000000001a957223 */ /* 0x180fe2000001080a */
[-CC-:B------:R-:W-:Y:S01]  /*140b0*/  FFMA.FTZ R191, R24, R0.reuse, -R10.reuse ;  /* 0x0000000018bf7223 */ /* 0x180fe2000001080a */
[-CC-:B------:R-:W-:Y:S01]  /*140c0*/  FFMA.FTZ R136, R23, R0.reuse, -R10.reuse ;  /* 0x0000000017887223 */ /* 0x180fe2000001080a */
[-CC-:B------:R-:W-:Y:S01]  /*140d0*/  FFMA.FTZ R137, R22, R0.reuse, -R10.reuse ;  /* 0x0000000016897223 */ /* 0x180fe2000001080a */
[-CC-:B------:R-:W-:Y:S01]  /*140e0*/  FFMA.FTZ R4, R21, R0.reuse, -R10.reuse ;  /* 0x0000000015047223 */ /* 0x180fe2000001080a */
[-CC-:B------:R-:W-:Y:S01]  /*140f0*/  FFMA.FTZ R6, R20, R0.reuse, -R10.reuse ;  /* 0x0000000014067223 */ /* 0x180fe2000001080a */
[----:B---3--:R-:W-:Y:S01]  /*14100*/  FFMA.FTZ R2, R25, R0, -R10 ;  /* 0x0000000019027223 */ /* 0x008fe2000001080a */
[----:B------:R-:W-:-:S06]  /*14110*/  FMUL.FTZ R10, R0, R12 ;  /* 0x0000000c000a7220 */ /* 0x000fcc0000410000 */
[----:B------:R-:W3:Y:S01]  /*14120*/  MUFU.EX2 R10, R10 ;  /* 0x0000000a000a7308 */ /* 0x000ee20000000800 */
[----:B------:R-:W-:Y:S04]  /*14130*/  STL [R1+0x4a4], R149 ;  /* 0x0004a49501007387 */ /* 0x000fe80000100800 */
[----:B------:R4:W-:Y:S04]  /*14140*/  STL [R1+0x1e4], R2 ;  /* 0x0001e40201007387 */ /* 0x0009e80000100800 */
[----:B------:R-:W-:Y:S04]  /*14150*/  STL [R1+0x4a8], R136 ;  /* 0x0004a88801007387 */ /* 0x000fe80000100800 */
[----:B------:R-:W-:Y:S01]  /*14160*/  STL [R1+0x4ac], R137 ;  /* 0x0004ac8901007387 */ /* 0x000fe20000100800 */
[-C--:B---3--:R-:W-:Y:S01]  /*14170*/  FMUL.FTZ R171, R154, R10.reuse ;  /* 0x0000000a9aab7220 */ /* 0x088fe20000410000 */
[-C--:B------:R-:W-:Y:S01]  /*14180*/  FMUL.FTZ R188, R155, R10.reuse ;  /* 0x0000000a9bbc7220 */ /* 0x080fe20000410000 */
[-C--:B------:R-:W-:Y:S01]  /*14190*/  FMUL.FTZ R3, R150, R10.reuse ;  /* 0x0000000a96037220 */ /* 0x080fe20000410000 */
[----:B------:R-:W-:Y:S04]  /*141a0*/  STL [R1+0x4b0], R4 ;  /* 0x0004b00401007387 */ /* 0x000fe80000100800 */
[----:B------:R-:W-:Y:S04]  /*141b0*/  STL [R1+0x4b4], R6 ;  /* 0x0004b40601007387 */ /* 0x000fe80000100800 */
[----:B------:R-:W-:Y:S01]  /*141c0*/  STL [R1+0x428], R171 ;  /* 0x000428ab01007387 */ /* 0x000fe20000100800 */
[----:B----4-:R-:W-:-:S03]  /*141d0*/  FMUL.FTZ R2, R151, R10 ;  /* 0x0000000a97027220 */ /* 0x010fc60000410000 */
[----:B------:R-:W-:Y:S04]  /*141e0*/  STL [R1+0x42c], R188 ;  /* 0x00042cbc01007387 */ /* 0x000fe80000100800 */
[----:B------:R3:W-:Y:S04]  /*141f0*/  STL [R1+0x168], R3 ;  /* 0x0001680301007387 */ /* 0x0007e80000100800 */
[----:B------:R4:W-:Y:S01]  /*14200*/  STL [R1+0x16c], R2 ;  /* 0x00016c0201007387 */ /* 0x0009e20000100800 */
[----:B---3--:R-:W-:-:S05]  /*14210*/  FMUL.FTZ R3, R138, R10 ;  /* 0x0000000a8a037220 */ /* 0x008fca0000410000 */
[----:B------:R-:W-:Y:S01]  /*14220*/  STL [R1+0x188], R3 ;  /* 0x0001880301007387 */ /* 0x000fe20000100800 */
[----:B----4-:R-:W-:-:S03]  /*14230*/  FMUL.FTZ R2, R139, R10 ;  /* 0x0000000a8b027220 */ /* 0x010fc60000410000 */
[----:B------:R-:W3:Y:S04]  /*14240*/  LDL.LU R59, [R1+0x338] ;  /* 0x00033800013b7983 */ /* 0x000ee80000300800 */
[----:B------:R-:W-:Y:S04]  /*14250*/  STL [R1+0x18c], R2 ;  /* 0x00018c0201007387 */ /* 0x000fe80000100800 */
[----:B------:R-:W4:Y:S04]  /*14260*/  LDL R58, [R1+0x10] ;  /* 0x00001000013a7983 */ /* 0x000f280000100800 */
[----:B-1----:R-:W4:Y:S01]  /*14270*/  LDL R14, [R1] ;  /* 0x00000000010e7983 */ /* 0x002f220000100800 */
[----:B------:R-:W2:Y:S01]  /*14280*/  MUFU.EX2 R80, R11 ;  /* 0x0000000b00507308 */ /* 0x000ea20000000800 */
[-C--:B------:R-:W-:Y:S01]  /*14290*/  FMUL.FTZ R7, R142, R10.reuse ;  /* 0x0000000a8e077220 */ /* 0x080fe20000410000 */
[-C--:B------:R-:W-:Y:S01]  /*142a0*/  FMUL.FTZ R116, R143, R10.reuse ;  /* 0x0000000a8f747220 */ /* 0x080fe20000410000 */
[----:B--2---:R-:W-:Y:S01]  /*142b0*/  FFMA.FTZ R49, R13, R10, R80 ;  /* 0x0000000a0d317223 */ /* 0x004fe20000010050 */
        /* <DEDUP_REMOVED lines=35> */
[----:B-1----:R-:W-:-:S04]  /*144f0*/  FMNMX.FTZ R169, R10, R11, !PT ;  /* 0x0000000b0aa97209 */ /* 0x002fc80007810000 */
[----:B------:R-:W-:-:S04]  /*14500*/  FSETP.NEU.FTZ.AND P0, PT, R169, -INF , PT ;  /* 0xff800000a900780b */ /* 0x000fc80003f1d000 */
[----:B------:R-:W-:-:S05]  /*14510*/  FSEL R10, R169, RZ, P0 ;  /* 0x000000ffa90a7208 */ /* 0x000fca0000000000 */
[----:B------:R-:W-:Y:S01]  /*14520*/  FADD.FTZ R11, R39, -R10 ;  /* 0x8000000a270b7221 */ /* 0x000fe20000010000 */
[----:B------:R-:W-:-:S03]  /*14530*/  FMUL.FTZ R10, R0, R169 ;  /* 0x000000a9000a7220 */ /* 0x000fc60000410000 */
[----:B------:R-:W-:Y:S02]  /*14540*/  FMUL.FTZ R11, R0, R11 ;  /* 0x0000000b000b7220 */ /* 0x000fe40000410000 */
[----:B------:R-:W-:-:S04]  /*14550*/  FSEL R10, R10, RZ, P0 ;  /* 0x000000ff0a0a7208 */ /* 0x000fc80000000000 */
[----:B------:R-:W1:Y:S01]  /*14560*/  MUFU.EX2 R11, R11 ;  /* 0x0000000b000b7308 */ /* 0x000e620000000800 */
[-CC-:B------:R-:W-:Y:S01]  /*14570*/  FFMA.FTZ R12, R98, R0.reuse, -R10.reuse ;  /* 0x00000000620c7223 */ /* 0x180fe2000001080a */
[-CC-:B------:R-:W-:Y:S01]  /*14580*/  FFMA.FTZ R13, R213, R0.reuse, -R10.reuse ;  /* 0x00000000d50d7223 */ /* 0x180fe2000001080a */
        /* <DEDUP_REMOVED lines=30> */
[----:B------:R-:W-:-:S02]  /*14770*/  FFMA.FTZ R185, R17, R0, -R10 ;  /* 0x0000000011b97223 */ /* 0x000fc4000001080a */
[----:B------:R-:W2:Y:S01]  /*14780*/  MUFU.EX2 R10, R13 ;  /* 0x0000000d000a7308 */ /* 0x000ea20000000800 */
[-C--:B-1----:R-:W-:Y:S01]  /*14790*/  FMUL.FTZ R171, R164, R11.reuse ;  /* 0x0000000ba4ab7220 */ /* 0x082fe20000410000 */
[----:B------:R-:W-:Y:S01]  /*147a0*/  STL [R1+0x508], R213 ;  /* 0x000508d501007387 */ /* 0x000fe20000100800 */
[-C--:B------:R-:W-:Y:S01]  /*147b0*/  FMUL.FTZ R188, R165, R11.reuse ;  /* 0x0000000ba5bc7220 */ /* 0x080fe20000410000 */
[-C--:B------:R-:W-:Y:S01]  /*147c0*/  FMUL.FTZ R210, R160, R11.reuse ;  /* 0x0000000ba0d27220 */ /* 0x080fe20000410000 */
[-C--:B------:R-:W-:Y:S01]  /*147d0*/  FMUL.FTZ R209, R161, R11.reuse ;  /* 0x0000000ba1d17220 */ /* 0x080fe20000410000 */
[----:B------:R-:W-:Y:S01]  /*147e0*/  STL [R1+0x50c], R212 ;  /* 0x00050cd401007387 */ /* 0x000fe20000100800 */
[-C--:B------:R-:W-:Y:S01]  /*147f0*/  FMUL.FTZ R206, R156, R11.reuse ;  /* 0x0000000b9cce7220 */ /* 0x080fe20000410000 */
[-C--:B------:R-:W-:Y:S01]  /*14800*/  FMUL.FTZ R205, R157, R11.reuse ;  /* 0x0000000b9dcd7220 */ /* 0x080fe20000410000 */
[-C--:B------:R-:W-:Y:S01]  /*14810*/  FMUL.FTZ R202, R144, R11.reuse ;  /* 0x0000000b90ca7220 */ /* 0x080fe20000410000 */
[----:B------:R-:W-:Y:S01]  /*14820*/  STL [R1+0x510], R200 ;  /* 0x000510c801007387 */ /* 0x000fe20000100800 */
[-C--:B------:R-:W-:Y:S01]  /*14830*/  FMUL.FTZ R198, R145, R11.reuse ;  /* 0x0000000b91c67220 */ /* 0x080fe20000410000 */
[----:B---3--:R-:W-:-:S02]  /*14840*/  FFMA.FTZ R11, R59, R11, R12 ;  /* 0x0000000b3b0b7223 */ /* 0x008fc4000001000c */
[----:B------:R-:W-:Y:S04]  /*14850*/  STL [R1+0x514], R235 ;  /* 0x000514eb01007387 */ /* 0x000fe80000100800 */
[----:B------:R-:W-:Y:S01]  /*14860*/  STL [R1+0x434], R171 ;  /* 0x000434ab01007387 */ /* 0x000fe20000100800 */
[----:B--2---:R-:W-:-:S03]  /*14870*/  FADD.FTZ R30, R10, R11 ;  /* 0x0000000b0a1e7221 */ /* 0x004fc60000010000 */
[----:B------:R-:W-:Y:S01]  /*14880*/  STL [R1+0x438], R188 ;  /* 0x000438bc01007387 */ /* 0x000fe20000100800 */
[----:B------:R-:W-:-:S03]  /*14890*/  F2FP.F16.F32.PACK_AB R48, R10, R12 ;  /* 0x0000000c0a30723e */ /* 0x000fc600000000ff */
[----:B------:R-:W-:Y:S01]  /*148a0*/  STL [R1+0x430], R210 ;  /* 0x000430d201007387 */ /* 0x000fe20000100800 */
[----:B------:R-:W-:-:S03]  /*148b0*/  FMNMX.FTZ R10, R38, R252, !PT ;  /* 0x000000fc260a7209 */ /* 0x000fc60007810000 */
[----:B------:R-:W-:Y:S04]  /*148c0*/  STL [R1+0x43c], R209 ;  /* 0x00043cd101007387 */ /* 0x000fe80000100800 */
[----:B------:R-:W-:Y:S04]  /*148d0*/  STL [R1+0x440], R206 ;  /* 0x000440ce01007387 */ /* 0x000fe80000100800 */
[----:B------:R-:W-:Y:S01]  /*148e0*/  STL [R1+0x450], R202 ;  /* 0x000450ca01007387 */ /* 0x000fe20000100800 */
[----:B----4-:R-:W-:-:S03]  /*148f0*/  FMNMX.FTZ R10, R58, R10, !PT ;  /* 0x0000000a3a0a7209 */ /* 0x010fc60007810000 */
[----:B------:R-:W-:Y:S04]  /*14900*/  STL [R1+0x4b8], R198 ;  /* 0x0004b8c601007387 */ /* 0x000fe80000100800 */
[----:B------:R-:W-:Y:S04]  /*14910*/  STL [R1+0x4bc], R252 ;  /* 0x0004bcfc01007387 */ /* 0x000fe80000100800 */
[----:B------:R-:W2:Y:S04]  /*14920*/  LDL.LU R239, [R1+0x330] ;  /* 0x0003300001ef7983 */ /* 0x000ea80000300800 */
[----:B------:R-:W3:Y:S01]  /*14930*/  LDL R242, [R1+0x14] ;  /* 0x0000140001f27983 */ /* 0x000ee20000100800 */
[----:B------:R-:W-:-:S03]  /*14940*/  FMNMX.FTZ R10, R14, R10, !PT ;  /* 0x0000000a0e0a7209 */ /* 0x000fc60007810000 */
[----:B------:R-:W4:Y:S01]  /*14950*/  LDL R241, [R1+0x4] ;  /* 0x0000040001f17983 */ /* 0x000f220000100800 */
        /* <DEDUP_REMOVED lines=35> */
[----:B------:R-:W-:-:S04]  /*14b90*/  FADD.FTZ R11, R38, -R10 ;  /* 0x8000000a260b7221 */ /* 0x000fc80000010000 */
[----:B------:R-:W-:-:S06]  /*14ba0*/  FMUL.FTZ R11, R0, R11 ;  /* 0x0000000b000b7220 */ /* 0x000fcc0000410000 */
[----:B------:R-:W1:Y:S02]  /*14bb0*/  MUFU.EX2 R11, R11 ;  /* 0x0000000b000b7308 */ /* 0x000e640000000800 */
[-C--:B-1----:R-:W-:Y:S01]  /*14bc0*/  FMUL.FTZ R171, R166, R11.reuse ;  /* 0x0000000ba6ab7220 */ /* 0x082fe20000410000 */
[-C--:B------:R-:W-:Y:S01]  /*14bd0*/  FMUL.FTZ R168, R167, R11.reuse ;  /* 0x0000000ba7a87220 */ /* 0x080fe20000410000 */
[-C--:B------:R-:W-:Y:S01]  /*14be0*/  FMUL.FTZ R204, R158, R11.reuse ;  /* 0x0000000b9ecc7220 */ /* 0x080fe20000410000 */
[-C--:B------:R-:W-:Y:S01]  /*14bf0*/  FMUL.FTZ R197, R146, R11.reuse ;  /* 0x0000000b92c57220 */ /* 0x080fe20000410000 */
[----:B------:R-:W-:Y:S01]  /*14c00*/  FMUL.FTZ R196, R147, R11 ;  /* 0x0000000b93c47220 */ /* 0x000fe20000410000 */
[----:B------:R-:W-:Y:S04]  /*14c10*/  STL [R1+0x4c0], R171 ;  /* 0x0004c0ab01007387 */ /* 0x000fe80000100800 */
[----:B------:R-:W-:Y:S04]  /*14c20*/  STL [R1+0x4c4], R168 ;  /* 0x0004c4a801007387 */ /* 0x000fe80000100800 */
[----:B------:R-:W-:Y:S04]  /*14c30*/  STL.64 [R1+0x448], R204 ;  /* 0x000448cc01007387 */ /* 0x000fe80000100a00 */
[----:B------:R1:W-:Y:S04]  /*14c40*/  STL.64 [R1+0x458], R196 ;  /* 0x000458c401007387 */ /* 0x0003e80000100a00 */
[----:B------:R-:W2:Y:S04]  /*14c50*/  LDL.LU R195, [R1+0x31c] ;  /* 0x00031c0001c37983 */ /* 0x000ea80000300800 */
[----:B------:R-:W2:Y:S04]  /*14c60*/  LDL R9, [R1+0x50] ;  /* 0x0000500001097983 */ /* 0x000ea80000100800 */
[----:B------:R-:W2:Y:S04]  /*14c70*/  LDL.64 R2, [R1+0x108] ;  /* 0x0001080001027983 */ /* 0x000ea80000100a00 */
[----:B-1----:R-:W2:Y:S01]  /*14c80*/  LDL.LU.64 R196, [R1+0x248] ;  /* 0x0002480001c47983 */ /* 0x002ea20000300a00 */
[----:B------:R-:W-:-:S05]  /*14c90*/  FMUL.FTZ R10, R0, R92 ;  /* 0x0000005c000a7220 */ /* 0x000fca0000410000 */
[----:B------:R-:W-:-:S05]  /*14ca0*/  FSEL R10, R10, RZ, P0 ;  /* 0x000000ff0a0a7208 */ /* 0x000fca0000000000 */
        /* <DEDUP_REMOVED lines=32> */
[----:B---3--:R-:W-:-:S04]  /*14eb0*/  FMNMX.FTZ R10, R37, R242, !PT ;  /* 0x000000f2250a7209 */ /* 0x008fc80007810000 */
[----:B----4-:R-:W-:-:S04]  /*14ec0*/  FMNMX.FTZ R10, R241, R10, !PT ;  /* 0x0000000af10a7209 */ /* 0x010fc80007810000 */
        /* <DEDUP_REMOVED lines=24> */
[----:B------:R-:W2:Y:S03]  /*15050*/  MUFU.EX2 R12, R12 ;  /* 0x0000000c000c7308 */ /* 0x000ea60000000800 */
[----:B------:R-:W-:-:S04]  /*15060*/  FMNMX.FTZ R10, R101, R10, !PT ;  /* 0x0000000a650a7209 */ /* 0x000fc80007810000 */
[----:B------:R-:W-:Y:S01]  /*15070*/  FMNMX.FTZ R10, R68, R10, !PT ;  /* 0x0000000a440a7209 */ /* 0x000fe20007810000 */
[----:B------:R-:W1:Y:S03]  /*15080*/  MUFU.EX2 R13, R13 ;  /* 0x0000000d000d7308 */ /* 0x000e660000000800 */
[----:B------:R-:W-:-:S04]  /*15090*/  FMNMX.FTZ R10, R60, R10, !PT ;  /* 0x0000000a3c0a7209 */ /* 0x000fc80007810000 */
[----:B------:R-:W-:Y:S01]  /*150a0*/  FMNMX.FTZ R10, R57, R10, !PT ;  /* 0x0000000a390a7209 */ /* 0x000fe20007810000 */
[-C--:B------:R-:W-:Y:S01]  /*150b0*/  FMUL.FTZ R208, R162, R11.reuse ;  /* 0x0000000ba2d07220 */ /* 0x080fe20000410000 */
[-C--:B------:R-:W-:Y:S02]  /*150c0*/  FMUL.FTZ R207, R163, R11.reuse ;  /* 0x0000000ba3cf7220 */ /* 0x080fe40000410000 */
[----:B------:R-:W-:Y:S01]  /*150d0*/  FMNMX.FTZ R10, R56, R10, !PT ;  /* 0x0000000a380a7209 */ /* 0x000fe20007810000 */
[-C--:B------:R-:W-:Y:S01]  /*150e0*/  FMUL.FTZ R203, R159, R11.reuse ;  /* 0x0000000b9fcb7220 */ /* 0x080fe20000410000 */
[----:B--2---:R-:W-:Y:S02]  /*150f0*/  FFMA.FTZ R11, R239, R11, R12 ;  /* 0x0000000bef0b7223 */ /* 0x004fe4000001000c */
[----:B------:R-:W-:Y:S02]  /*15100*/  FMNMX.FTZ R10, R51, R10, !PT ;  /* 0x0000000a330a7209 */ /* 0x000fe40007810000 */
[----:B-1----:R-:W-:-:S03]  /*15110*/  FADD.FTZ R27, R13, R11 ;  /* 0x0000000b0d1b7221 */ /* 0x002fc60000010000 */
[----:B------:R-:W1:Y:S02]  /*15120*/  SHFL.BFLY PT, R11, R10, 0x2, 0x1f ;  /* 0x0c401f000a0b7f89 */ /* 0x000e6400000e0000 */
[----:B-1----:R-:W-:-:S05]  /*15130*/  FMNMX.FTZ R10, R10, R11, !PT ;  /* 0x0000000b0a0a7209 */ /* 0x002fca0007810000 */
[----:B------:R-:W1:Y:S01]  /*15140*/  SHFL.BFLY PT, R11, R10, 0x1, 0x1f ;  /* 0x0c201f000a0b7f89 */ /* 0x000e6200000e0000 */
[----:B------:R2:W-:Y:S01]  /*15150*/  MUFU.EX2 R26, R15 ;  /* 0x0000000f001a7308 */ /* 0x0005e20000000800 */
[----:B-1----:R-:W-:-:S04]  /*15160*/  FMNMX.FTZ R187, R10, R11, !PT ;  /* 0x0000000b0abb7209 */ /* 0x002fc80007810000 */
[----:B------:R-:W-:-:S04]  /*15170*/  FSETP.NEU.FTZ.AND P0, PT, R187, -INF , PT ;  /* 0xff800000bb00780b */ /* 0x000fc80003f1d000 */
[----:B------:R-:W-:-:S05]  /*15180*/  FSEL R10, R187, RZ, P0 ;  /* 0x000000ffbb0a7208 */ /* 0x000fca0000000000 */
[----:B--2---:R-:W-:Y:S01]  /*15190*/  FADD.FTZ R15, R37, -R10 ;  /* 0x8000000a250f7221 */ /* 0x004fe20000010000 */
[----:B------:R-:W-:Y:S01]  /*151a0*/  FMUL.FTZ R10, R0, R187 ;  /* 0x000000bb000a7220 */ /* 0x000fe20000410000 */
[----:B------:R1:W-:Y:S04]  /*151b0*/  MUFU.EX2 R24, R14 ;  /* 0x0000000e00187308 */ /* 0x0003e80000000800 */
[----:B------:R-:W-:Y:S01]  /*151c0*/  FSEL R10, R10, RZ, P0 ;  /* 0x000000ff0a0a7208 */ /* 0x000fe20000000000 */
[----:B------:R-:W-:Y:S01]  /*151d0*/  FMUL.FTZ R15, R0, R15 ;  /* 0x0000000f000f7220 */ /* 0x000fe20000410000 */
[----:B------:R-:W-:Y:S02]  /*151e0*/  F2FP.F16.F32.PACK_AB R32, R13, R12 ;  /* 0x0000000c0d20723e */ /* 0x000fe400000000ff */
[----:B------:R-:W-:Y:S01]  /*151f0*/  MUFU.EX2 R19, R16 ;  /* 0x0000001000137308 */ /* 0x000fe20000000800 */
[-CC-:B------:R-:W-:Y:S01]  /*15200*/  FFMA.FTZ R13, R241, R0.reuse, -R10.reuse ;  /* 0x00000000f10d7223 */ /* 0x180fe2000001080a */
[----:B-1----:R-:W-:-:S06]  /*15210*/  FFMA.FTZ R14, R242, R0, -R10 ;  /* 0x00000000f20e7223 */ /* 0x002fcc000001080a */
[----:B------:R-:W-:Y:S08]  /*15220*/  MUFU.EX2 R175, R15 ;  /* 0x0000000f00af7308 */ /* 0x000ff00000000800 */
[----:B------:R-:W1:Y:S08]  /*15230*/  MUFU.EX2 R16, R14 ;  /* 0x0000000e00107308 */ /* 0x000e700000000800 */
[----:B------:R-:W2:Y:S01]  /*15240*/  MUFU.EX2 R14, R13 ;  /* 0x0000000d000e7308 */ /* 0x000ea20000000800 */
[-CC-:B------:R-:W-:Y:S01]  /*15250*/  FFMA.FTZ R12, R248, R0.reuse, -R10.reuse ;  /* 0x00000000f80c7223 */ /* 0x180fe2000001080a */
[-CC-:B------:R-:W-:Y:S01]  /*15260*/  FFMA.FTZ R33, R233, R0.reuse, -R10.reuse ;  /* 0x00000000e9217223 */ /* 0x180fe2000001080a */
[-CC-:B------:R-:W-:Y:S01]  /*15270*/  FFMA.FTZ R11, R249, R0.reuse, -R10.reuse ;  /* 0x00000000f90b7223 */ /* 0x180fe2000001080a */
[----:B------:R-:W-:-:S04]  /*15280*/  FFMA.FTZ R18, R244, R0, -R10 ;  /* 0x00000000f4127223 */ /* 0x000fc8000001080a */
[----:B------:R3:W4:Y:S01]  /*15290*/  MUFU.EX2 R23, R63 ;  /* 0x0000003f00177308 */ /* 0x0007220000000800 */
[-CC-:B------:R-:W-:Y:S01]  /*152a0*/  FFMA.FTZ R34, R232, R0.reuse, -R10.reuse ;  /* 0x00000000e8227223 */ /* 0x180fe2000001080a */
[-CC-:B------:R-:W-:Y:S01]  /*152b0*/  FFMA.FTZ R233, R177, R0.reuse, -R10.reuse ;  /* 0x00000000b1e97223 */ /* 0x180fe2000001080a */
[-CC-:B------:R-:W-:Y:S01]  /*152c0*/  FFMA.FTZ R239, R176, R0.reuse, -R10.reuse ;  /* 0x00000000b0ef7223 */ /* 0x180fe2000001080a */
[-CC-:B------:R-:W-:Y:S01]  /*152d0*/  FFMA.FTZ R241, R173, R0.reuse, -R10.reuse ;  /* 0x00000000adf17223 */ /* 0x180fe2000001080a */
[-CC-:B------:R-:W-:Y:S01]  /*152e0*/  FFMA.FTZ R242, R172, R0.reuse, -R10.reuse ;  /* 0x00000000acf27223 */ /* 0x180fe2000001080a */
[-CC-:B------:R-:W-:Y:S02]  /*152f0*/  FFMA.FTZ R168, R133, R0.reuse, -R10.reuse ;  /* 0x0000000085a87223 */ /* 0x180fe4000001080a */
        /* <DEDUP_REMOVED lines=8> */
[----:B------:R1:W-:Y:S01]  /*15380*/  MUFU.EX2 R31, R62 ;  /* 0x0000003e001f7308 */ /* 0x0003e20000000800 */
[-CC-:B---3--:R-:W-:Y:S01]  /*15390*/  FFMA.FTZ R63, R229, R0.reuse, -R10.reuse ;  /* 0x00000000e53f7223 */ /* 0x188fe2000001080a */
[-CC-:B------:R-:W-:Y:S01]  /*153a0*/  FFMA.FTZ R213, R108, R0.reuse, -R10.reuse ;  /* 0x000000006cd57223 */ /* 0x180fe2000001080a */
[-CC-:B------:R-:W-:Y:S01]  /*153b0*/  FFMA.FTZ R200, R106, R0.reuse, -R10.reuse ;  /* 0x000000006ac87223 */ /* 0x180fe2000001080a */
[-CC-:B------:R-:W-:Y:S01]  /*153c0*/  FFMA.FTZ R153, R105, R0.reuse, -R10.reuse ;  /* 0x0000000069997223 */ /* 0x180fe2000001080a */
[-CC-:B------:R-:W-:Y:S01]  /*153d0*/  FFMA.FTZ R148, R104, R0.reuse, -R10.reuse ;  /* 0x0000000068947223 */ /* 0x180fe2000001080a */
[-CC-:B------:R-:W-:Y:S01]  /*153e0*/  FFMA.FTZ R140, R101, R0.reuse, -R10.reuse ;  /* 0x00000000658c7223 */ /* 0x180fe2000001080a */
[-CC-:B------:R-:W-:Y:S01]  /*153f0*/  FFMA.FTZ R202, R68, R0.reuse, -R10.reuse ;  /* 0x0000000044ca7223 */ /* 0x180fe2000001080a */
[----:B------:R3:W-:Y:S01]  /*15400*/  MUFU.EX2 R28, R20 ;  /* 0x00000014001c7308 */ /* 0x0007e20000000800 */
[-CC-:B------:R-:W-:Y:S01]  /*15410*/  FFMA.FTZ R206, R60, R0.reuse, -R10.reuse ;  /* 0x000000003cce7223 */ /* 0x180fe2000001080a */
[-CC-:B------:R-:W-:Y:S01]  /*15420*/  FFMA.FTZ R141, R57, R0.reuse, -R10.reuse ;  /* 0x00000000398d7223 */ /* 0x180fe2000001080a */
[-CC-:B------:R-:W-:Y:S01]  /*15430*/  FFMA.FTZ R5, R56, R0.reuse, -R10.reuse ;  /* 0x0000000038057223 */ /* 0x180fe2000001080a */
[-CC-:B------:R-:W-:Y:S01]  /*15440*/  FFMA.FTZ R8, R51, R0.reuse, -R10.reuse ;  /* 0x0000000033087223 */ /* 0x180fe2000001080a */
[----:B-1----:R-:W-:-:S03]  /*15450*/  FFMA.FTZ R62, R228, R0, -R10 ;  /* 0x00000000e43e7223 */ /* 0x002fc6000001080a */
[----:B------:R2:W1:Y:S01]  /*15460*/  MUFU.EX2 R17, R12 ;  /* 0x0000000c00117308 */ /* 0x0004620000000800 */
[----:B---3--:R-:W-:Y:S01]  /*15470*/  FFMA.FTZ R20, R245, R0, -R10 ;  /* 0x00000000f5147223 */ /* 0x008fe2000001080a */
[----:B------:R-:W-:-:S06]  /*15480*/  FFMA.FTZ R0, R195, R175, R16 ;  /* 0x000000afc3007223 */ /* 0x000fcc0000010010 */
[----:B------:R3:W1:Y:S01]  /*15490*/  MUFU.EX2 R13, R11 ;  /* 0x0000000b000d7308 */ /* 0x0006620000000800 */
[C---:B--2---:R-:W-:Y:S01]  /*154a0*/  F2FP.F16.F32.PACK_AB R12, R14.reuse, R16 ;  /* 0x000000100e0c723e */ /* 0x044fe200000000ff */
[----:B---3--:R-:W-:-:S06]  /*154b0*/  FADD.FTZ R11, R14, R0 ;  /* 0x000000000e0b7221 */ /* 0x008fcc0000010000 */
[----:B------:R2:W3:Y:S01]  /*154c0*/  MUFU.EX2 R14, R36 ;  /* 0x00000024000e7308 */ /* 0x0004e20000000800 */
[----:B------:R-:W-:Y:S01]  /*154d0*/  FADD.FTZ R0, R26, R30 ;  /* 0x0000001e1a007221 */ /* 0x000fe20000010000 */
[----:B----4-:R-:W-:-:S03]  /*154e0*/  F2FP.F16.F32.PACK_AB R10, R23, R80 ;  /* 0x00000050170a723e */ /* 0x010fc600000000ff */
[----:B------:R-:W-:Y:S01]  /*154f0*/  FADD.FTZ R0, R22, R0 ;  /* 0x0000000016007221 */ /* 0x000fe20000010000 */
[C---:B------:R-:W-:Y:S02]  /*15500*/  PRMT R184, R10.reuse, 0x7610, R184 ;  /* 0x000076100ab87816 */ /* 0x040fe400000000b8 */
[----:B------:R-:W4:Y:S01]  /*15510*/  MUFU.EX2 R29, R61 ;  /* 0x0000003d001d7308 */ /* 0x000f220000000800 */
[----:B------:R-:W-:Y:S01]  /*15520*/  PRMT R198, R10, 0x7632, R198 ;  /* 0x000076320ac67816 */ /* 0x000fe200000000c6 */
[----:B------:R-:W-:Y:S01]  /*15530*/  FADD.FTZ R10, R24, R27 ;  /* 0x0000001b180a7221 */ /* 0x000fe20000010000 */
[C---:B------:R-:W-:Y:S01]  /*15540*/  PRMT R204, R12.reuse, 0x7610, R204 ;  /* 0x000076100ccc7816 */ /* 0x040fe200000000cc */
[----:B-1----:R-:W-:Y:S01]  /*15550*/  FADD.FTZ R11, R17, R11 ;  /* 0x0000000b110b7221 */ /* 0x002fe20000010000 */
[----:B------:R-:W-:Y:S01]  /*15560*/  PRMT R252, R12, 0x7632, R252 ;  /* 0x000076320cfc7816 */ /* 0x000fe200000000fc */
[----:B------:R-:W-:Y:S01]  /*15570*/  FADD.FTZ R12, R23, R49 ;  /* 0x00000031170c7221 */ /* 0x000fe20000010000 */
[----:B------:R-:W-:Y:S01]  /*15580*/  FADD.FTZ R0, R28, R0 ;  /* 0x000000001c007221 */ /* 0x000fe20000010000 */
[----:B--2---:R-:W-:-:S02]  /*15590*/  IMAD.MOV.U32 R36, RZ, RZ, R188 ;  /* 0x000000ffff247224 */ /* 0x004fc400078e00bc */
[----:B------:R-:W-:Y:S02]  /*155a0*/  IMAD.MOV.U32 R188, RZ, RZ, R7 ;  /* 0x000000ffffbc7224 */ /* 0x000fe400078e0007 */
[----:B------:R-:W-:Y:S01]  /*155b0*/  IMAD.SHL.U32 R7, R9, 0x4, RZ ;  /* 0x0000000409077824 */ /* 0x000fe200078e00ff */
[----:B------:R-:W1:Y:S01]  /*155c0*/  MUFU.EX2 R15, R21 ;  /* 0x00000015000f7308 */ /* 0x000e620000000800 */
[C---:B------:R-:W-:Y:S01]  /*155d0*/  FADD.FTZ R10, R19.reuse, R10 ;  /* 0x0000000a130a7221 */ /* 0x040fe20000010000 */
[----:B------:R-:W-:Y:S01]  /*155e0*/  F2FP.F16.F32.PACK_AB R24, R19, R24 ;  /* 0x000000181318723e */ /* 0x000fe200000000ff */
[----:B------:R-:W-:Y:S01]  /*155f0*/  FADD.FTZ R30, R13, R11 ;  /* 0x0000000b0d1e7221 */ /* 0x000fe20000010000 */
[----:B---3--:R-:W-:Y:S01]  /*15600*/  FADD.FTZ R19, R14, R0 ;  /* 0x000000000e137221 */ /* 0x008fe20000010000 */
[----:B------:R-:W-:Y:S01]  /*15610*/  FADD.FTZ R11, R31, R12 ;  /* 0x0000000c1f0b7221 */ /* 0x000fe20000010000 */
[----:B------:R-:W-:Y:S02]  /*15620*/  LOP3.LUT R0, R3, R7, RZ, 0x3c, !PT ;  /* 0x0000000703007212 */ /* 0x000fe400078e3cff */
[----:B------:R-:W2:Y:S02]  /*15630*/  MUFU.EX2 R12, R25 ;  /* 0x00000019000c7308 */ /* 0x000ea40000000800 */
[----:B------:R-:W-:Y:S01]  /*15640*/  LOP3.LUT R0, R0, R129, RZ, 0x3c, !PT ;  /* 0x0000008100007212 */ /* 0x000fe200078e3cff */
[----:B----4-:R-:W-:Y:S01]  /*15650*/  FADD.FTZ R27, R29, R11 ;  /* 0x0000000b1d1b7221 */ /* 0x010fe20000010000 */
[----:B------:R-:W-:-:S02]  /*15660*/  F2FP.F16.F32.PACK_AB R26, R22, R26 ;  /* 0x0000001a161a723e */ /* 0x000fc400000000ff */
[----:B------:R-:W-:Y:S02]  /*15670*/  F2FP.F16.F32.PACK_AB R16, R13, R17 ;  /* 0x000000110d10723e */ /* 0x000fe400000000ff */
[----:B------:R-:W-:Y:S02]  /*15680*/  F2FP.F16.F32.PACK_AB R13, R29, R31 ;  /* 0x0000001f1d0d723e */ /* 0x000fe400000000ff */
[----:B------:R-:W-:Y:S01]  /*15690*/  F2FP.F16.F32.PACK_AB R22, R14, R28 ;  /* 0x0000001c0e16723e */ /* 0x000fe200000000ff */
[----:B------:R-:W-:-:S04]  /*156a0*/  IMAD.WIDE.U32 R28, R0, -0x326172a9, RZ ;  /* 0xcd9e8d57001c7825 */ /* 0x000fc800078e00ff */
[----:B-1----:R-:W-:Y:S01]  /*156b0*/  FADD.FTZ R10, R15, R10 ;  /* 0x0000000a0f0a7221 */ /* 0x002fe20000010000 */
[----:B------:R-:W-:-:S03]  /*156c0*/  LOP3.LUT R0, R29, R215, R196, 0x96, !PT ;  /* 0x000000d71d007212 */ /* 0x000fc600078e96c4 */
[----:B--2---:R-:W-:Y:S02]  /*156d0*/  FADD.FTZ R23, R12, R10 ;  /* 0x0000000a0c177221 */ /* 0x004fe40000010000 */
[----:B------:R-:W-:-:S05]  /*156e0*/  IMAD.WIDE.U32 R10, R0, -0x2daee0ad, RZ ;  /* 0xd2511f53000a7825 */ /* 0x000fca00078e00ff */
[----:B------:R-:W-:Y:S02]  /*156f0*/  LOP3.LUT R0, R11, R216, R238, 0x96, !PT ;  /* 0x000000d80b007212 */ /* 0x000fe400078e96ee */
[----:B------:R-:W-:Y:S02]  /*15700*/  LOP3.LUT R11, R79, R214, R28, 0x96, !PT ;  /* 0x000000d64f0b7212 */ /* 0x000fe400078e961c */
[C---:B------:R-:W-:Y:S02]  /*15710*/  PRMT R137, R13.reuse, 0x7610, R137 ;  /* 0x000076100d897816 */ /* 0x040fe40000000089 */
[----:B------:R-:W-:Y:S02]  /*15720*/  PRMT R136, R13, 0x7632, R136 ;  /* 0x000076320d887816 */ /* 0x000fe40000000088 */
[----:B------:R-:W-:Y:S01]  /*15730*/  F2FP.F16.F32.PACK_AB R21, R12, R15 ;  /* 0x0000000f0c15723e */ /* 0x000fe200000000ff */
[----:B------:R-:W-:Y:S01]  /*15740*/  IMAD.WIDE.U32 R12, R11, -0x2daee0ad, RZ ;  /* 0xd2511f530b0c7825 */ /* 0x000fe200078e00ff */
[----:B------:R-:W-:-:S02]  /*15750*/  PRMT R6, R16, 0x7610, R6 ;  /* 0x0000761010067816 */ /* 0x000fc40000000006 */
[----:B------:R-:W-:Y:S01]  /*15760*/  PRMT R4, R16, 0x7632, R4 ;  /* 0x0000763210047816 */ /* 0x000fe20000000004 */
[----:B------:R-:W-:Y:S01]  /*15770*/  IMAD.WIDE.U32 R16, R0, -0x326172a9, RZ ;  /* 0xcd9e8d5700107825 */ /* 0x000fe200078e00ff */
[----:B------:R-:W-:-:S05]  /*15780*/  LOP3.LUT R0, R13, R221, R10, 0x96, !PT ;  /* 0x000000dd0d007212 */ /* 0x000fca00078e960a */
        /* <DEDUP_REMOVED lines=8> */
[----:B------:R-:W-:-:S05]  /*15810*/  IMAD.WIDE.U32 R10, R0, -0x326172a9, RZ ;  /* 0xcd9e8d57000a7825 */ /* 0x000fca00078e00ff */
[----:B------:R-:W-:-:S04]  /*15820*/  LOP3.LUT R0, R11, R222, R12, 0x96, !PT ;  /* 0x000000de0b007212 */ /* 0x000fc800078e960c */
[----:B------:R-:W-:-:S04]  /*15830*/  LOP3.LUT R12, R0, 0xff, RZ, 0xc0, !PT ;  /* 0x000000ff000c7812 */ /* 0x000fc800078ec0ff */
[----:B------:R-:W-:Y:S02]  /*15840*/  ISETP.GE.U32.AND P4, PT, R199, R12, PT ;  /* 0x0000000cc700720c */ /* 0x000fe40003f86070 */
[----:B------:R-:W-:-:S04]  /*15850*/  LOP3.LUT R12, R0, 0xffff, RZ, 0xc0, !PT ;  /* 0x0000ffff000c7812 */ /* 0x000fc800078ec0ff */
[----:B------:R-:W-:-:S04]  /*15860*/  SHF.R.U32.HI R12, RZ, 0x8, R12 ;  /* 0x00000008ff0c7819 */ /* 0x000fc8000001160c */
[----:B------:R-:W-:-:S04]  /*15870*/  LOP3.LUT R12, R12, 0xffff, RZ, 0xc0, !PT ;  /* 0x0000ffff0c0c7812 */ /* 0x000fc800078ec0ff */
[C---:B------:R-:W-:Y:S02]  /*15880*/  ISETP.GE.U32.AND P3, PT, R199.reuse, R12, PT ;  /* 0x0000000cc700720c */ /* 0x040fe40003f66070 */
[--C-:B------:R-:W-:Y:S02]  /*15890*/  SHF.R.U32.HI R12, RZ, 0x10, R0.reuse ;  /* 0x00000010ff0c7819 */ /* 0x100fe40000011600 */
[----:B------:R-:W-:Y:S02]  /*158a0*/  SHF.R.U32.HI R0, RZ, 0x18, R0 ;  /* 0x00000018ff007819 */ /* 0x000fe40000011600 */
[----:B------:R-:W-:Y:S02]  /*158b0*/  LOP3.LUT R12, R12, 0xff, RZ, 0xc0, !PT ;  /* 0x000000ff0c0c7812 */ /* 0x000fe400078ec0ff */
[----:B------:R-:W-:Y:S01]  /*158c0*/  ISETP.GE.U32.AND P0, PT, R199, R0, PT ;  /* 0x00000000c700720c */ /* 0x000fe20003f06070 */
[----:B------:R-:W1:Y:S01]  /*158d0*/  MUFU.EX2 R25, R18 ;  /* 0x0000001200197308 */ /* 0x000e620000000800 */
[----:B------:R-:W-:-:S02]  /*158e0*/  LOP3.LUT R0, R10, 0xff, RZ, 0xc0, !PT ;  /* 0x000000ff0a007812 */ /* 0x000fc400078ec0ff */
[----:B------:R-:W-:Y:S02]  /*158f0*/  ISETP.GE.U32.AND P5, PT, R199, R12, PT ;  /* 0x0000000cc700720c */ /* 0x000fe40003fa6070 */
[----:B------:R-:W-:-:S03]  /*15900*/  SHF.R.U32.HI R12, RZ, 0x10, R10 ;  /* 0x00000010ff0c7819 */ /* 0x000fc6000001160a */
[----:B------:R-:W2:Y:S01]  /*15910*/  MUFU.EX2 R31, R109 ;  /* 0x0000006d001f7308 */ /* 0x000ea20000000800 */
[----:B------:R-:W-:Y:S02]  /*15920*/  LOP3.LUT R15, R13, R218, R14, 0x96, !PT ;  /* 0x000000da0d0f7212 */ /* 0x000fe400078e960e */
[----:B------:R-:W-:Y:S02]  /*15930*/  ISETP.GE.U32.AND P2, PT, R199, R0, PT ;  /* 0x00000000c700720c */ /* 0x000fe40003f46070 */
[----:B------:R-:W-:Y:S02]  /*15940*/  LOP3.LUT R14, R10, 0xffff, RZ, 0xc0, !PT ;  /* 0x0000ffff0a0e7812 */ /* 0x000fe400078ec0ff */
[----:B------:R-:W-:Y:S01]  /*15950*/  SHF.R.U32.HI R0, RZ, 0x18, R10 ;  /* 0x00000018ff007819 */ /* 0x000fe2000001160a */
[----:B------:R-:W3:Y:S01]  /*15960*/  MUFU.EX2 R20, R20 ;  /* 0x0000001400147308 */ /* 0x000ee20000000800 */
[----:B------:R-:W-:-:S07]  /*15970*/  LOP3.LUT R10, R12, 0xff, RZ, 0xc0, !PT ;  /* 0x000000ff0c0a7812 */ /* 0x000fce00078ec0ff */
[----:B------:R-:W4:Y:S01]  /*15980*/  MUFU.EX2 R18, R83 ;  /* 0x0000005300127308 */ /* 0x000f220000000800 */
[----:B------:R-:W-:Y:S01]  /*15990*/  ISETP.GE.U32.AND P6, PT, R199, R10, PT ;  /* 0x0000000ac700720c */ /* 0x000fe20003fc6070 */
[----:B------:R-:W-:Y:S01]  /*159a0*/  IMAD.WIDE.U32 R10, R15, -0x2daee0ad, RZ ;  /* 0xd2511f530f0a7825 */ /* 0x000fe200078e00ff */
[----:B------:R-:W-:-:S03]  /*159b0*/  ISETP.GE.U32.AND P1, PT, R199, R0, PT ;  /* 0x00000000c700720c */ /* 0x000fc60003f26070 */
[----:B-1----:R-:W-:Y:S01]  /*159c0*/  FADD.FTZ R13, R25, R30 ;  /* 0x0000001e190d7221 */ /* 0x002fe20000010000 */
[----:B------:R-:W-:Y:S02]  /*159d0*/  LOP3.LUT R0, R11, R223, R16, 0x96, !PT ;  /* 0x000000df0b007212 */ /* 0x000fe400078e9610 */
[C---:B------:R-:W-:Y:S02]  /*159e0*/  LOP3.LUT R16, R10.reuse, 0xffff, RZ, 0xc0, !PT ;  /* 0x0000ffff0a107812 */ /* 0x040fe400078ec0ff */
[----:B------:R-:W-:Y:S02]  /*159f0*/  LOP3.LUT R12, R10, 0xff, RZ, 0xc0, !PT ;  /* 0x000000ff0a0c7812 */ /* 0x000fe400078ec0ff */
[--C-:B------:R-:W-:Y:S02]  /*15a00*/  SHF.R.U32.HI R15, RZ, 0x10, R10.reuse ;  /* 0x00000010ff0f7819 */ /* 0x100fe4000001160a */
[----:B------:R-:W-:Y:S01]  /*15a10*/  SHF.R.U32.HI R11, RZ, 0x18, R10 ;  /* 0x00000018ff0b7819 */ /* 0x000fe2000001160a */
[----:B--2---:R-:W-:Y:S01]  /*15a20*/  FADD.FTZ R10, R31, R27 ;  /* 0x0000001b1f0a7221 */ /* 0x004fe20000010000 */
[----:B------:R-:W-:Y:S01]  /*15a30*/  PRMT R61, R48, 0x7610, R61 ;  /* 0x00007610303d7816 */ /* 0x000fe2000000003d */
[----:B---3--:R-:W-:-:S02]  /*15a40*/  FADD.FTZ R17, R20, R13 ;  /* 0x0000000d14117221 */ /* 0x008fc40000010000 */
[----:B----4-:R-:W-:Y:S01]  /*15a50*/  FADD.FTZ R13, R18, R10 ;  /* 0x0000000a120d7221 */ /* 0x010fe20000010000 */
[----:B------:R-:W-:Y:S01]  /*15a60*/  SHF.R.U32.HI R10, RZ, 0x8, R14 ;  /* 0x00000008ff0a7819 */ /* 0x000fe2000001160e */
[----:B------:R-:W-:Y:S01]  /*15a70*/  @!P4 HADD2 R42, -R61.H0_H0, -RZ.H0_H0 ;  /* 0xa00000ff3d2ac230 */ /* 0x000fe20000000900 */
[----:B------:R-:W-:Y:S02]  /*15a80*/  PRMT R83, R48, 0x7632, R83 ;  /* 0x0000763230537816 */ /* 0x000fe40000000053 */
[----:B------:R-:W-:Y:S02]  /*15a90*/  LOP3.LUT R10, R10, 0xffff, RZ, 0xc0, !PT ;  /* 0x0000ffff0a0a7812 */ /* 0x000fe400078ec0ff */
[----:B------:R-:W-:Y:S02]  /*15aa0*/  F2FP.F16.F32.PACK_AB R109, R18, R31 ;  /* 0x0000001f126d723e */ /* 0x000fe400000000ff */
[----:B------:R-:W-:Y:S01]  /*15ab0*/  PRMT R209, R61, 0x5410, R83 ;  /* 0x000054103dd17816 */ /* 0x000fe20000000053 */
[----:B------:R-:W1:Y:S01]  /*15ac0*/  MUFU.EX2 R18, R64 ;  /* 0x0000004000127308 */ /* 0x000e620000000800 */
[----:B------:R-:W-:-:S02]  /*15ad0*/  PRMT R81, R32, 0x7610, R81 ;  /* 0x0000761020517816 */ /* 0x000fc40000000051 */
[----:B------:R-:W-:Y:S02]  /*15ae0*/  @!P4 PRMT R61, R42, 0x5410, RZ ;  /* 0x000054102a3dc816 */ /* 0x000fe400000000ff */
[----:B------:R-:W-:Y:S02]  /*15af0*/  ISETP.GE.U32.AND P4, PT, R199, R10, PT ;  /* 0x0000000ac700720c */ /* 0x000fe40003f86070 */
[----:B------:R-:W-:Y:S01]  /*15b00*/  SHF.R.U32.HI R10, RZ, 0x10, R0 ;  /* 0x00000010ff0a7819 */ /* 0x000fe20000011600 */
[----:B------:R-:W-:Y:S01]  /*15b10*/  @!P5 HADD2 R41, -R81.H0_H0, -RZ.H0_H0 ;  /* 0xa00000ff5129d230 */ /* 0x000fe20000000900 */
[----:B------:R-:W-:Y:S01]  /*15b20*/  PRMT R82, R32, 0x7632, R82 ;  /* 0x0000763220527816 */ /* 0x000fe20000000052 */
[----:B------:R-:W2:Y:S01]  /*15b30*/  MUFU.EX2 R14, R65 ;  /* 0x00000041000e7308 */ /* 0x000ea20000000800 */
[----:B------:R-:W-:Y:S01]  /*15b40*/  PRMT R80, R26, 0x7610, R80 ;  /* 0x000076101a507816 */ /* 0x000fe20000000050 */
[----:B------:R-:W-:Y:S01]  /*15b50*/  IMAD.MOV.U32 R210, RZ, RZ, R169 ;  /* 0x000000ffffd27224 */ /* 0x000fe200078e00a9 */
[----:B------:R-:W-:-:S02]  /*15b60*/  LOP3.LUT R10, R10, 0xff, RZ, 0xc0, !PT ;  /* 0x000000ff0a0a7812 */ /* 0x000fc400078ec0ff */
[----:B------:R-:W-:Y:S01]  /*15b70*/  PRMT R169, R81, 0x5410, R82 ;  /* 0x0000541051a97816 */ /* 0x000fe20000000052 */
[----:B------:R-:W-:Y:S01]  /*15b80*/  @!P2 HADD2 R43, -R80.H0_H0, -RZ.H0_H0 ;  /* 0xa00000ff502ba230 */ /* 0x000fe20000000900 */
[----:B------:R-:W-:Y:S01]  /*15b90*/  @!P5 PRMT R81, R41, 0x5410, RZ ;  /* 0x000054102951d816 */ /* 0x000fe200000000ff */
[----:B------:R-:W-:Y:S01]  /*15ba0*/  @!P0 HADD2 R37, -R82.H0_H0, -RZ.H0_H0 ;  /* 0xa00000ff52258230 */ /* 0x000fe20000000900 */
[----:B------:R-:W-:Y:S02]  /*15bb0*/  PRMT R162, R26, 0x7632, R162 ;  /* 0x000076321aa27816 */ /* 0x000fe400000000a2 */
[----:B------:R-:W-:Y:S02]  /*15bc0*/  ISETP.GE.U32.AND P5, PT, R199, R10, PT ;  /* 0x0000000ac700720c */ /* 0x000fe40003fa6070 */
[----:B------:R-:W-:Y:S01]  /*15bd0*/  LOP3.LUT R10, R0, 0xff, RZ, 0xc0, !PT ;  /* 0x000000ff000a7812 */ /* 0x000fe200078ec0ff */
[----:B------:R-:W-:Y:S01]  /*15be0*/  @!P3 HADD2 R40, -R83.H0_H0, -RZ.H0_H0 ;  /* 0xa00000ff5328b230 */ /* 0x000fe20000000900 */
[----:B------:R-:W-:Y:S01]  /*15bf0*/  PRMT R235, R80, 0x5410, R162 ;  /* 0x0000541050eb7816 */ /* 0x000fe200000000a2 */
[----:B------:R-:W-:Y:S01]  /*15c00*/  @!P4 HADD2 R45, -R162.H0_H0, -RZ.H0_H0 ;  /* 0xa00000ffa22dc230 */ /* 0x000fe20000000900 */
[----:B------:R-:W-:-:S02]  /*15c10*/  @!P2 PRMT R80, R43, 0x5410, RZ ;  /* 0x000054102b50a816 */ /* 0x000fc400000000ff */
[----:B------:R-:W-:Y:S02]  /*15c20*/  @!P0 PRMT R82, R37, 0x5410, RZ ;  /* 0x0000541025528816 */ /* 0x000fe400000000ff */
[C---:B------:R-:W-:Y:S02]  /*15c30*/  ISETP.GE.U32.AND P2, PT, R199.reuse, R10, PT ;  /* 0x0000000ac700720c */ /* 0x040fe40003f46070 */
[----:B------:R-:W-:Y:S02]  /*15c40*/  PRMT R161, R24, 0x7632, R161 ;  /* 0x0000763218a17816 */ /* 0x000fe400000000a1 */
[----:B------:R-:W-:Y:S01]  /*15c50*/  ISETP.GE.U32.AND P0, PT, R199, R11, PT ;  /* 0x0000000bc700720c */ /* 0x000fe20003f06070 */
[----:B-1----:R-:W-:Y:S01]  /*15c60*/  FADD.FTZ R11, R18, R19 ;  /* 0x00000013120b7221 */ /* 0x002fe20000010000 */
[----:B------:R-:W-:Y:S02]  /*15c70*/  SHF.R.U32.HI R10, RZ, 0x18, R0 ;  /* 0x00000018ff0a7819 */ /* 0x000fe40000011600 */
[----:B------:R-:W-:Y:S01]  /*15c80*/  LOP3.LUT R0, R0, 0xffff, RZ, 0xc0, !PT ;  /* 0x0000ffff00007812 */ /* 0x000fe200078ec0ff */
[----:B------:R-:W-:Y:S01]  /*15c90*/  @!P1 HADD2 R46, -R161.H0_H0, -RZ.H0_H0 ;  /* 0xa00000ffa12e9230 */ /* 0x000fe20000000900 */
[----:B------:R-:W-:-:S02]  /*15ca0*/  @!P3 PRMT R83, R40, 0x5410, RZ ;  /* 0x000054102853b816 */ /* 0x000fc400000000ff */
[----:B------:R-:W-:Y:S02]  /*15cb0*/  @!P4 PRMT R162, R45, 0x5410, RZ ;  /* 0x000054102da2c816 */ /* 0x000fe400000000ff */
[----:B------:R-:W-:Y:S02]  /*15cc0*/  PRMT R160, R24, 0x7610, R160 ;  /* 0x0000761018a07816 */ /* 0x000fe400000000a0 */
[C---:B------:R-:W-:Y:S01]  /*15cd0*/  ISETP.GE.U32.AND P3, PT, R199.reuse, R12, PT ;  /* 0x0000000cc700720c */ /* 0x040fe20003f66070 */
[C---:B--2---:R-:W-:Y:S01]  /*15ce0*/  FADD.FTZ R12, R14.reuse, R11 ;  /* 0x0000000b0e0c7221 */ /* 0x044fe20000010000 */
[----:B------:R-:W-:Y:S02]  /*15cf0*/  ISETP.GE.U32.AND P4, PT, R199, R10, PT ;  /* 0x0000000ac700720c */ /* 0x000fe40003f86070 */
[----:B------:R-:W-:Y:S01]  /*15d00*/  LOP3.LUT R10, R15, 0xff, RZ, 0xc0, !PT ;  /* 0x000000ff0f0a7812 */ /* 0x000fe200078ec0ff */
[----:B------:R-:W-:Y:S01]  /*15d10*/  IMAD.MOV.U32 R32, RZ, RZ, R92 ;  /* 0x000000ffff207224 */ /* 0x000fe200078e005c */
[----:B------:R-:W-:-:S02]  /*15d20*/  F2FP.F16.F32.PACK_AB R11, R14, R18 ;  /* 0x000000120e0b723e */ /* 0x000fc400000000ff */
[----:B------:R-:W-:Y:S01]  /*15d30*/  SHF.R.U32.HI R0, RZ, 0x8, R0 ;  /* 0x00000008ff007819 */ /* 0x000fe20000011600 */
[----:B------:R-:W1:Y:S01]  /*15d40*/  MUFU.EX2 R14, R35 ;  /* 0x00000023000e7308 */ /* 0x000e620000000800 */
[----:B------:R-:W-:Y:S01]  /*15d50*/  PRMT R92, R160, 0x5410, R161 ;  /* 0x00005410a05c7816 */ /* 0x000fe200000000a1 */
[----:B------:R-:W-:Y:S01]  /*15d60*/  @!P6 HADD2 R47, -R160.H0_H0, -RZ.H0_H0 ;  /* 0xa00000ffa02fe230 */ /* 0x000fe20000000900 */
[----:B------:R-:W-:Y:S02]  /*15d70*/  @!P1 PRMT R161, R46, 0x5410, RZ ;  /* 0x000054102ea19816 */ /* 0x000fe400000000ff */
[----:B------:R-:W-:Y:S02]  /*15d80*/  ISETP.GE.U32.AND P1, PT, R199, R10, PT ;  /* 0x0000000ac700720c */ /* 0x000fe40003f26070 */
[----:B------:R-:W-:Y:S01]  /*15d90*/  LOP3.LUT R0, R0, 0xffff, RZ, 0xc0, !PT ;  /* 0x0000ffff00007812 */ /* 0x000fe200078ec0ff */
[----:B------:R-:W2:Y:S01]  /*15da0*/  MUFU.EX2 R10, R38 ;  /* 0x00000026000a7308 */ /* 0x000ea20000000800 */
[----:B------:R-:W-:-:S02]  /*15db0*/  PRMT R159, R22, 0x7610, R159 ;  /* 0x00007610169f7816 */ /* 0x000fc4000000009f */
[----:B------:R-:W-:Y:S02]  /*15dc0*/  @!P6 PRMT R160, R47, 0x5410, RZ ;  /* 0x000054102fa0e816 */ /* 0x000fe400000000ff */
[----:B------:R-:W-:Y:S02]  /*15dd0*/  ISETP.GE.U32.AND P6, PT, R199, R0, PT ;  /* 0x00000000c700720c */ /* 0x000fe40003fc6070 */
[----:B------:R-:W-:Y:S01]  /*15de0*/  SHF.R.U32.HI R0, RZ, 0x8, R16 ;  /* 0x00000008ff007819 */ /* 0x000fe20000011610 */
[----:B------:R-:W-:Y:S01]  /*15df0*/  @!P2 HADD2 R53, -R159.H0_H0, -RZ.H0_H0 ;  /* 0xa00000ff9f35a230 */ /* 0x000fe20000000900 */
[----:B------:R-:W-:Y:S01]  /*15e00*/  PRMT R158, R22, 0x7632, R158 ;  /* 0x00007632169e7816 */ /* 0x000fe2000000009e */
[----:B------:R-:W3:Y:S01]  /*15e10*/  MUFU.EX2 R16, R33 ;  /* 0x0000002100107308 */ /* 0x000ee20000000800 */
[----:B------:R-:W-:Y:S02]  /*15e20*/  LOP3.LUT R0, R0, 0xffff, RZ, 0xc0, !PT ;  /* 0x0000ffff00007812 */ /* 0x000fe400078ec0ff */
[----:B------:R-:W-:-:S02]  /*15e30*/  F2FP.F16.F32.PACK_AB R49, R20, R25 ;  /* 0x000000191431723e */ /* 0x000fc400000000ff */
[----:B------:R-:W-:Y:S02]  /*15e40*/  PRMT R193, R159, 0x5410, R158 ;  /* 0x000054109fc17816 */ /* 0x000fe4000000009e */
[----:B------:R-:W-:Y:S01]  /*15e50*/  @!P2 PRMT R159, R53, 0x5410, RZ ;  /* 0x00005410359fa816 */ /* 0x000fe200000000ff */
[----:B------:R-:W4:Y:S01]  /*15e60*/  MUFU.EX2 R15, R34 ;  /* 0x00000022000f7308 */ /* 0x000f220000000800 */
[----:B------:R-:W-:Y:S01]  /*15e70*/  ISETP.GE.U32.AND P2, PT, R199, R0, PT ;  /* 0x00000000c700720c */ /* 0x000fe20003f46070 */
[----:B-1----:R-:W-:Y:S01]  /*15e80*/  FADD.FTZ R0, R14, R23 ;  /* 0x000000170e007221 */ /* 0x002fe20000010000 */
[----:B------:R-:W-:-:S05]  /*15e90*/  PRMT R155, R11, 0x7610, R155 ;  /* 0x000076100b9b7816 */ /* 0x000fca000000009b */
[----:B------:R-:W1:Y:S01]  /*15ea0*/  MUFU.EX2 R27, R110 ;  /* 0x0000006e001b7308 */ /* 0x000e620000000800 */
[----:B------:R-:W-:Y:S01]  /*15eb0*/  PRMT R154, R11, 0x7632, R154 ;  /* 0x000076320b9a7816 */ /* 0x000fe2000000009a */
[----:B--2---:R-:W-:-:S06]  /*15ec0*/  FADD.FTZ R11, R10, R0 ;  /* 0x000000000a0b7221 */ /* 0x004fcc0000010000 */
[----:B------:R-:W2:Y:S01]  /*15ed0*/  MUFU.EX2 R25, R67 ;  /* 0x0000004300197308 */ /* 0x000ea20000000800 */
[----:B------:R-:W-:-:S07]  /*15ee0*/  F2FP.F16.F32.PACK_AB R0, R10, R14 ;  /* 0x0000000e0a00723e */ /* 0x000fce00000000ff */
[----:B------:R-:W2:Y:S01]  /*15ef0*/  MUFU.EX2 R20, R111 ;  /* 0x0000006f00147308 */ /* 0x000ea20000000800 */
[----:B------:R-:W-:-:S07]  /*15f00*/  PRMT R151, R0, 0x7610, R151 ;  /* 0x0000761000977816 */ /* 0x000fce0000000097 */
[----:B------:R-:W2:Y:S01]  /*15f10*/  MUFU.EX2 R19, R70 ;  /* 0x0000004600137308 */ /* 0x000ea20000000800 */
[----:B------:R-:W-:-:S07]  /*15f20*/  PRMT R150, R0, 0x7632, R150 ;  /* 0x0000763200967816 */ /* 0x000fce0000000096 */
[----:B------:R-:W2:Y:S01]  /*15f30*/  MUFU.EX2 R18, R39 ;  /* 0x0000002700127308 */ /* 0x000ea20000000800 */
[----:B---3--:R-:W-:-:S07]  /*15f40*/  FADD.FTZ R0, R16, R17 ;  /* 0x0000001110007221 */ /* 0x008fce0000010000 */
[----:B------:R-:W3:Y:S01]  /*15f50*/  MUFU.EX2 R26, R71 ;  /* 0x00000047001a7308 */ /* 0x000ee20000000800 */
[----:B----4-:R-:W-:-:S07]  /*15f60*/  FADD.FTZ R31, R15, R0 ;  /* 0x000000000f1f7221 */ /* 0x010fce0000010000 */
[----:B------:R-:W4:Y:S01]  /*15f70*/  MUFU.EX2 R14, R44 ;  /* 0x0000002c000e7308 */ /* 0x000f220000000800 */
[----:B-1----:R-:W-:Y:S01]  /*15f80*/  FADD.FTZ R0, R27, R13 ;  /* 0x0000000d1b007221 */ /* 0x002fe20000010000 */
[----:B--2---:R-:W-:-:S03]  /*15f90*/  FADD.FTZ R10, R25, R12 ;  /* 0x0000000c190a7221 */ /* 0x004fc60000010000 */
[----:B------:R-:W-:Y:S01]  /*15fa0*/  FADD.FTZ R30, R20, R0 ;  /* 0x00000000141e7221 */ /* 0x000fe20000010000 */
[----:B------:R-:W-:Y:S01]  /*15fb0*/  FADD.FTZ R10, R19, R10 ;  /* 0x0000000a130a7221 */ /* 0x000fe20000010000 */
[----:B------:R-:W-:-:S03]  /*15fc0*/  FADD.FTZ R0, R18, R11 ;  /* 0x0000000b12007221 */ /* 0x000fc60000010000 */
[----:B---3--:R-:W-:Y:S01]  /*15fd0*/  FADD.FTZ R11, R26, R10 ;  /* 0x0000000a1a0b7221 */ /* 0x008fe20000010000 */
[----:B------:R-:W1:Y:S01]  /*15fe0*/  MUFU.EX2 R13, R58 ;  /* 0x0000003a000d7308 */ /* 0x000e620000000800 */
[----:B----4-:R-:W-:Y:S01]  /*15ff0*/  FADD.FTZ R10, R14, R0 ;  /* 0x000000000e0a7221 */ /* 0x010fe20000010000 */
[----:B------:R-:W-:-:S06]  /*16000*/  VIADD R0, R7, 0x1 ;  /* 0x0000000107007836 */ /* 0x000fcc0000000000 */
[----:B------:R-:W2:Y:S01]  /*16010*/  MUFU.EX2 R24, R73 ;  /* 0x0000004900187308 */ /* 0x000ea20000000800 */
[----:B------:R-:W-:-:S07]  /*16020*/  LOP3.LUT R0, R3, R0, RZ, 0x3c, !PT ;  /* 0x0000000003007212 */ /* 0x000fce00078e3cff */
[----:B------:R-:W3:Y:S01]  /*16030*/  MUFU.EX2 R12, R59 ;  /* 0x0000003b000c7308 */ /* 0x000ee20000000800 */
[----:B------:R-:W-:-:S05]  /*16040*/  LOP3.LUT R0, R0, R129, RZ, 0x3c, !PT ;  /* 0x0000008100007212 */ /* 0x000fca00078e3cff */
[----:B------:R-:W-:-:S04]  /*16050*/  IMAD.WIDE.U32 R34, R0, -0x326172a9, RZ ;  /* 0xcd9e8d5700227825 */ /* 0x000fc800078e00ff */
[----:B-1----:R-:W-:Y:S01]  /*16060*/  FADD.FTZ R10, R13, R10 ;  /* 0x0000000a0d0a7221 */ /* 0x002fe20000010000 */
[----:B------:R-:W-:Y:S02]  /*16070*/  PRMT R157, R21, 0x7610, R157 ;  /* 0x00007610159d7816 */ /* 0x000fe4000000009d */
[----:B------:R-:W-:Y:S02]  /*16080*/  LOP3.LUT R0, R35, R215, R196, 0x96, !PT ;  /* 0x000000d723007212 */ /* 0x000fe400078e96c4 */
[----:B------:R-:W-:Y:S02]  /*16090*/  PRMT R156, R21, 0x7632, R156 ;  /* 0x00007632159c7816 */ /* 0x000fe4000000009c */
[----:B------:R-:W-:Y:S01]  /*160a0*/  F2FP.F16.F32.PACK_AB R40, R20, R27 ;  /* 0x0000001b1428723e */ /* 0x000fe200000000ff */
[----:B--2---:R-:W-:Y:S01]  /*160b0*/  FADD.FTZ R20, R24, R11 ;  /* 0x0000000b18147221 */ /* 0x004fe20000010000 */
[----:B------:R-:W-:Y:S01]  /*160c0*/  F2FP.F16.F32.PACK_AB R21, R14, R18 ;  /* 0x000000120e15723e */ /* 0x000fe200000000ff */
[----:B---3--:R-:W-:Y:S01]  /*160d0*/  FADD.FTZ R18, R12, R10 ;  /* 0x0000000a0c127221 */ /* 0x008fe20000010000 */
[----:B------:R-:W-:-:S05]  /*160e0*/  IMAD.WIDE.U32 R10, R0, -0x2daee0ad, RZ ;  /* 0xd2511f53000a7825 */ /* 0x000fca00078e00ff */
[----:B------:R-:W-:Y:S02]  /*160f0*/  LOP3.LUT R0, R11, R216, R238, 0x96, !PT ;  /* 0x000000d80b007212 */ /* 0x000fe400078e96ee */
[----:B------:R-:W-:Y:S02]  /*16100*/  LOP3.LUT R11, R79, R214, R34, 0x96, !PT ;  /* 0x000000d64f0b7212 */ /* 0x000fe400078e9622 */
[----:B------:R-:W-:-:S03]  /*16110*/  F2FP.F16.F32.PACK_AB R22, R12, R13 ;  /* 0x0000000d0c16723e */ /* 0x000fc600000000ff */
[----:B------:R-:W-:Y:S01]  /*16120*/  IMAD.WIDE.U32 R12, R11, -0x2daee0ad, RZ ;  /* 0xd2511f530b0c7825 */ /* 0x000fe200078e00ff */
[----:B------:R-:W-:-:S03]  /*16130*/  F2FP.F16.F32.PACK_AB R41, R15, R16 ;  /* 0x000000100f29723e */ /* 0x000fc600000000ff */
        /* <DEDUP_REMOVED lines=13> */
[----:B------:R-:W-:Y:S02]  /*16210*/  PRMT R192, R157, 0x5410, R156 ;  /* 0x000054109dc07816 */ /* 0x000fe4000000009c */
[----:B------:R-:W-:Y:S02]  /*16220*/  LOP3.LUT R12, R0, 0xff, RZ, 0xc0, !PT ;  /* 0x000000ff000c7812 */ /* 0x000fe400078ec0ff */
[----:B------:R-:W-:Y:S02]  /*16230*/  @!P4 PRMT R156, R50, 0x5410, RZ ;  /* 0x00005410329cc816 */ /* 0x000fe400000000ff */
[----:B------:R-:W-:Y:S02]  /*16240*/  ISETP.GE.U32.AND P4, PT, R199, R12, PT ;  /* 0x0000000cc700720c */ /* 0x000fe40003f86070 */
[----:B------:R-:W-:Y:S01]  /*16250*/  LOP3.LUT R12, R0, 0xffff, RZ, 0xc0, !PT ;  /* 0x0000ffff000c7812 */ /* 0x000fe200078ec0ff */
[----:B------:R-:W-:-:S03]  /*16260*/  @!P3 HADD2 R55, -R155.H0_H0, -RZ.H0_H0 ;  /* 0xa00000ff9b37b230 */ /* 0x000fc60000000900 */
[----:B------:R-:W-:Y:S02]  /*16270*/  SHF.R.U32.HI R12, RZ, 0x8, R12 ;  /* 0x00000008ff0c7819 */ /* 0x000fe4000001160c */
[----:B------:R-:W-:Y:S02]  /*16280*/  PRMT R195, R155, 0x5410, R154 ;  /* 0x000054109bc37816 */ /* 0x000fe4000000009a */
[----:B------:R-:W-:Y:S02]  /*16290*/  LOP3.LUT R12, R12, 0xffff, RZ, 0xc0, !PT ;  /* 0x0000ffff0c0c7812 */ /* 0x000fe400078ec0ff */
[----:B------:R-:W-:Y:S01]  /*162a0*/  @!P3 PRMT R155, R55, 0x5410, RZ ;  /* 0x00005410379bb816 */ /* 0x000fe200000000ff */
[----:B------:R-:W-:Y:S01]  /*162b0*/  @!P0 HADD2 R54, -R150.H0_H0, -RZ.H0_H0 ;  /* 0xa00000ff96368230 */ /* 0x000fe20000000900 */
[----:B------:R-:W-:Y:S02]  /*162c0*/  ISETP.GE.U32.AND P3, PT, R199, R12, PT ;  /* 0x0000000cc700720c */ /* 0x000fe40003f66070 */
[--C-:B------:R-:W-:Y:S01]  /*162d0*/  SHF.R.U32.HI R12, RZ, 0x10, R0.reuse ;  /* 0x00000010ff0c7819 */ /* 0x100fe20000011600 */
[----:B------:R-:W-:Y:S01]  /*162e0*/  @!P5 HADD2 R51, -R157.H0_H0, -RZ.H0_H0 ;  /* 0xa00000ff9d33d230 */ /* 0x000fe20000000900 */
[----:B------:R-:W-:Y:S01]  /*162f0*/  SHF.R.U32.HI R0, RZ, 0x18, R0 ;  /* 0x00000018ff007819 */ /* 0x000fe20000011600 */
[----:B------:R-:W-:Y:S01]  /*16300*/  @!P2 HADD2 R57, -R154.H0_H0, -RZ.H0_H0 ;  /* 0xa00000ff9a39a230 */ /* 0x000fe20000000900 */
[----:B------:R-:W-:-:S02]  /*16310*/  PRMT R194, R151, 0x5410, R150 ;  /* 0x0000541097c27816 */ /* 0x000fc40000000096 */
[----:B------:R-:W-:Y:S02]  /*16320*/  LOP3.LUT R12, R12, 0xff, RZ, 0xc0, !PT ;  /* 0x000000ff0c0c7812 */ /* 0x000fe400078ec0ff */
[----:B------:R-:W-:Y:S02]  /*16330*/  @!P0 PRMT R150, R54, 0x5410, RZ ;  /* 0x0000541036968816 */ /* 0x000fe400000000ff */
[----:B------:R-:W-:Y:S02]  /*16340*/  F2FP.F16.F32.PACK_AB R23, R19, R25 ;  /* 0x000000191317723e */ /* 0x000fe400000000ff */
[----:B------:R-:W-:Y:S01]  /*16350*/  ISETP.GE.U32.AND P0, PT, R199, R0, PT ;  /* 0x00000000c700720c */ /* 0x000fe20003f06070 */
[----:B------:R-:W1:Y:S01]  /*16360*/  MUFU.EX2 R25, R75 ;  /* 0x0000004b00197308 */ /* 0x000e620000000800 */
[----:B------:R-:W-:Y:S02]  /*16370*/  @!P5 PRMT R157, R51, 0x5410, RZ ;  /* 0x00005410339dd816 */ /* 0x000fe400000000ff */
[----:B------:R-:W-:-:S02]  /*16380*/  LOP3.LUT R0, R10, 0xff, RZ, 0xc0, !PT ;  /* 0x000000ff0a007812 */ /* 0x000fc400078ec0ff */
[----:B------:R-:W-:Y:S02]  /*16390*/  ISETP.GE.U32.AND P5, PT, R199, R12, PT ;  /* 0x0000000cc700720c */ /* 0x000fe40003fa6070 */
[----:B------:R-:W-:Y:S01]  /*163a0*/  SHF.R.U32.HI R12, RZ, 0x10, R10 ;  /* 0x00000010ff0c7819 */ /* 0x000fe2000001160a */
[----:B------:R-:W-:Y:S01]  /*163b0*/  @!P6 HADD2 R52, -R158.H0_H0, -RZ.H0_H0 ;  /* 0xa00000ff9e34e230 */ /* 0x000fe20000000900 */
[----:B------:R-:W-:Y:S01]  /*163c0*/  @!P2 PRMT R154, R57, 0x5410, RZ ;  /* 0x00005410399aa816 */ /* 0x000fe200000000ff */
[----:B------:R-:W2:Y:S01]  /*163d0*/  MUFU.EX2 R17, R77 ;  /* 0x0000004d00117308 */ /* 0x000ea20000000800 */
[----:B------:R-:W-:Y:S02]  /*163e0*/  LOP3.LUT R15, R13, R218, R14, 0x96, !PT ;  /* 0x000000da0d0f7212 */ /* 0x000fe400078e960e */
[----:B------:R-:W-:Y:S02]  /*163f0*/  ISETP.GE.U32.AND P2, PT, R199, R0, PT ;  /* 0x00000000c700720c */ /* 0x000fe40003f46070 */
[----:B------:R-:W-:-:S02]  /*16400*/  LOP3.LUT R14, R10, 0xffff, RZ, 0xc0, !PT ;  /* 0x0000ffff0a0e7812 */ /* 0x000fc400078ec0ff */
[----:B------:R-:W-:Y:S02]  /*16410*/  SHF.R.U32.HI R0, RZ, 0x18, R10 ;  /* 0x00000018ff007819 */ /* 0x000fe4000001160a */
[----:B------:R-:W-:Y:S02]  /*16420*/  LOP3.LUT R10, R12, 0xff, RZ, 0xc0, !PT ;  /* 0x000000ff0c0a7812 */ /* 0x000fe400078ec0ff */
[----:B------:R-:W-:Y:S02]  /*16430*/  @!P6 PRMT R158, R52, 0x5410, RZ ;  /* 0x00005410349ee816 */ /* 0x000fe400000000ff */
[----:B------:R-:W-:Y:S01]  /*16440*/  ISETP.GE.U32.AND P6, PT, R199, R10, PT ;  /* 0x0000000ac700720c */ /* 0x000fe20003fc6070 */
[----:B------:R-:W-:Y:S01]  /*16450*/  IMAD.WIDE.U32 R10, R15, -0x2daee0ad, RZ ;  /* 0xd2511f530f0a7825 */ /* 0x000fe200078e00ff */
[----:B------:R-:W3:Y:S01]  /*16460*/  MUFU.EX2 R27, R98 ;  /* 0x00000062001b7308 */ /* 0x000ee20000000800 */
[----:B------:R-:W-:Y:S02]  /*16470*/  PRMT R131, R23, 0x7610, R131 ;  /* 0x0000761017837816 */ /* 0x000fe40000000083 */
[----:B------:R-:W-:-:S02]  /*16480*/  LOP3.LUT R13, R10, 0xff, RZ, 0xc0, !PT ;  /* 0x000000ff0a0d7812 */ /* 0x000fc400078ec0ff */
[----:B------:R-:W-:Y:S02]  /*16490*/  LOP3.LUT R19, R10, 0xffff, RZ, 0xc0, !PT ;  /* 0x0000ffff0a137812 */ /* 0x000fe400078ec0ff */
[--C-:B------:R-:W-:Y:S02]  /*164a0*/  SHF.R.U32.HI R15, RZ, 0x10, R10.reuse ;  /* 0x00000010ff0f7819 */ /* 0x100fe4000001160a */
[----:B------:R-:W-:Y:S01]  /*164b0*/  SHF.R.U32.HI R12, RZ, 0x18, R10 ;  /* 0x00000018ff0c7819 */ /* 0x000fe2000001160a */
[----:B-1----:R-:W-:Y:S01]  /*164c0*/  FADD.FTZ R10, R25, R18 ;  /* 0x00000012190a7221 */ /* 0x002fe20000010000 */
[----:B------:R-:W-:-:S03]  /*164d0*/  @!P1 HADD2 R56, -R151.H0_H0, -RZ.H0_H0 ;  /* 0xa00000ff97389230 */ /* 0x000fc60000000900 */
[----:B--2---:R-:W-:Y:S01]  /*164e0*/  FADD.FTZ R18, R17, R10 ;  /* 0x0000000a11127221 */ /* 0x004fe20000010000 */
[----:B------:R-:W-:Y:S01]  /*164f0*/  SHF.R.U32.HI R10, RZ, 0x8, R14 ;  /* 0x00000008ff0a7819 */ /* 0x000fe2000001160e */
[----:B------:R-:W-:Y:S01]  /*16500*/  @!P4 HADD2 R60, -R131.H0_H0, -RZ.H0_H0 ;  /* 0xa00000ff833cc230 */ /* 0x000fe20000000900 */
[----:B------:R-:W-:Y:S02]  /*16510*/  PRMT R130, R23, 0x7632, R130 ;  /* 0x0000763217827816 */ /* 0x000fe40000000082 */
[----:B------:R-:W-:Y:S02]  /*16520*/  @!P1 PRMT R151, R56, 0x5410, RZ ;  /* 0x0000541038979816 */ /* 0x000fe400000000ff */
[----:B------:R-:W-:Y:S02]  /*16530*/  ISETP.GE.U32.AND P1, PT, R199, R0, PT ;  /* 0x00000000c700720c */ /* 0x000fe40003f26070 */
[----:B------:R-:W-:Y:S02]  /*16540*/  LOP3.LUT R10, R10, 0xffff, RZ, 0xc0, !PT ;  /* 0x0000ffff0a0a7812 */ /* 0x000fe400078ec0ff */
[----:B------:R-:W-:-:S02]  /*16550*/  LOP3.LUT R0, R11, R223, R16, 0x96, !PT ;  /* 0x000000df0b007212 */ /* 0x000fc400078e9610 */
[----:B------:R-:W-:Y:S02]  /*16560*/  PRMT R189, R131, 0x5410, R130 ;  /* 0x0000541083bd7816 */ /* 0x000fe40000000082 */
[----:B------:R-:W-:Y:S02]  /*16570*/  PRMT R106, R21, 0x7610, R106 ;  /* 0x00007610156a7816 */ /* 0x000fe4000000006a */
[----:B------:R-:W-:Y:S02]  /*16580*/  F2FP.F16.F32.PACK_AB R24, R24, R26 ;  /* 0x0000001a1818723e */ /* 0x000fe400000000ff */
[----:B------:R-:W-:Y:S01]  /*16590*/  @!P4 PRMT R131, R60, 0x5410, RZ ;  /* 0x000054103c83c816 */ /* 0x000fe200000000ff */
[----:B---3--:R-:W-:Y:S01]  /*165a0*/  FADD.FTZ R11, R27, R20 ;  /* 0x000000141b0b7221 */ /* 0x008fe20000010000 */
[----:B------:R-:W-:Y:S01]  /*165b0*/  ISETP.GE.U32.AND P4, PT, R199, R10, PT ;  /* 0x0000000ac700720c */ /* 0x000fe20003f86070 */
[----:B------:R1:W-:Y:S01]  /*165c0*/  MUFU.EX2 R20, R107 ;  /* 0x0000006b00147308 */ /* 0x0003e20000000800 */
[----:B------:R-:W-:Y:S01]  /*165d0*/  SHF.R.U32.HI R10, RZ, 0x10, R0 ;  /* 0x00000010ff0a7819 */ /* 0x000fe20000011600 */
[----:B------:R-:W-:Y:S01]  /*165e0*/  @!P5 HADD2 R69, -R106.H0_H0, -RZ.H0_H0 ;  /* 0xa00000ff6a45d230 */ /* 0x000fe20000000900 */
[----:B------:R-:W-:Y:S01]  /*165f0*/  PRMT R133, R24, 0x7610, R133 ;  /* 0x0000761018857816 */ /* 0x000fe20000000085 */
[----:B------:R-:W-:Y:S01]  /*16600*/  IMAD.MOV.U32 R205, RZ, RZ, R170 ;  /* 0x000000ffffcd7224 */ /* 0x000fe200078e00aa */
[----:B------:R-:W-:-:S03]  /*16610*/  LOP3.LUT R10, R10, 0xff, RZ, 0xc0, !PT ;  /* 0x000000ff0a0a7812 */ /* 0x000fc600078ec0ff */
[----:B------:R-:W2:Y:S01]  /*16620*/  MUFU.EX2 R26, R99 ;  /* 0x00000063001a7308 */ /* 0x000ea20000000800 */
[----:B------:R-:W-:Y:S01]  /*16630*/  F2FP.F16.F32.PACK_AB R17, R17, R25 ;  /* 0x000000191111723e */ /* 0x000fe200000000ff */
[----:B------:R-:W-:Y:S01]  /*16640*/  @!P2 HADD2 R72, -R133.H0_H0, -RZ.H0_H0 ;  /* 0xa00000ff8548a230 */ /* 0x000fe20000000900 */
[----:B------:R-:W-:Y:S02]  /*16650*/  PRMT R132, R24, 0x7632, R132 ;  /* 0x0000763218847816 */ /* 0x000fe40000000084 */
[----:B-1----:R-:W-:-:S03]  /*16660*/  PRMT R107, R21, 0x7632, R107 ;  /* 0x00007632156b7816 */ /* 0x002fc6000000006b */
[----:B------:R1:W-:Y:S01]  /*16670*/  MUFU.EX2 R25, R186 ;  /* 0x000000ba00197308 */ /* 0x0003e20000000800 */
[----:B------:R-:W-:Y:S02]  /*16680*/  PRMT R170, R106, 0x5410, R107 ;  /* 0x000054106aaa7816 */ /* 0x000fe4000000006b */
[----:B------:R-:W-:Y:S02]  /*16690*/  @!P5 PRMT R106, R69, 0x5410, RZ ;  /* 0x00005410456ad816 */ /* 0x000fe400000000ff */
[----:B------:R-:W-:Y:S02]  /*166a0*/  ISETP.GE.U32.AND P5, PT, R199, R10, PT ;  /* 0x0000000ac700720c */ /* 0x000fe40003fa6070 */
[----:B------:R-:W-:Y:S01]  /*166b0*/  LOP3.LUT R10, R0, 0xff, RZ, 0xc0, !PT ;  /* 0x000000ff000a7812 */ /* 0x000fe200078ec0ff */
[----:B------:R-:W3:Y:S01]  /*166c0*/  MUFU.EX2 R14, R117 ;  /* 0x00000075000e7308 */ /* 0x000ee20000000800 */
[----:B------:R-:W-:Y:S01]  /*166d0*/  @!P4 HADD2 R74, -R132.H0_H0, -RZ.H0_H0 ;  /* 0xa00000ff844ac230 */ /* 0x000fe20000000900 */
[----:B------:R-:W-:Y:S01]  /*166e0*/  PRMT R135, R22, 0x7632, R135 ;  /* 0x0000763216877816 */ /* 0x000fe20000000087 */
[----:B-1----:R-:W-:-:S02]  /*166f0*/  IMAD.MOV.U32 R186, RZ, RZ, R32 ;  /* 0x000000ffffba7224 */ /* 0x002fc400078e0020 */
[----:B------:R-:W-:Y:S02]  /*16700*/  IMAD.MOV.U32 R32, RZ, RZ, R36 ;  /* 0x000000ffff207224 */ /* 0x000fe400078e0024 */
[----:B------:R-:W-:Y:S01]  /*16710*/  IMAD.MOV.U32 R36, RZ, RZ, R191 ;  /* 0x000000ffff247224 */ /* 0x000fe200078e00bf */
[----:B------:R-:W-:Y:S02]  /*16720*/  PRMT R191, R133, 0x5410, R132 ;  /* 0x0000541085bf7816 */ /* 0x000fe40000000084 */
[----:B------:R-:W-:Y:S02]  /*16730*/  @!P2 PRMT R133, R72, 0x5410, RZ ;  /* 0x000054104885a816 */ /* 0x000fe400000000ff */
[----:B------:R-:W-:Y:S02]  /*16740*/  ISETP.GE.U32.AND P2, PT, R199, R10, PT ;  /* 0x0000000ac700720c */ /* 0x000fe40003f46070 */
[----:B------:R-:W-:Y:S02]  /*16750*/  SHF.R.U32.HI R10, RZ, 0x18, R0 ;  /* 0x00000018ff0a7819 */ /* 0x000fe40000011600 */
[----:B------:R-:W-:Y:S01]  /*16760*/  LOP3.LUT R0, R0, 0xffff, RZ, 0xc0, !PT ;  /* 0x0000ffff00007812 */ /* 0x000fe200078ec0ff */
[----:B------:R-:W-:Y:S01]  /*16770*/  @!P1 HADD2 R76, -R135.H0_H0, -RZ.H0_H0 ;  /* 0xa00000ff874c9230 */ /* 0x000fe20000000900 */
[----:B------:R-:W-:-:S02]  /*16780*/  @!P4 PRMT R132, R74, 0x5410, RZ ;  /* 0x000054104a84c816 */ /* 0x000fc400000000ff */
[----:B------:R-:W-:Y:S02]  /*16790*/  PRMT R134, R22, 0x7610, R134 ;  /* 0x0000761016867816 */ /* 0x000fe40000000086 */
[----:B------:R-:W-:Y:S02]  /*167a0*/  ISETP.GE.U32.AND P4, PT, R199, R10, PT ;  /* 0x0000000ac700720c */ /* 0x000fe40003f86070 */
[----:B------:R-:W-:Y:S01]  /*167b0*/  LOP3.LUT R10, R15, 0xff, RZ, 0xc0, !PT ;  /* 0x000000ff0f0a7812 */ /* 0x000fe200078ec0ff */
[C---:B--2---:R-:W-:Y:S01]  /*167c0*/  FADD.FTZ R11, R26.reuse, R11 ;  /* 0x0000000b1a0b7221 */ /* 0x044fe20000010000 */
[----:B------:R-:W-:Y:S01]  /*167d0*/  SHF.R.U32.HI R0, RZ, 0x8, R0 ;  /* 0x00000008ff007819 */ /* 0x000fe20000011600 */
[----:B------:R-:W-:Y:S01]  /*167e0*/  IMAD.MOV.U32 R37, RZ, RZ, R190 ;  /* 0x000000ffff257224 */ /* 0x000fe200078e00be */
[----:B------:R-:W1:Y:S01]  /*167f0*/  MUFU.EX2 R15, R94 ;  /* 0x0000005e000f7308 */ /* 0x000e620000000800 */
[----:B------:R-:W-:Y:S01]  /*16800*/  F2FP.F16.F32.PACK_AB R16, R26, R27 ;  /* 0x0000001b1a10723e */ /* 0x000fe200000000ff */
[----:B------:R-:W-:Y:S01]  /*16810*/  @!P0 HADD2 R68, -R107.H0_H0, -RZ.H0_H0 ;  /* 0xa00000ff6b448230 */ /* 0x000fe20000000900 */
[----:B------:R-:W-:Y:S01]  /*16820*/  PRMT R190, R134, 0x5410, R135 ;  /* 0x0000541086be7816 */ /* 0x000fe20000000087 */
[----:B------:R-:W-:Y:S01]  /*16830*/  @!P6 HADD2 R84, -R134.H0_H0, -RZ.H0_H0 ;  /* 0xa00000ff8654e230 */ /* 0x000fe20000000900 */
[----:B------:R-:W-:Y:S01]  /*16840*/  @!P1 PRMT R135, R76, 0x5410, RZ ;  /* 0x000054104c879816 */ /* 0x000fe200000000ff */
[----:B------:R-:W-:Y:S01]  /*16850*/  FADD.FTZ R11, R20, R11 ;  /* 0x0000000b140b7221 */ /* 0x000fe20000010000 */
[----:B------:R-:W-:Y:S01]  /*16860*/  ISETP.GE.U32.AND P1, PT, R199, R10, PT ;  /* 0x0000000ac700720c */ /* 0x000fe20003f26070 */
[----:B------:R2:W-:Y:S01]  /*16870*/  MUFU.EX2 R23, R143 ;  /* 0x0000008f00177308 */ /* 0x0005e20000000800 */
[----:B------:R-:W-:Y:S01]  /*16880*/  LOP3.LUT R0, R0, 0xffff, RZ, 0xc0, !PT ;  /* 0x0000ffff00007812 */ /* 0x000fe200078ec0ff */
[----:B------:R-:W-:Y:S01]  /*16890*/  @!P3 HADD2 R66, -R130.H0_H0, -RZ.H0_H0 ;  /* 0xa00000ff8242b230 */ /* 0x000fe20000000900 */
[----:B------:R-:W-:-:S02]  /*168a0*/  @!P0 PRMT R107, R68, 0x5410, RZ ;  /* 0x00005410446b8816 */ /* 0x000fc400000000ff */
[----:B------:R-:W-:-:S03]  /*168b0*/  @!P6 PRMT R134, R84, 0x5410, RZ ;  /* 0x000054105486e816 */ /* 0x000fc600000000ff */
[----:B------:R-:W4:Y:S01]  /*168c0*/  MUFU.EX2 R10, R95 ;  /* 0x0000005f000a7308 */ /* 0x000f220000000800 */
[C---:B------:R-:W-:Y:S01]  /*168d0*/  ISETP.GE.U32.AND P0, PT, R199.reuse, R12, PT ;  /* 0x0000000cc700720c */ /* 0x040fe20003f06070 */
[----:B---3--:R-:W-:Y:S01]  /*168e0*/  FADD.FTZ R12, R14, R11 ;  /* 0x0000000b0e0c7221 */ /* 0x008fe20000010000 */
[----:B------:R-:W-:Y:S02]  /*168f0*/  ISETP.GE.U32.AND P6, PT, R199, R0, PT ;  /* 0x00000000c700720c */ /* 0x000fe40003fc6070 */
[----:B------:R-:W-:Y:S02]  /*16900*/  SHF.R.U32.HI R0, RZ, 0x8, R19 ;  /* 0x00000008ff007819 */ /* 0x000fe40000011613 */
[----:B--2---:R-:W-:Y:S01]  /*16910*/  PRMT R143, R16, 0x7610, R143 ;  /* 0x00007610108f7816 */ /* 0x004fe2000000008f */
[----:B------:R2:W-:Y:S01]  /*16920*/  MUFU.EX2 R24, R138 ;  /* 0x0000008a00187308 */ /* 0x0005e20000000800 */
[----:B------:R-:W-:Y:S01]  /*16930*/  F2FP.F16.F32.PACK_AB R11, R14, R20 ;  /* 0x000000140e0b723e */ /* 0x000fe200000000ff */
[----:B------:R-:W-:-:S02]  /*16940*/  IMAD.MOV.U32 R27, RZ, RZ, R210 ;  /* 0x000000ffff1b7224 */ /* 0x000fc400078e00d2 */
[----:B------:R-:W-:Y:S01]  /*16950*/  @!P2 HADD2 R85, -R143.H0_H0, -RZ.H0_H0 ;  /* 0xa00000ff8f55a230 */ /* 0x000fe20000000900 */
[----:B------:R-:W-:Y:S01]  /*16960*/  @!P3 PRMT R130, R66, 0x5410, RZ ;  /* 0x000054104282b816 */ /* 0x000fe200000000ff */
[----:B------:R-:W-:Y:S02]  /*16970*/  IMAD.MOV.U32 R210, RZ, RZ, R188 ;  /* 0x000000ffffd27224 */ /* 0x000fe400078e00bc */
[----:B------:R-:W3:Y:S01]  /*16980*/  MUFU.EX2 R14, R63 ;  /* 0x0000003f000e7308 */ /* 0x000ee20000000800 */
[----:B------:R-:W-:Y:S01]  /*16990*/  LOP3.LUT R0, R0, 0xffff, RZ, 0xc0, !PT ;  /* 0x0000ffff00007812 */ /* 0x000fe200078ec0ff */
[----:B------:R-:W-:Y:S01]  /*169a0*/  IMAD.MOV.U32 R188, RZ, RZ, R116 ;  /* 0x000000ffffbc7224 */ /* 0x000fe200078e0074 */
[----:B------:R-:W-:Y:S02]  /*169b0*/  ISETP.GE.U32.AND P3, PT, R199, R13, PT ;  /* 0x0000000dc700720c */ /* 0x000fe40003f66070 */
[----:B--2---:R-:W-:-:S03]  /*169c0*/  PRMT R138, R16, 0x7632, R138 ;  /* 0x00007632108a7816 */ /* 0x004fc6000000008a */
[----:B------:R-:W2:Y:S01]  /*169d0*/  MUFU.EX2 R13, R62 ;  /* 0x0000003e000d7308 */ /* 0x000ea20000000800 */
[----:B------:R-:W-:Y:S02]  /*169e0*/  PRMT R116, R143, 0x5410, R138 ;  /* 0x000054108f747816 */ /* 0x000fe4000000008a */
[----:B------:R-:W-:Y:S02]  /*169f0*/  @!P2 PRMT R143, R85, 0x5410, RZ ;  /* 0x00005410558fa816 */ /* 0x000fe400000000ff */
[----:B------:R-:W-:Y:S01]  /*16a00*/  ISETP.GE.U32.AND P2, PT, R199, R0, PT ;  /* 0x00000000c700720c */ /* 0x000fe20003f46070 */
[----:B-1----:R-:W-:Y:S02]  /*16a10*/  FADD.FTZ R0, R15, R18 ;  /* 0x000000120f007221 */ /* 0x002fe40000010000 */
[----:B------:R-:W1:Y:S01]  /*16a20*/  MUFU.EX2 R20, R230 ;  /* 0x000000e600147308 */ /* 0x000e620000000800 */
[C---:B------:R-:W-:Y:S02]  /*16a30*/  PRMT R147, R11.reuse, 0x7610, R147 ;  /* 0x000076100b937816 */ /* 0x040fe40000000093 */
[----:B------:R-:W-:Y:S01]  /*16a40*/  PRMT R146, R11, 0x7632, R146 ;  /* 0x000076320b927816 */ /* 0x000fe20000000092 */
[C---:B----4-:R-:W-:Y:S01]  /*16a50*/  FADD.FTZ R11, R10.reuse, R0 ;  /* 0x000000000a0b7221 */ /* 0x050fe20000010000 */
[----:B------:R-:W-:-:S03]  /*16a60*/  F2FP.F16.F32.PACK_AB R0, R10, R15 ;  /* 0x0000000f0a00723e */ /* 0x000fc600000000ff */
[----:B------:R-:W4:Y:S01]  /*16a70*/  MUFU.EX2 R21, R139 ;  /* 0x0000008b00157308 */ /* 0x000f220000000800 */
[----:B------:R-:W-:-:S07]  /*16a80*/  PRMT R145, R0, 0x7610, R145 ;  /* 0x0000761000917816 */ /* 0x000fce0000000091 */
[----:B------:R-:W4:Y:S01]  /*16a90*/  MUFU.EX2 R16, R96 ;  /* 0x0000006000107308 */ /* 0x000f220000000800 */
[----:B------:R-:W-:Y:S01]  /*16aa0*/  PRMT R144, R0, 0x7632, R144 ;  /* 0x0000763200907816 */ /* 0x000fe20000000090 */
[----:B---3--:R-:W-:-:S06]  /*16ab0*/  FADD.FTZ R0, R14, R31 ;  /* 0x0000001f0e007221 */ /* 0x008fcc0000010000 */
[----:B------:R-:W3:Y:S01]  /*16ac0*/  MUFU.EX2 R26, R142 ;  /* 0x0000008e001a7308 */ /* 0x000ee20000000800 */
[----:B------:R-:W-:-:S07]  /*16ad0*/  IMAD.MOV.U32 R19, RZ, RZ, R37 ;  /* 0x000000ffff137224 */ /* 0x000fce00078e0025 */
[----:B------:R-:W3:Y:S01]  /*16ae0*/  MUFU.EX2 R15, R97 ;  /* 0x00000061000f7308 */ /* 0x000ee20000000800 */
[----:B------:R-:W-:Y:S02]  /*16af0*/  IMAD.MOV.U32 R37, RZ, RZ, R32 ;  /* 0x000000ffff257224 */ /* 0x000fe400078e0020 */
[----:B--2---:R-:W-:Y:S01]  /*16b00*/  FADD.FTZ R32, R13, R0 ;  /* 0x000000000d207221 */ /* 0x004fe20000010000 */
[----:B------:R-:W-:Y:S01]  /*16b10*/  FADD.FTZ R0, R25, R30 ;  /* 0x0000001e19007221 */ /* 0x000fe20000010000 */
[----:B------:R-:W-:-:S03]  /*16b20*/  FADD.FTZ R10, R24, R12 ;  /* 0x0000000c180a7221 */ /* 0x000fc60000010000 */
[----:B-1----:R-:W-:Y:S01]  /*16b30*/  FADD.FTZ R31, R20, R0 ;  /* 0x00000000141f7221 */ /* 0x002fe20000010000 */
[----:B----4-:R-:W-:Y:S01]  /*16b40*/  FADD.FTZ R10, R21, R10 ;  /* 0x0000000a150a7221 */ /* 0x010fe20000010000 */
[----:B------:R-:W-:-:S03]  /*16b50*/  FADD.FTZ R0, R16, R11 ;  /* 0x0000000b10007221 */ /* 0x000fc60000010000 */
[----:B---3--:R-:W-:Y:S01]  /*16b60*/  FADD.FTZ R11, R26, R10 ;  /* 0x0000000a1a0b7221 */ /* 0x008fe20000010000 */
[----:B------:R-:W-:Y:S01]  /*16b70*/  F2FP.F16.F32.PACK_AB R38, R13, R14 ;  /* 0x0000000e0d26723e */ /* 0x000fe200000000ff */
[----:B------:R-:W-:Y:S01]  /*16b80*/  FADD.FTZ R10, R15, R0 ;  /* 0x000000000f0a7221 */ /* 0x000fe20000010000 */
[----:B------:R-:W-:Y:S01]  /*16b90*/  VIADD R0, R7, 0x2 ;  /* 0x0000000207007836 */ /* 0x000fe20000000000 */
[----:B------:R-:W1:Y:S04]  /*16ba0*/  MUFU.EX2 R13, R100 ;  /* 0x00000064000d7308 */ /* 0x000e680000000800 */
[----:B------:R-:W-:-:S04]  /*16bb0*/  LOP3.LUT R0, R3, R0, RZ, 0x3c, !PT ;  /* 0x0000000003007212 */ /* 0x000fc800078e3cff */
[----:B------:R-:W2:Y:S01]  /*16bc0*/  MUFU.EX2 R12, R112 ;  /* 0x00000070000c7308 */ /* 0x000ea20000000800 */
[----:B------:R-:W-:Y:S01]  /*16bd0*/  LOP3.LUT R0, R0, R129, RZ, 0x3c, !PT ;  /* 0x0000008100007212 */ /* 0x000fe200078e3cff */
[----:B------:R-:W-:Y:S01]  /*16be0*/  IMAD.MOV.U32 R30, RZ, RZ, R37 ;  /* 0x000000ffff1e7224 */ /* 0x000fe200078e0025 */
[----:B------:R-:W-:Y:S01]  /*16bf0*/  F2FP.F16.F32.PACK_AB R39, R20, R25 ;  /* 0x000000191427723e */ /* 0x000fe200000000ff */
[----:B------:R-:W-:Y:S02]  /*16c00*/  IMAD.MOV.U32 R25, RZ, RZ, R36 ;  /* 0x000000ffff197224 */ /* 0x000fe400078e0024 */
[----:B------:R-:W-:-:S04]  /*16c10*/  IMAD.WIDE.U32 R36, R0, -0x326172a9, RZ ;  /* 0xcd9e8d5700247825 */ /* 0x000fc800078e00ff */
[----:B-1----:R-:W-:Y:S01]  /*16c20*/  FADD.FTZ R10, R13, R10 ;  /* 0x0000000a0d0a7221 */ /* 0x002fe20000010000 */
[----:B------:R-:W-:Y:S01]  /*16c30*/  LOP3.LUT R0, R37, R215, R196, 0x96, !PT ;  /* 0x000000d725007212 */ /* 0x000fe200078e96c4 */
[----:B------:R-:W-:Y:S01]  /*16c40*/  FADD.FTZ R18, R23, R11 ;  /* 0x0000000b17127221 */ /* 0x000fe20000010000 */
[C---:B------:R-:W-:Y:S01]  /*16c50*/  PRMT R142, R17.reuse, 0x7610, R142 ;  /* 0x00007610118e7816 */ /* 0x040fe2000000008e */
[----:B--2---:R-:W-:Y:S02]  /*16c60*/  FADD.FTZ R20, R12, R10 ;  /* 0x0000000a0c147221 */ /* 0x004fe40000010000 */
[----:B------:R-:W-:Y:S01]  /*16c70*/  IMAD.WIDE.U32 R10, R0, -0x2daee0ad, RZ ;  /* 0xd2511f53000a7825 */ /* 0x000fe200078e00ff */
[----:B------:R-:W-:-:S03]  /*16c80*/  PRMT R139, R17, 0x7632, R139 ;  /* 0x00007632118b7816 */ /* 0x000fc6000000008b */
[----:B------:R-:W-:Y:S02]  /*16c90*/  @!P5 HADD2 R87, -R142.H0_H0, -RZ.H0_H0 ;  /* 0xa00000ff8e57d230 */ /* 0x000fe40000000900 */
[----:B------:R-:W-:Y:S01]  /*16ca0*/  IMAD.MOV.U32 R17, RZ, RZ, R92 ;  /* 0x000000ffff117224 */ /* 0x000fe200078e005c */
[----:B------:R-:W-:Y:S02]  /*16cb0*/  LOP3.LUT R0, R11, R216, R238, 0x96, !PT ;  /* 0x000000d80b007212 */ /* 0x000fe400078e96ee */
[----:B------:R-:W-:Y:S02]  /*16cc0*/  LOP3.LUT R11, R79, R214, R36, 0x96, !PT ;  /* 0x000000d64f0b7212 */ /* 0x000fe400078e9624 */
[----:B------:R-:W-:Y:S02]  /*16cd0*/  PRMT R92, R142, 0x5410, R139 ;  /* 0x000054108e5c7816 */ /* 0x000fe4000000008b */
[----:B------:R-:W-:Y:S01]  /*16ce0*/  @!P5 PRMT R142, R87, 0x5410, RZ ;  /* 0x00005410578ed816 */ /* 0x000fe200000000ff */
[----:B------:R-:W-:Y:S01]  /*16cf0*/  IMAD.MOV.U32 R87, RZ, RZ, R202 ;  /* 0x000000ffff577224 */ /* 0x000fe200078e00ca */
[----:B------:R-:W-:-:S02]  /*16d00*/  F2FP.F16.F32.PACK_AB R21, R21, R24 ;  /* 0x000000181515723e */ /* 0x000fc400000000ff */
[----:B------:R-:W-:Y:S02]  /*16d10*/  F2FP.F16.F32.PACK_AB R24, R23, R26 ;  /* 0x0000001a1718723e */ /* 0x000fe400000000ff */
[----:B------:R-:W-:Y:S01]  /*16d20*/  F2FP.F16.F32.PACK_AB R23, R12, R13 ;  /* 0x0000000d0c17723e */ /* 0x000fe200000000ff */
[----:B------:R-:W-:Y:S01]  /*16d30*/  IMAD.WIDE.U32 R12, R11, -0x2daee0ad, RZ ;  /* 0xd2511f530b0c7825 */ /* 0x000fe200078e00ff */
[----:B------:R-:W-:-:S03]  /*16d40*/  F2FP.F16.F32.PACK_AB R22, R15, R16 ;  /* 0x000000100f16723e */ /* 0x000fc600000000ff */
[----:B------:R-:W-:Y:S02]  /*16d50*/  IMAD.MOV.U32 R26, RZ, RZ, R87 ;  /* 0x000000ffff1a7224 */ /* 0x000fe400078e0057 */
[----:B------:R-:W-:Y:S02]  /*16d60*/  IMAD.MOV.U32 R87, RZ, RZ, R17 ;  /* 0x000000ffff577224 */ /* 0x000fe400078e0011 */
        /* <DEDUP_REMOVED lines=12> */
[----:B------:R-:W-:-:S04]  /*16e30*/  LOP3.LUT R0, R11, R222, R12, 0x96, !PT ;  /* 0x000000de0b007212 */ /* 0x000fc800078e960c */
[----:B------:R-:W-:Y:S02]  /*16e40*/  LOP3.LUT R12, R0, 0xff, RZ, 0xc0, !PT ;  /* 0x000000ff000c7812 */ /* 0x000fe400078ec0ff */
[----:B------:R-:W-:Y:S02]  /*16e50*/  @!P4 PRMT R139, R86, 0x5410, RZ ;  /* 0x00005410568bc816 */ /* 0x000fe400000000ff */
[----:B------:R-:W-:Y:S02]  /*16e60*/  ISETP.GE.U32.AND P4, PT, R199, R12, PT ;  /* 0x0000000cc700720c */ /* 0x000fe40003f86070 */
[----:B------:R-:W-:Y:S01]  /*16e70*/  LOP3.LUT R12, R0, 0xffff, RZ, 0xc0, !PT ;  /* 0x0000ffff000c7812 */ /* 0x000fe200078ec0ff */
[----:B------:R-:W-:-:S03]  /*16e80*/  @!P3 HADD2 R90, -R147.H0_H0, -RZ.H0_H0 ;  /* 0xa00000ff935ab230 */ /* 0x000fc60000000900 */
[----:B------:R-:W-:Y:S01]  /*16e90*/  SHF.R.U32.HI R12, RZ, 0x8, R12 ;  /* 0x00000008ff0c7819 */ /* 0x000fe2000001160c */
[----:B------:R-:W-:Y:S01]  /*16ea0*/  IMAD.MOV.U32 R230, RZ, RZ, R206 ;  /* 0x000000ffffe67224 */ /* 0x000fe200078e00ce */
[----:B------:R-:W-:Y:S02]  /*16eb0*/  PRMT R206, R147, 0x5410, R146 ;  /* 0x0000541093ce7816 */ /* 0x000fe40000000092 */
[----:B------:R-:W-:Y:S02]  /*16ec0*/  LOP3.LUT R12, R12, 0xffff, RZ, 0xc0, !PT ;  /* 0x0000ffff0c0c7812 */ /* 0x000fe400078ec0ff */
[----:B------:R-:W-:Y:S01]  /*16ed0*/  @!P3 PRMT R147, R90, 0x5410, RZ ;  /* 0x000054105a93b816 */ /* 0x000fe200000000ff */
[----:B------:R-:W-:Y:S01]  /*16ee0*/  @!P0 HADD2 R91, -R144.H0_H0, -RZ.H0_H0 ;  /* 0xa00000ff905b8230 */ /* 0x000fe20000000900 */
[----:B------:R-:W-:Y:S02]  /*16ef0*/  ISETP.GE.U32.AND P3, PT, R199, R12, PT ;  /* 0x0000000cc700720c */ /* 0x000fe40003f66070 */
[----:B------:R-:W-:Y:S01]  /*16f00*/  SHF.R.U32.HI R12, RZ, 0x10, R0 ;  /* 0x00000010ff0c7819 */ /* 0x000fe20000011600 */
[----:B------:R-:W-:Y:S01]  /*16f10*/  IMAD.MOV.U32 R86, RZ, RZ, R230 ;  /* 0x000000ffff567224 */ /* 0x000fe200078e00e6 */
[----:B------:R-:W-:Y:S01]  /*16f20*/  SHF.R.U32.HI R0, RZ, 0x18, R0 ;  /* 0x00000018ff007819 */ /* 0x000fe20000011600 */
[----:B------:R-:W-:Y:S01]  /*16f30*/  IMAD.MOV.U32 R230, RZ, RZ, R27 ;  /* 0x000000ffffe67224 */ /* 0x000fe200078e001b */
[----:B------:R-:W-:Y:S01]  /*16f40*/  PRMT R202, R145, 0x5410, R144 ;  /* 0x0000541091ca7816 */ /* 0x000fe20000000090 */
[----:B------:R-:W1:Y:S01]  /*16f50*/  MUFU.EX2 R27, R231 ;  /* 0x000000e7001b7308 */ /* 0x000e620000000800 */
[----:B------:R-:W-:Y:S01]  /*16f60*/  LOP3.LUT R12, R12, 0xff, RZ, 0xc0, !PT ;  /* 0x000000ff0c0c7812 */ /* 0x000fe200078ec0ff */
[----:B------:R-:W-:Y:S01]  /*16f70*/  @!P2 HADD2 R89, -R146.H0_H0, -RZ.H0_H0 ;  /* 0xa00000ff9259a230 */ /* 0x000fe20000000900 */
[----:B------:R-:W-:-:S02]  /*16f80*/  @!P0 PRMT R144, R91, 0x5410, RZ ;  /* 0x000054105b908816 */ /* 0x000fc400000000ff */
[C---:B------:R-:W-:Y:S02]  /*16f90*/  ISETP.GE.U32.AND P0, PT, R199.reuse, R0, PT ;  /* 0x00000000c700720c */ /* 0x040fe40003f06070 */
[----:B------:R-:W-:Y:S02]  /*16fa0*/  LOP3.LUT R0, R10, 0xff, RZ, 0xc0, !PT ;  /* 0x000000ff0a007812 */ /* 0x000fe400078ec0ff */
[----:B------:R-:W-:Y:S02]  /*16fb0*/  ISETP.GE.U32.AND P5, PT, R199, R12, PT ;  /* 0x0000000cc700720c */ /* 0x000fe40003fa6070 */
[----:B------:R-:W-:Y:S01]  /*16fc0*/  SHF.R.U32.HI R12, RZ, 0x10, R10 ;  /* 0x00000010ff0c7819 */ /* 0x000fe2000001160a */
[----:B------:R-:W-:Y:S01]  /*16fd0*/  @!P6 HADD2 R88, -R138.H0_H0, -RZ.H0_H0 ;  /* 0xa00000ff8a58e230 */ /* 0x000fe20000000900 */
[----:B------:R-:W-:Y:S02]  /*16fe0*/  @!P2 PRMT R146, R89, 0x5410, RZ ;  /* 0x000054105992a816 */ /* 0x000fe400000000ff */
[----:B------:R-:W-:-:S02]  /*16ff0*/  LOP3.LUT R15, R13, R218, R14, 0x96, !PT ;  /* 0x000000da0d0f7212 */ /* 0x000fc400078e960e */
[C---:B------:R-:W-:Y:S02]  /*17000*/  ISETP.GE.U32.AND P2, PT, R199.reuse, R0, PT ;  /* 0x00000000c700720c */ /* 0x040fe40003f46070 */
[----:B------:R-:W-:Y:S02]  /*17010*/  LOP3.LUT R14, R10, 0xffff, RZ, 0xc0, !PT ;  /* 0x0000ffff0a0e7812 */ /* 0x000fe400078ec0ff */
[----:B------:R-:W-:Y:S02]  /*17020*/  SHF.R.U32.HI R0, RZ, 0x18, R10 ;  /* 0x00000018ff007819 */ /* 0x000fe4000001160a */
[----:B------:R-:W-:Y:S01]  /*17030*/  LOP3.LUT R10, R12, 0xff, RZ, 0xc0, !PT ;  /* 0x000000ff0c0a7812 */ /* 0x000fe200078ec0ff */
[----:B------:R-:W-:Y:S01]  /*17040*/  @!P1 HADD2 R93, -R145.H0_H0, -RZ.H0_H0 ;  /* 0xa00000ff915d9230 */ /* 0x000fe20000000900 */
[----:B------:R-:W-:Y:S02]  /*17050*/  @!P6 PRMT R138, R88, 0x5410, RZ ;  /* 0x00005410588ae816 */ /* 0x000fe400000000ff */
[----:B------:R-:W-:Y:S01]  /*17060*/  ISETP.GE.U32.AND P6, PT, R199, R10, PT ;  /* 0x0000000ac700720c */ /* 0x000fe20003fc6070 */
[----:B------:R-:W-:Y:S01]  /*17070*/  IMAD.WIDE.U32 R10, R15, -0x2daee0ad, RZ ;  /* 0xd2511f530f0a7825 */ /* 0x000fe200078e00ff */
[----:B------:R-:W-:-:S03]  /*17080*/  @!P1 PRMT R145, R93, 0x5410, RZ ;  /* 0x000054105d919816 */ /* 0x000fc600000000ff */
[----:B-1----:R-:W-:Y:S01]  /*17090*/  FADD.FTZ R12, R27, R18 ;  /* 0x000000121b0c7221 */ /* 0x002fe20000010000 */
[----:B------:R-:W-:Y:S01]  /*170a0*/  ISETP.GE.U32.AND P1, PT, R199, R0, PT ;  /* 0x00000000c700720c */ /* 0x000fe20003f26070 */
[----:B------:R-:W-:Y:S01]  /*170b0*/  IMAD.MOV.U32 R18, RZ, RZ, R19 ;  /* 0x000000ffff127224 */ /* 0x000fe200078e0013 */
[----:B------:R-:W-:Y:S02]  /*170c0*/  LOP3.LUT R0, R11, R223, R16, 0x96, !PT ;  /* 0x000000df0b007212 */ /* 0x000fe400078e9610 */
[C---:B------:R-:W-:Y:S02]  /*170d0*/  LOP3.LUT R19, R10.reuse, 0xffff, RZ, 0xc0, !PT ;  /* 0x0000ffff0a137812 */ /* 0x040fe400078ec0ff */
[----:B------:R-:W-:Y:S02]  /*170e0*/  LOP3.LUT R13, R10, 0xff, RZ, 0xc0, !PT ;  /* 0x000000ff0a0d7812 */ /* 0x000fe400078ec0ff */
[--C-:B------:R-:W-:Y:S02]  /*170f0*/  SHF.R.U32.HI R15, RZ, 0x10, R10.reuse ;  /* 0x00000010ff0f7819 */ /* 0x100fe4000001160a */
[----:B------:R-:W-:Y:S01]  /*17100*/  SHF.R.U32.HI R11, RZ, 0x18, R10 ;  /* 0x00000018ff0b7819 */ /* 0x000fe2000001160a */
[----:B------:R-:W-:-:S02]  /*17110*/  IMAD.MOV.U32 R10, RZ, RZ, R235 ;  /* 0x000000ffff0a7224 */ /* 0x000fc400078e00eb */
[----:B------:R-:W2:Y:S01]  /*17120*/  LDL.LU R235, [R1+0x514] ;  /* 0x0005140001eb7983 */ /* 0x000ea20000300800 */
[----:B------:R-:W-:Y:S02]  /*17130*/  IMAD.MOV.U32 R231, RZ, RZ, R25 ;  /* 0x000000ffffe77224 */ /* 0x000fe400078e0019 */
[----:B------:R1:W3:Y:S08]  /*17140*/  MUFU.EX2 R25, R234 ;  /* 0x000000ea00197308 */ /* 0x0002f00000000800 */
[----:B------:R-:W-:Y:S01]  /*17150*/  MUFU.EX2 R17, R124 ;  /* 0x0000007c00117308 */ /* 0x000fe20000000800 */
[----:B-1----:R-:W-:-:S07]  /*17160*/  IMAD.MOV.U32 R234, RZ, RZ, R26 ;  /* 0x000000ffffea7224 */ /* 0x002fce00078e001a */
[----:B------:R-:W1:Y:S01]  /*17170*/  MUFU.EX2 R26, R115 ;  /* 0x00000073001a7308 */ /* 0x000e620000000800 */
[----:B---3--:R-:W-:Y:S01]  /*17180*/  F2FP.F16.F32.PACK_AB R16, R25, R27 ;  /* 0x0000001b1910723e */ /* 0x008fe200000000ff */
[----:B------:R-:W-:Y:S01]  /*17190*/  IMAD.MOV.U32 R27, RZ, RZ, R10 ;  /* 0x000000ffff1b7224 */ /* 0x000fe200078e000a */
[C---:B------:R-:W-:Y:S02]  /*171a0*/  PRMT R127, R21.reuse, 0x7610, R127 ;  /* 0x00007610157f7816 */ /* 0x040fe4000000007f */
[----:B------:R-:W-:Y:S01]  /*171b0*/  PRMT R126, R21, 0x7632, R126 ;  /* 0x00007632157e7816 */ /* 0x000fe2000000007e */
[----:B------:R-:W-:Y:S01]  /*171c0*/  IMAD.MOV.U32 R21, RZ, RZ, R18 ;  /* 0x000000ffff157224 */ /* 0x000fe200078e0012 */
[----:B------:R-:W-:Y:S01]  /*171d0*/  PRMT R125, R22, 0x7632, R125 ;  /* 0x00007632167d7816 */ /* 0x000fe2000000007d */
[----:B-1----:R-:W-:Y:S02]  /*171e0*/  FADD.FTZ R10, R26, R20 ;  /* 0x000000141a0a7221 */ /* 0x002fe40000010000 */
[----:B------:R-:W-:Y:S01]  /*171f0*/  @!P3 HADD2 R102, -R126.H0_H0, -RZ.H0_H0 ;  /* 0xa00000ff7e66b230 */ /* 0x000fe20000000900 */
[----:B------:R-:W-:Y:S01]  /*17200*/  PRMT R124, R22, 0x7610, R124 ;  /* 0x00007610167c7816 */ /* 0x000fe2000000007c */
[----:B------:R-:W-:-:S02]  /*17210*/  @!P4 HADD2 R101, -R127.H0_H0, -RZ.H0_H0 ;  /* 0xa00000ff7f65c230 */ /* 0x000fc40000000900 */
[C---:B------:R-:W-:Y:S01]  /*17220*/  FADD.FTZ R18, R17.reuse, R10 ;  /* 0x0000000a11127221 */ /* 0x040fe20000010000 */
[----:B------:R-:W-:Y:S01]  /*17230*/  IMAD.MOV.U32 R10, RZ, RZ, R200 ;  /* 0x000000ffff0a7224 */ /* 0x000fe200078e00c8 */
[----:B------:R-:W-:Y:S01]  /*17240*/  F2FP.F16.F32.PACK_AB R17, R17, R26 ;  /* 0x0000001a1111723e */ /* 0x000fe200000000ff */
[----:B------:R-:W-:Y:S02]  /*17250*/  @!P0 HADD2 R103, -R125.H0_H0, -RZ.H0_H0 ;  /* 0xa00000ff7d678230 */ /* 0x000fe40000000900 */
[----:B------:R-:W-:Y:S01]  /*17260*/  FADD.FTZ R12, R25, R12 ;  /* 0x0000000c190c7221 */ /* 0x000fe20000010000 */
[----:B------:R-:W-:Y:S01]  /*17270*/  IMAD.MOV.U32 R26, RZ, RZ, R10 ;  /* 0x000000ffff1a7224 */ /* 0x000fe200078e000a */
[----:B------:R-:W-:Y:S01]  /*17280*/  SHF.R.U32.HI R10, RZ, 0x8, R14 ;  /* 0x00000008ff0a7819 */ /* 0x000fe2000001160e */
[----:B------:R-:W-:Y:S01]  /*17290*/  IMAD.MOV.U32 R14, RZ, RZ, R234 ;  /* 0x000000ffff0e7224 */ /* 0x000fe200078e00ea */
[----:B------:R-:W-:Y:S01]  /*172a0*/  PRMT R234, R127, 0x5410, R126 ;  /* 0x000054107fea7816 */ /* 0x000fe2000000007e */
[----:B------:R-:W3:Y:S01]  /*172b0*/  LDL.LU R20, [R1+0x16c] ;  /* 0x00016c0001147983 */ /* 0x000ee20000300800 */
[----:B------:R-:W-:-:S02]  /*172c0*/  @!P3 PRMT R126, R102, 0x5410, RZ ;  /* 0x00005410667eb816 */ /* 0x000fc400000000ff */
[----:B------:R-:W-:Y:S01]  /*172d0*/  LOP3.LUT R10, R10, 0xffff, RZ, 0xc0, !PT ;  /* 0x0000ffff0a0a7812 */ /* 0x000fe200078ec0ff */
[----:B------:R-:W-:Y:S01]  /*172e0*/  @!P5 HADD2 R104, -R124.H0_H0, -RZ.H0_H0 ;  /* 0xa00000ff7c68d230 */ /* 0x000fe20000000900 */
[----:B------:R-:W-:Y:S01]  /*172f0*/  ISETP.GE.U32.AND P3, PT, R199, R13, PT ;  /* 0x0000000dc700720c */ /* 0x000fe20003f66070 */
[----:B------:R-:W-:Y:S01]  /*17300*/  IMAD.MOV.U32 R13, RZ, RZ, R14 ;  /* 0x000000ffff0d7224 */ /* 0x000fe200078e000e */
[----:B------:R-:W-:Y:S01]  /*17310*/  @!P4 PRMT R127, R101, 0x5410, RZ ;  /* 0x00005410657fc816 */ /* 0x000fe200000000ff */
[----:B------:R1:W4:Y:S01]  /*17320*/  LDL.LU R200, [R1+0x510] ;  /* 0x0005100001c87983 */ /* 0x0003220000300800 */
[----:B------:R-:W-:Y:S01]  /*17330*/  ISETP.GE.U32.AND P4, PT, R199, R10, PT ;  /* 0x0000000ac700720c */ /* 0x000fe20003f86070 */
[----:B------:R-:W-:Y:S01]  /*17340*/  IMAD.MOV.U32 R10, RZ, RZ, R212 ;  /* 0x000000ffff0a7224 */ /* 0x000fe200078e00d4 */
[----:B------:R-:W-:Y:S01]  /*17350*/  PRMT R123, R24, 0x7610, R123 ;  /* 0x00007610187b7816 */ /* 0x000fe2000000007b */
[----:B------:R1:W4:Y:S02]  /*17360*/  LDL.LU R212, [R1+0x50c] ;  /* 0x00050c0001d47983 */ /* 0x0003240000300800 */
[----:B------:R-:W-:Y:S01]  /*17370*/  IMAD.MOV.U32 R22, RZ, RZ, R10 ;  /* 0x000000ffff167224 */ /* 0x000fe200078e000a */
[----:B------:R-:W-:-:S04]  /*17380*/  SHF.R.U32.HI R10, RZ, 0x10, R0 ;  /* 0x00000010ff0a7819 */ /* 0x000fc80000011600 */
[----:B------:R-:W-:Y:S01]  /*17390*/  LOP3.LUT R10, R10, 0xff, RZ, 0xc0, !PT ;  /* 0x000000ff0a0a7812 */ /* 0x000fe200078ec0ff */
[----:B------:R-:W-:Y:S01]  /*173a0*/  @!P2 HADD2 R105, -R123.H0_H0, -RZ.H0_H0 ;  /* 0xa00000ff7b69a230 */ /* 0x000fe20000000900 */
[----:B------:R-:W-:-:S05]  /*173b0*/  PRMT R122, R24, 0x7632, R122 ;  /* 0x00007632187a7816 */ /* 0x000fca000000007a */
[----:B------:R-:W-:Y:S01]  /*173c0*/  @!P4 HADD2 R108, -R122.H0_H0, -RZ.H0_H0 ;  /* 0xa00000ff7a6cc230 */ /* 0x000fe20000000900 */
[C---:B------:R-:W-:Y:S02]  /*173d0*/  PRMT R120, R23.reuse, 0x7610, R120 ;  /* 0x0000761017787816 */ /* 0x040fe40000000078 */
[----:B------:R-:W-:-:S03]  /*173e0*/  PRMT R121, R23, 0x7632, R121 ;  /* 0x0000763217797816 */ /* 0x000fc60000000079 */
[----:B------:R-:W-:Y:S01]  /*173f0*/  @!P6 HADD2 R114, -R120.H0_H0, -RZ.H0_H0 ;  /* 0xa00000ff7872e230 */ /* 0x000fe20000000900 */
[----:B--2---:R2:W1:Y:S02]  /*17400*/  MUFU.EX2 R14, R235 ;  /* 0x000000eb000e7308 */ /* 0x0044640000000800 */
[----:B--2---:R-:W-:Y:S02]  /*17410*/  PRMT R235, R124, 0x5410, R125 ;  /* 0x000054107ceb7816 */ /* 0x004fe4000000007d */
[----:B------:R-:W-:Y:S02]  /*17420*/  @!P0 PRMT R125, R103, 0x5410, RZ ;  /* 0x00005410677d8816 */ /* 0x000fe400000000ff */
[----:B------:R-:W-:Y:S02]  /*17430*/  ISETP.GE.U32.AND P0, PT, R199, R11, PT ;  /* 0x0000000bc700720c */ /* 0x000fe40003f06070 */
[----:B------:R-:W2:Y:S01]  /*17440*/  MUFU.EX2 R11, R240 ;  /* 0x000000f0000b7308 */ /* 0x000ea20000000800 */
[----:B------:R-:W-:-:S02]  /*17450*/  @!P5 PRMT R124, R104, 0x5410, RZ ;  /* 0x00005410687cd816 */ /* 0x000fc400000000ff */
[----:B------:R-:W-:Y:S01]  /*17460*/  ISETP.GE.U32.AND P5, PT, R199, R10, PT ;  /* 0x0000000ac700720c */ /* 0x000fe20003fa6070 */
[----:B-1----:R-:W-:Y:S01]  /*17470*/  FADD.FTZ R10, R14, R12 ;  /* 0x0000000c0e0a7221 */ /* 0x002fe20000010000 */
[----:B------:R-:W-:-:S03]  /*17480*/  IMAD.MOV.U32 R12, RZ, RZ, R13 ;  /* 0x000000ffff0c7224 */ /* 0x000fc600078e000d */
[C---:B--2---:R-:W-:Y:S01]  /*17490*/  FADD.FTZ R13, R11.reuse, R10 ;  /* 0x0000000a0b0d7221 */ /* 0x044fe20000010000 */
[----:B------:R-:W-:Y:S01]  /*174a0*/  F2FP.F16.F32.PACK_AB R11, R11, R14 ;  /* 0x0000000e0b0b723e */ /* 0x000fe200000000ff */
[----:B------:R-:W-:Y:S01]  /*174b0*/  IMAD.MOV.U32 R14, RZ, RZ, R234 ;  /* 0x000000ffff0e7224 */ /* 0x000fe200078e00ea */
[----:B------:R-:W-:Y:S02]  /*174c0*/  LOP3.LUT R10, R0, 0xff, RZ, 0xc0, !PT ;  /* 0x000000ff000a7812 */ /* 0x000fe400078ec0ff */
[----:B------:R-:W-:Y:S02]  /*174d0*/  PRMT R234, R123, 0x5410, R122 ;  /* 0x000054107bea7816 */ /* 0x000fe4000000007a */
[----:B------:R-:W-:Y:S02]  /*174e0*/  @!P2 PRMT R123, R105, 0x5410, RZ ;  /* 0x00005410697ba816 */ /* 0x000fe400000000ff */
[----:B------:R-:W-:Y:S01]  /*174f0*/  ISETP.GE.U32.AND P2, PT, R199, R10, PT ;  /* 0x0000000ac700720c */ /* 0x000fe20003f46070 */
[----:B------:R-:W-:Y:S01]  /*17500*/  IMAD.MOV.U32 R10, RZ, RZ, R213 ;  /* 0x000000ffff0a7224 */ /* 0x000fe200078e00d5 */
[----:B------:R-:W-:Y:S01]  /*17510*/  @!P4 PRMT R122, R108, 0x5410, RZ ;  /* 0x000054106c7ac816 */ /* 0x000fe200000000ff */
[----:B------:R1:W2:Y:S02]  /*17520*/  LDL.LU R213, [R1+0x508] ;  /* 0x0005080001d57983 */ /* 0x0002a40000300800 */
[----:B------:R-:W-:Y:S01]  /*17530*/  IMAD.MOV.U32 R108, RZ, RZ, R10 ;  /* 0x000000ffff6c7224 */ /* 0x000fe200078e000a */
[----:B------:R-:W-:-:S02]  /*17540*/  SHF.R.U32.HI R10, RZ, 0x18, R0 ;  /* 0x00000018ff0a7819 */ /* 0x000fc40000011600 */
[----:B------:R-:W-:Y:S02]  /*17550*/  LOP3.LUT R0, R0, 0xffff, RZ, 0xc0, !PT ;  /* 0x0000ffff00007812 */ /* 0x000fe400078ec0ff */
[----:B------:R-:W-:Y:S02]  /*17560*/  ISETP.GE.U32.AND P4, PT, R199, R10, PT ;  /* 0x0000000ac700720c */ /* 0x000fe40003f86070 */
[----:B------:R-:W-:Y:S02]  /*17570*/  SHF.R.U32.HI R0, RZ, 0x8, R0 ;  /* 0x00000008ff007819 */ /* 0x000fe40000011600 */
[----:B------:R-:W-:Y:S01]  /*17580*/  LOP3.LUT R10, R15, 0xff, RZ, 0xc0, !PT ;  /* 0x000000ff0f0a7812 */ /* 0x000fe200078ec0ff */
[----:B------:R-:W-:Y:S01]  /*17590*/  IMAD.MOV.U32 R15, RZ, RZ, R108 ;  /* 0x000000ffff0f7224 */ /* 0x000fe200078e006c */
[----:B------:R-:W-:Y:S01]  /*175a0*/  LOP3.LUT R0, R0, 0xffff, RZ, 0xc0, !PT ;  /* 0x0000ffff00007812 */ /* 0x000fe200078ec0ff */
[----:B------:R-:W-:Y:S02]  /*175b0*/  IMAD.MOV.U32 R108, RZ, RZ, R14 ;  /* 0x000000ffff6c7224 */ /* 0x000fe400078e000e */
[----:B------:R-:W-:Y:S01]  /*175c0*/  IMAD.MOV.U32 R14, RZ, RZ, R231 ;  /* 0x000000ffff0e7224 */ /* 0x000fe200078e00e7 */
[----:B------:R-:W-:-:S02]  /*175d0*/  PRMT R231, R120, 0x5410, R121 ;  /* 0x0000541078e77816 */ /* 0x000fc40000000079 */
[----:B------:R-:W-:Y:S02]  /*175e0*/  @!P6 PRMT R120, R114, 0x5410, RZ ;  /* 0x000054107278e816 */ /* 0x000fe400000000ff */
[----:B------:R-:W-:Y:S02]  /*175f0*/  ISETP.GE.U32.AND P6, PT, R199, R0, PT ;  /* 0x00000000c700720c */ /* 0x000fe40003fc6070 */
[----:B------:R-:W-:Y:S01]  /*17600*/  SHF.R.U32.HI R0, RZ, 0x8, R19 ;  /* 0x00000008ff007819 */ /* 0x000fe20000011613 */
[----:B------:R-:W-:Y:S02]  /*17610*/  IMAD.MOV.U32 R19, RZ, RZ, R187 ;  /* 0x000000ffff137224 */ /* 0x000fe400078e00bb */
[----:B------:R-:W4:Y:S01]  /*17620*/  LDL.LU R187, [R1+0x504] ;  /* 0x0005040001bb7983 */ /* 0x000f220000300800 */
[----:B------:R-:W-:Y:S01]  /*17630*/  @!P1 HADD2 R113, -R121.H0_H0, -RZ.H0_H0 ;  /* 0xa00000ff79719230 */ /* 0x000fe20000000900 */
[C---:B------:R-:W-:Y:S02]  /*17640*/  PRMT R117, R16.reuse, 0x7610, R117 ;  /* 0x0000761010757816 */ /* 0x040fe40000000075 */
[----:B------:R-:W-:Y:S01]  /*17650*/  PRMT R115, R16, 0x7632, R115 ;  /* 0x0000763210737816 */ /* 0x000fe20000000073 */
[----:B------:R-:W-:Y:S01]  /*17660*/  IMAD.MOV.U32 R16, RZ, RZ, R12 ;  /* 0x000000ffff107224 */ /* 0x000fe200078e000c */
[----:B------:R-:W-:Y:S01]  /*17670*/  @!P1 PRMT R121, R113, 0x5410, RZ ;  /* 0x0000541071799816 */ /* 0x000fe200000000ff */
[----:B------:R-:W-:Y:S01]  /*17680*/  @!P2 HADD2 R163, -R117.H0_H0, -RZ.H0_H0 ;  /* 0xa00000ff75a3a230 */ /* 0x000fe20000000900 */
[----:B------:R-:W-:Y:S01]  /*17690*/  ISETP.GE.U32.AND P1, PT, R199, R10, PT ;  /* 0x0000000ac700720c */ /* 0x000fe20003f26070 */
[----:B------:R-:W-:Y:S01]  /*176a0*/  IMAD.MOV.U32 R10, RZ, RZ, R21 ;  /* 0x000000ffff0a7224 */ /* 0x000fe200078e0015 */
[----:B------:R-:W-:Y:S01]  /*176b0*/  LOP3.LUT R0, R0, 0xffff, RZ, 0xc0, !PT ;  /* 0x0000ffff00007812 */ /* 0x000fe200078ec0ff */
[----:B------:R3:W1:Y:S01]  /*176c0*/  MUFU.EX2 R12, R180 ;  /* 0x000000b4000c7308 */ /* 0x0006620000000800 */
[----:B------:R-:W-:Y:S01]  /*176d0*/  @!P6 HADD2 R164, -R115.H0_H0, -RZ.H0_H0 ;  /* 0xa00000ff73a4e230 */ /* 0x000fe20000000900 */
[----:B------:R-:W-:-:S02]  /*176e0*/  PRMT R114, R17, 0x7610, R114 ;  /* 0x0000761011727816 */ /* 0x000fc40000000072 */
[----:B------:R-:W-:-:S03]  /*176f0*/  PRMT R113, R17, 0x7632, R113 ;  /* 0x0000763211717816 */ /* 0x000fc60000000071 */
[----:B------:R-:W-:Y:S02]  /*17700*/  @!P5 HADD2 R165, -R114.H0_H0, -RZ.H0_H0 ;  /* 0xa00000ff72a5d230 */ /* 0x000fe40000000900 */
[----:B---3--:R-:W-:Y:S01]  /*17710*/  IMAD.MOV.U32 R180, RZ, RZ, R16 ;  /* 0x000000ffffb47224 */ /* 0x008fe200078e0010 */
[----:B------:R-:W-:Y:S02]  /*17720*/  PRMT R16, R117, 0x5410, R115 ;  /* 0x0000541075107816 */ /* 0x000fe40000000073 */
[----:B------:R-:W-:Y:S02]  /*17730*/  @!P2 PRMT R117, R163, 0x5410, RZ ;  /* 0x00005410a375a816 */ /* 0x000fe400000000ff */
[----:B------:R-:W-:Y:S01]  /*17740*/  ISETP.GE.U32.AND P2, PT, R199, R0, PT ;  /* 0x00000000c700720c */ /* 0x000fe20003f46070 */
[----:B------:R-:W-:Y:S01]  /*17750*/  IMAD.MOV.U32 R0, RZ, RZ, R10 ;  /* 0x000000ffff007224 */ /* 0x000fe200078e000a */
[----:B------:R-:W-:Y:S01]  /*17760*/  @!P6 PRMT R115, R164, 0x5410, RZ ;  /* 0x00005410a473e816 */ /* 0x000fe200000000ff */
[----:B------:R3:W4:Y:S01]  /*17770*/  MUFU.EX2 R10, R182 ;  /* 0x000000b6000a7308 */ /* 0x0007220000000800 */
[----:B------:R-:W2:Y:S01]  /*17780*/  LDL.LU R163, [R1+0x1e4] ;  /* 0x0001e40001a37983 */ /* 0x000ea20000300800 */
[----:B---3--:R-:W-:-:S03]  /*17790*/  IMAD.MOV.U32 R182, RZ, RZ, R178 ;  /* 0x000000ffffb67224 */ /* 0x008fc600078e00b2 */
[----:B------:R-:W3:Y:S01]  /*177a0*/  LDL.LU R178, [R1+0x500] ;  /* 0x0005000001b27983 */ /* 0x000ee20000300800 */
[----:B------:R-:W-:Y:S02]  /*177b0*/  IMAD.MOV.U32 R164, RZ, RZ, R182 ;  /* 0x000000ffffa47224 */ /* 0x000fe400078e00b6 */
[----:B------:R-:W-:Y:S02]  /*177c0*/  IMAD.MOV.U32 R182, RZ, RZ, R19 ;  /* 0x000000ffffb67224 */ /* 0x000fe400078e0013 */
[----:B------:R1:W-:Y:S02]  /*177d0*/  MUFU.EX2 R19, R250 ;  /* 0x000000fa00137308 */ /* 0x0003e40000000800 */
[----:B-1----:R-:W-:Y:S01]  /*177e0*/  IMAD.MOV.U32 R250, RZ, RZ, R22 ;  /* 0x000000fffffa7224 */ /* 0x002fe200078e0016 */
[----:B------:R-:W-:Y:S02]  /*177f0*/  PRMT R22, R114, 0x5410, R113 ;  /* 0x0000541072167816 */ /* 0x000fe40000000071 */
[----:B------:R-:W-:Y:S01]  /*17800*/  @!P5 PRMT R114, R165, 0x5410, RZ ;  /* 0x00005410a572d816 */ /* 0x000fe200000000ff */
[----:B------:R-:W-:-:S02]  /*17810*/  IMAD.MOV.U32 R165, RZ, RZ, R26 ;  /* 0x000000ffffa57224 */ /* 0x000fc400078e001a */
[----:B------:R1:W-:Y:S02]  /*17820*/  MUFU.EX2 R26, R251 ;  /* 0x000000fb001a7308 */ /* 0x0003e40000000800 */
[----:B-1----:R-:W-:Y:S02]  /*17830*/  IMAD.MOV.U32 R251, RZ, RZ, R0 ;  /* 0x000000fffffb7224 */ /* 0x002fe400078e0000 */
[----:B------:R-:W-:Y:S01]  /*17840*/  FADD.FTZ R0, R12, R18 ;  /* 0x000000120c007221 */ /* 0x000fe20000010000 */
[----:B------:R-:W-:-:S03]  /*17850*/  IMAD.MOV.U32 R18, RZ, RZ, R20 ;  /* 0x000000ffff127224 */ /* 0x000fc600078e0014 */
[----:B------:R1:W-:Y:S01]  /*17860*/  MUFU.EX2 R20, R118 ;  /* 0x0000007600147308 */ /* 0x0003e20000000800 */
[----:B----4-:R-:W-:Y:S02]  /*17870*/  IMAD.MOV.U32 R17, RZ, RZ, R187 ;  /* 0x000000ffff117224 */ /* 0x010fe400078e00bb */
[----:B------:R-:W4:Y:S04]  /*17880*/  LDL.LU R187, [R1+0x4fc] ;  /* 0x0004fc0001bb7983 */ /* 0x000f280000300800 */
[----:B-1----:R-:W2:Y:S01]  /*17890*/  LDL.LU R118, [R1+0x4f8] ;  /* 0x0004f80001767983 */ /* 0x002ea20000300800 */
[C---:B------:R-:W-:Y:S02]  /*178a0*/  PRMT R112, R11.reuse, 0x7610, R112 ;  /* 0x000076100b707816 */ /* 0x040fe40000000070 */
[----:B------:R-:W-:Y:S01]  /*178b0*/  PRMT R111, R11, 0x7632, R111 ;  /* 0x000076320b6f7816 */ /* 0x000fe2000000006f */
[C---:B------:R-:W-:Y:S01]  /*178c0*/  FADD.FTZ R11, R10.reuse, R0 ;  /* 0x000000000a0b7221 */ /* 0x040fe20000010000 */
[----:B------:R-:W-:Y:S01]  /*178d0*/  F2FP.F16.F32.PACK_AB R0, R10, R12 ;  /* 0x0000000c0a00723e */ /* 0x000fe200000000ff */
[----:B------:R-:W-:-:S02]  /*178e0*/  @!P3 HADD2 R167, -R112.H0_H0, -RZ.H0_H0 ;  /* 0xa00000ff70a7b230 */ /* 0x000fc40000000900 */
[----:B------:R-:W-:Y:S01]  /*178f0*/  IMAD.MOV.U32 R12, RZ, RZ, R251 ;  /* 0x000000ffff0c7224 */ /* 0x000fe200078e00fb */
[----:B------:R-:W-:Y:S01]  /*17900*/  PRMT R110, R0, 0x7610, R110 ;  /* 0x00007610006e7816 */ /* 0x000fe2000000006e */
[----:B------:R-:W-:Y:S01]  /*17910*/  IMAD.MOV.U32 R251, RZ, RZ, R250 ;  /* 0x000000fffffb7224 */ /* 0x000fe200078e00fa */
[----:B------:R-:W-:Y:S01]  /*17920*/  PRMT R250, R112, 0x5410, R111 ;  /* 0x0000541070fa7816 */ /* 0x000fe2000000006f */
[----:B------:R1:W3:Y:S01]  /*17930*/  MUFU.EX2 R21, R247 ;  /* 0x000000f700157308 */ /* 0x0002e20000000800 */
[----:B------:R-:W-:Y:S01]  /*17940*/  @!P3 PRMT R112, R167, 0x5410, RZ ;  /* 0x00005410a770b816 */ /* 0x000fe200000000ff */
[----:B------:R-:W-:Y:S01]  /*17950*/  IMAD.MOV.U32 R167, RZ, RZ, R17 ;  /* 0x000000ffffa77224 */ /* 0x000fe200078e0011 */
[----:B------:R-:W-:Y:S01]  /*17960*/  PRMT R105, R0, 0x7632, R105 ;  /* 0x0000763200697816 */ /* 0x000fe20000000069 */
[----:B------:R-:W-:Y:S02]  /*17970*/  @!P1 HADD2 R174, -R110.H0_H0, -RZ.H0_H0 ;  /* 0xa00000ff6eae9230 */ /* 0x000fe40000000900 */
[----:B------:R-:W-:-:S02]  /*17980*/  VIADD R0, R7, 0x3 ;  /* 0x0000000307007836 */ /* 0x000fc40000000000 */
[----:B------:R1:W-:Y:S01]  /*17990*/  MUFU.EX2 R17, R201 ;  /* 0x000000c900117308 */ /* 0x0003e20000000800 */
[----:B------:R-:W-:Y:S01]  /*179a0*/  @!P0 HADD2 R173, -R105.H0_H0, -RZ.H0_H0 ;  /* 0xa00000ff69ad8230 */ /* 0x000fe20000000900 */
[----:B-1----:R-:W-:Y:S01]  /*179b0*/  PRMT R247, R204, 0x7610, R247 ;  /* 0x00007610ccf77816 */ /* 0x002fe200000000f7 */
[----:B------:R-:W-:-:S05]  /*179c0*/  IMAD.MOV.U32 R201, RZ, RZ, R16 ;  /* 0x000000ffffc97224 */ /* 0x000fca00078e0010 */
[----:B------:R1:W-:Y:S01]  /*179d0*/  MUFU.EX2 R16, R224 ;  /* 0x000000e000107308 */ /* 0x0003e20000000800 */
[----:B------:R-:W-:Y:S02]  /*179e0*/  LOP3.LUT R0, R129, R3, R0, 0x96, !PT ;  /* 0x0000000381007212 */ /* 0x000fe400078e9600 */
[----:B-1----:R-:W-:Y:S02]  /*179f0*/  PRMT R224, R247, 0x7610, R224 ;  /* 0x00007610f7e07816 */ /* 0x002fe400000000e0 */
[----:B------:R-:W-:Y:S02]  /*17a00*/  PRMT R247, R110, 0x5410, R105 ;  /* 0x000054106ef77816 */ /* 0x000fe40000000069 */
[----:B------:R-:W-:Y:S01]  /*17a10*/  @!P1 PRMT R110, R174, 0x5410, RZ ;  /* 0x00005410ae6e9816 */ /* 0x000fe200000000ff */
[----:B------:R-:W-:Y:S01]  /*17a20*/  IMAD.MOV.U32 R174, RZ, RZ, R18 ;  /* 0x000000ffffae7224 */ /* 0x000fe200078e0012 */
[----:B------:R-:W-:Y:S01]  /*17a30*/  @!P0 PRMT R105, R173, 0x5410, RZ ;  /* 0x00005410ad698816 */ /* 0x000fe200000000ff */
[----:B------:R1:W-:Y:S01]  /*17a40*/  MUFU.EX2 R18, R225 ;  /* 0x000000e100127308 */ /* 0x0003e20000000800 */
[----:B------:R-:W-:-:S02]  /*17a50*/  IMAD.MOV.U32 R173, RZ, RZ, R201 ;  /* 0x000000ffffad7224 */ /* 0x000fc400078e00c9 */
[----:B------:R-:W-:Y:S02]  /*17a60*/  IMAD.MOV.U32 R201, RZ, RZ, R164 ;  /* 0x000000ffffc97224 */ /* 0x000fe400078e00a4 */
[----:B------:R-:W-:Y:S02]  /*17a70*/  IMAD.MOV.U32 R164, RZ, RZ, R180 ;  /* 0x000000ffffa47224 */ /* 0x000fe400078e00b4 */
[----:B------:R-:W-:Y:S02]  /*17a80*/  IMAD.MOV.U32 R180, RZ, RZ, R14 ;  /* 0x000000ffffb47224 */ /* 0x000fe400078e000e */
[----:B-1----:R-:W-:Y:S02]  /*17a90*/  IMAD.MOV.U32 R225, RZ, RZ, R174 ;  /* 0x000000ffffe17224 */ /* 0x002fe400078e00ae */
[----:B------:R-:W-:Y:S02]  /*17aa0*/  IMAD.MOV.U32 R174, RZ, RZ, R167 ;  /* 0x000000ffffae7224 */ /* 0x000fe400078e00a7 */
[----:B------:R-:W-:-:S02]  /*17ab0*/  IMAD.MOV.U32 R167, RZ, RZ, R15 ;  /* 0x000000ffffa77224 */ /* 0x000fc400078e000f */
[----:B------:R-:W-:-:S04]  /*17ac0*/  IMAD.WIDE.U32 R14, R0, -0x326172a9, RZ ;  /* 0xcd9e8d57000e7825 */ /* 0x000fc800078e00ff */
[----:B------:R-:W-:Y:S02]  /*17ad0*/  @!P4 HADD2 R166, -R113.H0_H0, -RZ.H0_H0 ;  /* 0xa00000ff71a6c230 */ /* 0x000fe40000000900 */
[----:B------:R-:W-:Y:S01]  /*17ae0*/  IMAD.MOV.U32 R0, RZ, RZ, R12 ;  /* 0x000000ffff007224 */ /* 0x000fe200078e000c */
[----:B------:R-:W-:Y:S02]  /*17af0*/  LOP3.LUT R12, R15, R215, R196, 0x96, !PT ;  /* 0x000000d70f0c7212 */ /* 0x000fe400078e96c4 */
[----:B------:R1:W3:Y:S01]  /*17b00*/  MUFU.EX2 R15, R226 ;  /* 0x000000e2000f7308 */ /* 0x0002e20000000800 */
[----:B------:R-:W-:Y:S01]  /*17b10*/  @!P4 PRMT R113, R166, 0x5410, RZ ;  /* 0x00005410a671c816 */ /* 0x000fe200000000ff */
[----:B------:R-:W-:Y:S02]  /*17b20*/  IMAD.MOV.U32 R166, RZ, RZ, R22 ;  /* 0x000000ffffa67224 */ /* 0x000fe400078e0016 */
[----:B------:R-:W-:Y:S01]  /*17b30*/  IMAD.MOV.U32 R22, RZ, RZ, R30 ;  /* 0x000000ffff167224 */ /* 0x000fe200078e001e */
[----:B-1----:R-:W-:-:S02]  /*17b40*/  PRMT R226, R224, 0x7610, R226 ;  /* 0x00007610e0e27816 */ /* 0x002fc400000000e2 */
[----:B---3--:R-:W-:Y:S02]  /*17b50*/  F2FP.F16.F32.PACK_AB R24, R19, R21 ;  /* 0x000000151318723e */ /* 0x008fe400000000ff */
[----:B------:R-:W-:Y:S02]  /*17b60*/  LOP3.LUT R14, R79, R214, R14, 0x96, !PT ;  /* 0x000000d64f0e7212 */ /* 0x000fe400078e960e */
[----:B------:R-:W-:Y:S02]  /*17b70*/  F2FP.F16.F32.PACK_AB R25, R15, R18 ;  /* 0x000000120f19723e */ /* 0x000fe400000000ff */
[----:B------:R-:W-:Y:S01]  /*17b80*/  F2FP.F16.F32.PACK_AB R23, R16, R17 ;  /* 0x000000111017723e */ /* 0x000fe200000000ff */
[----:B------:R-:W-:Y:S02]  /*17b90*/  IMAD.MOV.U32 R30, RZ, RZ, R205 ;  /* 0x000000ffff1e7224 */ /* 0x000fe400078e00cd */
[----:B------:R-:W-:Y:S01]  /*17ba0*/  @!P2 HADD2 R172, -R111.H0_H0, -RZ.H0_H0 ;  /* 0xa00000ff6faca230 */ /* 0x000fe20000000900 */
[----:B------:R-:W-:Y:S01]  /*17bb0*/  PRMT R104, R24, 0x7610, R104 ;  /* 0x0000761018687816 */ /* 0x000fe20000000068 */
[----:B------:R-:W3:Y:S03]  /*17bc0*/  LDL.LU.64 R204, [R1+0x58] ;  /* 0x0000580001cc7983 */ /* 0x000ee60000300a00 */
[----:B------:R-:W-:Y:S01]  /*17bd0*/  @!P2 PRMT R111, R172, 0x5410, RZ ;  /* 0x00005410ac6fa816 */ /* 0x000fe200000000ff */
[----:B------:R-:W1:Y:S01]  /*17be0*/  MUFU.EX2 R30, R30 ;  /* 0x0000001e001e7308 */ /* 0x000e620000000800 */
[----:B------:R-:W-:Y:S01]  /*17bf0*/  PRMT R103, R24, 0x7632, R103 ;  /* 0x0000763218677816 */ /* 0x000fe20000000067 */
[----:B------:R-:W-:-:S03]  /*17c00*/  IMAD.MOV.U32 R24, RZ, RZ, R251 ;  /* 0x000000ffff187224 */ /* 0x000fc600078e00fb */
[----:B------:R-:W-:Y:S01]  /*17c10*/  PRMT R251, R104, 0x5410, R103 ;  /* 0x0000541068fb7816 */ /* 0x000fe20000000067 */
[----:B--2---:R-:W-:Y:S02]  /*17c20*/  IMAD.MOV.U32 R10, RZ, RZ, R118 ;  /* 0x000000ffff0a7224 */ /* 0x004fe400078e0076 */
[----:B------:R-:W2:Y:S02]  /*17c30*/  LDL.LU R118, [R1+0x4f4] ;  /* 0x0004f40001767983 */ /* 0x000ea40000300800 */
[----:B------:R-:W-:Y:S02]  /*17c40*/  IMAD.MOV.U32 R224, RZ, RZ, R10 ;  /* 0x000000ffffe07224 */ /* 0x000fe400078e000a */
[----:B------:R-:W-:Y:S01]  /*17c50*/  FADD.FTZ R10, R21, R13 ;  /* 0x0000000d150a7221 */ /* 0x000fe20000010000 */
[----:B------:R-:W-:Y:S02]  /*17c60*/  IMAD.MOV.U32 R13, RZ, RZ, R0 ;  /* 0x000000ffff0d7224 */ /* 0x000fe400078e0000 */
[----:B------:R-:W-:Y:S01]  /*17c70*/  FADD.FTZ R0, R17, R11 ;  /* 0x0000000b11007221 */ /* 0x000fe20000010000 */
[----:B------:R-:W-:Y:S01]  /*17c80*/  FADD.FTZ R10, R19, R10 ;  /* 0x0000000a130a7221 */ /* 0x000fe20000010000 */
[----:B------:R-:W-:-:S02]  /*17c90*/  IMAD.MOV.U32 R11, RZ, RZ, R22 ;  /* 0x000000ffff0b7224 */ /* 0x000fc400078e0016 */
[----:B------:R-:W-:Y:S01]  /*17ca0*/  FADD.FTZ R0, R16, R0 ;  /* 0x0000000010007221 */ /* 0x000fe20000010000 */
[----:B------:R-:W-:Y:S01]  /*17cb0*/  FADD.FTZ R10, R26, R10 ;  /* 0x0000000a1a0a7221 */ /* 0x000fe20000010000 */
[----:B------:R-:W-:Y:S02]  /*17cc0*/  F2FP.F16.F32.PACK_AB R26, R20, R26 ;  /* 0x0000001a141a723e */ /* 0x000fe400000000ff */
[----:B------:R-:W-:Y:S01]  /*17cd0*/  FADD.FTZ R0, R18, R0 ;  /* 0x0000000012007221 */ /* 0x000fe20000010000 */
[----:B------:R-:W-:Y:S01]  /*17ce0*/  FADD.FTZ R22, R20, R10 ;  /* 0x0000000a14167221 */ /* 0x000fe20000010000 */
[----:B------:R-:W-:Y:S02]  /*17cf0*/  IMAD.MOV.U32 R20, RZ, RZ, R11 ;  /* 0x000000ffff147224 */ /* 0x000fe400078e000b */
[----:B------:R-:W-:-:S04]  /*17d00*/  IMAD.WIDE.U32 R10, R12, -0x2daee0ad, RZ ;  /* 0xd2511f530c0a7825 */ /* 0x000fc800078e00ff */
[----:B------:R-:W-:Y:S01]  /*17d10*/  FADD.FTZ R21, R15, R0 ;  /* 0x000000000f157221 */ /* 0x000fe20000010000 */
[----:B------:R-:W-:Y:S01]  /*17d20*/  LOP3.LUT R0, R11, R216, R238, 0x96, !PT ;  /* 0x000000d80b007212 */ /* 0x000fe200078e96ee */
[----:B------:R-:W-:Y:S02]  /*17d30*/  IMAD.MOV.U32 R19, RZ, RZ, R13 ;  /* 0x000000ffff137224 */ /* 0x000fe400078e000d */
[----:B------:R-:W-:-:S04]  /*17d40*/  IMAD.WIDE.U32 R14, R14, -0x2daee0ad, RZ ;  /* 0xd2511f530e0e7825 */ /* 0x000fc800078e00ff */
[----:B------:R-:W-:-:S05]  /*17d50*/  IMAD.WIDE.U32 R12, R0, -0x326172a9, RZ ;  /* 0xcd9e8d57000c7825 */ /* 0x000fca00078e00ff */
[----:B------:R-:W-:Y:S02]  /*17d60*/  LOP3.LUT R0, R13, R211, R78, 0x96, !PT ;  /* 0x000000d30d007212 */ /* 0x000fe400078e964e */
[----:B------:R-:W-:-:S05]  /*17d70*/  LOP3.LUT R13, R15, R221, R10, 0x96, !PT ;  /* 0x000000dd0f0d7212 */ /* 0x000fca00078e960a */
[----:B------:R-:W-:-:S04]  /*17d80*/  IMAD.WIDE.U32 R16, R13, -0x326172a9, RZ ;  /* 0xcd9e8d570d107825 */ /* 0x000fc800078e00ff */
[----:B------:R-:W-:Y:S01]  /*17d90*/  IMAD.WIDE.U32 R10, R0, -0x2daee0ad, RZ ;  /* 0xd2511f53000a7825 */ /* 0x000fe200078e00ff */
[----:B------:R-:W-:-:S04]  /*17da0*/  LOP3.LUT R0, R17, R220, R12, 0x96, !PT ;  /* 0x000000dc11007212 */ /* 0x000fc800078e960c */
[----:B------:R-:W-:Y:S01]  /*17db0*/  LOP3.LUT R11, R11, R219, R14, 0x96, !PT ;  /* 0x000000db0b0b7212 */ /* 0x000fe200078e960e */
[----:B------:R-:W-:-:S05]  /*17dc0*/  IMAD.WIDE.U32 R14, R0, -0x2daee0ad, RZ ;  /* 0xd2511f53000e7825 */ /* 0x000fca00078e00ff */
        /* <DEDUP_REMOVED lines=13> */
[----:B------:R-:W-:Y:S02]  /*17ea0*/  LOP3.LUT R0, R10, 0xff, RZ, 0xc0, !PT ;  /* 0x000000ff0a007812 */ /* 0x000fe400078ec0ff */
[----:B------:R-:W-:Y:S01]  /*17eb0*/  PRMT R18, R226, 0x7610, R18 ;  /* 0x00007610e2127816 */ /* 0x000fe20000000012 */
[----:B------:R-:W-:Y:S01]  /*17ec0*/  IMAD.MOV.U32 R226, RZ, RZ, R166 ;  /* 0x000000ffffe27224 */ /* 0x000fe200078e00a6 */
[----:B------:R-:W-:Y:S01]  /*17ed0*/  ISETP.GE.U32.AND P2, PT, R199, R0, PT ;  /* 0x00000000c700720c */ /* 0x000fe20003f46070 */
[----:B------:R-:W-:Y:S01]  /*17ee0*/  IMAD.MOV.U32 R17, RZ, RZ, R20 ;  /* 0x000000ffff117224 */ /* 0x000fe200078e0014 */
[----:B------:R-:W-:Y:S01]  /*17ef0*/  SHF.R.U32.HI R0, RZ, 0x10, R10 ;  /* 0x00000010ff007819 */ /* 0x000fe2000001160a */
[----:B------:R-:W-:Y:S01]  /*17f00*/  IMAD.MOV.U32 R166, RZ, RZ, R27 ;  /* 0x000000ffffa67224 */ /* 0x000fe200078e001b */
[----:B------:R-:W-:Y:S01]  /*17f10*/  LOP3.LUT R20, R10, 0xffff, RZ, 0xc0, !PT ;  /* 0x0000ffff0a147812 */ /* 0x000fe200078ec0ff */
[----:B------:R-:W4:Y:S01]  /*17f20*/  MUFU.EX2 R27, R243 ;  /* 0x000000f3001b7308 */ /* 0x000f220000000800 */
[----:B------:R-:W-:-:S02]  /*17f30*/  LOP3.LUT R13, R13, R218, R16, 0x96, !PT ;  /* 0x000000da0d0d7212 */ /* 0x000fc400078e9610 */
[----:B------:R-:W-:Y:S02]  /*17f40*/  SHF.R.U32.HI R10, RZ, 0x18, R10 ;  /* 0x00000018ff0a7819 */ /* 0x000fe4000001160a */
[----:B------:R-:W-:Y:S02]  /*17f50*/  LOP3.LUT R0, R0, 0xff, RZ, 0xc0, !PT ;  /* 0x000000ff00007812 */ /* 0x000fe400078ec0ff */
[----:B------:R-:W-:Y:S01]  /*17f60*/  ISETP.GE.U32.AND P6, PT, R199, R10, PT ;  /* 0x0000000ac700720c */ /* 0x000fe20003fc6070 */
[----:B------:R3:W4:Y:S01]  /*17f70*/  MUFU.EX2 R16, R246 ;  /* 0x000000f600107308 */ /* 0x0007220000000800 */
[----:B------:R-:W-:Y:S01]  /*17f80*/  IMAD.WIDE.U32 R10, R13, -0x2daee0ad, RZ ;  /* 0xd2511f530d0a7825 */ /* 0x000fe200078e00ff */
[----:B------:R-:W-:Y:S02]  /*17f90*/  LOP3.LUT R12, R12, 0xff, RZ, 0xc0, !PT ;  /* 0x000000ff0c0c7812 */ /* 0x000fe400078ec0ff */
[----:B------:R-:W-:Y:S02]  /*17fa0*/  ISETP.GE.U32.AND P1, PT, R199, R0, PT ;  /* 0x00000000c700720c */ /* 0x000fe40003f26070 */
[----:B------:R-:W-:-:S02]  /*17fb0*/  LOP3.LUT R0, R11, R223, R14, 0x96, !PT ;  /* 0x000000df0b007212 */ /* 0x000fc400078e960e */
[----:B------:R-:W-:Y:S01]  /*17fc0*/  ISETP.GE.U32.AND P5, PT, R199, R12, PT ;  /* 0x0000000cc700720c */ /* 0x000fe20003fa6070 */
[----:B-1----:R-:W-:Y:S01]  /*17fd0*/  FADD.FTZ R12, R30, R22 ;  /* 0x000000161e0c7221 */ /* 0x002fe20000010000 */
[----:B------:R-:W-:Y:S01]  /*17fe0*/  PRMT R84, R18, 0x7610, R84 ;  /* 0x0000761012547816 */ /* 0x000fe20000000054 */
[----:B---3--:R-:W-:Y:S01]  /*17ff0*/  IMAD.MOV.U32 R246, RZ, RZ, R17 ;  /* 0x000000fffff67224 */ /* 0x008fe200078e0011 */
[----:B------:R-:W-:Y:S01]  /*18000*/  LOP3.LUT R17, R10, 0xffff, RZ, 0xc0, !PT ;  /* 0x0000ffff0a117812 */ /* 0x000fe200078ec0ff */
[----:B------:R-:W-:-:S04]  /*18010*/  IMAD.MOV.U32 R11, RZ, RZ, R19 ;  /* 0x000000ffff0b7224 */ /* 0x000fc800078e0013 */
[----:B------:R-:W-:Y:S02]  /*18020*/  IMAD.MOV.U32 R22, RZ, RZ, R11 ;  /* 0x000000ffff167224 */ /* 0x000fe400078e000b */
[--C-:B----4-:R-:W-:Y:S01]  /*18030*/  FADD.FTZ R11, R27, R21.reuse ;  /* 0x000000151b0b7221 */ /* 0x110fe20000010000 */
[----:B------:R-:W-:Y:S01]  /*18040*/  PRMT R21, R84, 0x7610, R21 ;  /* 0x0000761054157816 */ /* 0x000fe20000000015 */
[----:B------:R1:W3:Y:S02]  /*18050*/  MUFU.EX2 R15, R119 ;  /* 0x00000077000f7308 */ /* 0x0002e40000000800 */
[----:B------:R-:W-:Y:S01]  /*18060*/  FADD.FTZ R84, R16, R11 ;  /* 0x0000000b10547221 */ /* 0x000fe20000010000 */
[----:B------:R-:W-:Y:S01]  /*18070*/  SHF.R.U32.HI R11, RZ, 0x8, R20 ;  /* 0x00000008ff0b7819 */ /* 0x000fe20000011614 */
[----:B------:R-:W-:Y:S02]  /*18080*/  IMAD.MOV.U32 R20, RZ, RZ, R178 ;  /* 0x000000ffff147224 */ /* 0x000fe400078e00b2 */
[----:B------:R-:W-:-:S05]  /*18090*/  @!P4 HADD2 R176, -R104.H0_H0, -RZ.H0_H0 ;  /* 0xa00000ff68b0c230 */ /* 0x000fca0000000900 */
[----:B------:R-:W-:Y:S01]  /*180a0*/  @!P4 PRMT R104, R176, 0x5410, RZ ;  /* 0x00005410b068c816 */ /* 0x000fe200000000ff */
[----:B-1----:R-:W4:Y:S04]  /*180b0*/  LDL.LU R119, [R1+0x4f0] ;  /* 0x0004f00001777983 */ /* 0x002f280000300800 */
[----:B------:R1:W2:Y:S01]  /*180c0*/  LDL.LU R178, [R1+0x4ec] ;  /* 0x0004ec0001b27983 */ /* 0x0002a20000300800 */
[----:B------:R-:W-:Y:S02]  /*180d0*/  PRMT R176, R21, 0x7610, R176 ;  /* 0x0000761015b07816 */ /* 0x000fe400000000b0 */
[----:B------:R3:W1:Y:S02]  /*180e0*/  MUFU.EX2 R21, R179 ;  /* 0x000000b300157308 */ /* 0x0006640000000800 */
[----:B---3--:R3:W3:Y:S01]  /*180f0*/  LDL.LU R179, [R1+0x4e8] ;  /* 0x0004e80001b37983 */ /* 0x0086e20000300800 */
[----:B------:R-:W-:Y:S01]  /*18100*/  LOP3.LUT R11, R11, 0xffff, RZ, 0xc0, !PT ;  /* 0x0000ffff0b0b7812 */ /* 0x000fe200078ec0ff */
[----:B------:R-:W-:Y:S01]  /*18110*/  @!P3 HADD2 R177, -R103.H0_H0, -RZ.H0_H0 ;  /* 0xa00000ff67b1b230 */ /* 0x000fe20000000900 */
[----:B------:R-:W-:-:S02]  /*18120*/  PRMT R102, R23, 0x7632, R102 ;  /* 0x0000763217667816 */ /* 0x000fc40000000066 */
[----:B------:R-:W-:Y:S02]  /*18130*/  ISETP.GE.U32.AND P4, PT, R199, R11, PT ;  /* 0x0000000bc700720c */ /* 0x000fe40003f86070 */
[----:B------:R-:W-:Y:S02]  /*18140*/  LOP3.LUT R13, R10, 0xff, RZ, 0xc0, !PT ;  /* 0x000000ff0a0d7812 */ /* 0x000fe400078ec0ff */
[----:B------:R-:W-:Y:S01]  /*18150*/  PRMT R11, R176, 0x7610, R11 ;  /* 0x00007610b00b7816 */ /* 0x000fe2000000000b */
[----:B------:R-:W-:Y:S01]  /*18160*/  IMAD.MOV.U32 R176, RZ, RZ, R20 ;  /* 0x000000ffffb07224 */ /* 0x000fe200078e0014 */
[----:B------:R-:W-:Y:S01]  /*18170*/  PRMT R101, R23, 0x7610, R101 ;  /* 0x0000761017657816 */ /* 0x000fe20000000065 */
[----:B------:R1:W3:Y:S01]  /*18180*/  MUFU.EX2 R20, R185 ;  /* 0x000000b900147308 */ /* 0x0002e20000000800 */
[----:B------:R-:W-:Y:S02]  /*18190*/  SHF.R.U32.HI R14, RZ, 0x10, R10 ;  /* 0x00000010ff0e7819 */ /* 0x000fe4000001160a */
[----:B------:R-:W-:-:S02]  /*181a0*/  @!P3 PRMT R103, R177, 0x5410, RZ ;  /* 0x00005410b167b816 */ /* 0x000fc400000000ff */
[----:B------:R-:W-:Y:S02]  /*181b0*/  SHF.R.U32.HI R10, RZ, 0x18, R10 ;  /* 0x00000018ff0a7819 */ /* 0x000fe4000001160a */
[----:B------:R-:W-:Y:S01]  /*181c0*/  ISETP.GE.U32.AND P3, PT, R199, R13, PT ;  /* 0x0000000dc700720c */ /* 0x000fe20003f66070 */
[----:B------:R-:W-:Y:S01]  /*181d0*/  IMAD.MOV.U32 R13, RZ, RZ, R246 ;  /* 0x000000ffff0d7224 */ /* 0x000fe200078e00f6 */
[----:B------:R-:W-:Y:S01]  /*181e0*/  PRMT R246, R101, 0x5410, R102 ;  /* 0x0000541065f67816 */ /* 0x000fe20000000066 */
[----:B------:R-:W-:Y:S01]  /*181f0*/  FADD.FTZ R12, R15, R12 ;  /* 0x0000000c0f0c7221 */ /* 0x000fe20000010000 */
[----:B------:R-:W-:-:S03]  /*18200*/  PRMT R243, R11, 0x7610, R243 ;  /* 0x000076100bf37816 */ /* 0x000fc600000000f3 */
[----:B-1----:R-:W-:Y:S01]  /*18210*/  FADD.FTZ R11, R21, R12 ;  /* 0x0000000c150b7221 */ /* 0x002fe20000010000 */
[----:B------:R-:W4:Y:S01]  /*18220*/  LDL.LU R185, [R1+0x4e4] ;  /* 0x0004e40001b97983 */ /* 0x000f220000300800 */
[----:B--2---:R-:W-:-:S05]  /*18230*/  @!P0 HADD2 R178, -R102.H0_H0, -RZ.H0_H0 ;  /* 0xa00000ff66b28230 */ /* 0x004fca0000000900 */
[----:B------:R-:W-:Y:S02]  /*18240*/  @!P0 PRMT R102, R178, 0x5410, RZ ;  /* 0x00005410b2668816 */ /* 0x000fe400000000ff */
[----:B------:R-:W-:Y:S02]  /*18250*/  ISETP.GE.U32.AND P0, PT, R199, R10, PT ;  /* 0x0000000ac700720c */ /* 0x000fe40003f06070 */
[----:B------:R-:W-:-:S04]  /*18260*/  SHF.R.U32.HI R10, RZ, 0x10, R0 ;  /* 0x00000010ff0a7819 */ /* 0x000fc80000011600 */
[----:B------:R-:W-:Y:S01]  /*18270*/  LOP3.LUT R10, R10, 0xff, RZ, 0xc0, !PT ;  /* 0x000000ff0a0a7812 */ /* 0x000fe200078ec0ff */
[----:B---3--:R-:W-:-:S05]  /*18280*/  @!P5 HADD2 R179, -R101.H0_H0, -RZ.H0_H0 ;  /* 0xa00000ff65b3d230 */ /* 0x008fca0000000900 */
[----:B------:R-:W-:Y:S02]  /*18290*/  @!P5 PRMT R101, R179, 0x5410, RZ ;  /* 0x00005410b365d816 */ /* 0x000fe400000000ff */
[----:B------:R-:W-:Y:S02]  /*182a0*/  ISETP.GE.U32.AND P5, PT, R199, R10, PT ;  /* 0x0000000ac700720c */ /* 0x000fe40003fa6070 */
[----:B------:R-:W-:Y:S01]  /*182b0*/  PRMT R10, R184, 0x7610, R10 ;  /* 0x00007610b80a7816 */ /* 0x000fe2000000000a */
[----:B------:R-:W-:-:S05]  /*182c0*/  FADD.FTZ R184, R20, R11 ;  /* 0x0000000b14b87221 */ /* 0x000fca0000010000 */
[----:B------:R1:W-:Y:S04]  /*182d0*/  STL [R1+0x338], R184 ;  /* 0x000338b801007387 */ /* 0x0003e80000100800 */
[----:B-1----:R-:W2:Y:S01]  /*182e0*/  LDL.LU R184, [R1+0x4e0] ;  /* 0x0004e00001b87983 */ /* 0x002ea20000300800 */
[----:B------:R-:W-:Y:S02]  /*182f0*/  PRMT R100, R26, 0x7610, R100 ;  /* 0x000076101a647816 */ /* 0x000fe40000000064 */
[----:B------:R-:W-:Y:S02]  /*18300*/  F2FP.F16.F32.PACK_AB R11, R20, R21 ;  /* 0x00000015140b723e */ /* 0x000fe400000000ff */
[----:B------:R-:W-:Y:S01]  /*18310*/  PRMT R99, R26, 0x7632, R99 ;  /* 0x000076321a637816 */ /* 0x000fe20000000063 */
[----:B------:R-:W-:Y:S01]  /*18320*/  @!P2 HADD2 R181, -R100.H0_H0, -RZ.H0_H0 ;  /* 0xa00000ff64b5a230 */ /* 0x000fe20000000900 */
[----:B------:R-:W-:-:S02]  /*18330*/  PRMT R21, R10, 0x7610, R21 ;  /* 0x000076100a157816 */ /* 0x000fc40000000015 */
[----:B------:R-:W-:Y:S02]  /*18340*/  LOP3.LUT R10, R0, 0xff, RZ, 0xc0, !PT ;  /* 0x000000ff000a7812 */ /* 0x000fe400078ec0ff */
[----:B------:R-:W-:Y:S02]  /*18350*/  PRMT R20, R243, 0x7610, R20 ;  /* 0x00007610f3147816 */ /* 0x000fe40000000014 */
[----:B------:R-:W-:Y:S02]  /*18360*/  PRMT R243, R100, 0x5410, R99 ;  /* 0x0000541064f37816 */ /* 0x000fe40000000063 */
[----:B------:R-:W-:Y:S02]  /*18370*/  @!P2 PRMT R100, R181, 0x5410, RZ ;  /* 0x00005410b564a816 */ /* 0x000fe400000000ff */
[----:B------:R-:W-:Y:S02]  /*18380*/  ISETP.GE.U32.AND P2, PT, R199, R10, PT ;  /* 0x0000000ac700720c */ /* 0x000fe40003f46070 */
[----:B------:R-:W-:-:S02]  /*18390*/  PRMT R10, R21, 0x7610, R10 ;  /* 0x00007610150a7816 */ /* 0x000fc4000000000a */
[----:B------:R-:W-:Y:S02]  /*183a0*/  PRMT R178, R20, 0x7610, R178 ;  /* 0x0000761014b27816 */ /* 0x000fe400000000b2 */
[----:B----4-:R-:W-:Y:S08]  /*183b0*/  MUFU.EX2 R20, R185 ;  /* 0x000000b900147308 */ /* 0x010ff00000000800 */
[----:B--2---:R1:W-:Y:S02]  /*183c0*/  MUFU.EX2 R21, R184 ;  /* 0x000000b800157308 */ /* 0x0043e40000000800 */
[----:B-1----:R1:W2:Y:S04]  /*183d0*/  LDL.LU R184, [R1+0x4dc] ;  /* 0x0004dc0001b87983 */ /* 0x0022a80000300800 */
[----:B------:R1:W3:Y:S01]  /*183e0*/  LDL.LU R185, [R1+0x4d8] ;  /* 0x0004d80001b97983 */ /* 0x0002e20000300800 */
[----:B------:R-:W-:-:S02]  /*183f0*/  PRMT R240, R10, 0x7610, R240 ;  /* 0x000076100af07816 */ /* 0x000fc400000000f0 */
[----:B------:R-:W-:Y:S02]  /*18400*/  SHF.R.U32.HI R10, RZ, 0x18, R0 ;  /* 0x00000018ff0a7819 */ /* 0x000fe40000011600 */
[----:B------:R-:W-:Y:S01]  /*18410*/  PRMT R12, R178, 0x7610, R12 ;  /* 0x00007610b20c7816 */ /* 0x000fe2000000000c */
[----:B------:R-:W-:Y:S01]  /*18420*/  IMAD.MOV.U32 R178, RZ, RZ, R13 ;  /* 0x000000ffffb27224 */ /* 0x000fe200078e000d */
[----:B------:R-:W-:Y:S01]  /*18430*/  LOP3.LUT R0, R0, 0xffff, RZ, 0xc0, !PT ;  /* 0x0000ffff00007812 */ /* 0x000fe200078ec0ff */
[----:B------:R-:W-:Y:S01]  /*18440*/  IMAD.MOV.U32 R13, RZ, RZ, R22 ;  /* 0x000000ffff0d7224 */ /* 0x000fe200078e0016 */
[C---:B------:R-:W-:Y:S01]  /*18450*/  PRMT R97, R25.reuse, 0x7632, R97 ;  /* 0x0000763219617816 */ /* 0x040fe20000000061 */
[----:B------:R4:W-:Y:S01]  /*18460*/  MUFU.EX2 R22, R187 ;  /* 0x000000bb00167308 */ /* 0x0009e20000000800 */
[----:B------:R-:W-:Y:S02]  /*18470*/  SHF.R.U32.HI R0, RZ, 0x8, R0 ;  /* 0x00000008ff007819 */ /* 0x000fe40000011600 */
[----:B------:R-:W-:-:S02]  /*18480*/  PRMT R98, R25, 0x7610, R98 ;  /* 0x0000761019627816 */ /* 0x000fc40000000062 */
[----:B------:R-:W-:Y:S02]  /*18490*/  LOP3.LUT R0, R0, 0xffff, RZ, 0xc0, !PT ;  /* 0x0000ffff00007812 */ /* 0x000fe400078ec0ff */
[----:B------:R-:W-:Y:S02]  /*184a0*/  PRMT R23, R240, 0x7610, R23 ;  /* 0x00007610f0177816 */ /* 0x000fe40000000017 */
[----:B------:R-:W-:Y:S01]  /*184b0*/  PRMT R85, R12, 0x7610, R85 ;  /* 0x000076100c557816 */ /* 0x000fe20000000055 */
[----:B----4-:R1:W4:Y:S01]  /*184c0*/  LDL.LU R187, [R1+0x4d4] ;  /* 0x0004d40001bb7983 */ /* 0x0103220000300800 */
[----:B------:R-:W-:Y:S01]  /*184d0*/  PRMT R240, R98, 0x5410, R97 ;  /* 0x0000541062f07816 */ /* 0x000fe20000000061 */
[----:B------:R-:W-:-:S05]  /*184e0*/  @!P4 HADD2 R183, -R99.H0_H0, -RZ.H0_H0 ;  /* 0xa00000ff63b7c230 */ /* 0x000fca0000000900 */
[----:B------:R-:W-:Y:S02]  /*184f0*/  @!P4 PRMT R99, R183, 0x5410, RZ ;  /* 0x00005410b763c816 */ /* 0x000fe400000000ff */
[----:B------:R-:W-:Y:S02]  /*18500*/  PRMT R183, R23, 0x7610, R183 ;  /* 0x0000761017b77816 */ /* 0x000fe400000000b7 */
[----:B------:R-:W-:Y:S02]  /*18510*/  ISETP.GE.U32.AND P4, PT, R199, R10, PT ;  /* 0x0000000ac700720c */ /* 0x000fe40003f86070 */
[----:B------:R-:W-:Y:S02]  /*18520*/  LOP3.LUT R10, R14, 0xff, RZ, 0xc0, !PT ;  /* 0x000000ff0e0a7812 */ /* 0x000fe400078ec0ff */
[----:B------:R-:W-:Y:S01]  /*18530*/  PRMT R14, R183, 0x7610, R14 ;  /* 0x00007610b70e7816 */ /* 0x000fe2000000000e */
[----:B------:R-:W-:Y:S02]  /*18540*/  IMAD.MOV.U32 R183, RZ, RZ, R176 ;  /* 0x000000ffffb77224 */ /* 0x000fe400078e00b0 */
[----:B------:R-:W-:-:S02]  /*18550*/  IMAD.MOV.U32 R176, RZ, RZ, R24 ;  /* 0x000000ffffb07224 */ /* 0x000fc400078e0018 */
[----:B------:R-:W-:Y:S02]  /*18560*/  IMAD.MOV.U32 R24, RZ, RZ, R201 ;  /* 0x000000ffff187224 */ /* 0x000fe400078e00c9 */
[----:B------:R-:W-:Y:S02]  /*18570*/  IMAD.MOV.U32 R201, RZ, RZ, R86 ;  /* 0x000000ffffc97224 */ /* 0x000fe400078e0056 */
[----:B------:R-:W-:Y:S01]  /*18580*/  MUFU.EX2 R86, R236 ;  /* 0x000000ec00567308 */ /* 0x000fe20000000800 */
[----:B---3--:R-:W-:-:S05]  /*18590*/  @!P6 HADD2 R185, -R97.H0_H0, -RZ.H0_H0 ;  /* 0xa00000ff61b9e230 */ /* 0x008fca0000000900 */
[----:B------:R-:W-:Y:S02]  /*185a0*/  @!P6 PRMT R97, R185, 0x5410, RZ ;  /* 0x00005410b961e816 */ /* 0x000fe400000000ff */
[----:B------:R-:W-:Y:S02]  /*185b0*/  ISETP.GE.U32.AND P6, PT, R199, R0, PT ;  /* 0x00000000c700720c */ /* 0x000fe40003fc6070 */
[--C-:B------:R-:W-:Y:S02]  /*185c0*/  SHF.R.U32.HI R0, RZ, 0x8, R17.reuse ;  /* 0x00000008ff007819 */ /* 0x100fe40000011611 */
[----:B------:R-:W-:Y:S02]  /*185d0*/  PRMT R17, R85, 0x7610, R17 ;  /* 0x0000761055117816 */ /* 0x000fe40000000011 */
[----:B------:R3:W-:Y:S02]  /*185e0*/  MUFU.EX2 R85, R237 ;  /* 0x000000ed00557308 */ /* 0x0007e40000000800 */
[----:B---3--:R-:W3:Y:S04]  /*185f0*/  LDL.LU R237, [R1+0x4d0] ;  /* 0x0004d00001ed7983 */ /* 0x008ee80000300800 */
[----:B------:R-:W3:Y:S01]  /*18600*/  LDL.LU R236, [R1+0x4cc] ;  /* 0x0004cc0001ec7983 */ /* 0x000ee20000300800 */
[----:B--2---:R-:W-:Y:S01]  /*18610*/  @!P1 HADD2 R184, -R98.H0_H0, -RZ.H0_H0 ;  /* 0xa00000ff62b89230 */ /* 0x004fe20000000900 */
[----:B------:R-:W-:Y:S01]  /*18620*/  MUFU.EX2 R12, R239 ;  /* 0x000000ef000c7308 */ /* 0x000fe20000000800 */
[----:B------:R-:W-:-:S03]  /*18630*/  F2FP.F16.F32.PACK_AB R15, R15, R30 ;  /* 0x0000001e0f0f723e */ /* 0x000fc600000000ff */
[----:B------:R-:W-:Y:S01]  /*18640*/  @!P1 PRMT R98, R184, 0x5410, RZ ;  /* 0x00005410b8629816 */ /* 0x000fe200000000ff */
[----:B------:R-:W-:-:S03]  /*18650*/  IMAD.MOV.U32 R184, RZ, RZ, R13 ;  /* 0x000000ffffb87224 */ /* 0x000fc600078e000d */
[----:B------:R-:W2:Y:S01]  /*18660*/  MUFU.EX2 R13, R233 ;  /* 0x000000e9000d7308 */ /* 0x000ea20000000800 */
[C---:B------:R-:W-:Y:S02]  /*18670*/  PRMT R96, R15.reuse, 0x7610, R96 ;  /* 0x000076100f607816 */ /* 0x040fe40000000060 */
[----:B------:R-:W-:Y:S01]  /*18680*/  PRMT R95, R15, 0x7632, R95 ;  /* 0x000076320f5f7816 */ /* 0x000fe2000000005f */
[----:B------:R-:W-:Y:S02]  /*18690*/  IMAD.MOV.U32 R23, RZ, RZ, R174 ;  /* 0x000000ffff177224 */ /* 0x000fe400078e00ae */
[----:B----4-:R-:W-:Y:S01]  /*186a0*/  @!P2 HADD2 R187, -R96.H0_H0, -RZ.H0_H0 ;  /* 0xa00000ff60bba230 */ /* 0x010fe20000000900 */
[----:B------:R-:W-:Y:S01]  /*186b0*/  LOP3.LUT R0, R0, 0xffff, RZ, 0xc0, !PT ;  /* 0x0000ffff00007812 */ /* 0x000fe200078ec0ff */
[----:B------:R-:W-:Y:S01]  /*186c0*/  IMAD.MOV.U32 R174, RZ, RZ, R87 ;  /* 0x000000ffffae7224 */ /* 0x000fe200078e0057 */
[----:B------:R-:W-:Y:S02]  /*186d0*/  PRMT R15, R14, 0x7610, R15 ;  /* 0x000076100e0f7816 */ /* 0x000fe4000000000f */
[----:B------:R-:W-:Y:S01]  /*186e0*/  PRMT R87, R96, 0x5410, R95 ;  /* 0x0000541060577816 */ /* 0x000fe2000000005f */
[----:B------:R-:W4:Y:S01]  /*186f0*/  MUFU.EX2 R14, R241 ;  /* 0x000000f1000e7308 */ /* 0x000f220000000800 */
[----:B------:R-:W-:-:S02]  /*18700*/  @!P2 PRMT R96, R187, 0x5410, RZ ;  /* 0x00005410bb60a816 */ /* 0x000fc400000000ff */
[C---:B------:R-:W-:Y:S02]  /*18710*/  ISETP.GE.U32.AND P1, PT, R199.reuse, R10, PT ;  /* 0x0000000ac700720c */ /* 0x040fe40003f26070 */
[----:B------:R-:W-:Y:S01]  /*18720*/  ISETP.GE.U32.AND P2, PT, R199, R0, PT ;  /* 0x00000000c700720c */ /* 0x000fe20003f46070 */
[----:B--2---:R-:W-:Y:S01]  /*18730*/  FADD.FTZ R0, R13, R32 ;  /* 0x000000200d007221 */ /* 0x004fe20000010000 */
[----:B------:R-:W-:Y:S02]  /*18740*/  PRMT R10, R17, 0x7610, R10 ;  /* 0x00007610110a7816 */ /* 0x000fe4000000000a */
[----:B------:R-:W-:Y:S02]  /*18750*/  F2FP.F16.F32.PACK_AB R26, R12, R13 ;  /* 0x0000000d0c1a723e */ /* 0x000fe400000000ff */
[----:B------:R-:W2:Y:S01]  /*18760*/  MUFU.EX2 R13, R242 ;  /* 0x000000f2000d7308 */ /* 0x000ea20000000800 */
[----:B------:R-:W-:Y:S01]  /*18770*/  PRMT R233, R10, 0x7610, R233 ;  /* 0x000076100ae97816 */ /* 0x000fe200000000e9 */
[----:B------:R-:W-:Y:S01]  /*18780*/  FADD.FTZ R10, R12, R0 ;  /* 0x000000000c0a7221 */ /* 0x000fe20000010000 */
[----:B------:R-:W-:Y:S01]  /*18790*/  FADD.FTZ R0, R21, R31 ;  /* 0x0000001f15007221 */ /* 0x000fe20000010000 */
[----:B------:R-:W-:-:S02]  /*187a0*/  PRMT R91, R11, 0x7610, R91 ;  /* 0x000076100b5b7816 */ /* 0x000fc4000000005b */
[----:B------:R-:W-:Y:S01]  /*187b0*/  PRMT R90, R11, 0x7632, R90 ;  /* 0x000076320b5a7816 */ /* 0x000fe2000000005a */
[----:B------:R-:W-:Y:S01]  /*187c0*/  FADD.FTZ R11, R20, R0 ;  /* 0x00000000140b7221 */ /* 0x000fe20000010000 */
[----:B------:R-:W-:Y:S01]  /*187d0*/  F2FP.F16.F32.PACK_AB R0, R86, R85 ;  /* 0x000000555600723e */ /* 0x000fe200000000ff */
[----:B----4-:R-:W-:Y:S01]  /*187e0*/  FADD.FTZ R10, R14, R10 ;  /* 0x0000000a0e0a7221 */ /* 0x010fe20000010000 */
[----:B------:R-:W-:Y:S02]  /*187f0*/  LOP3.LUT R18, R29, R215, R204, 0x96, !PT ;  /* 0x000000d71d127212 */ /* 0x000fe400078e96cc */
[----:B------:R-:W-:Y:S02]  /*18800*/  F2FP.F16.F32.PACK_AB R29, R20, R21 ;  /* 0x00000015141d723e */ /* 0x000fe400000000ff */
[C---:B------:R-:W-:Y:S02]  /*18810*/  PRMT R89, R0.reuse, 0x7610, R89 ;  /* 0x0000761000597816 */ /* 0x040fe40000000059 */
[----:B------:R-:W-:Y:S01]  /*18820*/  PRMT R88, R0, 0x7632, R88 ;  /* 0x0000763200587816 */ /* 0x000fe20000000058 */
[----:B------:R-:W-:Y:S01]  /*18830*/  FADD.FTZ R0, R22, R11 ;  /* 0x0000000b16007221 */ /* 0x000fe20000010000 */
[----:B--2---:R-:W-:Y:S01]  /*18840*/  FADD.FTZ R20, R13, R10 ;  /* 0x0000000a0d147221 */ /* 0x004fe20000010000 */
[----:B------:R-:W-:Y:S01]  /*18850*/  F2FP.F16.F32.PACK_AB R16, R16, R27 ;  /* 0x0000001b1010723e */ /* 0x000fe200000000ff */
[----:B------:R-:W-:Y:S01]  /*18860*/  IMAD.WIDE.U32 R10, R18, -0x2daee0ad, RZ ;  /* 0xd2511f53120a7825 */ /* 0x000fe200078e00ff */
[----:B------:R-:W-:-:S02]  /*18870*/  LOP3.LUT R19, R119, R214, R28, 0x96, !PT ;  /* 0x000000d677137212 */ /* 0x000fc400078e961c */
[C---:B------:R-:W-:Y:S02]  /*18880*/  PRMT R94, R16.reuse, 0x7610, R94 ;  /* 0x00007610105e7816 */ /* 0x040fe4000000005e */
[----:B------:R-:W-:Y:S02]  /*18890*/  PRMT R93, R16, 0x7632, R93 ;  /* 0x00007632105d7816 */ /* 0x000fe4000000005d */
[----:B------:R-:W-:Y:S02]  /*188a0*/  PRMT R16, R15, 0x7610, R16 ;  /* 0x000076100f107816 */ /* 0x000fe40000000010 */
[----:B------:R-:W-:Y:S01]  /*188b0*/  F2FP.F16.F32.PACK_AB R30, R13, R14 ;  /* 0x0000000e0d1e723e */ /* 0x000fe200000000ff */
[----:B------:R-:W-:-:S04]  /*188c0*/  IMAD.WIDE.U32 R14, R19, -0x2daee0ad, RZ ;  /* 0xd2511f53130e7825 */ /* 0x000fc800078e00ff */
[----:B------:R-:W-:Y:S02]  /*188d0*/  @!P6 HADD2 R200, -R95.H0_H0, -RZ.H0_H0 ;  /* 0xa00000ff5fc8e230 */ /* 0x000fe40000000900 */
[----:B------:R-:W-:Y:S01]  /*188e0*/  IMAD.MOV.U32 R17, RZ, RZ, R184 ;  /* 0x000000ffff117224 */ /* 0x000fe200078e00b8 */
[----:B------:R-:W-:Y:S02]  /*188f0*/  PRMT R19, R16, 0x7610, R19 ;  /* 0x0000761010137816 */ /* 0x000fe40000000013 */
[----:B------:R-:W-:Y:S01]  /*18900*/  @!P6 PRMT R95, R200, 0x5410, RZ ;  /* 0x00005410c85fe816 */ /* 0x000fe200000000ff */
[----:B------:R-:W-:Y:S02]  /*18910*/  IMAD.MOV.U32 R200, RZ, RZ, R17 ;  /* 0x000000ffffc87224 */ /* 0x000fe400078e0011 */
[----:B------:R-:W-:Y:S02]  /*18920*/  @!P4 HADD2 R212, -R93.H0_H0, -RZ.H0_H0 ;  /* 0xa00000ff5dd4c230 */ /* 0x000fe40000000900 */
[----:B------:R-:W-:-:S02]  /*18930*/  IMAD.MOV.U32 R184, RZ, RZ, R24 ;  /* 0x000000ffffb87224 */ /* 0x000fc400078e0018 */
[----:B------:R-:W-:Y:S02]  /*18940*/  IMAD.MOV.U32 R24, RZ, RZ, R201 ;  /* 0x000000ffff187224 */ /* 0x000fe400078e00c9 */
[----:B------:R-:W-:Y:S01]  /*18950*/  IMAD.MOV.U32 R201, RZ, RZ, R108 ;  /* 0x000000ffffc97224 */ /* 0x000fe200078e006c */
[----:B------:R-:W-:Y:S02]  /*18960*/  PRMT R108, R94, 0x5410, R93 ;  /* 0x000054105e6c7816 */ /* 0x000fe4000000005d */
[----:B------:R-:W-:Y:S01]  /*18970*/  @!P4 PRMT R93, R212, 0x5410, RZ ;  /* 0x00005410d45dc816 */ /* 0x000fe200000000ff */
[----:B------:R-:W-:Y:S01]  /*18980*/  @!P3 HADD2 R228, -R91.H0_H0, -RZ.H0_H0 ;  /* 0xa00000ff5be4b230 */ /* 0x000fe20000000900 */
[----:B------:R-:W-:Y:S02]  /*18990*/  PRMT R177, R233, 0x7610, R177 ;  /* 0x00007610e9b17816 */ /* 0x000fe400000000b1 */
[----:B------:R-:W-:Y:S01]  /*189a0*/  PRMT R233, R91, 0x5410, R90 ;  /* 0x000054105be97816 */ /* 0x000fe2000000005a */
[----:B------:R-:W-:Y:S01]  /*189b0*/  @!P0 HADD2 R229, -R88.H0_H0, -RZ.H0_H0 ;  /* 0xa00000ff58e58230 */ /* 0x000fe20000000900 */
[----:B------:R-:W-:Y:S01]  /*189c0*/  @!P3 PRMT R91, R228, 0x5410, RZ ;  /* 0x00005410e45bb816 */ /* 0x000fe200000000ff */
[----:B------:R-:W-:Y:S01]  /*189d0*/  @!P2 HADD2 R227, -R90.H0_H0, -RZ.H0_H0 ;  /* 0xa00000ff5ae3a230 */ /* 0x000fe20000000900 */
[----:B------:R-:W-:Y:S01]  /*189e0*/  PRMT R239, R89, 0x5410, R88 ;  /* 0x0000541059ef7816 */ /* 0x000fe20000000058 */
[----:B------:R-:W-:Y:S01]  /*189f0*/  @!P5 HADD2 R213, -R94.H0_H0, -RZ.H0_H0 ;  /* 0xa00000ff5ed5d230 */ /* 0x000fe20000000900 */
[----:B------:R-:W-:-:S02]  /*18a00*/  @!P0 PRMT R88, R229, 0x5410, RZ ;  /* 0x00005410e5588816 */ /* 0x000fc400000000ff */
[----:B------:R-:W-:Y:S01]  /*18a10*/  PRMT R179, R177, 0x7610, R179 ;  /* 0x00007610b1b37816 */ /* 0x000fe200000000b3 */
[----:B------:R-:W-:Y:S01]  /*18a20*/  IMAD.MOV.U32 R177, RZ, RZ, R23 ;  /* 0x000000ffffb17224 */ /* 0x000fe200078e0017 */
[----:B------:R-:W-:Y:S01]  /*18a30*/  @!P2 PRMT R90, R227, 0x5410, RZ ;  /* 0x00005410e35aa816 */ /* 0x000fe200000000ff */
[----:B------:R-:W-:Y:S01]  /*18a40*/  IMAD.MOV.U32 R23, RZ, RZ, R24 ;  /* 0x000000ffff177224 */ /* 0x000fe200078e0018 */
[----:B------:R-:W-:Y:S01]  /*18a50*/  @!P5 PRMT R94, R213, 0x5410, RZ ;  /* 0x00005410d55ed816 */ /* 0x000fe200000000ff */
[----:B------:R-:W-:Y:S01]  /*18a60*/  MUFU.EX2 R24, R168 ;  /* 0x000000a800187308 */ /* 0x000fe20000000800 */
[----:B------:R-:W-:Y:S01]  /*18a70*/  @!P1 HADD2 R232, -R89.H0_H0, -RZ.H0_H0 ;  /* 0xa00000ff59e89230 */ /* 0x000fe20000000900 */
[----:B------:R-:W-:Y:S02]  /*18a80*/  PRMT R64, R252, 0x7610, R64 ;  /* 0x00007610fc407816 */ /* 0x000fe40000000040 */
[----:B------:R-:W-:Y:S02]  /*18a90*/  PRMT R63, R198, 0x7610, R63 ;  /* 0x00007610c63f7816 */ /* 0x000fe4000000003f */
[----:B------:R-:W-:-:S02]  /*18aa0*/  @!P1 PRMT R89, R232, 0x5410, RZ ;  /* 0x00005410e8599816 */ /* 0x000fc400000000ff */
[----:B------:R-:W-:Y:S02]  /*18ab0*/  PRMT R77, R6, 0x7610, R77 ;  /* 0x00007610064d7816 */ /* 0x000fe4000000004d */
[----:B------:R-:W-:Y:S01]  /*18ac0*/  PRMT R76, R4, 0x7610, R76 ;  /* 0x00007610044c7816 */ /* 0x000fe2000000004c */
[----:B---3--:R-:W2:Y:S02]  /*18ad0*/  MUFU.EX2 R12, R237 ;  /* 0x000000ed000c7308 */ /* 0x008ea40000000800 */
[C---:B--2---:R-:W-:Y:S01]  /*18ae0*/  FADD.FTZ R21, R12.reuse, R0 ;  /* 0x000000000c157221 */ /* 0x044fe20000010000 */
[----:B------:R-:W-:Y:S01]  /*18af0*/  LOP3.LUT R0, R11, R216, R236, 0x96, !PT ;  /* 0x000000d80b007212 */ /* 0x000fe200078e96ec */
[----:B------:R-:W2:Y:S01]  /*18b00*/  LDL.LU R237, [R1+0x4c8] ;  /* 0x0004c80001ed7983 */ /* 0x000ea20000300800 */
[----:B------:R-:W-:-:S03]  /*18b10*/  F2FP.F16.F32.PACK_AB R31, R12, R22 ;  /* 0x000000160c1f723e */ /* 0x000fc600000000ff */
[----:B------:R-:W-:Y:S01]  /*18b20*/  IMAD.WIDE.U32 R12, R0, -0x326172a9, RZ ;  /* 0xcd9e8d57000c7825 */ /* 0x000fe200078e00ff */
[----:B------:R-:W-:Y:S01]  /*18b30*/  LOP3.LUT R0, R15, R221, R10, 0x96, !PT ;  /* 0x000000dd0f007212 */ /* 0x000fe200078e960a */
[----:B------:R-:W3:Y:S03]  /*18b40*/  LDL.LU R168, [R1+0x4c4] ;  /* 0x0004c40001a87983 */ /* 0x000ee60000300800 */
[----:B------:R-:W-:Y:S01]  /*18b50*/  LOP3.LUT R11, R13, R211, R118, 0x96, !PT ;  /* 0x000000d30d0b7212 */ /* 0x000fe200078e9676 */
        /* <DEDUP_REMOVED lines=18> */
[----:B------:R-:W-:Y:S02]  /*18c80*/  ISETP.GE.U32.AND P0, PT, R199, R0, PT ;  /* 0x00000000c700720c */ /* 0x000fe40003f06070 */
[----:B------:R-:W-:-:S02]  /*18c90*/  LOP3.LUT R0, R10, 0xff, RZ, 0xc0, !PT ;  /* 0x000000ff0a007812 */ /* 0x000fc400078ec0ff */
[C---:B------:R-:W-:Y:S02]  /*18ca0*/  ISETP.GE.U32.AND P5, PT, R199.reuse, R12, PT ;  /* 0x0000000cc700720c */ /* 0x040fe40003fa6070 */
[----:B------:R-:W-:Y:S02]  /*18cb0*/  ISETP.GE.U32.AND P2, PT, R199, R0, PT ;  /* 0x00000000c700720c */ /* 0x000fe40003f46070 */
[----:B------:R-:W-:Y:S01]  /*18cc0*/  PRMT R22, R179, 0x7610, R22 ;  /* 0x00007610b3167816 */ /* 0x000fe20000000016 */
[----:B------:R-:W-:Y:S01]  /*18cd0*/  IMAD.MOV.U32 R179, RZ, RZ, R177 ;  /* 0x000000ffffb37224 */ /* 0x000fe200078e00b1 */
[--C-:B------:R-:W-:Y:S01]  /*18ce0*/  SHF.R.U32.HI R0, RZ, 0x18, R10.reuse ;  /* 0x00000018ff007819 */ /* 0x100fe2000001160a */
[----:B------:R-:W-:Y:S01]  /*18cf0*/  IMAD.MOV.U32 R177, RZ, RZ, R23 ;  /* 0x000000ffffb17224 */ /* 0x000fe200078e0017 */
[----:B------:R-:W-:Y:S01]  /*18d00*/  SHF.R.U32.HI R12, RZ, 0x10, R10 ;  /* 0x00000010ff0c7819 */ /* 0x000fe2000001160a */
[----:B------:R-:W4:Y:S01]  /*18d10*/  LDL.LU R23, [R1+0x174] ;  /* 0x0001740001177983 */ /* 0x000f220000300800 */
[----:B------:R-:W-:Y:S01]  /*18d20*/  ISETP.GE.U32.AND P6, PT, R199, R0, PT ;  /* 0x00000000c700720c */ /* 0x000fe20003fc6070 */
[----:B------:R1:W1:Y:S01]  /*18d30*/  MUFU.EX2 R15, R171 ;  /* 0x000000ab000f7308 */ /* 0x0002620000000800 */
[----:B------:R-:W-:-:S02]  /*18d40*/  LOP3.LUT R0, R12, 0xff, RZ, 0xc0, !PT ;  /* 0x000000ff0c007812 */ /* 0x000fc400078ec0ff */
[----:B------:R-:W-:Y:S01]  /*18d50*/  PRMT R12, R22, 0x7610, R12 ;  /* 0x00007610160c7816 */ /* 0x000fe2000000000c */
[----:B-1----:R-:W3:Y:S04]  /*18d60*/  LDL.LU R171, [R1+0x4c0] ;  /* 0x0004c00001ab7983 */ /* 0x002ee80000300800 */
[----:B------:R-:W2:Y:S01]  /*18d70*/  LDL.LU R22, [R1+0x180] ;  /* 0x0001800001167983 */ /* 0x000ea20000300800 */
[--C-:B------:R-:W-:Y:S02]  /*18d80*/  LOP3.LUT R13, R13, R218, R16.reuse, 0x96, !PT ;  /* 0x000000da0d0d7212 */ /* 0x100fe400078e9610 */
[----:B------:R-:W-:Y:S01]  /*18d90*/  PRMT R16, R19, 0x7610, R16 ;  /* 0x0000761013107816 */ /* 0x000fe20000000010 */
[----:B------:R1:W3:Y:S01]  /*18da0*/  LDL.LU R252, [R1+0x4bc] ;  /* 0x0004bc0001fc7983 */ /* 0x0002e20000300800 */
[----:B------:R-:W-:Y:S01]  /*18db0*/  LOP3.LUT R19, R10, 0xffff, RZ, 0xc0, !PT ;  /* 0x0000ffff0a137812 */ /* 0x000fe200078ec0ff */
[----:B------:R-:W-:Y:S01]  /*18dc0*/  IMAD.WIDE.U32 R10, R13, -0x2daee0ad, RZ ;  /* 0xd2511f530d0a7825 */ /* 0x000fe200078e00ff */
[----:B------:R-:W-:Y:S01]  /*18dd0*/  ISETP.GE.U32.AND P1, PT, R199, R0, PT ;  /* 0x00000000c700720c */ /* 0x000fe20003f26070 */
[----:B------:R-:W3:Y:S01]  /*18de0*/  LDL.LU R198, [R1+0x4b8] ;  /* 0x0004b80001c67983 */ /* 0x000ee20000300800 */
[----:B------:R-:W-:-:S02]  /*18df0*/  PRMT R18, R16, 0x7610, R18 ;  /* 0x0000761010127816 */ /* 0x000fc40000000012 */
[----:B------:R-:W-:Y:S01]  /*18e00*/  LOP3.LUT R0, R11, R223, R14, 0x96, !PT ;  /* 0x000000df0b007212 */ /* 0x000fe200078e960e */
[----:B------:R-:W3:Y:S01]  /*18e10*/  LDL.LU R6, [R1+0x4b4] ;  /* 0x0004b40001067983 */ /* 0x000ee20000300800 */
[C---:B------:R-:W-:Y:S02]  /*18e20*/  LOP3.LUT R16, R10.reuse, 0xffff, RZ, 0xc0, !PT ;  /* 0x0000ffff0a107812 */ /* 0x040fe400078ec0ff */
[----:B------:R-:W-:Y:S01]  /*18e30*/  LOP3.LUT R13, R10, 0xff, RZ, 0xc0, !PT ;  /* 0x000000ff0a0d7812 */ /* 0x000fe200078ec0ff */
[----:B------:R-:W3:Y:S01]  /*18e40*/  LDL.LU R4, [R1+0x4b0] ;  /* 0x0004b00001047983 */ /* 0x000ee20000300800 */
[--C-:B------:R-:W-:Y:S02]  /*18e50*/  SHF.R.U32.HI R14, RZ, 0x10, R10.reuse ;  /* 0x00000010ff0e7819 */ /* 0x100fe4000001160a */
[----:B------:R-:W-:Y:S01]  /*18e60*/  SHF.R.U32.HI R11, RZ, 0x18, R10 ;  /* 0x00000018ff0b7819 */ /* 0x000fe2000001160a */
[----:B------:R-:W-:Y:S02]  /*18e70*/  FADD.FTZ R10, R24, R20 ;  /* 0x00000014180a7221 */ /* 0x000fe40000010000 */
[----:B------:R1:W3:Y:S01]  /*18e80*/  LDL.LU.S16 R20, [R1] ;  /* 0x0000000001147983 */ /* 0x0002e20000300600 */
[----:B------:R-:W-:Y:S01]  /*18e90*/  PRMT R17, R12, 0x7610, R17 ;  /* 0x000076100c117816 */ /* 0x000fe20000000011 */
[----:B------:R-:W-:Y:S01]  /*18ea0*/  FADD.FTZ R12, R15, R10 ;  /* 0x0000000a0f0c7221 */ /* 0x000fe20000010000 */
[----:B------:R-:W-:-:S02]  /*18eb0*/  PRMT R187, R18, 0x7610, R187 ;  /* 0x0000761012bb7816 */ /* 0x000fc400000000bb */
[----:B------:R-:W-:Y:S02]  /*18ec0*/  PRMT R242, R17, 0x7610, R242 ;  /* 0x0000761011f27816 */ /* 0x000fe400000000f2 */
[----:B------:R-:W-:Y:S02]  /*18ed0*/  F2FP.F16.F32.PACK_AB R24, R15, R24 ;  /* 0x000000180f18723e */ /* 0x000fe400000000ff */
[----:B------:R-:W-:Y:S02]  /*18ee0*/  PRMT R65, R242, 0x7610, R65 ;  /* 0x00007610f2417816 */ /* 0x000fe40000000041 */
[----:B------:R-:W-:Y:S01]  /*18ef0*/  PRMT R241, R187, 0x7610, R241 ;  /* 0x00007610bbf17816 */ /* 0x000fe200000000f1 */
[----:B------:R-:W-:Y:S02]  /*18f00*/  IMAD.MOV.U32 R187, RZ, RZ, R184 ;  /* 0x000000ffffbb7224 */ /* 0x000fe400078e00b8 */
[----:B------:R-:W-:Y:S02]  /*18f10*/  IMAD.MOV.U32 R184, RZ, RZ, R183 ;  /* 0x000000ffffb87224 */ /* 0x000fe400078e00b7 */
[----:B------:R-:W-:-:S02]  /*18f20*/  @!P4 HADD2 R244, -R65.H0_H0, -RZ.H0_H0 ;  /* 0xa00000ff41f4c230 */ /* 0x000fc40000000900 */
[----:B------:R-:W-:Y:S02]  /*18f30*/  IMAD.MOV.U32 R183, RZ, RZ, R179 ;  /* 0x000000ffffb77224 */ /* 0x000fe400078e00b3 */
[----:B------:R-:W-:Y:S02]  /*18f40*/  IMAD.MOV.U32 R179, RZ, RZ, R178 ;  /* 0x000000ffffb37224 */ /* 0x000fe400078e00b2 */
[----:B------:R-:W-:Y:S02]  /*18f50*/  IMAD.MOV.U32 R178, RZ, RZ, R225 ;  /* 0x000000ffffb27224 */ /* 0x000fe400078e00e1 */
[----:B------:R-:W-:Y:S01]  /*18f60*/  IMAD.MOV.U32 R225, RZ, RZ, R166 ;  /* 0x000000ffffe17224 */ /* 0x000fe200078e00a6 */
[----:B------:R-:W-:Y:S02]  /*18f70*/  PRMT R166, R65, 0x5410, R64 ;  /* 0x0000541041a67816 */ /* 0x000fe40000000040 */
[----:B------:R-:W-:Y:S02]  /*18f80*/  @!P4 PRMT R65, R244, 0x5410, RZ ;  /* 0x00005410f441c816 */ /* 0x000fe400000000ff */
[----:B------:R-:W-:-:S02]  /*18f90*/  PRMT R75, R137, 0x7610, R75 ;  /* 0x00007610894b7816 */ /* 0x000fc4000000004b */
[----:B------:R-:W3:Y:S01]  /*18fa0*/  LDL.LU R137, [R1+0x4ac] ;  /* 0x0004ac0001897983 */ /* 0x000ee20000300800 */
[----:B----4-:R-:W4:Y:S08]  /*18fb0*/  MUFU.EX2 R23, R23 ;  /* 0x0000001700177308 */ /* 0x010f300000000800 */
[----:B--2---:R-:W2:Y:S01]  /*18fc0*/  MUFU.EX2 R22, R22 ;  /* 0x0000001600167308 */ /* 0x004ea20000000800 */
[----:B----4-:R-:W-:-:S04]  /*18fd0*/  FADD.FTZ R10, R23, R21 ;  /* 0x00000015170a7221 */ /* 0x010fc80000010000 */
[----:B--2---:R-:W-:Y:S01]  /*18fe0*/  FADD.FTZ R15, R22, R10 ;  /* 0x0000000a160f7221 */ /* 0x004fe20000010000 */
[----:B------:R-:W-:-:S04]  /*18ff0*/  SHF.R.U32.HI R10, RZ, 0x8, R19 ;  /* 0x00000008ff0a7819 */ /* 0x000fc80000011613 */
[----:B------:R-:W-:-:S04]  /*19000*/  LOP3.LUT R10, R10, 0xffff, RZ, 0xc0, !PT ;  /* 0x0000ffff0a0a7812 */ /* 0x000fc800078ec0ff */
[----:B------:R-:W-:Y:S02]  /*19010*/  ISETP.GE.U32.AND P4, PT, R199, R10, PT ;  /* 0x0000000ac700720c */ /* 0x000fe40003f86070 */
[----:B------:R-:W-:-:S11]  /*19020*/  F2FP.F16.F32.PACK_AB R25, R22, R23 ;  /* 0x000000171619723e */ /* 0x000fd600000000ff */
[----:B---3--:R-:W-:-:S05]  /*19030*/  @!P4 HADD2 R20, -R76.H0_H0, -RZ.H0_H0 ;  /* 0xa00000ff4c14c230 */ /* 0x008fca0000000900 */
[----:B------:R-:W-:Y:S02]  /*19040*/  PRMT R22, R20, 0x7610, R22 ;  /* 0x0000761014167816 */ /* 0x000fe40000000016 */
[----:B------:R1:W2:Y:S01]  /*19050*/  LDL.LU.S16 R20, [R1+0x4] ;  /* 0x0000040001147983 */ /* 0x0002a20000300600 */
[----:B------:R3:W4:Y:S01]  /*19060*/  MUFU.EX2 R19, R187 ;  /* 0x000000bb00137308 */ /* 0x0007220000000800 */
[----:B------:R-:W-:Y:S02]  /*19070*/  PRMT R62, R241, 0x7610, R62 ;  /* 0x00007610f13e7816 */ /* 0x000fe4000000003e */
[----:B------:R-:W-:-:S03]  /*19080*/  SHF.R.U32.HI R10, RZ, 0x10, R0 ;  /* 0x00000010ff0a7819 */ /* 0x000fc60000011600 */
[----:B------:R-:W-:Y:S01]  /*19090*/  @!P5 HADD2 R249, -R62.H0_H0, -RZ.H0_H0 ;  /* 0xa00000ff3ef9d230 */ /* 0x000fe20000000900 */
[----:B------:R-:W-:Y:S01]  /*190a0*/  LOP3.LUT R10, R10, 0xff, RZ, 0xc0, !PT ;  /* 0x000000ff0a0a7812 */ /* 0x000fe200078ec0ff */
[----:B---3--:R-:W-:Y:S02]  /*190b0*/  IMAD.MOV.U32 R187, RZ, RZ, R184 ;  /* 0x000000ffffbb7224 */ /* 0x008fe400078e00b8 */
[----:B------:R-:W-:Y:S02]  /*190c0*/  IMAD.MOV.U32 R184, RZ, RZ, R183 ;  /* 0x000000ffffb87224 */ /* 0x000fe400078e00b7 */
[----:B------:R-:W-:Y:S02]  /*190d0*/  IMAD.MOV.U32 R183, RZ, RZ, R179 ;  /* 0x000000ffffb77224 */ /* 0x000fe400078e00b3 */
[----:B------:R-:W-:Y:S02]  /*190e0*/  IMAD.MOV.U32 R179, RZ, RZ, R178 ;  /* 0x000000ffffb37224 */ /* 0x000fe400078e00b2 */
[----:B------:R-:W-:Y:S01]  /*190f0*/  IMAD.MOV.U32 R178, RZ, RZ, R165 ;  /* 0x000000ffffb27224 */ /* 0x000fe200078e00a5 */
[----:B------:R-:W-:-:S02]  /*19100*/  PRMT R165, R62, 0x5410, R63 ;  /* 0x000054103ea57816 */ /* 0x000fc4000000003f */
[----:B------:R-:W-:Y:S02]  /*19110*/  @!P5 PRMT R62, R249, 0x5410, RZ ;  /* 0x00005410f93ed816 */ /* 0x000fe400000000ff */
[----:B------:R-:W-:Y:S01]  /*19120*/  ISETP.GE.U32.AND P5, PT, R199, R10, PT ;  /* 0x0000000ac700720c */ /* 0x000fe20003fa6070 */
[----:B----4-:R-:W-:Y:S01]  /*19130*/  FADD.FTZ R10, R19, R12 ;  /* 0x0000000c130a7221 */ /* 0x010fe20000010000 */
[----:B------:R-:W-:Y:S01]  /*19140*/  PRMT R74, R136, 0x7610, R74 ;  /* 0x00007610884a7816 */ /* 0x000fe2000000004a */
[----:B------:R-:W-:Y:S01]  /*19150*/  IMAD.MOV.U32 R241, RZ, RZ, R178 ;  /* 0x000000fffff17224 */ /* 0x000fe200078e00b2 */
[----:B------:R-:W3:Y:S01]  /*19160*/  LDL.LU R136, [R1+0x4a8] ;  /* 0x0004a80001887983 */ /* 0x000ee20000300800 */
[----:B------:R-:W-:Y:S01]  /*19170*/  IMAD.MOV.U32 R178, RZ, RZ, R163 ;  /* 0x000000ffffb27224 */ /* 0x000fe200078e00a3 */
[----:B------:R-:W-:Y:S01]  /*19180*/  PRMT R163, R75, 0x5410, R74 ;  /* 0x000054104ba37816 */ /* 0x000fe2000000004a */
[----:B--2---:R-:W-:-:S05]  /*19190*/  @!P1 HADD2 R20, -R75.H0_H0, -RZ.H0_H0 ;  /* 0xa00000ff4b149230 */ /* 0x004fca0000000900 */
[----:B------:R-:W-:Y:S02]  /*191a0*/  PRMT R12, R20, 0x7610, R12 ;  /* 0x00007610140c7816 */ /* 0x000fe4000000000c */
[----:B------:R-:W2:Y:S02]  /*191b0*/  LDL.LU R20, [R1+0x1b0] ;  /* 0x0001b00001147983 */ /* 0x000ea40000300800 */
[----:B------:R-:W-:Y:S02]  /*191c0*/  @!P1 PRMT R75, R12, 0x5410, RZ ;  /* 0x000054100c4b9816 */ /* 0x000fe400000000ff */
[----:B------:R1:W4:Y:S01]  /*191d0*/  LDL.LU.S16 R12, [R1+0xc] ;  /* 0x00000c00010c7983 */ /* 0x0003220000300600 */
[----:B------:R-:W-:Y:S02]  /*191e0*/  @!P3 HADD2 R245, -R64.H0_H0, -RZ.H0_H0 ;  /* 0xa00000ff40f5b230 */ /* 0x000fe40000000900 */
[----:B------:R-:W-:Y:S01]  /*191f0*/  @!P0 HADD2 R248, -R63.H0_H0, -RZ.H0_H0 ;  /* 0xa00000ff3ff88230 */ /* 0x000fe20000000900 */
[----:B------:R-:W3:Y:S02]  /*19200*/  LDL.LU R242, [R1+0x1bc] ;  /* 0x0001bc0001f27983 */ /* 0x000ee40000300800 */
[----:B------:R-:W-:-:S02]  /*19210*/  @!P3 PRMT R64, R245, 0x5410, RZ ;  /* 0x00005410f540b816 */ /* 0x000fc400000000ff */
[C---:B------:R-:W-:Y:S02]  /*19220*/  ISETP.GE.U32.AND P3, PT, R199.reuse, R13, PT ;  /* 0x0000000dc700720c */ /* 0x040fe40003f66070 */
[----:B------:R1:W1:Y:S01]  /*19230*/  MUFU.EX2 R13, R200 ;  /* 0x000000c8000d7308 */ /* 0x0002620000000800 */
[----:B------:R-:W-:Y:S01]  /*19240*/  @!P0 PRMT R63, R248, 0x5410, RZ ;  /* 0x00005410f83f8816 */ /* 0x000fe200000000ff */
[----:B------:R-:W-:Y:S01]  /*19250*/  @!P2 HADD2 R252, -R77.H0_H0, -RZ.H0_H0 ;  /* 0xa00000ff4dfca230 */ /* 0x000fe20000000900 */
[----:B------:R-:W-:Y:S01]  /*19260*/  ISETP.GE.U32.AND P0, PT, R199, R11, PT ;  /* 0x0000000bc700720c */ /* 0x000fe20003f06070 */
[----:B-1----:R-:W-:Y:S02]  /*19270*/  IMAD.MOV.U32 R200, RZ, RZ, R187 ;  /* 0x000000ffffc87224 */ /* 0x002fe400078e00bb */
[----:B------:R-:W-:Y:S01]  /*19280*/  FADD.FTZ R11, R13, R10 ;  /* 0x0000000a0d0b7221 */ /* 0x000fe20000010000 */
[----:B------:R-:W-:Y:S01]  /*19290*/  IMAD.MOV.U32 R187, RZ, RZ, R184 ;  /* 0x000000ffffbb7224 */ /* 0x000fe200078e00b8 */
[----:B------:R-:W-:Y:S01]  /*192a0*/  LOP3.LUT R10, R0, 0xff, RZ, 0xc0, !PT ;  /* 0x000000ff000a7812 */ /* 0x000fe200078ec0ff */
[----:B------:R-:W-:-:S02]  /*192b0*/  IMAD.MOV.U32 R184, RZ, RZ, R179 ;  /* 0x000000ffffb87224 */ /* 0x000fc400078e00b3 */
[----:B------:R-:W-:Y:S02]  /*192c0*/  IMAD.MOV.U32 R179, RZ, RZ, R167 ;  /* 0x000000ffffb37224 */ /* 0x000fe400078e00a7 */
[----:B------:R-:W-:Y:S01]  /*192d0*/  IMAD.MOV.U32 R167, RZ, RZ, R164 ;  /* 0x000000ffffa77224 */ /* 0x000fe200078e00a4 */
[----:B------:R-:W-:Y:S02]  /*192e0*/  PRMT R164, R77, 0x5410, R76 ;  /* 0x000054104da47816 */ /* 0x000fe4000000004c */
[----:B------:R-:W-:Y:S02]  /*192f0*/  @!P2 PRMT R77, R252, 0x5410, RZ ;  /* 0x00005410fc4da816 */ /* 0x000fe400000000ff */
[----:B------:R-:W-:Y:S02]  /*19300*/  ISETP.GE.U32.AND P2, PT, R199, R10, PT ;  /* 0x0000000ac700720c */ /* 0x000fe40003f46070 */
[----:B------:R-:W-:Y:S02]  /*19310*/  SHF.R.U32.HI R10, RZ, 0x18, R0 ;  /* 0x00000018ff0a7819 */ /* 0x000fe40000011600 */
[----:B------:R-:W-:-:S02]  /*19320*/  LOP3.LUT R0, R0, 0xffff, RZ, 0xc0, !PT ;  /* 0x0000ffff00007812 */ /* 0x000fc400078ec0ff */
[----:B------:R-:W-:Y:S02]  /*19330*/  @!P4 PRMT R76, R22, 0x5410, RZ ;  /* 0x00005410164cc816 */ /* 0x000fe400000000ff */
[C---:B------:R-:W-:Y:S02]  /*19340*/  ISETP.GE.U32.AND P4, PT, R199.reuse, R10, PT ;  /* 0x0000000ac700720c */ /* 0x040fe40003f86070 */
[----:B------:R-:W-:Y:S02]  /*19350*/  LOP3.LUT R10, R14, 0xff, RZ, 0xc0, !PT ;  /* 0x000000ff0e0a7812 */ /* 0x000fe400078ec0ff */
[----:B------:R-:W-:Y:S02]  /*19360*/  SHF.R.U32.HI R0, RZ, 0x8, R0 ;  /* 0x00000008ff007819 */ /* 0x000fe40000011600 */
[----:B------:R-:W-:Y:S02]  /*19370*/  ISETP.GE.U32.AND P1, PT, R199, R10, PT ;  /* 0x0000000ac700720c */ /* 0x000fe40003f26070 */
[----:B------:R-:W-:Y:S01]  /*19380*/  LOP3.LUT R0, R0, 0xffff, RZ, 0xc0, !PT ;  /* 0x0000ffff00007812 */ /* 0x000fe200078ec0ff */
[----:B----4-:R-:W-:-:S05]  /*19390*/  @!P6 HADD2 R12, -R74.H0_H0, -RZ.H0_H0 ;  /* 0xa00000ff4a0ce230 */ /* 0x010fca0000000900 */
[----:B------:R-:W-:-:S04]  /*193a0*/  PRMT R10, R12, 0x7610, R10 ;  /* 0x000076100c0a7816 */ /* 0x000fc8000000000a */
[----:B------:R-:W-:Y:S02]  /*193b0*/  @!P6 PRMT R74, R10, 0x5410, RZ ;  /* 0x000054100a4ae816 */ /* 0x000fe400000000ff */
[----:B------:R-:W-:Y:S02]  /*193c0*/  ISETP.GE.U32.AND P6, PT, R199, R0, PT ;  /* 0x00000000c700720c */ /* 0x000fe40003fc6070 */
[----:B------:R1:W4:Y:S01]  /*193d0*/  LDL.LU.S16 R0, [R1+0x10] ;  /* 0x0000100001007983 */ /* 0x0003220000300600 */
[C---:B------:R-:W-:Y:S01]  /*193e0*/  PRMT R73, R49.reuse, 0x7610, R73 ;  /* 0x0000761031497816 */ /* 0x040fe20000000049 */
[----:B--2---:R2:W1:Y:S01]  /*193f0*/  MUFU.EX2 R12, R20 ;  /* 0x00000014000c7308 */ /* 0x0044620000000800 */
[----:B------:R-:W-:-:S07]  /*19400*/  PRMT R72, R49, 0x7632, R72 ;  /* 0x0000763231487816 */ /* 0x000fce0000000048 */
[----:B---3--:R3:W1:Y:S01]  /*19410*/  MUFU.EX2 R10, R242 ;  /* 0x000000f2000a7308 */ /* 0x0086620000000800 */
[----:B--2---:R-:W2:Y:S01]  /*19420*/  LDL.LU R20, [R1+0x1c0] ;  /* 0x0001c00001147983 */ /* 0x004ea20000300800 */
[----:B---3--:R-:W-:Y:S01]  /*19430*/  IMAD.MOV.U32 R242, RZ, RZ, R176 ;  /* 0x000000fffff27224 */ /* 0x008fe200078e00b0 */
[----:B------:R-:W-:Y:S01]  /*19440*/  PRMT R176, R73, 0x5410, R72 ;  /* 0x0000541049b07816 */ /* 0x000fe20000000048 */
[----:B----4-:R-:W-:-:S05]  /*19450*/  @!P2 HADD2 R0, -R73.H0_H0, -RZ.H0_H0 ;  /* 0xa00000ff4900a230 */ /* 0x010fca0000000900 */
[----:B------:R-:W-:Y:S02]  /*19460*/  PRMT R21, R0, 0x7610, R21 ;  /* 0x0000761000157816 */ /* 0x000fe40000000015 */
[----:B------:R-:W-:Y:S02]  /*19470*/  SHF.R.U32.HI R0, RZ, 0x8, R16 ;  /* 0x00000008ff007819 */ /* 0x000fe40000011610 */
[----:B------:R3:W4:Y:S04]  /*19480*/  LDL.LU.S16 R16, [R1+0x14] ;  /* 0x0000140001107983 */ /* 0x0007280000300600 */
[----:B------:R3:W2:Y:S01]  /*19490*/  LDL.LU.S16 R22, [R1+0x1c] ;  /* 0x00001c0001167983 */ /* 0x0006a20000300600 */
[----:B------:R-:W-:-:S03]  /*194a0*/  @!P2 PRMT R73, R21, 0x5410, RZ ;  /* 0x000054101549a816 */ /* 0x000fc600000000ff */
[----:B------:R3:W3:Y:S01]  /*194b0*/  LDL.LU.S16 R21, [R1+0x18] ;  /* 0x0000180001157983 */ /* 0x0006e20000300600 */
[C---:B------:R-:W-:Y:S02]  /*194c0*/  PRMT R71, R109.reuse, 0x7610, R71 ;  /* 0x000076106d477816 */ /* 0x040fe40000000047 */
[----:B------:R-:W-:Y:S02]  /*194d0*/  PRMT R70, R109, 0x7632, R70 ;  /* 0x000076326d467816 */ /* 0x000fe40000000046 */
[----:B------:R-:W-:Y:S02]  /*194e0*/  F2FP.F16.F32.PACK_AB R33, R13, R19 ;  /* 0x000000130d21723e */ /* 0x000fe400000000ff */
[----:B------:R-:W-:-:S04]  /*194f0*/  LOP3.LUT R0, R0, 0xffff, RZ, 0xc0, !PT ;  /* 0x0000ffff00007812 */ /* 0x000fc800078ec0ff */
[----:B------:R-:W-:Y:S01]  /*19500*/  ISETP.GE.U32.AND P2, PT, R199, R0, PT ;  /* 0x00000000c700720c */ /* 0x000fe20003f46070 */
[----:B----4-:R-:W-:Y:S02]  /*19510*/  @!P6 HADD2 R16, -R72.H0_H0, -RZ.H0_H0 ;  /* 0xa00000ff4810e230 */ /* 0x010fe40000000900 */
[----:B--2---:R-:W-:-:S03]  /*19520*/  @!P5 HADD2 R22, -R71.H0_H0, -RZ.H0_H0 ;  /* 0xa00000ff4716d230 */ /* 0x004fc60000000900 */
[----:B------:R-:W-:Y:S02]  /*19530*/  PRMT R14, R16, 0x7610, R14 ;  /* 0x00007610100e7816 */ /* 0x000fe4000000000e */
[----:B------:R2:W4:Y:S01]  /*19540*/  MUFU.EX2 R16, R20 ;  /* 0x0000001400107308 */ /* 0x0005220000000800 */
[----:B------:R-:W-:Y:S01]  /*19550*/  PRMT R13, R22, 0x7610, R13 ;  /* 0x00007610160d7816 */ /* 0x000fe2000000000d */
[----:B---3--:R-:W-:Y:S01]  /*19560*/  @!P4 HADD2 R21, -R70.H0_H0, -RZ.H0_H0 ;  /* 0xa00000ff4615c230 */ /* 0x008fe20000000900 */
[----:B------:R-:W-:-:S05]  /*19570*/  @!P6 PRMT R72, R14, 0x5410, RZ ;  /* 0x000054100e48e816 */ /* 0x000fca00000000ff */
[----:B------:R3:W-:Y:S01]  /*19580*/  MUFU.EX2 R14, R149 ;  /* 0x00000095000e7308 */ /* 0x0007e20000000800 */
[----:B--2---:R-:W-:Y:S02]  /*19590*/  IMAD.MOV.U32 R20, RZ, RZ, R242 ;  /* 0x000000ffff147224 */ /* 0x004fe400078e00f2 */
[----:B------:R-:W-:Y:S02]  /*195a0*/  IMAD.MOV.U32 R242, RZ, RZ, R200 ;  /* 0x000000fffff27224 */ /* 0x000fe400078e00c8 */
[----:B------:R-:W-:Y:S02]  /*195b0*/  IMAD.MOV.U32 R200, RZ, RZ, R187 ;  /* 0x000000ffffc87224 */ /* 0x000fe400078e00bb */
[----:B------:R-:W-:Y:S02]  /*195c0*/  IMAD.MOV.U32 R187, RZ, RZ, R183 ;  /* 0x000000ffffbb7224 */ /* 0x000fe400078e00b7 */
[----:B------:R-:W-:Y:S01]  /*195d0*/  IMAD.MOV.U32 R183, RZ, RZ, R226 ;  /* 0x000000ffffb77224 */ /* 0x000fe200078e00e2 */
[----:B---3--:R-:W2:Y:S01]  /*195e0*/  LDL.LU R149, [R1+0x4a4] ;  /* 0x0004a40001957983 */ /* 0x008ea20000300800 */
[----:B------:R-:W-:-:S02]  /*195f0*/  IMAD.MOV.U32 R226, RZ, RZ, R173 ;  /* 0x000000ffffe27224 */ /* 0x000fc400078e00ad */
[----:B------:R-:W-:Y:S01]  /*19600*/  IMAD.MOV.U32 R173, RZ, RZ, R174 ;  /* 0x000000ffffad7224 */ /* 0x000fe200078e00ae */
[----:B------:R-:W-:Y:S02]  /*19610*/  PRMT R174, R71, 0x5410, R70 ;  /* 0x0000541047ae7816 */ /* 0x000fe40000000046 */
[----:B------:R-:W-:Y:S02]  /*19620*/  @!P5 PRMT R71, R13, 0x5410, RZ ;  /* 0x000054100d47d816 */ /* 0x000fe400000000ff */
[----:B------:R3:W4:Y:S01]  /*19630*/  MUFU.EX2 R13, R152 ;  /* 0x00000098000d7308 */ /* 0x0007220000000800 */
[----:B------:R-:W-:Y:S01]  /*19640*/  PRMT R0, R21, 0x7610, R0 ;  /* 0x0000761015007816 */ /* 0x000fe20000000000 */
[----:B------:R-:W-:Y:S02]  /*19650*/  IMAD.MOV.U32 R21, RZ, RZ, R200 ;  /* 0x000000ffff157224 */ /* 0x000fe400078e00c8 */
[----:B------:R-:W-:Y:S02]  /*19660*/  IMAD.MOV.U32 R200, RZ, RZ, R183 ;  /* 0x000000ffffc87224 */ /* 0x000fe400078e00b7 */
[----:B------:R-:W-:-:S02]  /*19670*/  IMAD.MOV.U32 R22, RZ, RZ, R187 ;  /* 0x000000ffff167224 */ /* 0x000fc400078e00bb */
[----:B------:R-:W-:Y:S02]  /*19680*/  IMAD.MOV.U32 R183, RZ, RZ, R173 ;  /* 0x000000ffffb77224 */ /* 0x000fe400078e00ad */
[----:B------:R-:W-:Y:S01]  /*19690*/  IMAD.MOV.U32 R187, RZ, RZ, R167 ;  /* 0x000000ffffbb7224 */ /* 0x000fe200078e00a7 */
[----:B---3--:R-:W3:Y:S04]  /*196a0*/  LDL.LU R152, [R1+0x4a0] ;  /* 0x0004a00001987983 */ /* 0x008ee80000300800 */
[----:B------:R-:W2:Y:S04]  /*196b0*/  LDL.LU R245, [R1+0x1c4] ;  /* 0x0001c40001f57983 */ /* 0x000ea80000300800 */
[----:B------:R2:W3:Y:S04]  /*196c0*/  LDL.LU.S16 R252, [R1+0x38] ;  /* 0x0000380001fc7983 */ /* 0x0004e80000300600 */
[----:B------:R2:W3:Y:S04]  /*196d0*/  LDL.LU.S16 R249, [R1+0x30] ;  /* 0x0000300001f97983 */ /* 0x0004e80000300600 */
[----:B------:R2:W3:Y:S04]  /*196e0*/  LDL.LU.S16 R173, [R1+0x48] ;  /* 0x0000480001ad7983 */ /* 0x0004e80000300600 */
[----:B------:R2:W3:Y:S01]  /*196f0*/  LDL.LU.S16 R167, [R1+0x40] ;  /* 0x0000400001a77983 */ /* 0x0004e20000300600 */
[----:B------:R-:W-:-:S02]  /*19700*/  PRMT R66, R40, 0x7632, R66 ;  /* 0x0000763228427816 */ /* 0x000fc40000000042 */
[----:B------:R-:W-:Y:S02]  /*19710*/  PRMT R67, R40, 0x7610, R67 ;  /* 0x0000761028437816 */ /* 0x000fe40000000043 */
[----:B------:R-:W-:Y:S01]  /*19720*/  @!P4 PRMT R70, R0, 0x5410, RZ ;  /* 0x000054100046c816 */ /* 0x000fe200000000ff */
[----:B-1----:R-:W-:Y:S01]  /*19730*/  FADD.FTZ R0, R12, R15 ;  /* 0x0000000f0c007221 */ /* 0x002fe20000010000 */
[C---:B------:R-:W-:Y:S02]  /*19740*/  PRMT R68, R41.reuse, 0x7632, R68 ;  /* 0x0000763229447816 */ /* 0x040fe40000000044 */
[C---:B------:R-:W-:Y:S01]  /*19750*/  F2FP.F16.F32.PACK_AB R32, R10.reuse, R12 ;  /* 0x0000000c0a20723e */ /* 0x040fe200000000ff */
[----:B------:R-:W-:Y:S01]  /*19760*/  FADD.FTZ R0, R10, R0 ;  /* 0x000000000a007221 */ /* 0x000fe20000010000 */
[----:B------:R-:W-:Y:S02]  /*19770*/  PRMT R69, R41, 0x7610, R69 ;  /* 0x0000761029457816 */ /* 0x000fe40000000045 */
[----:B------:R-:W-:Y:S01]  /*19780*/  LOP3.LUT R17, R35, R215, R204, 0x96, !PT ;  /* 0x000000d723117212 */ /* 0x000fe200078e96cc */
[----:B----4-:R-:W-:Y:S01]  /*19790*/  FADD.FTZ R0, R16, R0 ;  /* 0x0000000010007221 */ /* 0x010fe20000010000 */
[----:B------:R-:W-:-:S02]  /*197a0*/  LOP3.LUT R18, R119, R214, R34, 0x96, !PT ;  /* 0x000000d677127212 */ /* 0x000fc400078e9622 */
[----:B------:R-:W-:Y:S01]  /*197b0*/  F2FP.F16.F32.PACK_AB R34, R13, R14 ;  /* 0x0000000e0d22723e */ /* 0x000fe200000000ff */
[----:B--2---:R-:W1:Y:S01]  /*197c0*/  MUFU.EX2 R12, R245 ;  /* 0x000000f5000c7308 */ /* 0x004e620000000800 */
[----:B---3--:R-:W-:Y:S02]  /*197d0*/  @!P3 HADD2 R252, -R69.H0_H0, -RZ.H0_H0 ;  /* 0xa00000ff45fcb230 */ /* 0x008fe40000000900 */
[----:B------:R-:W-:Y:S02]  /*197e0*/  @!P2 HADD2 R249, -R68.H0_H0, -RZ.H0_H0 ;  /* 0xa00000ff44f9a230 */ /* 0x000fe40000000900 */
[----:B------:R-:W-:Y:S02]  /*197f0*/  @!P1 HADD2 R173, -R67.H0_H0, -RZ.H0_H0 ;  /* 0xa00000ff43ad9230 */ /* 0x000fe40000000900 */
[----:B------:R-:W-:-:S03]  /*19800*/  @!P0 HADD2 R167, -R66.H0_H0, -RZ.H0_H0 ;  /* 0xa00000ff42a78230 */ /* 0x000fc60000000900 */
[----:B------:R-:W-:Y:S02]  /*19810*/  PRMT R15, R173, 0x7610, R15 ;  /* 0x00007610ad0f7816 */ /* 0x000fe4000000000f */
[----:B------:R-:W-:Y:S02]  /*19820*/  PRMT R10, R167, 0x7610, R10 ;  /* 0x00007610a70a7816 */ /* 0x000fe4000000000a */
[----:B------:R-:W-:Y:S02]  /*19830*/  PRMT R173, R67, 0x5410, R66 ;  /* 0x0000541043ad7816 */ /* 0x000fe40000000042 */
[----:B------:R-:W-:Y:S02]  /*19840*/  PRMT R19, R249, 0x7610, R19 ;  /* 0x00007610f9137816 */ /* 0x000fe40000000013 */
[----:B------:R-:W-:Y:S01]  /*19850*/  @!P0 PRMT R66, R10, 0x5410, RZ ;  /* 0x000054100a428816 */ /* 0x000fe200000000ff */
[----:B------:R-:W-:Y:S01]  /*19860*/  FADD.FTZ R10, R14, R11 ;  /* 0x0000000b0e0a7221 */ /* 0x000fe20000010000 */
[----:B------:R-:W-:-:S02]  /*19870*/  PRMT R167, R69, 0x5410, R68 ;  /* 0x0000541045a77816 */ /* 0x000fc40000000044 */
[----:B------:R-:W-:Y:S02]  /*19880*/  PRMT R23, R252, 0x7610, R23 ;  /* 0x00007610fc177816 */ /* 0x000fe40000000017 */
[----:B------:R-:W-:Y:S01]  /*19890*/  @!P2 PRMT R68, R19, 0x5410, RZ ;  /* 0x000054101344a816 */ /* 0x000fe200000000ff */
[----:B------:R-:W-:Y:S01]  /*198a0*/  FADD.FTZ R19, R13, R10 ;  /* 0x0000000a0d137221 */ /* 0x000fe20000010000 */
[----:B------:R-:W-:Y:S01]  /*198b0*/  IMAD.WIDE.U32 R10, R17, -0x2daee0ad, RZ ;  /* 0xd2511f53110a7825 */ /* 0x000fe200078e00ff */
[----:B------:R-:W-:-:S03]  /*198c0*/  @!P3 PRMT R69, R23, 0x5410, RZ ;  /* 0x000054101745b816 */ /* 0x000fc600000000ff */
[----:B------:R-:W-:Y:S02]  /*198d0*/  IMAD.MOV.U32 R23, RZ, RZ, R20 ;  /* 0x000000ffff177224 */ /* 0x000fe400078e0014 */
[C---:B-1----:R-:W-:Y:S01]  /*198e0*/  FADD.FTZ R20, R12.reuse, R0 ;  /* 0x000000000c147221 */ /* 0x042fe20000010000 */
[----:B------:R-:W-:Y:S02]  /*198f0*/  LOP3.LUT R0, R11, R216, R236, 0x96, !PT ;  /* 0x000000d80b007212 */ /* 0x000fe400078e96ec */
[----:B------:R-:W-:Y:S02]  /*19900*/  F2FP.F16.F32.PACK_AB R35, R12, R16 ;  /* 0x000000100c23723e */ /* 0x000fe400000000ff */
[----:B------:R-:W-:Y:S01]  /*19910*/  @!P1 PRMT R67, R15, 0x5410, RZ ;  /* 0x000054100f439816 */ /* 0x000fe200000000ff */
[----:B------:R-:W-:-:S04]  /*19920*/  IMAD.WIDE.U32 R12, R0, -0x326172a9, RZ ;  /* 0xcd9e8d57000c7825 */ /* 0x000fc800078e00ff */
[----:B------:R-:W-:Y:S01]  /*19930*/  IMAD.WIDE.U32 R14, R18, -0x2daee0ad, RZ ;  /* 0xd2511f53120e7825 */ /* 0x000fe200078e00ff */
[----:B------:R-:W-:-:S04]  /*19940*/  LOP3.LUT R0, R13, R211, R118, 0x96, !PT ;  /* 0x000000d30d007212 */ /* 0x000fc800078e9676 */
[----:B------:R-:W-:Y:S01]  /*19950*/  LOP3.LUT R13, R15, R221, R10, 0x96, !PT ;  /* 0x000000dd0f0d7212 */ /* 0x000fe200078e960a */
[----:B------:R-:W-:-:S04]  /*19960*/  IMAD.WIDE.U32 R10, R0, -0x2daee0ad, RZ ;  /* 0xd2511f53000a7825 */ /* 0x000fc800078e00ff */
[----:B------:R-:W-:Y:S01]  /*19970*/  IMAD.WIDE.U32 R16, R13, -0x326172a9, RZ ;  /* 0xcd9e8d570d107825 */ /* 0x000fe200078e00ff */
[----:B------:R-:W-:-:S04]  /*19980*/  LOP3.LUT R11, R11, R219, R14, 0x96, !PT ;  /* 0x000000db0b0b7212 */ /* 0x000fc800078e960e */
[----:B------:R-:W-:-:S05]  /*19990*/  LOP3.LUT R0, R17, R220, R12, 0x96, !PT ;  /* 0x000000dc11007212 */ /* 0x000fca00078e960c */
        /* <DEDUP_REMOVED lines=13> */
[----:B------:R-:W-:Y:S02]  /*19a70*/  LOP3.LUT R13, R13, R218, R16, 0x96, !PT ;  /* 0x000000da0d0d7212 */ /* 0x000fe400078e9610 */
[----:B------:R-:W-:Y:S01]  /*19a80*/  MUFU.EX2 R16, R22 ;  /* 0x0000001600107308 */ /* 0x000fe20000000800 */
[----:B------:R-:W-:Y:S02]  /*19a90*/  ISETP.GE.U32.AND P0, PT, R199, R0, PT ;  /* 0x00000000c700720c */ /* 0x000fe40003f06070 */
[----:B------:R-:W-:-:S02]  /*19aa0*/  LOP3.LUT R0, R10, 0xff, RZ, 0xc0, !PT ;  /* 0x000000ff0a007812 */ /* 0x000fc400078ec0ff */
[----:B------:R-:W-:-:S03]  /*19ab0*/  LOP3.LUT R12, R12, 0xff, RZ, 0xc0, !PT ;  /* 0x000000ff0c0c7812 */ /* 0x000fc600078ec0ff */
[----:B------:R-:W-:Y:S01]  /*19ac0*/  MUFU.EX2 R22, R21 ;  /* 0x0000001500167308 */ /* 0x000fe20000000800 */
[C---:B------:R-:W-:Y:S02]  /*19ad0*/  ISETP.GE.U32.AND P2, PT, R199.reuse, R0, PT ;  /* 0x00000000c700720c */ /* 0x040fe40003f46070 */
[----:B------:R-:W-:-:S05]  /*19ae0*/  ISETP.GE.U32.AND P5, PT, R199, R12, PT ;  /* 0x0000000cc700720c */ /* 0x000fca0003fa6070 */
[----:B------:R-:W1:Y:S01]  /*19af0*/  MUFU.EX2 R23, R23 ;  /* 0x0000001700177308 */ /* 0x000e620000000800 */
[----:B------:R-:W-:-:S07]  /*19b00*/  SHF.R.U32.HI R0, RZ, 0x18, R10 ;  /* 0x00000018ff007819 */ /* 0x000fce000001160a */
[----:B------:R2:W3:Y:S01]  /*19b10*/  MUFU.EX2 R21, R242 ;  /* 0x000000f200157308 */ /* 0x0004e20000000800 */
[----:B------:R-:W-:Y:S02]  /*19b20*/  SHF.R.U32.HI R12, RZ, 0x10, R10 ;  /* 0x00000010ff0c7819 */ /* 0x000fe4000001160a */
[----:B------:R-:W-:Y:S01]  /*19b30*/  LOP3.LUT R17, R10, 0xffff, RZ, 0xc0, !PT ;  /* 0x0000ffff0a117812 */ /* 0x000fe200078ec0ff */
[----:B------:R-:W-:Y:S01]  /*19b40*/  IMAD.WIDE.U32 R10, R13, -0x2daee0ad, RZ ;  /* 0xd2511f530d0a7825 */ /* 0x000fe200078e00ff */
[----:B------:R-:W-:Y:S02]  /*19b50*/  ISETP.GE.U32.AND P6, PT, R199, R0, PT ;  /* 0x00000000c700720c */ /* 0x000fe40003fc6070 */
[----:B------:R-:W-:Y:S01]  /*19b60*/  LOP3.LUT R0, R12, 0xff, RZ, 0xc0, !PT ;  /* 0x000000ff0c007812 */ /* 0x000fe200078ec0ff */
[----:B--2---:R-:W-:Y:S02]  /*19b70*/  IMAD.MOV.U32 R242, RZ, RZ, R241 ;  /* 0x000000fffff27224 */ /* 0x004fe400078e00f1 */
[----:B------:R-:W-:-:S02]  /*19b80*/  IMAD.MOV.U32 R241, RZ, RZ, R187 ;  /* 0x000000fffff17224 */ /* 0x000fc400078e00bb */
[----:B------:R-:W-:Y:S02]  /*19b90*/  IMAD.MOV.U32 R187, RZ, RZ, R183 ;  /* 0x000000ffffbb7224 */ /* 0x000fe400078e00b7 */
[----:B------:R-:W-:Y:S02]  /*19ba0*/  IMAD.MOV.U32 R183, RZ, RZ, R180 ;  /* 0x000000ffffb77224 */ /* 0x000fe400078e00b4 */
[----:B------:R2:W4:Y:S01]  /*19bb0*/  LDL.LU.S16 R180, [R1+0x7c] ;  /* 0x00007c0001b47983 */ /* 0x0005220000300600 */
[----:B------:R-:W-:Y:S02]  /*19bc0*/  ISETP.GE.U32.AND P1, PT, R199, R0, PT ;  /* 0x00000000c700720c */ /* 0x000fe40003f26070 */
[----:B------:R-:W-:Y:S01]  /*19bd0*/  LOP3.LUT R0, R11, R223, R14, 0x96, !PT ;  /* 0x000000df0b007212 */ /* 0x000fe200078e960e */
[----:B------:R2:W2:Y:S01]  /*19be0*/  LDL.LU.S16 R245, [R1+0x80] ;  /* 0x0000800001f57983 */ /* 0x0004a20000300600 */
[C---:B------:R-:W-:Y:S02]  /*19bf0*/  LOP3.LUT R15, R10.reuse, 0xffff, RZ, 0xc0, !PT ;  /* 0x0000ffff0a0f7812 */ /* 0x040fe400078ec0ff */
[----:B------:R-:W-:-:S02]  /*19c00*/  LOP3.LUT R12, R10, 0xff, RZ, 0xc0, !PT ;  /* 0x000000ff0a0c7812 */ /* 0x000fc400078ec0ff */
[--C-:B------:R-:W-:Y:S02]  /*19c10*/  SHF.R.U32.HI R14, RZ, 0x10, R10.reuse ;  /* 0x00000010ff0e7819 */ /* 0x100fe4000001160a */
[----:B------:R-:W-:Y:S01]  /*19c20*/  SHF.R.U32.HI R11, RZ, 0x18, R10 ;  /* 0x00000018ff0b7819 */ /* 0x000fe2000001160a */
[----:B-1----:R-:W-:-:S04]  /*19c30*/  FADD.FTZ R10, R23, R19 ;  /* 0x00000013170a7221 */ /* 0x002fc80000010000 */
[----:B------:R-:W-:Y:S01]  /*19c40*/  FADD.FTZ R13, R16, R10 ;  /* 0x0000000a100d7221 */ /* 0x000fe20000010000 */
[----:B------:R-:W-:Y:S01]  /*19c50*/  FADD.FTZ R10, R22, R20 ;  /* 0x00000014160a7221 */ /* 0x000fe20000010000 */
[----:B------:R-:W-:-:S03]  /*19c60*/  F2FP.F16.F32.PACK_AB R27, R16, R23 ;  /* 0x00000017101b723e */ /* 0x000fc600000000ff */
[----:B---3--:R-:W-:Y:S01]  /*19c70*/  FADD.FTZ R16, R21, R10 ;  /* 0x0000000a15107221 */ /* 0x008fe20000010000 */
[----:B------:R-:W-:Y:S02]  /*19c80*/  SHF.R.U32.HI R10, RZ, 0x8, R17 ;  /* 0x00000008ff0a7819 */ /* 0x000fe40000011611 */
[----:B------:R1:W3:Y:S01]  /*19c90*/  LDL.LU.S16 R17, [R1+0x84] ;  /* 0x0000840001117983 */ /* 0x0002e20000300600 */
[C---:B------:R-:W-:Y:S02]  /*19ca0*/  PRMT R54, R38.reuse, 0x7610, R54 ;  /* 0x0000761026367816 */ /* 0x040fe40000000036 */
[----:B------:R-:W-:Y:S02]  /*19cb0*/  PRMT R53, R38, 0x7632, R53 ;  /* 0x0000763226357816 */ /* 0x000fe40000000035 */
[----:B------:R-:W-:Y:S02]  /*19cc0*/  PRMT R55, R39, 0x7632, R55 ;  /* 0x0000763227377816 */ /* 0x000fe40000000037 */
[----:B------:R-:W-:-:S02]  /*19cd0*/  LOP3.LUT R10, R10, 0xffff, RZ, 0xc0, !PT ;  /* 0x0000ffff0a0a7812 */ /* 0x000fc400078ec0ff */
[----:B------:R-:W-:Y:S01]  /*19ce0*/  PRMT R56, R39, 0x7610, R56 ;  /* 0x0000761027387816 */ /* 0x000fe20000000038 */
[----:B----4-:R-:W-:-:S05]  /*19cf0*/  @!P4 HADD2 R180, -R54.H0_H0, -RZ.H0_H0 ;  /* 0xa00000ff36b4c230 */ /* 0x010fca0000000900 */
[----:B------:R-:W-:Y:S02]  /*19d00*/  PRMT R229, R180, 0x7610, R229 ;  /* 0x00007610b4e57816 */ /* 0x000fe400000000e5 */
[----:B------:R-:W-:Y:S02]  /*19d10*/  PRMT R180, R54, 0x5410, R53 ;  /* 0x0000541036b47816 */ /* 0x000fe40000000035 */
[----:B------:R-:W-:Y:S02]  /*19d20*/  @!P4 PRMT R54, R229, 0x5410, RZ ;  /* 0x00005410e536c816 */ /* 0x000fe400000000ff */
[----:B------:R1:W4:Y:S01]  /*19d30*/  LDL.LU.S16 R229, [R1+0x94] ;  /* 0x0000940001e57983 */ /* 0x0003220000300600 */
[----:B------:R-:W-:Y:S01]  /*19d40*/  ISETP.GE.U32.AND P4, PT, R199, R10, PT ;  /* 0x0000000ac700720c */ /* 0x000fe20003f86070 */
[----:B---3--:R-:W-:-:S05]  /*19d50*/  @!P0 HADD2 R17, -R55.H0_H0, -RZ.H0_H0 ;  /* 0xa00000ff37118230 */ /* 0x008fca0000000900 */
[----:B------:R-:W-:Y:S02]  /*19d60*/  PRMT R10, R17, 0x7610, R10 ;  /* 0x00007610110a7816 */ /* 0x000fe4000000000a */
[----:B------:R3:W1:Y:S02]  /*19d70*/  MUFU.EX2 R17, R179 ;  /* 0x000000b300117308 */ /* 0x0006640000000800 */
[----:B---3--:R-:W-:Y:S02]  /*19d80*/  PRMT R179, R56, 0x5410, R55 ;  /* 0x0000541038b37816 */ /* 0x008fe40000000037 */
[----:B------:R-:W-:Y:S02]  /*19d90*/  @!P0 PRMT R55, R10, 0x5410, RZ ;  /* 0x000054100a378816 */ /* 0x000fe400000000ff */
[----:B------:R-:W-:Y:S02]  /*19da0*/  ISETP.GE.U32.AND P0, PT, R199, R11, PT ;  /* 0x0000000bc700720c */ /* 0x000fe40003f06070 */
[----:B------:R3:W3:Y:S01]  /*19db0*/  LDL.LU.S16 R11, [R1+0x98] ;  /* 0x00009800010b7983 */ /* 0x0006e20000300600 */
[----:B--2---:R-:W-:Y:S01]  /*19dc0*/  @!P3 HADD2 R245, -R53.H0_H0, -RZ.H0_H0 ;  /* 0xa00000ff35f5b230 */ /* 0x004fe20000000900 */
[----:B------:R-:W-:-:S04]  /*19dd0*/  PRMT R50, R26, 0x7610, R50 ;  /* 0x000076101a327816 */ /* 0x000fc80000000032 */
[----:B------:R-:W-:Y:S02]  /*19de0*/  PRMT R232, R245, 0x7610, R232 ;  /* 0x00007610f5e87816 */ /* 0x000fe400000000e8 */
[----:B------:R-:W-:Y:S02]  /*19df0*/  PRMT R49, R26, 0x7632, R49 ;  /* 0x000076321a317816 */ /* 0x000fe40000000031 */
[----:B------:R-:W-:Y:S02]  /*19e00*/  @!P3 PRMT R53, R232, 0x5410, RZ ;  /* 0x00005410e835b816 */ /* 0x000fe400000000ff */
[----:B------:R-:W-:Y:S02]  /*19e10*/  ISETP.GE.U32.AND P3, PT, R199, R12, PT ;  /* 0x0000000cc700720c */ /* 0x000fe40003f66070 */
[----:B------:R2:W1:Y:S02]  /*19e20*/  MUFU.EX2 R12, R242 ;  /* 0x000000f2000c7308 */ /* 0x0004640000000800 */
[----:B--2---:R-:W-:-:S02]  /*19e30*/  IMAD.MOV.U32 R242, RZ, RZ, R241 ;  /* 0x000000fffff27224 */ /* 0x004fc400078e00f1 */
[----:B------:R-:W-:Y:S02]  /*19e40*/  IMAD.MOV.U32 R241, RZ, RZ, R184 ;  /* 0x000000fffff17224 */ /* 0x000fe400078e00b8 */
[----:B------:R-:W-:Y:S01]  /*19e50*/  IMAD.MOV.U32 R184, RZ, RZ, R178 ;  /* 0x000000ffffb87224 */ /* 0x000fe200078e00b2 */
[----:B------:R-:W-:Y:S01]  /*19e60*/  PRMT R178, R50, 0x5410, R49 ;  /* 0x0000541032b27816 */ /* 0x000fe20000000031 */
[----:B----4-:R-:W-:-:S05]  /*19e70*/  @!P5 HADD2 R229, -R56.H0_H0, -RZ.H0_H0 ;  /* 0xa00000ff38e5d230 */ /* 0x010fca0000000900 */
[----:B------:R-:W-:-:S04]  /*19e80*/  PRMT R227, R229, 0x7610, R227 ;  /* 0x00007610e5e37816 */ /* 0x000fc800000000e3 */
[----:B------:R-:W-:Y:S02]  /*19e90*/  @!P5 PRMT R56, R227, 0x5410, RZ ;  /* 0x00005410e338d816 */ /* 0x000fe400000000ff */
[----:B------:R2:W4:Y:S01]  /*19ea0*/  LDL.LU.S16 R227, [R1+0xa0] ;  /* 0x0000a00001e37983 */ /* 0x0005220000300600 */
[----:B---3--:R-:W-:-:S05]  /*19eb0*/  @!P2 HADD2 R11, -R50.H0_H0, -RZ.H0_H0 ;  /* 0xa00000ff320ba230 */ /* 0x008fca0000000900 */
[----:B------:R-:W-:-:S04]  /*19ec0*/  PRMT R181, R11, 0x7610, R181 ;  /* 0x000076100bb57816 */ /* 0x000fc800000000b5 */
[----:B------:R-:W-:Y:S01]  /*19ed0*/  @!P2 PRMT R50, R181, 0x5410, RZ ;  /* 0x00005410b532a816 */ /* 0x000fe200000000ff */
[----:B------:R-:W-:Y:S02]  /*19ee0*/  IMAD.MOV.U32 R181, RZ, RZ, R177 ;  /* 0x000000ffffb57224 */ /* 0x000fe400078e00b1 */
[----:B------:R2:W3:Y:S01]  /*19ef0*/  LDL.LU.S16 R177, [R1+0xac] ;  /* 0x0000ac0001b17983 */ /* 0x0004e20000300600 */
[----:B------:R-:W-:-:S04]  /*19f00*/  SHF.R.U32.HI R10, RZ, 0x10, R0 ;  /* 0x00000010ff0a7819 */ /* 0x000fc80000011600 */
[----:B------:R-:W-:-:S04]  /*19f10*/  LOP3.LUT R10, R10, 0xff, RZ, 0xc0, !PT ;  /* 0x000000ff0a0a7812 */ /* 0x000fc800078ec0ff */
[----:B------:R-:W-:Y:S01]  /*19f20*/  ISETP.GE.U32.AND P5, PT, R199, R10, PT ;  /* 0x0000000ac700720c */ /* 0x000fe20003fa6070 */
[----:B-1----:R-:W-:Y:S01]  /*19f30*/  FADD.FTZ R10, R17, R13 ;  /* 0x0000000d110a7221 */ /* 0x002fe20000010000 */
[----:B------:R-:W-:-:S03]  /*19f40*/  F2FP.F16.F32.PACK_AB R26, R12, R17 ;  /* 0x000000110c1a723e */ /* 0x000fc600000000ff */
[----:B------:R-:W-:Y:S01]  /*19f50*/  FADD.FTZ R11, R12, R10 ;  /* 0x0000000a0c0b7221 */ /* 0x000fe20000010000 */
[----:B------:R-:W-:Y:S02]  /*19f60*/  PRMT R52, R29, 0x7610, R52 ;  /* 0x000076101d347816 */ /* 0x000fe40000000034 */
[----:B------:R-:W-:Y:S02]  /*19f70*/  F2FP.F16.F32.PACK_AB R28, R21, R22 ;  /* 0x00000016151c723e */ /* 0x000fe400000000ff */
[----:B------:R-:W-:Y:S01]  /*19f80*/  PRMT R51, R29, 0x7632, R51 ;  /* 0x000076321d337816 */ /* 0x000fe20000000033 */
[----:B----4-:R-:W-:-:S05]  /*19f90*/  @!P4 HADD2 R227, -R49.H0_H0, -RZ.H0_H0 ;  /* 0xa00000ff31e3c230 */ /* 0x010fca0000000900 */
[----:B------:R-:W-:-:S04]  /*19fa0*/  PRMT R12, R227, 0x7610, R12 ;  /* 0x00007610e30c7816 */ /* 0x000fc8000000000c */
[----:B------:R-:W-:Y:S02]  /*19fb0*/  @!P4 PRMT R49, R12, 0x5410, RZ ;  /* 0x000054100c31c816 */ /* 0x000fe400000000ff */
[----:B------:R2:W4:Y:S01]  /*19fc0*/  LDL.LU.S16 R12, [R1+0xb0] ;  /* 0x0000b000010c7983 */ /* 0x0005220000300600 */
[----:B------:R-:W-:Y:S02]  /*19fd0*/  IMAD.MOV.U32 R227, RZ, RZ, R242 ;  /* 0x000000ffffe37224 */ /* 0x000fe400078e00f2 */
[----:B------:R-:W-:Y:S01]  /*19fe0*/  IMAD.MOV.U32 R242, RZ, RZ, R241 ;  /* 0x000000fffff27224 */ /* 0x000fe200078e00f1 */
[----:B------:R-:W2:Y:S01]  /*19ff0*/  LDL.LU R232, [R1+0x1d0] ;  /* 0x0001d00001e87983 */ /* 0x000ea20000300800 */
[----:B------:R-:W-:-:S03]  /*1a000*/  IMAD.MOV.U32 R241, RZ, RZ, R184 ;  /* 0x000000fffff17224 */ /* 0x000fc600078e00b8 */
[----:B------:R-:W2:Y:S04]  /*1a010*/  LDL.LU R184, [R1+0x1d4] ;  /* 0x0001d40001b87983 */ /* 0x000ea80000300800 */
[----:B------:R1:W2:Y:S01]  /*1a020*/  LDL.LU.S16 R229, [R1+0xc4] ;  /* 0x0000c40001e57983 */ /* 0x0002a20000300600 */
[----:B---3--:R-:W-:-:S05]  /*1a030*/  @!P1 HADD2 R177, -R52.H0_H0, -RZ.H0_H0 ;  /* 0xa00000ff34b19230 */ /* 0x008fca0000000900 */
[----:B------:R-:W-:Y:S02]  /*1a040*/  PRMT R21, R177, 0x7610, R21 ;  /* 0x00007610b1157816 */ /* 0x000fe40000000015 */
[----:B------:R-:W-:Y:S02]  /*1a050*/  PRMT R177, R52, 0x5410, R51 ;  /* 0x0000541034b17816 */ /* 0x000fe40000000033 */
[----:B------:R-:W-:Y:S02]  /*1a060*/  @!P1 PRMT R52, R21, 0x5410, RZ ;  /* 0x0000541015349816 */ /* 0x000fe400000000ff */
[----:B------:R1:W3:Y:S01]  /*1a070*/  LDL.LU.S16 R21, [R1+0xc8] ;  /* 0x0000c80001157983 */ /* 0x0002e20000300600 */
[----:B------:R-:W-:-:S04]  /*1a080*/  LOP3.LUT R10, R0, 0xff, RZ, 0xc0, !PT ;  /* 0x000000ff000a7812 */ /* 0x000fc800078ec0ff */
[C---:B------:R-:W-:Y:S02]  /*1a090*/  ISETP.GE.U32.AND P2, PT, R199.reuse, R10, PT ;  /* 0x0000000ac700720c */ /* 0x040fe40003f46070 */
[----:B------:R-:W-:Y:S02]  /*1a0a0*/  SHF.R.U32.HI R10, RZ, 0x18, R0 ;  /* 0x00000018ff0a7819 */ /* 0x000fe40000011600 */
[----:B------:R-:W-:Y:S02]  /*1a0b0*/  LOP3.LUT R0, R0, 0xffff, RZ, 0xc0, !PT ;  /* 0x0000ffff00007812 */ /* 0x000fe400078ec0ff */
[----:B------:R-:W-:Y:S02]  /*1a0c0*/  ISETP.GE.U32.AND P4, PT, R199, R10, PT ;  /* 0x0000000ac700720c */ /* 0x000fe40003f86070 */
[----:B------:R-:W-:Y:S02]  /*1a0d0*/  LOP3.LUT R10, R14, 0xff, RZ, 0xc0, !PT ;  /* 0x000000ff0e0a7812 */ /* 0x000fe400078ec0ff */
[----:B------:R-:W-:-:S02]  /*1a0e0*/  SHF.R.U32.HI R0, RZ, 0x8, R0 ;  /* 0x00000008ff007819 */ /* 0x000fc40000011600 */
[----:B------:R-:W-:Y:S02]  /*1a0f0*/  PRMT R46, R30, 0x7610, R46 ;  /* 0x000076101e2e7816 */ /* 0x000fe4000000002e */
[----:B------:R-:W-:Y:S02]  /*1a100*/  ISETP.GE.U32.AND P1, PT, R199, R10, PT ;  /* 0x0000000ac700720c */ /* 0x000fe40003f26070 */
[----:B------:R-:W-:Y:S02]  /*1a110*/  LOP3.LUT R0, R0, 0xffff, RZ, 0xc0, !PT ;  /* 0x0000ffff00007812 */ /* 0x000fe400078ec0ff */
[----:B------:R-:W-:Y:S01]  /*1a120*/  PRMT R45, R30, 0x7632, R45 ;  /* 0x000076321e2d7816 */ /* 0x000fe2000000002d */
[----:B----4-:R-:W-:-:S05]  /*1a130*/  @!P6 HADD2 R12, -R51.H0_H0, -RZ.H0_H0 ;  /* 0xa00000ff330ce230 */ /* 0x010fca0000000900 */
[----:B------:R-:W-:-:S04]  /*1a140*/  PRMT R10, R12, 0x7610, R10 ;  /* 0x000076100c0a7816 */ /* 0x000fc8000000000a */
[----:B------:R-:W-:Y:S01]  /*1a150*/  @!P6 PRMT R51, R10, 0x5410, RZ ;  /* 0x000054100a33e816 */ /* 0x000fe200000000ff */
[----:B--2---:R-:W-:Y:S01]  /*1a160*/  @!P2 HADD2 R229, -R46.H0_H0, -RZ.H0_H0 ;  /* 0xa00000ff2ee5a230 */ /* 0x004fe20000000900 */
[----:B------:R-:W-:Y:S01]  /*1a170*/  ISETP.GE.U32.AND P6, PT, R199, R0, PT ;  /* 0x00000000c700720c */ /* 0x000fe20003fc6070 */
[----:B------:R2:W-:Y:S03]  /*1a180*/  MUFU.EX2 R10, R184 ;  /* 0x000000b8000a7308 */ /* 0x0005e60000000800 */
[----:B------:R-:W-:Y:S02]  /*1a190*/  PRMT R22, R229, 0x7610, R22 ;  /* 0x00007610e5167816 */ /* 0x000fe40000000016 */
[----:B--2---:R-:W-:Y:S02]  /*1a1a0*/  PRMT R184, R46, 0x5410, R45 ;  /* 0x000054102eb87816 */ /* 0x004fe4000000002d */
[----:B------:R-:W-:-:S02]  /*1a1b0*/  @!P2 PRMT R46, R22, 0x5410, RZ ;  /* 0x00005410162ea816 */ /* 0x000fc400000000ff */
[----:B------:R1:W2:Y:S03]  /*1a1c0*/  LDL.LU.S16 R22, [R1+0xd0] ;  /* 0x0000d00001167983 */ /* 0x0002a60000300600 */
[----:B---3--:R-:W-:-:S05]  /*1a1d0*/  @!P6 HADD2 R21, -R45.H0_H0, -RZ.H0_H0 ;  /* 0xa00000ff2d15e230 */ /* 0x008fca0000000900 */
[----:B------:R-:W-:Y:S02]  /*1a1e0*/  PRMT R14, R21, 0x7610, R14 ;  /* 0x00007610150e7816 */ /* 0x000fe4000000000e */
[----:B------:R1:W3:Y:S01]  /*1a1f0*/  LDL.LU.S16 R21, [R1+0xcc] ;  /* 0x0000cc0001157983 */ /* 0x0002e20000300600 */
[C---:B------:R-:W-:Y:S02]  /*1a200*/  PRMT R48, R31.reuse, 0x7610, R48 ;  /* 0x000076101f307816 */ /* 0x040fe40000000030 */
[----:B------:R-:W-:Y:S01]  /*1a210*/  PRMT R47, R31, 0x7632, R47 ;  /* 0x000076321f2f7816 */ /* 0x000fe2000000002f */
[----:B------:R4:W1:Y:S01]  /*1a220*/  MUFU.EX2 R12, R232 ;  /* 0x000000e8000c7308 */ /* 0x0008620000000800 */
[----:B------:R-:W-:Y:S01]  /*1a230*/  SHF.R.U32.HI R0, RZ, 0x8, R15 ;  /* 0x00000008ff007819 */ /* 0x000fe2000001160f */
[----:B------:R-:W-:Y:S01]  /*1a240*/  IMAD.MOV.U32 R229, RZ, RZ, R241 ;  /* 0x000000ffffe57224 */ /* 0x000fe200078e00f1 */
[----:B------:R-:W-:Y:S01]  /*1a250*/  @!P6 PRMT R45, R14, 0x5410, RZ ;  /* 0x000054100e2de816 */ /* 0x000fe200000000ff */
[----:B------:R-:W-:Y:S01]  /*1a260*/  IMAD.MOV.U32 R245, RZ, RZ, R227 ;  /* 0x000000fffff57224 */ /* 0x000fe200078e00e3 */
[----:B------:R-:W-:Y:S01]  /*1a270*/  LOP3.LUT R0, R0, 0xffff, RZ, 0xc0, !PT ;  /* 0x0000ffff00007812 */ /* 0x000fe200078ec0ff */
[----:B------:R-:W-:-:S02]  /*1a280*/  IMAD.MOV.U32 R241, RZ, RZ, R226 ;  /* 0x000000fffff17224 */ /* 0x000fc400078e00e2 */
[----:B------:R1:W3:Y:S01]  /*1a290*/  MUFU.EX2 R15, R152 ;  /* 0x00000098000f7308 */ /* 0x0002e20000000800 */
[----:B------:R-:W-:Y:S02]  /*1a2a0*/  IMAD.MOV.U32 R227, RZ, RZ, R187 ;  /* 0x000000ffffe37224 */ /* 0x000fe400078e00bb */
[----:B------:R-:W-:Y:S02]  /*1a2b0*/  IMAD.MOV.U32 R226, RZ, RZ, R182 ;  /* 0x000000ffffe27224 */ /* 0x000fe400078e00b6 */
[----:B----4-:R-:W-:Y:S01]  /*1a2c0*/  IMAD.MOV.U32 R232, RZ, RZ, R183 ;  /* 0x000000ffffe87224 */ /* 0x010fe200078e00b7 */
[----:B------:R-:W-:Y:S02]  /*1a2d0*/  PRMT R183, R48, 0x5410, R47 ;  /* 0x0000541030b77816 */ /* 0x000fe4000000002f */
[----:B------:R4:W-:Y:S01]  /*1a2e0*/  MUFU.EX2 R14, R153 ;  /* 0x00000099000e7308 */ /* 0x0009e20000000800 */
[----:B------:R-:W-:Y:S01]  /*1a2f0*/  IMAD.MOV.U32 R187, RZ, RZ, R181 ;  /* 0x000000ffffbb7224 */ /* 0x000fe200078e00b5 */
[----:B------:R-:W-:Y:S01]  /*1a300*/  ISETP.GE.U32.AND P2, PT, R199, R0, PT ;  /* 0x00000000c700720c */ /* 0x000fe20003f46070 */
[----:B-1----:R-:W3:Y:S04]  /*1a310*/  LDL.LU R152, [R1+0x49c] ;  /* 0x00049c0001987983 */ /* 0x002ee80000300800 */
[----:B----4-:R-:W4:Y:S01]  /*1a320*/  LDL.LU R153, [R1+0x498] ;  /* 0x0004980001997983 */ /* 0x010f220000300800 */
[----:B--2---:R-:W-:-:S05]  /*1a330*/  @!P5 HADD2 R22, -R48.H0_H0, -RZ.H0_H0 ;  /* 0xa00000ff3016d230 */ /* 0x004fca0000000900 */
[----:B------:R-:W-:-:S04]  /*1a340*/  PRMT R13, R22, 0x7610, R13 ;  /* 0x00007610160d7816 */ /* 0x000fc8000000000d */
[----:B------:R-:W-:Y:S02]  /*1a350*/  @!P5 PRMT R48, R13, 0x5410, RZ ;  /* 0x000054100d30d816 */ /* 0x000fe400000000ff */
[----:B------:R1:W2:Y:S01]  /*1a360*/  MUFU.EX2 R13, R148 ;  /* 0x00000094000d7308 */ /* 0x0002a20000000800 */
[----:B---3--:R-:W-:-:S05]  /*1a370*/  @!P4 HADD2 R21, -R47.H0_H0, -RZ.H0_H0 ;  /* 0xa00000ff2f15c230 */ /* 0x008fca0000000900 */
[----:B------:R-:W-:Y:S01]  /*1a380*/  PRMT R0, R21, 0x7610, R0 ;  /* 0x0000761015007816 */ /* 0x000fe20000000000 */
[----:B-1----:R-:W3:Y:S04]  /*1a390*/  LDL.LU R148, [R1+0x494] ;  /* 0x0004940001947983 */ /* 0x002ee80000300800 */
[----:B------:R1:W4:Y:S04]  /*1a3a0*/  LDL.LU.S16 R182, [R1+0xd8] ;  /* 0x0000d80001b67983 */ /* 0x0003280000300600 */
[----:B------:R1:W3:Y:S04]  /*1a3b0*/  LDL.LU.S16 R181, [R1+0xd4] ;  /* 0x0000d40001b57983 */ /* 0x0002e80000300600 */
[----:B------:R1:W3:Y:S04]  /*1a3c0*/  LDL.LU.S16 R22, [R1+0xe0] ;  /* 0x0000e00001167983 */ /* 0x0002e80000300600 */
[----:B------:R1:W3:Y:S01]  /*1a3d0*/  LDL.LU.S16 R21, [R1+0xdc] ;  /* 0x0000dc0001157983 */ /* 0x0002e20000300600 */
[----:B------:R-:W-:-:S02]  /*1a3e0*/  PRMT R43, R25, 0x7632, R43 ;  /* 0x00007632192b7816 */ /* 0x000fc4000000002b */
[----:B------:R-:W-:Y:S02]  /*1a3f0*/  PRMT R42, R24, 0x7610, R42 ;  /* 0x00007610182a7816 */ /* 0x000fe4000000002a */
[----:B------:R-:W-:Y:S01]  /*1a400*/  @!P4 PRMT R47, R0, 0x5410, RZ ;  /* 0x00005410002fc816 */ /* 0x000fe200000000ff */
[----:B------:R-:W-:Y:S01]  /*1a410*/  FADD.FTZ R0, R12, R16 ;  /* 0x000000100c007221 */ /* 0x000fe20000010000 */
[----:B------:R-:W-:Y:S02]  /*1a420*/  PRMT R41, R24, 0x7632, R41 ;  /* 0x0000763218297816 */ /* 0x000fe40000000029 */
[C---:B------:R-:W-:Y:S02]  /*1a430*/  F2FP.F16.F32.PACK_AB R23, R10.reuse, R12 ;  /* 0x0000000c0a17723e */ /* 0x040fe400000000ff */
[----:B------:R-:W1:Y:S01]  /*1a440*/  MUFU.EX2 R12, R149 ;  /* 0x00000095000c7308 */ /* 0x000e620000000800 */
[----:B------:R-:W-:Y:S01]  /*1a450*/  FADD.FTZ R0, R10, R0 ;  /* 0x000000000a007221 */ /* 0x000fe20000010000 */
[----:B------:R-:W-:-:S02]  /*1a460*/  PRMT R44, R25, 0x7610, R44 ;  /* 0x00007610192c7816 */ /* 0x000fc4000000002c */
[----:B------:R-:W-:Y:S01]  /*1a470*/  LOP3.LUT R18, R37, R215, R204, 0x96, !PT ;  /* 0x000000d725127212 */ /* 0x000fe200078e96cc */
[----:B------:R-:W-:Y:S01]  /*1a480*/  FADD.FTZ R0, R15, R0 ;  /* 0x000000000f007221 */ /* 0x000fe20000010000 */
[----:B------:R-:W-:Y:S02]  /*1a490*/  LOP3.LUT R19, R119, R214, R36, 0x96, !PT ;  /* 0x000000d677137212 */ /* 0x000fe400078e9624 */
[----:B--2---:R-:W-:Y:S02]  /*1a4a0*/  F2FP.F16.F32.PACK_AB R24, R13, R14 ;  /* 0x0000000e0d18723e */ /* 0x004fe400000000ff */
[----:B-1----:R-:W-:Y:S01]  /*1a4b0*/  F2FP.F16.F32.PACK_AB R60, R12, R15 ;  /* 0x0000000f0c3c723e */ /* 0x002fe200000000ff */
[----:B------:R-:W2:Y:S01]  /*1a4c0*/  LDL.LU R149, [R1+0x490] ;  /* 0x0004900001957983 */ /* 0x000ea20000300800 */
[----:B----4-:R-:W-:Y:S02]  /*1a4d0*/  @!P3 HADD2 R182, -R42.H0_H0, -RZ.H0_H0 ;  /* 0xa00000ff2ab6b230 */ /* 0x010fe40000000900 */
[----:B---3--:R-:W-:-:S03]  /*1a4e0*/  @!P2 HADD2 R181, -R41.H0_H0, -RZ.H0_H0 ;  /* 0xa00000ff29b5a230 */ /* 0x008fc60000000900 */
[----:B------:R-:W-:Y:S01]  /*1a4f0*/  PRMT R20, R182, 0x7610, R20 ;  /* 0x00007610b6147816 */ /* 0x000fe20000000014 */
[----:B------:R-:W-:Y:S01]  /*1a500*/  @!P0 HADD2 R21, -R43.H0_H0, -RZ.H0_H0 ;  /* 0xa00000ff2b158230 */ /* 0x000fe20000000900 */
[----:B------:R-:W-:-:S04]  /*1a510*/  PRMT R182, R44, 0x5410, R43 ;  /* 0x000054102cb67816 */ /* 0x000fc8000000002b */
[----:B------:R-:W-:Y:S02]  /*1a520*/  PRMT R10, R21, 0x7610, R10 ;  /* 0x00007610150a7816 */ /* 0x000fe4000000000a */
[----:B------:R-:W-:Y:S02]  /*1a530*/  PRMT R17, R181, 0x7610, R17 ;  /* 0x00007610b5117816 */ /* 0x000fe40000000011 */
[----:B------:R-:W-:Y:S01]  /*1a540*/  @!P0 PRMT R43, R10, 0x5410, RZ ;  /* 0x000054100a2b8816 */ /* 0x000fe200000000ff */
[----:B------:R-:W-:Y:S01]  /*1a550*/  FADD.FTZ R10, R14, R11 ;  /* 0x0000000b0e0a7221 */ /* 0x000fe20000010000 */
[----:B------:R-:W-:Y:S02]  /*1a560*/  PRMT R181, R42, 0x5410, R41 ;  /* 0x000054102ab57816 */ /* 0x000fe40000000029 */
[----:B------:R-:W-:Y:S01]  /*1a570*/  @!P3 PRMT R42, R20, 0x5410, RZ ;  /* 0x00005410142ab816 */ /* 0x000fe200000000ff */
[----:B------:R-:W-:Y:S01]  /*1a580*/  FADD.FTZ R20, R13, R10 ;  /* 0x0000000a0d147221 */ /* 0x000fe20000010000 */
[----:B------:R-:W-:-:S04]  /*1a590*/  IMAD.WIDE.U32 R10, R18, -0x2daee0ad, RZ ;  /* 0xd2511f53120a7825 */ /* 0x000fc800078e00ff */
[----:B------:R-:W-:Y:S01]  /*1a5a0*/  FADD.FTZ R21, R12, R0 ;  /* 0x000000000c157221 */ /* 0x000fe20000010000 */
[----:B------:R-:W-:Y:S01]  /*1a5b0*/  LOP3.LUT R0, R11, R216, R236, 0x96, !PT ;  /* 0x000000d80b007212 */ /* 0x000fe200078e96ec */
[----:B------:R-:W-:-:S04]  /*1a5c0*/  @!P1 HADD2 R22, -R44.H0_H0, -RZ.H0_H0 ;  /* 0xa00000ff2c169230 */ /* 0x000fc80000000900 */
[----:B------:R-:W-:-:S04]  /*1a5d0*/  IMAD.WIDE.U32 R12, R0, -0x326172a9, RZ ;  /* 0xcd9e8d57000c7825 */ /* 0x000fc800078e00ff */
[----:B------:R-:W-:Y:S01]  /*1a5e0*/  IMAD.WIDE.U32 R14, R19, -0x2daee0ad, RZ ;  /* 0xd2511f53130e7825 */ /* 0x000fe200078e00ff */
[----:B------:R-:W-:Y:S02]  /*1a5f0*/  LOP3.LUT R0, R13, R211, R118, 0x96, !PT ;  /* 0x000000d30d007212 */ /* 0x000fe400078e9676 */
[----:B------:R-:W-:Y:S02]  /*1a600*/  PRMT R16, R22, 0x7610, R16 ;  /* 0x0000761016107816 */ /* 0x000fe40000000010 */
[----:B------:R-:W-:Y:S01]  /*1a610*/  LOP3.LUT R13, R15, R221, R10, 0x96, !PT ;  /* 0x000000dd0f0d7212 */ /* 0x000fe200078e960a */
[----:B------:R-:W-:Y:S01]  /*1a620*/  IMAD.WIDE.U32 R10, R0, -0x2daee0ad, RZ ;  /* 0xd2511f53000a7825 */ /* 0x000fe200078e00ff */
[----:B------:R-:W-:Y:S02]  /*1a630*/  @!P2 PRMT R41, R17, 0x5410, RZ ;  /* 0x000054101129a816 */ /* 0x000fe400000000ff */
[----:B------:R-:W-:Y:S01]  /*1a640*/  @!P1 PRMT R44, R16, 0x5410, RZ ;  /* 0x00005410102c9816 */ /* 0x000fe200000000ff */
[----:B------:R-:W-:Y:S01]  /*1a650*/  IMAD.WIDE.U32 R16, R13, -0x326172a9, RZ ;  /* 0xcd9e8d570d107825 */ /* 0x000fe200078e00ff */
[----:B------:R-:W-:Y:S01]  /*1a660*/  LOP3.LUT R11, R11, R219, R14, 0x96, !PT ;  /* 0x000000db0b0b7212 */ /* 0x000fe200078e960e */
[----:B------:R1:W3:Y:S03]  /*1a670*/  MUFU.EX2 R22, R140 ;  /* 0x0000008c00167308 */ /* 0x0002e60000000800 */
[----:B------:R-:W-:Y:S01]  /*1a680*/  LOP3.LUT R0, R17, R220, R12, 0x96, !PT ;  /* 0x000000dc11007212 */ /* 0x000fe200078e960c */
[----:B------:R-:W-:-:S04]  /*1a690*/  IMAD.WIDE.U32 R12, R11, -0x326172a9, RZ ;  /* 0xcd9e8d570b0c7825 */ /* 0x000fc800078e00ff */
[----:B------:R4:W-:Y:S01]  /*1a6a0*/  MUFU.EX2 R18, R232 ;  /* 0x000000e800127308 */ /* 0x0009e20000000800 */
[----:B------:R-:W-:Y:S01]  /*1a6b0*/  LOP3.LUT R13, R13, R218, R16, 0x96, !PT ;  /* 0x000000da0d0d7212 */ /* 0x000fe200078e9610 */
[----:B-1----:R-:W2:Y:S06]  /*1a6c0*/  LDL.LU R140, [R1+0x48c] ;  /* 0x00048c00018c7983 */ /* 0x002eac0000300800 */
[----:B------:R1:W3:Y:S01]  /*1a6d0*/  MUFU.EX2 R19, R229 ;  /* 0x000000e500137308 */ /* 0x0002e20000000800 */
[----:B----4-:R-:W-:Y:S02]  /*1a6e0*/  IMAD.MOV.U32 R232, RZ, RZ, R200 ;  /* 0x000000ffffe87224 */ /* 0x010fe400078e00c8 */
[----:B------:R4:W4:Y:S05]  /*1a6f0*/  LDL.LU.S16 R200, [R1+0xec] ;  /* 0x0000ec0001c87983 */ /* 0x00092a0000300600 */
[----:B------:R3:W3:Y:S01]  /*1a700*/  MUFU.EX2 R16, R245 ;  /* 0x000000f500107308 */ /* 0x0006e20000000800 */
[----:B-1----:R-:W-:-:S02]  /*1a710*/  IMAD.MOV.U32 R229, RZ, RZ, R227 ;  /* 0x000000ffffe57224 */ /* 0x002fc400078e00e3 */
[----:B------:R-:W-:Y:S01]  /*1a720*/  IMAD.MOV.U32 R227, RZ, RZ, R242 ;  /* 0x000000ffffe37224 */ /* 0x000fe200078e00f2 */
[----:B---3--:R1:W3:Y:S04]  /*1a730*/  LDL.LU.S16 R245, [R1+0xf0] ;  /* 0x0000f00001f57983 */ /* 0x0082e80000300600 */
[----:B------:R1:W2:Y:S01]  /*1a740*/  LDL.LU.S16 R242, [R1+0xf4] ;  /* 0x0000f40001f27983 */ /* 0x0002a20000300600 */
[----:B------:R-:W-:-:S05]  /*1a750*/  IMAD.WIDE.U32 R14, R0, -0x2daee0ad, RZ ;  /* 0xd2511f53000e7825 */ /* 0x000fca00078e00ff */
        /* <DEDUP_REMOVED lines=12> */
[C---:B------:R-:W-:Y:S02]  /*1a820*/  LOP3.LUT R0, R10.reuse, 0xff, RZ, 0xc0, !PT ;  /* 0x000000ff0a007812 */ /* 0x040fe400078ec0ff */
[----:B------:R-:W-:Y:S02]  /*1a830*/  LOP3.LUT R17, R10, 0xffff, RZ, 0xc0, !PT ;  /* 0x0000ffff0a117812 */ /* 0x000fe400078ec0ff */
[----:B------:R-:W-:Y:S02]  /*1a840*/  ISETP.GE.U32.AND P2, PT, R199, R0, PT ;  /* 0x00000000c700720c */ /* 0x000fe40003f46070 */
[--C-:B------:R-:W-:Y:S02]  /*1a850*/  SHF.R.U32.HI R0, RZ, 0x10, R10.reuse ;  /* 0x00000010ff007819 */ /* 0x100fe4000001160a */
[----:B------:R-:W-:-:S02]  /*1a860*/  SHF.R.U32.HI R10, RZ, 0x18, R10 ;  /* 0x00000018ff0a7819 */ /* 0x000fc4000001160a */
[----:B------:R-:W-:Y:S02]  /*1a870*/  LOP3.LUT R0, R0, 0xff, RZ, 0xc0, !PT ;  /* 0x000000ff00007812 */ /* 0x000fe400078ec0ff */
[----:B------:R-:W-:Y:S01]  /*1a880*/  ISETP.GE.U32.AND P6, PT, R199, R10, PT ;  /* 0x0000000ac700720c */ /* 0x000fe20003fc6070 */
[----:B------:R-:W-:Y:S01]  /*1a890*/  IMAD.WIDE.U32 R10, R13, -0x2daee0ad, RZ ;  /* 0xd2511f530d0a7825 */ /* 0x000fe200078e00ff */
[----:B------:R-:W-:Y:S02]  /*1a8a0*/  LOP3.LUT R12, R12, 0xff, RZ, 0xc0, !PT ;  /* 0x000000ff0c0c7812 */ /* 0x000fe400078ec0ff */
[C---:B------:R-:W-:Y:S02]  /*1a8b0*/  ISETP.GE.U32.AND P1, PT, R199.reuse, R0, PT ;  /* 0x00000000c700720c */ /* 0x040fe40003f26070 */
[----:B------:R-:W-:Y:S01]  /*1a8c0*/  ISETP.GE.U32.AND P5, PT, R199, R12, PT ;  /* 0x0000000cc700720c */ /* 0x000fe20003fa6070 */
[----:B------:R-:W-:Y:S01]  /*1a8d0*/  FADD.FTZ R12, R22, R20 ;  /* 0x00000014160c7221 */ /* 0x000fe20000010000 */
[----:B------:R-:W-:-:S02]  /*1a8e0*/  LOP3.LUT R0, R11, R223, R14, 0x96, !PT ;  /* 0x000000df0b007212 */ /* 0x000fc400078e960e */
[C---:B------:R-:W-:Y:S02]  /*1a8f0*/  LOP3.LUT R15, R10.reuse, 0xffff, RZ, 0xc0, !PT ;  /* 0x0000ffff0a0f7812 */ /* 0x040fe400078ec0ff */
[----:B------:R-:W-:Y:S02]  /*1a900*/  LOP3.LUT R13, R10, 0xff, RZ, 0xc0, !PT ;  /* 0x000000ff0a0d7812 */ /* 0x000fe400078ec0ff */
[--C-:B------:R-:W-:Y:S02]  /*1a910*/  SHF.R.U32.HI R14, RZ, 0x10, R10.reuse ;  /* 0x00000010ff0e7819 */ /* 0x100fe4000001160a */
[----:B------:R-:W-:Y:S01]  /*1a920*/  SHF.R.U32.HI R11, RZ, 0x18, R10 ;  /* 0x00000018ff0b7819 */ /* 0x000fe2000001160a */
[----:B------:R-:W-:Y:S01]  /*1a930*/  FADD.FTZ R10, R19, R21 ;  /* 0x00000015130a7221 */ /* 0x000fe20000010000 */
[----:B------:R-:W-:Y:S01]  /*1a940*/  PRMT R38, R33, 0x7610, R38 ;  /* 0x0000761021267816 */ /* 0x000fe20000000026 */
[C---:B------:R-:W-:Y:S01]  /*1a950*/  FADD.FTZ R12, R16.reuse, R12 ;  /* 0x0000000c100c7221 */ /* 0x040fe20000010000 */
[----:B------:R-:W-:Y:S01]  /*1a960*/  F2FP.F16.F32.PACK_AB R20, R16, R22 ;  /* 0x000000161014723e */ /* 0x000fe200000000ff */
[----:B------:R-:W-:Y:S01]  /*1a970*/  FADD.FTZ R16, R18, R10 ;  /* 0x0000000a12107221 */ /* 0x000fe20000010000 */
[----:B------:R-:W-:-:S02]  /*1a980*/  SHF.R.U32.HI R10, RZ, 0x8, R17 ;  /* 0x00000008ff0a7819 */ /* 0x000fc40000011611 */
[----:B------:R-:W-:Y:S02]  /*1a990*/  PRMT R37, R33, 0x7632, R37 ;  /* 0x0000763221257816 */ /* 0x000fe40000000025 */
[----:B------:R-:W-:Y:S02]  /*1a9a0*/  PRMT R39, R32, 0x7632, R39 ;  /* 0x0000763220277816 */ /* 0x000fe40000000027 */
[----:B------:R-:W-:Y:S02]  /*1a9b0*/  LOP3.LUT R10, R10, 0xffff, RZ, 0xc0, !PT ;  /* 0x0000ffff0a0a7812 */ /* 0x000fe400078ec0ff */
[----:B------:R-:W-:Y:S01]  /*1a9c0*/  PRMT R40, R32, 0x7610, R40 ;  /* 0x0000761020287816 */ /* 0x000fe20000000028 */
[----:B----4-:R-:W-:-:S05]  /*1a9d0*/  @!P4 HADD2 R200, -R38.H0_H0, -RZ.H0_H0 ;  /* 0xa00000ff26c8c230 */ /* 0x010fca0000000900 */
[----:B------:R-:W-:Y:S02]  /*1a9e0*/  PRMT R248, R200, 0x7610, R248 ;  /* 0x00007610c8f87816 */ /* 0x000fe400000000f8 */
[----:B------:R-:W-:Y:S02]  /*1a9f0*/  PRMT R200, R38, 0x5410, R37 ;  /* 0x0000541026c87816 */ /* 0x000fe40000000025 */
[----:B------:R-:W-:Y:S02]  /*1aa00*/  @!P4 PRMT R38, R248, 0x5410, RZ ;  /* 0x00005410f826c816 */ /* 0x000fe400000000ff */
[----:B------:R-:W-:Y:S02]  /*1aa10*/  ISETP.GE.U32.AND P4, PT, R199, R10, PT ;  /* 0x0000000ac700720c */ /* 0x000fe40003f86070 */
[----:B------:R1:W4:Y:S01]  /*1aa20*/  LDL.LU.S16 R10, [R1+0xf8] ;  /* 0x0000f800010a7983 */ /* 0x0003220000300600 */
[----:B---3--:R-:W-:Y:S02]  /*1aa30*/  @!P3 HADD2 R245, -R37.H0_H0, -RZ.H0_H0 ;  /* 0xa00000ff25f5b230 */ /* 0x008fe40000000900 */
[----:B--2---:R-:W-:-:S03]  /*1aa40*/  @!P0 HADD2 R242, -R39.H0_H0, -RZ.H0_H0 ;  /* 0xa00000ff27f28230 */ /* 0x004fc60000000900 */
[----:B------:R-:W-:Y:S02]  /*1aa50*/  PRMT R17, R245, 0x7610, R17 ;  /* 0x00007610f5117816 */ /* 0x000fe40000000011 */
[----:B------:R-:W-:Y:S01]  /*1aa60*/  PRMT R228, R242, 0x7610, R228 ;  /* 0x00007610f2e47816 */ /* 0x000fe200000000e4 */
[----:B------:R-:W-:Y:S02]  /*1aa70*/  IMAD.MOV.U32 R242, RZ, RZ, R241 ;  /* 0x000000fffff27224 */ /* 0x000fe400078e00f1 */
[----:B------:R-:W-:Y:S01]  /*1aa80*/  IMAD.MOV.U32 R241, RZ, RZ, R226 ;  /* 0x000000fffff17224 */ /* 0x000fe200078e00e2 */
[----:B------:R-:W-:Y:S01]  /*1aa90*/  @!P3 PRMT R37, R17, 0x5410, RZ ;  /* 0x000054101125b816 */ /* 0x000fe200000000ff */
[----:B------:R-:W-:Y:S01]  /*1aaa0*/  IMAD.MOV.U32 R226, RZ, RZ, R186 ;  /* 0x000000ffffe27224 */ /* 0x000fe200078e00ba */
[----:B------:R-:W-:Y:S01]  /*1aab0*/  ISETP.GE.U32.AND P3, PT, R199, R13, PT ;  /* 0x0000000dc700720c */ /* 0x000fe20003f66070 */
[----:B------:R1:W2:Y:S01]  /*1aac0*/  LDL.LU.S16 R186, [R1+0x100] ;  /* 0x0001000001ba7983 */ /* 0x0002a20000300600 */
[----:B------:R3:W2:Y:S08]  /*1aad0*/  MUFU.EX2 R17, R187 ;  /* 0x000000bb00117308 */ /* 0x0006b00000000800 */
[----:B------:R1:W2:Y:S01]  /*1aae0*/  MUFU.EX2 R13, R141 ;  /* 0x0000008d000d7308 */ /* 0x0002a20000000800 */
[----:B---3--:R-:W-:-:S02]  /*1aaf0*/  PRMT R187, R40, 0x5410, R39 ;  /* 0x0000541028bb7816 */ /* 0x008fc40000000027 */
[----:B------:R-:W-:Y:S01]  /*1ab00*/  @!P0 PRMT R39, R228, 0x5410, RZ ;  /* 0x00005410e4278816 */ /* 0x000fe200000000ff */
[----:B-1----:R-:W3:Y:S04]  /*1ab10*/  LDL.LU R141, [R1+0x488] ;  /* 0x00048800018d7983 */ /* 0x002ee80000300800 */
[----:B------:R1:W3:Y:S01]  /*1ab20*/  LDL.LU.S16 R228, [R1+0x104] ;  /* 0x0001040001e47983 */ /* 0x0002e20000300600 */
[----:B------:R-:W-:Y:S02]  /*1ab30*/  ISETP.GE.U32.AND P0, PT, R199, R11, PT ;  /* 0x0000000bc700720c */ /* 0x000fe40003f06070 */
[----:B------:R-:W-:Y:S01]  /*1ab40*/  PRMT R33, R34, 0x7632, R33 ;  /* 0x0000763222217816 */ /* 0x000fe20000000021 */
[----:B----4-:R-:W-:-:S05]  /*1ab50*/  @!P5 HADD2 R10, -R40.H0_H0, -RZ.H0_H0 ;  /* 0xa00000ff280ad230 */ /* 0x010fca0000000900 */
[----:B------:R-:W-:Y:S02]  /*1ab60*/  PRMT R11, R10, 0x7610, R11 ;  /* 0x000076100a0b7816 */ /* 0x000fe4000000000b */
[----:B------:R-:W-:-:S04]  /*1ab70*/  SHF.R.U32.HI R10, RZ, 0x10, R0 ;  /* 0x00000010ff0a7819 */ /* 0x000fc80000011600 */
[----:B------:R-:W-:Y:S02]  /*1ab80*/  LOP3.LUT R10, R10, 0xff, RZ, 0xc0, !PT ;  /* 0x000000ff0a0a7812 */ /* 0x000fe400078ec0ff */
[----:B------:R-:W-:Y:S01]  /*1ab90*/  @!P5 PRMT R40, R11, 0x5410, RZ ;  /* 0x000054100b28d816 */ /* 0x000fe200000000ff */
[----:B--2---:R-:W-:Y:S01]  /*1aba0*/  @!P2 HADD2 R186, -R34.H0_H0, -RZ.H0_H0 ;  /* 0xa00000ff22baa230 */ /* 0x004fe20000000900 */
[----:B------:R-:W-:Y:S01]  /*1abb0*/  ISETP.GE.U32.AND P5, PT, R199, R10, PT ;  /* 0x0000000ac700720c */ /* 0x000fe20003fa6070 */
[----:B------:R-:W-:-:S03]  /*1abc0*/  FADD.FTZ R10, R17, R12 ;  /* 0x0000000c110a7221 */ /* 0x000fc60000010000 */
[----:B------:R-:W-:Y:S02]  /*1abd0*/  PRMT R185, R186, 0x7610, R185 ;  /* 0x00007610bab97816 */ /* 0x000fe400000000b9 */
[----:B------:R-:W-:Y:S02]  /*1abe0*/  PRMT R186, R34, 0x5410, R33 ;  /* 0x0000541022ba7816 */ /* 0x000fe40000000021 */
[----:B------:R-:W-:Y:S02]  /*1abf0*/  @!P2 PRMT R34, R185, 0x5410, RZ ;  /* 0x00005410b922a816 */ /* 0x000fe400000000ff */
[----:B------:R1:W2:Y:S01]  /*1ac00*/  LDL.LU.S16 R185, [R1+0x11c] ;  /* 0x00011c0001b97983 */ /* 0x0002a20000300600 */
[----:B---3--:R-:W-:-:S05]  /*1ac10*/  @!P4 HADD2 R228, -R33.H0_H0, -RZ.H0_H0 ;  /* 0xa00000ff21e4c230 */ /* 0x008fca0000000900 */
[----:B------:R-:W-:Y:S01]  /*1ac20*/  PRMT R12, R228, 0x7610, R12 ;  /* 0x00007610e40c7816 */ /* 0x000fe2000000000c */
[----:B------:R-:W-:Y:S02]  /*1ac30*/  IMAD.MOV.U32 R228, RZ, RZ, R242 ;  /* 0x000000ffffe47224 */ /* 0x000fe400078e00f2 */
[----:B------:R-:W-:Y:S02]  /*1ac40*/  IMAD.MOV.U32 R242, RZ, RZ, R224 ;  /* 0x000000fffff27224 */ /* 0x000fe400078e00e0 */
[----:B------:R1:W3:Y:S01]  /*1ac50*/  LDL.LU.S16 R224, [R1+0x120] ;  /* 0x0001200001e07983 */ /* 0x0002e20000300600 */
[----:B------:R-:W-:-:S03]  /*1ac60*/  @!P4 PRMT R33, R12, 0x5410, RZ ;  /* 0x000054100c21c816 */ /* 0x000fc600000000ff */
[----:B------:R1:W4:Y:S01]  /*1ac70*/  LDL.LU.S16 R12, [R1+0x124] ;  /* 0x00012400010c7983 */ /* 0x0003220000300600 */
[----:B------:R-:W-:Y:S01]  /*1ac80*/  FADD.FTZ R11, R13, R10 ;  /* 0x0000000a0d0b7221 */ /* 0x000fe20000010000 */
[----:B------:R-:W-:Y:S02]  /*1ac90*/  LOP3.LUT R10, R0, 0xff, RZ, 0xc0, !PT ;  /* 0x000000ff000a7812 */ /* 0x000fe400078ec0ff */
[C---:B------:R-:W-:Y:S02]  /*1aca0*/  PRMT R36, R35.reuse, 0x7610, R36 ;  /* 0x0000761023247816 */ /* 0x040fe40000000024 */
[----:B------:R-:W-:Y:S02]  /*1acb0*/  PRMT R35, R35, 0x7632, R35 ;  /* 0x0000763223237816 */ /* 0x000fe40000000023 */
[----:B------:R-:W-:Y:S02]  /*1acc0*/  ISETP.GE.U32.AND P2, PT, R199, R10, PT ;  /* 0x0000000ac700720c */ /* 0x000fe40003f46070 */
[----:B------:R-:W-:-:S02]  /*1acd0*/  SHF.R.U32.HI R10, RZ, 0x18, R0 ;  /* 0x00000018ff0a7819 */ /* 0x000fc40000011600 */
[----:B------:R-:W-:Y:S02]  /*1ace0*/  LOP3.LUT R0, R0, 0xffff, RZ, 0xc0, !PT ;  /* 0x0000ffff00007812 */ /* 0x000fe400078ec0ff */
[----:B------:R-:W-:Y:S02]  /*1acf0*/  F2FP.F16.F32.PACK_AB R59, R13, R17 ;  /* 0x000000110d3b723e */ /* 0x000fe400000000ff */
[----:B------:R-:W-:Y:S02]  /*1ad00*/  PRMT R30, R27, 0x7610, R30 ;  /* 0x000076101b1e7816 */ /* 0x000fe4000000001e */
[----:B------:R-:W-:Y:S02]  /*1ad10*/  SHF.R.U32.HI R0, RZ, 0x8, R0 ;  /* 0x00000008ff007819 */ /* 0x000fe40000011600 */
[----:B------:R-:W-:Y:S02]  /*1ad20*/  ISETP.GE.U32.AND P4, PT, R199, R10, PT ;  /* 0x0000000ac700720c */ /* 0x000fe40003f86070 */
[----:B------:R-:W-:-:S02]  /*1ad30*/  LOP3.LUT R10, R14, 0xff, RZ, 0xc0, !PT ;  /* 0x000000ff0e0a7812 */ /* 0x000fc400078ec0ff */
[----:B------:R-:W-:Y:S02]  /*1ad40*/  LOP3.LUT R0, R0, 0xffff, RZ, 0xc0, !PT ;  /* 0x0000ffff00007812 */ /* 0x000fe400078ec0ff */
[----:B------:R-:W-:Y:S01]  /*1ad50*/  PRMT R29, R27, 0x7632, R29 ;  /* 0x000076321b1d7816 */ /* 0x000fe2000000001d */
[----:B--2---:R-:W-:-:S05]  /*1ad60*/  @!P1 HADD2 R185, -R36.H0_H0, -RZ.H0_H0 ;  /* 0xa00000ff24b99230 */ /* 0x004fca0000000900 */
[----:B------:R-:W-:Y:S02]  /*1ad70*/  PRMT R244, R185, 0x7610, R244 ;  /* 0x00007610b9f47816 */ /* 0x000fe400000000f4 */
[----:B------:R-:W-:Y:S02]  /*1ad80*/  PRMT R185, R36, 0x5410, R35 ;  /* 0x0000541024b97816 */ /* 0x000fe40000000023 */
[----:B------:R-:W-:Y:S02]  /*1ad90*/  @!P1 PRMT R36, R244, 0x5410, RZ ;  /* 0x00005410f4249816 */ /* 0x000fe400000000ff */
[----:B------:R-:W-:Y:S01]  /*1ada0*/  ISETP.GE.U32.AND P1, PT, R199, R10, PT ;  /* 0x0000000ac700720c */ /* 0x000fe20003f26070 */
[----:B---3--:R-:W-:-:S05]  /*1adb0*/  @!P6 HADD2 R224, -R35.H0_H0, -RZ.H0_H0 ;  /* 0xa00000ff23e0e230 */ /* 0x008fca0000000900 */
[----:B------:R-:W-:Y:S01]  /*1adc0*/  PRMT R13, R224, 0x7610, R13 ;  /* 0x00007610e00d7816 */ /* 0x000fe2000000000d */
[----:B----4-:R-:W-:-:S03]  /*1add0*/  @!P2 HADD2 R12, -R30.H0_H0, -RZ.H0_H0 ;  /* 0xa00000ff1e0ca230 */ /* 0x010fc60000000900 */
[----:B------:R-:W-:Y:S02]  /*1ade0*/  @!P6 PRMT R35, R13, 0x5410, RZ ;  /* 0x000054100d23e816 */ /* 0x000fe400000000ff */
[----:B------:R2:W3:Y:S01]  /*1adf0*/  MUFU.EX2 R13, R136 ;  /* 0x00000088000d7308 */ /* 0x0004e20000000800 */
[----:B------:R-:W-:Y:S02]  /*1ae00*/  ISETP.GE.U32.AND P6, PT, R199, R0, PT ;  /* 0x00000000c700720c */ /* 0x000fe40003fc6070 */
[----:B------:R-:W-:Y:S02]  /*1ae10*/  PRMT R10, R12, 0x7610, R10 ;  /* 0x000076100c0a7816 */ /* 0x000fe4000000000a */
[----:B------:R-:W-:-:S04]  /*1ae20*/  SHF.R.U32.HI R0, RZ, 0x8, R15 ;  /* 0x00000008ff007819 */ /* 0x000fc8000001160f */
[----:B------:R-:W-:Y:S01]  /*1ae30*/  LOP3.LUT R0, R0, 0xffff, RZ, 0xc0, !PT ;  /* 0x0000ffff00007812 */ /* 0x000fe200078ec0ff */
[----:B--2---:R-:W2:Y:S04]  /*1ae40*/  LDL.LU R136, [R1+0x484] ;  /* 0x0004840001887983 */ /* 0x004ea80000300800 */
[----:B------:R1:W4:Y:S04]  /*1ae50*/  LDL.LU.S16 R245, [R1+0x128] ;  /* 0x0001280001f57983 */ /* 0x0003280000300600 */
[----:B------:R1:W3:Y:S04]  /*1ae60*/  LDL.LU.S16 R244, [R1+0x130] ;  /* 0x0001300001f47983 */ /* 0x0002e80000300600 */
[----:B------:R1:W2:Y:S01]  /*1ae70*/  LDL.LU.S16 R12, [R1+0x12c] ;  /* 0x00012c00010c7983 */ /* 0x0002a20000300600 */
[----:B------:R-:W-:-:S02]  /*1ae80*/  PRMT R224, R30, 0x5410, R29 ;  /* 0x000054101ee07816 */ /* 0x000fc4000000001d */
[----:B------:R-:W-:Y:S02]  /*1ae90*/  @!P2 PRMT R30, R10, 0x5410, RZ ;  /* 0x000054100a1ea816 */ /* 0x000fe400000000ff */
[----:B------:R-:W-:Y:S02]  /*1aea0*/  ISETP.GE.U32.AND P2, PT, R199, R0, PT ;  /* 0x00000000c700720c */ /* 0x000fe40003f46070 */
[----:B------:R1:W3:Y:S04]  /*1aeb0*/  LDL.LU.S16 R0, [R1+0x138] ;  /* 0x0001380001007983 */ /* 0x0002e80000300600 */
[----:B------:R1:W3:Y:S01]  /*1aec0*/  LDL.LU.S16 R10, [R1+0x134] ;  /* 0x00013400010a7983 */ /* 0x0002e20000300600 */
[C---:B------:R-:W-:Y:S02]  /*1aed0*/  PRMT R31, R28.reuse, 0x7632, R31 ;  /* 0x000076321c1f7816 */ /* 0x040fe4000000001f */
[----:B------:R-:W-:-:S02]  /*1aee0*/  PRMT R32, R28, 0x7610, R32 ;  /* 0x000076101c207816 */ /* 0x000fc40000000020 */
[----:B------:R-:W-:Y:S01]  /*1aef0*/  PRMT R25, R26, 0x7632, R25 ;  /* 0x000076321a197816 */ /* 0x000fe20000000019 */
[----:B----4-:R-:W-:Y:S02]  /*1af00*/  @!P6 HADD2 R245, -R29.H0_H0, -RZ.H0_H0 ;  /* 0xa00000ff1df5e230 */ /* 0x010fe40000000900 */
[----:B--2---:R-:W-:-:S05]  /*1af10*/  @!P4 HADD2 R12, -R31.H0_H0, -RZ.H0_H0 ;  /* 0xa00000ff1f0cc230 */ /* 0x004fca0000000900 */
[----:B------:R-:W-:Y:S02]  /*1af20*/  PRMT R17, R12, 0x7610, R17 ;  /* 0x000076100c117816 */ /* 0x000fe40000000011 */
[----:B------:R2:W4:Y:S01]  /*1af30*/  MUFU.EX2 R12, R137 ;  /* 0x00000089000c7308 */ /* 0x0005220000000800 */
[----:B---3--:R-:W-:Y:S02]  /*1af40*/  @!P3 HADD2 R0, -R26.H0_H0, -RZ.H0_H0 ;  /* 0xa00000ff1a00b230 */ /* 0x008fe40000000900 */
[----:B------:R-:W-:Y:S02]  /*1af50*/  @!P5 HADD2 R244, -R32.H0_H0, -RZ.H0_H0 ;  /* 0xa00000ff20f4d230 */ /* 0x000fe40000000900 */
[----:B------:R-:W-:Y:S01]  /*1af60*/  @!P2 HADD2 R10, -R25.H0_H0, -RZ.H0_H0 ;  /* 0xa00000ff190aa230 */ /* 0x000fe20000000900 */
[----:B------:R-:W-:Y:S02]  /*1af70*/  PRMT R213, R245, 0x7610, R213 ;  /* 0x00007610f5d57816 */ /* 0x000fe400000000d5 */
[----:B------:R-:W-:Y:S01]  /*1af80*/  PRMT R109, R0, 0x7610, R109 ;  /* 0x00007610006d7816 */ /* 0x000fe2000000006d */
[----:B------:R-:W-:Y:S01]  /*1af90*/  FADD.FTZ R0, R13, R16 ;  /* 0x000000100d007221 */ /* 0x000fe20000010000 */
[----:B------:R-:W-:-:S02]  /*1afa0*/  PRMT R212, R244, 0x7610, R212 ;  /* 0x00007610f4d47816 */ /* 0x000fc400000000d4 */
[----:B------:R-:W-:Y:S02]  /*1afb0*/  PRMT R16, R10, 0x7610, R16 ;  /* 0x000076100a107816 */ /* 0x000fe40000000010 */
[----:B------:R-:W-:Y:S02]  /*1afc0*/  @!P6 PRMT R29, R213, 0x5410, RZ ;  /* 0x00005410d51de816 */ /* 0x000fe400000000ff */
[----:B------:R-:W-:Y:S01]  /*1afd0*/  PRMT R213, R32, 0x5410, R31 ;  /* 0x0000541020d57816 */ /* 0x000fe2000000001f */
[----:B--2---:R-:W2:Y:S01]  /*1afe0*/  LDL.LU R137, [R1+0x480] ;  /* 0x0004800001897983 */ /* 0x004ea20000300800 */
[----:B------:R-:W-:Y:S02]  /*1aff0*/  @!P5 PRMT R32, R212, 0x5410, RZ ;  /* 0x00005410d420d816 */ /* 0x000fe400000000ff */
[----:B------:R-:W-:Y:S02]  /*1b000*/  @!P4 PRMT R31, R17, 0x5410, RZ ;  /* 0x00005410111fc816 */ /* 0x000fe400000000ff */
[----:B------:R-:W-:Y:S01]  /*1b010*/  PRMT R212, R26, 0x5410, R25 ;  /* 0x000054101ad47816 */ /* 0x000fe20000000019 */
[----:B------:R3:W-:Y:S01]  /*1b020*/  MUFU.EX2 R17, R4 ;  /* 0x0000000400117308 */ /* 0x0007e20000000800 */
[----:B------:R-:W-:Y:S01]  /*1b030*/  @!P2 PRMT R25, R16, 0x5410, RZ ;  /* 0x000054101019a816 */ /* 0x000fe200000000ff */
[C---:B----4-:R-:W-:Y:S01]  /*1b040*/  FADD.FTZ R10, R12.reuse, R0 ;  /* 0x000000000c0a7221 */ /* 0x050fe20000010000 */
[----:B------:R-:W-:-:S05]  /*1b050*/  F2FP.F16.F32.PACK_AB R58, R12, R13 ;  /* 0x0000000d0c3a723e */ /* 0x000fca00000000ff */
[----:B------:R4:W1:Y:S01]  /*1b060*/  MUFU.EX2 R16, R5 ;  /* 0x0000000500107308 */ /* 0x0008620000000800 */
[----:B---3--:R-:W3:Y:S04]  /*1b070*/  LDL.LU R4, [R1+0x47c] ;  /* 0x00047c0001047983 */ /* 0x008ee80000300800 */
[----:B----4-:R-:W3:Y:S04]  /*1b080*/  LDL.LU R5, [R1+0x478] ;  /* 0x0004780001057983 */ /* 0x010ee80000300800 */
[----:B------:R4:W4:Y:S04]  /*1b090*/  LDL.LU.S16 R12, [R1+0x140] ;  /* 0x00014000010c7983 */ /* 0x0009280000300600 */
[----:B------:R2:W2:Y:S01]  /*1b0a0*/  LDL.LU.S16 R0, [R1+0x144] ;  /* 0x0001440001007983 */ /* 0x0004a20000300600 */
[----:B------:R-:W-:-:S02]  /*1b0b0*/  PRMT R28, R23, 0x7610, R28 ;  /* 0x00007610171c7816 */ /* 0x000fc4000000001c */
[----:B------:R-:W-:Y:S01]  /*1b0c0*/  PRMT R27, R23, 0x7632, R27 ;  /* 0x00007632171b7816 */ /* 0x000fe2000000001b */
[----:B------:R-:W1:Y:S01]  /*1b0d0*/  MUFU.EX2 R13, R6 ;  /* 0x00000006000d7308 */ /* 0x000e620000000800 */
[----:B------:R-:W-:Y:S02]  /*1b0e0*/  IMAD.MOV.U32 R244, RZ, RZ, R227 ;  /* 0x000000fffff47224 */ /* 0x000fe400078e00e3 */
[----:B------:R-:W-:Y:S02]  /*1b0f0*/  IMAD.MOV.U32 R227, RZ, RZ, R226 ;  /* 0x000000ffffe37224 */ /* 0x000fe400078e00e2 */
[----:B------:R-:W-:Y:S02]  /*1b100*/  IMAD.MOV.U32 R226, RZ, RZ, R225 ;  /* 0x000000ffffe27224 */ /* 0x000fe400078e00e1 */
[----:B------:R-:W-:Y:S01]  /*1b110*/  IMAD.MOV.U32 R225, RZ, RZ, R201 ;  /* 0x000000ffffe17224 */ /* 0x000fe200078e00c9 */
[----:B------:R-:W-:Y:S01]  /*1b120*/  PRMT R201, R28, 0x5410, R27 ;  /* 0x000054101cc97816 */ /* 0x000fe2000000001b */
[----:B-1----:R-:W-:Y:S01]  /*1b130*/  FADD.FTZ R11, R16, R11 ;  /* 0x0000000b100b7221 */ /* 0x002fe20000010000 */
[----:B------:R-:W-:-:S04]  /*1b140*/  FADD.FTZ R10, R17, R10 ;  /* 0x0000000a110a7221 */ /* 0x000fc80000010000 */
[C---:B------:R-:W-:Y:S01]  /*1b150*/  FADD.FTZ R10, R13.reuse, R10 ;  /* 0x0000000a0d0a7221 */ /* 0x040fe20000010000 */
[----:B------:R-:W-:Y:S02]  /*1b160*/  F2FP.F16.F32.PACK_AB R172, R13, R17 ;  /* 0x000000110dac723e */ /* 0x000fe400000000ff */
[----:B------:R-:W-:Y:S01]  /*1b170*/  @!P3 PRMT R26, R109, 0x5410, RZ ;  /* 0x000054106d1ab816 */ /* 0x000fe200000000ff */
[----:B------:R-:W-:Y:S01]  /*1b180*/  IMAD.MOV.U32 R245, RZ, RZ, R244 ;  /* 0x000000fffff57224 */ /* 0x000fe200078e00f4 */
[----:B------:R-:W-:Y:S01]  /*1b190*/  PRMT R22, R24, 0x7610, R22 ;  /* 0x0000761018167816 */ /* 0x000fe20000000016 */
[----:B------:R-:W-:Y:S02]  /*1b1a0*/  IMAD.MOV.U32 R244, RZ, RZ, R227 ;  /* 0x000000fffff47224 */ /* 0x000fe400078e00e3 */
[----:B------:R-:W-:Y:S02]  /*1b1b0*/  IMAD.MOV.U32 R227, RZ, RZ, R225 ;  /* 0x000000ffffe37224 */ /* 0x000fe400078e00e1 */
[----:B------:R-:W-:Y:S01]  /*1b1c0*/  FMUL.FTZ R249, R153, R175 ;  /* 0x000000af99f97220 */ /* 0x000fe20000410000 */
[----:B------:R-:W-:-:S02]  /*1b1d0*/  IMAD.MOV.U32 R109, RZ, RZ, R226 ;  /* 0x000000ffff6d7224 */ /* 0x000fc400078e00e2 */
[-C--:B------:R-:W-:Y:S01]  /*1b1e0*/  FMUL.FTZ R248, R140, R175.reuse ;  /* 0x000000af8cf87220 */ /* 0x080fe20000410000 */
[----:B------:R-:W-:Y:S02]  /*1b1f0*/  IMAD.MOV.U32 R225, RZ, RZ, R210 ;  /* 0x000000ffffe17224 */ /* 0x000fe400078e00d2 */
[-C--:B------:R-:W-:Y:S01]  /*1b200*/  FMUL.FTZ R210, R149, R175.reuse ;  /* 0x000000af95d27220 */ /* 0x080fe20000410000 */
[----:B------:R-:W-:Y:S02]  /*1b210*/  IMAD.MOV.U32 R252, RZ, RZ, R188 ;  /* 0x000000fffffc7224 */ /* 0x000fe400078e00bc */
[-C--:B------:R-:W-:Y:S01]  /*1b220*/  FMUL.FTZ R188, R148, R175.reuse ;  /* 0x000000af94bc7220 */ /* 0x080fe20000410000 */
[----:B------:R-:W-:Y:S01]  /*1b230*/  FMUL.FTZ R226, R136, R175 ;  /* 0x000000af88e27220 */ /* 0x000fe20000410000 */
[----:B------:R-:W-:Y:S02]  /*1b240*/  PRMT R21, R24, 0x7632, R21 ;  /* 0x0000763218157816 */ /* 0x000fe40000000015 */
[----:B------:R-:W-:-:S02]  /*1b250*/  PRMT R24, R60, 0x7610, R24 ;  /* 0x000076103c187816 */ /* 0x000fc40000000018 */
[----:B------:R-:W-:Y:S01]  /*1b260*/  PRMT R23, R60, 0x7632, R23 ;  /* 0x000076323c177816 */ /* 0x000fe20000000017 */
[----:B------:R-:W-:-:S03]  /*1b270*/  IMAD.MOV.U32 R60, RZ, RZ, R226 ;  /* 0x000000ffff3c7224 */ /* 0x000fc600078e00e2 */
[----:B------:R-:W-:Y:S01]  /*1b280*/  PRMT R226, R24, 0x5410, R23 ;  /* 0x0000541018e27816 */ /* 0x000fe20000000017 */
[----:B----4-:R-:W-:Y:S02]  /*1b290*/  @!P1 HADD2 R12, -R28.H0_H0, -RZ.H0_H0 ;  /* 0xa00000ff1c0c9230 */ /* 0x010fe40000000900 */
[----:B--2---:R-:W-:-:S03]  /*1b2a0*/  @!P0 HADD2 R0, -R27.H0_H0, -RZ.H0_H0 ;  /* 0xa00000ff1b008230 */ /* 0x004fc60000000900 */
[----:B------:R-:W-:Y:S02]  /*1b2b0*/  PRMT R15, R12, 0x7610, R15 ;  /* 0x000076100c0f7816 */ /* 0x000fe4000000000f */
[----:B------:R-:W1:Y:S01]  /*1b2c0*/  MUFU.EX2 R12, R8 ;  /* 0x00000008000c7308 */ /* 0x000e620000000800 */
[----:B------:R-:W-:Y:S02]  /*1b2d0*/  PRMT R14, R0, 0x7610, R14 ;  /* 0x00007610000e7816 */ /* 0x000fe4000000000e */
[----:B------:R-:W-:-:S04]  /*1b2e0*/  LEA R0, R9, 0x3, 0x2 ;  /* 0x0000000309007811 */ /* 0x000fc800078e10ff */
[----:B------:R-:W-:Y:S02]  /*1b2f0*/  LOP3.LUT R0, R129, R3, R0, 0x96, !PT ;  /* 0x0000000381007212 */ /* 0x000fe400078e9600 */
[----:B------:R-:W-:Y:S02]  /*1b300*/  @!P1 PRMT R28, R15, 0x5410, RZ ;  /* 0x000054100f1c9816 */ /* 0x000fe400000000ff */
[----:B------:R-:W-:Y:S01]  /*1b310*/  @!P0 PRMT R27, R14, 0x5410, RZ ;  /* 0x000054100e1b8816 */ /* 0x000fe200000000ff */
[----:B------:R-:W-:-:S04]  /*1b320*/  IMAD.WIDE.U32 R14, R0, -0x326172a9, RZ ;  /* 0xcd9e8d57000e7825 */ /* 0x000fc800078e00ff */
[----:B-1----:R-:W-:Y:S01]  /*1b330*/  FADD.FTZ R11, R12, R11 ;  /* 0x0000000b0c0b7221 */ /* 0x002fe20000010000 */
[----:B------:R-:W2:Y:S01]  /*1b340*/  LDL.LU R8, [R1+0x474] ;  /* 0x0004740001087983 */ /* 0x000ea20000300800 */
[----:B------:R-:W-:-:S03]  /*1b350*/  LOP3.LUT R0, R15, R215, R204, 0x96, !PT ;  /* 0x000000d70f007212 */ /* 0x000fc600078e96cc */
[----:B------:R-:W2:Y:S04]  /*1b360*/  LDL.LU R9, [R1+0x470] ;  /* 0x0004700001097983 */ /* 0x000ea80000300800 */
[----:B------:R-:W4:Y:S04]  /*1b370*/  LDL.LU R6, [R1+0x46c] ;  /* 0x00046c0001067983 */ /* 0x000f280000300800 */
[----:B------:R-:W-:Y:S04]  /*1b380*/  STL [R1+0x31c], R11 ;  /* 0x00031c0b01007387 */ /* 0x000fe80000100800 */
[----:B------:R1:W-:Y:S01]  /*1b390*/  STL [R1+0x318], R10 ;  /* 0x0003180a01007387 */ /* 0x0003e20000100800 */
[----:B------:R-:W-:-:S02]  /*1b3a0*/  LOP3.LUT R14, R119, R214, R14, 0x96, !PT ;  /* 0x000000d6770e7212 */ /* 0x000fc400078e960e */
[----:B------:R-:W-:-:S03]  /*1b3b0*/  F2FP.F16.F32.PACK_AB R57, R12, R16 ;  /* 0x000000100c39723e */ /* 0x000fc600000000ff */
[----:B------:R-:W-:-:S04]  /*1b3c0*/  IMAD.WIDE.U32 R14, R14, -0x2daee0ad, RZ ;  /* 0xd2511f530e0e7825 */ /* 0x000fc800078e00ff */
[----:B-1----:R-:W-:-:S05]  /*1b3d0*/  IMAD.WIDE.U32 R10, R0, -0x2daee0ad, RZ ;  /* 0xd2511f53000a7825 */ /* 0x002fca00078e00ff */
[----:B------:R-:W-:-:S05]  /*1b3e0*/  LOP3.LUT R0, R11, R216, R236, 0x96, !PT ;  /* 0x000000d80b007212 */ /* 0x000fca00078e96ec */
[----:B------:R-:W-:-:S05]  /*1b3f0*/  IMAD.WIDE.U32 R12, R0, -0x326172a9, RZ ;  /* 0xcd9e8d57000c7825 */ /* 0x000fca00078e00ff */
[----:B------:R-:W-:Y:S02]  /*1b400*/  LOP3.LUT R0, R13, R211, R118, 0x96, !PT ;  /* 0x000000d30d007212 */ /* 0x000fe400078e9676 */
[----:B------:R-:W-:-:S03]  /*1b410*/  LOP3.LUT R13, R15, R221, R10, 0x96, !PT ;  /* 0x000000dd0f0d7212 */ /* 0x000fc600078e960a */
[----:B------:R-:W-:-:S05]  /*1b420*/  IMAD.WIDE.U32 R10, R0, -0x2daee0ad, RZ ;  /* 0xd2511f53000a7825 */ /* 0x000fca00078e00ff */
[----:B------:R-:W-:Y:S01]  /*1b430*/  LOP3.LUT R11, R11, R219, R14, 0x96, !PT ;  /* 0x000000db0b0b7212 */ /* 0x000fe200078e960e */
[----:B------:R-:W-:-:S05]  /*1b440*/  IMAD.WIDE.U32 R14, R13, -0x326172a9, RZ ;  /* 0xcd9e8d570d0e7825 */ /* 0x000fca00078e00ff */
        /* <DEDUP_REMOVED lines=14> */
[----:B------:R-:W-:Y:S02]  /*1b530*/  ISETP.GE.U32.AND P1, PT, R199, R0, PT ;  /* 0x00000000c700720c */ /* 0x000fe40003f26070 */
[----:B------:R-:W-:-:S04]  /*1b540*/  LOP3.LUT R0, R10, 0xff, RZ, 0xc0, !PT ;  /* 0x000000ff0a007812 */ /* 0x000fc800078ec0ff */
[----:B------:R-:W-:Y:S02]  /*1b550*/  ISETP.GE.U32.AND P3, PT, R199, R0, PT ;  /* 0x00000000c700720c */ /* 0x000fe40003f66070 */
[--C-:B------:R-:W-:Y:S02]  /*1b560*/  SHF.R.U32.HI R0, RZ, 0x10, R10.reuse ;  /* 0x00000010ff007819 */ /* 0x100fe4000001160a */
[----:B------:R-:W-:Y:S02]  /*1b570*/  LOP3.LUT R11, R10, 0xffff, RZ, 0xc0, !PT ;  /* 0x0000ffff0a0b7812 */ /* 0x000fe400078ec0ff */
[----:B------:R-:W-:Y:S02]  /*1b580*/  SHF.R.U32.HI R10, RZ, 0x18, R10 ;  /* 0x00000018ff0a7819 */ /* 0x000fe4000001160a */
[----:B------:R-:W-:Y:S02]  /*1b590*/  LOP3.LUT R12, R12, 0xff, RZ, 0xc0, !PT ;  /* 0x000000ff0c0c7812 */ /* 0x000fe400078ec0ff */
[----:B------:R-:W-:-:S02]  /*1b5a0*/  LOP3.LUT R0, R0, 0xff, RZ, 0xc0, !PT ;  /* 0x000000ff00007812 */ /* 0x000fc400078ec0ff */
[----:B------:R-:W-:Y:S01]  /*1b5b0*/  LOP3.LUT R14, R13, R218, R14, 0x96, !PT ;  /* 0x000000da0d0e7212 */ /* 0x000fe200078e960e */
[-C--:B------:R-:W-:Y:S01]  /*1b5c0*/  FMUL.FTZ R13, R141, R175.reuse ;  /* 0x000000af8d0d7220 */ /* 0x080fe20000410000 */
[C---:B------:R-:W-:Y:S01]  /*1b5d0*/  ISETP.GE.U32.AND P5, PT, R199.reuse, R10, PT ;  /* 0x0000000ac700720c */ /* 0x040fe20003fa6070 */
[-C--:B------:R-:W-:Y:S01]  /*1b5e0*/  FMUL.FTZ R10, R152, R175.reuse ;  /* 0x000000af980a7220 */ /* 0x080fe20000410000 */
[----:B------:R-:W-:Y:S01]  /*1b5f0*/  ISETP.GE.U32.AND P4, PT, R199, R12, PT ;  /* 0x0000000cc700720c */ /* 0x000fe20003f86070 */
[----:B------:R-:W-:Y:S01]  /*1b600*/  FMUL.FTZ R12, R137, R175 ;  /* 0x000000af890c7220 */ /* 0x000fe20000410000 */
[----:B------:R-:W-:Y:S01]  /*1b610*/  ISETP.GE.U32.AND P6, PT, R199, R0, PT ;  /* 0x00000000c700720c */ /* 0x000fe20003fc6070 */
[----:B------:R-:W-:Y:S01]  /*1b620*/  IMAD.MOV.U32 R175, RZ, RZ, R13 ;  /* 0x000000ffffaf7224 */ /* 0x000fe200078e000d */
[----:B------:R-:W-:Y:S01]  /*1b630*/  SHF.R.U32.HI R0, RZ, 0x8, R11 ;  /* 0x00000008ff007819 */ /* 0x000fe2000001160b */
[----:B------:R-:W-:Y:S01]  /*1b640*/  FADD.FTZ R13, R85, R84 ;  /* 0x00000054550d7221 */ /* 0x000fe20000010000 */
[----:B------:R-:W-:-:S02]  /*1b650*/  @!P0 HADD2 R118, -R22.H0_H0, -RZ.H0_H0 ;  /* 0xa00000ff16768230 */ /* 0x000fc40000000900 */
[----:B------:R-:W-:Y:S01]  /*1b660*/  IMAD.MOV.U32 R84, RZ, RZ, R10 ;  /* 0x000000ffff547224 */ /* 0x000fe200078e000a */
[----:B------:R-:W-:Y:S01]  /*1b670*/  LOP3.LUT R0, R0, 0xffff, RZ, 0xc0, !PT ;  /* 0x0000ffff00007812 */ /* 0x000fe200078ec0ff */
[----:B------:R-:W-:-:S04]  /*1b680*/  IMAD.WIDE.U32 R10, R14, -0x2daee0ad, RZ ;  /* 0xd2511f530e0a7825 */ /* 0x000fc800078e00ff */
[----:B------:R-:W-:Y:S01]  /*1b690*/  IMAD.MOV.U32 R85, RZ, RZ, R227 ;  /* 0x000000ffff557224 */ /* 0x000fe200078e00e3 */
[----:B------:R-:W-:Y:S02]  /*1b6a0*/  PRMT R227, R22, 0x5410, R21 ;  /* 0x0000541016e37816 */ /* 0x000fe40000000015 */
[----:B------:R-:W-:Y:S02]  /*1b6b0*/  @!P0 PRMT R22, R118, 0x5410, RZ ;  /* 0x0000541076168816 */ /* 0x000fe400000000ff */
[----:B------:R-:W-:Y:S02]  /*1b6c0*/  ISETP.GE.U32.AND P0, PT, R199, R0, PT ;  /* 0x00000000c700720c */ /* 0x000fe40003f06070 */
[----:B------:R-:W-:Y:S01]  /*1b6d0*/  LOP3.LUT R0, R11, R223, R16, 0x96, !PT ;  /* 0x000000df0b007212 */ /* 0x000fe200078e9610 */
[----:B------:R-:W-:Y:S02]  /*1b6e0*/  IMAD.MOV.U32 R118, RZ, RZ, R12 ;  /* 0x000000ffff767224 */ /* 0x000fe400078e000c */
[----:B------:R-:W-:Y:S01]  /*1b6f0*/  @!P2 HADD2 R119, -R21.H0_H0, -RZ.H0_H0 ;  /* 0xa00000ff1577a230 */ /* 0x000fe20000000900 */
[----:B------:R-:W-:Y:S01]  /*1b700*/  SHF.R.U32.HI R12, RZ, 0x10, R0 ;  /* 0x00000010ff0c7819 */ /* 0x000fe20000011600 */
[----:B------:R-:W-:-:S03]  /*1b710*/  @!P4 HADD2 R137, -R24.H0_H0, -RZ.H0_H0 ;  /* 0xa00000ff1889c230 */ /* 0x000fc60000000900 */
[----:B------:R-:W-:Y:S01]  /*1b720*/  LOP3.LUT R12, R12, 0xff, RZ, 0xc0, !PT ;  /* 0x000000ff0c0c7812 */ /* 0x000fe200078ec0ff */
[----:B------:R-:W-:Y:S01]  /*1b730*/  @!P3 HADD2 R140, -R20.H0_H0, -RZ.H0_H0 ;  /* 0xa00000ff148cb230 */ /* 0x000fe20000000900 */
[----:B------:R-:W-:Y:S02]  /*1b740*/  @!P2 PRMT R21, R119, 0x5410, RZ ;  /* 0x000054107715a816 */ /* 0x000fe400000000ff */
[----:B------:R-:W-:Y:S01]  /*1b750*/  ISETP.GE.U32.AND P2, PT, R199, R12, PT ;  /* 0x0000000cc700720c */ /* 0x000fe20003f46070 */
[----:B------:R-:W-:Y:S01]  /*1b760*/  FADD.FTZ R12, R86, R13 ;  /* 0x0000000d560c7221 */ /* 0x000fe20000010000 */
[C---:B------:R-:W-:Y:S01]  /*1b770*/  PRMT R17, R20.reuse, 0x7632, R17 ;  /* 0x0000763214117816 */ /* 0x040fe20000000011 */
[----:B------:R-:W-:Y:S01]  /*1b780*/  IMAD.MOV.U32 R86, RZ, RZ, R225 ;  /* 0x000000ffff567224 */ /* 0x000fe200078e00e1 */
[----:B------:R-:W-:Y:S01]  /*1b790*/  @!P4 PRMT R24, R137, 0x5410, RZ ;  /* 0x000054108918c816 */ /* 0x000fe200000000ff */
[----:B------:R-:W-:Y:S01]  /*1b7a0*/  IMAD.MOV.U32 R137, RZ, RZ, R248 ;  /* 0x000000ffff897224 */ /* 0x000fe200078e00f8 */
[----:B------:R-:W-:Y:S01]  /*1b7b0*/  PRMT R225, R20, 0x5410, R17 ;  /* 0x0000541014e17816 */ /* 0x000fe20000000011 */
[----:B------:R-:W-:Y:S01]  /*1b7c0*/  IMAD.MOV.U32 R248, RZ, RZ, R232 ;  /* 0x000000fffff87224 */ /* 0x000fe200078e00e8 */
[----:B------:R-:W-:Y:S01]  /*1b7d0*/  @!P3 PRMT R20, R140, 0x5410, RZ ;  /* 0x000054108c14b816 */ /* 0x000fe200000000ff */
[----:B------:R1:W-:Y:S01]  /*1b7e0*/  STL [R1+0x330], R12 ;  /* 0x0003300c01007387 */ /* 0x0003e20000100800 */
[----:B------:R-:W-:-:S02]  /*1b7f0*/  IMAD.MOV.U32 R140, RZ, RZ, R252 ;  /* 0x000000ffff8c7224 */ /* 0x000fc400078e00fc */
[----:B------:R-:W-:Y:S02]  /*1b800*/  IMAD.MOV.U32 R232, RZ, RZ, R230 ;  /* 0x000000ffffe87224 */ /* 0x000fe400078e00e6 */
[----:B------:R-:W-:Y:S01]  /*1b810*/  IMAD.MOV.U32 R252, RZ, RZ, R229 ;  /* 0x000000fffffc7224 */ /* 0x000fe200078e00e5 */
[----:B------:R2:W3:Y:S04]  /*1b820*/  LDL.LU.S16 R230, [R1+0x190] ;  /* 0x0001900001e67983 */ /* 0x0004e80000300600 */
[----:B------:R2:W2:Y:S01]  /*1b830*/  LDL.LU.S16 R229, [R1+0x198] ;  /* 0x0001980001e57983 */ /* 0x0004a20000300600 */
[----:B------:R-:W-:-:S05]  /*1b840*/  @!P0 HADD2 R141, -R17.H0_H0, -RZ.H0_H0 ;  /* 0xa00000ff118d8230 */ /* 0x000fca0000000900 */
[----:B------:R-:W-:Y:S02]  /*1b850*/  @!P0 PRMT R17, R141, 0x5410, RZ ;  /* 0x000054108d118816 */ /* 0x000fe400000000ff */
[----:B------:R2:W4:Y:S01]  /*1b860*/  LDL.LU.S16 R141, [R1+0x19c] ;  /* 0x00019c00018d7983 */ /* 0x0005220000300600 */
[----:B-1----:R-:W-:-:S04]  /*1b870*/  LOP3.LUT R12, R0, 0xff, RZ, 0xc0, !PT ;  /* 0x000000ff000c7812 */ /* 0x002fc800078ec0ff */
[----:B------:R-:W-:Y:S02]  /*1b880*/  ISETP.GE.U32.AND P4, PT, R199, R12, PT ;  /* 0x0000000cc700720c */ /* 0x000fe40003f86070 */
[----:B------:R-:W-:Y:S02]  /*1b890*/  SHF.R.U32.HI R12, RZ, 0x18, R0 ;  /* 0x00000018ff0c7819 */ /* 0x000fe40000011600 */
[----:B------:R-:W-:-:S04]  /*1b8a0*/  LOP3.LUT R0, R0, 0xffff, RZ, 0xc0, !PT ;  /* 0x0000ffff00007812 */ /* 0x000fc800078ec0ff */
[----:B------:R-:W-:-:S04]  /*1b8b0*/  SHF.R.U32.HI R0, RZ, 0x8, R0 ;  /* 0x00000008ff007819 */ /* 0x000fc80000011600 */
[----:B------:R-:W-:Y:S01]  /*1b8c0*/  LOP3.LUT R0, R0, 0xffff, RZ, 0xc0, !PT ;  /* 0x0000ffff00007812 */ /* 0x000fe200078ec0ff */
[----:B------:R-:W-:-:S03]  /*1b8d0*/  @!P1 HADD2 R136, -R23.H0_H0, -RZ.H0_H0 ;  /* 0xa00000ff17889230 */ /* 0x000fc60000000900 */
[C---:B------:R-:W-:Y:S02]  /*1b8e0*/  ISETP.GE.U32.AND P3, PT, R199.reuse, R0, PT ;  /* 0x00000000c700720c */ /* 0x040fe40003f66070 */
[----:B------:R-:W-:Y:S02]  /*1b8f0*/  LOP3.LUT R0, R10, 0xff, RZ, 0xc0, !PT ;  /* 0x000000ff0a007812 */ /* 0x000fe400078ec0ff */
[----:B------:R-:W-:Y:S02]  /*1b900*/  @!P1 PRMT R23, R136, 0x5410, RZ ;  /* 0x0000541088179816 */ /* 0x000fe400000000ff */
[C---:B------:R-:W-:Y:S02]  /*1b910*/  ISETP.GE.U32.AND P0, PT, R199.reuse, R0, PT ;  /* 0x00000000c700720c */ /* 0x040fe40003f06070 */
[----:B------:R-:W-:Y:S02]  /*1b920*/  ISETP.GE.U32.AND P1, PT, R199, R12, PT ;  /* 0x0000000cc700720c */ /* 0x000fe40003f26070 */
[----:B------:R-:W-:-:S02]  /*1b930*/  F2FP.F16.F32.PACK_AB R19, R18, R19 ;  /* 0x000000131213723e */ /* 0x000fc400000000ff */
[----:B------:R-:W-:Y:S02]  /*1b940*/  PRMT R12, R57, 0x7610, R12 ;  /* 0x00007610390c7816 */ /* 0x000fe4000000000c */
[----:B------:R-:W-:Y:S02]  /*1b950*/  PRMT R18, R19, 0x7632, R18 ;  /* 0x0000763213127816 */ /* 0x000fe40000000012 */
[----:B------:R-:W-:Y:S02]  /*1b960*/  PRMT R15, R58, 0x7632, R15 ;  /* 0x000076323a0f7816 */ /* 0x000fe4000000000f */
[----:B------:R-:W-:Y:S01]  /*1b970*/  LOP3.LUT R11, R10, 0xffff, RZ, 0xc0, !PT ;  /* 0x0000ffff0a0b7812 */ /* 0x000fe200078ec0ff */
[----:B------:R-:W-:Y:S02]  /*1b980*/  @!P5 HADD2 R148, -R18.H0_H0, -RZ.H0_H0 ;  /* 0xa00000ff1294d230 */ /* 0x000fe40000000900 */
[----:B------:R-:W-:Y:S02]  /*1b990*/  IMAD.MOV.U32 R136, RZ, RZ, R175 ;  /* 0x000000ffff887224 */ /* 0x000fe400078e00af */
[----:B------:R-:W-:Y:S01]  /*1b9a0*/  @!P6 HADD2 R149, -R19.H0_H0, -RZ.H0_H0 ;  /* 0xa00000ff1395e230 */ /* 0x000fe20000000900 */
[----:B------:R-:W-:-:S02]  /*1b9b0*/  SHF.R.U32.HI R11, RZ, 0x8, R11 ;  /* 0x00000008ff0b7819 */ /* 0x000fc4000001160b */
[----:B------:R-:W-:Y:S02]  /*1b9c0*/  PRMT R175, R19, 0x5410, R18 ;  /* 0x0000541013af7816 */ /* 0x000fe40000000012 */
[----:B------:R-:W-:Y:S02]  /*1b9d0*/  @!P5 PRMT R18, R148, 0x5410, RZ ;  /* 0x000054109412d816 */ /* 0x000fe400000000ff */
[----:B------:R-:W-:Y:S02]  /*1b9e0*/  PRMT R0, R57, 0x7632, R0 ;  /* 0x0000763239007816 */ /* 0x000fe40000000000 */
[----:B------:R-:W-:Y:S02]  /*1b9f0*/  @!P6 PRMT R19, R149, 0x5410, RZ ;  /* 0x000054109513e816 */ /* 0x000fe400000000ff */
[----:B------:R-:W-:Y:S02]  /*1ba00*/  LOP3.LUT R11, R11, 0xffff, RZ, 0xc0, !PT ;  /* 0x0000ffff0b0b7812 */ /* 0x000fe400078ec0ff */
[C---:B------:R-:W-:Y:S01]  /*1ba10*/  PRMT R14, R59.reuse, 0x7610, R14 ;  /* 0x000076103b0e7816 */ /* 0x040fe2000000000e */
[----:B------:R-:W-:Y:S01]  /*1ba20*/  IMAD.MOV.U32 R119, RZ, RZ, R60 ;  /* 0x000000ffff777224 */ /* 0x000fe200078e003c */
[----:B------:R-:W-:Y:S01]  /*1ba30*/  PRMT R13, R59, 0x7632, R13 ;  /* 0x000076323b0d7816 */ /* 0x000fe2000000000d */
[----:B------:R-:W-:Y:S01]  /*1ba40*/  IMAD.MOV.U32 R60, RZ, RZ, R245 ;  /* 0x000000ffff3c7224 */ /* 0x000fe200078e00f5 */
[----:B------:R-:W-:Y:S01]  /*1ba50*/  PRMT R16, R58, 0x7610, R16 ;  /* 0x000076103a107816 */ /* 0x000fe20000000010 */
[----:B------:R-:W-:-:S02]  /*1ba60*/  @!P4 HADD2 R153, -R14.H0_H0, -RZ.H0_H0 ;  /* 0xa00000ff0e99c230 */ /* 0x000fc40000000900 */
[----:B------:R-:W-:Y:S01]  /*1ba70*/  IMAD.MOV.U32 R245, RZ, RZ, R228 ;  /* 0x000000fffff57224 */ /* 0x000fe200078e00e4 */
[----:B------:R-:W-:Y:S02]  /*1ba80*/  PRMT R228, R14, 0x5410, R13 ;  /* 0x000054100ee47816 */ /* 0x000fe4000000000d */
[----:B------:R-:W-:Y:S02]  /*1ba90*/  @!P4 PRMT R14, R153, 0x5410, RZ ;  /* 0x00005410990ec816 */ /* 0x000fe400000000ff */
[----:B------:R1:W4:Y:S01]  /*1baa0*/  LDL.LU.S16 R153, [R1+0x194] ;  /* 0x0001940001997983 */ /* 0x0003220000300600 */
[----:B---3--:R-:W-:Y:S02]  /*1bab0*/  @!P1 HADD2 R230, -R15.H0_H0, -RZ.H0_H0 ;  /* 0xa00000ff0fe69230 */ /* 0x008fe40000000900 */
[----:B--2---:R-:W-:-:S03]  /*1bac0*/  @!P0 HADD2 R229, -R12.H0_H0, -RZ.H0_H0 ;  /* 0xa00000ff0ce58230 */ /* 0x004fc60000000900 */
[----:B------:R-:W-:Y:S02]  /*1bad0*/  PRMT R149, R230, 0x7610, R149 ;  /* 0x00007610e6957816 */ /* 0x000fe40000000095 */
[----:B------:R-:W-:Y:S02]  /*1bae0*/  PRMT R148, R229, 0x7610, R148 ;  /* 0x00007610e5947816 */ /* 0x000fe40000000094 */
[----:B------:R-:W-:Y:S02]  /*1baf0*/  PRMT R230, R12, 0x5410, R0 ;  /* 0x000054100ce67816 */ /* 0x000fe40000000000 */
[----:B------:R-:W-:Y:S02]  /*1bb00*/  @!P0 PRMT R12, R148, 0x5410, RZ ;  /* 0x00005410940c8816 */ /* 0x000fe400000000ff */
[----:B------:R-:W-:Y:S02]  /*1bb10*/  ISETP.GE.U32.AND P0, PT, R199, R11, PT ;  /* 0x0000000bc700720c */ /* 0x000fe40003f06070 */
[----:B------:R-:W-:-:S02]  /*1bb20*/  PRMT R229, R16, 0x5410, R15 ;  /* 0x0000541010e57816 */ /* 0x000fc4000000000f */
[----:B------:R-:W-:Y:S02]  /*1bb30*/  @!P1 PRMT R15, R149, 0x5410, RZ ;  /* 0x00005410950f9816 */ /* 0x000fe400000000ff */
[----:B------:R-:W2:Y:S07]  /*1bb40*/  LDL R149, [R1+0x368] ;  /* 0x0003680001957983 */ /* 0x000eae0000100800 */
[----:B----4-:R-:W-:-:S05]  /*1bb50*/  @!P0 HADD2 R141, -R0.H0_H0, -RZ.H0_H0 ;  /* 0xa00000ff008d8230 */ /* 0x010fca0000000900 */
[----:B------:R-:W-:Y:S01]  /*1bb60*/  PRMT R59, R141, 0x7610, R59 ;  /* 0x000076108d3b7816 */ /* 0x000fe2000000003b */
[----:B------:R-:W-:Y:S02]  /*1bb70*/  IMAD.MOV.U32 R141, RZ, RZ, R60 ;  /* 0x000000ffff8d7224 */ /* 0x000fe400078e003c */
[----:B------:R1:W3:Y:S01]  /*1bb80*/  LDL.LU.S16 R60, [R1+0x1a4] ;  /* 0x0001a400013c7983 */ /* 0x0002e20000300600 */
[----:B------:R-:W-:-:S03]  /*1bb90*/  @!P0 PRMT R0, R59, 0x5410, RZ ;  /* 0x000054103b008816 */ /* 0x000fc600000000ff */
[----:B------:R1:W4:Y:S01]  /*1bba0*/  LDL.LU.S16 R59, [R1+0x1a0] ;  /* 0x0001a000013b7983 */ /* 0x0003220000300600 */
[--C-:B------:R-:W-:Y:S02]  /*1bbb0*/  SHF.R.U32.HI R11, RZ, 0x10, R10.reuse ;  /* 0x00000010ff0b7819 */ /* 0x100fe4000001160a */
[----:B------:R-:W-:Y:S02]  /*1bbc0*/  SHF.R.U32.HI R10, RZ, 0x18, R10 ;  /* 0x00000018ff0a7819 */ /* 0x000fe4000001160a */
[----:B------:R-:W-:Y:S02]  /*1bbd0*/  LOP3.LUT R11, R11, 0xff, RZ, 0xc0, !PT ;  /* 0x000000ff0b0b7812 */ /* 0x000fe400078ec0ff */
[C---:B------:R-:W-:Y:S02]  /*1bbe0*/  ISETP.GE.U32.AND P0, PT, R199.reuse, R10, PT ;  /* 0x0000000ac700720c */ /* 0x040fe40003f06070 */
[----:B------:R-:W-:Y:S01]  /*1bbf0*/  ISETP.GE.U32.AND P1, PT, R199, R11, PT ;  /* 0x0000000bc700720c */ /* 0x000fe20003f26070 */
[----:B------:R1:W-:Y:S10]  /*1bc00*/  ST.E.U16 desc[UR4][R4.64+-0x100], R61 ;  /* 0xffff003d04007985 */ /* 0x0003f4000c101504 */
[----:B------:R-:W-:-:S02]  /*1bc10*/  @P0 PRMT R10, R172, 0x7632, R10 ;  /* 0x00007632ac0a0816 */ /* 0x000fc4000000000a */
[----:B------:R-:W-:Y:S01]  /*1bc20*/  @P1 PRMT R11, R172, 0x7610, R11 ;  /* 0x00007610ac0b1816 */ /* 0x000fe2000000000b */
[----:B-1----:R-:W-:-:S05]  /*1bc30*/  VIADD R61, R7, 0x1 ;  /* 0x00000001073d7836 */ /* 0x002fca0000000000 */
[----:B------:R-:W-:Y:S01]  /*1bc40*/  LOP3.LUT R61, R129, R3, R61, 0x96, !PT ;  /* 0x00000003813d7212 */ /* 0x000fe200078e963d */
[C---:B---3--:R-:W-:Y:S02]  /*1bc50*/  @!P1 HADD2 R60, -R172.reuse.H0_H0, -RZ.H0_H0 ;  /* 0xa00000ffac3c9230 */ /* 0x048fe40000000900 */
[----:B----4-:R-:W-:-:S03]  /*1bc60*/  @!P0 HADD2 R59, -R172.H1_H1, -RZ.H0_H0 ;  /* 0xa00000ffac3b8230 */ /* 0x010fc60000000d00 */
[----:B------:R-:W-:Y:S02]  /*1bc70*/  PRMT R58, R60, 0x7610, R58 ;  /* 0x000076103c3a7816 */ /* 0x000fe4000000003a */
[----:B------:R-:W-:Y:S01]  /*1bc80*/  PRMT R57, R59, 0x7610, R57 ;  /* 0x000076103b397816 */ /* 0x000fe20000000039 */
[----:B------:R-:W-:-:S03]  /*1bc90*/  VIADD R59, R7, 0x3 ;  /* 0x00000003073b7836 */ /* 0x000fc60000000000 */
[----:B------:R-:W-:Y:S01]  /*1bca0*/  @!P0 PRMT R10, R57, 0x5410, RZ ;  /* 0x00005410390a8816 */ /* 0x000fe200000000ff */
[----:B------:R-:W-:Y:S01]  /*1bcb0*/  VIADD R57, R7, 0x2 ;  /* 0x0000000207397836 */ /* 0x000fe20000000000 */
[----:B------:R-:W-:Y:S02]  /*1bcc0*/  @!P1 PRMT R11, R58, 0x5410, RZ ;  /* 0x000054103a0b9816 */ /* 0x000fe400000000ff */
[CC--:B------:R-:W-:Y:S02]  /*1bcd0*/  LOP3.LUT R58, R129.reuse, R3.reuse, R7, 0x96, !PT ;  /* 0x00000003813a7212 */ /* 0x0c0fe400078e9607 */
[----:B------:R-:W3:Y:S01]  /*1bce0*/  LDL.LU R7, [R1+0x468] ;  /* 0x0004680001077983 */ /* 0x000ee20000300800 */
[CC--:B------:R-:W-:Y:S02]  /*1bcf0*/  LOP3.LUT R59, R129.reuse, R3.reuse, R59, 0x96, !PT ;  /* 0x00000003813b7212 */ /* 0x0c0fe400078e963b */
[----:B------:R-:W-:Y:S02]  /*1bd00*/  LOP3.LUT R60, R129, R3, R57, 0x96, !PT ;  /* 0x00000003813c7212 */ /* 0x000fe400078e9639 */
[----:B------:R-:W4:Y:S01]  /*1bd10*/  LDL.LU.64 R2, [R1+0x460] ;  /* 0x0004600001027983 */ /* 0x000f220000300a00 */
[----:B------:R-:W-:-:S02]  /*1bd20*/  @!P3 HADD2 R152, -R13.H0_H0, -RZ.H0_H0 ;  /* 0xa00000ff0d98b230 */ /* 0x000fc40000000900 */
[----:B------:R-:W-:-:S03]  /*1bd30*/  @!P2 HADD2 R153, -R16.H0_H0, -RZ.H0_H0 ;  /* 0xa00000ff1099a230 */ /* 0x000fc60000000900 */
[----:B------:R-:W-:Y:S02]  /*1bd40*/  @!P3 PRMT R13, R152, 0x5410, RZ ;  /* 0x00005410980db816 */ /* 0x000fe400000000ff */
[----:B------:R-:W-:Y:S01]  /*1bd50*/  PRMT R152, R153, 0x7610, R152 ;  /* 0x0000761099987816 */ /* 0x000fe20000000098 */
[----:B------:R-:W-:Y:S01]  /*1bd60*/  ST.E.U16 desc[UR4][R4.64+-0xfe], R83 ;  /* 0xffff025304007985 */ /* 0x000fe2000c101504 */
[----:B--2---:R-:W-:Y:S01]  /*1bd70*/  LOP3.LUT R57, R237, R149, R128, 0x96, !PT ;  /* 0x00000095ed397212 */ /* 0x004fe200078e9680 */
[----:B------:R-:W-:Y:S01]  /*1bd80*/  IMAD.MOV.U32 R148, RZ, RZ, R141 ;  /* 0x000000ffff947224 */ /* 0x000fe200078e008d */
[----:B------:R-:W-:Y:S01]  /*1bd90*/  @!P2 PRMT R16, R152, 0x5410, RZ ;  /* 0x000054109810a816 */ /* 0x000fe200000000ff */
[----:B------:R-:W-:Y:S01]  /*1bda0*/  ST.E.U16 desc[UR4][R8.64+-0x100], R81 ;  /* 0xffff005108007985 */ /* 0x000fe2000c101504 */
[----:B------:R-:W-:-:S03]  /*1bdb0*/  IMAD.MOV.U32 R129, RZ, RZ, R252 ;  /* 0x000000ffff817224 */ /* 0x000fc600078e00fc */
[----:B------:R1:W-:Y:S01]  /*1bdc0*/  ST.E.U16 desc[UR4][R8.64+-0xfe], R82 ;  /* 0xffff025208007985 */ /* 0x0003e2000c101504 */
        /* <DEDUP_REMOVED lines=9> */
[----:B------:R-:W-:-:S04]  /*1be60*/  IMAD.WIDE.U32 R108, R57, -0x326172a9, RZ ;  /* 0xcd9e8d57396c7825 */ /* 0x000fc800078e00ff */
[----:B------:R-:W-:-:S04]  /*1be70*/  IMAD.WIDE.U32 R84, R60, -0x326172a9, RZ ;  /* 0xcd9e8d573c547825 */ /* 0x000fc800078e00ff */
[----:B-1----:R-:W-:-:S04]  /*1be80*/  IMAD.WIDE.U32 R82, R61, -0x326172a9, RZ ;  /* 0xcd9e8d573d527825 */ /* 0x002fc800078e00ff */
[----:B------:R-:W-:Y:S01]  /*1be90*/  IMAD.WIDE.U32 R86, R59, -0x326172a9, RZ ;  /* 0xcd9e8d573b567825 */ /* 0x000fe200078e00ff */
[-C--:B------:R-:W-:Y:S02]  /*1bea0*/  LOP3.LUT R60, R83, R215.reuse, R196, 0x96, !PT ;  /* 0x000000d7533c7212 */ /* 0x080fe400078e96c4 */
[-C--:B------:R-:W-:Y:S02]  /*1beb0*/  LOP3.LUT R81, R85, R215.reuse, R204, 0x96, !PT ;  /* 0x000000d755517212 */ /* 0x080fe400078e96cc */
[-C--:B------:R-:W-:Y:S01]  /*1bec0*/  LOP3.LUT R61, R87, R215.reuse, R196, 0x96, !PT ;  /* 0x000000d7573d7212 */ /* 0x080fe200078e96c4 */
[----:B---3--:R-:W-:Y:S04]  /*1bed0*/  ST.E.U16 desc[UR4][R6.64+-0x100], R65 ;  /* 0xffff004106007985 */ /* 0x008fe8000c101504 */
[----:B------:R-:W-:Y:S04]  /*1bee0*/  ST.E.U16 desc[UR4][R6.64+-0xfe], R64 ;  /* 0xffff024006007985 */ /* 0x000fe8000c101504 */
[----:B----4-:R-:W-:Y:S04]  /*1bef0*/  ST.E.U16 desc[UR4][R2.64+-0x100], R62 ;  /* 0xffff003e02007985 */ /* 0x010fe8000c101504 */
[----:B------:R1:W-:Y:S04]  /*1bf00*/  ST.E.U16 desc[UR4][R2.64+-0xfe], R63 ;  /* 0xffff023f02007985 */ /* 0x0003e8000c101504 */
[----:B------:R2:W-:Y:S04]  /*1bf10*/  ST.E.U16 desc[UR4][R4.64+-0xf0], R80 ;  /* 0xffff105004007985 */ /* 0x0005e8000c101504 */
[----:B------:R3:W-:Y:S04]  /*1bf20*/  ST.E.U16 desc[UR4][R4.64+-0xee], R162 ;  /* 0xffff12a204007985 */ /* 0x0007e8000c101504 */
[----:B------:R-:W-:Y:S04]  /*1bf30*/  ST.E.U16 desc[UR4][R8.64+-0xf0], R160 ;  /* 0xffff10a008007985 */ /* 0x000fe8000c101504 */
[----:B------:R4:W-:Y:S01]  /*1bf40*/  ST.E.U16 desc[UR4][R8.64+-0xee], R161 ;  /* 0xffff12a108007985 */ /* 0x0009e2000c101504 */
[----:B-1----:R-:W-:Y:S01]  /*1bf50*/  IMAD.WIDE.U32 R62, R58, -0x326172a9, RZ ;  /* 0xcd9e8d573a3e7825 */ /* 0x002fe200078e00ff */
[----:B--2---:R-:W-:-:S04]  /*1bf60*/  LOP3.LUT R80, R83, R215, R204, 0x96, !PT ;  /* 0x000000d753507212 */ /* 0x004fc800078e96cc */
[CC--:B------:R-:W-:Y:S02]  /*1bf70*/  LOP3.LUT R65, R63.reuse, R215.reuse, R196, 0x96, !PT ;  /* 0x000000d73f417212 */ /* 0x0c0fe400078e96c4 */
[-C--:B------:R-:W-:Y:S02]  /*1bf80*/  LOP3.LUT R58, R63, R215.reuse, R204, 0x96, !PT ;  /* 0x000000d73f3a7212 */ /* 0x080fe400078e96cc */
[-CC-:B------:R-:W-:Y:S02]  /*1bf90*/  LOP3.LUT R64, R79, R214.reuse, R62.reuse, 0x96, !PT ;  /* 0x000000d64f407212 */ /* 0x180fe400078e963e */
[-C--:B------:R-:W-:Y:S02]  /*1bfa0*/  LOP3.LUT R57, R109, R214.reuse, R62, 0x96, !PT ;  /* 0x000000d66d397212 */ /* 0x080fe400078e963e */
[----:B------:R-:W-:Y:S01]  /*1bfb0*/  LOP3.LUT R63, R85, R215, R196, 0x96, !PT ;  /* 0x000000d7553f7212 */ /* 0x000fe200078e96c4 */
[----:B------:R-:W-:Y:S01]  /*1bfc0*/  IMAD.MOV.U32 R85, RZ, RZ, R202 ;  /* 0x000000ffff557224 */ /* 0x000fe200078e00ca */
[----:B------:R-:W2:Y:S01]  /*1bfd0*/  LDL.LU.64 R196, [R1+0x458] ;  /* 0x0004580001c47983 */ /* 0x000ea20000300a00 */
[----:B------:R-:W-:-:S02]  /*1bfe0*/  LOP3.LUT R62, R79, R214, R84, 0x96, !PT ;  /* 0x000000d64f3e7212 */ /* 0x000fc400078e9654 */
[----:B------:R-:W-:Y:S01]  /*1bff0*/  LOP3.LUT R83, R109, R214, R84, 0x96, !PT ;  /* 0x000000d66d537212 */ /* 0x000fe200078e9654 */
[----:B------:R-:W2:Y:S01]  /*1c000*/  LDL.LU R202, [R1+0x450] ;  /* 0x0004500001ca7983 */ /* 0x000ea20000300800 */
[----:B------:R-:W-:Y:S01]  /*1c010*/  LOP3.LUT R84, R87, R215, R204, 0x96, !PT ;  /* 0x000000d757547212 */ /* 0x000fe200078e96cc */
[----:B------:R-:W-:Y:S02]  /*1c020*/  IMAD.MOV.U32 R87, RZ, RZ, R206 ;  /* 0x000000ffff577224 */ /* 0x000fe400078e00ce */
[----:B------:R-:W2:Y:S01]  /*1c030*/  LDL.LU.64 R204, [R1+0x448] ;  /* 0x0004480001cc7983 */ /* 0x000ea20000300a00 */
[----:B---3--:R-:W-:-:S03]  /*1c040*/  IMAD.MOV.U32 R162, RZ, RZ, R209 ;  /* 0x000000ffffa27224 */ /* 0x008fc600078e00d1 */
[----:B------:R-:W3:Y:S01]  /*1c050*/  LDL.LU R206, [R1+0x440] ;  /* 0x0004400001ce7983 */ /* 0x000ee20000300800 */
[----:B----4-:R-:W-:-:S03]  /*1c060*/  IMAD.MOV.U32 R161, RZ, RZ, R188 ;  /* 0x000000ffffa17224 */ /* 0x010fc600078e00bc */
[----:B------:R-:W4:Y:S04]  /*1c070*/  LDL.LU R209, [R1+0x43c] ;  /* 0x00043c0001d17983 */ /* 0x000f280000300800 */
[----:B------:R-:W2:Y:S04]  /*1c080*/  LDL.LU R160, [R1+0x168] ;  /* 0x0001680001a07983 */ /* 0x000ea80000300800 */
[----:B------:R1:W-:Y:S04]  /*1c090*/  ST.E.U16 desc[UR4][R6.64+-0xf0], R77 ;  /* 0xffff104d06007985 */ /* 0x0003e8000c101504 */
[----:B------:R-:W3:Y:S01]  /*1c0a0*/  LDL.LU R188, [R1+0x438] ;  /* 0x0004380001bc7983 */ /* 0x000ee20000300800 */
[----:B-1----:R-:W-:-:S03]  /*1c0b0*/  IMAD.MOV.U32 R77, RZ, RZ, R171 ;  /* 0x000000ffff4d7224 */ /* 0x002fc600078e00ab */
[----:B------:R-:W4:Y:S04]  /*1c0c0*/  LDL.LU R171, [R1+0x434] ;  /* 0x0004340001ab7983 */ /* 0x000f280000300800 */
[----:B------:R1:W-:Y:S04]  /*1c0d0*/  ST.E.U16 desc[UR4][R6.64+-0xee], R76 ;  /* 0xffff124c06007985 */ /* 0x0003e8000c101504 */
[----:B------:R1:W-:Y:S04]  /*1c0e0*/  ST.E.U16 desc[UR4][R2.64+-0xf0], R75 ;  /* 0xffff104b02007985 */ /* 0x0003e8000c101504 */
[----:B------:R1:W-:Y:S04]  /*1c0f0*/  ST.E.U16 desc[UR4][R2.64+-0xee], R74 ;  /* 0xffff124a02007985 */ /* 0x0003e8000c101504 */
[----:B------:R3:W-:Y:S04]  /*1c100*/  ST.E.U16 desc[UR4][R4.64+-0xe0], R159 ;  /* 0xffff209f04007985 */ /* 0x0007e8000c101504 */
[----:B------:R4:W-:Y:S04]  /*1c110*/  ST.E.U16 desc[UR4][R4.64+-0xde], R158 ;  /* 0xffff229e04007985 */ /* 0x0009e8000c101504 */
[----:B-1----:R-:W2:Y:S04]  /*1c120*/  LDL.LU R76, [R1+0x188] ;  /* 0x00018800014c7983 */ /* 0x002ea80000300800 */
[----:B------:R-:W2:Y:S01]  /*1c130*/  LDL.LU R75, [R1+0x18c] ;  /* 0x00018c00014b7983 */ /* 0x000ea20000300800 */
[----:B------:R-:W-:-:S03]  /*1c140*/  IMAD.MOV.U32 R74, RZ, RZ, R210 ;  /* 0x000000ffff4a7224 */ /* 0x000fc600078e00d2 */
[----:B------:R-:W2:Y:S01]  /*1c150*/  LDL.LU R210, [R1+0x430] ;  /* 0x0004300001d27983 */ /* 0x000ea20000300800 */
[----:B---3--:R-:W-:-:S03]  /*1c160*/  IMAD.MOV.U32 R159, RZ, RZ, R188 ;  /* 0x000000ffff9f7224 */ /* 0x008fc600078e00bc */
[----:B------:R-:W3:Y:S01]  /*1c170*/  LDL.LU R188, [R1+0x42c] ;  /* 0x00042c0001bc7983 */ /* 0x000ee20000300800 */
[----:B----4-:R-:W-:-:S03]  /*1c180*/  IMAD.MOV.U32 R158, RZ, RZ, R171 ;  /* 0x000000ffff9e7224 */ /* 0x010fc600078e00ab */
[----:B------:R-:W4:Y:S04]  /*1c190*/  LDL.LU R171, [R1+0x428] ;  /* 0x0004280001ab7983 */ /* 0x000f280000300800 */
[----:B------:R-:W-:Y:S04]  /*1c1a0*/  ST.E.U16 desc[UR4][R8.64+-0xe0], R157 ;  /* 0xffff209d08007985 */ /* 0x000fe8000c101504 */
        /* <DEDUP_REMOVED lines=38> */
[----:B------:R3:W-:Y:S02]  /*1c410*/  ST.E.U16 desc[UR4][R4.64+-0x90], R147 ;  /* 0xffff709304007985 */ /* 0x0007e4000c101504 */
[----:B---3--:R-:W-:-:S02]  /*1c420*/  IMAD.MOV.U32 R147, RZ, RZ, R188 ;  /* 0x000000ffff937224 */ /* 0x008fc400078e00bc */
[----:B----4-:R-:W-:Y:S02]  /*1c430*/  IMAD.MOV.U32 R146, RZ, RZ, R171 ;  /* 0x000000ffff927224 */ /* 0x010fe400078e00ab */
[----:B------:R-:W3:Y:S04]  /*1c440*/  LDL.LU R171, [R1+0x424] ;  /* 0x0004240001ab7983 */ /* 0x000ee80000300800 */
[----:B------:R-:W4:Y:S01]  /*1c450*/  LDL.LU R188, [R1+0x420] ;  /* 0x0004200001bc7983 */ /* 0x000f220000300800 */
[----:B------:R-:W-:Y:S01]  /*1c460*/  LOP3.LUT R59, R79, R214, R82, 0x96, !PT ;  /* 0x000000d64f3b7212 */ /* 0x000fe200078e9652 */
[----:B--2---:R-:W-:Y:S02]  /*1c470*/  IMAD.MOV.U32 R156, RZ, RZ, R160 ;  /* 0x000000ffff9c7224 */ /* 0x004fe400078e00a0 */
[----:B------:R-:W-:-:S02]  /*1c480*/  IMAD.MOV.U32 R73, RZ, RZ, R128 ;  /* 0x000000ffff497224 */ /* 0x000fc400078e0080 */
[----:B------:R-:W-:Y:S02]  /*1c490*/  IMAD.MOV.U32 R160, RZ, RZ, R129 ;  /* 0x000000ffffa07224 */ /* 0x000fe400078e0081 */
[----:B------:R-:W-:-:S04]  /*1c4a0*/  IMAD.WIDE.U32 R68, R65, -0x2daee0ad, RZ ;  /* 0xd2511f5341447825 */ /* 0x000fc800078e00ff */
[----:B------:R-:W-:-:S04]  /*1c4b0*/  IMAD.WIDE.U32 R106, R64, -0x2daee0ad, RZ ;  /* 0xd2511f53406a7825 */ /* 0x000fc800078e00ff */
[----:B------:R-:W-:-:S04]  /*1c4c0*/  IMAD.WIDE.U32 R64, R60, -0x2daee0ad, RZ ;  /* 0xd2511f533c407825 */ /* 0x000fc800078e00ff */
[----:B------:R-:W-:Y:S01]  /*1c4d0*/  IMAD.WIDE.U32 R128, R59, -0x2daee0ad, RZ ;  /* 0xd2511f533b807825 */ /* 0x000fe200078e00ff */
[----:B------:R-:W-:-:S03]  /*1c4e0*/  LOP3.LUT R71, R65, R216, R238, 0x96, !PT ;  /* 0x000000d841477212 */ /* 0x000fc600078e96ee */
[----:B------:R-:W-:Y:S01]  /*1c4f0*/  IMAD.WIDE.U32 R66, R58, -0x2daee0ad, RZ ;  /* 0xd2511f533a427825 */ /* 0x000fe200078e00ff */
[-C--:B------:R-:W-:Y:S02]  /*1c500*/  LOP3.LUT R58, R107, R221.reuse, R68, 0x96, !PT ;  /* 0x000000dd6b3a7212 */ /* 0x080fe400078e9644 */
[----:B------:R-:W-:Y:S01]  /*1c510*/  LOP3.LUT R70, R129, R221, R64, 0x96, !PT ;  /* 0x000000dd81467212 */ /* 0x000fe200078e9640 */
[----:B------:R-:W-:Y:S02]  /*1c520*/  IMAD.MOV.U32 R130, RZ, RZ, R137 ;  /* 0x000000ffff827224 */ /* 0x000fe400078e0089 */
[----:B------:R-:W-:Y:S02]  /*1c530*/  IMAD.MOV.U32 R107, RZ, RZ, R136 ;  /* 0x000000ffff6b7224 */ /* 0x000fe400078e0088 */
[----:B------:R-:W-:Y:S01]  /*1c540*/  IMAD.WIDE.U32 R64, R63, -0x2daee0ad, RZ ;  /* 0xd2511f533f407825 */ /* 0x000fe200078e00ff */
[----:B------:R-:W-:-:S03]  /*1c550*/  LOP3.LUT R82, R109, R214, R82, 0x96, !PT ;  /* 0x000000d66d527212 */ /* 0x000fc600078e9652 */
[----:B------:R-:W-:-:S04]  /*1c560*/  IMAD.WIDE.U32 R136, R62, -0x2daee0ad, RZ ;  /* 0xd2511f533e887825 */ /* 0x000fc800078e00ff */
[----:B------:R-:W-:Y:S01]  /*1c570*/  IMAD.WIDE.U32 R62, R61, -0x2daee0ad, RZ ;  /* 0xd2511f533d3e7825 */ /* 0x000fe200078e00ff */
[----:B------:R-:W-:-:S03]  /*1c580*/  LOP3.LUT R72, R69, R216, R238, 0x96, !PT ;  /* 0x000000d845487212 */ /* 0x000fc600078e96ee */
[----:B------:R-:W-:Y:S02]  /*1c590*/  IMAD.MOV.U32 R157, RZ, RZ, R74 ;  /* 0x000000ffff9d7224 */ /* 0x000fe400078e004a */
[----:B------:R-:W-:Y:S01]  /*1c5a0*/  IMAD.MOV.U32 R155, RZ, RZ, R75 ;  /* 0x000000ffff9b7224 */ /* 0x000fe200078e004b */
[-C--:B------:R-:W-:Y:S01]  /*1c5b0*/  LOP3.LUT R60, R65, R216.reuse, R238, 0x96, !PT ;  /* 0x000000d8413c7212 */ /* 0x080fe200078e96ee */
[----:B------:R-:W-:Y:S01]  /*1c5c0*/  IMAD.WIDE.U32 R74, R57, -0x2daee0ad, RZ ;  /* 0xd2511f53394a7825 */ /* 0x000fe200078e00ff */
[-C--:B------:R-:W-:Y:S02]  /*1c5d0*/  LOP3.LUT R57, R67, R216.reuse, R236, 0x96, !PT ;  /* 0x000000d843397212 */ /* 0x080fe400078e96ec */
[----:B------:R-:W-:Y:S01]  /*1c5e0*/  LOP3.LUT R63, R63, R216, R238, 0x96, !PT ;  /* 0x000000d83f3f7212 */ /* 0x000fe200078e96ee */
[----:B------:R-:W-:Y:S02]  /*1c5f0*/  IMAD.MOV.U32 R67, RZ, RZ, R119 ;  /* 0x000000ffff437224 */ /* 0x000fe400078e0077 */
[----:B------:R-:W-:-:S02]  /*1c600*/  IMAD.MOV.U32 R238, RZ, RZ, R118 ;  /* 0x000000ffffee7224 */ /* 0x000fc400078e0076 */
[----:B------:R-:W-:Y:S01]  /*1c610*/  IMAD.WIDE.U32 R54, R80, -0x2daee0ad, RZ ;  /* 0xd2511f5350367825 */ /* 0x000fe200078e00ff */
[----:B------:R-:W-:-:S03]  /*1c620*/  LOP3.LUT R79, R79, R214, R86, 0x96, !PT ;  /* 0x000000d64f4f7212 */ /* 0x000fc600078e9656 */
[----:B------:R-:W-:Y:S01]  /*1c630*/  IMAD.WIDE.U32 R118, R82, -0x2daee0ad, RZ ;  /* 0xd2511f5352767825 */ /* 0x000fe200078e00ff */
[----:B------:R-:W-:-:S03]  /*1c640*/  LOP3.LUT R86, R109, R214, R86, 0x96, !PT ;  /* 0x000000d66d567212 */ /* 0x000fc600078e9656 */
[----:B------:R-:W-:Y:S01]  /*1c650*/  IMAD.MOV.U32 R131, RZ, RZ, R161 ;  /* 0x000000ffff837224 */ /* 0x000fe200078e00a1 */
[-C--:B------:R-:W-:Y:S01]  /*1c660*/  LOP3.LUT R59, R75, R221.reuse, R66, 0x96, !PT ;  /* 0x000000dd4b3b7212 */ /* 0x080fe200078e9642 */
[----:B------:R-:W-:Y:S02]  /*1c670*/  IMAD.MOV.U32 R161, RZ, RZ, R149 ;  /* 0x000000ffffa17224 */ /* 0x000fe400078e0095 */
[----:B------:R-:W-:Y:S01]  /*1c680*/  IMAD.MOV.U32 R149, RZ, RZ, R141 ;  /* 0x000000ffff957224 */ /* 0x000fe200078e008d */
[----:B------:R-:W-:Y:S01]  /*1c690*/  LOP3.LUT R61, R55, R216, R236, 0x96, !PT ;  /* 0x000000d8373d7212 */ /* 0x000fe200078e96ec */
[----:B------:R-:W-:Y:S01]  /*1c6a0*/  IMAD.MOV.U32 R75, RZ, RZ, R107 ;  /* 0x000000ffff4b7224 */ /* 0x000fe200078e006b */
[----:B------:R-:W-:Y:S01]  /*1c6b0*/  LOP3.LUT R66, R119, R221, R54, 0x96, !PT ;  /* 0x000000dd77427212 */ /* 0x000fe200078e9636 */
[----:B------:R-:W-:Y:S02]  /*1c6c0*/  IMAD.MOV.U32 R107, RZ, RZ, R130 ;  /* 0x000000ffff6b7224 */ /* 0x000fe400078e0082 */
[----:B------:R-:W-:-:S02]  /*1c6d0*/  IMAD.MOV.U32 R154, RZ, RZ, R76 ;  /* 0x000000ffff9a7224 */ /* 0x000fc400078e004c */
[----:B------:R-:W-:Y:S02]  /*1c6e0*/  IMAD.MOV.U32 R130, RZ, RZ, R131 ;  /* 0x000000ffff827224 */ /* 0x000fe400078e0083 */
[----:B------:R-:W-:-:S04]  /*1c6f0*/  IMAD.WIDE.U32 R54, R84, -0x2daee0ad, RZ ;  /* 0xd2511f5354367825 */ /* 0x000fc800078e00ff */
[----:B------:R-:W-:Y:S02]  /*1c700*/  IMAD.MOV.U32 R76, RZ, RZ, R140 ;  /* 0x000000ffff4c7224 */ /* 0x000fe400078e008c */
[----:B------:R-:W-:-:S04]  /*1c710*/  IMAD.WIDE.U32 R68, R81, -0x2daee0ad, RZ ;  /* 0xd2511f5351447825 */ /* 0x000fc800078e00ff */
[----:B------:R-:W-:Y:S02]  /*1c720*/  IMAD.MOV.U32 R131, RZ, RZ, R148 ;  /* 0x000000ffff837224 */ /* 0x000fe400078e0094 */
[----:B------:R-:W-:Y:S02]  /*1c730*/  IMAD.MOV.U32 R84, RZ, RZ, R149 ;  /* 0x000000ffff547224 */ /* 0x000fe400078e0095 */
[----:B------:R-:W-:Y:S01]  /*1c740*/  IMAD.WIDE.U32 R148, R86, -0x2daee0ad, RZ ;  /* 0xd2511f5356947825 */ /* 0x000fe200078e00ff */
[-C--:B------:R-:W-:Y:S01]  /*1c750*/  LOP3.LUT R65, R69, R216.reuse, R236, 0x96, !PT ;  /* 0x000000d845417212 */ /* 0x080fe200078e96ec */
[----:B------:R-:W-:Y:S02]  /*1c760*/  ST.E.U16 desc[UR4][R8.64+-0x90], R145 ;  /* 0xffff709108007985 */ /* 0x000fe4000c101504 */
[----:B------:R-:W-:Y:S01]  /*1c770*/  IMAD.MOV.U32 R86, RZ, RZ, R76 ;  /* 0x000000ffff567224 */ /* 0x000fe200078e004c */
[----:B------:R-:W-:Y:S01]  /*1c780*/  LOP3.LUT R76, R55, R216, R236, 0x96, !PT ;  /* 0x000000d8374c7212 */ /* 0x000fe200078e96ec */
[----:B------:R-:W-:Y:S01]  /*1c790*/  IMAD.MOV.U32 R237, RZ, RZ, R75 ;  /* 0x000000ffffed7224 */ /* 0x000fe200078e004b */
[----:B------:R-:W-:Y:S01]  /*1c7a0*/  ST.E.U16 desc[UR4][R8.64+-0x8e], R144 ;  /* 0xffff729008007985 */ /* 0x000fe2000c101504 */
[----:B------:R-:W-:Y:S01]  /*1c7b0*/  IMAD.WIDE.U32 R140, R83, -0x2daee0ad, RZ ;  /* 0xd2511f53538c7825 */ /* 0x000fe200078e00ff */
[----:B------:R-:W-:-:S02]  /*1c7c0*/  LOP3.LUT R75, R149, R221, R54, 0x96, !PT ;  /* 0x000000dd954b7212 */ /* 0x000fc400078e9636 */
[----:B------:R-:W-:Y:S01]  /*1c7d0*/  ST.E.U16 desc[UR4][R6.64+-0x90], R42 ;  /* 0xffff702a06007985 */ /* 0x000fe2000c101504 */
[----:B------:R-:W-:Y:S02]  /*1c7e0*/  IMAD.MOV.U32 R236, RZ, RZ, R107 ;  /* 0x000000ffffec7224 */ /* 0x000fe400078e006b */
[----:B------:R-:W-:Y:S01]  /*1c7f0*/  IMAD.MOV.U32 R107, RZ, RZ, R73 ;  /* 0x000000ffff6b7224 */ /* 0x000fe200078e0049 */
[----:B------:R-:W-:Y:S01]  /*1c800*/  ST.E.U16 desc[UR4][R6.64+-0x8e], R41 ;  /* 0xffff722906007985 */ /* 0x000fe2000c101504 */
[----:B------:R-:W-:Y:S01]  /*1c810*/  IMAD.WIDE.U32 R54, R72, -0x326172a9, RZ ;  /* 0xcd9e8d5748367825 */ /* 0x000fe200078e00ff */
[----:B------:R-:W-:Y:S02]  /*1c820*/  LOP3.LUT R64, R137, R221, R64, 0x96, !PT ;  /* 0x000000dd89407212 */ /* 0x000fe400078e9640 */
[----:B------:R-:W-:Y:S01]  /*1c830*/  ST.E.U16 desc[UR4][R2.64+-0x90], R44 ;  /* 0xffff702c02007985 */ /* 0x000fe2000c101504 */
[----:B------:R-:W-:-:S03]  /*1c840*/  IMAD.WIDE.U32 R50, R57, -0x326172a9, RZ ;  /* 0xcd9e8d5739327825 */ /* 0x000fc600078e00ff */
[----:B------:R-:W-:Y:S01]  /*1c850*/  ST.E.U16 desc[UR4][R2.64+-0x8e], R43 ;  /* 0xffff722b02007985 */ /* 0x000fe2000c101504 */
[----:B------:R-:W-:-:S03]  /*1c860*/  IMAD.WIDE.U32 R72, R59, -0x326172a9, RZ ;  /* 0xcd9e8d573b487825 */ /* 0x000fc600078e00ff */
[----:B------:R-:W-:Y:S01]  /*1c870*/  ST.E.U16 desc[UR4][R4.64+-0x80], R127 ;  /* 0xffff807f04007985 */ /* 0x000fe2000c101504 */
[----:B------:R-:W-:-:S03]  /*1c880*/  IMAD.MOV.U32 R83, RZ, RZ, R67 ;  /* 0x000000ffff537224 */ /* 0x000fc600078e0043 */
[----:B------:R-:W-:Y:S01]  /*1c890*/  ST.E.U16 desc[UR4][R4.64+-0x7e], R126 ;  /* 0xffff827e04007985 */ /* 0x000fe2000c101504 */
[----:B------:R-:W-:Y:S01]  /*1c8a0*/  IMAD.WIDE.U32 R52, R71, -0x326172a9, RZ ;  /* 0xcd9e8d5747347825 */ /* 0x000fe200078e00ff */
[----:B------:R-:W-:Y:S02]  /*1c8b0*/  LOP3.LUT R67, R141, R221, R68, 0x96, !PT ;  /* 0x000000dd8d437212 */ /* 0x000fe400078e9644 */
[----:B------:R-:W-:Y:S01]  /*1c8c0*/  ST.E.U16 desc[UR4][R8.64+-0x80], R124 ;  /* 0xffff807c08007985 */ /* 0x000fe2000c101504 */
[----:B------:R-:W-:-:S03]  /*1c8d0*/  IMAD.MOV.U32 R129, RZ, RZ, R130 ;  /* 0x000000ffff817224 */ /* 0x000fc600078e0082 */
[----:B------:R-:W-:Y:S01]  /*1c8e0*/  ST.E.U16 desc[UR4][R8.64+-0x7e], R125 ;  /* 0xffff827d08007985 */ /* 0x000fe2000c101504 */
[----:B------:R-:W-:-:S03]  /*1c8f0*/  IMAD.MOV.U32 R71, RZ, RZ, R131 ;  /* 0x000000ffff477224 */ /* 0x000fc600078e0083 */
[----:B------:R-:W-:Y:S01]  /*1c900*/  ST.E.U16 desc[UR4][R6.64+-0x80], R38 ;  /* 0xffff802606007985 */ /* 0x000fe2000c101504 */
[----:B------:R-:W-:-:S03]  /*1c910*/  IMAD.WIDE.U32 R68, R58, -0x326172a9, RZ ;  /* 0xcd9e8d573a447825 */ /* 0x000fc600078e00ff */
[----:B------:R-:W-:Y:S01]  /*1c920*/  ST.E.U16 desc[UR4][R6.64+-0x7e], R37 ;  /* 0xffff822506007985 */ /* 0x000fe2000c101504 */
[----:B------:R-:W-:Y:S01]  /*1c930*/  IMAD.WIDE.U32 R130, R70, -0x326172a9, RZ ;  /* 0xcd9e8d5746827825 */ /* 0x000fe200078e00ff */
[----:B------:R-:W-:Y:S02]  /*1c940*/  LOP3.LUT R58, R51, R211, R108, 0x96, !PT ;  /* 0x000000d3333a7212 */ /* 0x000fe400078e966c */
[----:B------:R-:W-:Y:S01]  /*1c950*/  ST.E.U16 desc[UR4][R2.64+-0x80], R40 ;  /* 0xffff802802007985 */ /* 0x000fe2000c101504 */
[----:B------:R-:W-:Y:S01]  /*1c960*/  IMAD.MOV.U32 R70, RZ, RZ, R156 ;  /* 0x000000ffff467224 */ /* 0x000fe200078e009c */
[----:B------:R-:W-:Y:S02]  /*1c970*/  LOP3.LUT R57, R73, R220, R50, 0x96, !PT ;  /* 0x000000dc49397212 */ /* 0x000fe400078e9632 */
[----:B------:R-:W-:Y:S01]  /*1c980*/  ST.E.U16 desc[UR4][R2.64+-0x7e], R39 ;  /* 0xffff822702007985 */ /* 0x000fe2000c101504 */
[----:B------:R-:W-:-:S03]  /*1c990*/  IMAD.MOV.U32 R143, RZ, RZ, R157 ;  /* 0x000000ffff8f7224 */ /* 0x000fc600078e009d */
        /* <DEDUP_REMOVED lines=32> */
[----:B------:R-:W-:-:S03]  /*1cba0*/  IMAD.MOV.U32 R63, RZ, RZ, R129 ;  /* 0x000000ffff3f7224 */ /* 0x000fc600078e0081 */
[----:B------:R-:W-:Y:S01]  /*1cbb0*/  ST.E.U16 desc[UR4][R6.64+-0x50], R26 ;  /* 0xffffb01a06007985 */ /* 0x000fe2000c101504 */
[----:B------:R-:W-:-:S03]  /*1cbc0*/  IMAD.MOV.U32 R79, RZ, RZ, R107 ;  /* 0x000000ffff4f7224 */ /* 0x000fc600078e006b */
[----:B------:R-:W-:Y:S01]  /*1cbd0*/  ST.E.U16 desc[UR4][R6.64+-0x4e], R25 ;  /* 0xffffb21906007985 */ /* 0x000fe2000c101504 */
[----:B------:R-:W-:Y:S01]  /*1cbe0*/  IMAD.WIDE.U32 R52, R61, -0x326172a9, RZ ;  /* 0xcd9e8d573d347825 */ /* 0x000fe200078e00ff */
[----:B------:R-:W-:Y:S02]  /*1cbf0*/  LOP3.LUT R107, R51, R211, R108, 0x96, !PT ;  /* 0x000000d3336b7212 */ /* 0x000fe400078e966c */
[----:B------:R-:W-:Y:S01]  /*1cc00*/  ST.E.U16 desc[UR4][R2.64+-0x50], R28 ;  /* 0xffffb01c02007985 */ /* 0x000fe2000c101504 */
[----:B------:R-:W-:Y:S01]  /*1cc10*/  IMAD.WIDE.U32 R132, R66, -0x326172a9, RZ ;  /* 0xcd9e8d5742847825 */ /* 0x000fe200078e00ff */
[----:B------:R-:W-:Y:S02]  /*1cc20*/  LOP3.LUT R129, R135, R220, R50, 0x96, !PT ;  /* 0x000000dc87817212 */ /* 0x000fe400078e9632 */
        /* <DEDUP_REMOVED lines=31> */
[----:B------:R-:W-:Y:S04]  /*1ce20*/  ST.E.U16 desc[UR4][R6.64+-0x1e], R13 ;  /* 0xffffe20d06007985 */ /* 0x000fe8000c101504 */
[----:B------:R-:W-:Y:S04]  /*1ce30*/  ST.E.U16 desc[UR4][R2.64+-0x20], R16 ;  /* 0xffffe01002007985 */ /* 0x000fe8000c101504 */
[----:B------:R1:W-:Y:S04]  /*1ce40*/  ST.E.U16 desc[UR4][R2.64+-0x1e], R15 ;  /* 0xffffe20f02007985 */ /* 0x0003e8000c101504 */
[----:B------:R-:W-:Y:S04]  /*1ce50*/  ST.E.U16 desc[UR4][R4.64+-0x10], R91 ;  /* 0xfffff05b04007985 */ /* 0x000fe8000c101504 */
[----:B------:R-:W-:Y:S04]  /*1ce60*/  ST.E.U16 desc[UR4][R4.64+-0xe], R90 ;  /* 0xfffff25a04007985 */ /* 0x000fe8000c101504 */
[----:B------:R-:W-:Y:S04]  /*1ce70*/  ST.E.U16 desc[UR4][R8.64+-0x10], R89 ;  /* 0xfffff05908007985 */ /* 0x000fe8000c101504 */
[----:B------:R2:W-:Y:S04]  /*1ce80*/  ST.E.U16 desc[UR4][R8.64+-0xe], R88 ;  /* 0xfffff25808007985 */ /* 0x0005e8000c101504 */
[----:B------:R-:W-:Y:S04]  /*1ce90*/  ST.E.U16 desc[UR4][R6.64+-0x10], R12 ;  /* 0xfffff00c06007985 */ /* 0x000fe8000c101504 */
[----:B------:R2:W-:Y:S04]  /*1cea0*/  ST.E.U16 desc[UR4][R6.64+-0xe], R0 ;  /* 0xfffff20006007985 */ /* 0x0005e8000c101504 */
[----:B------:R-:W-:Y:S01]  /*1ceb0*/  ST.E.U16 desc[UR4][R2.64+-0x10], R11 ;  /* 0xfffff00b02007985 */ /* 0x000fe2000c101504 */
[----:B-1----:R-:W-:-:S03]  /*1cec0*/  IMAD.WIDE.U32 R14, R46, -0x326172a9, RZ ;  /* 0xcd9e8d572e0e7825 */ /* 0x002fc600078e00ff */
[----:B------:R1:W-:Y:S04]  /*1ced0*/  ST.E.U16 desc[UR4][R2.64+-0xe], R10 ;  /* 0xfffff20a02007985 */ /* 0x0003e8000c101504 */
[----:B---3--:R-:W3:Y:S04]  /*1cee0*/  LDSM.16.MT88.4 R20, [R171+0x4000] ;  /* 0x00400000ab14783b */ /* 0x008ee80000004200 */
[----:B----4-:R-:W4:Y:S01]  /*1cef0*/  LDSM.16.MT88.4 R24, [R188+0x4000] ;  /* 0x00400000bc18783b */ /* 0x010f220000004200 */
[----:B--2---:R-:W-:-:S04]  /*1cf00*/  IMAD.WIDE.U32 R8, R49, -0x326172a9, RZ ;  /* 0xcd9e8d5731087825 */ /* 0x004fc800078e00ff */
[----:B------:R-:W-:Y:S02]  /*1cf10*/  IMAD.MOV.U32 R145, RZ, RZ, R249 ;  /* 0x000000ffff917224 */ /* 0x000fe400078e00f9 */
[----:B------:R-:W-:Y:S01]  /*1cf20*/  IMAD.WIDE.U32 R6, R45, -0x326172a9, RZ ;  /* 0xcd9e8d572d067825 */ /* 0x000fe200078e00ff */
[----:B------:R-:W-:Y:S01]  /*1cf30*/  LOP3.LUT R28, R9, R218, R68, 0x96, !PT ;  /* 0x000000da091c7212 */ /* 0x000fe200078e9644 */
[----:B------:R-:W-:Y:S03]  /*1cf40*/  LDSM.16.MT88.4 R32, [R188+0x4400] ;  /* 0x00440000bc20783b */ /* 0x000fe60000004200 */
[----:B------:R-:W-:Y:S02]  /*1cf50*/  LOP3.LUT R0, R7, R222, R14, 0x96, !PT ;  /* 0x000000de07007212 */ /* 0x000fe400078e960e */
[C---:B------:R-:W-:Y:S02]  /*1cf60*/  LOP3.LUT R7, R6.reuse, 0xffff, RZ, 0xc0, !PT ;  /* 0x0000ffff06077812 */ /* 0x040fe400078ec0ff */
[----:B------:R-:W-:-:S02]  /*1cf70*/  LOP3.LUT R16, R6, 0xff, RZ, 0xc0, !PT ;  /* 0x000000ff06107812 */ /* 0x000fc400078ec0ff */
[--C-:B------:R-:W-:Y:S02]  /*1cf80*/  SHF.R.U32.HI R9, RZ, 0x10, R6.reuse ;  /* 0x00000010ff097819 */ /* 0x100fe40000011606 */
[----:B------:R-:W-:Y:S02]  /*1cf90*/  SHF.R.U32.HI R14, RZ, 0x18, R6 ;  /* 0x00000018ff0e7819 */ /* 0x000fe40000011606 */
[----:B------:R-:W-:Y:S01]  /*1cfa0*/  LOP3.LUT R6, R0, 0xffff, RZ, 0xc0, !PT ;  /* 0x0000ffff00067812 */ /* 0x000fe200078ec0ff */
[----:B-1----:R-:W-:Y:S01]  /*1cfb0*/  IMAD.WIDE.U32 R2, R52, -0x326172a9, RZ ;  /* 0xcd9e8d5734027825 */ /* 0x002fe200078e00ff */
[----:B------:R-:W-:Y:S02]  /*1cfc0*/  SHF.R.U32.HI R13, RZ, 0x8, R7 ;  /* 0x00000008ff0d7819 */ /* 0x000fe40000011607 */
        /* <DEDUP_REMOVED lines=8> */
[----:B------:R-:W-:Y:S02]  /*1d050*/  LOP3.LUT R0, R3, R222, R8, 0x96, !PT ;  /* 0x000000de03007212 */ /* 0x000fe400078e9608 */
[----:B------:R-:W-:Y:S02]  /*1d060*/  PRMT R7, R16, 0x5410, R13 ;  /* 0x0000541010077816 */ /* 0x000fe4000000000d */
[----:B------:R-:W-:Y:S02]  /*1d070*/  PRMT R8, R12, 0x5410, R14 ;  /* 0x000054100c087816 */ /* 0x000fe4000000000e */
[----:B------:R-:W-:Y:S02]  /*1d080*/  PRMT R9, R9, 0x5410, R10 ;  /* 0x0000541009097816 */ /* 0x000fe4000000000a */
[----:B------:R-:W-:Y:S02]  /*1d090*/  LOP3.LUT R13, R2, 0xffff, RZ, 0xc0, !PT ;  /* 0x0000ffff020d7812 */ /* 0x000fe400078ec0ff */
[----:B------:R-:W-:-:S02]  /*1d0a0*/  HSET2.LE.AND R3, R6, R249, PT ;  /* 0x000000f906037233 */ /* 0x000fc40003803000 */
[--C-:B------:R-:W-:Y:S02]  /*1d0b0*/  HSET2.LE.AND R6, R7, R249.reuse, PT ;  /* 0x000000f907067233 */ /* 0x100fe40003803000 */
[--C-:B------:R-:W-:Y:S02]  /*1d0c0*/  HSET2.LE.AND R7, R8, R249.reuse, PT ;  /* 0x000000f908077233 */ /* 0x100fe40003803000 */
[----:B------:R-:W-:Y:S02]  /*1d0d0*/  LOP3.LUT R17, R2, 0xff, RZ, 0xc0, !PT ;  /* 0x000000ff02117812 */ /* 0x000fe400078ec0ff */
[--C-:B------:R-:W-:Y:S02]  /*1d0e0*/  SHF.R.U32.HI R14, RZ, 0x10, R2.reuse ;  /* 0x00000010ff0e7819 */ /* 0x100fe40000011602 */
[----:B------:R-:W-:Y:S02]  /*1d0f0*/  SHF.R.U32.HI R16, RZ, 0x18, R2 ;  /* 0x00000018ff107819 */ /* 0x000fe40000011602 */
[----:B------:R-:W-:-:S02]  /*1d100*/  HSET2.LE.AND R9, R9, R249, PT ;  /* 0x000000f909097233 */ /* 0x000fc40003803000 */
[----:B------:R-:W-:Y:S02]  /*1d110*/  LOP3.LUT R2, R0, 0xffff, RZ, 0xc0, !PT ;  /* 0x0000ffff00027812 */ /* 0x000fe400078ec0ff */
[----:B------:R-:W-:Y:S02]  /*1d120*/  LOP3.LUT R62, R151, R221, R62, 0x96, !PT ;  /* 0x000000dd973e7212 */ /* 0x000fe400078e963e */
[----:B------:R-:W-:Y:S02]  /*1d130*/  LOP3.LUT R8, R166, R3, RZ, 0xc0, !PT ;  /* 0x00000003a6087212 */ /* 0x000fe400078ec0ff */
[----:B------:R-:W-:Y:S02]  /*1d140*/  SHF.R.U32.HI R3, RZ, 0x10, R0 ;  /* 0x00000010ff037819 */ /* 0x000fe40000011600 */
[----:B------:R-:W-:Y:S02]  /*1d150*/  LOP3.LUT R11, R163, R7, RZ, 0xc0, !PT ;  /* 0x00000007a30b7212 */ /* 0x000fe400078ec0ff */
[----:B------:R-:W-:Y:S01]  /*1d160*/  LOP3.LUT R14, R14, 0xff, RZ, 0xc0, !PT ;  /* 0x000000ff0e0e7812 */ /* 0x000fe200078ec0ff */
[----:B------:R-:W-:Y:S01]  /*1d170*/  IMAD.MOV.U32 R144, RZ, RZ, R79 ;  /* 0x000000ffff907224 */ /* 0x000fe200078e004f */
[----:B------:R-:W-:-:S02]  /*1d180*/  LOP3.LUT R12, R0, 0xff, RZ, 0xc0, !PT ;  /* 0x000000ff000c7812 */ /* 0x000fc400078ec0ff */
[----:B------:R-:W-:Y:S01]  /*1d190*/  SHF.R.U32.HI R7, RZ, 0x8, R2 ;  /* 0x00000008ff077819 */ /* 0x000fe20000011602 */
[----:B------:R-:W-:Y:S01]  /*1d1a0*/  IMAD.WIDE.U32 R138, R62, -0x326172a9, RZ ;  /* 0xcd9e8d573e8a7825 */ /* 0x000fe200078e00ff */
[----:B------:R-:W-:Y:S02]  /*1d1b0*/  LOP3.LUT R10, R164, R6, RZ, 0xc0, !PT ;  /* 0x00000006a40a7212 */ /* 0x000fe400078ec0ff */
[----:B------:R-:W-:Y:S02]  /*1d1c0*/  LOP3.LUT R9, R165, R9, RZ, 0xc0, !PT ;  /* 0x00000009a5097212 */ /* 0x000fe400078ec0ff */
[----:B------:R-:W-:Y:S02]  /*1d1d0*/  LOP3.LUT R2, R3, 0xff, RZ, 0xc0, !PT ;  /* 0x000000ff03027812 */ /* 0x000fe400078ec0ff */
[----:B------:R-:W-:Y:S02]  /*1d1e0*/  SHF.R.U32.HI R6, RZ, 0x18, R0 ;  /* 0x00000018ff067819 */ /* 0x000fe40000011600 */
[----:B------:R-:W-:-:S02]  /*1d1f0*/  PRMT R3, R14, 0x5410, R16 ;  /* 0x000054100e037816 */ /* 0x000fc40000000010 */
[----:B------:R-:W-:Y:S02]  /*1d200*/  PRMT R7, R12, 0x5410, R7 ;  /* 0x000054100c077816 */ /* 0x000fe40000000007 */
[----:B------:R-:W-:Y:S01]  /*1d210*/  SHF.R.U32.HI R13, RZ, 0x8, R13 ;  /* 0x00000008ff0d7819 */ /* 0x000fe2000001160d */
[----:B------:R-:W-:Y:S01]  /*1d220*/  IMAD.MOV.U32 R40, RZ, RZ, R63 ;  /* 0x000000ffff287224 */ /* 0x000fe200078e003f */
[-C--:B------:R-:W-:Y:S01]  /*1d230*/  LOP3.LUT R109, R55, R211.reuse, R78, 0x96, !PT ;  /* 0x000000d3376d7212 */ /* 0x080fe200078e964e */
[----:B------:R-:W-:Y:S01]  /*1d240*/  IMAD.MOV.U32 R41, RZ, RZ, R143 ;  /* 0x000000ffff297224 */ /* 0x000fe200078e008f */
[----:B------:R-:W-:Y:S01]  /*1d250*/  LOP3.LUT R131, R139, R220, R54, 0x96, !PT ;  /* 0x000000dc8b837212 */ /* 0x000fe200078e9636 */
[----:B------:R-:W-:Y:S01]  /*1d260*/  IMAD.MOV.U32 R42, RZ, RZ, R70 ;  /* 0x000000ffff2a7224 */ /* 0x000fe200078e0046 */
[----:B------:R-:W-:Y:S01]  /*1d270*/  LOP3.LUT R64, R53, R211, R108, 0x96, !PT ;  /* 0x000000d335407212 */ /* 0x000fe200078e966c */
[----:B------:R-:W-:Y:S01]  /*1d280*/  IMAD.MOV.U32 R43, RZ, RZ, R71 ;  /* 0x000000ffff2b7224 */ /* 0x000fe200078e0047 */
[----:B------:R-:W-:Y:S01]  /*1d290*/  PRMT R6, R2, 0x5410, R6 ;  /* 0x0000541002067816 */ /* 0x000fe20000000006 */
[----:B---3--:R-:W-:Y:S01]  /*1d2a0*/  HMMA.16816.F32 R52, R8, R20, R144 ;  /* 0x000000140834723c */ /* 0x008fe20000001890 */
[--C-:B------:R-:W-:Y:S01]  /*1d2b0*/  HSET2.LE.AND R2, R3, R249.reuse, PT ;  /* 0x000000f903027233 */ /* 0x100fe20003803000 */
[----:B------:R-:W-:Y:S01]  /*1d2c0*/  IMAD.MOV.U32 R124, RZ, RZ, R236 ;  /* 0x000000ffff7c7224 */ /* 0x000fe200078e00ec */
[----:B------:R-:W-:Y:S01]  /*1d2d0*/  PRMT R0, R17, 0x5410, R13 ;  /* 0x0000541011007816 */ /* 0x000fe2000000000d */
[----:B------:R-:W-:Y:S01]  /*1d2e0*/  IMAD.MOV.U32 R125, RZ, RZ, R237 ;  /* 0x000000ffff7d7224 */ /* 0x000fe200078e00ed */
[----:B------:R-:W-:Y:S01]  /*1d2f0*/  HSET2.LE.AND R3, R7, R249, PT ;  /* 0x000000f907037233 */ /* 0x000fe20003803000 */
[----:B------:R-:W-:Y:S01]  /*1d300*/  IMAD.MOV.U32 R126, RZ, RZ, R86 ;  /* 0x000000ffff7e7224 */ /* 0x000fe200078e0056 */
[----:B------:R-:W-:Y:S01]  /*1d310*/  LOP3.LUT R12, R15, R218, R72, 0x96, !PT ;  /* 0x000000da0f0c7212 */ /* 0x000fe200078e9648 */
[----:B------:R-:W-:-:S02]  /*1d320*/  IMAD.MOV.U32 R127, RZ, RZ, R84 ;  /* 0x000000ffff7f7224 */ /* 0x000fc400078e0054 */
[----:B------:R-:W-:Y:S02]  /*1d330*/  IMAD.MOV.U32 R144, RZ, RZ, R83 ;  /* 0x000000ffff907224 */ /* 0x000fe400078e0053 */
[----:B------:R-:W-:Y:S02]  /*1d340*/  IMAD.MOV.U32 R145, RZ, RZ, R238 ;  /* 0x000000ffff917224 */ /* 0x000fe400078e00ee */
[----:B------:R-:W-:Y:S02]  /*1d350*/  IMAD.MOV.U32 R146, RZ, RZ, R154 ;  /* 0x000000ffff927224 */ /* 0x000fe400078e009a */
[----:B------:R-:W-:Y:S01]  /*1d360*/  IMAD.MOV.U32 R147, RZ, RZ, R155 ;  /* 0x000000ffff937224 */ /* 0x000fe200078e009b */
[----:B------:R-:W-:Y:S01]  /*1d370*/  HSET2.LE.AND R0, R0, R249, PT ;  /* 0x000000f900007233 */ /* 0x000fe20003803000 */
[----:B------:R-:W-:Y:S01]  /*1d380*/  HMMA.16816.F32 R48, R8, R22, R40 ;  /* 0x000000160830723c */ /* 0x000fe20000001828 */
[----:B------:R-:W-:Y:S02]  /*1d390*/  LOP3.LUT R19, R160, R2, RZ, 0xc0, !PT ;  /* 0x00000002a0137212 */ /* 0x000fe400078ec0ff */
[----:B------:R-:W-:Y:S01]  /*1d3a0*/  LOP3.LUT R16, R162, R3, RZ, 0xc0, !PT ;  /* 0x00000003a2107212 */ /* 0x000fe200078ec0ff */
[----:B------:R-:W-:-:S02]  /*1d3b0*/  IMAD.WIDE.U32 R2, R12, -0x2daee0ad, RZ ;  /* 0xd2511f530c027825 */ /* 0x000fc400078e00ff */
[----:B----4-:R-:W-:Y:S02]  /*1d3c0*/  HMMA.16816.F32 R44, R8, R24, R124 ;  /* 0x00000018082c723c */ /* 0x010fe4000000187c */
[----:B------:R-:W-:Y:S01]  /*1d3d0*/  IMAD.WIDE.U32 R98, R75, -0x326172a9, RZ ;  /* 0xcd9e8d574b627825 */ /* 0x000fe200078e00ff */
[----:B------:R-:W-:-:S03]  /*1d3e0*/  LOP3.LUT R18, R161, R0, RZ, 0xc0, !PT ;  /* 0x00000000a1127212 */ /* 0x000fc600078ec0ff */
[----:B------:R-:W-:Y:S01]  /*1d3f0*/  HMMA.16816.F32 R40, R8, R26, R144 ;  /* 0x0000001a0828723c */ /* 0x000fe20000001890 */
[----:B------:R-:W-:-:S06]  /*1d400*/  LOP3.LUT R0, R3, R223, R56, 0x96, !PT ;  /* 0x000000df03007212 */ /* 0x000fcc00078e9638 */
[----:B------:R-:W-:Y:S01]  /*1d410*/  IMAD.WIDE.U32 R8, R76, -0x326172a9, RZ ;  /* 0xcd9e8d574c087825 */ /* 0x000fe200078e00ff */
[----:B------:R-:W-:Y:S02]  /*1d420*/  HSET2.LE.AND R6, R6, R249, PT ;  /* 0x000000f906067233 */ /* 0x000fe40003803000 */
[C---:B------:R-:W-:Y:S02]  /*1d430*/  LOP3.LUT R14, R2.reuse, 0xff, RZ, 0xc0, !PT ;  /* 0x000000ff020e7812 */ /* 0x040fe400078ec0ff */
[----:B------:R-:W-:Y:S02]  /*1d440*/  LOP3.LUT R93, R99, R220, R8, 0x96, !PT ;  /* 0x000000dc635d7212 */ /* 0x000fe400078e9608 */
[----:B------:R-:W-:Y:S02]  /*1d450*/  LOP3.LUT R8, R2, 0xffff, RZ, 0xc0, !PT ;  /* 0x0000ffff02087812 */ /* 0x000fe400078ec0ff */
[--C-:B------:R-:W-:Y:S02]  /*1d460*/  SHF.R.U32.HI R11, RZ, 0x10, R2.reuse ;  /* 0x00000010ff0b7819 */ /* 0x100fe40000011602 */
[----:B------:R-:W-:-:S02]  /*1d470*/  SHF.R.U32.HI R13, RZ, 0x18, R2 ;  /* 0x00000018ff0d7819 */ /* 0x000fc40000011602 */
[----:B------:R-:W-:Y:S02]  /*1d480*/  LOP3.LUT R2, R0, 0xffff, RZ, 0xc0, !PT ;  /* 0x0000ffff00027812 */ /* 0x000fe400078ec0ff */
[----:B------:R-:W-:Y:S02]  /*1d490*/  SHF.R.U32.HI R3, RZ, 0x10, R0 ;  /* 0x00000010ff037819 */ /* 0x000fe40000011600 */
[----:B------:R-:W-:Y:S02]  /*1d4a0*/  LOP3.LUT R96, R9, R211, R108, 0x96, !PT ;  /* 0x000000d309607212 */ /* 0x000fe400078e966c */
[----:B------:R-:W-:Y:S01]  /*1d4b0*/  LOP3.LUT R17, R169, R6, RZ, 0xc0, !PT ;  /* 0x00000006a9117212 */ /* 0x000fe200078ec0ff */
[----:B------:R-:W-:Y:S01]  /*1d4c0*/  IMAD.WIDE.U32 R6, R28, -0x2daee0ad, RZ ;  /* 0xd2511f531c067825 */ /* 0x000fe200078e00ff */
[----:B------:R-:W-:Y:S01]  /*1d4d0*/  LOP3.LUT R10, R0, 0xff, RZ, 0xc0, !PT ;  /* 0x000000ff000a7812 */ /* 0x000fe200078ec0ff */
[----:B------:R-:W1:Y:S01]  /*1d4e0*/  LDSM.16.MT88.4 R28, [R171+0x4400] ;  /* 0x00440000ab1c783b */ /* 0x000e620000004200 */
[----:B------:R-:W-:-:S02]  /*1d4f0*/  SHF.R.U32.HI R9, RZ, 0x18, R0 ;  /* 0x00000018ff097819 */ /* 0x000fc40000011600 */
[----:B------:R-:W-:Y:S02]  /*1d500*/  SHF.R.U32.HI R0, RZ, 0x8, R2 ;  /* 0x00000008ff007819 */ /* 0x000fe40000011602 */
[----:B------:R-:W-:Y:S02]  /*1d510*/  LOP3.LUT R2, R3, 0xff, RZ, 0xc0, !PT ;  /* 0x000000ff03027812 */ /* 0x000fe400078ec0ff */
[----:B------:R-:W-:Y:S02]  /*1d520*/  SHF.R.U32.HI R8, RZ, 0x8, R8 ;  /* 0x00000008ff087819 */ /* 0x000fe40000011608 */
[----:B------:R-:W-:Y:S02]  /*1d530*/  LOP3.LUT R11, R11, 0xff, RZ, 0xc0, !PT ;  /* 0x000000ff0b0b7812 */ /* 0x000fe400078ec0ff */
[----:B------:R-:W-:Y:S02]  /*1d540*/  PRMT R0, R10, 0x5410, R0 ;  /* 0x000054100a007816 */ /* 0x000fe40000000000 */
[----:B------:R-:W-:Y:S01]  /*1d550*/  PRMT R2, R2, 0x5410, R9 ;  /* 0x0000541002027816 */ /* 0x000fe20000000009 */
[----:B------:R-:W-:Y:S01]  /*1d560*/  IMAD.MOV.U32 R124, RZ, RZ, R158 ;  /* 0x000000ffff7c7224 */ /* 0x000fe200078e009e */
[----:B------:R-:W-:Y:S01]  /*1d570*/  PRMT R3, R14, 0x5410, R8 ;  /* 0x000054100e037816 */ /* 0x000fe20000000008 */
[----:B------:R-:W-:Y:S01]  /*1d580*/  IMAD.MOV.U32 R125, RZ, RZ, R159 ;  /* 0x000000ffff7d7224 */ /* 0x000fe200078e009f */
[----:B------:R-:W-:Y:S01]  /*1d590*/  PRMT R8, R11, 0x5410, R13 ;  /* 0x000054100b087816 */ /* 0x000fe2000000000d */
[----:B------:R-:W-:Y:S01]  /*1d5a0*/  IMAD.MOV.U32 R126, RZ, RZ, R77 ;  /* 0x000000ffff7e7224 */ /* 0x000fe200078e004d */
[--C-:B------:R-:W-:Y:S01]  /*1d5b0*/  HSET2.LE.AND R0, R0, R249.reuse, PT ;  /* 0x000000f900007233 */ /* 0x100fe20003803000 */
[----:B------:R-:W-:Y:S01]  /*1d5c0*/  IMAD.MOV.U32 R127, RZ, RZ, R168 ;  /* 0x000000ffff7f7224 */ /* 0x000fe200078e00a8 */
[----:B------:R-:W-:Y:S01]  /*1d5d0*/  HSET2.LE.AND R2, R2, R249, PT ;  /* 0x000000f902027233 */ /* 0x000fe20003803000 */
[----:B------:R-:W-:Y:S01]  /*1d5e0*/  IMAD.MOV.U32 R144, RZ, RZ, R210 ;  /* 0x000000ffff907224 */ /* 0x000fe200078e00d2 */
[----:B------:R-:W-:Y:S01]  /*1d5f0*/  LOP3.LUT R12, R7, R223, R60, 0x96, !PT ;  /* 0x000000df070c7212 */ /* 0x000fe200078e963c */
[----:B------:R-:W-:-:S02]  /*1d600*/  IMAD.MOV.U32 R145, RZ, RZ, R209 ;  /* 0x000000ffff917224 */ /* 0x000fc400078e00d1 */
[----:B------:R-:W-:Y:S02]  /*1d610*/  IMAD.MOV.U32 R146, RZ, RZ, R208 ;  /* 0x000000ffff927224 */ /* 0x000fe400078e00d0 */
[----:B------:R-:W-:Y:S01]  /*1d620*/  IMAD.MOV.U32 R147, RZ, RZ, R207 ;  /* 0x000000ffff937224 */ /* 0x000fe200078e00cf */
[----:B------:R-:W-:Y:S01]  /*1d630*/  LOP3.LUT R13, R6, 0xffff, RZ, 0xc0, !PT ;  /* 0x0000ffff060d7812 */ /* 0x000fe200078ec0ff */
[----:B------:R-:W-:Y:S01]  /*1d640*/  IMAD.WIDE.U32 R36, R59, -0x2daee0ad, RZ ;  /* 0xd2511f533b247825 */ /* 0x000fe200078e00ff */
[--C-:B------:R-:W-:Y:S01]  /*1d650*/  HSET2.LE.AND R3, R3, R249.reuse, PT ;  /* 0x000000f903037233 */ /* 0x100fe20003803000 */
[----:B------:R2:W5:Y:S01]  /*1d660*/  LDL.LU R168, [R1+0x41c] ;  /* 0x00041c0001a87983 */ /* 0x0005620000300800 */
[----:B------:R-:W-:Y:S01]  /*1d670*/  HSET2.LE.AND R7, R8, R249, PT ;  /* 0x000000f908077233 */ /* 0x000fe20003803000 */
[C---:B------:R-:W-:Y:S01]  /*1d680*/  HMMA.16816.F32 R56, R16.reuse, R20, R124 ;  /* 0x000000141038723c */ /* 0x040fe2000000187c */
[----:B------:R-:W-:Y:S01]  /*1d690*/  LOP3.LUT R8, R176, R0, RZ, 0xc0, !PT ;  /* 0x00000000b0087212 */ /* 0x000fe200078ec0ff */
[----:B------:R-:W-:Y:S01]  /*1d6a0*/  IMAD.MOV.U32 R162, RZ, RZ, R87 ;  /* 0x000000ffffa27224 */ /* 0x000fe200078e0057 */
[----:B------:R-:W-:Y:S01]  /*1d6b0*/  LOP3.LUT R9, R174, R2, RZ, 0xc0, !PT ;  /* 0x00000002ae097212 */ /* 0x000fe200078ec0ff */
[----:B------:R-:W-:Y:S01]  /*1d6c0*/  IMAD.WIDE.U32 R14, R64, -0x2daee0ad, RZ ;  /* 0xd2511f53400e7825 */ /* 0x000fe200078e00ff */
[----:B------:R-:W-:Y:S01]  /*1d6d0*/  LOP3.LUT R0, R12, 0xffff, RZ, 0xc0, !PT ;  /* 0x0000ffff0c007812 */ /* 0x000fe200078ec0ff */
[----:B------:R-:W-:Y:S01]  /*1d6e0*/  HMMA.16816.F32 R60, R16, R22, R144 ;  /* 0x00000016103c723c */ /* 0x000fe20000001890 */
[----:B------:R-:W-:Y:S01]  /*1d6f0*/  SHF.R.U32.HI R20, RZ, 0x10, R6 ;  /* 0x00000010ff147819 */ /* 0x000fe20000011606 */
[----:B------:R-:W-:Y:S01]  /*1d700*/  IMAD.WIDE.U32 R90, R119, -0x2daee0ad, RZ ;  /* 0xd2511f53775a7825 */ /* 0x000fe200078e00ff */
[----:B------:R-:W-:Y:S01]  /*1d710*/  SHF.R.U32.HI R2, RZ, 0x10, R12 ;  /* 0x00000010ff027819 */ /* 0x000fe2000001160c */
[----:B------:R2:W5:Y:S01]  /*1d720*/  LDL.LU R169, [R1+0x418] ;  /* 0x0004180001a97983 */ /* 0x0005620000300800 */
[----:B------:R-:W-:-:S02]  /*1d730*/  SHF.R.U32.HI R21, RZ, 0x18, R6 ;  /* 0x00000018ff157819 */ /* 0x000fc40000011606 */
[----:B------:R-:W-:Y:S02]  /*1d740*/  LOP3.LUT R22, R6, 0xff, RZ, 0xc0, !PT ;  /* 0x000000ff06167812 */ /* 0x000fe400078ec0ff */
[----:B------:R-:W-:Y:S02]  /*1d750*/  LOP3.LUT R10, R167, R3, RZ, 0xc0, !PT ;  /* 0x00000003a70a7212 */ /* 0x000fe400078ec0ff */
[----:B------:R-:W-:Y:S01]  /*1d760*/  LOP3.LUT R11, R173, R7, RZ, 0xc0, !PT ;  /* 0x00000007ad0b7212 */ /* 0x000fe200078ec0ff */
[----:B------:R-:W-:Y:S01]  /*1d770*/  IMAD.MOV.U32 R124, RZ, RZ, R206 ;  /* 0x000000ffff7c7224 */ /* 0x000fe200078e00ce */
[----:B------:R-:W-:Y:S01]  /*1d780*/  SHF.R.U32.HI R3, RZ, 0x8, R13 ;  /* 0x00000008ff037819 */ /* 0x000fe2000001160d */
[----:B------:R-:W-:Y:S01]  /*1d790*/  IMAD.MOV.U32 R125, RZ, RZ, R205 ;  /* 0x000000ffff7d7224 */ /* 0x000fe200078e00cd */
[----:B------:R-:W-:Y:S01]  /*1d7a0*/  LOP3.LUT R7, R12, 0xff, RZ, 0xc0, !PT ;  /* 0x000000ff0c077812 */ /* 0x000fe200078ec0ff */
        /* <DEDUP_REMOVED lines=12> */
[----:B------:R-:W-:Y:S01]  /*1d870*/  IMAD.MOV.U32 R87, RZ, RZ, R85 ;  /* 0x000000ffff577224 */ /* 0x000fe200078e0055 */
[----:B------:R-:W-:-:S02]  /*1d880*/  PRMT R3, R13, 0x5410, R21 ;  /* 0x000054100d037816 */ /* 0x000fc40000000015 */
[----:B------:R-:W-:Y:S01]  /*1d890*/  LOP3.LUT R37, R37, R219, R128, 0x96, !PT ;  /* 0x000000db25257212 */ /* 0x000fe200078e9680 */
[----:B------:R-:W-:Y:S01]  /*1d8a0*/  IMAD.MOV.U32 R160, RZ, RZ, R162 ;  /* 0x000000ffffa07224 */ /* 0x000fe200078e00a2 */
[----:B------:R-:W-:Y:S01]  /*1d8b0*/  PRMT R6, R2, 0x5410, R12 ;  /* 0x0000541002067816 */ /* 0x000fe2000000000c */
[----:B------:R-:W-:Y:S01]  /*1d8c0*/  IMAD.WIDE.U32 R84, R80, -0x2daee0ad, RZ ;  /* 0xd2511f5350547825 */ /* 0x000fe200078e00ff */
[--C-:B------:R-:W-:Y:S01]  /*1d8d0*/  HSET2.LE.AND R2, R3, R249.reuse, PT ;  /* 0x000000f903027233 */ /* 0x100fe20003803000 */
[C---:B------:R-:W-:Y:S01]  /*1d8e0*/  HMMA.16816.F32 R72, R16.reuse, R24, R124 ;  /* 0x000000181048723c */ /* 0x040fe2000000187c */
[--C-:B------:R-:W-:Y:S01]  /*1d8f0*/  HSET2.LE.AND R3, R7, R249.reuse, PT ;  /* 0x000000f907037233 */ /* 0x100fe20003803000 */
[----:B------:R-:W-:Y:S01]  /*1d900*/  IMAD.WIDE.U32 R94, R131, -0x2daee0ad, RZ ;  /* 0xd2511f53835e7825 */ /* 0x000fe200078e00ff */
[----:B------:R-:W-:Y:S01]  /*1d910*/  HSET2.LE.AND R6, R6, R249, PT ;  /* 0x000000f906067233 */ /* 0x000fe20003803000 */
[----:B------:R2:W5:Y:S02]  /*1d920*/  LDL.LU R210, [R1+0x414] ;  /* 0x0004140001d27983 */ /* 0x0005640000300800 */
[----:B------:R-:W-:Y:S01]  /*1d930*/  HMMA.16816.F32 R68, R16, R26, R144 ;  /* 0x0000001a1044723c */ /* 0x000fe20000001890 */
[----:B------:R-:W-:Y:S01]  /*1d940*/  LOP3.LUT R12, R193, R3, RZ, 0xc0, !PT ;  /* 0x00000003c10c7212 */ /* 0x000fe200078ec0ff */
[----:B------:R-:W-:Y:S01]  /*1d950*/  IMAD.MOV.U32 R162, RZ, RZ, R87 ;  /* 0x000000ffffa27224 */ /* 0x000fe200078e0057 */
[----:B------:R-:W-:-:S03]  /*1d960*/  LOP3.LUT R13, R192, R6, RZ, 0xc0, !PT ;  /* 0x00000006c00d7212 */ /* 0x000fc600078ec0ff */
[----:B-1----:R-:W-:Y:S01]  /*1d970*/  HMMA.16816.F32 R76, R8, R28, R52 ;  /* 0x0000001c084c723c */ /* 0x002fe20000001834 */
[----:B------:R-:W-:-:S05]  /*1d980*/  LOP3.LUT R16, R85, R217, R14, 0x96, !PT ;  /* 0x000000d955107212 */ /* 0x000fca00078e960e */
[C---:B------:R-:W-:Y:S01]  /*1d990*/  HMMA.16816.F32 R64, R8.reuse, R30, R48 ;  /* 0x0000001e0840723c */ /* 0x040fe20000001830 */
[----:B------:R-:W-:Y:S01]  /*1d9a0*/  LOP3.LUT R17, R15, R219, R118, 0x96, !PT ;  /* 0x000000db0f117212 */ /* 0x000fe200078e9676 */
[----:B------:R-:W-:Y:S01]  /*1d9b0*/  IMAD.WIDE.U32 R6, R37, -0x326172a9, RZ ;  /* 0xcd9e8d5725067825 */ /* 0x000fe200078e00ff */
[----:B------:R-:W-:Y:S01]  /*1d9c0*/  LOP3.LUT R15, R194, R2, RZ, 0xc0, !PT ;  /* 0x00000002c20f7212 */ /* 0x000fe200078ec0ff */
[----:B------:R-:W1:Y:S01]  /*1d9d0*/  LDSM.16.MT88.4 R24, [R171+0x4800] ;  /* 0x00480000ab18783b */ /* 0x000e620000004200 */
[----:B------:R-:W-:Y:S01]  /*1d9e0*/  HSET2.LE.AND R0, R0, R249, PT ;  /* 0x000000f900007233 */ /* 0x000fe20003803000 */
[----:B------:R-:W-:Y:S01]  /*1d9f0*/  IMAD.WIDE.U32 R2, R16, -0x326172a9, RZ ;  /* 0xcd9e8d5710027825 */ /* 0x000fe200078e00ff */
[----:B------:R-:W-:Y:S01]  /*1da00*/  LOP3.LUT R21, R7, R218, R130, 0x96, !PT ;  /* 0x000000da07157212 */ /* 0x000fe200078e9682 */
[----:B------:R-:W-:Y:S01]  /*1da10*/  HMMA.16816.F32 R40, R8, R34, R40 ;  /* 0x000000220828723c */ /* 0x000fe20000001828 */
[----:B------:R2:W5:Y:S01]  /*1da20*/  LDL.LU R209, [R1+0x410] ;  /* 0x0004100001d17983 */ /* 0x0005620000300800 */
[----:B------:R-:W-:Y:S01]  /*1da30*/  IMAD.WIDE.U32 R18, R17, -0x326172a9, RZ ;  /* 0xcd9e8d5711127825 */ /* 0x000fe200078e00ff */
[----:B------:R-:W-:-:S03]  /*1da40*/  LOP3.LUT R14, R195, R0, RZ, 0xc0, !PT ;  /* 0x00000000c30e7212 */ /* 0x000fc600078ec0ff */
[----:B------:R-:W-:Y:S01]  /*1da50*/  IMAD.WIDE.U32 R86, R82, -0x2daee0ad, RZ ;  /* 0xd2511f5352567825 */ /* 0x000fe200078e00ff */
[----:B------:R-:W-:Y:S01]  /*1da60*/  LOP3.LUT R7, R2, 0xffff, RZ, 0xc0, !PT ;  /* 0x0000ffff02077812 */ /* 0x000fe200078ec0ff */
[----:B------:R-:W-:Y:S01]  /*1da70*/  HMMA.16816.F32 R52, R8, R32, R44 ;  /* 0x000000200834723c */ /* 0x000fe2000000182c */
[----:B------:R-:W-:Y:S01]  /*1da80*/  LOP3.LUT R0, R3, R222, R18, 0x96, !PT ;  /* 0x000000de03007212 */ /* 0x000fe200078e9612 */
[----:B------:R-:W-:Y:S01]  /*1da90*/  IMAD.WIDE.U32 R22, R81, -0x2daee0ad, RZ ;  /* 0xd2511f5351167825 */ /* 0x000fe200078e00ff */
[----:B------:R-:W-:Y:S01]  /*1daa0*/  SHF.R.U32.HI R17, RZ, 0x8, R7 ;  /* 0x00000008ff117819 */ /* 0x000fe20000011607 */
[----:B------:R2:W5:Y:S03]  /*1dab0*/  LDL.LU R208, [R1+0x40c] ;  /* 0x00040c0001d07983 */ /* 0x0005660000300800 */
[----:B------:R-:W-:Y:S02]  /*1dac0*/  LOP3.LUT R8, R87, R217, R36, 0x96, !PT ;  /* 0x000000d957087212 */ /* 0x000fe400078e9624 */
[----:B------:R-:W-:Y:S01]  /*1dad0*/  SHF.R.U32.HI R9, RZ, 0x10, R2 ;  /* 0x00000010ff097819 */ /* 0x000fe20000011602 */
[----:B------:R-:W3:Y:S01]  /*1dae0*/  LDSM.16.MT88.4 R36, [R188+0x4800] ;  /* 0x00480000bc24783b */ /* 0x000ee20000004200 */
[----:B------:R-:W-:-:S02]  /*1daf0*/  LOP3.LUT R7, R0, 0xffff, RZ, 0xc0, !PT ;  /* 0x0000ffff00077812 */ /* 0x000fc400078ec0ff */
[----:B------:R-:W-:Y:S01]  /*1db00*/  LOP3.LUT R20, R2, 0xff, RZ, 0xc0, !PT ;  /* 0x000000ff02147812 */ /* 0x000fe200078ec0ff */
[C---:B------:R-:W-:Y:S01]  /*1db10*/  HMMA.16816.F32 R48, R12.reuse, R28, R56 ;  /* 0x0000001c0c30723c */ /* 0x040fe20000001838 */
[----:B------:R-:W-:Y:S01]  /*1db20*/  SHF.R.U32.HI R18, RZ, 0x18, R2 ;  /* 0x00000018ff127819 */ /* 0x000fe20000011602 */
[----:B------:R-:W-:Y:S01]  /*1db30*/  IMAD.WIDE.U32 R2, R8, -0x326172a9, RZ ;  /* 0xcd9e8d5708027825 */ /* 0x000fe200078e00ff */
[----:B------:R-:W-:Y:S01]  /*1db40*/  LOP3.LUT R10, R9, 0xff, RZ, 0xc0, !PT ;  /* 0x000000ff090a7812 */ /* 0x000fe200078ec0ff */
[----:B------:R2:W5:Y:S01]  /*1db50*/  LDL.LU R207, [R1+0x408] ;  /* 0x0004080001cf7983 */ /* 0x0005620000300800 */
[----:B------:R-:W-:Y:S02]  /*1db60*/  LOP3.LUT R16, R0, 0xff, RZ, 0xc0, !PT ;  /* 0x000000ff00107812 */ /* 0x000fe400078ec0ff */
[--C-:B------:R-:W-:Y:S02]  /*1db70*/  SHF.R.U32.HI R8, RZ, 0x10, R0.reuse ;  /* 0x00000010ff087819 */ /* 0x100fe40000011600 */
[----:B------:R-:W-:Y:S01]  /*1db80*/  SHF.R.U32.HI R11, RZ, 0x18, R0 ;  /* 0x00000018ff0b7819 */ /* 0x000fe20000011600 */
[----:B------:R-:W-:Y:S01]  /*1db90*/  HMMA.16816.F32 R60, R12, R30, R60 ;  /* 0x0000001e0c3c723c */ /* 0x000fe2000000183c */
[----:B------:R-:W-:-:S05]  /*1dba0*/  SHF.R.U32.HI R9, RZ, 0x8, R7 ;  /* 0x00000008ff097819 */ /* 0x000fca0000011607 */
[C---:B------:R-:W-:Y:S01]  /*1dbb0*/  HMMA.16816.F32 R44, R12.reuse, R34, R68 ;  /* 0x000000220c2c723c */ /* 0x040fe20000001844 */
[----:B------:R-:W-:Y:S02]  /*1dbc0*/  LOP3.LUT R0, R3, R222, R6, 0x96, !PT ;  /* 0x000000de03007212 */ /* 0x000fe400078e9606 */
[----:B------:R-:W-:Y:S02]  /*1dbd0*/  LOP3.LUT R89, R23, R219, R136, 0x96, !PT ;  /* 0x000000db17597212 */ /* 0x000fe400078e9688 */
[----:B------:R-:W-:Y:S01]  /*1dbe0*/  LOP3.LUT R87, R91, R217, R22, 0x96, !PT ;  /* 0x000000d95b577212 */ /* 0x000fe200078e9616 */
[----:B------:R-:W-:Y:S01]  /*1dbf0*/  HMMA.16816.F32 R56, R12, R32, R72 ;  /* 0x000000200c38723c */ /* 0x000fe20000001848 */
[----:B------:R-:W-:Y:S01]  /*1dc00*/  LOP3.LUT R8, R8, 0xff, RZ, 0xc0, !PT ;  /* 0x000000ff08087812 */ /* 0x000fe200078ec0ff */
[----:B------:R-:W-:Y:S01]  /*1dc10*/  LDSM.16.MT88.4 R32, [R188+0x4c00] ;  /* 0x004c0000bc20783b */ /* 0x000fe20000004200 */
[----:B------:R-:W-:Y:S02]  /*1dc20*/  PRMT R6, R16, 0x5410, R9 ;  /* 0x0000541010067816 */ /* 0x000fe40000000009 */
[----:B------:R-:W-:Y:S01]  /*1dc30*/  PRMT R7, R20, 0x5410, R17 ;  /* 0x0000541014077816 */ /* 0x000fe20000000011 */
[----:B------:R-:W-:Y:S01]  /*1dc40*/  IMAD.WIDE.U32 R28, R107, -0x2daee0ad, RZ ;  /* 0xd2511f536b1c7825 */ /* 0x000fe200078e00ff */
[----:B------:R-:W-:Y:S01]  /*1dc50*/  PRMT R10, R10, 0x5410, R18 ;  /* 0x000054100a0a7816 */ /* 0x000fe20000000012 */
[----:B------:R2:W5:Y:S01]  /*1dc60*/  LDL.LU R206, [R1+0x404] ;  /* 0x0004040001ce7983 */ /* 0x0005620000300800 */
[----:B------:R-:W-:-:S02]  /*1dc70*/  PRMT R8, R8, 0x5410, R11 ;  /* 0x0000541008087816 */ /* 0x000fc4000000000b */
[C---:B------:R-:W-:Y:S01]  /*1dc80*/  LOP3.LUT R16, R2.reuse, 0xffff, RZ, 0xc0, !PT ;  /* 0x0000ffff02107812 */ /* 0x040fe200078ec0ff */
[----:B------:R-:W-:Y:S01]  /*1dc90*/  IMAD.WIDE.U32 R30, R109, -0x2daee0ad, RZ ;  /* 0xd2511f536d1e7825 */ /* 0x000fe200078e00ff */
[--C-:B------:R-:W-:Y:S01]  /*1dca0*/  HSET2.LE.AND R3, R6, R249.reuse, PT ;  /* 0x000000f906037233 */ /* 0x100fe20003803000 */
[----:B------:R2:W5:Y:S01]  /*1dcb0*/  LDL.LU R205, [R1+0x400] ;  /* 0x0004000001cd7983 */ /* 0x0005620000300800 */
[--C-:B------:R-:W-:Y:S02]  /*1dcc0*/  HSET2.LE.AND R6, R7, R249.reuse, PT ;  /* 0x000000f907067233 */ /* 0x100fe40003803000 */
[----:B------:R-:W-:Y:S01]  /*1dcd0*/  HSET2.LE.AND R7, R10, R249, PT ;  /* 0x000000f90a077233 */ /* 0x000fe20003803000 */
[----:B------:R2:W5:Y:S01]  /*1dce0*/  LDL.LU R204, [R1+0x3fc] ;  /* 0x0003fc0001cc7983 */ /* 0x0005620000300800 */
[----:B------:R-:W-:Y:S02]  /*1dcf0*/  LOP3.LUT R20, R2, 0xff, RZ, 0xc0, !PT ;  /* 0x000000ff02147812 */ /* 0x000fe400078ec0ff */
[--C-:B------:R-:W-:Y:S01]  /*1dd00*/  SHF.R.U32.HI R17, RZ, 0x10, R2.reuse ;  /* 0x00000010ff117819 */ /* 0x100fe20000011602 */
[----:B------:R2:W5:Y:S01]  /*1dd10*/  LDL.LU R203, [R1+0x3f8] ;  /* 0x0003f80001cb7983 */ /* 0x0005620000300800 */
[----:B------:R-:W-:-:S02]  /*1dd20*/  SHF.R.U32.HI R18, RZ, 0x18, R2 ;  /* 0x00000018ff127819 */ /* 0x000fc40000011602 */
[----:B------:R-:W-:Y:S01]  /*1dd30*/  HSET2.LE.AND R9, R8, R249, PT ;  /* 0x000000f908097233 */ /* 0x000fe20003803000 */
[----:B------:R2:W5:Y:S01]  /*1dd40*/  LDL.LU R202, [R1+0x3f4] ;  /* 0x0003f40001ca7983 */ /* 0x0005620000300800 */
[----:B------:R-:W-:Y:S02]  /*1dd50*/  LOP3.LUT R2, R0, 0xffff, RZ, 0xc0, !PT ;  /* 0x0000ffff00027812 */ /* 0x000fe400078ec0ff */
[----:B------:R-:W-:Y:S01]  /*1dd60*/  LOP3.LUT R8, R180, R3, RZ, 0xc0, !PT ;  /* 0x00000003b4087212 */ /* 0x000fe200078ec0ff */
[----:B------:R2:W5:Y:S01]  /*1dd70*/  LDL.LU R198, [R1+0x3f0] ;  /* 0x0003f00001c67983 */ /* 0x0005620000300800 */
[----:B------:R-:W-:Y:S02]  /*1dd80*/  SHF.R.U32.HI R3, RZ, 0x10, R0 ;  /* 0x00000010ff037819 */ /* 0x000fe40000011600 */
[----:B------:R-:W-:Y:S01]  /*1dd90*/  LOP3.LUT R11, R177, R7, RZ, 0xc0, !PT ;  /* 0x00000007b10b7212 */ /* 0x000fe200078ec0ff */
[----:B------:R2:W5:Y:S01]  /*1dda0*/  LDL.LU R197, [R1+0x3ec] ;  /* 0x0003ec0001c57983 */ /* 0x0005620000300800 */
[----:B------:R-:W-:-:S02]  /*1ddb0*/  LOP3.LUT R14, R17, 0xff, RZ, 0xc0, !PT ;  /* 0x000000ff110e7812 */ /* 0x000fc400078ec0ff */
[----:B------:R-:W-:Y:S01]  /*1ddc0*/  LOP3.LUT R12, R0, 0xff, RZ, 0xc0, !PT ;  /* 0x000000ff000c7812 */ /* 0x000fe200078ec0ff */
[----:B------:R2:W5:Y:S01]  /*1ddd0*/  LDL.LU R196, [R1+0x3e8] ;  /* 0x0003e80001c47983 */ /* 0x0005620000300800 */
[----:B------:R-:W-:Y:S02]  /*1dde0*/  SHF.R.U32.HI R7, RZ, 0x8, R2 ;  /* 0x00000008ff077819 */ /* 0x000fe40000011602 */
[----:B------:R-:W-:Y:S01]  /*1ddf0*/  LOP3.LUT R10, R178, R6, RZ, 0xc0, !PT ;  /* 0x00000006b20a7212 */ /* 0x000fe200078ec0ff */
[----:B------:R2:W5:Y:S01]  /*1de00*/  LDL.LU R195, [R1+0x3e4] ;  /* 0x0003e40001c37983 */ /* 0x0005620000300800 */
[----:B------:R-:W-:Y:S02]  /*1de10*/  LOP3.LUT R2, R3, 0xff, RZ, 0xc0, !PT ;  /* 0x000000ff03027812 */ /* 0x000fe400078ec0ff */
[----:B------:R-:W-:Y:S01]  /*1de20*/  SHF.R.U32.HI R6, RZ, 0x18, R0 ;  /* 0x00000018ff067819 */ /* 0x000fe20000011600 */
[----:B------:R2:W5:Y:S01]  /*1de30*/  LDL.LU R194, [R1+0x3e0] ;  /* 0x0003e00001c27983 */ /* 0x0005620000300800 */
[----:B------:R-:W-:-:S02]  /*1de40*/  PRMT R3, R14, 0x5410, R18 ;  /* 0x000054100e037816 */ /* 0x000fc40000000012 */
[----:B------:R-:W-:Y:S01]  /*1de50*/  PRMT R7, R12, 0x5410, R7 ;  /* 0x000054100c077816 */ /* 0x000fe20000000007 */
[----:B------:R2:W5:Y:S01]  /*1de60*/  LDL.LU R193, [R1+0x3dc] ;  /* 0x0003dc0001c17983 */ /* 0x0005620000300800 */
[----:B------:R-:W-:Y:S02]  /*1de70*/  SHF.R.U32.HI R13, RZ, 0x8, R16 ;  /* 0x00000008ff0d7819 */ /* 0x000fe40000011610 */
[----:B------:R-:W-:Y:S01]  /*1de80*/  PRMT R6, R2, 0x5410, R6 ;  /* 0x0000541002067816 */ /* 0x000fe20000000006 */
[----:B------:R2:W5:Y:S01]  /*1de90*/  LDL.LU R192, [R1+0x3d8] ;  /* 0x0003d80001c07983 */ /* 0x0005620000300800 */
[--C-:B------:R-:W-:Y:S02]  /*1dea0*/  HSET2.LE.AND R2, R3, R249.reuse, PT ;  /* 0x000000f903027233 */ /* 0x100fe40003803000 */
[----:B------:R-:W-:Y:S02]  /*1deb0*/  PRMT R0, R20, 0x5410, R13 ;  /* 0x0000541014007816 */ /* 0x000fe4000000000d */
[----:B------:R-:W-:-:S02]  /*1dec0*/  HSET2.LE.AND R3, R7, R249, PT ;  /* 0x000000f907037233 */ /* 0x000fc40003803000 */
[----:B------:R-:W-:Y:S02]  /*1ded0*/  LOP3.LUT R12, R19, R218, R132, 0x96, !PT ;  /* 0x000000da130c7212 */ /* 0x000fe400078e9684 */
[----:B------:R-:W-:Y:S02]  /*1dee0*/  LOP3.LUT R9, R179, R9, RZ, 0xc0, !PT ;  /* 0x00000009b3097212 */ /* 0x000fe400078ec0ff */
[--C-:B------:R-:W-:Y:S02]  /*1def0*/  HSET2.LE.AND R0, R0, R249.reuse, PT ;  /* 0x000000f900007233 */ /* 0x100fe40003803000 */
[----:B------:R-:W-:Y:S02]  /*1df00*/  LOP3.LUT R19, R190, R2, RZ, 0xc0, !PT ;  /* 0x00000002be137212 */ /* 0x000fe400078ec0ff */
[----:B------:R-:W-:Y:S01]  /*1df10*/  LOP3.LUT R16, R189, R3, RZ, 0xc0, !PT ;  /* 0x00000003bd107212 */ /* 0x000fe200078ec0ff */
[----:B------:R-:W-:Y:S01]  /*1df20*/  IMAD.WIDE.U32 R2, R12, -0x2daee0ad, RZ ;  /* 0xd2511f530c027825 */ /* 0x000fe200078e00ff */
[----:B------:R-:W-:-:S02]  /*1df30*/  HSET2.LE.AND R6, R6, R249, PT ;  /* 0x000000f906067233 */ /* 0x000fc40003803000 */
[----:B------:R-:W-:Y:S01]  /*1df40*/  LOP3.LUT R18, R191, R0, RZ, 0xc0, !PT ;  /* 0x00000000bf127212 */ /* 0x000fe200078ec0ff */
[----:B-1----:R-:W-:Y:S01]  /*1df50*/  HMMA.16816.F32 R80, R8, R24, R76 ;  /* 0x000000180850723c */ /* 0x002fe2000000184c */
[----:B------:R-:W-:Y:S01]  /*1df60*/  LOP3.LUT R0, R3, R223, R84, 0x96, !PT ;  /* 0x000000df03007212 */ /* 0x000fe200078e9654 */
[----:B------:R2:W5:Y:S01]  /*1df70*/  LDL.LU R191, [R1+0x3d4] ;  /* 0x0003d40001bf7983 */ /* 0x0005620000300800 */
[----:B------:R-:W-:-:S03]  /*1df80*/  LOP3.LUT R3, R2, 0xffff, RZ, 0xc0, !PT ;  /* 0x0000ffff02037812 */ /* 0x000fc600078ec0ff */
[----:B------:R-:W-:Y:S01]  /*1df90*/  HMMA.16816.F32 R72, R8, R26, R64 ;  /* 0x0000001a0848723c */ /* 0x000fe20000001840 */
[----:B------:R-:W-:Y:S02]  /*1dfa0*/  LOP3.LUT R14, R2, 0xff, RZ, 0xc0, !PT ;  /* 0x000000ff020e7812 */ /* 0x000fe400078ec0ff */
[----:B------:R-:W-:-:S03]  /*1dfb0*/  SHF.R.U32.HI R13, RZ, 0x18, R2 ;  /* 0x00000018ff0d7819 */ /* 0x000fc60000011602 */
[C---:B---3--:R-:W-:Y:S01]  /*1dfc0*/  HMMA.16816.F32 R52, R8.reuse, R36, R52 ;  /* 0x000000240834723c */ /* 0x048fe20000001834 */
[----:B------:R-:W-:Y:S01]  /*1dfd0*/  LOP3.LUT R17, R170, R6, RZ, 0xc0, !PT ;  /* 0x00000006aa117212 */ /* 0x000fe200078ec0ff */
[----:B------:R-:W-:Y:S01]  /*1dfe0*/  IMAD.WIDE.U32 R6, R21, -0x2daee0ad, RZ ;  /* 0xd2511f5315067825 */ /* 0x000fe200078e00ff */
[-C--:B------:R-:W-:Y:S01]  /*1dff0*/  LOP3.LUT R29, R29, R219.reuse, R140, 0x96, !PT ;  /* 0x000000db1d1d7212 */ /* 0x080fe200078e968c */
[----:B------:R-:W1:Y:S02]  /*1e000*/  LDSM.16.MT88.4 R20, [R171+0x4c00] ;  /* 0x004c0000ab14783b */ /* 0x000e640000004200 */
[----:B------:R-:W-:Y:S01]  /*1e010*/  HMMA.16816.F32 R40, R8, R38, R40 ;  /* 0x000000260828723c */ /* 0x000fe20000001828 */
[----:B------:R-:W-:Y:S01]  /*1e020*/  IMAD.WIDE.U32 R84, R129, -0x2daee0ad, RZ ;  /* 0xd2511f5381547825 */ /* 0x000fe200078e00ff */
[----:B------:R-:W-:Y:S01]  /*1e030*/  LOP3.LUT R88, R31, R219, R150, 0x96, !PT ;  /* 0x000000db1f587212 */ /* 0x000fe200078e9696 */
[----:B------:R2:W5:Y:S04]  /*1e040*/  LDL.LU R190, [R1+0x3d0] ;  /* 0x0003d00001be7983 */ /* 0x0005680000300800 */
[----:B------:R-:W-:Y:S01]  /*1e050*/  SHF.R.U32.HI R8, RZ, 0x10, R2 ;  /* 0x00000010ff087819 */ /* 0x000fe20000011602 */
[----:B------:R-:W-:Y:S01]  /*1e060*/  HMMA.16816.F32 R48, R16, R24, R48 ;  /* 0x000000181030723c */ /* 0x000fe20000001830 */
[----:B------:R-:W-:Y:S01]  /*1e070*/  LOP3.LUT R2, R0, 0xffff, RZ, 0xc0, !PT ;  /* 0x0000ffff00027812 */ /* 0x000fe200078ec0ff */
[----:B------:R2:W5:Y:S01]  /*1e080*/  LDL.LU R189, [R1+0x3cc] ;  /* 0x0003cc0001bd7983 */ /* 0x0005620000300800 */
[----:B------:R-:W-:-:S02]  /*1e090*/  SHF.R.U32.HI R11, RZ, 0x8, R3 ;  /* 0x00000008ff0b7819 */ /* 0x000fc40000011603 */
[----:B------:R-:W-:Y:S01]  /*1e0a0*/  LOP3.LUT R10, R8, 0xff, RZ, 0xc0, !PT ;  /* 0x000000ff080a7812 */ /* 0x000fe200078ec0ff */
[----:B------:R-:W-:Y:S01]  /*1e0b0*/  HMMA.16816.F32 R68, R16, R26, R60 ;  /* 0x0000001a1044723c */ /* 0x000fe2000000183c */
[--C-:B------:R-:W-:Y:S01]  /*1e0c0*/  SHF.R.U32.HI R3, RZ, 0x10, R0.reuse ;  /* 0x00000010ff037819 */ /* 0x100fe20000011600 */
[----:B------:R2:W5:Y:S01]  /*1e0d0*/  LDL.LU R170, [R1+0x3c8] ;  /* 0x0003c80001aa7983 */ /* 0x0005620000300800 */
[----:B------:R-:W-:Y:S02]  /*1e0e0*/  LOP3.LUT R9, R0, 0xff, RZ, 0xc0, !PT ;  /* 0x000000ff00097812 */ /* 0x000fe400078ec0ff */
[----:B------:R-:W-:Y:S02]  /*1e0f0*/  SHF.R.U32.HI R8, RZ, 0x18, R0 ;  /* 0x00000018ff087819 */ /* 0x000fe40000011600 */
[----:B------:R-:W-:Y:S02]  /*1e100*/  SHF.R.U32.HI R0, RZ, 0x8, R2 ;  /* 0x00000008ff007819 */ /* 0x000fe40000011602 */
[----:B------:R-:W-:-:S02]  /*1e110*/  LOP3.LUT R2, R3, 0xff, RZ, 0xc0, !PT ;  /* 0x000000ff03027812 */ /* 0x000fc400078ec0ff */
[----:B------:R-:W-:Y:S02]  /*1e120*/  PRMT R0, R9, 0x5410, R0 ;  /* 0x0000541009007816 */ /* 0x000fe40000000000 */
[----:B------:R-:W-:Y:S02]  /*1e130*/  PRMT R10, R10, 0x5410, R13 ;  /* 0x000054100a0a7816 */ /* 0x000fe4000000000d */
[----:B------:R-:W-:Y:S02]  /*1e140*/  PRMT R2, R2, 0x5410, R8 ;  /* 0x0000541002027816 */ /* 0x000fe40000000008 */
[----:B------:R-:W-:Y:S02]  /*1e150*/  HSET2.LE.AND R0, R0, R249, PT ;  /* 0x000000f900007233 */ /* 0x000fe40003803000 */
[----:B------:R-:W-:Y:S02]  /*1e160*/  PRMT R3, R14, 0x5410, R11 ;  /* 0x000054100e037816 */ /* 0x000fe4000000000b */
[----:B------:R-:W-:-:S02]  /*1e170*/  LOP3.LUT R12, R7, R223, R86, 0x96, !PT ;  /* 0x000000df070c7212 */ /* 0x000fc400078e9656 */
[----:B------:R-:W-:Y:S02]  /*1e180*/  LOP3.LUT R14, R6, 0xffff, RZ, 0xc0, !PT ;  /* 0x0000ffff060e7812 */ /* 0x000fe400078ec0ff */
[--C-:B------:R-:W-:Y:S02]  /*1e190*/  HSET2.LE.AND R2, R2, R249.reuse, PT ;  /* 0x000000f902027233 */ /* 0x100fe40003803000 */
[--C-:B------:R-:W-:Y:S02]  /*1e1a0*/  HSET2.LE.AND R7, R10, R249.reuse, PT ;  /* 0x000000f90a077233 */ /* 0x100fe40003803000 */
[----:B------:R-:W-:Y:S02]  /*1e1b0*/  LOP3.LUT R8, R184, R0, RZ, 0xc0, !PT ;  /* 0x00000000b8087212 */ /* 0x000fe400078ec0ff */
[----:B------:R-:W-:Y:S02]  /*1e1c0*/  SHF.R.U32.HI R15, RZ, 0x10, R6 ;  /* 0x00000010ff0f7819 */ /* 0x000fe40000011606 */
[----:B------:R-:W-:-:S02]  /*1e1d0*/  HSET2.LE.AND R3, R3, R249, PT ;  /* 0x000000f903037233 */ /* 0x000fc40003803000 */
[----:B------:R-:W-:Y:S02]  /*1e1e0*/  LOP3.LUT R0, R12, 0xffff, RZ, 0xc0, !PT ;  /* 0x0000ffff0c007812 */ /* 0x000fe400078ec0ff */
[----:B------:R-:W-:Y:S02]  /*1e1f0*/  LOP3.LUT R24, R6, 0xff, RZ, 0xc0, !PT ;  /* 0x000000ff06187812 */ /* 0x000fe400078ec0ff */
[----:B------:R-:W-:Y:S02]  /*1e200*/  SHF.R.U32.HI R13, RZ, 0x18, R6 ;  /* 0x00000018ff0d7819 */ /* 0x000fe40000011606 */
[----:B------:R-:W-:Y:S02]  /*1e210*/  LOP3.LUT R9, R183, R2, RZ, 0xc0, !PT ;  /* 0x00000002b7097212 */ /* 0x000fe400078ec0ff */
[----:B------:R-:W-:Y:S02]  /*1e220*/  LOP3.LUT R11, R182, R7, RZ, 0xc0, !PT ;  /* 0x00000007b60b7212 */ /* 0x000fe400078ec0ff */
[----:B------:R-:W-:-:S02]  /*1e230*/  SHF.R.U32.HI R7, RZ, 0x8, R14 ;  /* 0x00000008ff077819 */ /* 0x000fc4000001160e */
[----:B------:R-:W-:Y:S02]  /*1e240*/  LOP3.LUT R6, R15, 0xff, RZ, 0xc0, !PT ;  /* 0x000000ff0f067812 */ /* 0x000fe400078ec0ff */
[----:B------:R-:W-:Y:S02]  /*1e250*/  SHF.R.U32.HI R2, RZ, 0x8, R0 ;  /* 0x00000008ff027819 */ /* 0x000fe40000011600 */
[----:B------:R-:W-:Y:S02]  /*1e260*/  LOP3.LUT R10, R181, R3, RZ, 0xc0, !PT ;  /* 0x00000003b50a7212 */ /* 0x000fe400078ec0ff */
[----:B------:R-:W-:Y:S02]  /*1e270*/  SHF.R.U32.HI R0, RZ, 0x10, R12 ;  /* 0x00000010ff007819 */ /* 0x000fe4000001160c */
[----:B------:R-:W-:Y:S02]  /*1e280*/  LOP3.LUT R3, R12, 0xff, RZ, 0xc0, !PT ;  /* 0x000000ff0c037812 */ /* 0x000fe400078ec0ff */
[----:B------:R-:W-:-:S02]  /*1e290*/  PRMT R14, R24, 0x5410, R7 ;  /* 0x00005410180e7816 */ /* 0x000fc40000000007 */
[----:B------:R-:W-:Y:S02]  /*1e2a0*/  PRMT R13, R6, 0x5410, R13 ;  /* 0x00005410060d7816 */ /* 0x000fe4000000000d */
[----:B------:R-:W-:Y:S02]  /*1e2b0*/  SHF.R.U32.HI R7, RZ, 0x18, R12 ;  /* 0x00000018ff077819 */ /* 0x000fe4000001160c */
[----:B------:R-:W-:Y:S02]  /*1e2c0*/  LOP3.LUT R6, R0, 0xff, RZ, 0xc0, !PT ;  /* 0x000000ff00067812 */ /* 0x000fe400078ec0ff */
[----:B------:R-:W-:Y:S02]  /*1e2d0*/  PRMT R3, R3, 0x5410, R2 ;  /* 0x0000541003037816 */ /* 0x000fe40000000002 */
[----:B------:R-:W-:Y:S01]  /*1e2e0*/  PRMT R6, R6, 0x5410, R7 ;  /* 0x0000541006067816 */ /* 0x000fe20000000007 */
[----:B------:R-:W-:Y:S01]  /*1e2f0*/  HMMA.16816.F32 R76, R16, R36, R56 ;  /* 0x00000024104c723c */ /* 0x000fe20000001838 */
[----:B------:R-:W-:-:S02]  /*1e300*/  HSET2.LE.AND R2, R13, R249, PT ;  /* 0x000000f90d027233 */ /* 0x000fc40003803000 */
[----:B------:R-:W-:-:S03]  /*1e310*/  HSET2.LE.AND R3, R3, R249, PT ;  /* 0x000000f903037233 */ /* 0x000fc60003803000 */
[----:B------:R-:W-:Y:S01]  /*1e320*/  HMMA.16816.F32 R64, R16, R38, R44 ;  /* 0x000000261040723c */ /* 0x000fe2000000182c */
[--C-:B------:R-:W-:Y:S01]  /*1e330*/  HSET2.LE.AND R6, R6, R249.reuse, PT ;  /* 0x000000f906067233 */ /* 0x100fe20003803000 */
[----:B------:R-:W-:Y:S01]  /*1e340*/  LDSM.16.MT88.4 R36, [R188+0x5000] ;  /* 0x00500000bc24783b */ /* 0x000fe20000004200 */
[----:B------:R-:W-:-:S04]  /*1e350*/  HSET2.LE.AND R0, R14, R249, PT ;  /* 0x000000f90e007233 */ /* 0x000fc80003803000 */
[----:B------:R-:W-:Y:S02]  /*1e360*/  LOP3.LUT R16, R85, R217, R28, 0x96, !PT ;  /* 0x000000d955107212 */ /* 0x000fe400078e961c */
[----:B------:R-:W-:Y:S02]  /*1e370*/  LOP3.LUT R15, R162, R2, RZ, 0xc0, !PT ;  /* 0x00000002a20f7212 */ /* 0x000fe400078ec0ff */
[----:B------:R-:W-:Y:S01]  /*1e380*/  LOP3.LUT R12, R116, R3, RZ, 0xc0, !PT ;  /* 0x00000003740c7212 */ /* 0x000fe200078ec0ff */
[----:B------:R-:W-:Y:S01]  /*1e390*/  IMAD.WIDE.U32 R2, R16, -0x326172a9, RZ ;  /* 0xcd9e8d5710027825 */ /* 0x000fe200078e00ff */
[----:B-1----:R-:W-:Y:S01]  /*1e3a0*/  HMMA.16816.F32 R60, R8, R20, R80 ;  /* 0x00000014083c723c */ /* 0x002fe20000001850 */
[----:B------:R-:W-:Y:S01]  /*1e3b0*/  LOP3.LUT R13, R92, R6, RZ, 0xc0, !PT ;  /* 0x000000065c0d7212 */ /* 0x000fe200078ec0ff */
[----:B------:R2:W5:Y:S01]  /*1e3c0*/  LDL.LU R116, [R1+0x3c4] ;  /* 0x0003c40001747983 */ /* 0x0005620000300800 */
[----:B------:R-:W-:Y:S01]  /*1e3d0*/  IMAD.WIDE.U32 R6, R96, -0x2daee0ad, RZ ;  /* 0xd2511f5360067825 */ /* 0x000fe200078e00ff */
[----:B------:R-:W-:-:S03]  /*1e3e0*/  LOP3.LUT R14, R160, R0, RZ, 0xc0, !PT ;  /* 0x00000000a00e7212 */ /* 0x000fc600078ec0ff */
[----:B------:R-:W-:Y:S01]  /*1e3f0*/  IMAD.WIDE.U32 R82, R93, -0x2daee0ad, RZ ;  /* 0xd2511f535d527825 */ /* 0x000fe200078e00ff */
[----:B------:R-:W-:-:S03]  /*1e400*/  LOP3.LUT R0, R2, 0xffff, RZ, 0xc0, !PT ;  /* 0x0000ffff02007812 */ /* 0x000fc600078ec0ff */
[----:B------:R-:W-:Y:S01]  /*1e410*/  IMAD.WIDE.U32 R18, R29, -0x326172a9, RZ ;  /* 0xcd9e8d571d127825 */ /* 0x000fe200078e00ff */
[----:B------:R-:W-:Y:S01]  /*1e420*/  LOP3.LUT R80, R83, R217, R6, 0x96, !PT ;  /* 0x000000d953507212 */ /* 0x000fe200078e9606 */
[----:B------:R-:W-:Y:S01]  /*1e430*/  HMMA.16816.F32 R24, R8, R34, R40 ;  /* 0x000000220818723c */ /* 0x000fe20000001828 */
[----:B------:R-:W-:-:S05]  /*1e440*/  SHF.R.U32.HI R6, RZ, 0x8, R0 ;  /* 0x00000008ff067819 */ /* 0x000fca0000011600 */
[----:B------:R-:W-:Y:S01]  /*1e450*/  HMMA.16816.F32 R56, R8, R22, R72 ;  /* 0x000000160838723c */ /* 0x000fe20000001848 */
[----:B------:R-:W-:-:S05]  /*1e460*/  LOP3.LUT R0, R3, R222, R18, 0x96, !PT ;  /* 0x000000de03007212 */ /* 0x000fca00078e9612 */
[----:B------:R-:W-:Y:S01]  /*1e470*/  HMMA.16816.F32 R44, R8, R32, R52 ;  /* 0x00000020082c723c */ /* 0x000fe20000001834 */
[----:B------:R-:W-:Y:S01]  /*1e480*/  LOP3.LUT R40, R95, R217, R30, 0x96, !PT ;  /* 0x000000d95f287212 */ /* 0x000fe200078e961e */
[----:B------:R-:W-:Y:S01]  /*1e490*/  IMAD.WIDE.U32 R16, R89, -0x326172a9, RZ ;  /* 0xcd9e8d5759107825 */ /* 0x000fe200078e00ff */
[----:B------:R-:W-:Y:S01]  /*1e4a0*/  SHF.R.U32.HI R3, RZ, 0x10, R2 ;  /* 0x00000010ff037819 */ /* 0x000fe20000011602 */
[----:B------:R-:W1:Y:S01]  /*1e4b0*/  LDSM.16.MT88.4 R28, [R171+0x5000] ;  /* 0x00500000ab1c783b */ /* 0x000e620000004200 */
[----:B------:R-:W-:Y:S02]  /*1e4c0*/  LOP3.LUT R41, R7, R219, R148, 0x96, !PT ;  /* 0x000000db07297212 */ /* 0x000fe400078e9694 */
[----:B------:R-:W-:Y:S01]  /*1e4d0*/  LOP3.LUT R7, R2, 0xff, RZ, 0xc0, !PT ;  /* 0x000000ff02077812 */ /* 0x000fe200078ec0ff */
[----:B------:R-:W-:Y:S01]  /*1e4e0*/  IMAD.MOV.U32 R162, RZ, RZ, R152 ;  /* 0x000000ffffa27224 */ /* 0x000fe200078e0098 */
[----:B------:R-:W-:Y:S01]  /*1e4f0*/  SHF.R.U32.HI R9, RZ, 0x18, R2 ;  /* 0x00000018ff097819 */ /* 0x000fe20000011602 */
[----:B------:R2:W5:Y:S01]  /*1e500*/  LDL.LU R92, [R1+0x3c0] ;  /* 0x0003c000015c7983 */ /* 0x0005620000300800 */
[----:B------:R-:W-:-:S02]  /*1e510*/  LOP3.LUT R10, R3, 0xff, RZ, 0xc0, !PT ;  /* 0x000000ff030a7812 */ /* 0x000fc400078ec0ff */
[C---:B------:R-:W-:Y:S02]  /*1e520*/  LOP3.LUT R2, R0.reuse, 0xffff, RZ, 0xc0, !PT ;  /* 0x0000ffff00027812 */ /* 0x040fe400078ec0ff */
[----:B------:R-:W-:Y:S02]  /*1e530*/  SHF.R.U32.HI R3, RZ, 0x10, R0 ;  /* 0x00000010ff037819 */ /* 0x000fe40000011600 */
[----:B------:R-:W-:Y:S02]  /*1e540*/  PRMT R11, R7, 0x5410, R6 ;  /* 0x00005410070b7816 */ /* 0x000fe40000000006 */
[----:B------:R-:W-:Y:S02]  /*1e550*/  LOP3.LUT R8, R0, 0xff, RZ, 0xc0, !PT ;  /* 0x000000ff00087812 */ /* 0x000fe400078ec0ff */
[----:B------:R-:W-:Y:S02]  /*1e560*/  SHF.R.U32.HI R7, RZ, 0x18, R0 ;  /* 0x00000018ff077819 */ /* 0x000fe40000011600 */
[----:B------:R-:W-:-:S02]  /*1e570*/  SHF.R.U32.HI R6, RZ, 0x8, R2 ;  /* 0x00000008ff067819 */ /* 0x000fc40000011602 */
[----:B------:R-:W-:Y:S01]  /*1e580*/  LOP3.LUT R0, R3, 0xff, RZ, 0xc0, !PT ;  /* 0x000000ff03007812 */ /* 0x000fe200078ec0ff */
[----:B------:R-:W-:Y:S01]  /*1e590*/  IMAD.WIDE.U32 R2, R87, -0x326172a9, RZ ;  /* 0xcd9e8d5757027825 */ /* 0x000fe200078e00ff */
[----:B------:R-:W-:Y:S02]  /*1e5a0*/  PRMT R6, R8, 0x5410, R6 ;  /* 0x0000541008067816 */ /* 0x000fe40000000006 */
[----:B------:R-:W-:Y:S02]  /*1e5b0*/  PRMT R10, R10, 0x5410, R9 ;  /* 0x000054100a0a7816 */ /* 0x000fe40000000009 */
[----:B------:R-:W-:Y:S02]  /*1e5c0*/  PRMT R9, R0, 0x5410, R7 ;  /* 0x0000541000097816 */ /* 0x000fe40000000007 */
[----:B------:R-:W-:Y:S02]  /*1e5d0*/  LOP3.LUT R0, R3, R222, R16, 0x96, !PT ;  /* 0x000000de03007212 */ /* 0x000fe400078e9610 */
[----:B------:R-:W-:-:S02]  /*1e5e0*/  LOP3.LUT R16, R2, 0xffff, RZ, 0xc0, !PT ;  /* 0x0000ffff02107812 */ /* 0x000fc400078ec0ff */
[--C-:B------:R-:W-:Y:S01]  /*1e5f0*/  HSET2.LE.AND R3, R6, R249.reuse, PT ;  /* 0x000000f906037233 */ /* 0x100fe20003803000 */
[----:B------:R-:W-:Y:S01]  /*1e600*/  HMMA.16816.F32 R48, R12, R20, R48 ;  /* 0x000000140c30723c */ /* 0x000fe20000001830 */
[--C-:B------:R-:W-:Y:S02]  /*1e610*/  HSET2.LE.AND R7, R10, R249.reuse, PT ;  /* 0x000000f90a077233 */ /* 0x100fe40003803000 */
[--C-:B------:R-:W-:Y:S02]  /*1e620*/  SHF.R.U32.HI R18, RZ, 0x10, R2.reuse ;  /* 0x00000010ff127819 */ /* 0x100fe40000011602 */
[----:B------:R-:W-:Y:S02]  /*1e630*/  HSET2.LE.AND R6, R11, R249, PT ;  /* 0x000000f90b067233 */ /* 0x000fe40003803000 */
[----:B------:R-:W-:Y:S02]  /*1e640*/  LOP3.LUT R21, R2, 0xff, RZ, 0xc0, !PT ;  /* 0x000000ff02157812 */ /* 0x000fe400078ec0ff */
[----:B------:R-:W-:-:S02]  /*1e650*/  SHF.R.U32.HI R20, RZ, 0x18, R2 ;  /* 0x00000018ff147819 */ /* 0x000fc40000011602 */
[----:B------:R-:W-:Y:S01]  /*1e660*/  LOP3.LUT R2, R0, 0xffff, RZ, 0xc0, !PT ;  /* 0x0000ffff00027812 */ /* 0x000fe200078ec0ff */
[C---:B------:R-:W-:Y:S01]  /*1e670*/  HMMA.16816.F32 R52, R12.reuse, R22, R68 ;  /* 0x000000160c34723c */ /* 0x040fe20000001844 */
[----:B------:R-:W-:Y:S02]  /*1e680*/  LOP3.LUT R8, R200, R3, RZ, 0xc0, !PT ;  /* 0x00000003c8087212 */ /* 0x000fe400078ec0ff */
[----:B------:R-:W-:Y:S02]  /*1e690*/  SHF.R.U32.HI R3, RZ, 0x10, R0 ;  /* 0x00000010ff037819 */ /* 0x000fe40000011600 */
[----:B------:R-:W-:Y:S01]  /*1e6a0*/  LOP3.LUT R11, R185, R7, RZ, 0xc0, !PT ;  /* 0x00000007b90b7212 */ /* 0x000fe200078ec0ff */
[----:B------:R-:W-:Y:S01]  /*1e6b0*/  HMMA.16816.F32 R76, R12, R32, R76 ;  /* 0x000000200c4c723c */ /* 0x000fe2000000184c */
[----:B------:R-:W-:-:S05]  /*1e6c0*/  SHF.R.U32.HI R7, RZ, 0x8, R2 ;  /* 0x00000008ff077819 */ /* 0x000fca0000011602 */
[----:B------:R-:W-:Y:S01]  /*1e6d0*/  HMMA.16816.F32 R72, R12, R34, R64 ;  /* 0x000000220c48723c */ /* 0x000fe20000001840 */
[----:B------:R-:W-:Y:S01]  /*1e6e0*/  LOP3.LUT R10, R186, R6, RZ, 0xc0, !PT ;  /* 0x00000006ba0a7212 */ /* 0x000fe200078ec0ff */
[----:B------:R-:W-:Y:S01]  /*1e6f0*/  IMAD.MOV.U32 R160, RZ, RZ, R153 ;  /* 0x000000ffffa07224 */ /* 0x000fe200078e0099 */
[----:B------:R-:W-:Y:S01]  /*1e700*/  LOP3.LUT R2, R3, 0xff, RZ, 0xc0, !PT ;  /* 0x000000ff03027812 */ /* 0x000fe200078ec0ff */
[----:B------:R-:W-:Y:S03]  /*1e710*/  LDSM.16.MT88.4 R32, [R188+0x5400] ;  /* 0x00540000bc20783b */ /* 0x000fe60000004200 */
[----:B------:R-:W-:Y:S02]  /*1e720*/  LOP3.LUT R14, R18, 0xff, RZ, 0xc0, !PT ;  /* 0x000000ff120e7812 */ /* 0x000fe400078ec0ff */
[----:B------:R-:W-:Y:S02]  /*1e730*/  LOP3.LUT R12, R0, 0xff, RZ, 0xc0, !PT ;  /* 0x000000ff000c7812 */ /* 0x000fe400078ec0ff */
[----:B------:R-:W-:-:S02]  /*1e740*/  SHF.R.U32.HI R6, RZ, 0x18, R0 ;  /* 0x00000018ff067819 */ /* 0x000fc40000011600 */
[----:B------:R-:W-:Y:S02]  /*1e750*/  PRMT R3, R14, 0x5410, R20 ;  /* 0x000054100e037816 */ /* 0x000fe40000000014 */
[--C-:B------:R-:W-:Y:S02]  /*1e760*/  HSET2.LE.AND R9, R9, R249.reuse, PT ;  /* 0x000000f909097233 */ /* 0x100fe40003803000 */
[----:B------:R-:W-:Y:S02]  /*1e770*/  PRMT R7, R12, 0x5410, R7 ;  /* 0x000054100c077816 */ /* 0x000fe40000000007 */
[----:B------:R-:W-:Y:S02]  /*1e780*/  SHF.R.U32.HI R13, RZ, 0x8, R16 ;  /* 0x00000008ff0d7819 */ /* 0x000fe40000011610 */
[----:B------:R-:W-:Y:S02]  /*1e790*/  PRMT R6, R2, 0x5410, R6 ;  /* 0x0000541002067816 */ /* 0x000fe40000000006 */
[----:B------:R-:W-:-:S02]  /*1e7a0*/  HSET2.LE.AND R2, R3, R249, PT ;  /* 0x000000f903027233 */ /* 0x000fc40003803000 */
[----:B------:R-:W-:Y:S02]  /*1e7b0*/  LOP3.LUT R9, R187, R9, RZ, 0xc0, !PT ;  /* 0x00000009bb097212 */ /* 0x000fe400078ec0ff */
[----:B------:R-:W-:Y:S02]  /*1e7c0*/  PRMT R0, R21, 0x5410, R13 ;  /* 0x0000541015007816 */ /* 0x000fe4000000000d */
[--C-:B------:R-:W-:Y:S02]  /*1e7d0*/  HSET2.LE.AND R3, R7, R249.reuse, PT ;  /* 0x000000f907037233 */ /* 0x100fe40003803000 */
[----:B------:R-:W-:Y:S02]  /*1e7e0*/  LOP3.LUT R16, R19, R218, R134, 0x96, !PT ;  /* 0x000000da13107212 */ /* 0x000fe400078e9686 */
[--C-:B------:R-:W-:Y:S02]  /*1e7f0*/  HSET2.LE.AND R6, R6, R249.reuse, PT ;  /* 0x000000f906067233 */ /* 0x100fe40003803000 */
[----:B------:R-:W-:-:S02]  /*1e800*/  HSET2.LE.AND R0, R0, R249, PT ;  /* 0x000000f900007233 */ /* 0x000fc40003803000 */
[----:B------:R-:W-:Y:S02]  /*1e810*/  LOP3.LUT R15, R231, R2, RZ, 0xc0, !PT ;  /* 0x00000002e70f7212 */ /* 0x000fe400078ec0ff */
[----:B------:R-:W-:Y:S01]  /*1e820*/  LOP3.LUT R12, R160, R3, RZ, 0xc0, !PT ;  /* 0x00000003a00c7212 */ /* 0x000fe200078ec0ff */
[----:B------:R-:W-:Y:S01]  /*1e830*/  IMAD.WIDE.U32 R2, R16, -0x2daee0ad, RZ ;  /* 0xd2511f5310027825 */ /* 0x000fe200078e00ff */
[C---:B-1----:R-:W-:Y:S01]  /*1e840*/  HMMA.16816.F32 R152, R8.reuse, R28, R60 ;  /* 0x0000001c0898723c */ /* 0x042fe2000000183c */
[----:B------:R-:W-:Y:S02]  /*1e850*/  LOP3.LUT R13, R235, R6, RZ, 0xc0, !PT ;  /* 0x00000006eb0d7212 */ /* 0x000fe400078ec0ff */
[----:B------:R-:W-:Y:S01]  /*1e860*/  IMAD.WIDE.U32 R6, R40, -0x326172a9, RZ ;  /* 0xcd9e8d5728067825 */ /* 0x000fe200078e00ff */
[----:B------:R-:W-:Y:S02]  /*1e870*/  LOP3.LUT R14, R234, R0, RZ, 0xc0, !PT ;  /* 0x00000000ea0e7212 */ /* 0x000fe400078ec0ff */
[----:B------:R-:W-:Y:S01]  /*1e880*/  HMMA.16816.F32 R64, R8, R30, R56 ;  /* 0x0000001e0840723c */ /* 0x000fe20000001838 */
[----:B------:R-:W-:-:S05]  /*1e890*/  LOP3.LUT R0, R3, R223, R84, 0x96, !PT ;  /* 0x000000df03007212 */ /* 0x000fca00078e9654 */
[C---:B------:R-:W-:Y:S06]  /*1e8a0*/  HMMA.16816.F32 R60, R8.reuse, R36, R44 ;  /* 0x00000024083c723c */ /* 0x040fec000000182c */
[----:B------:R-:W-:Y:S01]  /*1e8b0*/  HMMA.16816.F32 R68, R8, R38, R24 ;  /* 0x000000260844723c */ /* 0x000fe20000001818 */
[----:B------:R-:W-:Y:S01]  /*1e8c0*/  LOP3.LUT R18, R2, 0xffff, RZ, 0xc0, !PT ;  /* 0x0000ffff02127812 */ /* 0x000fe200078ec0ff */
[----:B------:R-:W1:Y:S05]  /*1e8d0*/  LDSM.16.MT88.4 R24, [R171+0x5400] ;  /* 0x00540000ab18783b */ /* 0x000e6a0000004200 */
[----:B------:R-:W-:Y:S01]  /*1e8e0*/  IMAD.WIDE.U32 R8, R88, -0x326172a9, RZ ;  /* 0xcd9e8d5758087825 */ /* 0x000fe200078e00ff */
[----:B------:R-:W-:-:S02]  /*1e8f0*/  LOP3.LUT R10, R17, R218, R156, 0x96, !PT ;  /* 0x000000da110a7212 */ /* 0x000fc400078e969c */
[----:B------:R-:W-:Y:S02]  /*1e900*/  LOP3.LUT R17, R7, R222, R8, 0x96, !PT ;  /* 0x000000de07117212 */ /* 0x000fe400078e9608 */
[----:B------:R-:W-:Y:S02]  /*1e910*/  LOP3.LUT R8, R0, 0xffff, RZ, 0xc0, !PT ;  /* 0x0000ffff00087812 */ /* 0x000fe400078ec0ff */
[----:B------:R-:W-:Y:S02]  /*1e920*/  LOP3.LUT R42, R9, R218, R138, 0x96, !PT ;  /* 0x000000da092a7212 */ /* 0x000fe400078e968a */
[----:B------:R-:W-:Y:S02]  /*1e930*/  LOP3.LUT R21, R2, 0xff, RZ, 0xc0, !PT ;  /* 0x000000ff02157812 */ /* 0x000fe400078ec0ff */
[--C-:B------:R-:W-:Y:S02]  /*1e940*/  SHF.R.U32.HI R19, RZ, 0x10, R2.reuse ;  /* 0x00000010ff137819 */ /* 0x100fe40000011602 */
[----:B------:R-:W-:Y:S01]  /*1e950*/  SHF.R.U32.HI R20, RZ, 0x18, R2 ;  /* 0x00000018ff147819 */ /* 0x000fe20000011602 */
[----:B------:R-:W-:Y:S01]  /*1e960*/  IMAD.WIDE.U32 R2, R10, -0x2daee0ad, RZ ;  /* 0xd2511f530a027825 */ /* 0x000fe200078e00ff */
[----:B------:R-:W-:-:S02]  /*1e970*/  SHF.R.U32.HI R9, RZ, 0x10, R0 ;  /* 0x00000010ff097819 */ /* 0x000fc40000011600 */
[----:B------:R-:W-:Y:S02]  /*1e980*/  LOP3.LUT R16, R0, 0xff, RZ, 0xc0, !PT ;  /* 0x000000ff00107812 */ /* 0x000fe400078ec0ff */
[----:B------:R-:W-:Y:S02]  /*1e990*/  SHF.R.U32.HI R10, RZ, 0x8, R8 ;  /* 0x00000008ff0a7819 */ /* 0x000fe40000011608 */
[----:B------:R-:W-:Y:S02]  /*1e9a0*/  SHF.R.U32.HI R18, RZ, 0x8, R18 ;  /* 0x00000008ff127819 */ /* 0x000fe40000011612 */
[----:B------:R-:W-:Y:S02]  /*1e9b0*/  LOP3.LUT R8, R9, 0xff, RZ, 0xc0, !PT ;  /* 0x000000ff09087812 */ /* 0x000fe400078ec0ff */
[----:B------:R-:W-:Y:S02]  /*1e9c0*/  SHF.R.U32.HI R11, RZ, 0x18, R0 ;  /* 0x00000018ff0b7819 */ /* 0x000fe40000011600 */
[----:B------:R-:W-:-:S02]  /*1e9d0*/  PRMT R9, R16, 0x5410, R10 ;  /* 0x0000541010097816 */ /* 0x000fc4000000000a */
[----:B------:R-:W-:Y:S02]  /*1e9e0*/  PRMT R18, R21, 0x5410, R18 ;  /* 0x0000541015127816 */ /* 0x000fe40000000012 */
[----:B------:R-:W-:Y:S02]  /*1e9f0*/  LOP3.LUT R19, R19, 0xff, RZ, 0xc0, !PT ;  /* 0x000000ff13137812 */ /* 0x000fe400078ec0ff */
[----:B------:R-:W-:Y:S02]  /*1ea00*/  LOP3.LUT R0, R3, R223, R90, 0x96, !PT ;  /* 0x000000df03007212 */ /* 0x000fe400078e965a */
[----:B------:R-:W-:Y:S02]  /*1ea10*/  PRMT R8, R8, 0x5410, R11 ;  /* 0x0000541008087816 */ /* 0x000fe4000000000b */
[----:B------:R-:W-:Y:S02]  /*1ea20*/  LOP3.LUT R16, R2, 0xffff, RZ, 0xc0, !PT ;  /* 0x0000ffff02107812 */ /* 0x000fe400078ec0ff */
[----:B------:R-:W-:-:S02]  /*1ea30*/  HSET2.LE.AND R3, R9, R249, PT ;  /* 0x000000f909037233 */ /* 0x000fc40003803000 */
[----:B------:R-:W-:Y:S02]  /*1ea40*/  PRMT R19, R19, 0x5410, R20 ;  /* 0x0000541013137816 */ /* 0x000fe40000000014 */
[--C-:B------:R-:W-:Y:S02]  /*1ea50*/  HSET2.LE.AND R10, R18, R249.reuse, PT ;  /* 0x000000f9120a7233 */ /* 0x100fe40003803000 */
[----:B------:R-:W-:Y:S02]  /*1ea60*/  LOP3.LUT R21, R2, 0xff, RZ, 0xc0, !PT ;  /* 0x000000ff02157812 */ /* 0x000fe400078ec0ff */
[--C-:B------:R-:W-:Y:S02]  /*1ea70*/  SHF.R.U32.HI R20, RZ, 0x10, R2.reuse ;  /* 0x00000010ff147819 */ /* 0x100fe40000011602 */
[----:B------:R-:W-:Y:S02]  /*1ea80*/  HSET2.LE.AND R9, R8, R249, PT ;  /* 0x000000f908097233 */ /* 0x000fe40003803000 */
[----:B------:R-:W-:-:S02]  /*1ea90*/  SHF.R.U32.HI R18, RZ, 0x18, R2 ;  /* 0x00000018ff127819 */ /* 0x000fc40000011602 */
[----:B------:R-:W-:Y:S02]  /*1eaa0*/  LOP3.LUT R8, R224, R3, RZ, 0xc0, !PT ;  /* 0x00000003e0087212 */ /* 0x000fe400078ec0ff */
[----:B------:R-:W-:Y:S01]  /*1eab0*/  LOP3.LUT R2, R0, 0xffff, RZ, 0xc0, !PT ;  /* 0x0000ffff00027812 */ /* 0x000fe200078ec0ff */
[----:B------:R-:W-:Y:S01]  /*1eac0*/  HMMA.16816.F32 R48, R12, R28, R48 ;  /* 0x0000001c0c30723c */ /* 0x000fe20000001830 */
[----:B------:R-:W-:-:S05]  /*1ead0*/  SHF.R.U32.HI R3, RZ, 0x10, R0 ;  /* 0x00000010ff037819 */ /* 0x000fca0000011600 */
[C---:B------:R-:W-:Y:S06]  /*1eae0*/  HMMA.16816.F32 R52, R12.reuse, R30, R52 ;  /* 0x0000001e0c34723c */ /* 0x040fec0000001834 */
[C---:B------:R-:W-:Y:S06]  /*1eaf0*/  HMMA.16816.F32 R56, R12.reuse, R36, R76 ;  /* 0x000000240c38723c */ /* 0x040fec000000184c */
[----:B------:R-:W-:Y:S01]  /*1eb00*/  HMMA.16816.F32 R44, R12, R38, R72 ;  /* 0x000000260c2c723c */ /* 0x000fe20000001848 */
[----:B------:R-:W-:Y:S01]  /*1eb10*/  HSET2.LE.AND R11, R19, R249, PT ;  /* 0x000000f9130b7233 */ /* 0x000fe20003803000 */
[----:B------:R-:W-:Y:S01]  /*1eb20*/  IMAD.WIDE.U32 R40, R41, -0x326172a9, RZ ;  /* 0xcd9e8d5729287825 */ /* 0x000fe200078e00ff */
[----:B------:R-:W-:Y:S01]  /*1eb30*/  LOP3.LUT R9, R213, R9, RZ, 0xc0, !PT ;  /* 0x00000009d5097212 */ /* 0x000fe200078ec0ff */
[----:B------:R-:W3:Y:S03]  /*1eb40*/  LDSM.16.MT88.4 R28, [R171+0x5800] ;  /* 0x00580000ab1c783b */ /* 0x000ee60000004200 */
[----:B------:R-:W-:-:S02]  /*1eb50*/  SHF.R.U32.HI R14, RZ, 0x8, R16 ;  /* 0x00000008ff0e7819 */ /* 0x000fc40000011610 */
[----:B------:R-:W-:Y:S02]  /*1eb60*/  SHF.R.U32.HI R13, RZ, 0x8, R2 ;  /* 0x00000008ff0d7819 */ /* 0x000fe40000011602 */
[----:B------:R-:W-:Y:S02]  /*1eb70*/  LOP3.LUT R16, R20, 0xff, RZ, 0xc0, !PT ;  /* 0x000000ff14107812 */ /* 0x000fe400078ec0ff */
[----:B------:R-:W-:Y:S02]  /*1eb80*/  LOP3.LUT R15, R0, 0xff, RZ, 0xc0, !PT ;  /* 0x000000ff000f7812 */ /* 0x000fe400078ec0ff */
[----:B------:R-:W-:Y:S02]  /*1eb90*/  SHF.R.U32.HI R12, RZ, 0x18, R0 ;  /* 0x00000018ff0c7819 */ /* 0x000fe40000011600 */
[----:B------:R-:W-:Y:S02]  /*1eba0*/  LOP3.LUT R2, R3, 0xff, RZ, 0xc0, !PT ;  /* 0x000000ff03027812 */ /* 0x000fe400078ec0ff */
[----:B------:R-:W-:-:S02]  /*1ebb0*/  PRMT R0, R21, 0x5410, R14 ;  /* 0x0000541015007816 */ /* 0x000fc4000000000e */
[----:B------:R-:W-:Y:S02]  /*1ebc0*/  PRMT R3, R16, 0x5410, R18 ;  /* 0x0000541010037816 */ /* 0x000fe40000000012 */
[----:B------:R-:W-:Y:S02]  /*1ebd0*/  PRMT R13, R15, 0x5410, R13 ;  /* 0x000054100f0d7816 */ /* 0x000fe4000000000d */
[----:B------:R-:W-:Y:S02]  /*1ebe0*/  PRMT R2, R2, 0x5410, R12 ;  /* 0x0000541002027816 */ /* 0x000fe4000000000c */
[--C-:B------:R-:W-:Y:S02]  /*1ebf0*/  HSET2.LE.AND R0, R0, R249.reuse, PT ;  /* 0x000000f900007233 */ /* 0x100fe40003803000 */
[--C-:B------:R-:W-:Y:S02]  /*1ec00*/  HSET2.LE.AND R12, R3, R249.reuse, PT ;  /* 0x000000f9030c7233 */ /* 0x100fe40003803000 */
[----:B------:R-:W-:-:S02]  /*1ec10*/  HSET2.LE.AND R13, R13, R249, PT ;  /* 0x000000f90d0d7233 */ /* 0x000fc40003803000 */
[----:B------:R-:W-:Y:S01]  /*1ec20*/  HSET2.LE.AND R14, R2, R249, PT ;  /* 0x000000f9020e7233 */ /* 0x000fe20003803000 */
[----:B------:R-:W-:Y:S01]  /*1ec30*/  IMAD.WIDE.U32 R2, R80, -0x326172a9, RZ ;  /* 0xcd9e8d5750027825 */ /* 0x000fe200078e00ff */
[----:B------:R-:W-:Y:S02]  /*1ec40*/  LOP3.LUT R10, R212, R10, RZ, 0xc0, !PT ;  /* 0x0000000ad40a7212 */ /* 0x000fe400078ec0ff */
[----:B------:R-:W-:Y:S02]  /*1ec50*/  LOP3.LUT R11, R201, R11, RZ, 0xc0, !PT ;  /* 0x0000000bc90b7212 */ /* 0x000fe400078ec0ff */
[----:B------:R-:W-:Y:S02]  /*1ec60*/  LOP3.LUT R22, R250, R0, RZ, 0xc0, !PT ;  /* 0x00000000fa167212 */ /* 0x000fe400078ec0ff */
[----:B------:R-:W-:Y:S02]  /*1ec70*/  LOP3.LUT R23, R247, R12, RZ, 0xc0, !PT ;  /* 0x0000000cf7177212 */ /* 0x000fe400078ec0ff */
[----:B------:R-:W-:-:S02]  /*1ec80*/  LOP3.LUT R20, R162, R13, RZ, 0xc0, !PT ;  /* 0x0000000da2147212 */ /* 0x000fc400078ec0ff */
[----:B------:R-:W-:Y:S01]  /*1ec90*/  LOP3.LUT R21, R252, R14, RZ, 0xc0, !PT ;  /* 0x0000000efc157212 */ /* 0x000fe200078ec0ff */
[----:B-1----:R-:W-:Y:S01]  /*1eca0*/  HMMA.16816.F32 R152, R8, R24, R152 ;  /* 0x000000180898723c */ /* 0x002fe20000001898 */
[----:B------:R-:W-:Y:S01]  /*1ecb0*/  LOP3.LUT R0, R3, R222, R40, 0x96, !PT ;  /* 0x000000de03007212 */ /* 0x000fe200078e9628 */
[----:B------:R-:W-:Y:S01]  /*1ecc0*/  LDSM.16.MT88.4 R160, [R171+0x5c00] ;  /* 0x005c0000aba0783b */ /* 0x000fe20000004200 */
[----:B------:R-:W-:-:S03]  /*1ecd0*/  LOP3.LUT R13, R2, 0xff, RZ, 0xc0, !PT ;  /* 0x000000ff020d7812 */ /* 0x000fc600078ec0ff */
[----:B------:R-:W-:Y:S01]  /*1ece0*/  HMMA.16816.F32 R64, R8, R26, R64 ;  /* 0x0000001a0840723c */ /* 0x000fe20000001840 */
[----:B------:R-:W-:-:S05]  /*1ecf0*/  SHF.R.U32.HI R12, RZ, 0x18, R2 ;  /* 0x00000018ff0c7819 */ /* 0x000fca0000011602 */
[C---:B------:R-:W-:Y:S06]  /*1ed00*/  HMMA.16816.F32 R48, R20.reuse, R24, R48 ;  /* 0x000000181430723c */ /* 0x040fec0000001830 */
[----:B------:R-:W-:Y:S01]  /*1ed10*/  HMMA.16816.F32 R52, R20, R26, R52 ;  /* 0x0000001a1434723c */ /* 0x000fe20000001834 */
[----:B------:R-:W1:Y:S05]  /*1ed20*/  LDSM.16.MT88.4 R24, [R188+0x5800] ;  /* 0x00580000bc18783b */ /* 0x000e6a0000004200 */
[C---:B------:R-:W-:Y:S06]  /*1ed30*/  HMMA.16816.F32 R60, R8.reuse, R32, R60 ;  /* 0x00000020083c723c */ /* 0x040fec000000183c */
[----:B------:R-:W-:Y:S07]  /*1ed40*/  HMMA.16816.F32 R36, R8, R34, R68 ;  /* 0x000000220824723c */ /* 0x000fee0000001844 */
[----:B------:R-:W-:-:S02]  /*1ed50*/  LOP3.LUT R10, R2, 0xffff, RZ, 0xc0, !PT ;  /* 0x0000ffff020a7812 */ /* 0x000fc400078ec0ff */
[----:B------:R-:W-:Y:S02]  /*1ed60*/  SHF.R.U32.HI R11, RZ, 0x10, R2 ;  /* 0x00000010ff0b7819 */ /* 0x000fe40000011602 */
[C---:B------:R-:W-:Y:S02]  /*1ed70*/  LOP3.LUT R2, R0.reuse, 0xffff, RZ, 0xc0, !PT ;  /* 0x0000ffff00027812 */ /* 0x040fe400078ec0ff */
[----:B------:R-:W-:Y:S02]  /*1ed80*/  LOP3.LUT R8, R0, 0xff, RZ, 0xc0, !PT ;  /* 0x000000ff00087812 */ /* 0x000fe400078ec0ff */
[----:B------:R-:W-:Y:S02]  /*1ed90*/  SHF.R.U32.HI R3, RZ, 0x10, R0 ;  /* 0x00000010ff037819 */ /* 0x000fe40000011600 */
[----:B------:R-:W-:Y:S02]  /*1eda0*/  SHF.R.U32.HI R2, RZ, 0x8, R2 ;  /* 0x00000008ff027819 */ /* 0x000fe40000011602 */
[----:B------:R-:W-:-:S02]  /*1edb0*/  SHF.R.U32.HI R9, RZ, 0x18, R0 ;  /* 0x00000018ff097819 */ /* 0x000fc40000011600 */
[----:B------:R-:W-:Y:S02]  /*1edc0*/  SHF.R.U32.HI R10, RZ, 0x8, R10 ;  /* 0x00000008ff0a7819 */ /* 0x000fe4000001160a */
[----:B------:R-:W-:Y:S02]  /*1edd0*/  LOP3.LUT R11, R11, 0xff, RZ, 0xc0, !PT ;  /* 0x000000ff0b0b7812 */ /* 0x000fe400078ec0ff */
[----:B------:R-:W-:Y:S02]  /*1ede0*/  LOP3.LUT R0, R3, 0xff, RZ, 0xc0, !PT ;  /* 0x000000ff03007812 */ /* 0x000fe400078ec0ff */
[----:B------:R-:W-:Y:S02]  /*1edf0*/  PRMT R8, R8, 0x5410, R2 ;  /* 0x0000541008087816 */ /* 0x000fe40000000002 */
[----:B------:R-:W-:Y:S02]  /*1ee00*/  PRMT R10, R13, 0x5410, R10 ;  /* 0x000054100d0a7816 */ /* 0x000fe4000000000a */
[----:B------:R-:W-:-:S02]  /*1ee10*/  PRMT R11, R11, 0x5410, R12 ;  /* 0x000054100b0b7816 */ /* 0x000fc4000000000c */
[----:B------:R-:W-:Y:S02]  /*1ee20*/  PRMT R0, R0, 0x5410, R9 ;  /* 0x0000541000007816 */ /* 0x000fe40000000009 */
[--C-:B------:R-:W-:Y:S02]  /*1ee30*/  HSET2.LE.AND R8, R8, R249.reuse, PT ;  /* 0x000000f908087233 */ /* 0x100fe40003803000 */
[--C-:B------:R-:W-:Y:S02]  /*1ee40*/  HSET2.LE.AND R10, R10, R249.reuse, PT ;  /* 0x000000f90a0a7233 */ /* 0x100fe40003803000 */
[--C-:B------:R-:W-:Y:S02]  /*1ee50*/  HSET2.LE.AND R9, R0, R249.reuse, PT ;  /* 0x000000f900097233 */ /* 0x100fe40003803000 */
[----:B------:R-:W-:Y:S02]  /*1ee60*/  HSET2.LE.AND R11, R11, R249, PT ;  /* 0x000000f90b0b7233 */ /* 0x000fe40003803000 */
[----:B------:R-:W-:-:S02]  /*1ee70*/  LOP3.LUT R18, R6, 0xffff, RZ, 0xc0, !PT ;  /* 0x0000ffff06127812 */ /* 0x000fc400078ec0ff */
[----:B------:R-:W-:Y:S02]  /*1ee80*/  LOP3.LUT R12, R227, R8, RZ, 0xc0, !PT ;  /* 0x00000008e30c7212 */ /* 0x000fe400078ec0ff */
[----:B------:R-:W-:Y:S02]  /*1ee90*/  LOP3.LUT R8, R17, 0xffff, RZ, 0xc0, !PT ;  /* 0x0000ffff11087812 */ /* 0x000fe400078ec0ff */
[----:B------:R-:W-:Y:S02]  /*1eea0*/  LOP3.LUT R43, R41, R218, R98, 0x96, !PT ;  /* 0x000000da292b7212 */ /* 0x000fe400078e9662 */
[----:B------:R-:W-:Y:S02]  /*1eeb0*/  LOP3.LUT R14, R225, R10, RZ, 0xc0, !PT ;  /* 0x0000000ae10e7212 */ /* 0x000fe400078ec0ff */
[----:B------:R-:W-:Y:S02]  /*1eec0*/  LOP3.LUT R13, R226, R9, RZ, 0xc0, !PT ;  /* 0x00000009e20d7212 */ /* 0x000fe400078ec0ff */
[----:B------:R-:W-:-:S02]  /*1eed0*/  LOP3.LUT R15, R175, R11, RZ, 0xc0, !PT ;  /* 0x0000000baf0f7212 */ /* 0x000fc400078ec0ff */
[----:B------:R-:W-:Y:S02]  /*1eee0*/  SHF.R.U32.HI R10, RZ, 0x8, R18 ;  /* 0x00000008ff0a7819 */ /* 0x000fe40000011612 */
[----:B------:R-:W-:Y:S02]  /*1eef0*/  LOP3.LUT R18, R17, 0xff, RZ, 0xc0, !PT ;  /* 0x000000ff11127812 */ /* 0x000fe400078ec0ff */
[--C-:B------:R-:W-:Y:S02]  /*1ef00*/  SHF.R.U32.HI R9, RZ, 0x10, R17.reuse ;  /* 0x00000010ff097819 */ /* 0x100fe40000011611 */
[----:B------:R-:W-:Y:S01]  /*1ef10*/  SHF.R.U32.HI R11, RZ, 0x8, R8 ;  /* 0x00000008ff0b7819 */ /* 0x000fe20000011608 */
[----:B------:R-:W-:Y:S01]  /*1ef20*/  IMAD.WIDE.U32 R2, R43, -0x2daee0ad, RZ ;  /* 0xd2511f532b027825 */ /* 0x000fe200078e00ff */
[----:B------:R-:W-:Y:S02]  /*1ef30*/  SHF.R.U32.HI R19, RZ, 0x10, R6 ;  /* 0x00000010ff137819 */ /* 0x000fe40000011606 */
[----:B------:R-:W-:-:S02]  /*1ef40*/  SHF.R.U32.HI R17, RZ, 0x18, R17 ;  /* 0x00000018ff117819 */ /* 0x000fc40000011611 */
[----:B------:R-:W-:Y:S02]  /*1ef50*/  LOP3.LUT R8, R9, 0xff, RZ, 0xc0, !PT ;  /* 0x000000ff09087812 */ /* 0x000fe400078ec0ff */
[----:B------:R-:W-:Y:S02]  /*1ef60*/  PRMT R11, R18, 0x5410, R11 ;  /* 0x00005410120b7816 */ /* 0x000fe4000000000b */
[----:B------:R-:W-:Y:S01]  /*1ef70*/  LOP3.LUT R0, R3, R223, R82, 0x96, !PT ;  /* 0x000000df03007212 */ /* 0x000fe200078e9652 */
[C---:B------:R-:W-:Y:S01]  /*1ef80*/  HMMA.16816.F32 R56, R20.reuse, R32, R56 ;  /* 0x000000201438723c */ /* 0x040fe20000001838 */
[----:B------:R-:W-:Y:S02]  /*1ef90*/  SHF.R.U32.HI R40, RZ, 0x18, R6 ;  /* 0x00000018ff287819 */ /* 0x000fe40000011606 */
[----:B------:R-:W-:Y:S02]  /*1efa0*/  LOP3.LUT R19, R19, 0xff, RZ, 0xc0, !PT ;  /* 0x000000ff13137812 */ /* 0x000fe400078ec0ff */
[----:B------:R-:W-:Y:S01]  /*1efb0*/  PRMT R8, R8, 0x5410, R17 ;  /* 0x0000541008087816 */ /* 0x000fe20000000011 */
[----:B------:R-:W-:Y:S01]  /*1efc0*/  HMMA.16816.F32 R44, R20, R34, R44 ;  /* 0x00000022142c723c */ /* 0x000fe2000000182c */
[----:B------:R-:W-:-:S02]  /*1efd0*/  LOP3.LUT R18, R2, 0xffff, RZ, 0xc0, !PT ;  /* 0x0000ffff02127812 */ /* 0x000fc400078ec0ff */
[----:B------:R-:W-:Y:S02]  /*1efe0*/  HSET2.LE.AND R3, R11, R249, PT ;  /* 0x000000f90b037233 */ /* 0x000fe40003803000 */
[----:B------:R-:W-:Y:S01]  /*1eff0*/  LOP3.LUT R41, R6, 0xff, RZ, 0xc0, !PT ;  /* 0x000000ff06297812 */ /* 0x000fe200078ec0ff */
[----:B------:R-:W-:Y:S01]  /*1f000*/  IMAD.WIDE.U32 R6, R42, -0x2daee0ad, RZ ;  /* 0xd2511f532a067825 */ /* 0x000fe200078e00ff */
[----:B------:R-:W-:Y:S02]  /*1f010*/  LOP3.LUT R21, R2, 0xff, RZ, 0xc0, !PT ;  /* 0x000000ff02157812 */ /* 0x000fe400078ec0ff */
[--C-:B------:R-:W-:Y:S02]  /*1f020*/  SHF.R.U32.HI R20, RZ, 0x10, R2.reuse ;  /* 0x00000010ff147819 */ /* 0x100fe40000011602 */
[----:B------:R-:W-:Y:S02]  /*1f030*/  SHF.R.U32.HI R17, RZ, 0x18, R2 ;  /* 0x00000018ff117819 */ /* 0x000fe40000011602 */
[----:B------:R-:W-:-:S02]  /*1f040*/  LOP3.LUT R2, R0, 0xffff, RZ, 0xc0, !PT ;  /* 0x0000ffff00027812 */ /* 0x000fc400078ec0ff */
[----:B------:R-:W-:Y:S02]  /*1f050*/  PRMT R19, R19, 0x5410, R40 ;  /* 0x0000541013137816 */ /* 0x000fe40000000028 */
[----:B------:R-:W-:Y:S01]  /*1f060*/  HSET2.LE.AND R9, R8, R249, PT ;  /* 0x000000f908097233 */ /* 0x000fe20003803000 */
[C---:B---3--:R-:W-:Y:S01]  /*1f070*/  HMMA.16816.F32 R152, R12.reuse, R28, R152 ;  /* 0x0000001c0c98723c */ /* 0x048fe20000001898 */
[----:B------:R-:W-:Y:S02]  /*1f080*/  LOP3.LUT R8, R251, R3, RZ, 0xc0, !PT ;  /* 0x00000003fb087212 */ /* 0x000fe400078ec0ff */
[----:B------:R-:W-:Y:S02]  /*1f090*/  LOP3.LUT R3, R0, 0xff, RZ, 0xc0, !PT ;  /* 0x000000ff00037812 */ /* 0x000fe400078ec0ff */
[----:B------:R-:W-:Y:S01]  /*1f0a0*/  SHF.R.U32.HI R2, RZ, 0x8, R2 ;  /* 0x00000008ff027819 */ /* 0x000fe20000011602 */
[----:B------:R-:W-:Y:S01]  /*1f0b0*/  HMMA.16816.F32 R64, R12, R30, R64 ;  /* 0x0000001e0c40723c */ /* 0x000fe20000001840 */
[----:B------:R-:W-:-:S02]  /*1f0c0*/  LOP3.LUT R16, R7, R223, R94, 0x96, !PT ;  /* 0x000000df07107212 */ /* 0x000fc400078e965e */
[----:B------:R-:W-:-:S03]  /*1f0d0*/  HSET2.LE.AND R11, R19, R249, PT ;  /* 0x000000f9130b7233 */ /* 0x000fc60003803000 */
[----:B-1----:R-:W-:Y:S01]  /*1f0e0*/  HMMA.16816.F32 R60, R12, R24, R60 ;  /* 0x000000180c3c723c */ /* 0x002fe2000000183c */
[----:B------:R-:W-:-:S05]  /*1f0f0*/  SHF.R.U32.HI R19, RZ, 0x18, R6 ;  /* 0x00000018ff137819 */ /* 0x000fca0000011606 */
[----:B------:R-:W-:Y:S01]  /*1f100*/  HMMA.16816.F32 R36, R12, R26, R36 ;  /* 0x0000001a0c24723c */ /* 0x000fe20000001824 */
[----:B------:R-:W-:-:S06]  /*1f110*/  PRMT R10, R41, 0x5410, R10 ;  /* 0x00005410290a7816 */ /* 0x000fcc000000000a */
[----:B------:R-:W-:Y:S02]  /*1f120*/  LOP3.LUT R13, R6, 0xffff, RZ, 0xc0, !PT ;  /* 0x0000ffff060d7812 */ /* 0x000fe400078ec0ff */
[----:B------:R-:W-:Y:S02]  /*1f130*/  SHF.R.U32.HI R12, RZ, 0x8, R18 ;  /* 0x00000008ff0c7819 */ /* 0x000fe40000011612 */
[----:B------:R-:W-:Y:S02]  /*1f140*/  LOP3.LUT R7, R20, 0xff, RZ, 0xc0, !PT ;  /* 0x000000ff14077812 */ /* 0x000fe400078ec0ff */
[----:B------:R-:W-:Y:S02]  /*1f150*/  LOP3.LUT R14, R6, 0xff, RZ, 0xc0, !PT ;  /* 0x000000ff060e7812 */ /* 0x000fe400078ec0ff */
[----:B------:R-:W-:Y:S02]  /*1f160*/  SHF.R.U32.HI R18, RZ, 0x10, R6 ;  /* 0x00000010ff127819 */ /* 0x000fe40000011606 */
[----:B------:R-:W-:-:S02]  /*1f170*/  PRMT R6, R3, 0x5410, R2 ;  /* 0x0000541003067816 */ /* 0x000fc40000000002 */
[----:B------:R-:W-:Y:S02]  /*1f180*/  PRMT R15, R21, 0x5410, R12 ;  /* 0x00005410150f7816 */ /* 0x000fe4000000000c */
[--C-:B------:R-:W-:Y:S01]  /*1f190*/  SHF.R.U32.HI R2, RZ, 0x10, R0.reuse ;  /* 0x00000010ff027819 */ /* 0x100fe20000011600 */
[----:B------:R-:W1:Y:S01]  /*1f1a0*/  LDSM.16.MT88.4 R20, [R188+0x5c00] ;  /* 0x005c0000bc14783b */ /* 0x000e620000004200 */
[----:B------:R-:W-:Y:S02]  /*1f1b0*/  PRMT R12, R7, 0x5410, R17 ;  /* 0x00005410070c7816 */ /* 0x000fe40000000011 */
[----:B------:R-:W-:Y:S02]  /*1f1c0*/  LOP3.LUT R3, R2, 0xff, RZ, 0xc0, !PT ;  /* 0x000000ff02037812 */ /* 0x000fe400078ec0ff */
[----:B------:R-:W-:Y:S02]  /*1f1d0*/  SHF.R.U32.HI R7, RZ, 0x18, R0 ;  /* 0x00000018ff077819 */ /* 0x000fe40000011600 */
[--C-:B------:R-:W-:Y:S01]  /*1f1e0*/  HSET2.LE.AND R2, R6, R249.reuse, PT ;  /* 0x000000f906027233 */ /* 0x100fe20003803000 */
[----:B------:R-:W-:Y:S01]  /*1f1f0*/  IMAD.MOV.U32 R6, RZ, RZ, R172 ;  /* 0x000000ffff067224 */ /* 0x000fe200078e00ac */
[----:B------:R-:W-:-:S02]  /*1f200*/  HSET2.LE.AND R10, R10, R249, PT ;  /* 0x000000f90a0a7233 */ /* 0x000fc40003803000 */
[----:B------:R-:W-:Y:S02]  /*1f210*/  HSET2.LE.AND R0, R12, R249, PT ;  /* 0x000000f90c007233 */ /* 0x000fe40003803000 */
[----:B------:R-:W-:Y:S02]  /*1f220*/  PRMT R3, R3, 0x5410, R7 ;  /* 0x0000541003037816 */ /* 0x000fe40000000007 */
[----:B------:R-:W-:Y:S02]  /*1f230*/  LOP3.LUT R9, R246, R9, RZ, 0xc0, !PT ;  /* 0x00000009f6097212 */ /* 0x000fe400078ec0ff */
[----:B------:R-:W-:Y:S02]  /*1f240*/  LOP3.LUT R10, R243, R10, RZ, 0xc0, !PT ;  /* 0x0000000af30a7212 */ /* 0x000fe400078ec0ff */
[----:B------:R-:W-:Y:S02]  /*1f250*/  LOP3.LUT R11, R240, R11, RZ, 0xc0, !PT ;  /* 0x0000000bf00b7212 */ /* 0x000fe400078ec0ff */
[----:B------:R-:W-:-:S02]  /*1f260*/  SHF.R.U32.HI R13, RZ, 0x8, R13 ;  /* 0x00000008ff0d7819 */ /* 0x000fc4000001160d */
[----:B------:R-:W-:Y:S02]  /*1f270*/  LOP3.LUT R139, R6, R0, RZ, 0xc0, !PT ;  /* 0x00000000068b7212 */ /* 0x000fe400078ec0ff */
[----:B------:R-:W-:Y:S02]  /*1f280*/  LOP3.LUT R6, R16, 0xffff, RZ, 0xc0, !PT ;  /* 0x0000ffff10067812 */ /* 0x000fe400078ec0ff */
[----:B------:R-:W-:Y:S02]  /*1f290*/  SHF.R.U32.HI R7, RZ, 0x10, R16 ;  /* 0x00000010ff077819 */ /* 0x000fe40000011610 */
[----:B------:R-:W-:Y:S02]  /*1f2a0*/  HSET2.LE.AND R0, R3, R249, PT ;  /* 0x000000f903007233 */ /* 0x000fe40003803000 */
[----:B------:R-:W-:Y:S02]  /*1f2b0*/  PRMT R14, R14, 0x5410, R13 ;  /* 0x000054100e0e7816 */ /* 0x000fe4000000000d */
[----:B------:R-:W-:-:S02]  /*1f2c0*/  LOP3.LUT R136, R228, R2, RZ, 0xc0, !PT ;  /* 0x00000002e4887212 */ /* 0x000fc400078ec0ff */
[----:B------:R-:W-:Y:S02]  /*1f2d0*/  LOP3.LUT R13, R16, 0xff, RZ, 0xc0, !PT ;  /* 0x000000ff100d7812 */ /* 0x000fe400078ec0ff */
[----:B------:R-:W-:Y:S02]  /*1f2e0*/  HSET2.LE.AND R2, R15, R249, PT ;  /* 0x000000f90f027233 */ /* 0x000fe40003803000 */
[----:B------:R-:W-:Y:S01]  /*1f2f0*/  SHF.R.U32.HI R6, RZ, 0x8, R6 ;  /* 0x00000008ff067819 */ /* 0x000fe20000011606 */
[C---:B------:R-:W-:Y:S01]  /*1f300*/  HMMA.16816.F32 R164, R8.reuse, R28, R48 ;  /* 0x0000001c08a4723c */ /* 0x040fe20000001830 */
[----:B------:R-:W-:Y:S02]  /*1f310*/  SHF.R.U32.HI R12, RZ, 0x18, R16 ;  /* 0x00000018ff0c7819 */ /* 0x000fe40000011610 */
[----:B------:R-:W-:Y:S02]  /*1f320*/  LOP3.LUT R3, R7, 0xff, RZ, 0xc0, !PT ;  /* 0x000000ff07037812 */ /* 0x000fe400078ec0ff */
[----:B------:R-:W-:Y:S01]  /*1f330*/  LOP3.LUT R137, R229, R0, RZ, 0xc0, !PT ;  /* 0x00000000e5897212 */ /* 0x000fe200078ec0ff */
[----:B------:R-:W-:Y:S01]  /*1f340*/  HMMA.16816.F32 R28, R8, R30, R52 ;  /* 0x0000001e081c723c */ /* 0x000fe20000001834 */
[----:B------:R-:W-:-:S02]  /*1f350*/  PRMT R0, R13, 0x5410, R6 ;  /* 0x000054100d007816 */ /* 0x000fc40000000006 */
[----:B------:R-:W-:-:S03]  /*1f360*/  LOP3.LUT R138, R230, R2, RZ, 0xc0, !PT ;  /* 0x00000002e68a7212 */ /* 0x000fc600078ec0ff */
[----:B------:R-:W-:Y:S01]  /*1f370*/  HMMA.16816.F32 R156, R8, R24, R56 ;  /* 0x00000018089c723c */ /* 0x000fe20000001838 */
[----:B------:R-:W-:Y:S02]  /*1f380*/  LOP3.LUT R6, R18, 0xff, RZ, 0xc0, !PT ;  /* 0x000000ff12067812 */ /* 0x000fe400078ec0ff */
[----:B------:R-:W-:-:S03]  /*1f390*/  PRMT R2, R3, 0x5410, R12 ;  /* 0x0000541003027816 */ /* 0x000fc6000000000c */
[----:B------:R-:W-:Y:S01]  /*1f3a0*/  HMMA.16816.F32 R8, R8, R26, R44 ;  /* 0x0000001a0808723c */ /* 0x000fe2000000182c */
[----:B------:R-:W-:Y:S02]  /*1f3b0*/  PRMT R6, R6, 0x5410, R19 ;  /* 0x0000541006067816 */ /* 0x000fe40000000013 */
[--C-:B------:R-:W-:Y:S02]  /*1f3c0*/  HSET2.LE.AND R2, R2, R249.reuse, PT ;  /* 0x000000f902027233 */ /* 0x100fe40003803000 */
[--C-:B------:R-:W-:Y:S02]  /*1f3d0*/  HSET2.LE.AND R3, R14, R249.reuse, PT ;  /* 0x000000f90e037233 */ /* 0x100fe40003803000 */
[--C-:B------:R-:W-:Y:S02]  /*1f3e0*/  HSET2.LE.AND R0, R0, R249.reuse, PT ;  /* 0x000000f900007233 */ /* 0x100fe40003803000 */
[----:B------:R-:W-:Y:S02]  /*1f3f0*/  HSET2.LE.AND R6, R6, R249, PT ;  /* 0x000000f906067233 */ /* 0x000fe40003803000 */
[----:B------:R-:W-:-:S02]  /*1f400*/  LOP3.LUT R145, R245, R2, RZ, 0xc0, !PT ;  /* 0x00000002f5917212 */ /* 0x000fc400078ec0ff */
[----:B------:R-:W-:Y:S02]  /*1f410*/  IADD3 R2, P0, R4, -0x200, RZ ;  /* 0xfffffe0004027810 */ /* 0x000fe40007f1e0ff */
[----:B------:R-:W-:Y:S02]  /*1f420*/  LOP3.LUT R144, R248, R0, RZ, 0xc0, !PT ;  /* 0x00000000f8907212 */ /* 0x000fe400078ec0ff */
[----:B------:R-:W-:Y:S02]  /*1f430*/  LOP3.LUT R146, R233, R3, RZ, 0xc0, !PT ;  /* 0x00000003e9927212 */ /* 0x000fe400078ec0ff */
[----:B------:R-:W-:Y:S02]  /*1f440*/  LOP3.LUT R147, R239, R6, RZ, 0xc0, !PT ;  /* 0x00000006ef937212 */ /* 0x000fe400078ec0ff */
[----:B------:R-:W-:Y:S01]  /*1f450*/  IADD3.X R0, R5, -0x1, RZ, P0, !PT ;  /* 0xffffffff05007810 */ /* 0x000fe200007fe4ff */
[----:B------:R2:W-:Y:S01]  /*1f460*/  STL [R1+0x68], R2 ;  /* 0x0000680201007387 */ /* 0x0005e20000100800 */
[C---:B------:R-:W-:Y:S03]  /*1f470*/  HMMA.16816.F32 R152, R136.reuse, R160, R152 ;  /* 0x000000a08898723c */ /* 0x040fe60000001898 */
[----:B------:R2:W-:Y:S03]  /*1f480*/  STL [R1+0x54], R0 ;  /* 0x0000540001007387 */ /* 0x0005e60000100800 */
[----:B------:R-:W-:Y:S06]  /*1f490*/  HMMA.16816.F32 R148, R136, R162, R64 ;  /* 0x000000a28894723c */ /* 0x000fec0000001840 */
[C---:B------:R-:W-:Y:S06]  /*1f4a0*/  HMMA.16816.F32 R164, R144.reuse, R160, R164 ;  /* 0x000000a090a4723c */ /* 0x040fec00000018a4 */
[C---:B------:R-:W-:Y:S06]  /*1f4b0*/  HMMA.16816.F32 R160, R144.reuse, R162, R28 ;  /* 0x000000a290a0723c */ /* 0x040fec000000181c */
[C---:B-1----:R-:W-:Y:S06]  /*1f4c0*/  HMMA.16816.F32 R156, R144.reuse, R20, R156 ;  /* 0x00000014909c723c */ /* 0x042fec000000189c */
[----:B------:R-:W-:Y:S06]  /*1f4d0*/  HMMA.16816.F32 R144, R144, R22, R8 ;  /* 0x000000169090723c */ /* 0x000fec0000001808 */
[C---:B------:R-:W-:Y:S06]  /*1f4e0*/  HMMA.16816.F32 R140, R136.reuse, R20, R60 ;  /* 0x00000014888c723c */ /* 0x040fec000000183c */
[----:B------:R-:W-:Y:S07]  /*1f4f0*/  HMMA.16816.F32 R136, R136, R22, R36 ;  /* 0x000000168888723c */ /* 0x000fee0000001824 */
[----:B------:R-:W-:-:S02]  /*1f500*/  IMAD.MOV.U32 R38, RZ, RZ, R244 ;  /* 0x000000ffff267224 */ /* 0x000fc400078e00f4 */
[----:B------:R-:W-:Y:S02]  /*1f510*/  IMAD.MOV.U32 R39, RZ, RZ, R232 ;  /* 0x000000ffff277224 */ /* 0x000fe400078e00e8 */
[----:B------:R-:W-:Y:S02]  /*1f520*/  IMAD.MOV.U32 R36, RZ, RZ, R242 ;  /* 0x000000ffff247224 */ /* 0x000fe400078e00f2 */
[----:B--2---:R-:W-:-:S11]  /*1f530*/  IMAD.MOV.U32 R37, RZ, RZ, R241 ;  /* 0x000000ffff257224 */ /* 0x004fd600078e00f1 */
.L_x_1050:
[----:B------:R-:W2:Y:S04]  /*1f540*/  LDL R2, [R1+0x370] ;  /* 0x0003700001027983 */ /* 0x000ea80000100800 */
[----:B------:R-:W2:Y:S02]  /*1f550*/  LDL R0, [R1+0x50] ;  /* 0x0000500001007983 */ /* 0x000ea40000100800 */
[----:B--2---:R-:W-:-:S13]  /*1f560*/  ISETP.GT.AND P0, PT, R0, R2, PT ;  /* 0x000000020000720c */ /* 0x004fda0003f04270 */
[----:B------:R-:W-:Y:S05]  /*1f570*/  @!P0 BRA `(.L_x_1055) ;  /* 0x000000f000148947 */ /* 0x000fea0003800000 */
[----:B------:R-:W2:Y:S04]  /*1f580*/  LDL.LU R6, [R1+0x290] ;  /* 0x0002900001067983 */ /* 0x000ea80000300800 */
[----:B------:R-:W3:Y:S04]  /*1f590*/  LDL.LU R4, [R1+0x294] ;  /* 0x0002940001047983 */ /* 0x000ee80000300800 */
[----:B------:R-:W4:Y:S04]  /*1f5a0*/  LDL.LU R5, [R1+0x1a8] ;  /* 0x0001a80001057983 */ /* 0x000f280000300800 */
[----:B------:R-:W4:Y:S01]  /*1f5b0*/  LDL.64 R10, [R1+0x110] ;  /* 0x00011000010a7983 */ /* 0x000f220000100a00 */
[----:B-----5:R-:W-:Y:S01]  /*1f5c0*/  ISETP.GE.AND P4, PT, R92, R116, PT ;  /* 0x000000745c00720c */ /* 0x020fe20003f86270 */
[----:B------:R-:W-:Y:S01]  /*1f5d0*/  IMAD.MOV.U32 R133, RZ, RZ, R38 ;  /* 0x000000ffff857224 */ /* 0x000fe200078e0026 */
[----:B------:R-:W-:Y:S01]  /*1f5e0*/  MOV R135, R36 ;  /* 0x0000002400877202 */ /* 0x000fe20000000f00 */
[----:B------:R-:W-:-:S02]  /*1f5f0*/  IMAD.MOV.U32 R132, RZ, RZ, R39 ;  /* 0x000000ffff847224 */ /* 0x000fc400078e0027 */
[----:B------:R-:W-:Y:S01]  /*1f600*/  IMAD.MOV.U32 R134, RZ, RZ, R37 ;  /* 0x000000ffff867224 */ /* 0x000fe200078e0025 */
[----:B--2---:R-:W-:Y:S02]  /*1f610*/  SHF.R.S32.HI R2, RZ, 0x1f, R6 ;  /* 0x0000001fff027819 */ /* 0x004fe40000011406 */
[----:B---3--:R-:W-:Y:S02]  /*1f620*/  SHF.R.S32.HI R0, RZ, 0x1f, R4 ;  /* 0x0000001fff007819 */ /* 0x008fe40000011404 */
[C---:B------:R-:W-:Y:S01]  /*1f630*/  SHF.L.U64.HI R7, R6.reuse, 0x1, R2 ;  /* 0x0000000106077819 */ /* 0x040fe20000010202 */
[----:B----4-:R-:W-:Y:S01]  /*1f640*/  IMAD R3, R5, 0x38, R6 ;  /* 0x0000003805037824 */ /* 0x010fe200078e0206 */
[----:B------:R-:W-:Y:S02]  /*1f650*/  SHF.L.U32 R6, R6, 0x1, RZ ;  /* 0x0000000106067819 */ /* 0x000fe400000006ff */
[C---:B------:R-:W-:Y:S01]  /*1f660*/  SHF.L.U64.HI R2, R4.reuse, 0x1, R0 ;  /* 0x0000000104027819 */ /* 0x040fe20000010200 */
[----:B------:R-:W-:Y:S01]  /*1f670*/  IMAD.SHL.U32 R0, R4, 0x2, RZ ;  /* 0x0000000204007824 */ /* 0x000fe200078e00ff */
[----:B------:R-:W-:Y:S01]  /*1f680*/  STL [R1+0x360], R7 ;  /* 0x0003600701007387 */ /* 0x000fe20000100800 */
[----:B------:R-:W-:-:S02]  /*1f690*/  IMAD R4, R11, 0x60, RZ ;  /* 0x000000600b047824 */ /* 0x000fc400078e02ff */
[----:B------:R-:W-:Y:S01]  /*1f6a0*/  IMAD.WIDE.U32 R8, R10, 0x60, RZ ;  /* 0x000000600a087825 */ /* 0x000fe200078e00ff */
[----:B------:R1:W-:Y:S04]  /*1f6b0*/  STL [R1+0x364], R6 ;  /* 0x0003640601007387 */ /* 0x0003e80000100800 */
[----:B------:R2:W-:Y:S04]  /*1f6c0*/  STL [R1+0x358], R2 ;  /* 0x0003580201007387 */ /* 0x0005e80000100800 */
[----:B------:R3:W-:Y:S01]  /*1f6d0*/  STL [R1+0x35c], R0 ;  /* 0x00035c0001007387 */ /* 0x0007e20000100800 */
[----:B-1----:R-:W-:Y:S01]  /*1f6e0*/  IMAD.WIDE.U32 R6, R5, 0x70, RZ ;  /* 0x0000007005067825 */ /* 0x002fe200078e00ff */
[----:B--2---:R-:W-:-:S04]  /*1f6f0*/  SHF.R.S32.HI R2, RZ, 0x1f, R5 ;  /* 0x0000001fff027819 */ /* 0x004fc80000011405 */
[----:B------:R-:W-:Y:S01]  /*1f700*/  STL.64 [R1+0x340], R6 ;  /* 0x0003400601007387 */ /* 0x000fe20000100a00 */
[C---:B------:R-:W-:Y:S01]  /*1f710*/  SHF.L.U64.HI R5, R10.reuse, 0x6, R11 ;  /* 0x000000060a057819 */ /* 0x040fe2000001020b */
[----:B------:R-:W-:Y:S01]  /*1f720*/  IMAD.SHL.U32 R10, R10, 0x40, RZ ;  /* 0x000000400a0a7824 */ /* 0x000fe200078e00ff */
[----:B---3--:R-:W-:Y:S01]  /*1f730*/  IADD3 R0, R3, 0x1, RZ ;  /* 0x0000000103007810 */ /* 0x008fe20007ffe0ff */
[----:B------:R-:W-:Y:S02]  /*1f740*/  IMAD R2, R2, 0x70, RZ ;  /* 0x0000007002027824 */ /* 0x000fe400078e02ff */
[----:B------:R1:W-:Y:S01]  /*1f750*/  STL [R1+0x3bc], R5 ;  /* 0x0003bc0501007387 */ /* 0x0003e20000100800 */
[----:B------:R-:W-:-:S03]  /*1f760*/  SHF.R.S32.HI R3, RZ, 0x1f, R0 ;  /* 0x0000001fff037819 */ /* 0x000fc60000011400 */
[----:B------:R2:W-:Y:S04]  /*1f770*/  STL.64 [R1+0x3b0], R8 ;  /* 0x0003b00801007387 */ /* 0x0005e80000100a00 */
[----:B------:R2:W-:Y:S01]  /*1f780*/  STL [R1+0x3b8], R10 ;  /* 0x0003b80a01007387 */ /* 0x0005e20000100800 */
[----:B-1----:R-:W-:Y:S02]  /*1f790*/  IADD3 R5, R4, R9, RZ ;  /* 0x0000000904057210 */ /* 0x002fe40007ffe0ff */
[C---:B------:R-:W-:Y:S01]  /*1f7a0*/  SHF.L.U64.HI R4, R0.reuse, 0x1, R3 ;  /* 0x0000000100047819 */ /* 0x040fe20000010203 */
[----:B------:R-:W-:Y:S01]  /*1f7b0*/  IMAD.SHL.U32 R3, R0, 0x2, RZ ;  /* 0x0000000200037824 */ /* 0x000fe200078e00ff */
[----:B------:R-:W-:Y:S01]  /*1f7c0*/  IADD3 R0, R7, R2, RZ ;  /* 0x0000000207007210 */ /* 0x000fe20007ffe0ff */
[----:B------:R2:W-:Y:S04]  /*1f7d0*/  STL [R1+0x354], R5 ;  /* 0x0003540501007387 */ /* 0x0005e80000100800 */
[----:B------:R2:W-:Y:S04]  /*1f7e0*/  STL [R1+0x350], R4 ;  /* 0x0003500401007387 */ /* 0x0005e80000100800 */
[----:B------:R2:W-:Y:S04]  /*1f7f0*/  STL [R1+0x348], R0 ;  /* 0x0003480001007387 */ /* 0x0005e80000100800 */
[----:B------:R2:W-:Y:S02]  /*1f800*/  STL [R1+0x34c], R3 ;  /* 0x00034c0301007387 */ /* 0x0005e40000100800 */
.L_x_1058:
[----:B-12---:R-:W2:Y:S01]  /*1f810*/  LDL R0, [R1+0x50] ;  /* 0x0000500001007983 */ /* 0x006ea20000100800 */
[----:B------:R-:W-:Y:S04]  /*1f820*/  DEPBAR.LE SB0, 0x0 ;  /* 0x000080000000791a */ /* 0x000fe80000000000 */
[----:B------:R-:W3:Y:S01]  /*1f830*/  LDL.64 R18, [R1+0x60] ;  /* 0x0000600001127983 */ /* 0x000ee20000100a00 */
[----:B------:R-:W-:Y:S05]  /*1f840*/  WARPSYNC.ALL ;  /* 0x0000000000007948 */ /* 0x000fea0003800000 */
[----:B------:R-:W4:Y:S01]  /*1f850*/  LDL.64 R6, [R1+0x380] ;  /* 0x0003800001067983 */ /* 0x000f220000100a00 */
[----:B------:R-:W-:Y:S05]  /*1f860*/  BSSY B0, `(.L_x_1056) ;  /* 0x0000335000007945 */ /* 0x000fea0003800000 */
[----:B------:R-:W4:Y:S06]  /*1f870*/  LDL.64 R2, [R1+0x388] ;  /* 0x0003880001027983 */ /* 0x000f2c0000100a00 */
[----:B-----5:R-:W5:Y:S01]  /*1f880*/  LDL.64 R16, [R1+0xb8] ;  /* 0x0000b80001107983 */ /* 0x020f620000100a00 */
[----:B------:R-:W-:Y:S06]  /*1f890*/  BAR.SYNC.DEFER_BLOCKING 0x0 ;  /* 0x0000000000007b1d */ /* 0x000fec0000010000 */
[----:B------:R-:W-:Y:S06]  /*1f8a0*/  @P4 STS.64 [R210+0x4008], RZ ;  /* 0x004008ffd2004388 */ /* 0x000fec0000000a00 */
[----:B------:R-:W-:Y:S04]  /*1f8b0*/  @P4 STS [R210+0x4000], RZ ;  /* 0x004000ffd2004388 */ /* 0x000fe80000000800 */
[----:B------:R-:W-:Y:S01]  /*1f8c0*/  @P4 STS [R210+0x4004], RZ ;  /* 0x004004ffd2004388 */ /* 0x000fe20000000800 */
[----:B------:R-:W1:Y:S01]  /*1f8d0*/  S2R R201, SR_TID.X ;  /* 0x0000000000c97919 */ /* 0x000e620000002100 */
[--C-:B---3--:R-:W-:Y:S01]  /*1f8e0*/  SHF.L.U64.HI R14, R18, 0x6, R19.reuse ;  /* 0x00000006120e7819 */ /* 0x108fe20000010213 */
[----:B--2---:R-:W-:Y:S01]  /*1f8f0*/  VIADD R237, R0, 0xffffffff ;  /* 0xffffffff00ed7836 */ /* 0x004fe20000000000 */
[C---:B------:R-:W-:Y:S01]  /*1f900*/  SHF.L.U64.HI R0, R18.reuse, 0x7, R19 ;  /* 0x0000000712007819 */ /* 0x040fe20000010213 */
[C---:B------:R-:W-:Y:S02]  /*1f910*/  IMAD.SHL.U32 R5, R18.reuse, 0x80, RZ ;  /* 0x0000008012057824 */ /* 0x040fe400078e00ff */
[----:B------:R-:W-:Y:S01]  /*1f920*/  IMAD.WIDE.U32 R12, R18, 0x60, RZ ;  /* 0x00000060120c7825 */ /* 0x000fe200078e00ff */
[----:B------:R-:W-:Y:S03]  /*1f930*/  SHF.R.S32.HI R4, RZ, 0x1f, R237 ;  /* 0x0000001fff047819 */ /* 0x000fe600000114ed */
[----:B------:R-:W-:Y:S02]  /*1f940*/  IMAD R0, R0, R237, RZ ;  /* 0x000000ed00007224 */ /* 0x000fe400078e02ff */
[----:B------:R-:W-:Y:S02]  /*1f950*/  IMAD R9, R19, 0x60, RZ ;  /* 0x0000006013097824 */ /* 0x000fe400078e02ff */
[----:B----4-:R-:W-:Y:S02]  /*1f960*/  IMAD.MOV.U32 R3, RZ, RZ, R7 ;  /* 0x000000ffff037224 */ /* 0x010fe400078e0007 */
[----:B------:R-:W-:Y:S02]  /*1f970*/  IMAD.SHL.U32 R7, R18, 0x40, RZ ;  /* 0x0000004012077824 */ /* 0x000fe400078e00ff */
[-C--:B------:R-:W-:Y:S04]  /*1f980*/  IMAD.WIDE.U32 R2, R237, R5.reuse, R2 ;  /* 0x00000005ed027225 */ /* 0x080fe800078e0002 */
[----:B------:R-:W-:Y:S01]  /*1f990*/  IMAD R0, R4, R5, R0 ;  /* 0x0000000504007224 */ /* 0x000fe200078e0200 */
[----:B------:R-:W-:Y:S01]  /*1f9a0*/  @!P4 LEA R5, P0, R18, R2, 0x5 ;  /* 0x000000021205c211 */ /* 0x000fe200078028ff */
[----:B------:R-:W-:Y:S01]  /*1f9b0*/  IMAD.IADD R9, R9, 0x1, R13 ;  /* 0x0000000109097824 */ /* 0x000fe200078e020d */
[----:B-----5:R-:W-:Y:S01]  /*1f9c0*/  @!P4 LEA R10, P6, R2, R16, 0x1 ;  /* 0x00000010020ac211 */ /* 0x020fe200078c08ff */
[----:B------:R-:W-:Y:S01]  /*1f9d0*/  IMAD.IADD R0, R3, 0x1, R0 ;  /* 0x0000000103007824 */ /* 0x000fe200078e0200 */
[----:B------:R-:W-:Y:S02]  /*1f9e0*/  @!P4 IADD3 R12, P1, R12, R2, RZ ;  /* 0x000000020c0cc210 */ /* 0x000fe40007f3e0ff */
[C---:B------:R-:W-:Y:S02]  /*1f9f0*/  @!P4 LEA R8, P5, R5.reuse, R16, 0x1 ;  /* 0x000000100508c211 */ /* 0x040fe400078a08ff */
[----:B------:R-:W-:Y:S01]  /*1fa00*/  @!P4 LEA.HI.X R13, R18, R0, R19, 0x5, P0 ;  /* 0x00000000120dc211 */ /* 0x000fe200000f2c13 */
[----:B------:R-:W-:Y:S01]  /*1fa10*/  @!P4 IMAD.X R3, R0, 0x1, R9, P1 ;  /* 0x000000010003c824 */ /* 0x000fe200008e0609 */
[-C--:B------:R-:W-:Y:S02]  /*1fa20*/  @!P4 LEA.HI.X R11, R2, R17.reuse, R0, 0x1, P6 ;  /* 0x00000011020bc211 */ /* 0x080fe400030f0c00 */
[-C--:B------:R-:W-:Y:S02]  /*1fa30*/  @!P4 LEA.HI.X R9, R5, R17.reuse, R13, 0x1, P5 ;  /* 0x000000110509c211 */ /* 0x080fe400028f0c0d */
[----:B------:R-:W-:Y:S01]  /*1fa40*/  @!P4 IADD3 R7, P3, R7, R2, RZ ;  /* 0x000000020707c210 */ /* 0x000fe20007f7e0ff */
[----:B------:R-:W-:Y:S01]  /*1fa50*/  @!PT LDS RZ, [RZ] ;  /* 0x00000000fffff984 */ /* 0x000fe20000000800 */
[----:B------:R-:W-:Y:S01]  /*1fa60*/  @!PT LDS RZ, [RZ] ;  /* 0x00000000fffff984 */ /* 0x000fe20000000800 */
[----:B------:R-:W-:Y:S01]  /*1fa70*/  @!PT LDS RZ, [RZ] ;  /* 0x00000000fffff984 */ /* 0x000fe20000000800 */
[----:B------:R-:W-:Y:S01]  /*1fa80*/  @!P4 LDGSTS.E.BYPASS.LTC128B.128 [R210+0x4000], desc[UR4][R10.64] ;  /* 0x040000000ad2cfae */ /* 0x000fe2000b901d44 */
[-C--:B------:R-:W-:Y:S02]  /*1fa90*/  @!P4 LEA R4, P0, R12, R16.reuse, 0x1 ;  /* 0x000000100c04c211 */ /* 0x080fe400078008ff */
[----:B------:R-:W-:Y:S01]  /*1faa0*/  @!P4 LEA R6, P2, R7, R16, 0x1 ;  /* 0x000000100706c211 */ /* 0x000fe200078408ff */
[----:B------:R-:W-:Y:S01]  /*1fab0*/  @!P4 IMAD.X R14, R0, 0x1, R14, P3 ;  /* 0x00000001000ec824 */ /* 0x000fe200018e060e */
[-C--:B------:R-:W-:Y:S01]  /*1fac0*/  @!P4 LEA.HI.X R5, R12, R17.reuse, R3, 0x1, P0 ;  /* 0x000000110c05c211 */ /* 0x080fe200000f0c03 */
[----:B-1----:R-:W-:Y:S02]  /*1fad0*/  IMAD.SHL.U32 R0, R201, 0x2, RZ ;  /* 0x00000002c9007824 */ /* 0x002fe400078e00ff */
[----:B------:R-:W-:Y:S01]  /*1fae0*/  @P4 STS.128 [R210+0x4800], RZ ;  /* 0x004800ffd2004388 */ /* 0x000fe20000000c00 */
[----:B------:R-:W-:Y:S02]  /*1faf0*/  @!P4 LEA.HI.X R7, R7, R17, R14, 0x1, P2 ;  /* 0x000000110707c211 */ /* 0x000fe400010f0c0e */
[----:B------:R-:W-:Y:S05]  /*1fb00*/  LOP3.LUT R0, R0, 0x6, RZ, 0xc0, !PT ;  /* 0x0000000600007812 */ /* 0x000fea00078ec0ff */
[----:B------:R-:W-:Y:S01]  /*1fb10*/  @!PT LDS RZ, [RZ] ;  /* 0x00000000fffff984 */ /* 0x000fe20000000800 */
[----:B------:R-:W-:Y:S01]  /*1fb20*/  @!PT LDS RZ, [RZ] ;  /* 0x00000000fffff984 */ /* 0x000fe20000000800 */
[----:B------:R-:W-:Y:S01]  /*1fb30*/  @!PT LDS RZ, [RZ] ;  /* 0x00000000fffff984 */ /* 0x000fe20000000800 */
[----:B------:R-:W-:Y:S01]  /*1fb40*/  @!P4 LDGSTS.E.BYPASS.LTC128B.128 [R210+0x4800], desc[UR4][R8.64] ;  /* 0x0480000008d2cfae */ /* 0x000fe2000b901d44 */
[----:B------:R-:W-:Y:S04]  /*1fb50*/  IMAD R201, R237, 0x80, R0 ;  /* 0x00000080edc97824 */ /* 0x000fe800078e0200 */
[C---:B------:R-:W-:Y:S01]  /*1fb60*/  VIADD R0, R201.reuse, 0x1 ;  /* 0x00000001c9007836 */ /* 0x040fe20000000000 */
[CC--:B------:R-:W-:Y:S01]  /*1fb70*/  ISETP.GE.AND P6, PT, R201.reuse, R205.reuse, PT ;  /* 0x000000cdc900720c */ /* 0x0c0fe20003fc6270 */
[C---:B------:R-:W-:Y:S01]  /*1fb80*/  VIADD R2, R201.reuse, 0x9 ;  /* 0x00000009c9027836 */ /* 0x040fe20000000000 */
[CC--:B------:R-:W-:Y:S01]  /*1fb90*/  ISETP.GE.AND P3, PT, R201.reuse, R204.reuse, PT ;  /* 0x000000ccc900720c */ /* 0x0c0fe20003f66270 */
[----:B------:R-:W-:Y:S01]  /*1fba0*/  @P4 STS.128 [R210+0x5000], RZ ;  /* 0x005000ffd2004388 */ /* 0x000fe20000000c00 */
[C---:B------:R-:W-:Y:S02]  /*1fbb0*/  ISETP.GE.AND P5, PT, R0.reuse, R205, PT ;  /* 0x000000cd0000720c */ /* 0x040fe40003fa6270 */
[C---:B------:R-:W-:Y:S02]  /*1fbc0*/  ISETP.GE.AND P2, PT, R0.reuse, R204, PT ;  /* 0x000000cc0000720c */ /* 0x040fe40003f46270 */
[C---:B------:R-:W-:Y:S02]  /*1fbd0*/  ISETP.GE.OR P5, PT, R0.reuse, R209, !P5 ;  /* 0x000000d10000720c */ /* 0x040fe40006fa6670 */
[C---:B------:R-:W-:Y:S01]  /*1fbe0*/  ISETP.GE.AND P1, PT, R0.reuse, R203, PT ;  /* 0x000000cb0000720c */ /* 0x040fe20003f26270 */
[----:B------:R-:W-:Y:S01]  /*1fbf0*/  @!PT LDS RZ, [RZ] ;  /* 0x00000000fffff984 */ /* 0x000fe20000000800 */
[----:B------:R-:W-:Y:S01]  /*1fc00*/  @!PT LDS RZ, [RZ] ;  /* 0x00000000fffff984 */ /* 0x000fe20000000800 */
[----:B------:R-:W-:Y:S01]  /*1fc10*/  @!PT LDS RZ, [RZ] ;  /* 0x00000000fffff984 */ /* 0x000fe20000000800 */
[----:B------:R-:W-:Y:S01]  /*1fc20*/  @!P4 LDGSTS.E.BYPASS.LTC128B.128 [R210+0x5000], desc[UR4][R6.64] ;  /* 0x0500000006d2cfae */ /* 0x000fe2000b901d44 */
[C---:B------:R-:W-:Y:S02]  /*1fc30*/  ISETP.GE.AND P0, PT, R0.reuse, R202, PT ;  /* 0x000000ca0000720c */ /* 0x040fe40003f06270 */
[C---:B------:R-:W-:Y:S02]  /*1fc40*/  ISETP.GE.OR P2, PT, R0.reuse, R208, !P2 ;  /* 0x000000d00000720c */ /* 0x040fe40005746670 */
[C---:B------:R-:W-:Y:S02]  /*1fc50*/  ISETP.GE.OR P1, PT, R0.reuse, R207, !P1 ;  /* 0x000000cf0000720c */ /* 0x040fe40004f26670 */
[----:B------:R-:W-:Y:S01]  /*1fc60*/  ISETP.GE.OR P0, PT, R0, R206, !P0 ;  /* 0x000000ce0000720c */ /* 0x000fe20004706670 */
[----:B------:R-:W-:Y:S01]  /*1fc70*/  @P4 STS.128 [R210+0x5800], RZ ;  /* 0x005800ffd2004388 */ /* 0x000fe20000000c00 */
[C---:B------:R-:W-:Y:S01]  /*1fc80*/  ISETP.GE.OR P6, PT, R201.reuse, R209, !P6 ;  /* 0x000000d1c900720c */ /* 0x040fe200077c6670 */
[C---:B------:R-:W-:Y:S01]  /*1fc90*/  VIADD R0, R201.reuse, 0x8 ;  /* 0x00000008c9007836 */ /* 0x040fe20000000000 */
[----:B------:R-:W-:Y:S05]  /*1fca0*/  ISETP.GE.OR P3, PT, R201, R208, !P3 ;  /* 0x000000d0c900720c */ /* 0x000fea0005f66670 */
        /* <DEDUP_REMOVED lines=60> */
[----:B------:R-:W-:Y:S01]  /*20070*/  ISETP.GE.AND P0, PT, R2, R202, PT ;  /* 0x000000ca0200720c */ /* 0x000fe20003f06270 */
[-C--:B-1----:R-:W-:Y:S03]  /*20080*/  HMMA.16816.F32 R20, R176, R172.reuse, R20 ;  /* 0x000000acb014723c */ /* 0x082fe60000001814 */
[----:B------:R-:W-:Y:S02]  /*20090*/  FSEL R224, R10, -INF , !P5 ;  /* 0xff8000000ae07808 */ /* 0x000fe40006800000 */
[----:B------:R-:W-:Y:S01]  /*200a0*/  ISETP.GE.OR P0, PT, R2, R206, !P0 ;  /* 0x000000ce0200720c */ /* 0x000fe20004706670 */
[C---:B------:R-:W-:Y:S04]  /*200b0*/  HMMA.16816.F32 R24, R184.reuse, R172, R24 ;  /* 0x000000acb818723c */ /* 0x040fe80000001818 */
[C---:B------:R-:W-:Y:S02]  /*200c0*/  ISETP.GE.AND P5, PT, R0.reuse, R204, PT ;  /* 0x000000cc0000720c */ /* 0x040fe40003fa6270 */
[----:B------:R-:W-:Y:S01]  /*200d0*/  FSEL R15, R15, -INF , !P0 ;  /* 0xff8000000f0f7808 */ /* 0x000fe20004000000 */
[----:B------:R-:W-:Y:S01]  /*200e0*/  IMAD.MOV.U32 R173, RZ, RZ, R3 ;  /* 0x000000ffffad7224 */ /* 0x000fe200078e0003 */
[----:B------:R-:W-:Y:S01]  /*200f0*/  ISETP.GE.OR P5, PT, R0, R208, !P5 ;  /* 0x000000d00000720c */ /* 0x000fe20006fa6670 */
[-C--:B------:R-:W-:Y:S03]  /*20100*/  HMMA.16816.F32 R28, R184, R174.reuse, R28 ;  /* 0x000000aeb81c723c */ /* 0x080fe6000000181c */
[----:B------:R-:W-:Y:S01]  /*20110*/  FSEL R4, R18, -INF , !P5 ;  /* 0xff80000012047808 */ /* 0x000fe20006800000 */
[----:B------:R-:W-:Y:S01]  /*20120*/  IMAD.MOV.U32 R18, RZ, RZ, R224 ;  /* 0x000000ffff127224 */ /* 0x000fe200078e00e0 */
[----:B------:R-:W-:Y:S01]  /*20130*/  FSEL R212, R6, -INF , !P3 ;  /* 0xff80000006d47808 */ /* 0x000fe20005800000 */
[C---:B------:R-:W-:Y:S02]  /*20140*/  HMMA.16816.F32 R32, R176.reuse, R174, R32 ;  /* 0x000000aeb020723c */ /* 0x040fe40000001820 */
[----:B------:R-:W-:Y:S02]  /*20150*/  STL [R1+0xc], R4 ;  /* 0x00000c0401007387 */ /* 0x000fe40000100800 */
[CC--:B------:R-:W-:Y:S02]  /*20160*/  ISETP.GE.AND P3, PT, R0.reuse, R203.reuse, PT ;  /* 0x000000cb0000720c */ /* 0x0c0fe40003f66270 */
[----:B------:R-:W-:Y:S01]  /*20170*/  FSEL R225, R7, -INF , !P2 ;  /* 0xff80000007e17808 */ /* 0x000fe20005000000 */
[----:B------:R-:W2:Y:S01]  /*20180*/  LDL R3, [R1+0x33c] ;  /* 0x00033c0001037983 */ /* 0x000ea20000100800 */
[C---:B------:R-:W-:Y:S02]  /*20190*/  ISETP.GE.AND P2, PT, R0.reuse, R202, PT ;  /* 0x000000ca0000720c */ /* 0x040fe40003f46270 */
[C---:B------:R-:W-:Y:S01]  /*201a0*/  ISETP.GE.AND P6, PT, R201.reuse, R203, PT ;  /* 0x000000cbc900720c */ /* 0x040fe20003fc6270 */
[----:B------:R-:W1:Y:S01]  /*201b0*/  LDSM.16.M88.4 R4, [R197] ;  /* 0x00000000c504783b */ /* 0x000e620000000200 */
[CC--:B------:R-:W-:Y:S02]  /*201c0*/  ISETP.GE.OR P3, PT, R0.reuse, R207.reuse, !P3 ;  /* 0x000000cf0000720c */ /* 0x0c0fe40005f66670 */
[----:B------:R-:W-:Y:S02]  /*201d0*/  ISETP.GE.OR P6, PT, R201, R207, !P6 ;  /* 0x000000cfc900720c */ /* 0x000fe400077c6670 */
[----:B------:R-:W-:Y:S02]  /*201e0*/  ISETP.GE.OR P2, PT, R0, R206, !P2 ;  /* 0x000000ce0000720c */ /* 0x000fe40005746670 */
[----:B------:R-:W-:Y:S01]  /*201f0*/  FSEL R180, R8, -INF , !P6 ;  /* 0xff80000008b47808 */ /* 0x000fe20007000000 */
[----:B------:R-:W3:Y:S01]  /*20200*/  LDL.64 R174, [R1+0x108] ;  /* 0x0001080001ae7983 */ /* 0x000ee20000100a00 */
[----:B------:R-:W-:Y:S02]  /*20210*/  FSEL R182, R12, -INF , !P3 ;  /* 0xff8000000cb67808 */ /* 0x000fe40005800000 */
[----:B------:R-:W-:Y:S02]  /*20220*/  FSEL R183, R9, -INF , !P1 ;  /* 0xff80000009b77808 */ /* 0x000fe40004800000 */
[----:B------:R-:W-:Y:S01]  /*20230*/  FSEL R12, R14, -INF , !P2 ;  /* 0xff8000000e0c7808 */ /* 0x000fe20005000000 */
[----:B------:R-:W4:Y:S01]  /*20240*/  LDSM.16.M88.4 R8, [R196] ;  /* 0x00000000c408783b */ /* 0x000f220000000200 */
[C---:B------:R-:W-:Y:S02]  /*20250*/  ISETP.GE.AND P1, PT, R2.reuse, R203, PT ;  /* 0x000000cb0200720c */ /* 0x040fe40003f26270 */
[CC--:B------:R-:W-:Y:S02]  /*20260*/  ISETP.GE.AND P3, PT, R2.reuse, R205.reuse, PT ;  /* 0x000000cd0200720c */ /* 0x0c0fe40003f66270 */
[----:B------:R-:W-:Y:S02]  /*20270*/  ISETP.GE.AND P2, PT, R2, R204, PT ;  /* 0x000000cc0200720c */ /* 0x000fe40003f46270 */
[----:B------:R-:W-:Y:S02]  /*20280*/  ISETP.GE.AND P6, PT, R0, R205, PT ;  /* 0x000000cd0000720c */ /* 0x000fe40003fc6270 */
[C---:B------:R-:W-:Y:S02]  /*20290*/  ISETP.GE.OR P1, PT, R2.reuse, R207, !P1 ;  /* 0x000000cf0200720c */ /* 0x040fe40004f26670 */
[CC--:B------:R-:W-:Y:S02]  /*202a0*/  ISETP.GE.OR P3, PT, R2.reuse, R209.reuse, !P3 ;  /* 0x000000d10200720c */ /* 0x0c0fe40005f66670 */
[----:B------:R-:W-:Y:S01]  /*202b0*/  ISETP.GE.OR P2, PT, R2, R208, !P2 ;  /* 0x000000d00200720c */ /* 0x000fe20005746670 */
[C---:B------:R-:W-:Y:S01]  /*202c0*/  VIADD R2, R201.reuse, 0x10 ;  /* 0x00000010c9027836 */ /* 0x040fe20000000000 */
[----:B------:R-:W-:Y:S01]  /*202d0*/  ISETP.GE.OR P6, PT, R0, R209, !P6 ;  /* 0x000000d10000720c */ /* 0x000fe200077c6670 */
[----:B------:R-:W-:Y:S01]  /*202e0*/  VIADD R0, R201, 0x11 ;  /* 0x00000011c9007836 */ /* 0x000fe20000000000 */
[----:B------:R-:W-:Y:S02]  /*202f0*/  FSEL R226, R13, -INF , !P1 ;  /* 0xff8000000de27808 */ /* 0x000fe40004800000 */
[----:B------:R-:W-:Y:S02]  /*20300*/  FSEL R252, R16, -INF , !P6 ;  /* 0xff80000010fc7808 */ /* 0x000fe40007000000 */
[C---:B------:R-:W-:Y:S02]  /*20310*/  ISETP.GE.AND P1, PT, R2.reuse, R205, PT ;  /* 0x000000cd0200720c */ /* 0x040fe40003f26270 */
[C---:B------:R-:W-:Y:S02]  /*20320*/  ISETP.GE.AND P0, PT, R2.reuse, R204, PT ;  /* 0x000000cc0200720c */ /* 0x040fe40003f06270 */
[C---:B------:R-:W-:Y:S01]  /*20330*/  ISETP.GE.AND P6, PT, R2.reuse, R203, PT ;  /* 0x000000cb0200720c */ /* 0x040fe20003fc6270 */
[-C--:B-1----:R-:W-:Y:S03]  /*20340*/  HMMA.16816.F32 R36, R176, R4.reuse, R36 ;  /* 0x00000004b024723c */ /* 0x082fe60000001824 */
[----:B------:R-:W-:Y:S02]  /*20350*/  ISETP.GE.AND P5, PT, R2, R202, PT ;  /* 0x000000ca0200720c */ /* 0x000fe40003fa6270 */
[----:B------:R-:W-:Y:S01]  /*20360*/  FSEL R248, R17, -INF , !P3 ;  /* 0xff80000011f87808 */ /* 0x000fe20005800000 */
[C---:B------:R-:W-:Y:S04]  /*20370*/  HMMA.16816.F32 R40, R184.reuse, R4, R40 ;  /* 0x00000004b828723c */ /* 0x040fe80000001828 */
[C---:B------:R-:W-:Y:S01]  /*20380*/  ISETP.GE.AND P3, PT, R0.reuse, R205, PT ;  /* 0x000000cd0000720c */ /* 0x040fe20003f66270 */
[----:B------:R-:W-:Y:S01]  /*20390*/  IMAD.MOV.U32 R17, RZ, RZ, R225 ;  /* 0x000000ffff117224 */ /* 0x000fe200078e00e1 */
[----:B------:R-:W-:Y:S01]  /*203a0*/  FSEL R19, R19, -INF , !P2 ;  /* 0xff80000013137808 */ /* 0x000fe20005000000 */
[-C--:B------:R-:W-:Y:S03]  /*203b0*/  HMMA.16816.F32 R44, R184, R6.reuse, R44 ;  /* 0x00000006b82c723c */ /* 0x080fe6000000182c */
[----:B------:R-:W-:Y:S02]  /*203c0*/  ISETP.GE.AND P2, PT, R0, R204, PT ;  /* 0x000000cc0000720c */ /* 0x000fe40003f46270 */
[C---:B------:R-:W-:Y:S01]  /*203d0*/  ISETP.GE.OR P1, PT, R2.reuse, R209, !P1 ;  /* 0x000000d10200720c */ /* 0x040fe20004f26670 */
[C---:B------:R-:W-:Y:S01]  /*203e0*/  HMMA.16816.F32 R48, R176.reuse, R6, R48 ;  /* 0x00000006b030723c */ /* 0x040fe20000001830 */
[----:B------:R-:W1:Y:S03]  /*203f0*/  LDSM.16.M88.4 R4, [R195] ;  /* 0x00000000c304783b */ /* 0x000e660000000200 */
[C---:B------:R-:W-:Y:S02]  /*20400*/  ISETP.GE.OR P0, PT, R2.reuse, R208, !P0 ;  /* 0x000000d00200720c */ /* 0x040fe40004706670 */
[C---:B------:R-:W-:Y:S01]  /*20410*/  ISETP.GE.OR P6, PT, R2.reuse, R207, !P6 ;  /* 0x000000cf0200720c */ /* 0x040fe200077c6670 */
[-C--:B----4-:R-:W-:Y:S03]  /*20420*/  HMMA.16816.F32 R52, R176, R8.reuse, R52 ;  /* 0x00000008b034723c */ /* 0x090fe60000001834 */
[----:B------:R-:W-:Y:S01]  /*20430*/  ISETP.GE.OR P5, PT, R2, R206, !P5 ;  /* 0x000000ce0200720c */ /* 0x000fe20006fa6670 */
[----:B------:R-:W-:Y:S01]  /*20440*/  VIADD R2, R201, 0x18 ;  /* 0x00000018c9027836 */ /* 0x000fe20000000000 */
[C---:B------:R-:W-:Y:S01]  /*20450*/  ISETP.GE.OR P3, PT, R0.reuse, R209, !P3 ;  /* 0x000000d10000720c */ /* 0x040fe20005f66670 */
[C---:B------:R-:W-:Y:S04]  /*20460*/  HMMA.16816.F32 R56, R184.reuse, R8, R56 ;  /* 0x00000008b838723c */ /* 0x040fe80000001838 */
[----:B------:R-:W-:Y:S02]  /*20470*/  ISETP.GE.OR P2, PT, R0, R208, !P2 ;  /* 0x000000d00000720c */ /* 0x000fe40005746670 */
[----:B------:R-:W-:Y:S01]  /*20480*/  FSEL R247, R20, -INF , !P1 ;  /* 0xff80000014f77808 */ /* 0x000fe20004800000 */
[-C--:B------:R-:W-:Y:S03]  /*20490*/  HMMA.16816.F32 R60, R184, R10.reuse, R60 ;  /* 0x0000000ab83c723c */ /* 0x080fe6000000183c */
[-C--:B------:R-:W-:Y:S01]  /*204a0*/  ISETP.GE.AND P1, PT, R0, R203.reuse, PT ;  /* 0x000000cb0000720c */ /* 0x080fe20003f26270 */
[----:B------:R-:W-:Y:S01]  /*204b0*/  IMAD.MOV.U32 R20, RZ, RZ, R226 ;  /* 0x000000ffff147224 */ /* 0x000fe200078e00e2 */
[----:B------:R-:W-:Y:S01]  /*204c0*/  FSEL R22, R22, -INF , !P0 ;  /* 0xff80000016167808 */ /* 0x000fe20004000000 */
[C---:B------:R-:W-:Y:S01]  /*204d0*/  HMMA.16816.F32 R64, R176.reuse, R10, R64 ;  /* 0x0000000ab040723c */ /* 0x040fe20000001840 */
[----:B------:R-:W4:Y:S03]  /*204e0*/  LDSM.16.M88.4 R8, [R194] ;  /* 0x00000000c208783b */ /* 0x000f260000000200 */
[-C--:B------:R-:W-:Y:S02]  /*204f0*/  ISETP.GE.AND P0, PT, R0, R202.reuse, PT ;  /* 0x000000ca0000720c */ /* 0x080fe40003f06270 */
[----:B------:R-:W-:Y:S02]  /*20500*/  FSEL R243, R21, -INF , !P3 ;  /* 0xff80000015f37808 */ /* 0x000fe40005800000 */
[----:B------:R-:W-:Y:S02]  /*20510*/  FSEL R251, R23, -INF , !P2 ;  /* 0xff80000017fb7808 */ /* 0x000fe40005000000 */
[C---:B------:R-:W-:Y:S01]  /*20520*/  ISETP.GE.AND P3, PT, R2.reuse, R203, PT ;  /* 0x000000cb0200720c */ /* 0x040fe20003f66270 */
[----:B------:R-:W5:Y:S01]  /*20530*/  LDL R23, [R1+0x3a0] ;  /* 0x0003a00001177983 */ /* 0x000f620000100800 */
[----:B------:R-:W-:Y:S02]  /*20540*/  ISETP.GE.AND P2, PT, R2, R202, PT ;  /* 0x000000ca0200720c */ /* 0x000fe40003f46270 */
[CC--:B------:R-:W-:Y:S01]  /*20550*/  ISETP.GE.OR P1, PT, R0.reuse, R207.reuse, !P1 ;  /* 0x000000cf0000720c */ /* 0x0c0fe20004f26670 */
[-C--:B-1----:R-:W-:Y:S03]  /*20560*/  HMMA.16816.F32 R68, R176, R4.reuse, R68 ;  /* 0x00000004b044723c */ /* 0x082fe60000001844 */
[-C--:B------:R-:W-:Y:S01]  /*20570*/  ISETP.GE.OR P0, PT, R0, R206.reuse, !P0 ;  /* 0x000000ce0000720c */ /* 0x080fe20004706670 */
[----:B------:R-:W-:Y:S01]  /*20580*/  VIADD R0, R201, 0x19 ;  /* 0x00000019c9007836 */ /* 0x000fe20000000000 */
[C---:B------:R-:W-:Y:S01]  /*20590*/  ISETP.GE.OR P3, PT, R2.reuse, R207, !P3 ;  /* 0x000000cf0200720c */ /* 0x040fe20005f66670 */
[C---:B------:R-:W-:Y:S04]  /*205a0*/  HMMA.16816.F32 R72, R184.reuse, R4, R72 ;  /* 0x00000004b848723c */ /* 0x040fe80000001848 */
[----:B------:R-:W-:Y:S02]  /*205b0*/  ISETP.GE.OR P2, PT, R2, R206, !P2 ;  /* 0x000000ce0200720c */ /* 0x000fe40005746670 */
[----:B------:R-:W-:Y:S01]  /*205c0*/  FSEL R250, R25, -INF , !P1 ;  /* 0xff80000019fa7808 */ /* 0x000fe20004800000 */
[-C--:B------:R-:W-:Y:S03]  /*205d0*/  HMMA.16816.F32 R76, R184, R6.reuse, R76 ;  /* 0x00000006b84c723c */ /* 0x080fe6000000184c */
[C---:B------:R-:W-:Y:S02]  /*205e0*/  ISETP.GE.AND P1, PT, R0.reuse, R203, PT ;  /* 0x000000cb0000720c */ /* 0x040fe40003f26270 */
[----:B------:R-:W-:Y:S01]  /*205f0*/  FSEL R14, R27, -INF , !P0 ;  /* 0xff8000001b0e7808 */ /* 0x000fe20004000000 */
[C---:B------:R-:W-:Y:S01]  /*20600*/  HMMA.16816.F32 R80, R176.reuse, R6, R80 ;  /* 0x00000006b050723c */ /* 0x040fe20000001850 */
[----:B------:R-:W1:Y:S03]  /*20610*/  LDSM.16.M88.4 R4, [R193] ;  /* 0x00000000c104783b */ /* 0x000e660000000200 */
[----:B------:R-:W-:Y:S02]  /*20620*/  ISETP.GE.AND P0, PT, R0, R202, PT ;  /* 0x000000ca0000720c */ /* 0x000fe40003f06270 */
[----:B------:R-:W-:Y:S01]  /*20630*/  FSEL R249, R28, -INF , !P3 ;  /* 0xff8000001cf97808 */ /* 0x000fe20005800000 */
[-C--:B----4-:R-:W-:Y:S03]  /*20640*/  HMMA.16816.F32 R84, R176, R8.reuse, R84 ;  /* 0x00000008b054723c */ /* 0x090fe60000001854 */
[----:B------:R-:W-:Y:S02]  /*20650*/  ISETP.GE.AND P3, PT, R0, R205, PT ;  /* 0x000000cd0000720c */ /* 0x000fe40003f66270 */
[----:B------:R-:W-:Y:S01]  /*20660*/  FSEL R172, R30, -INF , !P2 ;  /* 0xff8000001eac7808 */ /* 0x000fe20005000000 */
[C---:B------:R-:W-:Y:S04]  /*20670*/  HMMA.16816.F32 R88, R184.reuse, R8, R88 ;  /* 0x00000008b858723c */ /* 0x040fe80000001858 */
[C---:B------:R-:W-:Y:S02]  /*20680*/  ISETP.GE.AND P2, PT, R0.reuse, R204, PT ;  /* 0x000000cc0000720c */ /* 0x040fe40003f46270 */
[C---:B------:R-:W-:Y:S01]  /*20690*/  ISETP.GE.OR P1, PT, R0.reuse, R207, !P1 ;  /* 0x000000cf0000720c */ /* 0x040fe20004f26670 */
[-C--:B------:R-:W-:Y:S03]  /*206a0*/  HMMA.16816.F32 R92, R184, R10.reuse, R92 ;  /* 0x0000000ab85c723c */ /* 0x080fe6000000185c */
[C---:B------:R-:W-:Y:S02]  /*206b0*/  ISETP.GE.OR P0, PT, R0.reuse, R206, !P0 ;  /* 0x000000ce0000720c */ /* 0x040fe40004706670 */
[C---:B------:R-:W-:Y:S01]  /*206c0*/  ISETP.GE.OR P3, PT, R0.reuse, R209, !P3 ;  /* 0x000000d10000720c */ /* 0x040fe20005f66670 */
[C---:B------:R-:W-:Y:S01]  /*206d0*/  HMMA.16816.F32 R96, R176.reuse, R10, R96 ;  /* 0x0000000ab060723c */ /* 0x040fe20000001860 */
[----:B------:R-:W4:Y:S01]  /*206e0*/  LDSM.16.M88.4 R8, [R192] ;  /* 0x00000000c008783b */ /* 0x000f220000000200 */
[----:B------:R-:W-:Y:S04]  /*206f0*/  DEPBAR.LE SB0, 0x0 ;  /* 0x000080000000791a */ /* 0x000fe80000000000 */
[----:B------:R-:W-:Y:S01]  /*20700*/  ISETP.GE.OR P2, PT, R0, R208, !P2 ;  /* 0x000000d00000720c */ /* 0x000fe20005746670 */
[----:B------:R-:W-:Y:S01]  /*20710*/  VIADD R0, R201, 0x21 ;  /* 0x00000021c9007836 */ /* 0x000fe20000000000 */
[----:B------:R-:W-:Y:S01]  /*20720*/  FSEL R232, R33, -INF , !P3 ;  /* 0xff80000021e87808 */ /* 0x000fe20005800000 */
[----:B------:R-:W-:Y:S02]  /*20730*/  BAR.SYNC.DEFER_BLOCKING 0x0 ;  /* 0x0000000000007b1d */ /* 0x000fe40000010000 */
[----:B------:R-:W-:Y:S02]  /*20740*/  FSEL R21, R24, -INF , !P6 ;  /* 0xff80000018157808 */ /* 0x000fe40007000000 */
[-C--:B------:R-:W-:Y:S02]  /*20750*/  ISETP.GE.AND P3, PT, R0, R205.reuse, PT ;  /* 0x000000cd0000720c */ /* 0x080fe40003f66270 */
[----:B------:R-:W-:Y:S01]  /*20760*/  FSEL R13, R26, -INF , !P5 ;  /* 0xff8000001a0d7808 */ /* 0x000fe20006800000 */
[-C--:B-1----:R-:W-:Y:S05]  /*20770*/  HMMA.16816.F32 R100, R176, R4.reuse, R100 ;  /* 0x00000004b064723c */ /* 0x082fea0000001864 */
[C---:B------:R-:W-:Y:S01]  /*20780*/  ISETP.GE.AND P6, PT, R2.reuse, R205, PT ;  /* 0x000000cd0200720c */ /* 0x040fe20003fc6270 */
[C---:B------:R-:W-:Y:S04]  /*20790*/  HMMA.16816.F32 R104, R184.reuse, R4, R104 ;  /* 0x00000004b868723c */ /* 0x040fe80000001868 */
[----:B------:R-:W-:Y:S02]  /*207a0*/  ISETP.GE.AND P5, PT, R2, R204, PT ;  /* 0x000000cc0200720c */ /* 0x000fe40003fa6270 */
[-C--:B------:R-:W-:Y:S01]  /*207b0*/  ISETP.GE.OR P3, PT, R0, R209.reuse, !P3 ;  /* 0x000000d10000720c */ /* 0x080fe20005f66670 */
[-C--:B------:R-:W-:Y:S03]  /*207c0*/  HMMA.16816.F32 R108, R184, R6.reuse, R108 ;  /* 0x00000006b86c723c */ /* 0x080fe6000000186c */
[C---:B------:R-:W-:Y:S01]  /*207d0*/  ISETP.GE.OR P6, PT, R2.reuse, R209, !P6 ;  /* 0x000000d10200720c */ /* 0x040fe200077c6670 */
[----:B------:R-:W5:Y:S01]  /*207e0*/  LDL R5, [R1+0x368] ;  /* 0x0003680001057983 */ /* 0x000f620000100800 */
[----:B------:R-:W-:Y:S01]  /*207f0*/  ISETP.GE.OR P5, PT, R2, R208, !P5 ;  /* 0x000000d00200720c */ /* 0x000fe20006fa6670 */
[----:B------:R-:W-:Y:S01]  /*20800*/  VIADD R2, R201, 0x20 ;  /* 0x00000020c9027836 */ /* 0x000fe20000000000 */
[----:B------:R-:W-:Y:S01]  /*20810*/  FSEL R229, R37, -INF , !P3 ;  /* 0xff80000025e57808 */ /* 0x000fe20005800000 */
[C---:B------:R-:W-:Y:S01]  /*20820*/  HMMA.16816.F32 R112, R176.reuse, R6, R112 ;  /* 0x00000006b070723c */ /* 0x040fe20000001870 */
[----:B------:R-:W1:Y:S03]  /*20830*/  S2R R37, SR_TID.X ;  /* 0x0000000000257919 */ /* 0x000e660000002100 */
[----:B------:R-:W-:Y:S02]  /*20840*/  FSEL R16, R31, -INF , !P0 ;  /* 0xff8000001f107808 */ /* 0x000fe40004000000 */
[C---:B------:R-:W-:Y:S01]  /*20850*/  ISETP.GE.AND P0, PT, R2.reuse, R204, PT ;  /* 0x000000cc0200720c */ /* 0x040fe20003f06270 */
[-C--:B----4-:R-:W-:Y:S03]  /*20860*/  HMMA.16816.F32 R116, R176, R8.reuse, R116 ;  /* 0x00000008b074723c */ /* 0x090fe60000001874 */
[C---:B------:R-:W-:Y:S02]  /*20870*/  ISETP.GE.OR P0, PT, R2.reuse, R208, !P0 ;  /* 0x000000d00200720c */ /* 0x040fe40004706670 */
[----:B------:R-:W-:Y:S01]  /*20880*/  FSEL R245, R29, -INF , !P1 ;  /* 0xff8000001df57808 */ /* 0x000fe20004800000 */
[C---:B------:R-:W-:Y:S04]  /*20890*/  HMMA.16816.F32 R120, R184.reuse, R8, R120 ;  /* 0x00000008b878723c */ /* 0x040fe80000001878 */
[----:B------:R-:W-:Y:S02]  /*208a0*/  ISETP.GE.AND P1, PT, R2, R205, PT ;  /* 0x000000cd0200720c */ /* 0x000fe40003f26270 */
[----:B------:R-:W-:Y:S01]  /*208b0*/  FSEL R238, R38, -INF , !P0 ;  /* 0xff80000026ee7808 */ /* 0x000fe20004000000 */
[-C--:B------:R-:W-:Y:S01]  /*208c0*/  HMMA.16816.F32 R124, R184, R10.reuse, R124 ;  /* 0x0000000ab87c723c */ /* 0x080fe2000000187c */
[----:B------:R-:W4:Y:S02]  /*208d0*/  S2R R38, SR_CTAID.X ;  /* 0x0000000000267919 */ /* 0x000f240000002500 */
[----:B------:R-:W-:Y:S02]  /*208e0*/  ISETP.GE.OR P1, PT, R2, R209, !P1 ;  /* 0x000000d10200720c */ /* 0x000fe40004f26670 */
[----:B------:R-:W-:Y:S01]  /*208f0*/  FSEL R235, R32, -INF , !P6 ;  /* 0xff80000020eb7808 */ /* 0x000fe20007000000 */
[----:B------:R-:W-:Y:S04]  /*20900*/  HMMA.16816.F32 R128, R176, R10, R128 ;  /* 0x0000000ab080723c */ /* 0x000fe80000001880 */
[----:B------:R-:W-:Y:S02]  /*20910*/  ISETP.GE.AND P6, PT, R2, R203, PT ;  /* 0x000000cb0200720c */ /* 0x000fe40003fc6270 */
[----:B------:R-:W-:Y:S01]  /*20920*/  FSEL R230, R36, -INF , !P1 ;  /* 0xff80000024e67808 */ /* 0x000fe20004800000 */
[----:B------:R-:W-:Y:S01]  /*20930*/  IMAD.MOV.U32 R179, RZ, RZ, R14 ;  /* 0x000000ffffb37224 */ /* 0x000fe200078e000e */
[----:B------:R-:W-:Y:S01]  /*20940*/  FSEL R240, R34, -INF , !P5 ;  /* 0xff80000022f07808 */ /* 0x000fe20006800000 */
[----:B------:R-:W4:Y:S01]  /*20950*/  LDL R36, [R1+0x36c] ;  /* 0x00036c0001247983 */ /* 0x000f220000100800 */
[----:B------:R-:W-:Y:S01]  /*20960*/  ISETP.GE.AND P5, PT, R2, R202, PT ;  /* 0x000000ca0200720c */ /* 0x000fe20003fa6270 */
[----:B------:R-:W-:Y:S01]  /*20970*/  IMAD.MOV.U32 R177, RZ, RZ, R15 ;  /* 0x000000ffffb17224 */ /* 0x000fe200078e000f */
[----:B------:R-:W-:Y:S01]  /*20980*/  FSEL R239, R35, -INF , !P2 ;  /* 0xff80000023ef7808 */ /* 0x000fe20005000000 */
[----:B------:R-:W-:Y:S01]  /*20990*/  IMAD.MOV.U32 R178, RZ, RZ, R13 ;  /* 0x000000ffffb27224 */ /* 0x000fe200078e000d */
[----:B------:R-:W-:Y:S02]  /*209a0*/  ISETP.GE.AND P2, PT, R0, R204, PT ;  /* 0x000000cc0000720c */ /* 0x000fe40003f46270 */
[C---:B------:R-:W-:Y:S02]  /*209b0*/  ISETP.GE.OR P6, PT, R2.reuse, R207, !P6 ;  /* 0x000000cf0200720c */ /* 0x040fe400077c6670 */
[----:B------:R-:W-:Y:S01]  /*209c0*/  ISETP.GE.OR P5, PT, R2, R206, !P5 ;  /* 0x000000ce0200720c */ /* 0x000fe20006fa6670 */
[----:B------:R-:W-:Y:S01]  /*209d0*/  VIADD R2, R201, 0x28 ;  /* 0x00000028c9027836 */ /* 0x000fe20000000000 */
[C---:B------:R-:W-:Y:S02]  /*209e0*/  ISETP.GE.OR P2, PT, R0.reuse, R208, !P2 ;  /* 0x000000d00000720c */ /* 0x040fe40005746670 */
[CC--:B------:R-:W-:Y:S02]  /*209f0*/  ISETP.GE.AND P1, PT, R0.reuse, R203.reuse, PT ;  /* 0x000000cb0000720c */ /* 0x0c0fe40003f26270 */
[-C--:B------:R-:W-:Y:S02]  /*20a00*/  ISETP.GE.AND P0, PT, R0, R202.reuse, PT ;  /* 0x000000ca0000720c */ /* 0x080fe40003f06270 */
[----:B------:R-:W-:Y:S02]  /*20a10*/  FSEL R234, R39, -INF , !P2 ;  /* 0xff80000027ea7808 */ /* 0x000fe40005000000 */
[C---:B------:R-:W-:Y:S02]  /*20a20*/  ISETP.GE.AND P3, PT, R2.reuse, R203, PT ;  /* 0x000000cb0200720c */ /* 0x040fe40003f66270 */
[----:B------:R-:W-:Y:S02]  /*20a30*/  ISETP.GE.AND P2, PT, R2, R202, PT ;  /* 0x000000ca0200720c */ /* 0x000fe40003f46270 */
[CC--:B------:R-:W-:Y:S02]  /*20a40*/  ISETP.GE.OR P1, PT, R0.reuse, R207.reuse, !P1 ;  /* 0x000000cf0000720c */ /* 0x0c0fe40004f26670 */
[-C--:B------:R-:W-:Y:S01]  /*20a50*/  ISETP.GE.OR P0, PT, R0, R206.reuse, !P0 ;  /* 0x000000ce0000720c */ /* 0x080fe20004706670 */
[----:B------:R-:W-:Y:S01]  /*20a60*/  VIADD R0, R201, 0x29 ;  /* 0x00000029c9007836 */ /* 0x000fe20000000000 */
[C---:B------:R-:W-:Y:S02]  /*20a70*/  ISETP.GE.OR P3, PT, R2.reuse, R207, !P3 ;  /* 0x000000cf0200720c */ /* 0x040fe40005f66670 */
        /* <DEDUP_REMOVED lines=10> */
[C---:B------:R-:W-:Y:S02]  /*20b20*/  ISETP.GE.OR P1, PT, R0.reuse, R207, !P1 ;  /* 0x000000cf0000720c */ /* 0x040fe40004f26670 */
        /* <DEDUP_REMOVED lines=9> */
[C---:B------:R-:W-:Y:S02]  /*20bc0*/  ISETP.GE.AND P5, PT, R2.reuse, R204, PT ;  /* 0x000000cc0200720c */ /* 0x040fe40003fa6270 */
[----:B------:R-:W-:Y:S02]  /*20bd0*/  FSEL R44, R55, -INF , !P2 ;  /* 0xff800000372c7808 */ /* 0x000fe40005000000 */
[C---:B------:R-:W-:Y:S02]  /*20be0*/  ISETP.GE.OR P6, PT, R2.reuse, R209, !P6 ;  /* 0x000000d10200720c */ /* 0x040fe400077c6670 */
[----:B------:R-:W-:Y:S01]  /*20bf0*/  ISETP.GE.OR P5, PT, R2, R208, !P5 ;  /* 0x000000d00200720c */ /* 0x000fe20006fa6670 */
[----:B------:R-:W-:Y:S01]  /*20c00*/  VIADD R2, R201, 0x30 ;  /* 0x00000030c9027836 */ /* 0x000fe20000000000 */
[----:B------:R-:W-:Y:S02]  /*20c10*/  FSEL R228, R45, -INF , !P1 ;  /* 0xff8000002de47808 */ /* 0x000fe40004800000 */
[----:B------:R-:W-:Y:S02]  /*20c20*/  FSEL R241, R47, -INF , !P0 ;  /* 0xff8000002ff17808 */ /* 0x000fe40004000000 */
[C---:B------:R-:W-:Y:S01]  /*20c30*/  ISETP.GE.AND P1, PT, R2.reuse, R205, PT ;  /* 0x000000cd0200720c */ /* 0x040fe20003f26270 */
[----:B--2---:R-:W-:Y:S01]  /*20c40*/  IMAD.WIDE.U32 R8, R3, -0x326172a9, RZ ;  /* 0xcd9e8d5703087825 */ /* 0x004fe200078e00ff */
[C---:B------:R-:W-:Y:S02]  /*20c50*/  ISETP.GE.AND P0, PT, R2.reuse, R204, PT ;  /* 0x000000cc0200720c */ /* 0x040fe40003f06270 */
[C---:B------:R-:W-:Y:S02]  /*20c60*/  ISETP.GE.OR P1, PT, R2.reuse, R209, !P1 ;  /* 0x000000d10200720c */ /* 0x040fe40004f26670 */
[----:B------:R-:W-:Y:S02]  /*20c70*/  ISETP.GE.OR P0, PT, R2, R208, !P0 ;  /* 0x000000d00200720c */ /* 0x000fe40004706670 */
[----:B------:R-:W-:Y:S02]  /*20c80*/  FSEL R48, R48, -INF , !P6 ;  /* 0xff80000030307808 */ /* 0x000fe40007000000 */
[----:B------:R-:W-:Y:S02]  /*20c90*/  FSEL R50, R50, -INF , !P5 ;  /* 0xff80000032327808 */ /* 0x000fe40006800000 */
[C---:B------:R-:W-:Y:S01]  /*20ca0*/  ISETP.GE.AND P6, PT, R2.reuse, R203, PT ;  /* 0x000000cb0200720c */ /* 0x040fe20003fc6270 */
[----:B---3--:R-:W-:Y:S01]  /*20cb0*/  IMAD.MOV.U32 R174, RZ, RZ, R183 ;  /* 0x000000ffffae7224 */ /* 0x008fe200078e00b7 */
        /* <DEDUP_REMOVED lines=8> */
[-C--:B------:R-:W-:Y:S01]  /*20d40*/  ISETP.GE.OR P5, PT, R2, R206.reuse, !P5 ;  /* 0x000000ce0200720c */ /* 0x080fe20006fa6670 */
[C---:B------:R-:W-:Y:S01]  /*20d50*/  VIADD R2, R201.reuse, 0x38 ;  /* 0x00000038c9027836 */ /* 0x040fe20000000000 */
        /* <DEDUP_REMOVED lines=10> */
[----:B------:R-:W-:Y:S02]  /*20e00*/  ISETP.GE.AND P5, PT, R2, R204, PT ;  /* 0x000000cc0200720c */ /* 0x000fe40003fa6270 */
[----:B------:R-:W-:Y:S01]  /*20e10*/  FSEL R43, R57, -INF , !P1 ;  /* 0xff800000392b7808 */ /* 0x000fe20004800000 */
[----:B------:R-:W-:Y:S01]  /*20e20*/  IMAD.MOV.U32 R57, RZ, RZ, R172 ;  /* 0x000000ffff397224 */ /* 0x000fe200078e00ac */
        /* <DEDUP_REMOVED lines=9> */
[----:B------:R-:W-:Y:S01]  /*20ec0*/  FSEL R224, R62, -INF , !P2 ;  /* 0xff8000003ee07808 */ /* 0x000fe20005000000 */
[----:B------:R-:W-:Y:S01]  /*20ed0*/  IMAD.MOV.U32 R62, RZ, RZ, R16 ;  /* 0x000000ffff3e7224 */ /* 0x000fe200078e0010 */
        /* <DEDUP_REMOVED lines=10> */
[----:B-1----:R-:W-:Y:S02]  /*20f80*/  SHF.R.S32.HI R226, RZ, 0x1f, R37 ;  /* 0x0000001fffe27819 */ /* 0x002fe40000011425 */
[----:B------:R-:W-:Y:S02]  /*20f90*/  FSEL R29, R68, -INF , !P1 ;  /* 0xff800000441d7808 */ /* 0x000fe40004800000 */
[----:B------:R-:W-:Y:S02]  /*20fa0*/  ISETP.GE.AND P1, PT, R0, R203, PT ;  /* 0x000000cb0000720c */ /* 0x000fe40003f26270 */
[----:B------:R-:W-:Y:S01]  /*20fb0*/  LEA.HI R226, R226, R37, RZ, 0x5 ;  /* 0x00000025e2e27211 */ /* 0x000fe200078f28ff */
[----:B------:R-:W-:Y:S01]  /*20fc0*/  IMAD.MOV.U32 R37, RZ, RZ, R21 ;  /* 0x000000ffff257224 */ /* 0x000fe200078e0015 */
[----:B------:R-:W-:Y:S01]  /*20fd0*/  ISETP.GE.OR P1, PT, R0, R207, !P1 ;  /* 0x000000cf0000720c */ /* 0x000fe20004f26670 */
[----:B------:R-:W-:Y:S01]  /*20fe0*/  IMAD.MOV.U32 R21, RZ, RZ, R19 ;  /* 0x000000ffff157224 */ /* 0x000fe200078e0013 */
[----:B------:R-:W-:Y:S01]  /*20ff0*/  SHF.R.S32.HI R226, RZ, 0x5, R226 ;  /* 0x00000005ffe27819 */ /* 0x000fe200000114e2 */
[----:B-----5:R-:W-:Y:S01]  /*21000*/  IMAD.WIDE.U32 R184, R23, -0x2daee0ad, RZ ;  /* 0xd2511f5317b87825 */ /* 0x020fe200078e00ff */
[----:B------:R-:W-:Y:S02]  /*21010*/  FSEL R28, R73, -INF , !P1 ;  /* 0xff800000491c7808 */ /* 0x000fe40004800000 */
[----:B------:R-:W-:Y:S01]  /*21020*/  FSEL R47, R63, -INF , !P0 ;  /* 0xff8000003f2f7808 */ /* 0x000fe20004000000 */
[----:B----4-:R-:W-:Y:S01]  /*21030*/  IMAD R226, R38, 0x8, R226 ;  /* 0x0000000826e27824 */ /* 0x010fe200078e02e2 */
[----:B------:R-:W-:Y:S01]  /*21040*/  ISETP.GE.AND P0, PT, R2, R204, PT ;  /* 0x000000cc0200720c */ /* 0x000fe20003f06270 */
[----:B------:R-:W-:Y:S01]  /*21050*/  IMAD.MOV.U32 R38, RZ, RZ, R20 ;  /* 0x000000ffff267224 */ /* 0x000fe200078e0014 */
[----:B------:R-:W-:Y:S01]  /*21060*/  FSEL R64, R64, -INF , !P6 ;  /* 0xff80000040407808 */ /* 0x000fe20007000000 */
[----:B------:R-:W-:Y:S01]  /*21070*/  IMAD.WIDE.U32 R40, R226, -0x326172a9, RZ ;  /* 0xcd9e8d57e2287825 */ /* 0x000fe200078e00ff */
[----:B------:R-:W-:Y:S02]  /*21080*/  ISETP.GE.OR P0, PT, R2, R208, !P0 ;  /* 0x000000d00200720c */ /* 0x000fe40004706670 */
[----:B------:R-:W-:Y:S01]  /*21090*/  FSEL R66, R66, -INF , !P5 ;  /* 0xff80000042427808 */ /* 0x000fe20006800000 */
[----:B------:R-:W-:Y:S01]  /*210a0*/  IMAD.SHL.U32 R226, R237, 0x4, RZ ;  /* 0x00000004ede27824 */ /* 0x000fe200078e00ff */
[C---:B------:R-:W-:Y:S01]  /*210b0*/  ISETP.GE.AND P6, PT, R2.reuse, R203, PT ;  /* 0x000000cb0200720c */ /* 0x040fe20003fc6270 */
[----:B------:R-:W-:Y:S01]  /*210c0*/  STL.64 [R1+0x320], R40 ;  /* 0x0003202801007387 */ /* 0x000fe20000100a00 */
[----:B------:R-:W-:Y:S01]  /*210d0*/  ISETP.GE.AND P5, PT, R2, R202, PT ;  /* 0x000000ca0200720c */ /* 0x000fe20003fa6270 */
[----:B------:R-:W-:Y:S01]  /*210e0*/  IMAD.MOV.U32 R20, RZ, RZ, R213 ;  /* 0x000000ffff147224 */ /* 0x000fe200078e00d5 */
[----:B------:R-:W-:Y:S01]  /*210f0*/  FSEL R65, R65, -INF , !P3 ;  /* 0xff80000041417808 */ /* 0x000fe20005800000 */
[----:B------:R-:W-:Y:S01]  /*21100*/  IMAD.MOV.U32 R19, RZ, RZ, R212 ;  /* 0x000000ffff137224 */ /* 0x000fe200078e00d4 */
[----:B------:R-:W-:Y:S01]  /*21110*/  FSEL R67, R67, -INF , !P2 ;  /* 0xff80000043437808 */ /* 0x000fe20005000000 */
[----:B------:R1:W-:Y:S01]  /*21120*/  STL.64 [R1+0x328], R8 ;  /* 0x0003280801007387 */ /* 0x0003e20000100a00 */
[----:B------:R-:W-:Y:S01]  /*21130*/  FSEL R70, R70, -INF , !P0 ;  /* 0xff80000046467808 */ /* 0x000fe20004000000 */
[----:B------:R-:W-:Y:S01]  /*21140*/  IMAD.MOV.U32 R23, RZ, RZ, R22 ;  /* 0x000000ffff177224 */ /* 0x000fe200078e0016 */
[C---:B------:R-:W-:Y:S01]  /*21150*/  ISETP.GE.AND P3, PT, R0.reuse, R205, PT ;  /* 0x000000cd0000720c */ /* 0x040fe20003f66270 */
[----:B------:R-:W-:Y:S01]  /*21160*/  IMAD.MOV.U32 R22, RZ, RZ, R181 ;  /* 0x000000ffff167224 */ /* 0x000fe200078e00b5 */
[C---:B------:R-:W-:Y:S01]  /*21170*/  ISETP.GE.AND P2, PT, R0.reuse, R204, PT ;  /* 0x000000cc0000720c */ /* 0x040fe20003f46270 */
[----:B------:R-:W2:Y:S01]  /*21180*/  LDL R55, [R1+0xc] ;  /* 0x00000c0001377983 */ /* 0x000ea20000100800 */
[----:B------:R-:W-:Y:S01]  /*21190*/  ISETP.GE.AND P0, PT, R0, R202, PT ;  /* 0x000000ca0000720c */ /* 0x000fe20003f06270 */
[----:B------:R-:W-:Y:S01]  /*211a0*/  IMAD.MOV.U32 R54, RZ, RZ, R21 ;  /* 0x000000ffff367224 */ /* 0x000fe200078e0015 */
[C---:B------:R-:W-:Y:S01]  /*211b0*/  ISETP.GE.OR P6, PT, R2.reuse, R207, !P6 ;  /* 0x000000cf0200720c */ /* 0x040fe200077c6670 */
[----:B------:R-:W3:Y:S01]  /*211c0*/  LDL R73, [R1+0x370] ;  /* 0x0003700001497983 */ /* 0x000ee20000100800 */
[----:B------:R-:W-:Y:S01]  /*211d0*/  ISETP.GE.OR P5, PT, R2, R206, !P5 ;  /* 0x000000ce0200720c */ /* 0x000fe20006fa6670 */
[C---:B------:R-:W-:Y:S01]  /*211e0*/  VIADD R2, R201.reuse, 0x48 ;  /* 0x00000048c9027836 */ /* 0x040fe20000000000 */
[C---:B------:R-:W-:Y:S01]  /*211f0*/  ISETP.GE.OR P3, PT, R0.reuse, R209, !P3 ;  /* 0x000000d10000720c */ /* 0x040fe20005f66670 */
[----:B------:R-:W-:Y:S01]  /*21200*/  IMAD.MOV.U32 R58, RZ, RZ, R20 ;  /* 0x000000ffff3a7224 */ /* 0x000fe200078e0014 */
[C---:B------:R-:W-:Y:S01]  /*21210*/  ISETP.GE.OR P2, PT, R0.reuse, R208, !P2 ;  /* 0x000000d00000720c */ /* 0x040fe20005746670 */
[----:B------:R-:W-:Y:S01]  /*21220*/  IMAD.MOV.U32 R42, RZ, RZ, R22 ;  /* 0x000000ffff2a7224 */ /* 0x000fe200078e0016 */
[----:B------:R-:W-:Y:S01]  /*21230*/  ISETP.GE.OR P0, PT, R0, R206, !P0 ;  /* 0x000000ce0000720c */ /* 0x000fe20004706670 */
[----:B------:R-:W-:Y:S01]  /*21240*/  VIADD R0, R201, 0x49 ;  /* 0x00000049c9007836 */ /* 0x000fe20000000000 */
        /* <DEDUP_REMOVED lines=8> */
[C---:B------:R-:W-:Y:S02]  /*212d0*/  ISETP.GE.AND P3, PT, R2.reuse, R203, PT ;  /* 0x000000cb0200720c */ /* 0x040fe40003f66270 */
[C---:B------:R-:W-:Y:S02]  /*212e0*/  ISETP.GE.AND P2, PT, R2.reuse, R202, PT ;  /* 0x000000ca0200720c */ /* 0x040fe40003f46270 */
[C---:B------:R-:W-:Y:S02]  /*212f0*/  ISETP.GE.AND P6, PT, R2.reuse, R205, PT ;  /* 0x000000cd0200720c */ /* 0x040fe40003fc6270 */
[----:B------:R-:W-:Y:S02]  /*21300*/  ISETP.GE.AND P5, PT, R2, R204, PT ;  /* 0x000000cc0200720c */ /* 0x000fe40003fa6270 */
[----:B------:R-:W-:Y:S01]  /*21310*/  FSEL R32, R75, -INF , !P0 ;  /* 0xff8000004b207808 */ /* 0x000fe20004000000 */
[----:B------:R-:W-:Y:S01]  /*21320*/  IMAD.MOV.U32 R75, RZ, RZ, R38 ;  /* 0x000000ffff4b7224 */ /* 0x000fe200078e0026 */
        /* <DEDUP_REMOVED lines=9> */
[----:B------:R-:W-:Y:S01]  /*213c0*/  FSEL R27, R76, -INF , !P3 ;  /* 0xff8000004c1b7808 */ /* 0x000fe20005800000 */
[----:B------:R-:W-:Y:S01]  /*213d0*/  IMAD.MOV.U32 R76, RZ, RZ, R18 ;  /* 0x000000ffff4c7224 */ /* 0x000fe200078e0012 */
[----:B------:R-:W-:Y:S01]  /*213e0*/  FSEL R31, R78, -INF , !P2 ;  /* 0xff8000004e1f7808 */ /* 0x000fe20005000000 */
[----:B------:R-:W-:Y:S01]  /*213f0*/  IMAD.MOV.U32 R78, RZ, RZ, R173 ;  /* 0x000000ffff4e7224 */ /* 0x000fe200078e00ad */
[CC--:B------:R-:W-:Y:S02]  /*21400*/  ISETP.GE.AND P3, PT, R0.reuse, R205.reuse, PT ;  /* 0x000000cd0000720c */ /* 0x0c0fe40003f66270 */
[-C--:B------:R-:W-:Y:S02]  /*21410*/  ISETP.GE.AND P2, PT, R0, R204.reuse, PT ;  /* 0x000000cc0000720c */ /* 0x080fe40003f46270 */
[----:B------:R-:W-:Y:S02]  /*21420*/  FSEL R77, R77, -INF , !P1 ;  /* 0xff8000004d4d7808 */ /* 0x000fe40004800000 */
        /* <DEDUP_REMOVED lines=20> */
[C---:B------:R-:W-:Y:S02]  /*21570*/  ISETP.GE.OR P6, PT, R2.reuse, R207, !P6 ;  /* 0x000000cf0200720c */ /* 0x040fe400077c6670 */
[----:B------:R-:W-:Y:S01]  /*21580*/  ISETP.GE.OR P5, PT, R2, R206, !P5 ;  /* 0x000000ce0200720c */ /* 0x000fe20006fa6670 */
[C---:B------:R-:W-:Y:S01]  /*21590*/  VIADD R2, R201.reuse, 0x58 ;  /* 0x00000058c9027836 */ /* 0x040fe20000000000 */
        /* <DEDUP_REMOVED lines=25> */
[----:B------:R-:W-:Y:S02]  /*21730*/  FSEL R92, R92, -INF , !P3 ;  /* 0xff8000005c5c7808 */ /* 0x000fe40005800000 */
[----:B------:R-:W-:Y:S02]  /*21740*/  FSEL R24, R94, -INF , !P2 ;  /* 0xff8000005e187808 */ /* 0x000fe40005000000 */
        /* <DEDUP_REMOVED lines=17> */
[CC--:B------:R-:W-:Y:S02]  /*21860*/  ISETP.GE.AND P1, PT, R0.reuse, R203.reuse, PT ;  /* 0x000000cb0000720c */ /* 0x0c0fe40003f26270 */
[-C--:B------:R-:W-:Y:S02]  /*21870*/  ISETP.GE.AND P0, PT, R0, R202.reuse, PT ;  /* 0x000000ca0000720c */ /* 0x080fe40003f06270 */
[----:B------:R-:W-:Y:S02]  /*21880*/  FSEL R96, R96, -INF , !P6 ;  /* 0xff80000060607808 */ /* 0x000fe40007000000 */
[----:B------:R-:W-:Y:S02]  /*21890*/  FSEL R98, R98, -INF , !P5 ;  /* 0xff80000062627808 */ /* 0x000fe40006800000 */
[C---:B------:R-:W-:Y:S02]  /*218a0*/  ISETP.GE.AND P6, PT, R2.reuse, R203, PT ;  /* 0x000000cb0200720c */ /* 0x040fe40003fc6270 */
[----:B------:R-:W-:Y:S02]  /*218b0*/  ISETP.GE.AND P5, PT, R2, R202, PT ;  /* 0x000000ca0200720c */ /* 0x000fe40003fa6270 */
[C---:B------:R-:W-:Y:S02]  /*218c0*/  ISETP.GE.OR P3, PT, R0.reuse, R209, !P3 ;  /* 0x000000d10000720c */ /* 0x040fe40005f66670 */
[C---:B------:R-:W-:Y:S02]  /*218d0*/  ISETP.GE.OR P2, PT, R0.reuse, R208, !P2 ;  /* 0x000000d00000720c */ /* 0x040fe40005746670 */
[CC--:B------:R-:W-:Y:S02]  /*218e0*/  ISETP.GE.OR P1, PT, R0.reuse, R207.reuse, !P1 ;  /* 0x000000cf0000720c */ /* 0x0c0fe40004f26670 */
[-C--:B------:R-:W-:Y:S01]  /*218f0*/  ISETP.GE.OR P0, PT, R0, R206.reuse, !P0 ;  /* 0x000000ce0000720c */ /* 0x080fe20004706670 */
[C---:B------:R-:W-:Y:S01]  /*21900*/  VIADD R0, R201.reuse, 0x68 ;  /* 0x00000068c9007836 */ /* 0x040fe20000000000 */
[C---:B------:R-:W-:Y:S02]  /*21910*/  ISETP.GE.OR P6, PT, R2.reuse, R207, !P6 ;  /* 0x000000cf0200720c */ /* 0x040fe400077c6670 */
[----:B------:R-:W-:Y:S01]  /*21920*/  ISETP.GE.OR P5, PT, R2, R206, !P5 ;  /* 0x000000ce0200720c */ /* 0x000fe20006fa6670 */
[----:B------:R-:W-:Y:S01]  /*21930*/  VIADD R2, R201, 0x69 ;  /* 0x00000069c9027836 */ /* 0x000fe20000000000 */
[----:B------:R-:W-:Y:S02]  /*21940*/  FSEL R101, R101, -INF , !P3 ;  /* 0xff80000065657808 */ /* 0x000fe40005800000 */
[----:B------:R-:W-:Y:S02]  /*21950*/  FSEL R103, R103, -INF , !P2 ;  /* 0xff80000067677808 */ /* 0x000fe40005000000 */
[C---:B------:R-:W-:Y:S02]  /*21960*/  ISETP.GE.AND P3, PT, R0.reuse, R203, PT ;  /* 0x000000cb0000720c */ /* 0x040fe40003f66270 */
[----:B------:R-:W-:Y:S02]  /*21970*/  ISETP.GE.AND P2, PT, R0, R202, PT ;  /* 0x000000ca0000720c */ /* 0x000fe40003f46270 */
        /* <DEDUP_REMOVED lines=28> */
[-C--:B------:R-:W-:Y:S02]  /*21b40*/  ISETP.GE.OR P2, PT, R2, R208.reuse, !P2 ;  /* 0x000000d00200720c */ /* 0x080fe40005746670 */
[----:B------:R-:W-:Y:S02]  /*21b50*/  LOP3.LUT R2, R36, R9, RZ, 0x3c, !PT ;  /* 0x0000000924027212 */ /* 0x000fe400078e3cff */
[C---:B------:R-:W-:Y:S02]  /*21b60*/  ISETP.GE.OR P1, PT, R0.reuse, R209, !P1 ;  /* 0x000000d10000720c */ /* 0x040fe40004f26670 */
[----:B------:R-:W-:Y:S01]  /*21b70*/  ISETP.GE.OR P0, PT, R0, R208, !P0 ;  /* 0x000000d00000720c */ /* 0x000fe20004706670 */
[----:B------:R-:W-:Y:S01]  /*21b80*/  IMAD.WIDE.U32 R212, R2, -0x2daee0ad, RZ ;  /* 0xd2511f5302d47825 */ /* 0x000fe200078e00ff */
[C---:B------:R-:W-:Y:S02]  /*21b90*/  ISETP.GE.OR P6, PT, R0.reuse, R207, !P6 ;  /* 0x000000cf0000720c */ /* 0x040fe400077c6670 */
[----:B------:R-:W-:Y:S01]  /*21ba0*/  ISETP.GE.OR P5, PT, R0, R206, !P5 ;  /* 0x000000ce0000720c */ /* 0x000fe20006fa6670 */
[----:B------:R-:W-:Y:S01]  /*21bb0*/  VIADD R0, R201, 0x71 ;  /* 0x00000071c9007836 */ /* 0x000fe20000000000 */
[----:B------:R-:W-:Y:S01]  /*21bc0*/  LOP3.LUT R3, R36, R41, RZ, 0x3c, !PT ;  /* 0x0000002924037212 */ /* 0x000fe200078e3cff */
[----:B------:R-:W-:Y:S01]  /*21bd0*/  IMAD.MOV.U32 R36, RZ, RZ, R182 ;  /* 0x000000ffff247224 */ /* 0x000fe200078e00b6 */
[----:B------:R-:W-:Y:S01]  /*21be0*/  LOP3.LUT R4, R175, R226, RZ, 0x3c, !PT ;  /* 0x000000e2af047212 */ /* 0x000fe200078e3cff */
[----:B------:R-:W-:Y:S01]  /*21bf0*/  IMAD.MOV.U32 R175, RZ, RZ, R180 ;  /* 0x000000ffffaf7224 */ /* 0x000fe200078e00b4 */
[----:B------:R-:W-:Y:S01]  /*21c00*/  FSEL R113, R113, -INF , !P3 ;  /* 0xff80000071717808 */ /* 0x000fe20005800000 */
[----:B------:R-:W-:Y:S01]  /*21c10*/  IMAD.WIDE.U32 R186, R3, -0x2daee0ad, RZ ;  /* 0xd2511f5303ba7825 */ /* 0x000fe200078e00ff */
[----:B------:R-:W-:Y:S02]  /*21c20*/  FSEL R115, R115, -INF , !P2 ;  /* 0xff80000073737808 */ /* 0x000fe40005000000 */
        /* <DEDUP_REMOVED lines=8> */
[----:B------:R-:W-:Y:S02]  /*21cb0*/  LOP3.LUT R2, R4, R185, RZ, 0x3c, !PT ;  /* 0x000000b904027212 */ /* 0x000fe400078e3cff */
[--C-:B------:R-:W-:Y:S02]  /*21cc0*/  LOP3.LUT R182, R213, R5, R184.reuse, 0x96, !PT ;  /* 0x00000005d5b67212 */ /* 0x100fe400078e96b8 */
[----:B------:R-:W-:Y:S01]  /*21cd0*/  ISETP.GE.OR P3, PT, R0, R209, !P3 ;  /* 0x000000d10000720c */ /* 0x000fe20005f66670 */
[----:B------:R-:W-:Y:S01]  /*21ce0*/  IMAD.WIDE.U32 R2, R2, -0x326172a9, RZ ;  /* 0xcd9e8d5702027825 */ /* 0x000fe200078e00ff */
[C---:B------:R-:W-:Y:S02]  /*21cf0*/  ISETP.GE.OR P2, PT, R0.reuse, R208, !P2 ;  /* 0x000000d00000720c */ /* 0x040fe40005746670 */
[----:B------:R-:W-:Y:S01]  /*21d00*/  ISETP.GE.OR P1, PT, R0, R207, !P1 ;  /* 0x000000cf0000720c */ /* 0x000fe20004f26670 */
[----:B------:R-:W-:Y:S01]  /*21d10*/  IMAD.WIDE.U32 R182, R182, -0x326172a9, RZ ;  /* 0xcd9e8d57b6b67825 */ /* 0x000fe200078e00ff */
[----:B------:R-:W-:Y:S02]  /*21d20*/  ISETP.GE.OR P0, PT, R0, R206, !P0 ;  /* 0x000000ce0000720c */ /* 0x000fe40004706670 */
[----:B------:R-:W-:Y:S01]  /*21d30*/  LOP3.LUT R180, R187, R5, R184, 0x96, !PT ;  /* 0x00000005bbb47212 */ /* 0x000fe200078e96b8 */
[----:B------:R-:W-:Y:S01]  /*21d40*/  VIADD R0, R201, 0x78 ;  /* 0x00000078c9007836 */ /* 0x000fe20000000000 */
[----:B------:R-:W-:Y:S02]  /*21d50*/  FSEL R117, R117, -INF , !P3 ;  /* 0xff80000075757808 */ /* 0x000fe40005800000 */
[----:B------:R-:W-:Y:S01]  /*21d60*/  FSEL R119, R119, -INF , !P2 ;  /* 0xff80000077777808 */ /* 0x000fe20005000000 */
[----:B------:R-:W-:Y:S01]  /*21d70*/  IMAD.WIDE.U32 R180, R180, -0x326172a9, RZ ;  /* 0xcd9e8d57b4b47825 */ /* 0x000fe200078e00ff */
[----:B------:R-:W-:Y:S02]  /*21d80*/  FSEL R120, R120, -INF , !P6 ;  /* 0xff80000078787808 */ /* 0x000fe40007000000 */
[----:B------:R-:W-:Y:S02]  /*21d90*/  FSEL R122, R122, -INF , !P5 ;  /* 0xff8000007a7a7808 */ /* 0x000fe40006800000 */
[C---:B------:R-:W-:Y:S02]  /*21da0*/  ISETP.GE.AND P3, PT, R0.reuse, R203, PT ;  /* 0x000000cb0000720c */ /* 0x040fe40003f66270 */
[C---:B------:R-:W-:Y:S02]  /*21db0*/  ISETP.GE.AND P2, PT, R0.reuse, R202, PT ;  /* 0x000000ca0000720c */ /* 0x040fe40003f46270 */
[C---:B------:R-:W-:Y:S02]  /*21dc0*/  ISETP.GE.AND P6, PT, R0.reuse, R205, PT ;  /* 0x000000cd0000720c */ /* 0x040fe40003fc6270 */
[----:B------:R-:W-:Y:S02]  /*21dd0*/  ISETP.GE.AND P5, PT, R0, R204, PT ;  /* 0x000000cc0000720c */ /* 0x000fe40003fa6270 */
[CC--:B------:R-:W-:Y:S02]  /*21de0*/  LOP3.LUT R4, R3.reuse, R215.reuse, R40, 0x96, !PT ;  /* 0x000000d703047212 */ /* 0x0c0fe400078e9628 */
[----:B------:R-:W-:Y:S02]  /*21df0*/  LOP3.LUT R3, R3, R215, R8, 0x96, !PT ;  /* 0x000000d703037212 */ /* 0x000fe400078e9608 */
[--C-:B------:R-:W-:Y:S01]  /*21e00*/  LOP3.LUT R6, R183, R214, R2.reuse, 0x96, !PT ;  /* 0x000000d6b7067212 */ /* 0x100fe200078e9602 */
[----:B------:R-:W-:Y:S01]  /*21e10*/  IMAD.WIDE.U32 R4, R4, -0x2daee0ad, RZ ;  /* 0xd2511f5304047825 */ /* 0x000fe200078e00ff */
[C---:B------:R-:W-:Y:S02]  /*21e20*/  ISETP.GE.OR P3, PT, R0.reuse, R207, !P3 ;  /* 0x000000cf0000720c */ /* 0x040fe40005f66670 */
[----:B------:R-:W-:Y:S01]  /*21e30*/  ISETP.GE.OR P2, PT, R0, R206, !P2 ;  /* 0x000000ce0000720c */ /* 0x000fe20005746670 */
[----:B------:R-:W-:Y:S01]  /*21e40*/  IMAD.WIDE.U32 R20, R6, -0x2daee0ad, RZ ;  /* 0xd2511f5306147825 */ /* 0x000fe200078e00ff */
[C---:B------:R-:W-:Y:S02]  /*21e50*/  ISETP.GE.OR P6, PT, R0.reuse, R209, !P6 ;  /* 0x000000d10000720c */ /* 0x040fe400077c6670 */
[----:B------:R-:W-:Y:S01]  /*21e60*/  ISETP.GE.OR P5, PT, R0, R208, !P5 ;  /* 0x000000d00000720c */ /* 0x000fe20006fa6670 */
[----:B------:R-:W-:Y:S01]  /*21e70*/  VIADD R0, R201, 0x79 ;  /* 0x00000079c9007836 */ /* 0x000fe20000000000 */
[----:B------:R-:W-:Y:S01]  /*21e80*/  LOP3.LUT R7, R181, R214, R2, 0x96, !PT ;  /* 0x000000d6b5077212 */ /* 0x000fe200078e9602 */
[----:B------:R-:W-:Y:S01]  /*21e90*/  IMAD.WIDE.U32 R2, R3, -0x2daee0ad, RZ ;  /* 0xd2511f5303027825 */ /* 0x000fe200078e00ff */
        /* <DEDUP_REMOVED lines=9> */
[----:B------:R-:W-:Y:S02]  /*21f30*/  LOP3.LUT R7, R3, R216, R212, 0x96, !PT ;  /* 0x000000d803077212 */ /* 0x000fe400078e96d4 */
[----:B------:R-:W-:Y:S02]  /*21f40*/  LOP3.LUT R14, R21, R221, R2, 0x96, !PT ;  /* 0x000000dd150e7212 */ /* 0x000fe400078e9602 */
[----:B------:R-:W-:Y:S02]  /*21f50*/  FMNMX.FTZ R3, R58, R132, !PT ;  /* 0x000000843a037209 */ /* 0x000fe40007810000 */
[C---:B------:R-:W-:Y:S02]  /*21f60*/  ISETP.GE.OR P1, PT, R0.reuse, R207, !P1 ;  /* 0x000000cf0000720c */ /* 0x040fe40004f26670 */
[C---:B------:R-:W-:Y:S02]  /*21f70*/  ISETP.GE.OR P0, PT, R0.reuse, R206, !P0 ;  /* 0x000000ce0000720c */ /* 0x040fe40004706670 */
[C---:B------:R-:W-:Y:S02]  /*21f80*/  ISETP.GE.OR P3, PT, R0.reuse, R209, !P3 ;  /* 0x000000d10000720c */ /* 0x040fe40005f66670 */
[----:B------:R-:W-:Y:S02]  /*21f90*/  ISETP.GE.OR P2, PT, R0, R208, !P2 ;  /* 0x000000d00000720c */ /* 0x000fe40005746670 */
[----:B------:R-:W-:Y:S02]  /*21fa0*/  FMNMX.FTZ R2, R68, R133, !PT ;  /* 0x0000008544027209 */ /* 0x000fe40007810000 */
[----:B------:R-:W-:Y:S02]  /*21fb0*/  LOP3.LUT R15, R23, R221, R4, 0x96, !PT ;  /* 0x000000dd170f7212 */ /* 0x000fe400078e9604 */
        /* <DEDUP_REMOVED lines=108> */
[----:B------:R-:W-:Y:S02]  /*22680*/  FMNMX.FTZ R3, R115, R3, !PT ;  /* 0x0000000373037209 */ /* 0x000fe40007810000 */
[----:B------:R-:W-:Y:S02]  /*22690*/  FMNMX.FTZ R2, R109, R2, !PT ;  /* 0x000000026d027209 */ /* 0x000fe40007810000 */
[----:B------:R-:W-:Y:S02]  /*226a0*/  FMNMX.FTZ R0, R111, R0, !PT ;  /* 0x000000006f007209 */ /* 0x000fe40007810000 */
[----:B---3--:R-:W-:Y:S02]  /*226b0*/  ISETP.GT.AND P0, PT, R237, R73, PT ;  /* 0x00000049ed00720c */ /* 0x008fe40003f04270 */
        /* <DEDUP_REMOVED lines=8> */
[----:B------:R-:W-:Y:S02]  /*22740*/  FMNMX.FTZ R2, R121, R2, !PT ;  /* 0x0000000279027209 */ /* 0x000fe40007810000 */
[----:B------:R-:W-:Y:S02]  /*22750*/  FMNMX.FTZ R0, R123, R0, !PT ;  /* 0x000000007b007209 */ /* 0x000fe40007810000 */
[----:B------:R-:W-:Y:S02]  /*22760*/  FSEL R125, R125, -INF , !P1 ;  /* 0xff8000007d7d7808 */ /* 0x000fe40004800000 */
[----:B------:R-:W-:Y:S02]  /*22770*/  FSEL R129, R129, -INF , !P3 ;  /* 0xff80000081817808 */ /* 0x000fe40005800000 */
[----:B------:R-:W-:Y:S02]  /*22780*/  FSEL R131, R131, -INF , !P2 ;  /* 0xff80000083837808 */ /* 0x000fe40005000000 */
[----:B------:R-:W-:Y:S02]  /*22790*/  FMNMX.FTZ R39, R128, R39, !PT ;  /* 0x0000002780277209 */ /* 0x000fe40007810000 */
[----:B------:R-:W-:Y:S02]  /*227a0*/  FMNMX.FTZ R3, R130, R3, !PT ;  /* 0x0000000382037209 */ /* 0x000fe40007810000 */
[----:B------:R-:W-:Y:S02]  /*227b0*/  FMNMX.FTZ R2, R124, R2, !PT ;  /* 0x000000027c027209 */ /* 0x000fe40007810000 */
[----:B------:R-:W-:Y:S02]  /*227c0*/  FMNMX.FTZ R0, R126, R0, !PT ;  /* 0x000000007e007209 */ /* 0x000fe40007810000 */
[----:B-1----:R-:W-:Y:S02]  /*227d0*/  LOP3.LUT R8, R5, R216, R186, 0x96, !PT ;  /* 0x000000d805087212 */ /* 0x002fe400078e96ba */
[----:B------:R-:W-:Y:S02]  /*227e0*/  FMNMX.FTZ R39, R129, R39, !PT ;  /* 0x0000002781277209 */ /* 0x000fe40007810000 */
[----:B------:R-:W-:Y:S02]  /*227f0*/  FMNMX.FTZ R38, R131, R3, !PT ;  /* 0x0000000383267209 */ /* 0x000fe40007810000 */
[----:B------:R-:W-:Y:S02]  /*22800*/  FMNMX.FTZ R37, R125, R2, !PT ;  /* 0x000000027d257209 */ /* 0x000fe40007810000 */
[----:B------:R-:W-:Y:S01]  /*22810*/  FMNMX.FTZ R36, R127, R0, !PT ;  /* 0x000000007f247209 */ /* 0x000fe20007810000 */
[----:B------:R-:W-:Y:S06]  /*22820*/  @!P0 BRA `(.L_x_1057) ;  /* 0x0000000000e08947 */ /* 0x000fec0003800000 */
[----:B------:R-:W2:Y:S04]  /*22830*/  LDL.LU R13, [R1+0x50] ;  /* 0x00005000010d7983 */ /* 0x000ea80000300800 */
[----:B------:R-:W3:Y:S04]  /*22840*/  LDL.64 R18, [R1+0x378] ;  /* 0x0003780001127983 */ /* 0x000ee80000100a00 */
[----:B------:R-:W4:Y:S04]  /*22850*/  LDL.64 R16, [R1+0x390] ;  /* 0x0003900001107983 */ /* 0x000f280000100a00 */
[----:B------:R-:W5:Y:S04]  /*22860*/  LDL.64 R40, [R1+0x110] ;  /* 0x0001100001287983 */ /* 0x000f680000100a00 */
[----:B------:R-:W5:Y:S04]  /*22870*/  LDL.64 R10, [R1+0x88] ;  /* 0x00008800010a7983 */ /* 0x000f680000100a00 */
[----:B------:R-:W5:Y:S04]  /*22880*/  LDL R9, [R1+0x354] ;  /* 0x0003540001097983 */ /* 0x000f680000100800 */
[----:B------:R1:W-:Y:S04]  /*22890*/  @P4 STS [R210+0x2000], RZ ;  /* 0x002000ffd2004388 */ /* 0x0003e80000000800 */
[----:B------:R1:W-:Y:S04]  /*228a0*/  @P4 STS [R210+0x2004], RZ ;  /* 0x002004ffd2004388 */ /* 0x0003e80000000800 */
[----:B------:R1:W-:Y:S04]  /*228b0*/  @P4 STS.64 [R210+0x2008], RZ ;  /* 0x002008ffd2004388 */ /* 0x0003e80000000a00 */
[----:B---3--:R-:W3:Y:S01]  /*228c0*/  LDL R18, [R1+0x3b8] ;  /* 0x0003b80001127983 */ /* 0x008ee20000100800 */
[----:B--2---:R-:W-:Y:S02]  /*228d0*/  VIADD R0, R13, 0xfffffffe ;  /* 0xfffffffe0d007836 */ /* 0x004fe40000000000 */
[----:B------:R-:W-:Y:S01]  /*228e0*/  IMAD.MOV.U32 R3, RZ, RZ, R19 ;  /* 0x000000ffff037224 */ /* 0x000fe200078e0013 */
[----:B------:R-:W2:Y:S01]  /*228f0*/  LDL R13, [R1+0x3bc] ;  /* 0x0003bc00010d7983 */ /* 0x000ea20000100800 */
[----:B----4-:R-:W-:Y:S01]  /*22900*/  IMAD.MOV.U32 R2, RZ, RZ, R16 ;  /* 0x000000ffff027224 */ /* 0x010fe200078e0010 */
[----:B------:R-:W-:Y:S02]  /*22910*/  SHF.R.S32.HI R5, RZ, 0x1f, R0 ;  /* 0x0000001fff057819 */ /* 0x000fe40000011400 */
[----:B------:R-:W4:Y:S01]  /*22920*/  LDL.64 R16, [R1+0x3b0] ;  /* 0x0003b00001107983 */ /* 0x000f220000100a00 */
[C---:B-----5:R-:W-:Y:S01]  /*22930*/  SHF.L.U64.HI R4, R40.reuse, 0x7, R41 ;  /* 0x0000000728047819 */ /* 0x060fe20000010229 */
[----:B------:R-:W-:Y:S04]  /*22940*/  IMAD.SHL.U32 R6, R40, 0x80, RZ ;  /* 0x0000008028067824 */ /* 0x000fe800078e00ff */
[----:B------:R-:W-:Y:S02]  /*22950*/  IMAD R4, R4, R0, RZ ;  /* 0x0000000004047224 */ /* 0x000fe400078e02ff */
[-C--:B------:R-:W-:Y:S04]  /*22960*/  IMAD.WIDE.U32 R2, R0, R6.reuse, R2 ;  /* 0x0000000600027225 */ /* 0x080fe800078e0002 */
[----:B------:R-:W-:Y:S01]  /*22970*/  IMAD R0, R5, R6, R4 ;  /* 0x0000000605007224 */ /* 0x000fe200078e0204 */
[----:B------:R-:W-:Y:S03]  /*22980*/  @!P4 LEA R4, P0, R2, R10, 0x1 ;  /* 0x0000000a0204c211 */ /* 0x000fe600078008ff */
[----:B------:R-:W-:Y:S01]  /*22990*/  IMAD.IADD R0, R3, 0x1, R0 ;  /* 0x0000000103007824 */ /* 0x000fe200078e0200 */
[----:B------:R-:W-:Y:S04]  /*229a0*/  @!P4 LEA R3, P1, R40, R2, 0x5 ;  /* 0x000000022803c211 */ /* 0x000fe800078228ff */
[-C--:B------:R-:W-:Y:S05]  /*229b0*/  @!P4 LEA.HI.X R5, R2, R11.reuse, R0, 0x1, P0 ;  /* 0x0000000b0205c211 */ /* 0x080fea00000f0c00 */
[----:B------:R-:W-:Y:S01]  /*229c0*/  @!PT LDS RZ, [RZ] ;  /* 0x00000000fffff984 */ /* 0x000fe20000000800 */
[----:B------:R-:W-:Y:S01]  /*229d0*/  @!PT LDS RZ, [RZ] ;  /* 0x00000000fffff984 */ /* 0x000fe20000000800 */
[----:B------:R-:W-:Y:S01]  /*229e0*/  @!PT LDS RZ, [RZ] ;  /* 0x00000000fffff984 */ /* 0x000fe20000000800 */
[----:B------:R5:W-:Y:S04]  /*229f0*/  @!P4 LDGSTS.E.BYPASS.LTC128B.128 [R210+0x2000], desc[UR4][R4.64] ;  /* 0x0200000004d2cfae */ /* 0x000be8000b901d44 */
[----:B------:R1:W-:Y:S01]  /*22a00*/  @P4 STS.128 [R210+0x2800], RZ ;  /* 0x002800ffd2004388 */ /* 0x0003e20000000c00 */
[C---:B-----5:R-:W-:Y:S02]  /*22a10*/  @!P4 LEA R4, P0, R3.reuse, R10, 0x1 ;  /* 0x0000000a0304c211 */ /* 0x060fe400078008ff */
[----:B------:R-:W-:Y:S04]  /*22a20*/  @!P4 LEA.HI.X R5, R40, R0, R41, 0x5, P1 ;  /* 0x000000002805c211 */ /* 0x000fe800008f2c29 */
[-C--:B------:R-:W-:Y:S05]  /*22a30*/  @!P4 LEA.HI.X R5, R3, R11.reuse, R5, 0x1, P0 ;  /* 0x0000000b0305c211 */ /* 0x080fea00000f0c05 */
[----:B------:R-:W-:Y:S01]  /*22a40*/  @!PT LDS RZ, [RZ] ;  /* 0x00000000fffff984 */ /* 0x000fe20000000800 */
[----:B------:R-:W-:Y:S01]  /*22a50*/  @!PT LDS RZ, [RZ] ;  /* 0x00000000fffff984 */ /* 0x000fe20000000800 */
[----:B------:R-:W-:Y:S01]  /*22a60*/  @!PT LDS RZ, [RZ] ;  /* 0x00000000fffff984 */ /* 0x000fe20000000800 */
[----:B------:R5:W-:Y:S04]  /*22a70*/  @!P4 LDGSTS.E.BYPASS.LTC128B.128 [R210+0x2800], desc[UR4][R4.64] ;  /* 0x0280000004d2cfae */ /* 0x000be8000b901d44 */
[----:B------:R1:W-:Y:S01]  /*22a80*/  @P4 STS.128 [R210+0x3000], RZ ;  /* 0x003000ffd2004388 */ /* 0x0003e20000000c00 */
[----:B---3--:R-:W-:Y:S04]  /*22a90*/  @!P4 IADD3 R3, P1, R18, R2, RZ ;  /* 0x000000021203c210 */ /* 0x008fe80007f3e0ff */
[C---:B-----5:R-:W-:Y:S01]  /*22aa0*/  @!P4 LEA R4, P0, R3.reuse, R10, 0x1 ;  /* 0x0000000a0304c211 */ /* 0x060fe200078008ff */
[----:B--2---:R-:W-:Y:S05]  /*22ab0*/  @!P4 IMAD.X R5, R0, 0x1, R13, P1 ;  /* 0x000000010005c824 */ /* 0x004fea00008e060d */
[-C--:B------:R-:W-:Y:S02]  /*22ac0*/  @!P4 LEA.HI.X R5, R3, R11.reuse, R5, 0x1, P0 ;  /* 0x0000000b0305c211 */ /* 0x080fe400000f0c05 */
[----:B----4-:R-:W-:Y:S03]  /*22ad0*/  @!P4 IADD3 R3, P1, R16, R2, RZ ;  /* 0x000000021003c210 */ /* 0x010fe60007f3e0ff */
[----:B------:R-:W-:Y:S01]  /*22ae0*/  @!PT LDS RZ, [RZ] ;  /* 0x00000000fffff984 */ /* 0x000fe20000000800 */
[----:B------:R-:W-:Y:S01]  /*22af0*/  @!PT LDS RZ, [RZ] ;  /* 0x00000000fffff984 */ /* 0x000fe20000000800 */
[----:B------:R-:W-:Y:S01]  /*22b00*/  @!PT LDS RZ, [RZ] ;  /* 0x00000000fffff984 */ /* 0x000fe20000000800 */
[----:B------:R1:W-:Y:S01]  /*22b10*/  @!P4 LDGSTS.E.BYPASS.LTC128B.128 [R210+0x3000], desc[UR4][R4.64] ;  /* 0x0300000004d2cfae */ /* 0x0003e2000b901d44 */
[C---:B------:R-:W-:Y:S01]  /*22b20*/  @!P4 LEA R2, P0, R3.reuse, R10, 0x1 ;  /* 0x0000000a0302c211 */ /* 0x040fe200078008ff */
[----:B------:R-:W-:Y:S02]  /*22b30*/  @!P4 IMAD.X R0, R0, 0x1, R9, P1 ;  /* 0x000000010000c824 */ /* 0x000fe400008e0609 */
[----:B------:R1:W-:Y:S03]  /*22b40*/  @P4 STS.128 [R210+0x3800], RZ ;  /* 0x003800ffd2004388 */ /* 0x0003e60000000c00 */
[----:B------:R-:W-:Y:S05]  /*22b50*/  @!P4 LEA.HI.X R3, R3, R11, R0, 0x1, P0 ;  /* 0x0000000b0303c211 */ /* 0x000fea00000f0c00 */
[----:B------:R-:W-:Y:S01]  /*22b60*/  @!PT LDS RZ, [RZ] ;  /* 0x00000000fffff984 */ /* 0x000fe20000000800 */
[----:B------:R-:W-:Y:S01]  /*22b70*/  @!PT LDS RZ, [RZ] ;  /* 0x00000000fffff984 */ /* 0x000fe20000000800 */
[----:B------:R-:W-:Y:S01]  /*22b80*/  @!PT LDS RZ, [RZ] ;  /* 0x00000000fffff984 */ /* 0x000fe20000000800 */
[----:B------:R1:W-:Y:S04]  /*22b90*/  @!P4 LDGSTS.E.BYPASS.LTC128B.128 [R210+0x3800], desc[UR4][R2.64] ;  /* 0x0380000002d2cfae */ /* 0x0003e8000b901d44 */
[----:B------:R-:W0:Y:S02]  /*22ba0*/  LDGDEPBAR ;  /* 0x00000000000079af */ /* 0x000e240000000000 */
.L_x_1057:
[----:B------:R-:W-:Y:S05]  /*22bb0*/  BSYNC B0 ;  /* 0x0000000000007941 */ /* 0x000fea0003800000 */
.L_x_1056:
[----:B------:R-:W-:Y:S01]  /*22bc0*/  LOP3.LUT R200, R200, 0xfffeffff, RZ, 0xc0, !PT ;  /* 0xfffeffffc8c87812 */ /* 0x000fe200078ec0ff */
[----:B------:R-:W2:Y:S01]  /*22bd0*/  LDL R176, [R1+0x360] ;  /* 0x0003600001b07983 */ /* 0x000ea20000100800 */
[----:B-1----:R-:W-:Y:S03]  /*22be0*/  IMAD.WIDE.U32 R2, R14, -0x326172a9, RZ ;  /* 0xcd9e8d570e027825 */ /* 0x002fe600078e00ff */
[----:B------:R-:W-:Y:S01]  /*22bf0*/  @P4 LOP3.LUT R200, R200, 0x10000, RZ, 0xfc, !PT ;  /* 0x00010000c8c84812 */ /* 0x000fe200078efcff */
[----:B------:R-:W3:Y:S01]  /*22c00*/  LDL R61, [R1+0x34c] ;  /* 0x00034c00013d7983 */ /* 0x000ee20000100800 */
[----:B------:R-:W-:Y:S03]  /*22c10*/  IMAD.WIDE.U32 R4, R7, -0x326172a9, RZ ;  /* 0xcd9e8d5707047825 */ /* 0x000fe600078e00ff */
[----:B------:R-:W-:Y:S01]  /*22c20*/  LOP3.LUT R200, R200, 0x7fffffff, RZ, 0xc0, !PT ;  /* 0x7fffffffc8c87812 */ /* 0x000fe200078ec0ff */
[----:B------:R-:W4:Y:S01]  /*22c30*/  LDL R60, [R1+0x350] ;  /* 0x00035000013c7983 */ /* 0x000f220000100800 */
[----:B------:R-:W-:Y:S01]  /*22c40*/  LOP3.LUT R0, R5, R211, R182, 0x96, !PT ;  /* 0x000000d305007212 */ /* 0x000fe200078e96b6 */
[----:B------:R-:W-:Y:S01]  /*22c50*/  IMAD.WIDE.U32 R6, R15, -0x326172a9, RZ ;  /* 0xcd9e8d570f067825 */ /* 0x000fe200078e00ff */
[-C--:B------:R-:W-:Y:S01]  /*22c60*/  LOP3.LUT R4, R3, R220.reuse, R4, 0x96, !PT ;  /* 0x000000dc03047212 */ /* 0x080fe200078e9604 */
[----:B------:R1:W-:Y:S02]  /*22c70*/  STL [R1+0x418], R237 ;  /* 0x000418ed01007387 */ /* 0x0003e40000100800 */
[----:B------:R-:W-:Y:S02]  /*22c80*/  IMAD.WIDE.U32 R14, R0, -0x2daee0ad, RZ ;  /* 0xd2511f53000e7825 */ /* 0x000fe400078e00ff */
[----:B------:R-:W2:Y:S02]  /*22c90*/  LDL.LU R174, [R1+0x54] ;  /* 0x0000540001ae7983 */ /* 0x000ea40000300800 */
[----:B------:R-:W-:Y:S01]  /*22ca0*/  IMAD.WIDE.U32 R18, R4, -0x2daee0ad, RZ ;  /* 0xd2511f5304127825 */ /* 0x000fe200078e00ff */
[----:B------:R-:W-:Y:S01]  /*22cb0*/  LOP3.LUT R0, R15, R219, R20, 0x96, !PT ;  /* 0x000000db0f007212 */ /* 0x000fe200078e9614 */
[----:B------:R-:W3:Y:S02]  /*22cc0*/  LDL.LU R173, [R1+0x68] ;  /* 0x0000680001ad7983 */ /* 0x000ee40000300800 */
[----:B------:R-:W-:Y:S01]  /*22cd0*/  IMAD.WIDE.U32 R8, R8, -0x326172a9, RZ ;  /* 0xcd9e8d5708087825 */ /* 0x000fe200078e00ff */
[----:B------:R-:W-:Y:S01]  /*22ce0*/  LOP3.LUT R4, R19, R217, R14, 0x96, !PT ;  /* 0x000000d913047212 */ /* 0x000fe200078e960e */
[----:B------:R-:W4:Y:S03]  /*22cf0*/  LDL R172, [R1+0x364] ;  /* 0x0003640001ac7983 */ /* 0x000f260000100800 */
[----:B------:R-:W-:Y:S01]  /*22d00*/  LOP3.LUT R9, R9, R211, R180, 0x96, !PT ;  /* 0x000000d309097212 */ /* 0x000fe200078e96b4 */
[----:B------:R1:W-:Y:S01]  /*22d10*/  STL [R1+0x414], R171 ;  /* 0x000414ab01007387 */ /* 0x0003e20000100800 */
[----:B------:R-:W-:Y:S01]  /*22d20*/  LOP3.LUT R8, R7, R220, R8, 0x96, !PT ;  /* 0x000000dc07087212 */ /* 0x000fe200078e9608 */
[----:B------:R-:W-:Y:S02]  /*22d30*/  IMAD.WIDE.U32 R4, R4, -0x326172a9, RZ ;  /* 0xcd9e8d5704047825 */ /* 0x000fe400078e00ff */
[----:B------:R1:W-:Y:S02]  /*22d40*/  STL [R1+0x410], R188 ;  /* 0x000410bc01007387 */ /* 0x0003e40000100800 */
[----:B------:R-:W-:Y:S02]  /*22d50*/  IMAD.WIDE.U32 R16, R9, -0x2daee0ad, RZ ;  /* 0xd2511f5309107825 */ /* 0x000fe400078e00ff */
[----:B------:R1:W-:Y:S02]  /*22d60*/  STL [R1+0x40c], R210 ;  /* 0x00040cd201007387 */ /* 0x0003e40000100800 */
[----:B-1----:R-:W-:Y:S01]  /*22d70*/  IMAD.MOV.U32 R237, RZ, RZ, R12 ;  /* 0x000000ffffed7224 */ /* 0x002fe200078e000c */
[----:B------:R-:W-:Y:S01]  /*22d80*/  LOP3.LUT R3, R17, R219, R22, 0x96, !PT ;  /* 0x000000db11037212 */ /* 0x000fe200078e9616 */
[----:B------:R1:W-:Y:S01]  /*22d90*/  STL [R1+0x408], R209 ;  /* 0x000408d101007387 */ /* 0x0003e20000100800 */
[----:B------:R-:W-:Y:S03]  /*22da0*/  IMAD.WIDE.U32 R40, R8, -0x2daee0ad, RZ ;  /* 0xd2511f5308287825 */ /* 0x000fe600078e00ff */
[----:B------:R1:W-:Y:S02]  /*22db0*/  STL [R1+0x404], R208 ;  /* 0x000404d001007387 */ /* 0x0003e40000100800 */
[----:B------:R-:W-:Y:S02]  /*22dc0*/  LOP3.LUT R8, R41, R217, R16, 0x96, !PT ;  /* 0x000000d929087212 */ /* 0x000fe400078e9610 */
[----:B------:R-:W-:Y:S01]  /*22dd0*/  LOP3.LUT R16, R4, 0xffff, RZ, 0xc0, !PT ;  /* 0x0000ffff04107812 */ /* 0x000fe200078ec0ff */
[----:B------:R1:W-:Y:S02]  /*22de0*/  STL [R1+0x400], R207 ;  /* 0x000400cf01007387 */ /* 0x0003e40000100800 */
[----:B------:R-:W-:Y:S02]  /*22df0*/  IMAD.WIDE.U32 R8, R8, -0x326172a9, RZ ;  /* 0xcd9e8d5708087825 */ /* 0x000fe400078e00ff */
[----:B------:R1:W-:Y:S02]  /*22e00*/  STL [R1+0x3fc], R206 ;  /* 0x0003fcce01007387 */ /* 0x0003e40000100800 */
[----:B------:R-:W-:Y:S01]  /*22e10*/  IMAD.MOV.U32 R171, RZ, RZ, R57 ;  /* 0x000000ffffab7224 */ /* 0x000fe200078e0039 */
[C---:B------:R-:W-:Y:S01]  /*22e20*/  LOP3.LUT R187, R8.reuse, 0xff, RZ, 0xc0, !PT ;  /* 0x000000ff08bb7812 */ /* 0x040fe200078ec0ff */
[----:B------:R-:W1:Y:S01]  /*22e30*/  SHFL.BFLY PT, R13, R36, 0x2, 0x1f ;  /* 0x0c401f00240d7f89 */ /* 0x000e6200000e0000 */
[----:B------:R-:W-:Y:S01]  /*22e40*/  SHF.R.U32.HI R15, RZ, 0x10, R8 ;  /* 0x00000010ff0f7819 */ /* 0x000fe20000011608 */
[----:B------:R-:W-:Y:S01]  /*22e50*/  IMAD.MOV.U32 R188, RZ, RZ, R179 ;  /* 0x000000ffffbc7224 */ /* 0x000fe200078e00b3 */
[----:B------:R-:W-:Y:S05]  /*22e60*/  LOP3.LUT R21, R8, 0xffff, RZ, 0xc0, !PT ;  /* 0x0000ffff08157812 */ /* 0x000fea00078ec0ff */
[----:B------:R1:W-:Y:S01]  /*22e70*/  STL [R1+0x3f8], R205 ;  /* 0x0003f8cd01007387 */ /* 0x0003e20000100800 */
[----:B------:R-:W-:Y:S03]  /*22e80*/  IMAD.MOV.U32 R210, RZ, RZ, R178 ;  /* 0x000000ffffd27224 */ /* 0x000fe600078e00b2 */
[----:B------:R1:W-:Y:S02]  /*22e90*/  STL [R1+0x3f4], R204 ;  /* 0x0003f4cc01007387 */ /* 0x0003e40000100800 */
[----:B-1----:R-:W-:Y:S02]  /*22ea0*/  IMAD.MOV.U32 R209, RZ, RZ, R177 ;  /* 0x000000ffffd17224 */ /* 0x002fe400078e00b1 */
[----:B------:R-:W-:Y:S01]  /*22eb0*/  STL [R1+0x3f0], R198 ;  /* 0x0003f0c601007387 */ /* 0x000fe20000100800 */
[----:B------:R-:W-:Y:S02]  /*22ec0*/  IMAD.MOV.U32 R208, RZ, RZ, R237 ;  /* 0x000000ffffd07224 */ /* 0x000fe400078e00ed */
[----:B------:R-:W-:Y:S01]  /*22ed0*/  IMAD.MOV.U32 R237, RZ, RZ, R62 ;  /* 0x000000ffffed7224 */ /* 0x000fe200078e003e */
[----:B------:R1:W-:Y:S01]  /*22ee0*/  STL.64 [R1+0x3e8], R202 ;  /* 0x0003e8ca01007387 */ /* 0x0003e20000100a00 */
[----:B------:R-:W-:Y:S02]  /*22ef0*/  IMAD.MOV.U32 R207, RZ, RZ, R78 ;  /* 0x000000ffffcf7224 */ /* 0x000fe400078e004e */
[----:B------:R-:W-:Y:S03]  /*22f00*/  IMAD.MOV.U32 R206, RZ, RZ, R208 ;  /* 0x000000ffffce7224 */ /* 0x000fe600078e00d0 */
[----:B------:R-:W1:Y:S01]  /*22f10*/  SHFL.BFLY PT, R12, R37, 0x2, 0x1f ;  /* 0x0c401f00250c7f89 */ /* 0x000e6200000e0000 */
[----:B------:R-:W-:Y:S01]  /*22f20*/  IMAD.MOV.U32 R208, RZ, RZ, R76 ;  /* 0x000000ffffd07224 */ /* 0x000fe200078e004c */
[----:B------:R-:W-:Y:S06]  /*22f30*/  FMNMX.FTZ R36, R36, R13, !PT ;  /* 0x0000000d24247209 */ /* 0x000fec0007810000 */
[----:B------:R-:W-:Y:S01]  /*22f40*/  STL [R1+0x3e4], R197 ;  /* 0x0003e4c501007387 */ /* 0x000fe20000100800 */
[----:B------:R-:W-:Y:S03]  /*22f50*/  IMAD.MOV.U32 R205, RZ, RZ, R69 ;  /* 0x000000ffffcd7224 */ /* 0x000fe600078e0045 */
[----:B------:R-:W1:Y:S01]  /*22f60*/  SHFL.BFLY PT, R10, R39, 0x2, 0x1f ;  /* 0x0c401f00270a7f89 */ /* 0x000e6200000e0000 */
[----:B------:R-:W-:Y:S07]  /*22f70*/  IMAD.MOV.U32 R204, RZ, RZ, R68 ;  /* 0x000000ffffcc7224 */ /* 0x000fee00078e0044 */
[----:B------:R-:W1:Y:S08]  /*22f80*/  SHFL.BFLY PT, R11, R38, 0x2, 0x1f ;  /* 0x0c401f00260b7f89 */ /* 0x000e7000000e0000 */
[----:B------:R1:W-:Y:S04]  /*22f90*/  STL [R1+0x3e0], R196 ;  /* 0x0003e0c401007387 */ /* 0x0003e80000100800 */
[----:B------:R-:W-:Y:S01]  /*22fa0*/  STL [R1+0x3dc], R195 ;  /* 0x0003dcc301007387 */ /* 0x000fe20000100800 */
[----:B-1----:R-:W-:Y:S01]  /*22fb0*/  LOP3.LUT R202, R4, 0xff, RZ, 0xc0, !PT ;  /* 0x000000ff04ca7812 */ /* 0x002fe200078ec0ff */
[----:B------:R-:W-:Y:S01]  /*22fc0*/  IMAD.MOV.U32 R203, RZ, RZ, R206 ;  /* 0x000000ffffcb7224 */ /* 0x000fe200078e00ce */
[----:B------:R-:W-:Y:S01]  /*22fd0*/  FMNMX.FTZ R37, R37, R12, !PT ;  /* 0x0000000c25257209 */ /* 0x000fe20007810000 */
[----:B------:R-:W1:Y:S01]  /*22fe0*/  SHFL.BFLY PT, R14, R36, 0x1, 0x1f ;  /* 0x0c201f00240e7f89 */ /* 0x000e6200000e0000 */
[----:B------:R-:W-:Y:S07]  /*22ff0*/  IMAD.WIDE.U32 R12, R3, -0x326172a9, RZ ;  /* 0xcd9e8d57030c7825 */ /* 0x000fee00078e00ff */
[----:B------:R-:W-:Y:S01]  /*23000*/  STL [R1+0x3d8], R194 ;  /* 0x0003d8c201007387 */ /* 0x000fe20000100800 */
[----:B------:R-:W-:Y:S01]  /*23010*/  IMAD.MOV.U32 R206, RZ, RZ, R210 ;  /* 0x000000ffffce7224 */ /* 0x000fe200078e00d2 */
[----:B------:R-:W-:Y:S01]  /*23020*/  LOP3.LUT R6, R13, R218, R6, 0x96, !PT ;  /* 0x000000da0d067212 */ /* 0x000fe200078e9606 */
[----:B------:R-:W-:Y:S01]  /*23030*/  IMAD.MOV.U32 R210, RZ, RZ, R171 ;  /* 0x000000ffffd27224 */ /* 0x000fe200078e00ab */
[----:B------:R-:W-:Y:S01]  /*23040*/  FMNMX.FTZ R39, R39, R10, !PT ;  /* 0x0000000a27277209 */ /* 0x000fe20007810000 */
[----:B------:R1:W-:Y:S01]  /*23050*/  STL.64 [R1+0x3d0], R192 ;  /* 0x0003d0c001007387 */ /* 0x0003e20000100a00 */
[----:B------:R-:W-:Y:S01]  /*23060*/  SHF.R.U32.HI R13, RZ, 0x10, R4 ;  /* 0x00000010ff0d7819 */ /* 0x000fe20000011604 */
[----:B------:R-:W-:Y:S01]  /*23070*/  IMAD.MOV.U32 R197, RZ, RZ, R205 ;  /* 0x000000ffffc57224 */ /* 0x000fe200078e00cd */
[----:B------:R-:W-:Y:S01]  /*23080*/  FMNMX.FTZ R38, R38, R11, !PT ;  /* 0x0000000b26267209 */ /* 0x000fe20007810000 */
[----:B------:R-:W-:Y:S02]  /*23090*/  IMAD.WIDE.U32 R10, R0, -0x326172a9, RZ ;  /* 0xcd9e8d57000a7825 */ /* 0x000fe400078e00ff */
[----:B------:R-:W-:Y:S02]  /*230a0*/  STL [R1+0x3cc], R189 ;  /* 0x0003ccbd01007387 */ /* 0x000fe40000100800 */
[----:B------:R-:W-:Y:S01]  /*230b0*/  IMAD.MOV.U32 R196, RZ, RZ, R204 ;  /* 0x000000ffffc47224 */ /* 0x000fe200078e00cc */
[----:B------:R-:W-:Y:S01]  /*230c0*/  LOP3.LUT R2, R11, R218, R2, 0x96, !PT ;  /* 0x000000da0b027212 */ /* 0x000fe200078e9602 */
[----:B------:R-:W-:Y:S01]  /*230d0*/  STL [R1+0x3c8], R170 ;  /* 0x0003c8aa01007387 */ /* 0x000fe20000100800 */
[-C--:B------:R-:W-:Y:S01]  /*230e0*/  LOP3.LUT R11, R9, R222.reuse, R12, 0x96, !PT ;  /* 0x000000de090b7212 */ /* 0x080fe200078e960c */
[----:B------:R-:W-:Y:S01]  /*230f0*/  IMAD.MOV.U32 R205, RZ, RZ, R209 ;  /* 0x000000ffffcd7224 */ /* 0x000fe200078e00d1 */
[----:B------:R-:W-:Y:S01]  /*23100*/  LOP3.LUT R10, R5, R222, R10, 0x96, !PT ;  /* 0x000000de050a7212 */ /* 0x000fe200078e960a */
[----:B------:R1:W-:Y:S01]  /*23110*/  STL.64 [R1+0x3c0], R190 ;  /* 0x0003c0be01007387 */ /* 0x0003e20000100a00 */
[----:B------:R-:W-:Y:S01]  /*23120*/  SHF.R.U32.HI R12, RZ, 0x18, R4 ;  /* 0x00000018ff0c7819 */ /* 0x000fe20000011604 */
[----:B------:R-:W-:Y:S01]  /*23130*/  IMAD.WIDE.U32 R4, R6, -0x2daee0ad, RZ ;  /* 0xd2511f5306047825 */ /* 0x000fe200078e00ff */
[----:B-1----:R-:W-:Y:S02]  /*23140*/  FMNMX.FTZ R36, R36, R14, !PT ;  /* 0x0000000e24247209 */ /* 0x002fe40007810000 */
[----:B------:R-:W-:Y:S01]  /*23150*/  SHF.R.U32.HI R17, RZ, 0x18, R11 ;  /* 0x00000018ff117819 */ /* 0x000fe2000001160b */
[----:B------:R-:W4:Y:S01]  /*23160*/  LDL R14, [R1+0x35c] ;  /* 0x00035c00010e7983 */ /* 0x000f220000100800 */
[-C--:B------:R-:W-:Y:S01]  /*23170*/  LOP3.LUT R40, R5, R223.reuse, R40, 0x96, !PT ;  /* 0x000000df05287212 */ /* 0x080fe200078e9628 */
[----:B------:R-:W-:Y:S01]  /*23180*/  IMAD.MOV.U32 R209, RZ, RZ, R188 ;  /* 0x000000ffffd17224 */ /* 0x000fe200078e00bc */
[----:B------:R-:W-:Y:S01]  /*23190*/  LOP3.LUT R213, R4, 0xffff, RZ, 0xc0, !PT ;  /* 0x0000ffff04d57812 */ /* 0x000fe200078ec0ff */
[----:B------:R-:W1:Y:S01]  /*231a0*/  SHFL.BFLY PT, R0, R39, 0x1, 0x1f ;  /* 0x0c201f0027007f89 */ /* 0x000e6200000e0000 */
[----:B------:R-:W-:Y:S02]  /*231b0*/  FSETP.NEU.FTZ.AND P0, PT, R36, -INF , PT ;  /* 0xff8000002400780b */ /* 0x000fe40003f1d000 */
[----:B------:R-:W-:Y:S05]  /*231c0*/  SHF.R.U32.HI R193, RZ, 0x18, R8 ;  /* 0x00000018ffc17819 */ /* 0x000fea0000011608 */
[----:B------:R-:W4:Y:S01]  /*231d0*/  LDL R5, [R1+0x358] ;  /* 0x0003580001057983 */ /* 0x000f220000100800 */
[----:B------:R-:W-:Y:S01]  /*231e0*/  LOP3.LUT R184, R4, 0xff, RZ, 0xc0, !PT ;  /* 0x000000ff04b87812 */ /* 0x000fe200078ec0ff */
[----:B------:R-:W-:Y:S01]  /*231f0*/  IMAD.WIDE.U32 R8, R2, -0x2daee0ad, RZ ;  /* 0xd2511f5302087825 */ /* 0x000fe200078e00ff */
[--C-:B------:R-:W-:Y:S01]  /*23200*/  SHF.R.U32.HI R63, RZ, 0x18, R4.reuse ;  /* 0x00000018ff3f7819 */ /* 0x100fe20000011604 */
[----:B------:R-:W1:Y:S01]  /*23210*/  SHFL.BFLY PT, R7, R37, 0x1, 0x1f ;  /* 0x0c201f0025077f89 */ /* 0x000e6200000e0000 */
[----:B------:R-:W-:Y:S02]  /*23220*/  SHF.R.U32.HI R201, RZ, 0x10, R4 ;  /* 0x00000010ffc97819 */ /* 0x000fe40000011604 */
[C---:B------:R-:W-:Y:S05]  /*23230*/  LOP3.LUT R57, R8.reuse, 0xff, RZ, 0xc0, !PT ;  /* 0x000000ff08397812 */ /* 0x040fea00078ec0ff */
[----:B------:R-:W1:Y:S01]  /*23240*/  SHFL.BFLY PT, R3, R38, 0x1, 0x1f ;  /* 0x0c201f0026037f89 */ /* 0x000e6200000e0000 */
[----:B------:R-:W-:Y:S02]  /*23250*/  SHF.R.U32.HI R62, RZ, 0x18, R8 ;  /* 0x00000018ff3e7819 */ /* 0x000fe40000011608 */
[----:B------:R-:W-:Y:S05]  /*23260*/  LOP3.LUT R59, R9, R223, R18, 0x96, !PT ;  /* 0x000000df093b7212 */ /* 0x000fea00078e9612 */
[----:B------:R-:W4:Y:S01]  /*23270*/  LDL.64 R22, [R1+0x340] ;  /* 0x0003400001167983 */ /* 0x000f220000100a00 */
[----:B------:R-:W-:Y:S02]  /*23280*/  LOP3.LUT R190, R8, 0xffff, RZ, 0xc0, !PT ;  /* 0x0000ffff08be7812 */ /* 0x000fe400078ec0ff */
[----:B------:R-:W-:Y:S02]  /*23290*/  LOP3.LUT R191, R15, 0xff, RZ, 0xc0, !PT ;  /* 0x000000ff0fbf7812 */ /* 0x000fe400078ec0ff */
[----:B------:R-:W-:Y:S02]  /*232a0*/  LOP3.LUT R19, R10, 0xff, RZ, 0xc0, !PT ;  /* 0x000000ff0a137812 */ /* 0x000fe400078ec0ff */
[----:B-1----:R-:W-:Y:S04]  /*232b0*/  FMNMX.FTZ R39, R39, R0, !PT ;  /* 0x0000000027277209 */ /* 0x002fe80007810000 */
[----:B------:R-:W-:Y:S02]  /*232c0*/  FSETP.NEU.FTZ.AND P3, PT, R39, -INF , PT ;  /* 0xff8000002700780b */ /* 0x000fe40003f7d000 */
[----:B------:R-:W-:Y:S02]  /*232d0*/  FMNMX.FTZ R37, R37, R7, !PT ;  /* 0x0000000725257209 */ /* 0x000fe40007810000 */
[----:B------:R-:W4:Y:S02]  /*232e0*/  LDL R7, [R1+0x348] ;  /* 0x0003480001077983 */ /* 0x000f240000100800 */
[----:B------:R-:W-:Y:S02]  /*232f0*/  FSETP.NEU.FTZ.AND P1, PT, R37, -INF , PT ;  /* 0xff8000002500780b */ /* 0x000fe40003f3d000 */
[----:B------:R-:W-:Y:S01]  /*23300*/  FMNMX.FTZ R38, R38, R3, !PT ;  /* 0x0000000326267209 */ /* 0x000fe20007810000 */
[----:B------:R-:W-:Y:S01]  /*23310*/  STL [R1+0x420], R168 ;  /* 0x000420a801007387 */ /* 0x000fe20000100800 */
[----:B------:R-:W-:Y:S02]  /*23320*/  FSEL R3, R39, RZ, P3 ;  /* 0x000000ff27037208 */ /* 0x000fe40001800000 */
[----:B------:R-:W-:Y:S01]  /*23330*/  FSEL R0, R37, RZ, P1 ;  /* 0x000000ff25007208 */ /* 0x000fe20000800000 */
[----:B------:R-:W-:Y:S01]  /*23340*/  STL [R1+0x41c], R169 ;  /* 0x00041ca901007387 */ /* 0x000fe20000100800 */
[----:B------:R-:W-:Y:S01]  /*23350*/  FSETP.NEU.FTZ.AND P2, PT, R38, -INF , PT ;  /* 0xff8000002600780b */ /* 0x000fe20003f5d000 */
[----:B------:R-:W-:Y:S01]  /*23360*/  FADD.FTZ R6, -R3, R132 ;  /* 0x0000008403067221 */ /* 0x000fe20000010100 */
[----:B------:R-:W-:Y:S01]  /*23370*/  @P3 LOP3.LUT R200, R200, 0x80000000, RZ, 0xfc, !PT ;  /* 0x80000000c8c83812 */ /* 0x000fe200078efcff */
[----:B------:R-:W-:Y:S01]  /*23380*/  STL [R1+0x424], R39 ;  /* 0x0004242701007387 */ /* 0x000fe20000100800 */
[----:B------:R-:W-:Y:S01]  /*23390*/  FSEL R2, R38, RZ, P2 ;  /* 0x000000ff26027208 */ /* 0x000fe20001000000 */
[----:B------:R-:W-:Y:S01]  /*233a0*/  FADD.FTZ R3, -R0, R134 ;  /* 0x0000008600037221 */ /* 0x000fe20000010100 */
[----:B------:R-:W-:Y:S01]  /*233b0*/  FSEL R0, R36, RZ, P0 ;  /* 0x000000ff24007208 */ /* 0x000fe20000000000 */
[----:B------:R-:W-:Y:S01]  /*233c0*/  STL [R1+0x428], R38 ;  /* 0x0004282601007387 */ /* 0x000fe20000100800 */
[----:B------:R-:W-:Y:S01]  /*233d0*/  LOP3.LUT R200, R200, 0xbfffffff, RZ, 0xc0, !PT ;  /* 0xbfffffffc8c87812 */ /* 0x000fe200078ec0ff */
[----:B------:R-:W-:Y:S01]  /*233e0*/  FADD.FTZ R4, -R2, R133 ;  /* 0x0000008502047221 */ /* 0x000fe20000010100 */
[----:B------:R-:W-:Y:S01]  /*233f0*/  SHF.R.U32.HI R133, RZ, 0x10, R8 ;  /* 0x00000010ff857819 */ /* 0x000fe20000011608 */
[----:B------:R-:W-:Y:S01]  /*23400*/  FADD.FTZ R2, -R0, R135 ;  /* 0x0000008700027221 */ /* 0x000fe20000010100 */
[----:B------:R-:W-:Y:S01]  /*23410*/  LOP3.LUT R0, R11, 0xff, RZ, 0xc0, !PT ;  /* 0x000000ff0b007812 */ /* 0x000fe200078ec0ff */
[----:B------:R-:W-:Y:S04]  /*23420*/  STL [R1+0x42c], R37 ;  /* 0x00042c2501007387 */ /* 0x000fe80000100800 */
[----:B------:R1:W-:Y:S01]  /*23430*/  STL [R1+0x430], R36 ;  /* 0x0004302401007387 */ /* 0x0003e20000100800 */
[----:B--2---:R-:W-:Y:S02]  /*23440*/  IMAD.MOV.U32 R175, RZ, RZ, R174 ;  /* 0x000000ffffaf7224 */ /* 0x004fe400078e00ae */
[----:B---3--:R-:W-:Y:S05]  /*23450*/  IMAD.MOV.U32 R174, RZ, RZ, R173 ;  /* 0x000000ffffae7224 */ /* 0x008fea00078e00ad */
[C---:B----4-:R-:W-:Y:S05]  /*23460*/  IADD3 R172, P5, R174.reuse, R172, RZ ;  /* 0x000000acaeac7210 */ /* 0x050fea0007fbe0ff */
[C---:B------:R-:W-:Y:S01]  /*23470*/  IMAD.X R173, R175.reuse, 0x1, R176, P5 ;  /* 0x00000001afad7824 */ /* 0x040fe200028e06b0 */
[----:B------:R-:W-:Y:S05]  /*23480*/  IADD3 R176, P5, R174, R61, RZ ;  /* 0x0000003daeb07210 */ /* 0x000fea0007fbe0ff */
[----:B------:R-:W-:Y:S01]  /*23490*/  IMAD.X R177, R175, 0x1, R60, P5 ;  /* 0x00000001afb17824 */ /* 0x000fe200028e063c */
[C---:B------:R-:W-:Y:S11]  /*234a0*/  ISETP.GE.U32.AND P5, PT, R199.reuse, R12, PT ;  /* 0x0000000cc700720c */ /* 0x040ff60003fa6070 */
[----:B------:R-:W-:Y:S02]  /*234b0*/  @!UPT UIADD3 URZ, URZ, URZ, URZ ;  /* 0x0000003f3f3ff290 */ /* 0x000fe4000fffe03f */
[----:B------:R-:W-:Y:S02]  /*234c0*/  @P5 LOP3.LUT R200, R200, 0x40000000, RZ, 0xfc, !PT ;  /* 0x40000000c8c85812 */ /* 0x000fe400078efcff */
[C---:B------:R-:W-:Y:S02]  /*234d0*/  ISETP.GE.U32.AND P5, PT, R199.reuse, R0, PT ;  /* 0x00000000c700720c */ /* 0x040fe40003fa6070 */
[--C-:B------:R-:W-:Y:S04]  /*234e0*/  SHF.R.U32.HI R0, RZ, 0x18, R10.reuse ;  /* 0x00000018ff007819 */ /* 0x100fe8000001160a */
[----:B------:R-:W-:Y:S02]  /*234f0*/  ISETP.GE.U32.AND P4, PT, R199, R0, PT ;  /* 0x00000000c700720c */ /* 0x000fe40003f86070 */
[----:B------:R-:W-:Y:S02]  /*23500*/  LOP3.LUT R0, R13, 0xff, RZ, 0xc0, !PT ;  /* 0x000000ff0d007812 */ /* 0x000fe400078ec0ff */
[----:B------:R-:W-:Y:S05]  /*23510*/  IADD3 R178, P6, R174, R14, RZ ;  /* 0x0000000eaeb27210 */ /* 0x000fea0007fde0ff */
[----:B------:R-:W-:Y:S01]  /*23520*/  IMAD.X R179, R175, 0x1, R5, P6 ;  /* 0x00000001afb37824 */ /* 0x000fe200030e0605 */
[----:B------:R-:W-:Y:S02]  /*23530*/  ISETP.GE.U32.AND P6, PT, R199, R0, PT ;  /* 0x00000000c700720c */ /* 0x000fe40003fc6070 */
[----:B------:R-:W-:Y:S02]  /*23540*/  SHF.R.U32.HI R0, RZ, 0x10, R10 ;  /* 0x00000010ff007819 */ /* 0x000fe4000001160a */
[----:B------:R-:W-:Y:S02]  /*23550*/  SHF.R.U32.HI R5, RZ, 0x10, R11 ;  /* 0x00000010ff057819 */ /* 0x000fe4000001160b */
[----:B------:R-:W-:Y:S02]  /*23560*/  LOP3.LUT R20, R0, 0xff, RZ, 0xc0, !PT ;  /* 0x000000ff00147812 */ /* 0x000fe400078ec0ff */
[----:B------:R-:W-:Y:S02]  /*23570*/  SHF.R.U32.HI R0, RZ, 0x8, R21 ;  /* 0x00000008ff007819 */ /* 0x000fe40000011615 */
[----:B------:R-:W-:Y:S01]  /*23580*/  LOP3.LUT R15, R5, 0xff, RZ, 0xc0, !PT ;  /* 0x000000ff050f7812 */ /* 0x000fe200078ec0ff */
[----:B------:R-:W-:Y:S01]  /*23590*/  IMAD.MOV.U32 R23, RZ, RZ, R207 ;  /* 0x000000ffff177224 */ /* 0x000fe200078e00cf */
[----:B------:R-:W-:Y:S02]  /*235a0*/  LOP3.LUT R69, R0, 0xffff, RZ, 0xc0, !PT ;  /* 0x0000ffff00457812 */ /* 0x000fe400078ec0ff */
[----:B------:R-:W-:Y:S01]  /*235b0*/  IADD3 R60, P3, R22, R172, RZ ;  /* 0x000000ac163c7210 */ /* 0x000fe20007f7e0ff */
[----:B------:R-:W2:Y:S01]  /*235c0*/  LD.E R0, desc[UR4][R168.64+0xdc] ;  /* 0x0000dc04a8007980 */ /* 0x000ea2000c101900 */
[----:B------:R-:W-:Y:S02]  /*235d0*/  SHF.R.U32.HI R5, RZ, 0x8, R16 ;  /* 0x00000008ff057819 */ /* 0x000fe40000011610 */
[----:B------:R-:W-:Y:S02]  /*235e0*/  LOP3.LUT R11, R11, 0xffff, RZ, 0xc0, !PT ;  /* 0x0000ffff0b0b7812 */ /* 0x000fe400078ec0ff */
[----:B------:R-:W-:Y:S02]  /*235f0*/  LOP3.LUT R134, R5, 0xffff, RZ, 0xc0, !PT ;  /* 0x0000ffff05867812 */ /* 0x000fe400078ec0ff */
[----:B------:R-:W-:Y:S04]  /*23600*/  LOP3.LUT R10, R10, 0xffff, RZ, 0xc0, !PT ;  /* 0x0000ffff0a0a7812 */ /* 0x000fe800078ec0ff */
[----:B------:R-:W-:Y:S01]  /*23610*/  SHF.R.U32.HI R10, RZ, 0x8, R10 ;  /* 0x00000008ff0a7819 */ /* 0x000fe2000001160a */
[----:B------:R-:W-:Y:S01]  /*23620*/  IMAD.X R61, R7, 0x1, R173, P3 ;  /* 0x00000001073d7824 */ /* 0x000fe200018e06ad */
[----:B------:R-:W-:Y:S02]  /*23630*/  LOP3.LUT P3, RZ, R200, 0x80000000, RZ, 0xc0, !PT ;  /* 0x80000000c8ff7812 */ /* 0x000fe4000786c0ff */
[----:B------:R-:W-:Y:S01]  /*23640*/  LOP3.LUT R10, R10, 0xffff, RZ, 0xc0, !PT ;  /* 0x0000ffff0a0a7812 */ /* 0x000fe200078ec0ff */
[C---:B--2---:R-:W-:Y:S01]  /*23650*/  FMUL.FTZ R8, R0.reuse, R39 ;  /* 0x0000002700087220 */ /* 0x044fe20000410000 */
[C---:B------:R-:W-:Y:S01]  /*23660*/  FMUL.FTZ R9, R0.reuse, R36 ;  /* 0x0000002400097220 */ /* 0x040fe20000410000 */
[C---:B------:R-:W-:Y:S01]  /*23670*/  FMUL.FTZ R7, R0.reuse, R38 ;  /* 0x0000002600077220 */ /* 0x040fe20000410000 */
[C---:B------:R-:W-:Y:S01]  /*23680*/  FMUL.FTZ R5, R0.reuse, R37 ;  /* 0x0000002500057220 */ /* 0x040fe20000410000 */
[----:B------:R-:W-:Y:S01]  /*23690*/  FMUL.FTZ R3, R0, R3 ;  /* 0x0000000300037220 */ /* 0x000fe20000410000 */
[----:B------:R-:W-:Y:S01]  /*236a0*/  FSEL R8, R8, RZ, P3 ;  /* 0x000000ff08087208 */ /* 0x000fe20001800000 */
[C---:B------:R-:W-:Y:S01]  /*236b0*/  FMUL.FTZ R6, R0.reuse, R6 ;  /* 0x0000000600067220 */ /* 0x040fe20000410000 */
[----:B------:R-:W-:Y:S01]  /*236c0*/  FSEL R7, R7, RZ, P2 ;  /* 0x000000ff07077208 */ /* 0x000fe20001000000 */
[----:B------:R-:W-:Y:S01]  /*236d0*/  FMUL.FTZ R4, R0, R4 ;  /* 0x0000000400047220 */ /* 0x000fe20000410000 */
[----:B------:R-:W-:Y:S01]  /*236e0*/  FSEL R5, R5, RZ, P1 ;  /* 0x000000ff05057208 */ /* 0x000fe20000800000 */
[-CC-:B------:R-:W-:Y:S01]  /*236f0*/  FFMA.FTZ R14, R29, R0.reuse, -R8.reuse ;  /* 0x000000001d0e7223 */ /* 0x180fe20000010808 */
[C---:B------:R-:W-:Y:S01]  /*23700*/  ISETP.GE.U32.AND P2, PT, R199.reuse, R15, PT ;  /* 0x0000000fc700720c */ /* 0x040fe20003f46070 */
[-CC-:B------:R-:W-:Y:S01]  /*23710*/  FFMA.FTZ R16, R26, R0.reuse, -R8.reuse ;  /* 0x000000001a107223 */ /* 0x180fe20000010808 */
[----:B------:R-:W-:Y:S01]  /*23720*/  ISETP.GE.U32.AND P3, PT, R199, R17, PT ;  /* 0x00000011c700720c */ /* 0x000fe20003f66070 */
[--C-:B------:R-:W-:Y:S01]  /*23730*/  FFMA.FTZ R18, R85, R0, -R8.reuse ;  /* 0x0000000055127223 */ /* 0x100fe20000010808 */
[----:B------:R-:W-:Y:S01]  /*23740*/  FSEL R9, R9, RZ, P0 ;  /* 0x000000ff09097208 */ /* 0x000fe20000000000 */
[----:B------:R2:W-:Y:S01]  /*23750*/  STL [R1+0x10], R14 ;  /* 0x0000100e01007387 */ /* 0x0005e20000100800 */
[----:B------:R-:W-:Y:S01]  /*23760*/  ISETP.GE.U32.AND P0, PT, R199, R10, PT ;  /* 0x0000000ac700720c */ /* 0x000fe20003f06070 */
[-CC-:B-1----:R-:W-:Y:S01]  /*23770*/  FFMA.FTZ R36, R113, R0.reuse, -R8.reuse ;  /* 0x0000000071247223 */ /* 0x182fe20000010808 */
        /* <DEDUP_REMOVED lines=22> */
[-CC-:B--2---:R-:W-:Y:S01]  /*238e0*/  FFMA.FTZ R14, R80, R0.reuse, -R8.reuse ;  /* 0x00000000500e7223 */ /* 0x184fe20000010808 */
[-CC-:B------:R-:W-:Y:S01]  /*238f0*/  FFMA.FTZ R37, R114, R0.reuse, -R7.reuse ;  /* 0x0000000072257223 */ /* 0x180fe20000010807 */
[-C--:B------:R-:W-:Y:S01]  /*23900*/  FFMA.FTZ R38, R115, R0.reuse, -R7 ;  /* 0x0000000073267223 */ /* 0x080fe20000010807 */
[-CC-:B------:R-:W-:Y:S01]  /*23910*/  FFMA.FTZ R22, R27, R0.reuse, -R5.reuse ;  /* 0x000000001b167223 */ /* 0x180fe20000010805 */
[-CC-:B-1----:R-:W-:Y:S01]  /*23920*/  FFMA.FTZ R16, R81, R0.reuse, -R8.reuse ;  /* 0x0000000051107223 */ /* 0x182fe20000010808 */
[----:B------:R1:W-:Y:S01]  /*23930*/  STL [R1+0x70], R14 ;  /* 0x0000700e01007387 */ /* 0x0003e20000100800 */
[-C--:B------:R-:W-:Y:S01]  /*23940*/  FFMA.FTZ R39, R108, R0.reuse, -R5 ;  /* 0x000000006c277223 */ /* 0x080fe20000010805 */
[-CC-:B------:R-:W-:Y:S01]  /*23950*/  FFMA.FTZ R232, R44, R0.reuse, -R7.reuse ;  /* 0x000000002ce87223 */ /* 0x180fe20000010807 */
[----:B------:R-:W-:Y:S01]  /*23960*/  MUFU.EX2 R108, R12 ;  /* 0x0000000c006c7308 */ /* 0x000fe20000000800 */
[----:B------:R2:W-:Y:S01]  /*23970*/  STL [R1+0x6c], R16 ;  /* 0x00006c1001007387 */ /* 0x0005e20000100800 */
[-CC-:B------:R-:W-:Y:S01]  /*23980*/  FFMA.FTZ R116, R238, R0.reuse, -R7.reuse ;  /* 0x00000000ee747223 */ /* 0x180fe20000010807 */
[-C--:B------:R-:W-:Y:S01]  /*23990*/  FFMA.FTZ R113, R239, R0.reuse, -R7 ;  /* 0x00000000ef717223 */ /* 0x080fe20000010807 */
        /* <DEDUP_REMOVED lines=18> */
[-CC-:B-1----:R-:W-:Y:S01]  /*23ac0*/  FFMA.FTZ R14, R84, R0.reuse, -R8.reuse ;  /* 0x00000000540e7223 */ /* 0x182fe20000010808 */
[----:B------:R-:W-:Y:S01]  /*23ad0*/  LOP3.LUT R84, R201, 0xff, RZ, 0xc0, !PT ;  /* 0x000000ffc9547812 */ /* 0x000fe200078ec0ff */
[-C--:B------:R-:W-:Y:S01]  /*23ae0*/  FFMA.FTZ R234, R45, R0.reuse, -R7 ;  /* 0x000000002dea7223 */ /* 0x080fe20000010807 */
[-CC-:B------:R-:W-:Y:S01]  /*23af0*/  FFMA.FTZ R169, R110, R0.reuse, -R9.reuse ;  /* 0x000000006ea97223 */ /* 0x180fe20000010809 */
[-CC-:B--2---:R-:W-:Y:S01]  /*23b00*/  FFMA.FTZ R16, R96, R0.reuse, -R8.reuse ;  /* 0x0000000060107223 */ /* 0x184fe20000010808 */
[----:B------:R1:W-:Y:S01]  /*23b10*/  STL [R1+0x80], R14 ;  /* 0x0000800e01007387 */ /* 0x0003e20000100800 */
[-CC-:B------:R-:W-:Y:S01]  /*23b20*/  FFMA.FTZ R242, R242, R0.reuse, -R9.reuse ;  /* 0x00000000f2f27223 */ /* 0x180fe20000010809 */
[-CC-:B------:R-:W-:Y:S01]  /*23b30*/  FFMA.FTZ R227, R227, R0.reuse, -R9.reuse ;  /* 0x00000000e3e37223 */ /* 0x180fe20000010809 */
[-CC-:B------:R-:W-:Y:S01]  /*23b40*/  FFMA.FTZ R225, R225, R0.reuse, -R9.reuse ;  /* 0x00000000e1e17223 */ /* 0x180fe20000010809 */
[----:B------:R2:W-:Y:S01]  /*23b50*/  STL [R1+0x7c], R18 ;  /* 0x00007c1201007387 */ /* 0x0005e20000100800 */
[-CC-:B------:R-:W-:Y:S01]  /*23b60*/  FFMA.FTZ R224, R224, R0.reuse, -R9.reuse ;  /* 0x00000000e0e07223 */ /* 0x180fe20000010809 */
[-CC-:B------:R-:W-:Y:S01]  /*23b70*/  FFMA.FTZ R236, R32, R0.reuse, -R9.reuse ;  /* 0x0000000020ec7223 */ /* 0x180fe20000010809 */
[-CC-:B------:R-:W-:Y:S01]  /*23b80*/  FFMA.FTZ R241, R241, R0.reuse, -R9.reuse ;  /* 0x00000000f1f17223 */ /* 0x180fe20000010809 */
[----:B------:R3:W-:Y:S01]  /*23b90*/  STL [R1+0x84], R16 ;  /* 0x0000841001007387 */ /* 0x0007e20000100800 */
[-CC-:B------:R-:W-:Y:S01]  /*23ba0*/  FFMA.FTZ R233, R33, R0.reuse, -R9.reuse ;  /* 0x0000000021e97223 */ /* 0x180fe20000010809 */
[-C--:B------:R-:W-:Y:S01]  /*23bb0*/  FFMA.FTZ R250, R25, R0.reuse, -R9 ;  /* 0x0000000019fa7223 */ /* 0x080fe20000010809 */
[----:B------:R-:W4:Y:S10]  /*23bc0*/  MUFU.EX2 R35, R4 ;  /* 0x0000000400237308 */ /* 0x000f340000000800 */
[----:B------:R-:W-:Y:S01]  /*23bd0*/  MUFU.EX2 R85, R46 ;  /* 0x0000002e00557308 */ /* 0x000fe20000000800 */
[--C-:B-1----:R-:W-:Y:S09]  /*23be0*/  FFMA.FTZ R14, R97, R0, -R8.reuse ;  /* 0x00000000610e7223 */ /* 0x102ff20000010808 */
[----:B------:R-:W-:Y:S01]  /*23bf0*/  MUFU.EX2 R68, R68 ;  /* 0x0000004400447308 */ /* 0x000fe20000000800 */
[----:B----4-:R-:W-:Y:S01]  /*23c00*/  FMUL.FTZ R34, R35, R146 ;  /* 0x0000009223227220 */ /* 0x010fe20000410000 */
[-CC-:B--2---:R-:W-:Y:S01]  /*23c10*/  FFMA.FTZ R18, R100, R0.reuse, -R8.reuse ;  /* 0x0000000064127223 */ /* 0x184fe20000010808 */
[----:B------:R1:W-:Y:S01]  /*23c20*/  STL [R1+0x94], R14 ;  /* 0x0000940e01007387 */ /* 0x0003e20000100800 */
[--C-:B---3--:R-:W-:Y:S03]  /*23c30*/  FFMA.FTZ R16, R101, R0, -R8.reuse ;  /* 0x0000000065107223 */ /* 0x108fe60000010808 */
[----:B------:R2:W-:Y:S03]  /*23c40*/  STL [R1+0xa4], R18 ;  /* 0x0000a41201007387 */ /* 0x0005e60000100800 */
[----:B------:R-:W3:Y:S01]  /*23c50*/  MUFU.EX2 R6, R6 ;  /* 0x0000000600067308 */ /* 0x000ee20000000800 */
[----:B------:R4:W-:Y:S04]  /*23c60*/  STL [R1+0xa8], R16 ;  /* 0x0000a81001007387 */ /* 0x0009e80000100800 */
[----:B------:R-:W-:Y:S05]  /*23c70*/  STL [R1+0x434], R36 ;  /* 0x0004342401007387 */ /* 0x000fea0000100800 */
[----:B------:R-:W-:Y:S10]  /*23c80*/  MUFU.EX2 R75, R75 ;  /* 0x0000004b004b7308 */ /* 0x000ff40000000800 */
[----:B------:R-:W-:Y:S01]  /*23c90*/  MUFU.EX2 R78, R78 ;  /* 0x0000004e004e7308 */ /* 0x000fe20000000800 */
[C---:B---3--:R-:W-:Y:S01]  /*23ca0*/  FMUL.FTZ R32, R6.reuse, R144 ;  /* 0x0000009006207220 */ /* 0x048fe20000410000 */
[----:B------:R-:W-:Y:S01]  /*23cb0*/  FMUL.FTZ R33, R6, R145 ;  /* 0x0000009106217220 */ /* 0x000fe20000410000 */
[-C--:B-1----:R-:W-:Y:S01]  /*23cc0*/  FFMA.FTZ R14, R112, R0.reuse, -R8 ;  /* 0x00000000700e7223 */ /* 0x082fe20000010808 */
[-C--:B------:R-:W-:Y:S01]  /*23cd0*/  FFMA.FTZ R8, R197, R0.reuse, -R7 ;  /* 0x00000000c5087223 */ /* 0x080fe20000010807 */
[----:B------:R-:W-:Y:S02]  /*23ce0*/  IMAD.MOV.U32 R197, RZ, RZ, R203 ;  /* 0x000000ffffc57224 */ /* 0x000fe400078e00cb */
[-CC-:B------:R-:W-:Y:S01]  /*23cf0*/  FFMA.FTZ R112, R240, R0.reuse, -R7.reuse ;  /* 0x00000000f0707223 */ /* 0x180fe20000010807 */
[-C--:B--2---:R-:W-:Y:S01]  /*23d00*/  FFMA.FTZ R18, R82, R0.reuse, -R7 ;  /* 0x0000000052127223 */ /* 0x084fe20000010807 */
[----:B------:R1:W-:Y:S01]  /*23d10*/  STL [R1+0xe0], R14 ;  /* 0x0000e00e01007387 */ /* 0x0003e20000100800 */
[----:B------:R-:W-:Y:S02]  /*23d20*/  IMAD.MOV.U32 R203, RZ, RZ, R205 ;  /* 0x000000ffffcb7224 */ /* 0x000fe400078e00cd */
[-C--:B------:R-:W-:Y:S01]  /*23d30*/  FFMA.FTZ R240, R31, R0.reuse, -R9 ;  /* 0x000000001ff07223 */ /* 0x080fe20000010809 */
[-C--:B----4-:R-:W-:Y:S01]  /*23d40*/  FFMA.FTZ R16, R70, R0.reuse, -R7 ;  /* 0x0000000046107223 */ /* 0x090fe20000010807 */
[----:B------:R-:W-:Y:S01]  /*23d50*/  STL [R1+0x438], R171 ;  /* 0x000438ab01007387 */ /* 0x000fe20000100800 */
[----:B------:R-:W-:Y:S02]  /*23d60*/  IMAD.MOV.U32 R205, RZ, RZ, R206 ;  /* 0x000000ffffcd7224 */ /* 0x000fe400078e00ce */
[----:B------:R-:W-:Y:S01]  /*23d70*/  IMAD.MOV.U32 R206, RZ, RZ, R209 ;  /* 0x000000ffffce7224 */ /* 0x000fe200078e00d1 */
[----:B------:R-:W-:Y:S01]  /*23d80*/  STL [R1+0x43c], R171 ;  /* 0x00043cab01007387 */ /* 0x000fe20000100800 */
[----:B------:R-:W-:Y:S02]  /*23d90*/  IMAD.MOV.U32 R209, RZ, RZ, R210 ;  /* 0x000000ffffd17224 */ /* 0x000fe400078e00d2 */
[----:B------:R-:W-:Y:S01]  /*23da0*/  IMAD.MOV.U32 R210, RZ, RZ, R237 ;  /* 0x000000ffffd27224 */ /* 0x000fe200078e00ed */
[----:B------:R-:W-:Y:S01]  /*23db0*/  STL [R1+0x440], R188 ;  /* 0x000440bc01007387 */ /* 0x000fe20000100800 */
[----:B------:R-:W-:Y:S02]  /*23dc0*/  IMAD.MOV.U32 R194, RZ, RZ, R203 ;  /* 0x000000ffffc27224 */ /* 0x000fe400078e00cb */
[----:B------:R-:W-:Y:S01]  /*23dd0*/  IMAD.MOV.U32 R203, RZ, RZ, R206 ;  /* 0x000000ffffcb7224 */ /* 0x000fe200078e00ce */
[----:B------:R2:W-:Y:S01]  /*23de0*/  STL [R1+0x444], R204 ;  /* 0x000444cc01007387 */ /* 0x0005e20000100800 */
[----:B------:R-:W-:Y:S02]  /*23df0*/  IMAD.MOV.U32 R206, RZ, RZ, R210 ;  /* 0x000000ffffce7224 */ /* 0x000fe400078e00d2 */
[-C--:B------:R-:W-:Y:S01]  /*23e00*/  FFMA.FTZ R210, R118, R0.reuse, -R7 ;  /* 0x0000000076d27223 */ /* 0x080fe20000010807 */
[----:B------:R-:W-:Y:S01]  /*23e10*/  IMAD.MOV.U32 R192, RZ, RZ, R205 ;  /* 0x000000ffffc07224 */ /* 0x000fe200078e00cd */
[----:B------:R3:W-:Y:S01]  /*23e20*/  STL [R1+0x448], R198 ;  /* 0x000448c601007387 */ /* 0x0007e20000100800 */
[----:B------:R-:W-:Y:S02]  /*23e30*/  IMAD.MOV.U32 R205, RZ, RZ, R209 ;  /* 0x000000ffffcd7224 */ /* 0x000fe400078e00d1 */
[-C--:B------:R-:W-:Y:S01]  /*23e40*/  FFMA.FTZ R209, R119, R0.reuse, -R7 ;  /* 0x0000000077d17223 */ /* 0x080fe20000010807 */
[----:B------:R-:W-:Y:S01]  /*23e50*/  IMAD.MOV.U32 R195, RZ, RZ, R197 ;  /* 0x000000ffffc37224 */ /* 0x000fe200078e00c5 */
[----:B------:R4:W-:Y:S01]  /*23e60*/  STL [R1+0x4], R16 ;  /* 0x0000041001007387 */ /* 0x0009e20000100800 */
[-CC-:B------:R-:W-:Y:S01]  /*23e70*/  FFMA.FTZ R197, R130, R0.reuse, -R7.reuse ;  /* 0x0000000082c57223 */ /* 0x180fe20000010807 */
[-CC-:B-1----:R-:W-:Y:S01]  /*23e80*/  FFMA.FTZ R14, R196, R0.reuse, -R7.reuse ;  /* 0x00000000c40e7223 */ /* 0x182fe20000010807 */
[-C--:B------:R-:W-:Y:S01]  /*23e90*/  FFMA.FTZ R196, R131, R0.reuse, -R7 ;  /* 0x0000000083c47223 */ /* 0x080fe20000010807 */
[----:B------:R1:W-:Y:S01]  /*23ea0*/  STL [R1+0x8], R21 ;  /* 0x0000081501007387 */ /* 0x0003e20000100800 */
[----:B------:R-:W-:Y:S02]  /*23eb0*/  IMAD.MOV.U32 R237, RZ, RZ, R73 ;  /* 0x000000ffffed7224 */ /* 0x000fe400078e0049 */
[-CC-:B------:R-:W-:Y:S01]  /*23ec0*/  FFMA.FTZ R73, R72, R0.reuse, -R7.reuse ;  /* 0x0000000048497223 */ /* 0x180fe20000010807 */
[-CC-:B------:R-:W-:Y:S01]  /*23ed0*/  FFMA.FTZ R72, R251, R0.reuse, -R7.reuse ;  /* 0x00000000fb487223 */ /* 0x180fe20000010807 */
[----:B------:R1:W-:Y:S01]  /*23ee0*/  STL [R1+0x68], R18 ;  /* 0x0000681201007387 */ /* 0x0003e20000100800 */
[-C--:B------:R-:W-:Y:S01]  /*23ef0*/  FFMA.FTZ R251, R66, R0.reuse, -R7 ;  /* 0x0000000042fb7223 */ /* 0x080fe20000010807 */
[----:B------:R-:W-:Y:S01]  /*23f00*/  IMAD.MOV.U32 R189, RZ, RZ, R194 ;  /* 0x000000ffffbd7224 */ /* 0x000fe200078e00c2 */
[----:B------:R-:W1:Y:S01]  /*23f10*/  MUFU.EX2 R66, R13 ;  /* 0x0000000d00427308 */ /* 0x000e620000000800 */
[----:B------:R-:W-:Y:S02]  /*23f20*/  IMAD.MOV.U32 R170, RZ, RZ, R195 ;  /* 0x000000ffffaa7224 */ /* 0x000fe400078e00c3 */
[-CC-:B------:R-:W-:Y:S01]  /*23f30*/  FFMA.FTZ R119, R56, R0.reuse, -R5.reuse ;  /* 0x0000000038777223 */ /* 0x180fe20000010805 */
[-CC-:B------:R-:W-:Y:S01]  /*23f40*/  FFMA.FTZ R130, R43, R0.reuse, -R5.reuse ;  /* 0x000000002b827223 */ /* 0x180fe20000010805 */
[-CC-:B------:R-:W-:Y:S01]  /*23f50*/  FFMA.FTZ R195, R124, R0.reuse, -R5.reuse ;  /* 0x000000007cc37223 */ /* 0x180fe20000010805 */
[-CC-:B------:R-:W-:Y:S01]  /*23f60*/  FFMA.FTZ R194, R125, R0.reuse, -R5.reuse ;  /* 0x000000007dc27223 */ /* 0x180fe20000010805 */
[-C--:B--2---:R-:W-:Y:S01]  /*23f70*/  FFMA.FTZ R204, R105, R0.reuse, -R5 ;  /* 0x0000000069cc7223 */ /* 0x084fe20000010805 */
[-CC-:B------:R-:W-:Y:S02]  /*23f80*/  FFMA.FTZ R131, R47, R0.reuse, -R9.reuse ;  /* 0x000000002f837223 */ /* 0x180fe40000010809 */
[----:B------:R-:W-:Y:S01]  /*23f90*/  MUFU.EX2 R14, R14 ;  /* 0x0000000e000e7308 */ /* 0x000fe20000000800 */
[-C--:B------:R-:W-:Y:S01]  /*23fa0*/  FFMA.FTZ R70, R192, R0.reuse, -R9 ;  /* 0x00000000c0467223 */ /* 0x080fe20000010809 */
[-C--:B---3--:R-:W-:Y:S01]  /*23fb0*/  FFMA.FTZ R198, R104, R0.reuse, -R5 ;  /* 0x0000000068c67223 */ /* 0x088fe20000010805 */
[-CC-:B------:R-:W-:Y:S01]  /*23fc0*/  FFMA.FTZ R188, R106, R0.reuse, -R9.reuse ;  /* 0x000000006abc7223 */ /* 0x180fe20000010809 */
[-CC-:B------:R-:W-:Y:S01]  /*23fd0*/  FFMA.FTZ R171, R107, R0.reuse, -R9.reuse ;  /* 0x000000006bab7223 */ /* 0x180fe20000010809 */
[-C--:B------:R-:W-:Y:S01]  /*23fe0*/  FFMA.FTZ R71, R203, R0.reuse, -R9 ;  /* 0x00000000cb477223 */ /* 0x080fe20000010809 */
[----:B----4-:R-:W-:Y:S01]  /*23ff0*/  FFMA.FTZ R16, R83, R0, -R7 ;  /* 0x0000000053107223 */ /* 0x010fe20000010807 */
[----:B------:R-:W-:Y:S03]  /*24000*/  IMAD.MOV.U32 R203, RZ, RZ, R237 ;  /* 0x000000ffffcb7224 */ /* 0x000fe600078e00ed */
[----:B------:R-:W2:Y:S01]  /*24010*/  MUFU.EX2 R104, R8 ;  /* 0x0000000800687308 */ /* 0x000ea20000000800 */
[----:B-1----:R-:W-:Y:S01]  /*24020*/  F2FP.F16.F32.PACK_AB R49, R108, R66 ;  /* 0x000000426c31723e */ /* 0x002fe200000000ff */
[-C--:B------:R-:W-:Y:S01]  /*24030*/  FFMA.FTZ R21, R86, R0.reuse, -R7 ;  /* 0x0000000056157223 */ /* 0x080fe20000010807 */
[----:B------:R1:W-:Y:S01]  /*24040*/  STL [R1+0x3c], R16 ;  /* 0x00003c1001007387 */ /* 0x0003e20000100800 */
[-C--:B------:R-:W-:Y:S01]  /*24050*/  FFMA.FTZ R237, R111, R0.reuse, -R9 ;  /* 0x000000006fed7223 */ /* 0x080fe20000010809 */
[----:B------:R-:W-:Y:S01]  /*24060*/  PRMT R48, R49, 0x7632, R48 ;  /* 0x0000763231307816 */ /* 0x000fe20000000030 */
[-C--:B------:R-:W-:Y:S01]  /*24070*/  FFMA.FTZ R18, R87, R0.reuse, -R7 ;  /* 0x0000000057127223 */ /* 0x080fe20000010807 */
[----:B------:R3:W-:Y:S01]  /*24080*/  STL [R1+0x78], R21 ;  /* 0x0000781501007387 */ /* 0x0007e20000100800 */
[-CC-:B------:R-:W-:Y:S01]  /*24090*/  FFMA.FTZ R87, R206, R0.reuse, -R9.reuse ;  /* 0x00000000ce577223 */ /* 0x180fe20000010809 */
[----:B------:R-:W-:Y:S01]  /*240a0*/  PRMT R100, R49, 0x5410, R48 ;  /* 0x0000541031647816 */ /* 0x000fe20000000030 */
[-CC-:B------:R-:W-:Y:S01]  /*240b0*/  FFMA.FTZ R206, R122, R0.reuse, -R9.reuse ;  /* 0x000000007ace7223 */ /* 0x180fe20000010809 */
[----:B------:R4:W-:Y:S01]  /*240c0*/  STL [R1+0x74], R18 ;  /* 0x0000741201007387 */ /* 0x0009e20000100800 */
[-CC-:B------:R-:W-:Y:S01]  /*240d0*/  FFMA.FTZ R43, R170, R0.reuse, -R9.reuse ;  /* 0x00000000aa2b7223 */ /* 0x180fe20000010809 */
[-CC-:B------:R-:W-:Y:S01]  /*240e0*/  FFMA.FTZ R170, R127, R0.reuse, -R9.reuse ;  /* 0x000000007faa7223 */ /* 0x180fe20000010809 */
[-CC-:B------:R-:W-:Y:S01]  /*240f0*/  FFMA.FTZ R45, R189, R0.reuse, -R9.reuse ;  /* 0x00000000bd2d7223 */ /* 0x180fe20000010809 */
[-CC-:B------:R-:W-:Y:S01]  /*24100*/  FFMA.FTZ R189, R126, R0.reuse, -R9.reuse ;  /* 0x000000007ebd7223 */ /* 0x180fe20000010809 */
[--C-:B------:R-:W-:Y:S01]  /*24110*/  FFMA.FTZ R82, R205, R0, -R9.reuse ;  /* 0x00000000cd527223 */ /* 0x100fe20000010809 */
[----:B--2---:R-:W-:Y:S01]  /*24120*/  F2FP.F16.F32.PACK_AB R51, R104, R14 ;  /* 0x0000000e6833723e */ /* 0x004fe200000000ff */
[-C--:B------:R-:W-:Y:S01]  /*24130*/  FFMA.FTZ R205, R123, R0.reuse, -R9 ;  /* 0x000000007bcd7223 */ /* 0x080fe20000010809 */
[----:B------:R-:W-:Y:S02]  /*24140*/  MUFU.EX2 R80, R43 ;  /* 0x0000002b00507308 */ /* 0x000fe40000000800 */
[C---:B------:R-:W-:Y:S04]  /*24150*/  PRMT R50, R51.reuse, 0x7632, R50 ;  /* 0x0000763233327816 */ /* 0x040fe80000000032 */
[----:B------:R-:W-:Y:S04]  /*24160*/  PRMT R101, R51, 0x5410, R50 ;  /* 0x0000541033657816 */ /* 0x000fe80000000032 */
[----:B------:R-:W-:Y:S01]  /*24170*/  MUFU.EX2 R86, R45 ;  /* 0x0000002d00567308 */ /* 0x000fe20000000800 */
[-CC-:B-1----:R-:W-:Y:S01]  /*24180*/  FFMA.FTZ R16, R98, R0.reuse, -R7.reuse ;  /* 0x0000000062107223 */ /* 0x182fe20000010807 */
[-CC-:B---3--:R-:W-:Y:S04]  /*24190*/  FFMA.FTZ R21, R99, R0.reuse, -R7.reuse ;  /* 0x0000000063157223 */ /* 0x188fe80000010807 */
[----:B------:R1:W-:Y:S04]  /*241a0*/  STL [R1+0x90], R16 ;  /* 0x0000901001007387 */ /* 0x0003e80000100800 */
[----:B------:R-:W-:Y:S01]  /*241b0*/  MUFU.EX2 R73, R73 ;  /* 0x0000004900497308 */ /* 0x000fe20000000800 */
[-CC-:B----4-:R-:W-:Y:S01]  /*241c0*/  FFMA.FTZ R18, R102, R0.reuse, -R7.reuse ;  /* 0x0000000066127223 */ /* 0x190fe20000010807 */
[----:B------:R2:W-:Y:S04]  /*241d0*/  STL [R1+0x98], R21 ;  /* 0x0000981501007387 */ /* 0x0005e80000100800 */
[----:B------:R3:W-:Y:S04]  /*241e0*/  STL [R1+0x9c], R18 ;  /* 0x00009c1201007387 */ /* 0x0007e80000100800 */
[----:B------:R-:W-:Y:S10]  /*241f0*/  MUFU.EX2 R72, R72 ;  /* 0x0000004800487308 */ /* 0x000ff40000000800 */
[----:B------:R-:W-:Y:S01]  /*24200*/  MUFU.EX2 R82, R82 ;  /* 0x0000005200527308 */ /* 0x000fe20000000800 */
[-C--:B-1----:R-:W-:Y:S09]  /*24210*/  FFMA.FTZ R16, R103, R0.reuse, -R7 ;  /* 0x0000000067107223 */ /* 0x082ff20000010807 */
[----:B------:R-:W-:Y:S01]  /*24220*/  MUFU.EX2 R125, R248 ;  /* 0x000000f8007d7308 */ /* 0x000fe20000000800 */
[-CC-:B--2---:R-:W-:Y:S01]  /*24230*/  FFMA.FTZ R21, R77, R0.reuse, -R5.reuse ;  /* 0x000000004d157223 */ /* 0x184fe20000010805 */
[----:B------:R1:W-:Y:S01]  /*24240*/  STL [R1+0xa0], R16 ;  /* 0x0000a01001007387 */ /* 0x0003e20000100800 */
[-CC-:B---3--:R-:W-:Y:S03]  /*24250*/  FFMA.FTZ R18, R91, R0.reuse, -R5.reuse ;  /* 0x000000005b127223 */ /* 0x188fe60000010805 */
[----:B------:R2:W-:Y:S01]  /*24260*/  STL [R1+0x44c], R37 ;  /* 0x00044c2501007387 */ /* 0x0005e20000100800 */
[-CC-:B------:R-:W-:Y:S01]  /*24270*/  FFMA.FTZ R91, R249, R0.reuse, -R5.reuse ;  /* 0x00000000f95b7223 */ /* 0x180fe20000010805 */
[-CC-:B------:R-:W-:Y:S02]  /*24280*/  FFMA.FTZ R249, R28, R0.reuse, -R5.reuse ;  /* 0x000000001cf97223 */ /* 0x180fe40000010805 */
[----:B------:R3:W-:Y:S01]  /*24290*/  MUFU.EX2 R103, R18 ;  /* 0x0000001200677308 */ /* 0x0007e20000000800 */
[----:B------:R4:W-:Y:S04]  /*242a0*/  STL [R1+0x450], R38 ;  /* 0x0004502601007387 */ /* 0x0009e80000100800 */
[----:B------:R4:W-:Y:S05]  /*242b0*/  STL [R1+0x454], R210 ;  /* 0x000454d201007387 */ /* 0x0009ea0000100800 */
[----:B------:R4:W-:Y:S01]  /*242c0*/  MUFU.EX2 R77, R55 ;  /* 0x00000037004d7308 */ /* 0x0009e20000000800 */
[----:B------:R4:W-:Y:S04]  /*242d0*/  STL [R1+0x458], R209 ;  /* 0x000458d101007387 */ /* 0x0009e80000100800 */
[----:B------:R4:W-:Y:S05]  /*242e0*/  STL [R1+0x45c], R197 ;  /* 0x00045cc501007387 */ /* 0x0009ea0000100800 */
[----:B------:R-:W-:Y:S01]  /*242f0*/  MUFU.EX2 R248, R204 ;  /* 0x000000cc00f87308 */ /* 0x000fe20000000800 */
[----:B------:R4:W-:Y:S01]  /*24300*/  STL [R1+0x460], R196 ;  /* 0x000460c401007387 */ /* 0x0009e20000100800 */
[-CC-:B-1----:R-:W-:Y:S01]  /*24310*/  FFMA.FTZ R16, R94, R0.reuse, -R5.reuse ;  /* 0x000000005e107223 */ /* 0x182fe20000010805 */
[-CC-:B------:R-:W-:Y:S01]  /*24320*/  FFMA.FTZ R94, R245, R0.reuse, -R5.reuse ;  /* 0x00000000f55e7223 */ /* 0x180fe20000010805 */
[-C--:B------:R-:W-:Y:S01]  /*24330*/  FFMA.FTZ R245, R30, R0.reuse, -R5 ;  /* 0x000000001ef57223 */ /* 0x080fe20000010805 */
[----:B------:R1:W-:Y:S01]  /*24340*/  STL [R1+0xc], R22 ;  /* 0x00000c1601007387 */ /* 0x0003e20000100800 */
[--C-:B--2---:R-:W-:Y:S01]  /*24350*/  FFMA.FTZ R37, R95, R0, -R9.reuse ;  /* 0x000000005f257223 */ /* 0x104fe20000010809 */
[----:B---3--:R-:W-:Y:S03]  /*24360*/  FMUL.FTZ R18, R35, R162 ;  /* 0x000000a223127220 */ /* 0x008fe60000410000 */
[----:B------:R-:W2:Y:S01]  /*24370*/  MUFU.EX2 R16, R16 ;  /* 0x0000001000107308 */ /* 0x000ea20000000800 */
[----:B----4-:R-:W-:Y:S01]  /*24380*/  LOP3.LUT R55, R40, 0xff, RZ, 0xc0, !PT ;  /* 0x000000ff28377812 */ /* 0x010fe200078ec0ff */
[----:B------:R3:W-:Y:S01]  /*24390*/  STL [R1], R21 ;  /* 0x0000001501007387 */ /* 0x0007e20000100800 */
[-C--:B------:R-:W-:Y:S03]  /*243a0*/  FFMA.FTZ R38, R24, R0.reuse, -R9 ;  /* 0x0000000018267223 */ /* 0x080fe60000010809 */
[----:B------:R4:W4:Y:S01]  /*243b0*/  LDL.S16 R28, [R1+0x2d4] ;  /* 0x0002d400011c7983 */ /* 0x0009220000100600 */
[-C--:B------:R-:W-:Y:S01]  /*243c0*/  FFMA.FTZ R210, R93, R0.reuse, -R5 ;  /* 0x000000005dd27223 */ /* 0x080fe20000010805 */
[-CC-:B------:R-:W-:Y:S01]  /*243d0*/  FFMA.FTZ R93, R244, R0.reuse, -R9.reuse ;  /* 0x00000000f45d7223 */ /* 0x180fe20000010809 */
[-C--:B------:R-:W-:Y:S01]  /*243e0*/  FFMA.FTZ R244, R79, R0.reuse, -R9 ;  /* 0x000000004ff47223 */ /* 0x080fe20000010809 */
[----:B------:R4:W4:Y:S01]  /*243f0*/  LDL.S16 R27, [R1+0x2d0] ;  /* 0x0002d000011b7983 */ /* 0x0009220000100600 */
[-C--:B------:R-:W-:Y:S01]  /*24400*/  FFMA.FTZ R209, R92, R0.reuse, -R5 ;  /* 0x000000005cd17223 */ /* 0x080fe20000010805 */
[-CC-:B------:R-:W-:Y:S01]  /*24410*/  FFMA.FTZ R92, R246, R0.reuse, -R9.reuse ;  /* 0x00000000f65c7223 */ /* 0x180fe20000010809 */
[-C--:B------:R-:W-:Y:S01]  /*24420*/  FFMA.FTZ R246, R90, R0.reuse, -R9 ;  /* 0x000000005af67223 */ /* 0x080fe20000010809 */
[----:B------:R4:W4:Y:S01]  /*24430*/  LDL.S16 R26, [R1+0x2cc] ;  /* 0x0002cc00011a7983 */ /* 0x0009220000100600 */
[--C-:B------:R-:W-:Y:S01]  /*24440*/  FFMA.FTZ R197, R89, R0, -R5.reuse ;  /* 0x0000000059c57223 */ /* 0x100fe20000010805 */
[----:B------:R-:W-:Y:S01]  /*24450*/  MUFU.EX2 R90, R41 ;  /* 0x00000029005a7308 */ /* 0x000fe20000000800 */
[----:B--2---:R-:W-:Y:S01]  /*24460*/  F2FP.F16.F32.PACK_AB R47, R103, R16 ;  /* 0x00000010672f723e */ /* 0x004fe200000000ff */
[-C--:B------:R-:W-:Y:S03]  /*24470*/  FFMA.FTZ R196, R88, R0.reuse, -R5 ;  /* 0x0000000058c47223 */ /* 0x080fe60000010805 */
[C---:B------:R-:W-:Y:S01]  /*24480*/  PRMT R53, R47.reuse, 0x7632, R53 ;  /* 0x000076322f357816 */ /* 0x040fe20000000035 */
[----:B-1----:R-:W-:Y:S02]  /*24490*/  IMAD.MOV.U32 R22, RZ, RZ, R208 ;  /* 0x000000ffff167224 */ /* 0x002fe400078e00d0 */
[-C--:B------:R-:W-:Y:S01]  /*244a0*/  FFMA.FTZ R208, R120, R0.reuse, -R5 ;  /* 0x0000000078d07223 */ /* 0x080fe20000010805 */
[----:B------:R-:W-:Y:S01]  /*244b0*/  SHF.R.U32.HI R5, RZ, 0x8, R11 ;  /* 0x00000008ff057819 */ /* 0x000fe2000001160b */
[----:B------:R-:W-:Y:S01]  /*244c0*/  MUFU.EX2 R88, R44 ;  /* 0x0000002c00587308 */ /* 0x000fe20000000800 */
[----:B------:R-:W-:Y:S01]  /*244d0*/  PRMT R102, R47, 0x5410, R53 ;  /* 0x000054102f667816 */ /* 0x000fe20000000035 */
[----:B---3--:R1:W2:Y:S01]  /*244e0*/  LDL.S16 R21, [R1+0x2c8] ;  /* 0x0002c80001157983 */ /* 0x0082a20000100600 */
[----:B------:R-:W-:Y:S04]  /*244f0*/  LOP3.LUT R5, R5, 0xffff, RZ, 0xc0, !PT ;  /* 0x0000ffff05057812 */ /* 0x000fe800078ec0ff */
[----:B------:R-:W-:Y:S03]  /*24500*/  ISETP.GE.U32.AND P1, PT, R199, R5, PT ;  /* 0x00000005c700720c */ /* 0x000fe60003f26070 */
[----:B------:R-:W3:Y:S10]  /*24510*/  MUFU.EX2 R79, R42 ;  /* 0x0000002a004f7308 */ /* 0x000ef40000000800 */
[----:B------:R-:W1:Y:S01]  /*24520*/  MUFU.EX2 R89, R54 ;  /* 0x0000003600597308 */ /* 0x000e620000000800 */
[----:B---3--:R-:W-:Y:S04]  /*24530*/  F2FP.F16.F32.PACK_AB R42, R90, R79 ;  /* 0x0000004f5a2a723e */ /* 0x008fe800000000ff */
[----:B------:R-:W-:Y:S02]  /*24540*/  PRMT R41, R42, 0x7632, R41 ;  /* 0x000076322a297816 */ /* 0x000fe40000000029 */
[----:B-1----:R-:W-:Y:S04]  /*24550*/  F2FP.F16.F32.PACK_AB R44, R89, R77 ;  /* 0x0000004d592c723e */ /* 0x002fe800000000ff */
[----:B------:R-:W-:Y:S01]  /*24560*/  PRMT R43, R44, 0x7632, R43 ;  /* 0x000076322c2b7816 */ /* 0x000fe2000000002b */
[----:B----4-:R-:W-:Y:S02]  /*24570*/  @!P5 HADD2 R28, -R49.H0_H0, -RZ.H0_H0 ;  /* 0xa00000ff311cd230 */ /* 0x010fe40000000900 */
[----:B------:R-:W-:Y:S03]  /*24580*/  @!P1 HADD2 R27, -R48.H0_H0, -RZ.H0_H0 ;  /* 0xa00000ff301b9230 */ /* 0x000fe60000000900 */
[----:B------:R-:W-:Y:S01]  /*24590*/  PRMT R7, R28, 0x7610, R7 ;  /* 0x000076101c077816 */ /* 0x000fe20000000007 */
[----:B------:R-:W-:Y:S01]  /*245a0*/  @!P5 STL.S16 [R1+0x2d4], R28 ;  /* 0x0002d41c0100d387 */ /* 0x000fe20000100600 */
[----:B------:R-:W-:Y:S01]  /*245b0*/  @!P2 HADD2 R26, -R51.H0_H0, -RZ.H0_H0 ;  /* 0xa00000ff331aa230 */ /* 0x000fe20000000900 */
[----:B------:R-:W-:Y:S02]  /*245c0*/  PRMT R5, R27, 0x7610, R5 ;  /* 0x000076101b057816 */ /* 0x000fe40000000005 */
[----:B------:R-:W-:Y:S01]  /*245d0*/  @!P1 STL.S16 [R1+0x2d0], R27 ;  /* 0x0002d01b01009387 */ /* 0x000fe20000100600 */
[----:B------:R-:W-:Y:S01]  /*245e0*/  @!P5 PRMT R49, R7, 0x5410, RZ ;  /* 0x000054100731d816 */ /* 0x000fe200000000ff */
[-C--:B------:R-:W-:Y:S01]  /*245f0*/  FFMA.FTZ R7, R23, R0.reuse, -R9 ;  /* 0x0000000017077223 */ /* 0x080fe20000010809 */
[----:B------:R-:W-:Y:S01]  /*24600*/  @!P1 PRMT R48, R5, 0x5410, RZ ;  /* 0x0000541005309816 */ /* 0x000fe200000000ff */
[----:B------:R-:W-:Y:S01]  /*24610*/  @!P2 STL.S16 [R1+0x2cc], R26 ;  /* 0x0002cc1a0100a387 */ /* 0x000fe20000100600 */
[----:B------:R-:W-:Y:S01]  /*24620*/  PRMT R11, R26, 0x7610, R11 ;  /* 0x000076101a0b7816 */ /* 0x000fe2000000000b */
[--C-:B------:R-:W-:Y:S01]  /*24630*/  FFMA.FTZ R5, R22, R0, -R9.reuse ;  /* 0x0000000016057223 */ /* 0x100fe20000010809 */
[C---:B------:R-:W-:Y:S01]  /*24640*/  LOP3.LUT P5, RZ, R200.reuse, 0x40000000, RZ, 0xc0, !PT ;  /* 0x40000000c8ff7812 */ /* 0x040fe200078ac0ff */
[----:B------:R-:W-:Y:S01]  /*24650*/  ST.E.U16 desc[UR4][R174.64], R49 ;  /* 0x00000031ae007985 */ /* 0x000fe2000c101504 */
[----:B------:R-:W-:Y:S01]  /*24660*/  @!P2 PRMT R51, R11, 0x5410, RZ ;  /* 0x000054100b33a816 */ /* 0x000fe200000000ff */
[----:B------:R1:W-:Y:S01]  /*24670*/  MUFU.EX2 R83, R7 ;  /* 0x0000000700537308 */ /* 0x0003e20000000800 */
[----:B------:R-:W-:Y:S01]  /*24680*/  ISETP.GE.U32.AND P2, PT, R199, R19, PT ;  /* 0x00000013c700720c */ /* 0x000fe20003f46070 */
[----:B--2---:R-:W-:Y:S01]  /*24690*/  @!P3 HADD2 R21, -R50.H0_H0, -RZ.H0_H0 ;  /* 0xa00000ff3215b230 */ /* 0x004fe20000000900 */
[----:B------:R-:W-:Y:S01]  /*246a0*/  LOP3.LUT R200, R200, 0xffdfffff, RZ, 0xc0, !PT ;  /* 0xffdfffffc8c87812 */ /* 0x000fe200078ec0ff */
[----:B------:R-:W-:Y:S01]  /*246b0*/  ST.E.U16 desc[UR4][R174.64+0x2], R48 ;  /* 0x00000230ae007985 */ /* 0x000fe2000c101504 */
[----:B------:R-:W-:Y:S01]  /*246c0*/  FMUL.FTZ R0, R0, R2 ;  /* 0x0000000200007220 */ /* 0x000fe20000410000 */
[----:B------:R-:W-:Y:S01]  /*246d0*/  FMUL.FTZ R23, R35, R159 ;  /* 0x0000009f23177220 */ /* 0x000fe20000410000 */
[----:B------:R-:W-:Y:S01]  /*246e0*/  PRMT R10, R21, 0x7610, R10 ;  /* 0x00007610150a7816 */ /* 0x000fe2000000000a */
[----:B------:R2:W-:Y:S02]  /*246f0*/  @!P3 STL.S16 [R1+0x2c8], R21 ;  /* 0x0002c8150100b387 */ /* 0x0005e40000100600 */
[----:B------:R-:W3:Y:S01]  /*24700*/  MUFU.EX2 R5, R5 ;  /* 0x0000000500057308 */ /* 0x000ee20000000800 */
[----:B------:R-:W-:Y:S01]  /*24710*/  FMUL.FTZ R19, R35, R163 ;  /* 0x000000a323137220 */ /* 0x000fe20000410000 */
[----:B------:R-:W-:Y:S01]  /*24720*/  @!P3 PRMT R50, R10, 0x5410, RZ ;  /* 0x000054100a32b816 */ /* 0x000fe200000000ff */
[----:B------:R-:W4:Y:S01]  /*24730*/  LDL.LU R22, [R1+0x338] ;  /* 0x0003380001167983 */ /* 0x000f220000300800 */
[----:B------:R-:W-:Y:S01]  /*24740*/  ISETP.GE.U32.AND P3, PT, R199, R20, PT ;  /* 0x00000014c700720c */ /* 0x000fe20003f66070 */
[----:B------:R-:W-:Y:S02]  /*24750*/  FMUL.FTZ R20, R6, R156 ;  /* 0x0000009c06147220 */ /* 0x000fe40000410000 */
[----:B------:R-:W-:Y:S03]  /*24760*/  ST.E.U16 desc[UR4][R172.64], R51 ;  /* 0x00000033ac007985 */ /* 0x000fe6000c101504 */
[----:B------:R-:W2:Y:S01]  /*24770*/  MUFU.EX2 R0, R0 ;  /* 0x0000000000007308 */ /* 0x000ea20000000800 */
[----:B-1----:R-:W-:Y:S01]  /*24780*/  FMUL.FTZ R7, R35, R167 ;  /* 0x000000a723077220 */ /* 0x002fe20000410000 */
[----:B------:R-:W-:Y:S08]  /*24790*/  ST.E.U16 desc[UR4][R172.64+0x2], R50 ;  /* 0x00000232ac007985 */ /* 0x000ff0000c101504 */
[----:B------:R-:W-:Y:S01]  /*247a0*/  MUFU.EX2 R163, R196 ;  /* 0x000000c400a37308 */ /* 0x000fe20000000800 */
[----:B---3--:R-:W-:Y:S04]  /*247b0*/  F2FP.F16.F32.PACK_AB R52, R83, R5 ;  /* 0x000000055334723e */ /* 0x008fe800000000ff */
[C---:B------:R-:W-:Y:S01]  /*247c0*/  PRMT R56, R52.reuse, 0x7632, R56 ;  /* 0x0000763234387816 */ /* 0x040fe20000000038 */
[----:B--2---:R-:W2:Y:S03]  /*247d0*/  LDL.LU R21, [R1+0x330] ;  /* 0x0003300001157983 */ /* 0x004ea60000300800 */
[----:B------:R-:W-:Y:S01]  /*247e0*/  PRMT R99, R52, 0x5410, R56 ;  /* 0x0000541034637816 */ /* 0x000fe20000000038 */
[----:B------:R-:W1:Y:S01]  /*247f0*/  MUFU.EX2 R2, R3 ;  /* 0x0000000300027308 */ /* 0x000e620000000800 */
[C---:B------:R-:W-:Y:S01]  /*24800*/  FMUL.FTZ R26, R0.reuse, R142 ;  /* 0x0000008e001a7220 */ /* 0x040fe20000410000 */
[----:B------:R-:W3:Y:S01]  /*24810*/  LDL.LU R17, [R1+0x31c] ;  /* 0x00031c0001117983 */ /* 0x000ee20000300800 */
[C---:B------:R-:W-:Y:S01]  /*24820*/  FMUL.FTZ R27, R0.reuse, R143 ;  /* 0x0000008f001b7220 */ /* 0x040fe20000410000 */
[C---:B------:R-:W-:Y:S01]  /*24830*/  FMUL.FTZ R30, R0.reuse, R138 ;  /* 0x0000008a001e7220 */ /* 0x040fe20000410000 */
[----:B------:R-:W-:Y:S01]  /*24840*/  FMUL.FTZ R31, R0, R139 ;  /* 0x0000008b001f7220 */ /* 0x000fe20000410000 */
[----:B------:R2:W3:Y:S04]  /*24850*/  LDL.S16 R15, [R1+0x2e4] ;  /* 0x0002e400010f7983 */ /* 0x0004e80000100600 */
[----:B------:R2:W3:Y:S04]  /*24860*/  LDL.S16 R13, [R1+0x2e0] ;  /* 0x0002e000010d7983 */ /* 0x0004e80000100600 */
[----:B------:R-:W3:Y:S01]  /*24870*/  LDL.LU R12, [R1+0x318] ;  /* 0x00031800010c7983 */ /* 0x000ee20000300800 */
[C---:B-1----:R-:W-:Y:S03]  /*24880*/  FMUL.FTZ R24, R2.reuse, R140 ;  /* 0x0000008c02187220 */ /* 0x042fe60000410000 */
[----:B------:R1:W3:Y:S01]  /*24890*/  LDL.S16 R11, [R1+0x2f4] ;  /* 0x0002f400010b7983 */ /* 0x0002e20000100600 */
[C---:B------:R-:W-:Y:S01]  /*248a0*/  FMUL.FTZ R25, R2.reuse, R141 ;  /* 0x0000008d02197220 */ /* 0x040fe20000410000 */
[C---:B------:R-:W-:Y:S01]  /*248b0*/  FMUL.FTZ R28, R2.reuse, R136 ;  /* 0x00000088021c7220 */ /* 0x040fe20000410000 */
[----:B------:R-:W-:Y:S01]  /*248c0*/  FMUL.FTZ R29, R2, R137 ;  /* 0x00000089021d7220 */ /* 0x000fe20000410000 */
[----:B------:R1:W3:Y:S01]  /*248d0*/  LDL.S16 R10, [R1+0x2f0] ;  /* 0x0002f000010a7983 */ /* 0x0002e20000100600 */
[----:B------:R-:W-:Y:S01]  /*248e0*/  MUFU.EX2 R136, R240 ;  /* 0x000000f000887308 */ /* 0x000fe20000000800 */
[----:B----4-:R-:W-:Y:S01]  /*248f0*/  FFMA.FTZ R66, R6, R22, R66 ;  /* 0x0000001606427223 */ /* 0x010fe20000010042 */
[C---:B------:R-:W-:Y:S01]  /*24900*/  FMUL.FTZ R22, R35.reuse, R158 ;  /* 0x0000009e23167220 */ /* 0x040fe20000410000 */
[----:B--2---:R-:W-:Y:S01]  /*24910*/  FFMA.FTZ R65, R35, R21, R14 ;  /* 0x0000001523417223 */ /* 0x004fe2000001000e */
[----:B------:R-:W-:Y:S01]  /*24920*/  FMUL.FTZ R14, R0, R150 ;  /* 0x00000096000e7220 */ /* 0x000fe20000410000 */
[----:B------:R-:W-:Y:S01]  /*24930*/  FMUL.FTZ R21, R6, R157 ;  /* 0x0000009d06157220 */ /* 0x000fe20000410000 */
[----:B---3--:R-:W-:Y:S01]  /*24940*/  FFMA.FTZ R67, R2, R17, R16 ;  /* 0x0000001102437223 */ /* 0x008fe20000010010 */
[C---:B------:R-:W-:Y:S01]  /*24950*/  FMUL.FTZ R16, R6.reuse, R160 ;  /* 0x000000a006107220 */ /* 0x040fe20000410000 */
[----:B------:R-:W-:Y:S02]  /*24960*/  FMUL.FTZ R17, R6, R161 ;  /* 0x000000a106117220 */ /* 0x000fe40000410000 */
[----:B------:R-:W-:Y:S01]  /*24970*/  MUFU.EX2 R160, R209 ;  /* 0x000000d100a07308 */ /* 0x000fe20000000800 */
[----:B------:R-:W-:Y:S02]  /*24980*/  @!P2 HADD2 R15, -R47.H0_H0, -RZ.H0_H0 ;  /* 0xa00000ff2f0fa230 */ /* 0x000fe40000000900 */
[----:B------:R-:W-:Y:S03]  /*24990*/  @!P0 HADD2 R13, -R53.H0_H0, -RZ.H0_H0 ;  /* 0xa00000ff350d8230 */ /* 0x000fe60000000900 */
[----:B------:R-:W-:Y:S01]  /*249a0*/  PRMT R9, R15, 0x7610, R9 ;  /* 0x000076100f097816 */ /* 0x000fe20000000009 */
[----:B------:R2:W-:Y:S01]  /*249b0*/  @!P2 STL.S16 [R1+0x2e4], R15 ;  /* 0x0002e40f0100a387 */ /* 0x0005e20000100600 */
[----:B------:R-:W-:Y:S02]  /*249c0*/  FFMA.FTZ R64, R0, R12, R5 ;  /* 0x0000000c00407223 */ /* 0x000fe40000010005 */
[----:B------:R-:W-:Y:S01]  /*249d0*/  @!P2 PRMT R47, R9, 0x5410, RZ ;  /* 0x00005410092fa816 */ /* 0x000fe200000000ff */
[----:B------:R3:W-:Y:S01]  /*249e0*/  @!P0 STL.S16 [R1+0x2e0], R13 ;  /* 0x0002e00d01008387 */ /* 0x0007e20000100600 */
[----:B------:R-:W-:Y:S01]  /*249f0*/  ISETP.GE.U32.AND P2, PT, R199, R187, PT ;  /* 0x000000bbc700720c */ /* 0x000fe20003f46070 */
[----:B------:R-:W-:Y:S01]  /*24a00*/  @!P3 HADD2 R11, -R52.H0_H0, -RZ.H0_H0 ;  /* 0xa00000ff340bb230 */ /* 0x000fe20000000900 */
[----:B------:R-:W-:Y:S01]  /*24a10*/  PRMT R8, R13, 0x7610, R8 ;  /* 0x000076100d087816 */ /* 0x000fe20000000008 */
[----:B------:R4:W-:Y:S01]  /*24a20*/  ST.E.U16 desc[UR4][R60.64], R47 ;  /* 0x0000002f3c007985 */ /* 0x0009e2000c101504 */
[----:B------:R-:W-:Y:S01]  /*24a30*/  FMUL.FTZ R9, R2, R153 ;  /* 0x0000009902097220 */ /* 0x000fe20000410000 */
[----:B------:R-:W-:Y:S01]  /*24a40*/  @!P4 HADD2 R10, -R56.H0_H0, -RZ.H0_H0 ;  /* 0xa00000ff380ac230 */ /* 0x000fe20000000900 */
[----:B------:R-:W-:Y:S01]  /*24a50*/  PRMT R4, R11, 0x7610, R4 ;  /* 0x000076100b047816 */ /* 0x000fe20000000004 */
[----:B------:R1:W-:Y:S01]  /*24a60*/  @!P3 STL.S16 [R1+0x2f4], R11 ;  /* 0x0002f40b0100b387 */ /* 0x0003e20000100600 */
[----:B------:R-:W-:Y:S01]  /*24a70*/  @!P0 PRMT R53, R8, 0x5410, RZ ;  /* 0x0000541008358816 */ /* 0x000fe200000000ff */
[----:B------:R-:W-:Y:S01]  /*24a80*/  FMUL.FTZ R8, R2, R152 ;  /* 0x0000009802087220 */ /* 0x000fe20000410000 */
[----:B------:R-:W-:Y:S01]  /*24a90*/  PRMT R3, R10, 0x7610, R3 ;  /* 0x000076100a037816 */ /* 0x000fe20000000003 */
[----:B------:R1:W-:Y:S01]  /*24aa0*/  @!P4 STL.S16 [R1+0x2f0], R10 ;  /* 0x0002f00a0100c387 */ /* 0x0003e20000100600 */
[----:B------:R-:W-:Y:S01]  /*24ab0*/  @!P3 PRMT R52, R4, 0x5410, RZ ;  /* 0x000054100434b816 */ /* 0x000fe200000000ff */
[----:B------:R-:W-:Y:S01]  /*24ac0*/  FMUL.FTZ R12, R2, R148 ;  /* 0x00000094020c7220 */ /* 0x000fe20000410000 */
[----:B------:R-:W-:Y:S01]  /*24ad0*/  @!P4 PRMT R56, R3, 0x5410, RZ ;  /* 0x000054100338c816 */ /* 0x000fe200000000ff */
[----:B------:R-:W-:Y:S01]  /*24ae0*/  ST.E.U16 desc[UR4][R176.64], R53 ;  /* 0x00000035b0007985 */ /* 0x000fe2000c101504 */
[C---:B------:R-:W-:Y:S01]  /*24af0*/  ISETP.GE.U32.AND P3, PT, R199.reuse, R69, PT ;  /* 0x00000045c700720c */ /* 0x040fe20003f66070 */
[----:B------:R-:W-:Y:S01]  /*24b00*/  FMUL.FTZ R5, R6, R165 ;  /* 0x000000a506057220 */ /* 0x000fe20000410000 */
[C---:B------:R-:W-:Y:S01]  /*24b10*/  ISETP.GE.U32.AND P4, PT, R199.reuse, R63, PT ;  /* 0x0000003fc700720c */ /* 0x040fe20003f86070 */
[----:B------:R1:W4:Y:S01]  /*24b20*/  LDL.S16 R3, [R1+0x2ec] ;  /* 0x0002ec0001037983 */ /* 0x0003220000100600 */
[----:B------:R-:W-:Y:S01]  /*24b30*/  ISETP.GE.U32.AND P0, PT, R199, R62, PT ;  /* 0x0000003ec700720c */ /* 0x000fe20003f06070 */
[----:B--2---:R-:W-:Y:S01]  /*24b40*/  FMUL.FTZ R15, R0, R151 ;  /* 0x00000097000f7220 */ /* 0x004fe20000410000 */
[----:B------:R-:W-:Y:S01]  /*24b50*/  FMUL.FTZ R4, R6, R164 ;  /* 0x000000a406047220 */ /* 0x000fe20000410000 */
[----:B------:R-:W-:Y:S01]  /*24b60*/  ST.E.U16 desc[UR4][R178.64], R52 ;  /* 0x00000034b2007985 */ /* 0x000fe2000c101504 */
[----:B---3--:R-:W-:Y:S01]  /*24b70*/  FMUL.FTZ R13, R2, R149 ;  /* 0x00000095020d7220 */ /* 0x008fe20000410000 */
[----:B------:R-:W-:Y:S01]  /*24b80*/  SHF.R.U32.HI R2, RZ, 0x18, R59 ;  /* 0x00000018ff027819 */ /* 0x000fe2000001163b */
[C---:B------:R-:W-:Y:S01]  /*24b90*/  FMUL.FTZ R6, R35.reuse, R166 ;  /* 0x000000a623067220 */ /* 0x040fe20000410000 */
[----:B------:R-:W-:Y:S01]  /*24ba0*/  ST.E.U16 desc[UR4][R178.64+0x2], R56 ;  /* 0x00000238b2007985 */ /* 0x000fe2000c101504 */
[----:B------:R-:W-:Y:S01]  /*24bb0*/  FMUL.FTZ R35, R35, R147 ;  /* 0x0000009323237220 */ /* 0x000fe20000410000 */
[----:B----4-:R-:W-:Y:S02]  /*24bc0*/  SHF.R.U32.HI R47, RZ, 0x8, R190 ;  /* 0x00000008ff2f7819 */ /* 0x010fe400000116be */
[----:B------:R-:W-:Y:S01]  /*24bd0*/  @P4 LOP3.LUT R200, R200, 0x200000, RZ, 0xfc, !PT ;  /* 0x00200000c8c84812 */ /* 0x000fe200078efcff */
[----:B-1----:R-:W-:Y:S01]  /*24be0*/  FMUL.FTZ R11, R0, R155 ;  /* 0x0000009b000b7220 */ /* 0x002fe20000410000 */
[----:B------:R-:W-:Y:S02]  /*24bf0*/  LOP3.LUT R47, R47, 0xffff, RZ, 0xc0, !PT ;  /* 0x0000ffff2f2f7812 */ /* 0x000fe400078ec0ff */
[----:B------:R-:W-:Y:S01]  /*24c00*/  LOP3.LUT R200, R200, 0xffbfffff, RZ, 0xc0, !PT ;  /* 0xffbfffffc8c87812 */ /* 0x000fe200078ec0ff */
[----:B------:R-:W-:Y:S02]  /*24c10*/  FMUL.FTZ R10, R0, R154 ;  /* 0x0000009a000a7220 */ /* 0x000fe40000410000 */
[----:B------:R1:W2:Y:S01]  /*24c20*/  LDL.S16 R0, [R1+0x2e8] ;  /* 0x0002e80001007983 */ /* 0x0002a20000100600 */
[----:B------:R-:W-:Y:S05]  /*24c30*/  @!P2 HADD2 R3, -R42.H0_H0, -RZ.H0_H0 ;  /* 0xa00000ff2a03a230 */ /* 0x000fea0000000900 */
[----:B------:R-:W-:Y:S01]  /*24c40*/  PRMT R111, R3, 0x7610, R111 ;  /* 0x00007610036f7816 */ /* 0x000fe2000000006f */
[----:B------:R3:W-:Y:S01]  /*24c50*/  @!P2 STL.S16 [R1+0x2ec], R3 ;  /* 0x0002ec030100a387 */ /* 0x0007e20000100600 */
[C---:B------:R-:W-:Y:S02]  /*24c60*/  ISETP.GE.U32.AND P2, PT, R199.reuse, R57, PT ;  /* 0x00000039c700720c */ /* 0x040fe40003f46070 */
[----:B------:R-:W-:Y:S11]  /*24c70*/  SHF.R.U32.HI R57, RZ, 0x18, R40 ;  /* 0x00000018ff397819 */ /* 0x000ff60000011628 */
[----:B------:R-:W-:Y:S01]  /*24c80*/  @P2 LOP3.LUT R200, R200, 0x400000, RZ, 0xfc, !PT ;  /* 0x00400000c8c82812 */ /* 0x000fe200078efcff */
[----:B--2---:R-:W-:Y:S03]  /*24c90*/  @!P3 HADD2 R0, -R41.H0_H0, -RZ.H0_H0 ;  /* 0xa00000ff2900b230 */ /* 0x004fe60000000900 */
[----:B------:R-:W-:Y:S02]  /*24ca0*/  LOP3.LUT R200, R200, 0xff7fffff, RZ, 0xc0, !PT ;  /* 0xff7fffffc8c87812 */ /* 0x000fe400078ec0ff */
[----:B------:R-:W-:Y:S01]  /*24cb0*/  PRMT R96, R0, 0x7610, R96 ;  /* 0x0000761000607816 */ /* 0x000fe20000000060 */
[----:B------:R2:W-:Y:S01]  /*24cc0*/  @!P3 STL.S16 [R1+0x2e8], R0 ;  /* 0x0002e8000100b387 */ /* 0x0005e20000100600 */
[----:B------:R-:W-:Y:S02]  /*24cd0*/  @P0 LOP3.LUT R200, R200, 0x800000, RZ, 0xfc, !PT ;  /* 0x00800000c8c80812 */ /* 0x000fe400078efcff */
[----:B------:R-:W-:Y:S01]  /*24ce0*/  ISETP.GE.U32.AND P3, PT, R199, R2, PT ;  /* 0x00000002c700720c */ /* 0x000fe20003f66070 */
[----:B------:R1:W4:Y:S01]  /*24cf0*/  LDL.S16 R124, [R1+0x310] ;  /* 0x00031000017c7983 */ /* 0x0003220000100600 */
[----:B------:R-:W-:Y:S02]  /*24d00*/  LOP3.LUT R200, R200, 0xfeffffff, RZ, 0xc0, !PT ;  /* 0xfeffffffc8c87812 */ /* 0x000fe400078ec0ff */
[----:B------:R-:W-:Y:S01]  /*24d10*/  LOP3.LUT R2, R133, 0xff, RZ, 0xc0, !PT ;  /* 0x000000ff85027812 */ /* 0x000fe200078ec0ff */
[----:B------:R1:W4:Y:S01]  /*24d20*/  LDL.S16 R123, [R1+0x30c] ;  /* 0x00030c00017b7983 */ /* 0x0003220000100600 */
[C---:B------:R-:W-:Y:S02]  /*24d30*/  ISETP.GE.U32.AND P0, PT, R199.reuse, R134, PT ;  /* 0x00000086c700720c */ /* 0x040fe40003f06070 */
[----:B------:R-:W-:Y:S01]  /*24d40*/  ISETP.GE.U32.AND P1, PT, R199, R2, PT ;  /* 0x00000002c700720c */ /* 0x000fe20003f26070 */
[----:B------:R1:W4:Y:S01]  /*24d50*/  LDL.S16 R122, [R1+0x304] ;  /* 0x00030400017a7983 */ /* 0x0003220000100600 */
[----:B------:R-:W-:Y:S02]  /*24d60*/  SHF.R.U32.HI R2, RZ, 0x10, R59 ;  /* 0x00000010ff027819 */ /* 0x000fe4000001163b */
[----:B---3--:R-:W-:Y:S01]  /*24d70*/  SHF.R.U32.HI R3, RZ, 0x8, R213 ;  /* 0x00000008ff037819 */ /* 0x008fe200000116d5 */
[----:B------:R1:W3:Y:S01]  /*24d80*/  LDL.S16 R121, [R1+0x300] ;  /* 0x0003000001797983 */ /* 0x0002e20000100600 */
[----:B------:R-:W-:Y:S02]  /*24d90*/  LOP3.LUT R62, R2, 0xff, RZ, 0xc0, !PT ;  /* 0x000000ff023e7812 */ /* 0x000fe400078ec0ff */
[----:B------:R-:W-:Y:S01]  /*24da0*/  F2FP.F16.F32.PACK_AB R2, R88, R85 ;  /* 0x000000555802723e */ /* 0x000fe200000000ff */
[----:B------:R1:W3:Y:S01]  /*24db0*/  LDL.S16 R120, [R1+0x2fc] ;  /* 0x0002fc0001787983 */ /* 0x0002e20000100600 */
[----:B------:R-:W-:Y:S03]  /*24dc0*/  LOP3.LUT R63, R3, 0xffff, RZ, 0xc0, !PT ;  /* 0x0000ffff033f7812 */ /* 0x000fe600078ec0ff */
[----:B------:R1:W3:Y:S01]  /*24dd0*/  LDL.S16 R81, [R1+0x2f8] ;  /* 0x0002f80001517983 */ /* 0x0002e20000100600 */
[C---:B--2---:R-:W-:Y:S02]  /*24de0*/  LOP3.LUT R0, R59.reuse, 0xff, RZ, 0xc0, !PT ;  /* 0x000000ff3b007812 */ /* 0x044fe400078ec0ff */
[----:B------:R-:W-:Y:S01]  /*24df0*/  LOP3.LUT R59, R59, 0xffff, RZ, 0xc0, !PT ;  /* 0x0000ffff3b3b7812 */ /* 0x000fe200078ec0ff */
[----:B------:R1:W2:Y:S01]  /*24e00*/  LDL.S16 R118, [R1+0x314] ;  /* 0x0003140001767983 */ /* 0x0002a20000100600 */
[C---:B------:R-:W-:Y:S02]  /*24e10*/  ISETP.GE.U32.AND P4, PT, R199.reuse, R0, PT ;  /* 0x00000000c700720c */ /* 0x040fe40003f86070 */
[----:B------:R-:W-:Y:S01]  /*24e20*/  LOP3.LUT R0, R40, 0xffff, RZ, 0xc0, !PT ;  /* 0x0000ffff28007812 */ /* 0x000fe200078ec0ff */
[----:B------:R1:W2:Y:S01]  /*24e30*/  LDL.S16 R95, [R1+0x308] ;  /* 0x00030800015f7983 */ /* 0x0002a20000100600 */
[----:B------:R-:W-:Y:S02]  /*24e40*/  SHF.R.U32.HI R40, RZ, 0x10, R40 ;  /* 0x00000010ff287819 */ /* 0x000fe40000011628 */
[----:B------:R-:W-:Y:S02]  /*24e50*/  SHF.R.U32.HI R0, RZ, 0x8, R0 ;  /* 0x00000008ff007819 */ /* 0x000fe40000011600 */
[----:B------:R-:W-:Y:S02]  /*24e60*/  LOP3.LUT R40, R40, 0xff, RZ, 0xc0, !PT ;  /* 0x000000ff28287812 */ /* 0x000fe400078ec0ff */
[----:B------:R-:W-:Y:S02]  /*24e70*/  LOP3.LUT R54, R0, 0xffff, RZ, 0xc0, !PT ;  /* 0x0000ffff00367812 */ /* 0x000fe400078ec0ff */
[----:B------:R-:W-:Y:S02]  /*24e80*/  PRMT R0, R2, 0x7632, R0 ;  /* 0x0000763202007816 */ /* 0x000fe40000000000 */
[----:B------:R-:W-:Y:S02]  /*24e90*/  @P4 LOP3.LUT R200, R200, 0x1000000, RZ, 0xfc, !PT ;  /* 0x01000000c8c84812 */ /* 0x000fe400078efcff */
[C---:B------:R-:W-:Y:S02]  /*24ea0*/  ISETP.GE.U32.AND P4, PT, R199.reuse, R202, PT ;  /* 0x000000cac700720c */ /* 0x040fe40003f86070 */
[----:B------:R-:W-:Y:S02]  /*24eb0*/  LOP3.LUT R200, R200, 0xfdffffff, RZ, 0xc0, !PT ;  /* 0xfdffffffc8c87812 */ /* 0x000fe400078ec0ff */
[C---:B------:R-:W-:Y:S02]  /*24ec0*/  ISETP.GE.U32.AND P2, PT, R199.reuse, R40, PT ;  /* 0x00000028c700720c */ /* 0x040fe40003f46070 */
[----:B------:R-:W-:Y:S02]  /*24ed0*/  @P3 LOP3.LUT R200, R200, 0x2000000, RZ, 0xfc, !PT ;  /* 0x02000000c8c83812 */ /* 0x000fe400078efcff */
[C---:B------:R-:W-:Y:S02]  /*24ee0*/  ISETP.GE.U32.AND P3, PT, R199.reuse, R193, PT ;  /* 0x000000c1c700720c */ /* 0x040fe40003f66070 */
[----:B------:R-:W-:Y:S02]  /*24ef0*/  LOP3.LUT R200, R200, 0xfbffffff, RZ, 0xc0, !PT ;  /* 0xfbffffffc8c87812 */ /* 0x000fe400078ec0ff */
[----:B------:R-:W-:Y:S02]  /*24f00*/  F2FP.F16.F32.PACK_AB R40, R86, R80 ;  /* 0x000000505628723e */ /* 0x000fe400000000ff */
[----:B------:R-:W-:Y:S02]  /*24f10*/  @P1 LOP3.LUT R200, R200, 0x4000000, RZ, 0xfc, !PT ;  /* 0x04000000c8c81812 */ /* 0x000fe400078efcff */
[C---:B------:R-:W-:Y:S01]  /*24f20*/  ISETP.GE.U32.AND P1, PT, R199.reuse, R191, PT ;  /* 0x000000bfc700720c */ /* 0x040fe20003f26070 */
[----:B------:R-:W-:Y:S01]  /*24f30*/  IMAD.MOV.U32 R191, RZ, RZ, R203 ;  /* 0x000000ffffbf7224 */ /* 0x000fe200078e00cb */
[----:B------:R-:W-:Y:S02]  /*24f40*/  PRMT R3, R40, 0x7632, R3 ;  /* 0x0000763228037816 */ /* 0x000fe40000000003 */
[----:B------:R-:W-:Y:S04]  /*24f50*/  LOP3.LUT R200, R200, 0xf7ffffff, RZ, 0xc0, !PT ;  /* 0xf7ffffffc8c87812 */ /* 0x000fe800078ec0ff */
[----:B------:R-:W-:Y:S02]  /*24f60*/  @P2 LOP3.LUT R200, R200, 0x8000000, RZ, 0xfc, !PT ;  /* 0x08000000c8c82812 */ /* 0x000fe400078efcff */
[C---:B------:R-:W-:Y:S02]  /*24f70*/  ISETP.GE.U32.AND P2, PT, R199.reuse, R55, PT ;  /* 0x00000037c700720c */ /* 0x040fe40003f46070 */
[----:B------:R-:W-:Y:S04]  /*24f80*/  LOP3.LUT R200, R200, 0xefffffff, RZ, 0xc0, !PT ;  /* 0xefffffffc8c87812 */ /* 0x000fe800078ec0ff */
[----:B------:R-:W-:Y:S04]  /*24f90*/  @P1 LOP3.LUT R200, R200, 0x10000000, RZ, 0xfc, !PT ;  /* 0x10000000c8c81812 */ /* 0x000fe800078efcff */
[----:B------:R-:W-:Y:S04]  /*24fa0*/  LOP3.LUT R200, R200, 0xdfffffff, RZ, 0xc0, !PT ;  /* 0xdfffffffc8c87812 */ /* 0x000fe800078ec0ff */
[----:B------:R-:W-:Y:S01]  /*24fb0*/  @P3 LOP3.LUT R200, R200, 0x20000000, RZ, 0xfc, !PT ;  /* 0x20000000c8c83812 */ /* 0x000fe200078efcff */
[----:B----4-:R-:W-:Y:S02]  /*24fc0*/  @!P1 HADD2 R124, -R44.H0_H0, -RZ.H0_H0 ;  /* 0xa00000ff2c7c9230 */ /* 0x010fe40000000900 */
[----:B------:R-:W-:Y:S03]  /*24fd0*/  @!P3 HADD2 R123, -R43.H0_H0, -RZ.H0_H0 ;  /* 0xa00000ff2b7bb230 */ /* 0x000fe60000000900 */
[----:B------:R-:W-:Y:S01]  /*24fe0*/  PRMT R105, R124, 0x7610, R105 ;  /* 0x000076107c697816 */ /* 0x000fe20000000069 */
[----:B------:R4:W-:Y:S01]  /*24ff0*/  @!P1 STL.S16 [R1+0x310], R124 ;  /* 0x0003107c01009387 */ /* 0x0009e20000100600 */
[----:B------:R-:W-:Y:S01]  /*25000*/  ISETP.GE.U32.AND P1, PT, R199, R187, PT ;  /* 0x000000bbc700720c */ /* 0x000fe20003f26070 */
[----:B------:R-:W-:Y:S01]  /*25010*/  @!P4 HADD2 R122, -R2.H0_H0, -RZ.H0_H0 ;  /* 0xa00000ff027ac230 */ /* 0x000fe20000000900 */
[----:B------:R-:W-:Y:S01]  /*25020*/  PRMT R98, R123, 0x7610, R98 ;  /* 0x000076107b627816 */ /* 0x000fe20000000062 */
[----:B------:R-:W-:Y:S01]  /*25030*/  @!P3 STL.S16 [R1+0x30c], R123 ;  /* 0x00030c7b0100b387 */ /* 0x000fe20000100600 */
[----:B------:R-:W-:Y:S01]  /*25040*/  ISETP.GE.U32.AND P3, PT, R199, R54, PT ;  /* 0x00000036c700720c */ /* 0x000fe20003f66070 */
[----:B---3--:R-:W-:Y:S01]  /*25050*/  @!P0 HADD2 R121, -R0.H0_H0, -RZ.H0_H0 ;  /* 0xa00000ff00798230 */ /* 0x008fe20000000900 */
[----:B------:R-:W-:Y:S01]  /*25060*/  PRMT R110, R122, 0x7610, R110 ;  /* 0x000076107a6e7816 */ /* 0x000fe2000000006e */
[----:B------:R-:W-:Y:S01]  /*25070*/  @!P4 STL.S16 [R1+0x304], R122 ;  /* 0x0003047a0100c387 */ /* 0x000fe20000100600 */
[----:B------:R-:W-:Y:S02]  /*25080*/  @!P6 HADD2 R120, -R40.H0_H0, -RZ.H0_H0 ;  /* 0xa00000ff2878e230 */ /* 0x000fe40000000900 */
[----:B------:R-:W-:Y:S01]  /*25090*/  PRMT R97, R121, 0x7610, R97 ;  /* 0x0000761079617816 */ /* 0x000fe20000000061 */
[----:B------:R-:W-:Y:S01]  /*250a0*/  @!P0 STL.S16 [R1+0x300], R121 ;  /* 0x0003007901008387 */ /* 0x000fe20000100600 */
[----:B------:R-:W-:Y:S01]  /*250b0*/  @!P5 HADD2 R81, -R3.H0_H0, -RZ.H0_H0 ;  /* 0xa00000ff0351d230 */ /* 0x000fe20000000900 */
[----:B------:R-:W-:Y:S02]  /*250c0*/  PRMT R109, R120, 0x7610, R109 ;  /* 0x00007610786d7816 */ /* 0x000fe4000000006d */
[----:B------:R-:W-:Y:S02]  /*250d0*/  @!P6 STL.S16 [R1+0x2fc], R120 ;  /* 0x0002fc780100e387 */ /* 0x000fe40000100600 */
[----:B------:R-:W-:Y:S02]  /*250e0*/  PRMT R106, R81, 0x7610, R106 ;  /* 0x00007610516a7816 */ /* 0x000fe4000000006a */
[----:B------:R3:W-:Y:S01]  /*250f0*/  @!P5 STL.S16 [R1+0x2f8], R81 ;  /* 0x0002f8510100d387 */ /* 0x0007e20000100600 */
[----:B----4-:R-:W-:Y:S10]  /*25100*/  MUFU.EX2 R124, R252 ;  /* 0x000000fc007c7308 */ /* 0x010ff40000000800 */
[----:B------:R-:W-:Y:S10]  /*25110*/  MUFU.EX2 R252, R37 ;  /* 0x0000002500fc7308 */ /* 0x000ff40000000800 */
[----:B---3--:R-:W3:Y:S02]  /*25120*/  MUFU.EX2 R81, R58 ;  /* 0x0000003a00517308 */ /* 0x008ee40000000800 */
[----:B---3--:R-:W-:Y:S02]  /*25130*/  F2FP.F16.F32.PACK_AB R46, R81, R68 ;  /* 0x00000044512e723e */ /* 0x008fe400000000ff */
[----:B------:R-:W-:Y:S02]  /*25140*/  F2FP.F16.F32.PACK_AB R58, R72, R73 ;  /* 0x00000049483a723e */ /* 0x000fe400000000ff */
[----:B------:R-:W-:Y:S01]  /*25150*/  PRMT R45, R46, 0x7632, R45 ;  /* 0x000076322e2d7816 */ /* 0x000fe2000000002d */
[----:B--2---:R-:W-:Y:S04]  /*25160*/  @!P2 HADD2 R118, -R46.H0_H0, -RZ.H0_H0 ;  /* 0xa00000ff2e76a230 */ /* 0x004fe80000000900 */
[----:B------:R-:W-:Y:S01]  /*25170*/  @!P3 HADD2 R95, -R45.H0_H0, -RZ.H0_H0 ;  /* 0xa00000ff2d5fb230 */ /* 0x000fe20000000900 */
[----:B------:R-:W-:Y:S01]  /*25180*/  PRMT R107, R118, 0x7610, R107 ;  /* 0x00007610766b7816 */ /* 0x000fe2000000006b */
[----:B------:R-:W-:Y:S01]  /*25190*/  @!P2 STL.S16 [R1+0x314], R118 ;  /* 0x000314760100a387 */ /* 0x000fe20000100600 */
[----:B------:R-:W-:Y:S02]  /*251a0*/  ISETP.GE.U32.AND P2, PT, R199, R69, PT ;  /* 0x00000045c700720c */ /* 0x000fe40003f46070 */
[----:B------:R-:W-:Y:S01]  /*251b0*/  PRMT R69, R95, 0x7610, R69 ;  /* 0x000076105f457816 */ /* 0x000fe20000000045 */
[----:B------:R2:W-:Y:S01]  /*251c0*/  @!P3 STL.S16 [R1+0x308], R95 ;  /* 0x0003085f0100b387 */ /* 0x0005e20000100600 */
[----:B------:R-:W-:Y:S03]  /*251d0*/  LOP3.LUT P3, RZ, R200, 0x20000000, RZ, 0xc0, !PT ;  /* 0x20000000c8ff7812 */ /* 0x000fe6000786c0ff */
[----:B------:R1:W3:Y:S04]  /*251e0*/  LDL.S16 R49, [R1+0x2c0] ;  /* 0x0002c00001317983 */ /* 0x0002e80000100600 */
[----:B------:R1:W4:Y:S01]  /*251f0*/  LDL.S16 R48, [R1+0x2b8] ;  /* 0x0002b80001307983 */ /* 0x0003220000100600 */
[----:B--2---:R-:W-:Y:S02]  /*25200*/  PRMT R95, R42, 0x5410, R41 ;  /* 0x000054102a5f7816 */ /* 0x004fe40000000029 */
[----:B------:R-:W-:Y:S02]  /*25210*/  @!P1 PRMT R42, R111, 0x5410, RZ ;  /* 0x000054106f2a9816 */ /* 0x000fe400000000ff */
[----:B------:R-:W-:Y:S02]  /*25220*/  LOP3.LUT P1, RZ, R200, 0x10000000, RZ, 0xc0, !PT ;  /* 0x10000000c8ff7812 */ /* 0x000fe4000782c0ff */
[----:B------:R-:W-:Y:S01]  /*25230*/  @!P2 PRMT R41, R96, 0x5410, RZ ;  /* 0x000054106029a816 */ /* 0x000fe200000000ff */
[----:B------:R-:W-:Y:S01]  /*25240*/  ST.E.U16 desc[UR4][R174.64+0x10], R42 ;  /* 0x0000102aae007985 */ /* 0x000fe2000c101504 */
[----:B------:R-:W-:Y:S02]  /*25250*/  PRMT R96, R44, 0x5410, R43 ;  /* 0x000054102c607816 */ /* 0x000fe4000000002b */
[----:B------:R-:W-:Y:S01]  /*25260*/  @!P3 PRMT R43, R98, 0x5410, RZ ;  /* 0x00005410622bb816 */ /* 0x000fe200000000ff */
[----:B------:R-:W-:Y:S01]  /*25270*/  ST.E.U16 desc[UR4][R174.64+0x12], R41 ;  /* 0x00001229ae007985 */ /* 0x000fe2000c101504 */
[----:B------:R-:W-:Y:S02]  /*25280*/  PRMT R98, R2, 0x5410, R0 ;  /* 0x0000541002627816 */ /* 0x000fe40000000000 */
[----:B------:R-:W-:Y:S01]  /*25290*/  @!P0 PRMT R0, R97, 0x5410, RZ ;  /* 0x0000541061008816 */ /* 0x000fe200000000ff */
[----:B------:R-:W-:Y:S01]  /*252a0*/  ST.E.U16 desc[UR4][R172.64+0x12], R43 ;  /* 0x0000122bac007985 */ /* 0x000fe2000c101504 */
[----:B------:R-:W-:Y:S02]  /*252b0*/  PRMT R97, R40, 0x5410, R3 ;  /* 0x0000541028617816 */ /* 0x000fe40000000003 */
[----:B------:R-:W-:Y:S02]  /*252c0*/  @!P1 PRMT R44, R105, 0x5410, RZ ;  /* 0x00005410692c9816 */ /* 0x000fe400000000ff */
[----:B------:R-:W-:Y:S01]  /*252d0*/  @!P6 PRMT R40, R109, 0x5410, RZ ;  /* 0x000054106d28e816 */ /* 0x000fe200000000ff */
[----:B------:R1:W2:Y:S01]  /*252e0*/  LDL.S16 R105, [R1+0x2c4] ;  /* 0x0002c40001697983 */ /* 0x0002a20000100600 */
[C---:B------:R-:W-:Y:S02]  /*252f0*/  ISETP.GE.U32.AND P6, PT, R199.reuse, R54, PT ;  /* 0x00000036c700720c */ /* 0x040fe40003fc6070 */
[----:B------:R-:W-:Y:S01]  /*25300*/  @!P5 PRMT R3, R106, 0x5410, RZ ;  /* 0x000054106a03d816 */ /* 0x000fe200000000ff */
[----:B------:R1:W-:Y:S01]  /*25310*/  ST.E.U16 desc[UR4][R172.64+0x10], R44 ;  /* 0x0000102cac007985 */ /* 0x0003e2000c101504 */
[----:B------:R-:W-:Y:S02]  /*25320*/  PRMT R106, R46, 0x5410, R45 ;  /* 0x000054102e6a7816 */ /* 0x000fe4000000002d */
[----:B------:R-:W-:Y:S01]  /*25330*/  LOP3.LUT P2, RZ, R200, 0x8000000, RZ, 0xc0, !PT ;  /* 0x08000000c8ff7812 */ /* 0x000fe2000784c0ff */
[----:B------:R-:W-:Y:S01]  /*25340*/  ST.E.U16 desc[UR4][R176.64+0x10], R0 ;  /* 0x00001000b0007985 */ /* 0x000fe2000c101504 */
[----:B------:R-:W-:Y:S02]  /*25350*/  ISETP.GE.U32.AND P5, PT, R199, R55, PT ;  /* 0x00000037c700720c */ /* 0x000fe40003fa6070 */
[----:B------:R-:W-:Y:S02]  /*25360*/  @!P4 PRMT R2, R110, 0x5410, RZ ;  /* 0x000054106e02c816 */ /* 0x000fe400000000ff */
[----:B------:R-:W-:Y:S02]  /*25370*/  LOP3.LUT P4, RZ, R200, 0x1000000, RZ, 0xc0, !PT ;  /* 0x01000000c8ff7812 */ /* 0x000fe4000788c0ff */
[----:B------:R-:W-:Y:S01]  /*25380*/  @!P6 PRMT R45, R69, 0x5410, RZ ;  /* 0x00005410452de816 */ /* 0x000fe200000000ff */
[----:B------:R-:W-:Y:S01]  /*25390*/  ST.E.U16 desc[UR4][R176.64+0xe], R2 ;  /* 0x00000e02b0007985 */ /* 0x000fe2000c101504 */
[----:B------:R-:W-:Y:S02]  /*253a0*/  ISETP.GE.U32.AND P6, PT, R199, R57, PT ;  /* 0x00000039c700720c */ /* 0x000fe40003fc6070 */
[----:B------:R-:W-:Y:S01]  /*253b0*/  PRMT R57, R58, 0x7632, R57 ;  /* 0x000076323a397816 */ /* 0x000fe20000000039 */
[----:B------:R2:W4:Y:S01]  /*253c0*/  LDL.S16 R69, [R1+0x2a8] ;  /* 0x0002a80001457983 */ /* 0x0005220000100600 */
[C---:B------:R-:W-:Y:S02]  /*253d0*/  LOP3.LUT P3, RZ, R200.reuse, 0x2000000, RZ, 0xc0, !PT ;  /* 0x02000000c8ff7812 */ /* 0x040fe4000786c0ff */
[----:B------:R-:W-:Y:S01]  /*253e0*/  @!P5 PRMT R46, R107, 0x5410, RZ ;  /* 0x000054106b2ed816 */ /* 0x000fe200000000ff */
[----:B------:R1:W-:Y:S01]  /*253f0*/  ST.E.U16 desc[UR4][R178.64+0x10], R40 ;  /* 0x00001028b2007985 */ /* 0x0003e2000c101504 */
[----:B------:R-:W-:Y:S02]  /*25400*/  ISETP.GE.U32.AND P5, PT, R199, R47, PT ;  /* 0x0000002fc700720c */ /* 0x000fe40003fa6070 */
[C---:B------:R-:W-:Y:S01]  /*25410*/  LOP3.LUT P1, RZ, R200.reuse, 0x4000000, RZ, 0xc0, !PT ;  /* 0x04000000c8ff7812 */ /* 0x040fe2000782c0ff */
[----:B------:R-:W-:Y:S01]  /*25420*/  ST.E.U16 desc[UR4][R178.64+0x12], R3 ;  /* 0x00001203b2007985 */ /* 0x000fe2000c101504 */
[----:B------:R-:W-:Y:S01]  /*25430*/  LOP3.LUT P0, RZ, R200, 0x800000, RZ, 0xc0, !PT ;  /* 0x00800000c8ff7812 */ /* 0x000fe2000780c0ff */
[----:B-1----:R-:W-:Y:S02]  /*25440*/  MUFU.EX2 R44, R129 ;  /* 0x00000081002c7308 */ /* 0x002fe40000000800 */
[----:B------:R-:W-:Y:S04]  /*25450*/  ST.E.U16 desc[UR4][R174.64+0x22], R45 ;  /* 0x0000222dae007985 */ /* 0x000fe8000c101504 */
[----:B------:R-:W-:Y:S04]  /*25460*/  ST.E.U16 desc[UR4][R174.64+0x20], R46 ;  /* 0x0000202eae007985 */ /* 0x000fe8000c101504 */
[----:B------:R-:W-:Y:S10]  /*25470*/  MUFU.EX2 R40, R227 ;  /* 0x000000e300287308 */ /* 0x000ff40000000800 */
[----:B------:R-:W-:Y:S01]  /*25480*/  MUFU.EX2 R227, R197 ;  /* 0x000000c500e37308 */ /* 0x000fe20000000800 */
[----:B---3--:R-:W-:Y:S05]  /*25490*/  @!P6 HADD2 R49, -R57.H0_H0, -RZ.H0_H0 ;  /* 0xa00000ff3931e230 */ /* 0x008fea0000000900 */
[----:B------:R-:W-:Y:S01]  /*254a0*/  PRMT R47, R49, 0x7610, R47 ;  /* 0x00007610312f7816 */ /* 0x000fe2000000002f */
[----:B--2---:R-:W-:Y:S05]  /*254b0*/  @!P2 HADD2 R105, -R58.H0_H0, -RZ.H0_H0 ;  /* 0xa00000ff3a69a230 */ /* 0x004fea0000000900 */
[----:B------:R-:W-:Y:S01]  /*254c0*/  PRMT R50, R105, 0x7610, R50 ;  /* 0x0000761069327816 */ /* 0x000fe20000000032 */
[----:B------:R1:W-:Y:S04]  /*254d0*/  @!P2 STL.S16 [R1+0x2c4], R105 ;  /* 0x0002c4690100a387 */ /* 0x0003e80000100600 */
[----:B------:R2:W-:Y:S04]  /*254e0*/  @!P6 STL.S16 [R1+0x2c0], R49 ;  /* 0x0002c0310100e387 */ /* 0x0005e80000100600 */
[----:B------:R3:W3:Y:S04]  /*254f0*/  LDL.S16 R111, [R1+0x2a4] ;  /* 0x0002a400016f7983 */ /* 0x0006e80000100600 */
[----:B------:R3:W3:Y:S04]  /*25500*/  LDL.S16 R110, [R1+0x2a0] ;  /* 0x0002a000016e7983 */ /* 0x0006e80000100600 */
[----:B------:R3:W3:Y:S01]  /*25510*/  LDL.S16 R109, [R1+0x2bc] ;  /* 0x0002bc00016d7983 */ /* 0x0006e20000100600 */
[----:B-1----:R-:W-:Y:S02]  /*25520*/  PRMT R105, R58, 0x5410, R57 ;  /* 0x000054103a697816 */ /* 0x002fe40000000039 */
[----:B------:R-:W-:Y:S02]  /*25530*/  @!P6 PRMT R57, R47, 0x5410, RZ ;  /* 0x000054102f39e816 */ /* 0x000fe400000000ff */
[----:B------:R-:W-:Y:S01]  /*25540*/  SHF.R.U32.HI R47, RZ, 0x8, R59 ;  /* 0x00000008ff2f7819 */ /* 0x000fe2000001163b */
[----:B--2---:R-:W-:Y:S01]  /*25550*/  FADD.FTZ R49, R108, R66 ;  /* 0x000000426c317221 */ /* 0x004fe20000010000 */
[----:B------:R-:W-:Y:S01]  /*25560*/  @!P2 PRMT R58, R50, 0x5410, RZ ;  /* 0x00005410323aa816 */ /* 0x000fe200000000ff */
[----:B------:R-:W1:Y:S01]  /*25570*/  MUFU.EX2 R66, R74 ;  /* 0x0000004a00427308 */ /* 0x000e620000000800 */
[----:B------:R-:W-:Y:S01]  /*25580*/  LOP3.LUT R47, R47, 0xffff, RZ, 0xc0, !PT ;  /* 0x0000ffff2f2f7812 */ /* 0x000fe200078ec0ff */
[----:B------:R2:W-:Y:S01]  /*25590*/  ST.E.U16 desc[UR4][R172.64+0x22], R57 ;  /* 0x00002239ac007985 */ /* 0x0005e2000c101504 */
[----:B------:R-:W-:Y:S01]  /*255a0*/  LOP3.LUT P2, RZ, R200, 0x400000, RZ, 0xc0, !PT ;  /* 0x00400000c8ff7812 */ /* 0x000fe2000784c0ff */
[----:B------:R-:W-:Y:S01]  /*255b0*/  FADD.FTZ R50, R104, R65 ;  /* 0x0000004168327221 */ /* 0x000fe20000010000 */
[----:B------:R-:W-:Y:S01]  /*255c0*/  ISETP.GE.U32.AND P6, PT, R199, R47, PT ;  /* 0x0000002fc700720c */ /* 0x000fe20003fc6070 */
[----:B------:R2:W-:Y:S01]  /*255d0*/  ST.E.U16 desc[UR4][R172.64+0x20], R58 ;  /* 0x0000203aac007985 */ /* 0x0005e2000c101504 */
[----:B------:R-:W-:Y:S01]  /*255e0*/  FADD.FTZ R49, R79, R49 ;  /* 0x000000314f317221 */ /* 0x000fe20000010000 */
[----:B------:R-:W-:Y:S02]  /*255f0*/  FADD.FTZ R50, R77, R50 ;  /* 0x000000324d327221 */ /* 0x000fe40000010000 */
[----:B------:R-:W-:Y:S01]  /*25600*/  MUFU.EX2 R65, R70 ;  /* 0x0000004600417308 */ /* 0x000fe20000000800 */
[----:B------:R-:W-:Y:S01]  /*25610*/  FADD.FTZ R49, R90, R49 ;  /* 0x000000315a317221 */ /* 0x000fe20000010000 */
[----:B-1----:R-:W-:Y:S04]  /*25620*/  F2FP.F16.F32.PACK_AB R55, R75, R66 ;  /* 0x000000424b37723e */ /* 0x002fe800000000ff */
[C---:B------:R-:W-:Y:S01]  /*25630*/  PRMT R54, R55.reuse, 0x7632, R54 ;  /* 0x0000763237367816 */ /* 0x040fe20000000036 */
[----:B----4-:R-:W-:Y:S03]  /*25640*/  @!P4 HADD2 R69, -R55.H0_H0, -RZ.H0_H0 ;  /* 0xa00000ff3745c230 */ /* 0x010fe60000000900 */
[----:B------:R-:W-:Y:S01]  /*25650*/  PRMT R107, R55, 0x5410, R54 ;  /* 0x00005410376b7816 */ /* 0x000fe20000000036 */
[----:B------:R-:W-:Y:S01]  /*25660*/  @!P6 HADD2 R48, -R54.H0_H0, -RZ.H0_H0 ;  /* 0xa00000ff3630e230 */ /* 0x000fe20000000900 */
[----:B------:R-:W-:Y:S01]  /*25670*/  PRMT R59, R69, 0x7610, R59 ;  /* 0x00007610453b7816 */ /* 0x000fe2000000003b */
[----:B------:R1:W-:Y:S01]  /*25680*/  @!P4 STL.S16 [R1+0x2a8], R69 ;  /* 0x0002a8450100c387 */ /* 0x0003e20000100600 */
[----:B--2---:R-:W-:Y:S02]  /*25690*/  MUFU.EX2 R57, R224 ;  /* 0x000000e000397308 */ /* 0x004fe40000000800 */
[----:B------:R-:W-:Y:S01]  /*256a0*/  @!P4 PRMT R55, R59, 0x5410, RZ ;  /* 0x000054103b37c816 */ /* 0x000fe200000000ff */
[----:B------:R2:W-:Y:S01]  /*256b0*/  @!P6 STL.S16 [R1+0x2b8], R48 ;  /* 0x0002b8300100e387 */ /* 0x0005e20000100600 */
[----:B------:R-:W-:Y:S02]  /*256c0*/  PRMT R47, R48, 0x7610, R47 ;  /* 0x00007610302f7816 */ /* 0x000fe4000000002f */
[C---:B------:R-:W-:Y:S01]  /*256d0*/  LOP3.LUT P4, RZ, R200.reuse, 0x200000, RZ, 0xc0, !PT ;  /* 0x00200000c8ff7812 */ /* 0x040fe2000788c0ff */
[----:B------:R4:W4:Y:S01]  /*256e0*/  LDL.S16 R59, [R1+0x288] ;  /* 0x00028800013b7983 */ /* 0x0009220000100600 */
[----:B------:R-:W-:Y:S02]  /*256f0*/  @!P6 PRMT R54, R47, 0x5410, RZ ;  /* 0x000054102f36e816 */ /* 0x000fe400000000ff */
[----:B------:R-:W-:Y:S01]  /*25700*/  MUFU.EX2 R58, R131 ;  /* 0x00000083003a7308 */ /* 0x000fe20000000800 */
[----:B------:R-:W-:Y:S01]  /*25710*/  ISETP.GE.U32.AND P6, PT, R199, R62, PT ;  /* 0x0000003ec700720c */ /* 0x000fe20003fc6070 */
[----:B------:R-:W4:Y:S01]  /*25720*/  LDL.64 R202, [R1+0x108] ;  /* 0x0001080001ca7983 */ /* 0x000f220000100a00 */
[----:B------:R-:W-:Y:S01]  /*25730*/  LOP3.LUT R200, R200, 0xfff7ffff, RZ, 0xc0, !PT ;  /* 0xfff7ffffc8c87812 */ /* 0x000fe200078ec0ff */
[----:B------:R-:W-:Y:S04]  /*25740*/  FADD.FTZ R47, R103, R67 ;  /* 0x00000043672f7221 */ /* 0x000fe80000010000 */
[----:B------:R-:W4:Y:S01]  /*25750*/  LDL.LU.64 R192, [R1+0x320] ;  /* 0x0003200001c07983 */ /* 0x000f220000300a00 */
[----:B------:R-:W-:Y:S05]  /*25760*/  FADD.FTZ R47, R85, R47 ;  /* 0x0000002f552f7221 */ /* 0x000fea0000010000 */
[----:B------:R-:W-:Y:S01]  /*25770*/  ST.E.U16 desc[UR4][R176.64+0x20], R54 ;  /* 0x00002036b0007985 */ /* 0x000fe2000c101504 */
[----:B-1----:R-:W1:Y:S03]  /*25780*/  MUFU.EX2 R69, R71 ;  /* 0x0000004700457308 */ /* 0x002e660000000800 */
[----:B------:R-:W-:Y:S01]  /*25790*/  ST.E.U16 desc[UR4][R176.64+0x1e], R55 ;  /* 0x00001e37b0007985 */ /* 0x000fe2000c101504 */
[----:B--2---:R-:W-:Y:S06]  /*257a0*/  FADD.FTZ R48, R83, R64 ;  /* 0x0000004053307221 */ /* 0x004fec0000010000 */
[----:B------:R-:W2:Y:S01]  /*257b0*/  MUFU.EX2 R83, R76 ;  /* 0x0000004c00537308 */ /* 0x000ea20000000800 */
[----:B------:R-:W-:Y:S09]  /*257c0*/  FADD.FTZ R48, R80, R48 ;  /* 0x0000003050307221 */ /* 0x000ff20000010000 */
[----:B------:R-:W-:Y:S01]  /*257d0*/  MUFU.EX2 R80, R87 ;  /* 0x0000005700507308 */ /* 0x000fe20000000800 */
[----:B-1----:R-:W-:Y:S04]  /*257e0*/  F2FP.F16.F32.PACK_AB R71, R69, R65 ;  /* 0x000000414547723e */ /* 0x002fe800000000ff */
[C---:B------:R-:W-:Y:S04]  /*257f0*/  PRMT R70, R71.reuse, 0x7632, R70 ;  /* 0x0000763247467816 */ /* 0x040fe80000000046 */
[----:B------:R-:W-:Y:S02]  /*25800*/  PRMT R108, R71, 0x5410, R70 ;  /* 0x00005410476c7816 */ /* 0x000fe40000000046 */
[----:B--2---:R-:W-:Y:S04]  /*25810*/  F2FP.F16.F32.PACK_AB R77, R83, R78 ;  /* 0x0000004e534d723e */ /* 0x004fe800000000ff */
[C---:B------:R-:W-:Y:S04]  /*25820*/  PRMT R76, R77.reuse, 0x7632, R76 ;  /* 0x000076324d4c7816 */ /* 0x040fe8000000004c */
[----:B------:R-:W-:Y:S01]  /*25830*/  PRMT R103, R77, 0x5410, R76 ;  /* 0x000054104d677816 */ /* 0x000fe2000000004c */
[----:B---3--:R-:W-:Y:S02]  /*25840*/  @!P6 HADD2 R111, -R71.H0_H0, -RZ.H0_H0 ;  /* 0xa00000ff476fe230 */ /* 0x008fe40000000900 */
[----:B------:R-:W-:Y:S03]  /*25850*/  @!P3 HADD2 R110, -R70.H0_H0, -RZ.H0_H0 ;  /* 0xa00000ff466eb230 */ /* 0x000fe60000000900 */
[----:B------:R-:W-:Y:S01]  /*25860*/  PRMT R62, R111, 0x7610, R62 ;  /* 0x000076106f3e7816 */ /* 0x000fe2000000003e */
[----:B------:R1:W-:Y:S03]  /*25870*/  @!P6 STL.S16 [R1+0x2a4], R111 ;  /* 0x0002a46f0100e387 */ /* 0x0003e60000100600 */
[----:B------:R-:W-:Y:S01]  /*25880*/  @!P6 PRMT R71, R62, 0x5410, RZ ;  /* 0x000054103e47e816 */ /* 0x000fe200000000ff */
[----:B------:R2:W-:Y:S01]  /*25890*/  @!P3 STL.S16 [R1+0x2a0], R110 ;  /* 0x0002a06e0100b387 */ /* 0x0005e20000100600 */
[-C--:B------:R-:W-:Y:S02]  /*258a0*/  ISETP.GE.U32.AND P6, PT, R199, R184.reuse, PT ;  /* 0x000000b8c700720c */ /* 0x080fe40003fc6070 */
[----:B------:R-:W-:Y:S01]  /*258b0*/  PRMT R61, R110, 0x7610, R61 ;  /* 0x000076106e3d7816 */ /* 0x000fe2000000003d */
[----:B------:R-:W-:Y:S03]  /*258c0*/  ST.E.U16 desc[UR4][R178.64+0x20], R71 ;  /* 0x00002047b2007985 */ /* 0x000fe6000c101504 */
[----:B------:R-:W-:Y:S01]  /*258d0*/  @!P3 PRMT R70, R61, 0x5410, RZ ;  /* 0x000054103d46b816 */ /* 0x000fe200000000ff */
[----:B------:R-:W-:Y:S01]  /*258e0*/  FADD.FTZ R61, R68, R49 ;  /* 0x00000031443d7221 */ /* 0x000fe20000010000 */
[----:B------:R-:W-:Y:S03]  /*258f0*/  ISETP.GE.U32.AND P3, PT, R199, R184, PT ;  /* 0x000000b8c700720c */ /* 0x000fe60003f66070 */
[----:B------:R-:W-:Y:S02]  /*25900*/  ST.E.U16 desc[UR4][R178.64+0x22], R70 ;  /* 0x00002246b2007985 */ /* 0x000fe4000c101504 */
[----:B------:R-:W-:Y:S05]  /*25910*/  @!P6 HADD2 R109, -R77.H0_H0, -RZ.H0_H0 ;  /* 0xa00000ff4d6de230 */ /* 0x000fea0000000900 */
[----:B------:R-:W-:Y:S01]  /*25920*/  PRMT R60, R109, 0x7610, R60 ;  /* 0x000076106d3c7816 */ /* 0x000fe2000000003c */
[----:B------:R3:W-:Y:S01]  /*25930*/  @!P6 STL.S16 [R1+0x2bc], R109 ;  /* 0x0002bc6d0100e387 */ /* 0x0007e20000100600 */
[----:B------:R-:W-:Y:S02]  /*25940*/  ISETP.GE.U32.AND P6, PT, R199, R63, PT ;  /* 0x0000003fc700720c */ /* 0x000fe40003fc6070 */
[----:B------:R-:W-:Y:S01]  /*25950*/  @!P3 PRMT R77, R60, 0x5410, RZ ;  /* 0x000054103c4db816 */ /* 0x000fe200000000ff */
[----:B------:R-:W-:Y:S01]  /*25960*/  FADD.FTZ R60, R88, R47 ;  /* 0x0000002f583c7221 */ /* 0x000fe20000010000 */
[----:B------:R-:W-:Y:S01]  /*25970*/  VIADD R47, R226, 0x1 ;  /* 0x00000001e22f7836 */ /* 0x000fe20000000000 */
[----:B------:R-:W-:Y:S02]  /*25980*/  MUFU.EX2 R88, R115 ;  /* 0x0000007300587308 */ /* 0x000fe40000000800 */
[----:B------:R-:W-:Y:S01]  /*25990*/  ST.E.U16 desc[UR4][R174.64+0x30], R77 ;  /* 0x0000304dae007985 */ /* 0x000fe2000c101504 */
[----:B------:R-:W-:Y:S01]  /*259a0*/  FADD.FTZ R64, R66, R60 ;  /* 0x0000003c42407221 */ /* 0x000fe20000010000 */
[----:B------:R-:W-:Y:S03]  /*259b0*/  FADD.FTZ R66, R81, R61 ;  /* 0x0000003d51427221 */ /* 0x000fe60000010000 */
[----:B------:R-:W-:Y:S03]  /*259c0*/  FADD.FTZ R68, R75, R64 ;  /* 0x000000404b447221 */ /* 0x000fe60000010000 */
[----:B------:R-:W-:Y:S10]  /*259d0*/  MUFU.EX2 R81, R94 ;  /* 0x0000005e00517308 */ /* 0x000ff40000000800 */
[----:B------:R-:W-:Y:S01]  /*259e0*/  MUFU.EX2 R75, R132 ;  /* 0x00000084004b7308 */ /* 0x000fe20000000800 */
[----:B----4-:R-:W-:Y:S01]  /*259f0*/  @!P6 HADD2 R59, -R76.H0_H0, -RZ.H0_H0 ;  /* 0xa00000ff4c3be230 */ /* 0x010fe20000000900 */
[----:B------:R-:W-:Y:S04]  /*25a00*/  LOP3.LUT R159, R203, R47, RZ, 0x3c, !PT ;  /* 0x0000002fcb9f7212 */ /* 0x000fe800078e3cff */
[----:B------:R4:W-:Y:S01]  /*25a10*/  @!P6 STL.S16 [R1+0x288], R59 ;  /* 0x0002883b0100e387 */ /* 0x0009e20000100600 */
[----:B------:R-:W-:Y:S01]  /*25a20*/  PRMT R51, R59, 0x7610, R51 ;  /* 0x000076103b337816 */ /* 0x000fe20000000033 */
[----:B------:R-:W-:Y:S02]  /*25a30*/  FADD.FTZ R47, R86, R48 ;  /* 0x00000030562f7221 */ /* 0x000fe40000010000 */
[----:B------:R4:W4:Y:S01]  /*25a40*/  LDL.S16 R104, [R1+0x228] ;  /* 0x0002280001687983 */ /* 0x0009220000100600 */
[----:B------:R-:W-:Y:S01]  /*25a50*/  @!P6 PRMT R76, R51, 0x5410, RZ ;  /* 0x00005410334ce816 */ /* 0x000fe200000000ff */
[----:B------:R-:W-:Y:S01]  /*25a60*/  FADD.FTZ R47, R65, R47 ;  /* 0x0000002f412f7221 */ /* 0x000fe20000010000 */
[----:B------:R-:W-:Y:S01]  /*25a70*/  ISETP.GE.U32.AND P6, PT, R199, R84, PT ;  /* 0x00000054c700720c */ /* 0x000fe20003fc6070 */
[----:B-1----:R1:W4:Y:S02]  /*25a80*/  LDL.S16 R111, [R1+0x278] ;  /* 0x00027800016f7983 */ /* 0x0023240000100600 */
[----:B------:R-:W-:Y:S02]  /*25a90*/  FADD.FTZ R69, R69, R47 ;  /* 0x0000002f45457221 */ /* 0x000fe40000010000 */
[----:B--2---:R1:W2:Y:S01]  /*25aa0*/  LDL.S16 R110, [R1+0x260] ;  /* 0x00026000016e7983 */ /* 0x0042a20000100600 */
[----:B------:R-:W-:Y:S03]  /*25ab0*/  MUFU.EX2 R47, R112 ;  /* 0x00000070002f7308 */ /* 0x000fe60000000800 */
[----:B---3--:R1:W3:Y:S04]  /*25ac0*/  LDL.S16 R109, [R1+0x23c] ;  /* 0x00023c00016d7983 */ /* 0x0082e80000100600 */
[----:B------:R-:W-:Y:S01]  /*25ad0*/  ST.E.U16 desc[UR4][R174.64+0x32], R76 ;  /* 0x0000324cae007985 */ /* 0x000fe2000c101504 */
[----:B----4-:R-:W-:Y:S01]  /*25ae0*/  FADD.FTZ R59, R89, R50 ;  /* 0x00000032593b7221 */ /* 0x010fe20000010000 */
[----:B------:R-:W-:Y:S01]  /*25af0*/  LOP3.LUT R50, R159, R185, RZ, 0x3c, !PT ;  /* 0x000000b99f327212 */ /* 0x000fe200078e3cff */
[----:B------:R-:W-:Y:S02]  /*25b00*/  MUFU.EX2 R89, R93 ;  /* 0x0000005d00597308 */ /* 0x000fe40000000800 */
[----:B------:R-:W-:Y:S02]  /*25b10*/  FADD.FTZ R59, R73, R59 ;  /* 0x0000003b493b7221 */ /* 0x000fe40000010000 */
[----:B------:R-:W-:Y:S04]  /*25b20*/  IMAD.WIDE.U32 R50, R50, -0x326172a9, RZ ;  /* 0xcd9e8d5732327825 */ /* 0x000fe800078e00ff */
[----:B------:R-:W-:Y:S01]  /*25b30*/  FADD.FTZ R67, R72, R59 ;  /* 0x0000003b48437221 */ /* 0x000fe20000010000 */
[----:B------:R-:W-:Y:S01]  /*25b40*/  FADD.FTZ R59, R78, R66 ;  /* 0x000000424e3b7221 */ /* 0x000fe20000010000 */
[----:B------:R-:W-:Y:S01]  /*25b50*/  LOP3.LUT R48, R51, R215, R192, 0x96, !PT ;  /* 0x000000d733307212 */ /* 0x000fe200078e96c0 */
[----:B------:R-:W4:Y:S01]  /*25b60*/  MUFU.EX2 R73, R113 ;  /* 0x0000007100497308 */ /* 0x000f220000000800 */
[-CC-:B------:R-:W-:Y:S02]  /*25b70*/  LOP3.LUT R62, R181, R214.reuse, R50.reuse, 0x96, !PT ;  /* 0x000000d6b53e7212 */ /* 0x180fe400078e9632 */
[----:B------:R-:W-:Y:S01]  /*25b80*/  LOP3.LUT R50, R183, R214, R50, 0x96, !PT ;  /* 0x000000d6b7327212 */ /* 0x000fe200078e9632 */
[----:B------:R-:W-:Y:S04]  /*25b90*/  IMAD.WIDE.U32 R48, R48, -0x2daee0ad, RZ ;  /* 0xd2511f5330307825 */ /* 0x000fe800078e00ff */
[----:B------:R-:W-:Y:S01]  /*25ba0*/  IMAD.WIDE.U32 R62, R62, -0x2daee0ad, RZ ;  /* 0xd2511f533e3e7825 */ /* 0x000fe200078e00ff */
[----:B------:R-:W-:Y:S04]  /*25bb0*/  LOP3.LUT R60, R49, R216, R186, 0x96, !PT ;  /* 0x000000d8313c7212 */ /* 0x000fe800078e96ba */
[----:B------:R-:W-:Y:S01]  /*25bc0*/  LOP3.LUT R63, R63, R221, R48, 0x96, !PT ;  /* 0x000000dd3f3f7212 */ /* 0x000fe200078e9630 */
[----:B------:R-:W-:Y:S01]  /*25bd0*/  IMAD.WIDE.U32 R60, R60, -0x326172a9, RZ ;  /* 0xcd9e8d573c3c7825 */ /* 0x000fe200078e00ff */
[----:B----4-:R-:W-:Y:S04]  /*25be0*/  F2FP.F16.F32.PACK_AB R79, R73, R47 ;  /* 0x0000002f494f723e */ /* 0x010fe800000000ff */
[----:B------:R-:W-:Y:S02]  /*25bf0*/  LOP3.LUT R48, R61, R211, R180, 0x96, !PT ;  /* 0x000000d33d307212 */ /* 0x000fe400078e96b4 */
[----:B------:R-:W-:Y:S03]  /*25c00*/  PRMT R78, R79, 0x7632, R78 ;  /* 0x000076324f4e7816 */ /* 0x000fe6000000004e */
[----:B------:R-:W-:Y:S05]  /*25c10*/  IMAD.WIDE.U32 R48, R48, -0x2daee0ad, RZ ;  /* 0xd2511f5330307825 */ /* 0x000fea00078e00ff */
[----:B------:R-:W-:Y:S01]  /*25c20*/  LOP3.LUT R61, R49, R219, R62, 0x96, !PT ;  /* 0x000000db313d7212 */ /* 0x000fe200078e963e */
[----:B------:R-:W-:Y:S05]  /*25c30*/  IMAD.WIDE.U32 R62, R63, -0x326172a9, RZ ;  /* 0xcd9e8d573f3e7825 */ /* 0x000fea00078e00ff */
[----:B------:R-:W-:Y:S01]  /*25c40*/  LOP3.LUT R64, R63, R220, R60, 0x96, !PT ;  /* 0x000000dc3f407212 */ /* 0x000fe200078e963c */
[----:B------:R-:W-:Y:S01]  /*25c50*/  IMAD.WIDE.U32 R60, R61, -0x326172a9, RZ ;  /* 0xcd9e8d573d3c7825 */ /* 0x000fe200078e00ff */
[----:B------:R-:W4:Y:S03]  /*25c60*/  MUFU.EX2 R63, R91 ;  /* 0x0000005b003f7308 */ /* 0x000f260000000800 */
[----:B------:R-:W-:Y:S01]  /*25c70*/  IMAD.WIDE.U32 R64, R64, -0x2daee0ad, RZ ;  /* 0xd2511f5340407825 */ /* 0x000fe200078e00ff */
[----:B------:R-:W-:Y:S03]  /*25c80*/  LOP3.LUT R74, R61, R218, R62, 0x96, !PT ;  /* 0x000000da3d4a7212 */ /* 0x000fe600078e963e */
[----:B------:R-:W-:Y:S01]  /*25c90*/  FADD.FTZ R62, R83, R59 ;  /* 0x0000003b533e7221 */ /* 0x000fe20000010000 */
[----:B------:R-:W-:Y:S01]  /*25ca0*/  FADD.FTZ R61, R47, R67 ;  /* 0x000000432f3d7221 */ /* 0x000fe20000010000 */
[----:B------:R-:W-:Y:S05]  /*25cb0*/  LOP3.LUT R48, R65, R217, R48, 0x96, !PT ;  /* 0x000000d941307212 */ /* 0x000fea00078e9630 */
[----:B------:R-:W-:Y:S01]  /*25cc0*/  IMAD.WIDE.U32 R48, R48, -0x326172a9, RZ ;  /* 0xcd9e8d5730307825 */ /* 0x000fe200078e00ff */
[----:B----4-:R-:W-:Y:S04]  /*25cd0*/  F2FP.F16.F32.PACK_AB R67, R81, R63 ;  /* 0x0000003f5143723e */ /* 0x010fe800000000ff */
[----:B------:R-:W-:Y:S01]  /*25ce0*/  LOP3.LUT R47, R49, R222, R60, 0x96, !PT ;  /* 0x000000de312f7212 */ /* 0x000fe200078e963c */
[----:B------:R-:W-:Y:S01]  /*25cf0*/  FADD.FTZ R60, R63, R68 ;  /* 0x000000443f3c7221 */ /* 0x000fe20000010000 */
[----:B------:R-:W-:Y:S01]  /*25d00*/  PRMT R66, R67, 0x7632, R66 ;  /* 0x0000763243427816 */ /* 0x000fe20000000042 */
[----:B------:R-:W-:Y:S01]  /*25d10*/  FADD.FTZ R63, R73, R61 ;  /* 0x0000003d493f7221 */ /* 0x000fe20000010000 */
[C---:B------:R-:W-:Y:S01]  /*25d20*/  LOP3.LUT R59, R47.reuse, 0xffff, RZ, 0xc0, !PT ;  /* 0x0000ffff2f3b7812 */ /* 0x040fe200078ec0ff */
[----:B------:R-:W4:Y:S01]  /*25d30*/  MUFU.EX2 R61, R229 ;  /* 0x000000e5003d7308 */ /* 0x000f220000000800 */
[----:B------:R-:W-:Y:S02]  /*25d40*/  LOP3.LUT R72, R47, 0xff, RZ, 0xc0, !PT ;  /* 0x000000ff2f487812 */ /* 0x000fe400078ec0ff */
[----:B------:R-:W-:Y:S04]  /*25d50*/  SHF.R.U32.HI R59, RZ, 0x8, R59 ;  /* 0x00000008ff3b7819 */ /* 0x000fe8000001163b */
[----:B------:R-:W-:Y:S02]  /*25d60*/  LOP3.LUT R59, R59, 0xffff, RZ, 0xc0, !PT ;  /* 0x0000ffff3b3b7812 */ /* 0x000fe400078ec0ff */
[----:B----4-:R-:W-:Y:S01]  /*25d70*/  F2FP.F16.F32.PACK_AB R73, R61, R75 ;  /* 0x0000004b3d49723e */ /* 0x010fe200000000ff */
[----:B------:R-:W-:Y:S02]  /*25d80*/  @!P6 HADD2 R104, -R79.H0_H0, -RZ.H0_H0 ;  /* 0xa00000ff4f68e230 */ /* 0x000fe40000000900 */
[----:B------:R-:W-:Y:S03]  /*25d90*/  @!P4 HADD2 R111, -R78.H0_H0, -RZ.H0_H0 ;  /* 0xa00000ff4e6fc230 */ /* 0x000fe60000000900 */
[----:B------:R-:W-:Y:S01]  /*25da0*/  PRMT R84, R104, 0x7610, R84 ;  /* 0x0000761068547816 */ /* 0x000fe20000000054 */
[----:B------:R4:W-:Y:S01]  /*25db0*/  @!P6 STL.S16 [R1+0x228], R104 ;  /* 0x000228680100e387 */ /* 0x0009e20000100600 */
[----:B--2---:R-:W-:Y:S01]  /*25dc0*/  @!P2 HADD2 R110, -R67.H0_H0, -RZ.H0_H0 ;  /* 0xa00000ff436ea230 */ /* 0x004fe20000000900 */
[----:B------:R-:W-:Y:S02]  /*25dd0*/  PRMT R65, R111, 0x7610, R65 ;  /* 0x000076106f417816 */ /* 0x000fe40000000041 */
[----:B------:R1:W2:Y:S01]  /*25de0*/  LDL.S16 R83, [R1+0x238] ;  /* 0x0002380001537983 */ /* 0x0002a20000100600 */
[----:B---3--:R-:W-:Y:S01]  /*25df0*/  @!P5 HADD2 R109, -R66.H0_H0, -RZ.H0_H0 ;  /* 0xa00000ff426dd230 */ /* 0x008fe20000000900 */
[----:B------:R-:W-:Y:S02]  /*25e00*/  PRMT R86, R110, 0x7610, R86 ;  /* 0x000076106e567816 */ /* 0x000fe40000000056 */
[----:B------:R-:W-:Y:S02]  /*25e10*/  @!P4 STL.S16 [R1+0x278], R111 ;  /* 0x0002786f0100c387 */ /* 0x000fe40000100600 */
[----:B------:R-:W-:Y:S02]  /*25e20*/  PRMT R85, R109, 0x7610, R85 ;  /* 0x000076106d557816 */ /* 0x000fe40000000055 */
[----:B------:R-:W-:Y:S04]  /*25e30*/  @!P2 STL.S16 [R1+0x260], R110 ;  /* 0x0002606e0100a387 */ /* 0x000fe80000100600 */
[----:B------:R3:W-:Y:S04]  /*25e40*/  @!P5 STL.S16 [R1+0x23c], R109 ;  /* 0x00023c6d0100d387 */ /* 0x0007e80000100600 */
[----:B------:R1:W2:Y:S04]  /*25e50*/  LDL.S16 R94, [R1+0x224] ;  /* 0x00022400015e7983 */ /* 0x0002a80000100600 */
[----:B------:R1:W2:Y:S01]  /*25e60*/  LDL.S16 R91, [R1+0x220] ;  /* 0x00022000015b7983 */ /* 0x0002a20000100600 */
[----:B----4-:R-:W-:Y:S02]  /*25e70*/  PRMT R104, R79, 0x5410, R78 ;  /* 0x000054104f687816 */ /* 0x010fe4000000004e */
[----:B------:R-:W-:Y:S01]  /*25e80*/  @!P4 PRMT R78, R65, 0x5410, RZ ;  /* 0x00005410414ec816 */ /* 0x000fe200000000ff */
[----:B------:R-:W-:Y:S01]  /*25e90*/  FADD.FTZ R65, R81, R60 ;  /* 0x0000003c51417221 */ /* 0x000fe20000010000 */
[----:B------:R-:W-:Y:S01]  /*25ea0*/  @!P6 PRMT R79, R84, 0x5410, RZ ;  /* 0x00005410544fe816 */ /* 0x000fe200000000ff */
[----:B------:R1:W4:Y:S01]  /*25eb0*/  LDL.S16 R81, [R1+0x25c] ;  /* 0x00025c0001517983 */ /* 0x0003220000100600 */
[----:B------:R-:W-:Y:S01]  /*25ec0*/  ISETP.GE.U32.AND P4, PT, R199, R59, PT ;  /* 0x0000003bc700720c */ /* 0x000fe20003f86070 */
[----:B------:R-:W-:Y:S01]  /*25ed0*/  FADD.FTZ R60, R82, R69 ;  /* 0x00000045523c7221 */ /* 0x000fe20000010000 */
[C---:B------:R-:W-:Y:S01]  /*25ee0*/  F2FP.F16.F32.PACK_AB R69, R80.reuse, R82 ;  /* 0x000000525045723e */ /* 0x040fe200000000ff */
[----:B------:R-:W-:Y:S01]  /*25ef0*/  ST.E.U16 desc[UR4][R172.64+0x30], R79 ;  /* 0x0000304fac007985 */ /* 0x000fe2000c101504 */
[--C-:B------:R-:W-:Y:S01]  /*25f00*/  SHF.R.U32.HI R59, RZ, 0x18, R47.reuse ;  /* 0x00000018ff3b7819 */ /* 0x100fe2000001162f */
[----:B------:R-:W-:Y:S01]  /*25f10*/  MUFU.EX2 R84, R116 ;  /* 0x0000007400547308 */ /* 0x000fe20000000800 */
[----:B------:R-:W-:Y:S01]  /*25f20*/  PRMT R68, R69, 0x7632, R68 ;  /* 0x0000763245447816 */ /* 0x000fe20000000044 */
[----:B------:R-:W-:Y:S01]  /*25f30*/  ST.E.U16 desc[UR4][R172.64+0x32], R78 ;  /* 0x0000324eac007985 */ /* 0x000fe2000c101504 */
[----:B------:R-:W-:Y:S01]  /*25f40*/  SHF.R.U32.HI R47, RZ, 0x10, R47 ;  /* 0x00000010ff2f7819 */ /* 0x000fe2000001162f */
[----:B------:R-:W-:Y:S01]  /*25f50*/  FADD.FTZ R80, R80, R60 ;  /* 0x0000003c50507221 */ /* 0x000fe20000010000 */
[----:B---3--:R-:W-:Y:S02]  /*25f60*/  PRMT R109, R67, 0x5410, R66 ;  /* 0x00005410436d7816 */ /* 0x008fe40000000042 */
[----:B------:R-:W-:Y:S03]  /*25f70*/  @!P5 PRMT R66, R85, 0x5410, RZ ;  /* 0x000054105542d816 */ /* 0x000fe600000000ff */
[----:B------:R-:W-:Y:S01]  /*25f80*/  MUFU.EX2 R82, R114 ;  /* 0x0000007200527308 */ /* 0x000fe20000000800 */
[----:B------:R-:W-:Y:S02]  /*25f90*/  PRMT R110, R69, 0x5410, R68 ;  /* 0x00005410456e7816 */ /* 0x000fe40000000044 */
[----:B------:R-:W-:Y:S01]  /*25fa0*/  ISETP.GE.U32.AND P5, PT, R199, R72, PT ;  /* 0x00000048c700720c */ /* 0x000fe20003fa6070 */
[----:B------:R-:W-:Y:S01]  /*25fb0*/  ST.E.U16 desc[UR4][R176.64+0x30], R66 ;  /* 0x00003042b0007985 */ /* 0x000fe2000c101504 */
[----:B------:R-:W-:Y:S02]  /*25fc0*/  @!P2 PRMT R67, R86, 0x5410, RZ ;  /* 0x000054105643a816 */ /* 0x000fe400000000ff */
[----:B------:R-:W-:Y:S03]  /*25fd0*/  LOP3.LUT R47, R47, 0xff, RZ, 0xc0, !PT ;  /* 0x000000ff2f2f7812 */ /* 0x000fe600078ec0ff */
[----:B------:R-:W3:Y:S01]  /*25fe0*/  MUFU.EX2 R86, R117 ;  /* 0x0000007500567308 */ /* 0x000ee20000000800 */
[----:B------:R-:W-:Y:S01]  /*25ff0*/  ISETP.GE.U32.AND P6, PT, R199, R59, PT ;  /* 0x0000003bc700720c */ /* 0x000fe20003fc6070 */
[----:B------:R-:W-:Y:S01]  /*26000*/  ST.E.U16 desc[UR4][R176.64+0x2e], R67 ;  /* 0x00002e43b0007985 */ /* 0x000fe2000c101504 */
[----:B------:R-:W-:Y:S02]  /*26010*/  LOP3.LUT R59, R48, 0xff, RZ, 0xc0, !PT ;  /* 0x000000ff303b7812 */ /* 0x000fe400078ec0ff */
[----:B------:R-:W-:Y:S02]  /*26020*/  PRMT R72, R73, 0x7632, R72 ;  /* 0x0000763249487816 */ /* 0x000fe40000000048 */
[----:B------:R-:W-:Y:S01]  /*26030*/  ISETP.GE.U32.AND P3, PT, R199, R59, PT ;  /* 0x0000003bc700720c */ /* 0x000fe20003f66070 */
[----:B------:R-:W-:Y:S01]  /*26040*/  FADD.FTZ R59, R75, R62 ;  /* 0x0000003e4b3b7221 */ /* 0x000fe20000010000 */
[----:B------:R-:W-:Y:S03]  /*26050*/  PRMT R113, R73, 0x5410, R72 ;  /* 0x0000541049717816 */ /* 0x000fe60000000048 */
[----:B------:R-:W-:Y:S01]  /*26060*/  FADD.FTZ R62, R61, R59 ;  /* 0x0000003b3d3e7221 */ /* 0x000fe20000010000 */
[--C-:B------:R-:W-:Y:S02]  /*26070*/  SHF.R.U32.HI R59, RZ, 0x18, R48.reuse ;  /* 0x00000018ff3b7819 */ /* 0x100fe40000011630 */
[----:B------:R-:W-:Y:S02]  /*26080*/  SHF.R.U32.HI R61, RZ, 0x10, R48 ;  /* 0x00000010ff3d7819 */ /* 0x000fe40000011630 */
[----:B---3--:R-:W-:Y:S02]  /*26090*/  F2FP.F16.F32.PACK_AB R75, R86, R84 ;  /* 0x00000054564b723e */ /* 0x008fe400000000ff */
[----:B------:R-:W-:Y:S01]  /*260a0*/  ISETP.GE.U32.AND P2, PT, R199, R59, PT ;  /* 0x0000003bc700720c */ /* 0x000fe20003f46070 */
[----:B------:R-:W-:Y:S01]  /*260b0*/  FADD.FTZ R59, R82, R65 ;  /* 0x00000041523b7221 */ /* 0x000fe20000010000 */
[----:B--2---:R-:W-:Y:S05]  /*260c0*/  @!P1 HADD2 R83, -R69.H0_H0, -RZ.H0_H0 ;  /* 0xa00000ff45539230 */ /* 0x004fea0000000900 */
[----:B------:R-:W-:Y:S01]  /*260d0*/  PRMT R60, R83, 0x7610, R60 ;  /* 0x00007610533c7816 */ /* 0x000fe2000000003c */
[----:B------:R2:W-:Y:S03]  /*260e0*/  @!P1 STL.S16 [R1+0x238], R83 ;  /* 0x0002385301009387 */ /* 0x0005e60000100600 */
[----:B------:R-:W-:Y:S01]  /*260f0*/  @!P1 PRMT R69, R60, 0x5410, RZ ;  /* 0x000054103c459816 */ /* 0x000fe200000000ff */
[----:B------:R1:W3:Y:S01]  /*26100*/  LDL.S16 R87, [R1+0x21c] ;  /* 0x00021c0001577983 */ /* 0x0002e20000100600 */
[----:B------:R-:W-:Y:S01]  /*26110*/  ISETP.GE.U32.AND P1, PT, R199, R47, PT ;  /* 0x0000002fc700720c */ /* 0x000fe20003f26070 */
[----:B------:R-:W-:Y:S01]  /*26120*/  FADD.FTZ R47, R84, R63 ;  /* 0x0000003f542f7221 */ /* 0x000fe20000010000 */
[----:B------:R-:W-:Y:S01]  /*26130*/  LOP3.LUT R60, R48, 0xffff, RZ, 0xc0, !PT ;  /* 0x0000ffff303c7812 */ /* 0x000fe200078ec0ff */
[----:B------:R1:W3:Y:S01]  /*26140*/  LDL.S16 R85, [R1+0x218] ;  /* 0x0002180001557983 */ /* 0x0002e20000100600 */
[----:B------:R-:W-:Y:S01]  /*26150*/  F2FP.F16.F32.PACK_AB R63, R88, R82 ;  /* 0x00000052583f723e */ /* 0x000fe200000000ff */
[----:B------:R-:W-:Y:S02]  /*26160*/  @!P5 HADD2 R94, -R73.H0_H0, -RZ.H0_H0 ;  /* 0xa00000ff495ed230 */ /* 0x000fe40000000900 */
[----:B------:R-:W-:Y:S01]  /*26170*/  IMAD.WIDE.U32 R48, R74, -0x2daee0ad, RZ ;  /* 0xd2511f534a307825 */ /* 0x000fe200078e00ff */
[C---:B------:R-:W-:Y:S01]  /*26180*/  PRMT R74, R75.reuse, 0x7632, R74 ;  /* 0x000076324b4a7816 */ /* 0x040fe2000000004a */
[----:B------:R-:W-:Y:S02]  /*26190*/  ST.E.U16 desc[UR4][R178.64+0x30], R69 ;  /* 0x00003045b2007985 */ /* 0x000fe4000c101504 */
[----:B------:R-:W-:Y:S01]  /*261a0*/  @!P4 HADD2 R91, -R72.H0_H0, -RZ.H0_H0 ;  /* 0xa00000ff485bc230 */ /* 0x000fe20000000900 */
[----:B------:R-:W-:Y:S01]  /*261b0*/  PRMT R90, R94, 0x7610, R90 ;  /* 0x000076105e5a7816 */ /* 0x000fe2000000005a */
[----:B------:R-:W-:Y:S01]  /*261c0*/  FADD.FTZ R86, R86, R47 ;  /* 0x0000002f56567221 */ /* 0x000fe20000010000 */
[----:B------:R-:W-:Y:S01]  /*261d0*/  SHF.R.U32.HI R47, RZ, 0x8, R60 ;  /* 0x00000008ff2f7819 */ /* 0x000fe2000001163c */
[----:B------:R-:W-:Y:S01]  /*261e0*/  MUFU.EX2 R82, R135 ;  /* 0x0000008700527308 */ /* 0x000fe20000000800 */
[----:B------:R-:W-:Y:S01]  /*261f0*/  PRMT R114, R75, 0x5410, R74 ;  /* 0x000054104b727816 */ /* 0x000fe2000000004a */
[----:B----4-:R-:W-:Y:S01]  /*26200*/  @!P0 HADD2 R81, -R68.H0_H0, -RZ.H0_H0 ;  /* 0xa00000ff44518230 */ /* 0x010fe20000000900 */
[----:B------:R-:W-:Y:S01]  /*26210*/  LOP3.LUT R84, R47, 0xffff, RZ, 0xc0, !PT ;  /* 0x0000ffff2f547812 */ /* 0x000fe200078ec0ff */
[----:B------:R-:W-:Y:S01]  /*26220*/  FADD.FTZ R88, R88, R59 ;  /* 0x0000003b58587221 */ /* 0x000fe20000010000 */
[----:B------:R-:W-:Y:S02]  /*26230*/  LOP3.LUT R47, R61, 0xff, RZ, 0xc0, !PT ;  /* 0x000000ff3d2f7812 */ /* 0x000fe400078ec0ff */
[----:B------:R-:W-:Y:S01]  /*26240*/  PRMT R36, R81, 0x7610, R36 ;  /* 0x0000761051247816 */ /* 0x000fe20000000024 */
[----:B------:R4:W-:Y:S01]  /*26250*/  @!P0 STL.S16 [R1+0x25c], R81 ;  /* 0x00025c5101008387 */ /* 0x0009e20000100600 */
[----:B------:R-:W-:Y:S01]  /*26260*/  @!P5 PRMT R73, R90, 0x5410, RZ ;  /* 0x000054105a49d816 */ /* 0x000fe200000000ff */
[----:B--2---:R-:W2:Y:S01]  /*26270*/  MUFU.EX2 R83, R92 ;  /* 0x0000005c00537308 */ /* 0x004ea20000000800 */
[----:B------:R-:W-:Y:S01]  /*26280*/  @!P0 PRMT R68, R36, 0x5410, RZ ;  /* 0x0000541024448816 */ /* 0x000fe200000000ff */
[----:B------:R-:W-:Y:S02]  /*26290*/  IMAD.MOV.U32 R36, RZ, RZ, R191 ;  /* 0x000000ffff247224 */ /* 0x000fe400078e00bf */
[----:B------:R-:W3:Y:S02]  /*262a0*/  LDL.LU.64 R190, [R1+0x328] ;  /* 0x0003280001be7983 */ /* 0x000ee40000300a00 */
[----:B------:R-:W-:Y:S04]  /*262b0*/  IMAD.MOV.U32 R213, RZ, RZ, R36 ;  /* 0x000000ffffd57224 */ /* 0x000fe800078e0024 */
[----:B------:R1:W-:Y:S04]  /*262c0*/  @!P5 STL.S16 [R1+0x224], R94 ;  /* 0x0002245e0100d387 */ /* 0x0003e80000100600 */
[----:B------:R-:W-:Y:S01]  /*262d0*/  @!P4 STL.S16 [R1+0x220], R91 ;  /* 0x0002205b0100c387 */ /* 0x000fe20000100600 */
[----:B--2---:R-:W-:Y:S03]  /*262e0*/  F2FP.F16.F32.PACK_AB R65, R89, R83 ;  /* 0x000000535941723e */ /* 0x004fe600000000ff */
[----:B------:R-:W-:Y:S01]  /*262f0*/  ST.E.U16 desc[UR4][R178.64+0x32], R68 ;  /* 0x00003244b2007985 */ /* 0x000fe2000c101504 */
[----:B------:R-:W-:Y:S03]  /*26300*/  SHF.R.U32.HI R92, RZ, 0x18, R48 ;  /* 0x00000018ff5c7819 */ /* 0x000fe60000011630 */
[----:B------:R-:W-:Y:S01]  /*26310*/  ST.E.U16 desc[UR4][R174.64+0x40], R73 ;  /* 0x00004049ae007985 */ /* 0x000fe2000c101504 */
[--C-:B----4-:R-:W-:Y:S02]  /*26320*/  LOP3.LUT R81, R49, R223, R64.reuse, 0x96, !PT ;  /* 0x000000df31517212 */ /* 0x110fe400078e9640 */
[----:B------:R-:W-:Y:S04]  /*26330*/  PRMT R64, R91, 0x7610, R64 ;  /* 0x000076105b407816 */ /* 0x000fe80000000040 */
[----:B------:R-:W-:Y:S02]  /*26340*/  @!P4 PRMT R72, R64, 0x5410, RZ ;  /* 0x000054104048c816 */ /* 0x000fe400000000ff */
[----:B------:R-:W-:Y:S01]  /*26350*/  ISETP.GE.U32.AND P4, PT, R199, R47, PT ;  /* 0x0000002fc700720c */ /* 0x000fe20003f86070 */
[----:B------:R-:W2:Y:S01]  /*26360*/  MUFU.EX2 R64, R230 ;  /* 0x000000e600407308 */ /* 0x000ea20000000800 */
[----:B------:R-:W-:Y:S01]  /*26370*/  FADD.FTZ R47, R83, R80 ;  /* 0x00000050532f7221 */ /* 0x000fe20000010000 */
[----:B------:R-:W-:Y:S03]  /*26380*/  ST.E.U16 desc[UR4][R174.64+0x42], R72 ;  /* 0x00004248ae007985 */ /* 0x000fe6000c101504 */
[----:B------:R-:W-:Y:S01]  /*26390*/  FADD.FTZ R89, R89, R47 ;  /* 0x0000002f59597221 */ /* 0x000fe20000010000 */
[----:B------:R-:W-:Y:S04]  /*263a0*/  SHF.R.U32.HI R47, RZ, 0x18, R81 ;  /* 0x00000018ff2f7819 */ /* 0x000fe80000011651 */
[----:B------:R-:W-:Y:S01]  /*263b0*/  MUFU.EX2 R230, R246 ;  /* 0x000000f600e67308 */ /* 0x000fe20000000800 */
[----:B------:R-:W-:Y:S01]  /*263c0*/  ISETP.GE.U32.AND P0, PT, R199, R47, PT ;  /* 0x0000002fc700720c */ /* 0x000fe20003f06070 */
[--C-:B------:R-:W-:Y:S01]  /*263d0*/  FADD.FTZ R47, R82, R62.reuse ;  /* 0x0000003e522f7221 */ /* 0x100fe20000010000 */
[C---:B------:R-:W-:Y:S04]  /*263e0*/  PRMT R62, R63.reuse, 0x7632, R62 ;  /* 0x000076323f3e7816 */ /* 0x040fe8000000003e */
[----:B------:R-:W-:Y:S01]  /*263f0*/  PRMT R118, R63, 0x5410, R62 ;  /* 0x000054103f767816 */ /* 0x000fe2000000003e */
[C---:B--2---:R-:W-:Y:S01]  /*26400*/  FADD.FTZ R93, R64.reuse, R47 ;  /* 0x0000002f405d7221 */ /* 0x044fe20000010000 */
[----:B------:R-:W-:Y:S01]  /*26410*/  F2FP.F16.F32.PACK_AB R61, R64, R82 ;  /* 0x00000052403d723e */ /* 0x000fe200000000ff */
[----:B------:R-:W-:Y:S01]  /*26420*/  IMAD.WIDE.U32 R82, R50, -0x2daee0ad, RZ ;  /* 0xd2511f5332527825 */ /* 0x000fe200078e00ff */
[----:B------:R-:W-:Y:S02]  /*26430*/  SHF.R.U32.HI R47, RZ, 0x10, R81 ;  /* 0x00000010ff2f7819 */ /* 0x000fe40000011651 */
[----:B------:R-:W-:Y:S02]  /*26440*/  PRMT R64, R65, 0x7632, R64 ;  /* 0x0000763241407816 */ /* 0x000fe40000000040 */
[----:B------:R-:W-:Y:S02]  /*26450*/  LOP3.LUT R47, R47, 0xff, RZ, 0xc0, !PT ;  /* 0x000000ff2f2f7812 */ /* 0x000fe400078ec0ff */
[----:B------:R-:W-:Y:S02]  /*26460*/  @P0 LOP3.LUT R200, R200, 0x80000, RZ, 0xfc, !PT ;  /* 0x00080000c8c80812 */ /* 0x000fe400078efcff */
[----:B------:R-:W-:Y:S02]  /*26470*/  PRMT R117, R65, 0x5410, R64 ;  /* 0x0000541041757816 */ /* 0x000fe40000000040 */
[----:B------:R-:W-:Y:S02]  /*26480*/  PRMT R80, R61, 0x7632, R80 ;  /* 0x000076323d507816 */ /* 0x000fe40000000050 */
[----:B------:R-:W-:Y:S01]  /*26490*/  LOP3.LUT R200, R200, 0xffefffff, RZ, 0xc0, !PT ;  /* 0xffefffffc8c87812 */ /* 0x000fe200078ec0ff */
[----:B---3--:R-:W-:Y:S02]  /*264a0*/  @!P1 HADD2 R87, -R75.H0_H0, -RZ.H0_H0 ;  /* 0xa00000ff4b579230 */ /* 0x008fe40000000900 */
[----:B------:R-:W-:Y:S03]  /*264b0*/  @!P6 HADD2 R85, -R74.H0_H0, -RZ.H0_H0 ;  /* 0xa00000ff4a55e230 */ /* 0x000fe60000000900 */
[----:B------:R-:W-:Y:S01]  /*264c0*/  PRMT R60, R87, 0x7610, R60 ;  /* 0x00007610573c7816 */ /* 0x000fe2000000003c */
[----:B------:R2:W-:Y:S01]  /*264d0*/  @!P1 STL.S16 [R1+0x21c], R87 ;  /* 0x00021c5701009387 */ /* 0x0005e20000100600 */
[----:B------:R-:W-:Y:S03]  /*264e0*/  PRMT R59, R85, 0x7610, R59 ;  /* 0x00007610553b7816 */ /* 0x000fe6000000003b */
[----:B------:R3:W-:Y:S01]  /*264f0*/  @!P6 STL.S16 [R1+0x218], R85 ;  /* 0x000218550100e387 */ /* 0x0007e20000100600 */
[----:B------:R-:W-:Y:S02]  /*26500*/  @!P1 PRMT R75, R60, 0x5410, RZ ;  /* 0x000054103c4b9816 */ /* 0x000fe400000000ff */
[----:B------:R-:W-:Y:S01]  /*26510*/  @!P6 PRMT R74, R59, 0x5410, RZ ;  /* 0x000054103b4ae816 */ /* 0x000fe200000000ff */
[----:B-1----:R1:W4:Y:S01]  /*26520*/  LDL.S16 R94, [R1+0x2b4] ;  /* 0x0002b400015e7983 */ /* 0x0023220000100600 */
[C---:B------:R-:W-:Y:S02]  /*26530*/  LOP3.LUT R59, R48.reuse, 0xff, RZ, 0xc0, !PT ;  /* 0x000000ff303b7812 */ /* 0x040fe400078ec0ff */
[----:B------:R-:W-:Y:S01]  /*26540*/  LOP3.LUT R60, R48, 0xffff, RZ, 0xc0, !PT ;  /* 0x0000ffff303c7812 */ /* 0x000fe200078ec0ff */
[----:B------:R1:W4:Y:S01]  /*26550*/  LDL.S16 R116, [R1+0x2dc] ;  /* 0x0002dc0001747983 */ /* 0x0003220000100600 */
[C---:B------:R-:W-:Y:S02]  /*26560*/  ISETP.GE.U32.AND P6, PT, R199.reuse, R47, PT ;  /* 0x0000002fc700720c */ /* 0x040fe40003fc6070 */
[----:B------:R-:W-:Y:S01]  /*26570*/  SHF.R.U32.HI R41, RZ, 0x8, R60 ;  /* 0x00000008ff297819 */ /* 0x000fe2000001163c */
[----:B------:R1:W4:Y:S01]  /*26580*/  LDL.S16 R115, [R1+0x28c] ;  /* 0x00028c0001737983 */ /* 0x0003220000100600 */
[----:B------:R-:W-:Y:S02]  /*26590*/  ISETP.GE.U32.AND P1, PT, R199, R59, PT ;  /* 0x0000003bc700720c */ /* 0x000fe40003f26070 */
[----:B------:R-:W-:Y:S01]  /*265a0*/  LOP3.LUT R41, R41, 0xffff, RZ, 0xc0, !PT ;  /* 0x0000ffff29297812 */ /* 0x000fe200078ec0ff */
[----:B------:R1:W4:Y:S04]  /*265b0*/  LDL.S16 R112, [R1+0x29c] ;  /* 0x00029c0001707983 */ /* 0x0003280000100600 */
[----:B------:R1:W4:Y:S01]  /*265c0*/  LDL.S16 R111, [R1+0x284] ;  /* 0x00028400016f7983 */ /* 0x0003220000100600 */
[C---:B--2---:R-:W-:Y:S02]  /*265d0*/  LOP3.LUT R87, R81.reuse, 0xff, RZ, 0xc0, !PT ;  /* 0x000000ff51577812 */ /* 0x044fe400078ec0ff */
[----:B------:R-:W-:Y:S01]  /*265e0*/  LOP3.LUT R81, R81, 0xffff, RZ, 0xc0, !PT ;  /* 0x0000ffff51517812 */ /* 0x000fe200078ec0ff */
[----:B------:R-:W-:Y:S01]  /*265f0*/  ST.E.U16 desc[UR4][R172.64+0x42], R74 ;  /* 0x0000424aac007985 */ /* 0x000fe2000c101504 */
[----:B---3--:R-:W-:Y:S02]  /*26600*/  SHF.R.U32.HI R85, RZ, 0x10, R48 ;  /* 0x00000010ff557819 */ /* 0x008fe40000011630 */
[----:B------:R-:W-:Y:S01]  /*26610*/  LOP3.LUT R48, R51, R215, R190, 0x96, !PT ;  /* 0x000000d733307212 */ /* 0x000fe200078e96be */
[----:B------:R-:W-:Y:S01]  /*26620*/  ST.E.U16 desc[UR4][R172.64+0x40], R75 ;  /* 0x0000404bac007985 */ /* 0x000fe2000c101504 */
[----:B------:R-:W-:Y:S02]  /*26630*/  SHF.R.U32.HI R81, RZ, 0x8, R81 ;  /* 0x00000008ff517819 */ /* 0x000fe40000011651 */
[----:B------:R-:W-:Y:S01]  /*26640*/  @P6 LOP3.LUT R200, R200, 0x100000, RZ, 0xfc, !PT ;  /* 0x00100000c8c86812 */ /* 0x000fe200078efcff */
[----:B------:R-:W-:Y:S01]  /*26650*/  IMAD.WIDE.U32 R48, R48, -0x2daee0ad, RZ ;  /* 0xd2511f5330307825 */ /* 0x000fe200078e00ff */
[----:B------:R-:W-:Y:S04]  /*26660*/  LOP3.LUT R81, R81, 0xffff, RZ, 0xc0, !PT ;  /* 0x0000ffff51517812 */ /* 0x000fe800078ec0ff */
[----:B------:R-:W-:Y:S02]  /*26670*/  LOP3.LUT R50, R49, R216, R212, 0x96, !PT ;  /* 0x000000d831327212 */ /* 0x000fe400078e96d4 */
[----:B------:R-:W-:Y:S03]  /*26680*/  LOP3.LUT R47, R83, R221, R48, 0x96, !PT ;  /* 0x000000dd532f7212 */ /* 0x000fe600078e9630 */
[----:B------:R-:W-:Y:S05]  /*26690*/  IMAD.WIDE.U32 R50, R50, -0x326172a9, RZ ;  /* 0xcd9e8d5732327825 */ /* 0x000fea00078e00ff */
[----:B------:R-:W-:Y:S05]  /*266a0*/  LOP3.LUT R48, R51, R211, R182, 0x96, !PT ;  /* 0x000000d333307212 */ /* 0x000fea00078e96b6 */
[----:B------:R-:W-:Y:S05]  /*266b0*/  IMAD.WIDE.U32 R48, R48, -0x2daee0ad, RZ ;  /* 0xd2511f5330307825 */ /* 0x000fea00078e00ff */
[----:B------:R-:W-:Y:S01]  /*266c0*/  LOP3.LUT R51, R49, R219, R82, 0x96, !PT ;  /* 0x000000db31337212 */ /* 0x000fe200078e9652 */
[----:B------:R-:W-:Y:S05]  /*266d0*/  IMAD.WIDE.U32 R82, R47, -0x326172a9, RZ ;  /* 0xcd9e8d572f527825 */ /* 0x000fea00078e00ff */
[----:B------:R-:W-:Y:S05]  /*266e0*/  LOP3.LUT R50, R83, R220, R50, 0x96, !PT ;  /* 0x000000dc53327212 */ /* 0x000fea00078e9632 */
[----:B------:R-:W-:Y:S04]  /*266f0*/  IMAD.WIDE.U32 R90, R50, -0x2daee0ad, RZ ;  /* 0xd2511f53325a7825 */ /* 0x000fe800078e00ff */
[----:B------:R-:W-:Y:S01]  /*26700*/  IMAD.WIDE.U32 R50, R51, -0x326172a9, RZ ;  /* 0xcd9e8d5733327825 */ /* 0x000fe200078e00ff */
[----:B------:R-:W-:Y:S04]  /*26710*/  LOP3.LUT R48, R91, R217, R48, 0x96, !PT ;  /* 0x000000d95b307212 */ /* 0x000fe800078e9630 */
[----:B------:R-:W-:Y:S01]  /*26720*/  LOP3.LUT R82, R51, R218, R82, 0x96, !PT ;  /* 0x000000da33527212 */ /* 0x000fe200078e9652 */
[----:B------:R-:W-:Y:S05]  /*26730*/  IMAD.WIDE.U32 R48, R48, -0x326172a9, RZ ;  /* 0xcd9e8d5730307825 */ /* 0x000fea00078e00ff */
[----:B------:R-:W-:Y:S02]  /*26740*/  LOP3.LUT R47, R49, R222, R50, 0x96, !PT ;  /* 0x000000de312f7212 */ /* 0x000fe400078e9632 */
[----:B------:R-:W-:Y:S02]  /*26750*/  SHF.R.U32.HI R43, RZ, 0x10, R48 ;  /* 0x00000010ff2b7819 */ /* 0x000fe40000011630 */
[----:B------:R-:W-:Y:S02]  /*26760*/  LOP3.LUT R50, R47, 0xff, RZ, 0xc0, !PT ;  /* 0x000000ff2f327812 */ /* 0x000fe400078ec0ff */
[----:B------:R-:W-:Y:S02]  /*26770*/  LOP3.LUT R43, R43, 0xff, RZ, 0xc0, !PT ;  /* 0x000000ff2b2b7812 */ /* 0x000fe400078ec0ff */
[C---:B------:R-:W-:Y:S02]  /*26780*/  ISETP.GE.U32.AND P5, PT, R199.reuse, R50, PT ;  /* 0x00000032c700720c */ /* 0x040fe40003fa6070 */
[----:B------:R-:W-:Y:S11]  /*26790*/  ISETP.GE.U32.AND P6, PT, R199, R43, PT ;  /* 0x0000002bc700720c */ /* 0x000ff60003fc6070 */
[----:B----4-:R-:W-:Y:S05]  /*267a0*/  @!P5 HADD2 R94, -R63.H0_H0, -RZ.H0_H0 ;  /* 0xa00000ff3f5ed230 */ /* 0x010fea0000000900 */
[----:B------:R-:W-:Y:S01]  /*267b0*/  PRMT R50, R94, 0x7610, R50 ;  /* 0x000076105e327816 */ /* 0x000fe20000000032 */
[----:B------:R2:W-:Y:S03]  /*267c0*/  @!P5 STL.S16 [R1+0x2b4], R94 ;  /* 0x0002b45e0100d387 */ /* 0x0005e60000100600 */
[----:B------:R-:W-:Y:S02]  /*267d0*/  @!P5 PRMT R63, R50, 0x5410, RZ ;  /* 0x00005410323fd816 */ /* 0x000fe400000000ff */
[----:B------:R-:W-:Y:S03]  /*267e0*/  LOP3.LUT R50, R47, 0xffff, RZ, 0xc0, !PT ;  /* 0x0000ffff2f327812 */ /* 0x000fe600078ec0ff */
[----:B------:R-:W-:Y:S01]  /*267f0*/  ST.E.U16 desc[UR4][R176.64+0x3e], R63 ;  /* 0x00003e3fb0007985 */ /* 0x000fe2000c101504 */
[----:B------:R-:W-:Y:S01]  /*26800*/  SHF.R.U32.HI R50, RZ, 0x8, R50 ;  /* 0x00000008ff327819 */ /* 0x000fe20000011632 */
[----:B------:R-:W-:Y:S03]  /*26810*/  @!P3 HADD2 R111, -R61.H0_H0, -RZ.H0_H0 ;  /* 0xa00000ff3d6fb230 */ /* 0x000fe60000000900 */
[----:B------:R-:W-:Y:S04]  /*26820*/  LOP3.LUT R50, R50, 0xffff, RZ, 0xc0, !PT ;  /* 0x0000ffff32327812 */ /* 0x000fe800078ec0ff */
[C---:B------:R-:W-:Y:S01]  /*26830*/  ISETP.GE.U32.AND P5, PT, R199.reuse, R50, PT ;  /* 0x00000032c700720c */ /* 0x040fe20003fa6070 */
[----:B--2---:R1:W2:Y:S11]  /*26840*/  LDL.S16 R94, [R1+0x280] ;  /* 0x00028000015e7983 */ /* 0x0042b60000100600 */
[----:B------:R-:W-:Y:S01]  /*26850*/  @!UPT UIADD3 URZ, URZ, URZ, URZ ;  /* 0x0000003f3f3ff290 */ /* 0x000fe2000fffe03f */
[----:B------:R-:W-:Y:S05]  /*26860*/  @!P5 HADD2 R116, -R62.H0_H0, -RZ.H0_H0 ;  /* 0xa00000ff3e74d230 */ /* 0x000fea0000000900 */
[----:B------:R-:W-:Y:S01]  /*26870*/  PRMT R50, R116, 0x7610, R50 ;  /* 0x0000761074327816 */ /* 0x000fe20000000032 */
[----:B------:R-:W-:Y:S03]  /*26880*/  @!P5 STL.S16 [R1+0x2dc], R116 ;  /* 0x0002dc740100d387 */ /* 0x000fe60000100600 */
[----:B------:R-:W-:Y:S01]  /*26890*/  @!P5 PRMT R62, R50, 0x5410, RZ ;  /* 0x00005410323ed816 */ /* 0x000fe200000000ff */
[----:B------:R1:W3:Y:S01]  /*268a0*/  LDL.S16 R91, [R1+0x274] ;  /* 0x00027400015b7983 */ /* 0x0002e20000100600 */
[--C-:B------:R-:W-:Y:S02]  /*268b0*/  SHF.R.U32.HI R50, RZ, 0x10, R47.reuse ;  /* 0x00000010ff327819 */ /* 0x100fe4000001162f */
[----:B------:R-:W-:Y:S01]  /*268c0*/  SHF.R.U32.HI R47, RZ, 0x18, R47 ;  /* 0x00000018ff2f7819 */ /* 0x000fe2000001162f */
[----:B------:R-:W-:Y:S01]  /*268d0*/  ST.E.U16 desc[UR4][R176.64+0x40], R62 ;  /* 0x0000403eb0007985 */ /* 0x000fe2000c101504 */
[----:B------:R-:W-:Y:S02]  /*268e0*/  LOP3.LUT R50, R50, 0xff, RZ, 0xc0, !PT ;  /* 0x000000ff32327812 */ /* 0x000fe400078ec0ff */
[C---:B------:R-:W-:Y:S02]  /*268f0*/  ISETP.GE.U32.AND P5, PT, R199.reuse, R47, PT ;  /* 0x0000002fc700720c */ /* 0x040fe40003fa6070 */
[----:B------:R-:W-:Y:S02]  /*26900*/  ISETP.GE.U32.AND P0, PT, R199, R50, PT ;  /* 0x00000032c700720c */ /* 0x000fe40003f06070 */
[----:B------:R-:W-:Y:S09]  /*26910*/  PRMT R47, R111, 0x7610, R47 ;  /* 0x000076106f2f7816 */ /* 0x000ff2000000002f */
[----:B------:R-:W-:Y:S02]  /*26920*/  @!P5 HADD2 R112, -R64.H0_H0, -RZ.H0_H0 ;  /* 0xa00000ff4070d230 */ /* 0x000fe40000000900 */
[----:B------:R-:W-:Y:S03]  /*26930*/  @!P0 HADD2 R115, -R65.H0_H0, -RZ.H0_H0 ;  /* 0xa00000ff41738230 */ /* 0x000fe60000000900 */
[----:B------:R-:W-:Y:S02]  /*26940*/  PRMT R51, R112, 0x7610, R51 ;  /* 0x0000761070337816 */ /* 0x000fe40000000033 */
[----:B------:R-:W-:Y:S01]  /*26950*/  PRMT R53, R115, 0x7610, R53 ;  /* 0x0000761073357816 */ /* 0x000fe20000000035 */
[----:B------:R-:W-:Y:S01]  /*26960*/  @!P0 STL.S16 [R1+0x28c], R115 ;  /* 0x00028c7301008387 */ /* 0x000fe20000100600 */
[----:B------:R-:W-:Y:S02]  /*26970*/  @!P5 PRMT R64, R51, 0x5410, RZ ;  /* 0x000054103340d816 */ /* 0x000fe400000000ff */
[----:B------:R-:W-:Y:S01]  /*26980*/  @!P0 PRMT R65, R53, 0x5410, RZ ;  /* 0x0000541035418816 */ /* 0x000fe200000000ff */
[----:B------:R4:W-:Y:S01]  /*26990*/  @!P5 STL.S16 [R1+0x29c], R112 ;  /* 0x00029c700100d387 */ /* 0x0009e20000100600 */
[C---:B------:R-:W-:Y:S02]  /*269a0*/  ISETP.GE.U32.AND P0, PT, R199.reuse, R84, PT ;  /* 0x00000054c700720c */ /* 0x040fe40003f06070 */
[----:B------:R-:W-:Y:S01]  /*269b0*/  ISETP.GE.U32.AND P5, PT, R199, R41, PT ;  /* 0x00000029c700720c */ /* 0x000fe20003fa6070 */
[----:B------:R1:W3:Y:S01]  /*269c0*/  LDL.S16 R51, [R1+0x270] ;  /* 0x0002700001337983 */ /* 0x0002e20000100600 */
[----:B------:R-:W-:Y:S01]  /*269d0*/  LOP3.LUT R41, R85, 0xff, RZ, 0xc0, !PT ;  /* 0x000000ff55297812 */ /* 0x000fe200078ec0ff */
[----:B------:R-:W-:Y:S02]  /*269e0*/  MUFU.EX2 R84, R228 ;  /* 0x000000e400547308 */ /* 0x000fe40000000800 */
[----:B------:R1:W-:Y:S04]  /*269f0*/  @!P3 STL.S16 [R1+0x284], R111 ;  /* 0x0002846f0100b387 */ /* 0x0003e80000100600 */
[----:B------:R-:W-:Y:S04]  /*26a00*/  ST.E.U16 desc[UR4][R178.64+0x40], R65 ;  /* 0x00004041b2007985 */ /* 0x000fe8000c101504 */
[----:B------:R-:W-:Y:S01]  /*26a10*/  MUFU.EX2 R228, R210 ;  /* 0x000000d200e47308 */ /* 0x000fe20000000800 */
[----:B------:R-:W-:Y:S09]  /*26a20*/  ST.E.U16 desc[UR4][R178.64+0x42], R64 ;  /* 0x00004240b2007985 */ /* 0x000ff2000c101504 */
[----:B------:R-:W-:Y:S01]  /*26a30*/  MUFU.EX2 R85, R243 ;  /* 0x000000f300557308 */ /* 0x000fe20000000800 */
[----:B----4-:R-:W-:Y:S02]  /*26a40*/  PRMT R112, R61, 0x5410, R80 ;  /* 0x000054103d707816 */ /* 0x010fe40000000050 */
[----:B------:R-:W-:Y:S02]  /*26a50*/  @!P3 PRMT R61, R47, 0x5410, RZ ;  /* 0x000054102f3db816 */ /* 0x000fe400000000ff */
[----:B------:R-:W-:Y:S05]  /*26a60*/  ISETP.GE.U32.AND P3, PT, R199, R41, PT ;  /* 0x00000029c700720c */ /* 0x000fea0003f66070 */
[----:B------:R-:W4:Y:S01]  /*26a70*/  MUFU.EX2 R47, R128 ;  /* 0x00000080002f7308 */ /* 0x000f220000000800 */
[----:B------:R1:W-:Y:S01]  /*26a80*/  ST.E.U16 desc[UR4][R174.64+0x50], R61 ;  /* 0x0000503dae007985 */ /* 0x0003e2000c101504 */
[----:B----4-:R-:W-:Y:S04]  /*26a90*/  F2FP.F16.F32.PACK_AB R60, R47, R44 ;  /* 0x0000002c2f3c723e */ /* 0x010fe800000000ff */
[C---:B------:R-:W-:Y:S04]  /*26aa0*/  PRMT R59, R60.reuse, 0x7632, R59 ;  /* 0x000076323c3b7816 */ /* 0x040fe8000000003b */
[----:B-1----:R-:W-:Y:S01]  /*26ab0*/  PRMT R111, R60, 0x5410, R59 ;  /* 0x000054103c6f7816 */ /* 0x002fe2000000003b */
[----:B------:R-:W-:Y:S02]  /*26ac0*/  VIADD R61, R226, 0x3 ;  /* 0x00000003e23d7836 */ /* 0x000fe40000000000 */
[----:B--2---:R-:W-:Y:S05]  /*26ad0*/  @!P0 HADD2 R94, -R80.H0_H0, -RZ.H0_H0 ;  /* 0xa00000ff505e8230 */ /* 0x004fea0000000900 */
[----:B------:R-:W-:Y:S01]  /*26ae0*/  PRMT R42, R94, 0x7610, R42 ;  /* 0x000076105e2a7816 */ /* 0x000fe2000000002a */
[----:B------:R1:W-:Y:S03]  /*26af0*/  @!P0 STL.S16 [R1+0x280], R94 ;  /* 0x0002805e01008387 */ /* 0x0003e60000100600 */
[----:B------:R-:W-:Y:S01]  /*26b00*/  @!P0 PRMT R80, R42, 0x5410, RZ ;  /* 0x000054102a508816 */ /* 0x000fe200000000ff */
[----:B------:R4:W2:Y:S01]  /*26b10*/  LDL.S16 R115, [R1+0x234] ;  /* 0x0002340001737983 */ /* 0x0008a20000100600 */
[----:B------:R-:W-:Y:S01]  /*26b20*/  ISETP.GE.U32.AND P0, PT, R199, R87, PT ;  /* 0x00000057c700720c */ /* 0x000fe20003f06070 */
[----:B------:R-:W-:Y:S02]  /*26b30*/  FADD.FTZ R42, R44, R86 ;  /* 0x000000562c2a7221 */ /* 0x000fe40000010000 */
[----:B------:R4:W4:Y:S01]  /*26b40*/  LDL.S16 R53, [R1+0x250] ;  /* 0x0002500001357983 */ /* 0x0009220000100600 */
[----:B---3--:R-:W-:Y:S02]  /*26b50*/  @!P4 HADD2 R91, -R60.H0_H0, -RZ.H0_H0 ;  /* 0xa00000ff3c5bc230 */ /* 0x008fe40000000900 */
[----:B------:R-:W-:Y:S01]  /*26b60*/  FADD.FTZ R86, R47, R42 ;  /* 0x0000002a2f567221 */ /* 0x000fe20000010000 */
[----:B------:R-:W-:Y:S02]  /*26b70*/  ST.E.U16 desc[UR4][R174.64+0x52], R80 ;  /* 0x00005250ae007985 */ /* 0x000fe4000c101504 */
[----:B------:R-:W-:Y:S02]  /*26b80*/  PRMT R44, R91, 0x7610, R44 ;  /* 0x000076105b2c7816 */ /* 0x000fe4000000002c */
[----:B------:R3:W-:Y:S02]  /*26b90*/  @!P4 STL.S16 [R1+0x274], R91 ;  /* 0x0002745b0100c387 */ /* 0x0007e40000100600 */
[----:B------:R-:W-:Y:S02]  /*26ba0*/  @!P4 PRMT R60, R44, 0x5410, RZ ;  /* 0x000054102c3cc816 */ /* 0x000fe400000000ff */
[----:B------:R-:W-:Y:S03]  /*26bb0*/  ISETP.GE.U32.AND P4, PT, R199, R81, PT ;  /* 0x00000051c700720c */ /* 0x000fe60003f86070 */
[----:B------:R-:W-:Y:S01]  /*26bc0*/  ST.E.U16 desc[UR4][R172.64+0x50], R60 ;  /* 0x0000503cac007985 */ /* 0x000fe2000c101504 */
[----:B-1----:R-:W1:Y:S02]  /*26bd0*/  MUFU.EX2 R94, R235 ;  /* 0x000000eb005e7308 */ /* 0x002e640000000800 */
[C---:B-1----:R-:W-:Y:S01]  /*26be0*/  F2FP.F16.F32.PACK_AB R56, R94.reuse, R85 ;  /* 0x000000555e38723e */ /* 0x042fe200000000ff */
[----:B------:R-:W-:Y:S01]  /*26bf0*/  FADD.FTZ R85, R85, R93 ;  /* 0x0000005d55557221 */ /* 0x000fe20000010000 */
[----:B------:R-:W-:Y:S03]  /*26c00*/  @!P2 HADD2 R51, -R59.H0_H0, -RZ.H0_H0 ;  /* 0xa00000ff3b33a230 */ /* 0x000fe60000000900 */
[----:B------:R-:W-:Y:S02]  /*26c10*/  FADD.FTZ R46, R94, R85 ;  /* 0x000000555e2e7221 */ /* 0x000fe40000010000 */
[----:B------:R-:W-:Y:S01]  /*26c20*/  PRMT R41, R51, 0x7610, R41 ;  /* 0x0000761033297816 */ /* 0x000fe20000000029 */
[----:B------:R1:W-:Y:S03]  /*26c30*/  @!P2 STL.S16 [R1+0x270], R51 ;  /* 0x000270330100a387 */ /* 0x0003e60000100600 */
[----:B------:R-:W-:Y:S01]  /*26c40*/  @!P2 PRMT R59, R41, 0x5410, RZ ;  /* 0x00005410293ba816 */ /* 0x000fe200000000ff */
[----:B------:R2:W4:Y:S01]  /*26c50*/  LDL.S16 R44, [R1+0x258] ;  /* 0x00025800012c7983 */ /* 0x0005220000100600 */
[----:B------:R-:W-:Y:S03]  /*26c60*/  LOP3.LUT R41, R48, 0xff, RZ, 0xc0, !PT ;  /* 0x000000ff30297812 */ /* 0x000fe600078ec0ff */
[----:B------:R2:W4:Y:S01]  /*26c70*/  LDL.S16 R116, [R1+0x230] ;  /* 0x0002300001747983 */ /* 0x0005220000100600 */
[----:B------:R-:W-:Y:S03]  /*26c80*/  ISETP.GE.U32.AND P2, PT, R199, R41, PT ;  /* 0x00000029c700720c */ /* 0x000fe60003f46070 */
[----:B---3--:R3:W3:Y:S04]  /*26c90*/  LDL.S16 R91, [R1+0x254] ;  /* 0x00025400015b7983 */ /* 0x0086e80000100600 */
[----:B------:R-:W-:Y:S01]  /*26ca0*/  ST.E.U16 desc[UR4][R172.64+0x52], R59 ;  /* 0x0000523bac007985 */ /* 0x000fe2000c101504 */
[----:B-1----:R-:W1:Y:S02]  /*26cb0*/  MUFU.EX2 R51, R231 ;  /* 0x000000e700337308 */ /* 0x002e640000000800 */
[----:B-1----:R-:W-:Y:S01]  /*26cc0*/  FADD.FTZ R42, R51, R88 ;  /* 0x00000058332a7221 */ /* 0x002fe20000010000 */
[C---:B------:R-:W-:Y:S03]  /*26cd0*/  F2FP.F16.F32.PACK_AB R51, R84.reuse, R51 ;  /* 0x000000335433723e */ /* 0x040fe600000000ff */
[----:B------:R-:W-:Y:S01]  /*26ce0*/  FADD.FTZ R42, R84, R42 ;  /* 0x0000002a542a7221 */ /* 0x000fe20000010000 */
[----:B------:R-:W-:Y:S01]  /*26cf0*/  PRMT R50, R51, 0x7632, R50 ;  /* 0x0000763233327816 */ /* 0x000fe20000000032 */
[----:B--2---:R-:W-:Y:S02]  /*26d00*/  @!P2 HADD2 R115, -R51.H0_H0, -RZ.H0_H0 ;  /* 0xa00000ff3373a230 */ /* 0x004fe40000000900 */
[----:B----4-:R-:W-:Y:S03]  /*26d10*/  @!P0 HADD2 R53, -R56.H0_H0, -RZ.H0_H0 ;  /* 0xa00000ff38358230 */ /* 0x010fe60000000900 */
[----:B------:R-:W-:Y:S01]  /*26d20*/  PRMT R41, R115, 0x7610, R41 ;  /* 0x0000761073297816 */ /* 0x000fe20000000029 */
[----:B------:R1:W-:Y:S01]  /*26d30*/  @!P2 STL.S16 [R1+0x234], R115 ;  /* 0x000234730100a387 */ /* 0x0003e20000100600 */
[----:B------:R-:W-:Y:S03]  /*26d40*/  PRMT R83, R53, 0x7610, R83 ;  /* 0x0000761035537816 */ /* 0x000fe60000000053 */
[----:B------:R2:W-:Y:S04]  /*26d50*/  @!P0 STL.S16 [R1+0x250], R53 ;  /* 0x0002503501008387 */ /* 0x0005e80000100600 */
[----:B------:R4:W4:Y:S01]  /*26d60*/  LDL.S16 R81, [R1+0x24c] ;  /* 0x00024c0001517983 */ /* 0x0009220000100600 */
[----:B-1----:R-:W-:Y:S02]  /*26d70*/  PRMT R115, R51, 0x5410, R50 ;  /* 0x0000541033737816 */ /* 0x002fe40000000032 */
[----:B------:R-:W-:Y:S02]  /*26d80*/  @!P2 PRMT R51, R41, 0x5410, RZ ;  /* 0x000054102933a816 */ /* 0x000fe400000000ff */
[----:B------:R-:W-:Y:S01]  /*26d90*/  LOP3.LUT R41, R48, 0xffff, RZ, 0xc0, !PT ;  /* 0x0000ffff30297812 */ /* 0x000fe200078ec0ff */
[----:B--2---:R-:W1:Y:S01]  /*26da0*/  MUFU.EX2 R53, R242 ;  /* 0x000000f200357308 */ /* 0x004e620000000800 */
[----:B------:R-:W-:Y:S01]  /*26db0*/  SHF.R.U32.HI R48, RZ, 0x18, R48 ;  /* 0x00000018ff307819 */ /* 0x000fe20000011630 */
[----:B------:R-:W-:Y:S01]  /*26dc0*/  ST.E.U16 desc[UR4][R176.64+0x4e], R51 ;  /* 0x00004e33b0007985 */ /* 0x000fe2000c101504 */
[----:B------:R-:W-:Y:S02]  /*26dd0*/  SHF.R.U32.HI R41, RZ, 0x8, R41 ;  /* 0x00000008ff297819 */ /* 0x000fe40000011629 */
[C---:B------:R-:W-:Y:S02]  /*26de0*/  PRMT R49, R56.reuse, 0x7632, R49 ;  /* 0x0000763238317816 */ /* 0x040fe40000000031 */
[----:B------:R-:W-:Y:S03]  /*26df0*/  LOP3.LUT R41, R41, 0xffff, RZ, 0xc0, !PT ;  /* 0x0000ffff29297812 */ /* 0x000fe600078ec0ff */
[----:B------:R-:W-:Y:S01]  /*26e00*/  MUFU.EX2 R242, R188 ;  /* 0x000000bc00f27308 */ /* 0x000fe20000000800 */
[----:B------:R-:W-:Y:S02]  /*26e10*/  PRMT R121, R56, 0x5410, R49 ;  /* 0x0000541038797816 */ /* 0x000fe40000000031 */
[----:B------:R-:W-:Y:S02]  /*26e20*/  ISETP.GE.U32.AND P2, PT, R199, R41, PT ;  /* 0x00000029c700720c */ /* 0x000fe40003f46070 */
[----:B------:R-:W-:Y:S01]  /*26e30*/  @!P0 PRMT R56, R83, 0x5410, RZ ;  /* 0x0000541053388816 */ /* 0x000fe200000000ff */
[----:B------:R-:W-:Y:S01]  /*26e40*/  IMAD.WIDE.U32 R82, R82, -0x2daee0ad, RZ ;  /* 0xd2511f5352527825 */ /* 0x000fe200078e00ff */
[----:B------:R-:W-:Y:S09]  /*26e50*/  LOP3.LUT P0, RZ, R200, 0x80000, RZ, 0xc0, !PT ;  /* 0x00080000c8ff7812 */ /* 0x000ff2000780c0ff */
[----:B------:R-:W-:Y:S05]  /*26e60*/  @!P2 HADD2 R44, -R50.H0_H0, -RZ.H0_H0 ;  /* 0xa00000ff322ca230 */ /* 0x000fea0000000900 */
[----:B------:R-:W-:Y:S01]  /*26e70*/  PRMT R41, R44, 0x7610, R41 ;  /* 0x000076102c297816 */ /* 0x000fe20000000029 */
[----:B------:R2:W-:Y:S03]  /*26e80*/  @!P2 STL.S16 [R1+0x258], R44 ;  /* 0x0002582c0100a387 */ /* 0x0005e60000100600 */
[----:B------:R-:W-:Y:S01]  /*26e90*/  @!P2 PRMT R50, R41, 0x5410, RZ ;  /* 0x000054102932a816 */ /* 0x000fe200000000ff */
[--C-:B-1----:R-:W-:Y:S01]  /*26ea0*/  FADD.FTZ R41, R53, R89.reuse ;  /* 0x0000005935297221 */ /* 0x102fe20000010000 */
[----:B------:R-:W-:Y:S01]  /*26eb0*/  ISETP.GE.U32.AND P2, PT, R199, R48, PT ;  /* 0x00000030c700720c */ /* 0x000fe20003f46070 */
[----:B------:R1:W4:Y:S04]  /*26ec0*/  LDL.S16 R122, [R1+0x214] ;  /* 0x00021400017a7983 */ /* 0x0003280000100600 */
[----:B------:R-:W-:Y:S01]  /*26ed0*/  ST.E.U16 desc[UR4][R176.64+0x50], R50 ;  /* 0x00005032b0007985 */ /* 0x000fe2000c101504 */
[----:B--2---:R-:W2:Y:S02]  /*26ee0*/  MUFU.EX2 R44, R241 ;  /* 0x000000f1002c7308 */ /* 0x004ea40000000800 */
[----:B--2---:R-:W-:Y:S04]  /*26ef0*/  F2FP.F16.F32.PACK_AB R53, R44, R53 ;  /* 0x000000352c35723e */ /* 0x004fe800000000ff */
[----:B------:R-:W-:Y:S01]  /*26f00*/  PRMT R52, R53, 0x7632, R52 ;  /* 0x0000763235347816 */ /* 0x000fe20000000034 */
[----:B------:R-:W-:Y:S04]  /*26f10*/  @!P6 HADD2 R116, -R53.H0_H0, -RZ.H0_H0 ;  /* 0xa00000ff3574e230 */ /* 0x000fe80000000900 */
[----:B---3--:R-:W-:Y:S01]  /*26f20*/  @!P2 HADD2 R91, -R52.H0_H0, -RZ.H0_H0 ;  /* 0xa00000ff345ba230 */ /* 0x008fe20000000900 */
[----:B------:R-:W-:Y:S01]  /*26f30*/  PRMT R89, R116, 0x7610, R89 ;  /* 0x0000761074597816 */ /* 0x000fe20000000059 */
[----:B------:R2:W-:Y:S03]  /*26f40*/  @!P6 STL.S16 [R1+0x230], R116 ;  /* 0x000230740100e387 */ /* 0x0005e60000100600 */
[----:B------:R-:W-:Y:S01]  /*26f50*/  PRMT R88, R91, 0x7610, R88 ;  /* 0x000076105b587816 */ /* 0x000fe20000000058 */
[----:B------:R3:W-:Y:S01]  /*26f60*/  @!P2 STL.S16 [R1+0x254], R91 ;  /* 0x0002545b0100a387 */ /* 0x0007e20000100600 */
[----:B--2---:R-:W-:Y:S02]  /*26f70*/  PRMT R116, R53, 0x5410, R52 ;  /* 0x0000541035747816 */ /* 0x004fe40000000034 */
[----:B------:R-:W-:Y:S02]  /*26f80*/  @!P6 PRMT R53, R89, 0x5410, RZ ;  /* 0x000054105935e816 */ /* 0x000fe400000000ff */
[----:B------:R-:W-:Y:S01]  /*26f90*/  @!P2 PRMT R52, R88, 0x5410, RZ ;  /* 0x000054105834a816 */ /* 0x000fe200000000ff */
[----:B------:R1:W2:Y:S01]  /*26fa0*/  LDL.S16 R89, [R1+0x210] ;  /* 0x0002100001597983 */ /* 0x0002a20000100600 */
[C---:B------:R-:W-:Y:S01]  /*26fb0*/  LOP3.LUT P6, RZ, R200.reuse, 0x100000, RZ, 0xc0, !PT ;  /* 0x00100000c8ff7812 */ /* 0x040fe200078cc0ff */
[----:B---3--:R-:W-:Y:S01]  /*26fc0*/  MUFU.EX2 R91, R232 ;  /* 0x000000e8005b7308 */ /* 0x008fe20000000800 */
[----:B------:R-:W-:Y:S01]  /*26fd0*/  ISETP.GE.U32.AND P2, PT, R199, R92, PT ;  /* 0x0000005cc700720c */ /* 0x000fe20003f46070 */
[----:B------:R-:W-:Y:S01]  /*26fe0*/  ST.E.U16 desc[UR4][R178.64+0x50], R53 ;  /* 0x00005035b2007985 */ /* 0x000fe2000c101504 */
[----:B------:R-:W-:Y:S03]  /*26ff0*/  LOP3.LUT R200, R200, 0xfffdffff, RZ, 0xc0, !PT ;  /* 0xfffdffffc8c87812 */ /* 0x000fe600078ec0ff */
[----:B------:R-:W-:Y:S04]  /*27000*/  ST.E.U16 desc[UR4][R178.64+0x52], R52 ;  /* 0x00005234b2007985 */ /* 0x000fe8000c101504 */
[----:B------:R-:W-:Y:S01]  /*27010*/  MUFU.EX2 R92, R130 ;  /* 0x00000082005c7308 */ /* 0x000fe20000000800 */
[----:B------:R-:W-:Y:S01]  /*27020*/  ST.E.U16 desc[UR4][R174.64+0x60], R56 ;  /* 0x00006038ae007985 */ /* 0x000fe2000c101504 */
[----:B----4-:R-:W-:Y:S05]  /*27030*/  @!P4 HADD2 R81, -R49.H0_H0, -RZ.H0_H0 ;  /* 0xa00000ff3151c230 */ /* 0x010fea0000000900 */
[----:B------:R-:W-:Y:S01]  /*27040*/  PRMT R43, R81, 0x7610, R43 ;  /* 0x00007610512b7816 */ /* 0x000fe2000000002b */
[----:B------:R3:W-:Y:S03]  /*27050*/  @!P4 STL.S16 [R1+0x24c], R81 ;  /* 0x00024c510100c387 */ /* 0x0007e60000100600 */
[----:B------:R-:W-:Y:S01]  /*27060*/  @!P4 PRMT R49, R43, 0x5410, RZ ;  /* 0x000054102b31c816 */ /* 0x000fe200000000ff */
[----:B------:R1:W4:Y:S01]  /*27070*/  LDL.S16 R88, [R1+0x200] ;  /* 0x0002000001587983 */ /* 0x0003220000100600 */
[----:B------:R-:W-:Y:S01]  /*27080*/  FADD.FTZ R43, R44, R41 ;  /* 0x000000292c2b7221 */ /* 0x000fe20000010000 */
[----:B------:R-:W-:Y:S01]  /*27090*/  LOP3.LUT R41, R83, R223, R90, 0x96, !PT ;  /* 0x000000df53297212 */ /* 0x000fe200078e965a */
[----:B------:R-:W3:Y:S01]  /*270a0*/  MUFU.EX2 R44, R119 ;  /* 0x00000077002c7308 */ /* 0x000ee20000000800 */
[----:B------:R1:W4:Y:S02]  /*270b0*/  LDL.S16 R120, [R1+0x1fc] ;  /* 0x0001fc0001787983 */ /* 0x0003240000100600 */
[----:B------:R-:W-:Y:S02]  /*270c0*/  LOP3.LUT R0, R41, 0xff, RZ, 0xc0, !PT ;  /* 0x000000ff29007812 */ /* 0x000fe400078ec0ff */
[--C-:B------:R-:W-:Y:S01]  /*270d0*/  SHF.R.U32.HI R3, RZ, 0x10, R41.reuse ;  /* 0x00000010ff037819 */ /* 0x100fe20000011629 */
[----:B------:R-:W-:Y:S01]  /*270e0*/  ST.E.U16 desc[UR4][R174.64+0x62], R49 ;  /* 0x00006231ae007985 */ /* 0x000fe2000c101504 */
[----:B------:R-:W-:Y:S02]  /*270f0*/  ISETP.GE.U32.AND P4, PT, R199, R0, PT ;  /* 0x00000000c700720c */ /* 0x000fe40003f86070 */
[----:B------:R-:W-:Y:S02]  /*27100*/  LOP3.LUT R0, R41, 0xffff, RZ, 0xc0, !PT ;  /* 0x0000ffff29007812 */ /* 0x000fe400078ec0ff */
[----:B------:R-:W-:Y:S02]  /*27110*/  LOP3.LUT R3, R3, 0xff, RZ, 0xc0, !PT ;  /* 0x000000ff03037812 */ /* 0x000fe400078ec0ff */
[----:B------:R-:W-:Y:S02]  /*27120*/  SHF.R.U32.HI R0, RZ, 0x8, R0 ;  /* 0x00000008ff007819 */ /* 0x000fe40000011600 */
[----:B------:R-:W-:Y:S02]  /*27130*/  SHF.R.U32.HI R41, RZ, 0x18, R41 ;  /* 0x00000018ff297819 */ /* 0x000fe40000011629 */
[----:B---3--:R-:W-:Y:S01]  /*27140*/  F2FP.F16.F32.PACK_AB R2, R92, R44 ;  /* 0x0000002c5c02723e */ /* 0x008fe200000000ff */
[----:B------:R-:W3:Y:S01]  /*27150*/  MUFU.EX2 R81, R234 ;  /* 0x000000ea00517308 */ /* 0x000ee20000000800 */
[----:B------:R-:W-:Y:S02]  /*27160*/  LOP3.LUT R0, R0, 0xffff, RZ, 0xc0, !PT ;  /* 0x0000ffff00007812 */ /* 0x000fe400078ec0ff */
[----:B---3--:R-:W-:Y:S01]  /*27170*/  F2FP.F16.F32.PACK_AB R48, R91, R81 ;  /* 0x000000515b30723e */ /* 0x008fe200000000ff */
[----:B------:R-:W-:Y:S03]  /*27180*/  FADD.FTZ R86, R81, R86 ;  /* 0x0000005651567221 */ /* 0x000fe60000010000 */
[----:B------:R-:W-:Y:S01]  /*27190*/  PRMT R47, R48, 0x7632, R47 ;  /* 0x00007632302f7816 */ /* 0x000fe2000000002f */
[----:B------:R-:W-:Y:S05]  /*271a0*/  @!P6 HADD2 R122, -R48.H0_H0, -RZ.H0_H0 ;  /* 0xa00000ff307ae230 */ /* 0x000fea0000000900 */
[----:B------:R-:W-:Y:S01]  /*271b0*/  PRMT R90, R122, 0x7610, R90 ;  /* 0x000076107a5a7816 */ /* 0x000fe2000000005a */
[----:B------:R3:W-:Y:S04]  /*271c0*/  @!P6 STL.S16 [R1+0x214], R122 ;  /* 0x0002147a0100e387 */ /* 0x0007e80000100600 */
[----:B------:R1:W4:Y:S01]  /*271d0*/  LDL.S16 R119, [R1+0x1f8] ;  /* 0x0001f80001777983 */ /* 0x0003220000100600 */
[----:B---3--:R-:W-:Y:S02]  /*271e0*/  PRMT R122, R48, 0x5410, R47 ;  /* 0x00005410307a7816 */ /* 0x008fe4000000002f */
[----:B------:R-:W-:Y:S02]  /*271f0*/  @!P6 PRMT R48, R90, 0x5410, RZ ;  /* 0x000054105a30e816 */ /* 0x000fe400000000ff */
[----:B------:R-:W-:Y:S01]  /*27200*/  ISETP.GE.U32.AND P6, PT, R199, R0, PT ;  /* 0x00000000c700720c */ /* 0x000fe20003fc6070 */
[----:B------:R-:W-:Y:S01]  /*27210*/  MUFU.EX2 R90, R247 ;  /* 0x000000f7005a7308 */ /* 0x000fe20000000800 */
[C---:B------:R-:W-:Y:S01]  /*27220*/  PRMT R0, R2.reuse, 0x7632, R0 ;  /* 0x0000763202007816 */ /* 0x040fe20000000000 */
[----:B------:R-:W-:Y:S03]  /*27230*/  ST.E.U16 desc[UR4][R172.64+0x60], R48 ;  /* 0x00006030ac007985 */ /* 0x000fe6000c101504 */
[----:B------:R-:W-:Y:S05]  /*27240*/  PRMT R123, R2, 0x5410, R0 ;  /* 0x00005410027b7816 */ /* 0x000fea0000000000 */
[----:B------:R-:W-:Y:S01]  /*27250*/  MUFU.EX2 R247, R198 ;  /* 0x000000c600f77308 */ /* 0x000fe20000000800 */
[----:B--2---:R-:W-:Y:S05]  /*27260*/  @!P0 HADD2 R89, -R47.H0_H0, -RZ.H0_H0 ;  /* 0xa00000ff2f598230 */ /* 0x004fea0000000900 */
[----:B------:R-:W-:Y:S01]  /*27270*/  PRMT R87, R89, 0x7610, R87 ;  /* 0x0000761059577816 */ /* 0x000fe20000000057 */
[----:B------:R2:W-:Y:S03]  /*27280*/  @!P0 STL.S16 [R1+0x210], R89 ;  /* 0x0002105901008387 */ /* 0x0005e60000100600 */
[----:B------:R-:W-:Y:S01]  /*27290*/  @!P0 PRMT R47, R87, 0x5410, RZ ;  /* 0x00005410572f8816 */ /* 0x000fe200000000ff */
[----:B------:R1:W3:Y:S01]  /*272a0*/  LDL.S16 R93, [R1+0x1f4] ;  /* 0x0001f400015d7983 */ /* 0x0002e20000100600 */
[----:B------:R-:W-:Y:S01]  /*272b0*/  ISETP.GE.U32.AND P0, PT, R199, R3, PT ;  /* 0x00000003c700720c */ /* 0x000fe20003f06070 */
[----:B------:R-:W2:Y:S02]  /*272c0*/  MUFU.EX2 R87, R225 ;  /* 0x000000e100577308 */ /* 0x000ea40000000800 */
[----:B------:R-:W-:Y:S01]  /*272d0*/  ST.E.U16 desc[UR4][R172.64+0x62], R47 ;  /* 0x0000622fac007985 */ /* 0x000fe2000c101504 */
[----:B----4-:R-:W-:Y:S02]  /*272e0*/  @!P4 HADD2 R88, -R2.H0_H0, -RZ.H0_H0 ;  /* 0xa00000ff0258c230 */ /* 0x010fe40000000900 */
[----:B------:R-:W-:Y:S03]  /*272f0*/  @!P6 HADD2 R120, -R0.H0_H0, -RZ.H0_H0 ;  /* 0xa00000ff0078e230 */ /* 0x000fe60000000900 */
[----:B------:R-:W-:Y:S01]  /*27300*/  PRMT R84, R88, 0x7610, R84 ;  /* 0x0000761058547816 */ /* 0x000fe20000000054 */
[----:B------:R4:W-:Y:S03]  /*27310*/  @!P4 STL.S16 [R1+0x200], R88 ;  /* 0x000200580100c387 */ /* 0x0009e60000100600 */
[----:B------:R-:W-:Y:S01]  /*27320*/  @!P4 PRMT R2, R84, 0x5410, RZ ;  /* 0x000054105402c816 */ /* 0x000fe200000000ff */
[----:B--2---:R1:W2:Y:S01]  /*27330*/  LDL.S16 R89, [R1+0x20c] ;  /* 0x00020c0001597983 */ /* 0x0042a20000100600 */
[----:B------:R-:W-:Y:S01]  /*27340*/  PRMT R81, R120, 0x7610, R81 ;  /* 0x0000761078517816 */ /* 0x000fe20000000051 */
[----:B------:R-:W-:Y:S01]  /*27350*/  FADD.FTZ R84, R40, R43 ;  /* 0x0000002b28547221 */ /* 0x000fe20000010000 */
[----:B------:R-:W-:Y:S01]  /*27360*/  F2FP.F16.F32.PACK_AB R40, R87, R40 ;  /* 0x000000285728723e */ /* 0x000fe200000000ff */
[----:B------:R-:W-:Y:S01]  /*27370*/  ST.E.U16 desc[UR4][R176.64+0x5e], R2 ;  /* 0x00005e02b0007985 */ /* 0x000fe2000c101504 */
[----:B------:R-:W-:Y:S01]  /*27380*/  @!P6 PRMT R0, R81, 0x5410, RZ ;  /* 0x000054105100e816 */ /* 0x000fe200000000ff */
[----:B------:R-:W-:Y:S01]  /*27390*/  FADD.FTZ R81, R44, R42 ;  /* 0x0000002a2c517221 */ /* 0x000fe20000010000 */
[C---:B------:R-:W-:Y:S02]  /*273a0*/  PRMT R3, R40.reuse, 0x7632, R3 ;  /* 0x0000763228037816 */ /* 0x040fe40000000003 */
[----:B------:R-:W-:Y:S01]  /*273b0*/  F2FP.F16.F32.PACK_AB R42, R125, R90 ;  /* 0x0000005a7d2a723e */ /* 0x000fe200000000ff */
[----:B------:R-:W-:Y:S01]  /*273c0*/  ST.E.U16 desc[UR4][R176.64+0x60], R0 ;  /* 0x00006000b0007985 */ /* 0x000fe2000c101504 */
[----:B------:R-:W-:Y:S01]  /*273d0*/  PRMT R126, R40, 0x5410, R3 ;  /* 0x00005410287e7816 */ /* 0x000fe20000000003 */
[----:B------:R-:W-:Y:S02]  /*273e0*/  FADD.FTZ R92, R92, R81 ;  /* 0x000000515c5c7221 */ /* 0x000fe40000010000 */
[----:B----4-:R1:W4:Y:S04]  /*273f0*/  LDL.S16 R88, [R1+0x208] ;  /* 0x0002080001587983 */ /* 0x0103280000100600 */
[----:B------:R1:W-:Y:S01]  /*27400*/  @!P6 STL.S16 [R1+0x1fc], R120 ;  /* 0x0001fc780100e387 */ /* 0x0003e20000100600 */
[----:B------:R-:W-:Y:S02]  /*27410*/  ISETP.GE.U32.AND P6, PT, R199, R41, PT ;  /* 0x00000029c700720c */ /* 0x000fe40003fc6070 */
[C---:B------:R-:W-:Y:S01]  /*27420*/  LOP3.LUT R41, R82.reuse, 0xff, RZ, 0xc0, !PT ;  /* 0x000000ff52297812 */ /* 0x040fe200078ec0ff */
[----:B------:R-:W-:Y:S05]  /*27430*/  @!P0 HADD2 R119, -R40.H0_H0, -RZ.H0_H0 ;  /* 0xa00000ff28778230 */ /* 0x000fea0000000900 */
[----:B------:R-:W-:Y:S01]  /*27440*/  PRMT R43, R119, 0x7610, R43 ;  /* 0x00007610772b7816 */ /* 0x000fe2000000002b */
[----:B------:R-:W-:Y:S03]  /*27450*/  @!P0 STL.S16 [R1+0x1f8], R119 ;  /* 0x0001f87701008387 */ /* 0x000fe60000100600 */
[----:B------:R-:W-:Y:S02]  /*27460*/  @!P0 PRMT R40, R43, 0x5410, RZ ;  /* 0x000054102b288816 */ /* 0x000fe400000000ff */
[----:B------:R-:W-:Y:S02]  /*27470*/  ISETP.GE.U32.AND P0, PT, R199, R41, PT ;  /* 0x00000029c700720c */ /* 0x000fe40003f06070 */
[----:B------:R-:W-:Y:S01]  /*27480*/  LOP3.LUT R41, R82, 0xffff, RZ, 0xc0, !PT ;  /* 0x0000ffff52297812 */ /* 0x000fe200078ec0ff */
[----:B------:R-:W-:Y:S03]  /*27490*/  ST.E.U16 desc[UR4][R178.64+0x60], R40 ;  /* 0x00006028b2007985 */ /* 0x000fe6000c101504 */
[----:B------:R-:W-:Y:S04]  /*274a0*/  SHF.R.U32.HI R41, RZ, 0x8, R41 ;  /* 0x00000008ff297819 */ /* 0x000fe80000011629 */
[----:B------:R-:W-:Y:S02]  /*274b0*/  LOP3.LUT R43, R41, 0xffff, RZ, 0xc0, !PT ;  /* 0x0000ffff292b7812 */ /* 0x000fe400078ec0ff */
[C---:B------:R-:W-:Y:S04]  /*274c0*/  PRMT R41, R42.reuse, 0x7632, R41 ;  /* 0x000076322a297816 */ /* 0x040fe80000000029 */
[----:B-1----:R-:W-:Y:S01]  /*274d0*/  PRMT R120, R42, 0x5410, R41 ;  /* 0x000054102a787816 */ /* 0x002fe20000000029 */
[----:B---3--:R-:W-:Y:S05]  /*274e0*/  @!P6 HADD2 R93, -R3.H0_H0, -RZ.H0_H0 ;  /* 0xa00000ff035de230 */ /* 0x008fea0000000900 */
[----:B------:R-:W-:Y:S01]  /*274f0*/  PRMT R44, R93, 0x7610, R44 ;  /* 0x000076105d2c7816 */ /* 0x000fe2000000002c */
[----:B------:R1:W-:Y:S03]  /*27500*/  @!P6 STL.S16 [R1+0x1f4], R93 ;  /* 0x0001f45d0100e387 */ /* 0x0003e60000100600 */
[----:B------:R-:W-:Y:S02]  /*27510*/  @!P6 PRMT R3, R44, 0x5410, RZ ;  /* 0x000054102c03e816 */ /* 0x000fe400000000ff */
[----:B------:R-:W-:Y:S01]  /*27520*/  ISETP.GE.U32.AND P6, PT, R199, R43, PT ;  /* 0x0000002bc700720c */ /* 0x000fe20003fc6070 */
[----:B------:R-:W-:Y:S01]  /*27530*/  VIADD R43, R226, 0x2 ;  /* 0x00000002e22b7836 */ /* 0x000fe20000000000 */
[--C-:B------:R-:W-:Y:S01]  /*27540*/  SHF.R.U32.HI R44, RZ, 0x18, R82.reuse ;  /* 0x00000018ff2c7819 */ /* 0x100fe20000011652 */
[----:B------:R-:W-:Y:S01]  /*27550*/  ST.E.U16 desc[UR4][R178.64+0x62], R3 ;  /* 0x00006203b2007985 */ /* 0x000fe2000c101504 */
[----:B------:R-:W-:Y:S02]  /*27560*/  SHF.R.U32.HI R82, RZ, 0x10, R82 ;  /* 0x00000010ff527819 */ /* 0x000fe40000011652 */
[----:B------:R-:W-:Y:S02]  /*27570*/  LOP3.LUT R158, R203, R43, RZ, 0x3c, !PT ;  /* 0x0000002bcb9e7212 */ /* 0x000fe400078e3cff */
[----:B------:R-:W-:Y:S01]  /*27580*/  LOP3.LUT R43, R82, 0xff, RZ, 0xc0, !PT ;  /* 0x000000ff522b7812 */ /* 0x000fe200078ec0ff */
[----:B-1----:R-:W-:Y:S10]  /*27590*/  MUFU.EX2 R93, R239 ;  /* 0x000000ef005d7308 */ /* 0x002ff40000000800 */
[----:B------:R-:W1:Y:S02]  /*275a0*/  MUFU.EX2 R239, R250 ;  /* 0x000000fa00ef7308 */ /* 0x000e640000000800 */
[----:B-1----:R-:W-:Y:S04]  /*275b0*/  F2FP.F16.F32.PACK_AB R72, R239, R230 ;  /* 0x000000e6ef48723e */ /* 0x002fe800000000ff */
[----:B------:R-:W-:Y:S01]  /*275c0*/  PRMT R75, R72, 0x7632, R75 ;  /* 0x00007632484b7816 */ /* 0x000fe2000000004b */
[----:B--2---:R-:W-:Y:S05]  /*275d0*/  @!P1 HADD2 R89, -R42.H0_H0, -RZ.H0_H0 ;  /* 0xa00000ff2a599230 */ /* 0x004fea0000000900 */
[----:B------:R-:W-:Y:S01]  /*275e0*/  PRMT R83, R89, 0x7610, R83 ;  /* 0x0000761059537816 */ /* 0x000fe20000000053 */
[----:B------:R-:W-:Y:S03]  /*275f0*/  @!P1 STL.S16 [R1+0x20c], R89 ;  /* 0x00020c5901009387 */ /* 0x000fe60000100600 */
[----:B------:R-:W-:Y:S02]  /*27600*/  @!P1 PRMT R42, R83, 0x5410, RZ ;  /* 0x00005410532a9816 */ /* 0x000fe400000000ff */
[----:B------:R-:W-:Y:S03]  /*27610*/  ISETP.GE.U32.AND P1, PT, R199, R44, PT ;  /* 0x0000002cc700720c */ /* 0x000fe60003f26070 */
[----:B------:R-:W-:Y:S01]  /*27620*/  ST.E.U16 desc[UR4][R174.64+0x70], R42 ;  /* 0x0000702aae007985 */ /* 0x000fe2000c101504 */
[----:B----4-:R-:W-:Y:S05]  /*27630*/  @!P5 HADD2 R88, -R41.H0_H0, -RZ.H0_H0 ;  /* 0xa00000ff2958d230 */ /* 0x010fea0000000900 */
[----:B------:R-:W-:Y:S01]  /*27640*/  PRMT R45, R88, 0x7610, R45 ;  /* 0x00007610582d7816 */ /* 0x000fe2000000002d */
[----:B------:R1:W-:Y:S03]  /*27650*/  @!P5 STL.S16 [R1+0x208], R88 ;  /* 0x000208580100d387 */ /* 0x0003e60000100600 */
[----:B------:R-:W-:Y:S01]  /*27660*/  @!P5 PRMT R41, R45, 0x5410, RZ ;  /* 0x000054102d29d816 */ /* 0x000fe200000000ff */
[----:B------:R3:W2:Y:S01]  /*27670*/  LDL.S16 R119, [R1+0x204] ;  /* 0x0002040001777983 */ /* 0x0006a20000100600 */
[----:B------:R-:W-:Y:S01]  /*27680*/  ISETP.GE.U32.AND P5, PT, R199, R43, PT ;  /* 0x0000002bc700720c */ /* 0x000fe20003fa6070 */
[----:B------:R-:W-:Y:S01]  /*27690*/  FADD.FTZ R43, R91, R86 ;  /* 0x000000565b2b7221 */ /* 0x000fe20000010000 */
[----:B------:R-:W-:Y:S01]  /*276a0*/  FADD.FTZ R86, R87, R84 ;  /* 0x0000005457567221 */ /* 0x000fe20000010000 */
[----:B------:R3:W4:Y:S01]  /*276b0*/  LDL.S16 R129, [R1+0x248] ;  /* 0x0002480001817983 */ /* 0x0007220000100600 */
[----:B------:R-:W-:Y:S02]  /*276c0*/  FADD.FTZ R87, R90, R46 ;  /* 0x0000002e5a577221 */ /* 0x000fe40000010000 */
[----:B------:R-:W1:Y:S01]  /*276d0*/  MUFU.EX2 R46, R251 ;  /* 0x000000fb002e7308 */ /* 0x000e620000000800 */
[----:B------:R-:W3:Y:S04]  /*276e0*/  LDL.LU R155, [R1+0x10] ;  /* 0x00001000019b7983 */ /* 0x000ee80000300800 */
[----:B------:R2:W3:Y:S05]  /*276f0*/  LDL.S16 R128, [R1+0x22c] ;  /* 0x00022c0001807983 */ /* 0x0004ea0000100600 */
[----:B------:R-:W1:Y:S01]  /*27700*/  MUFU.EX2 R251, R38 ;  /* 0x0000002600fb7308 */ /* 0x000e620000000800 */
[----:B------:R-:W3:Y:S04]  /*27710*/  LDL.LU R127, [R1+0x24] ;  /* 0x00002400017f7983 */ /* 0x000ee80000300800 */
[----:B------:R-:W-:Y:S01]  /*27720*/  ST.E.U16 desc[UR4][R174.64+0x72], R41 ;  /* 0x00007229ae007985 */ /* 0x000fe2000c101504 */
[----:B-1----:R-:W-:Y:S01]  /*27730*/  LOP3.LUT R88, R158, R185, RZ, 0x3c, !PT ;  /* 0x000000b99e587212 */ /* 0x002fe200078e3cff */
[----:B------:R-:W-:Y:S04]  /*27740*/  FADD.FTZ R81, R46, R43 ;  /* 0x0000002b2e517221 */ /* 0x000fe80000010000 */
[----:B------:R-:W-:Y:S05]  /*27750*/  IMAD.WIDE.U32 R88, R88, -0x326172a9, RZ ;  /* 0xcd9e8d5758587825 */ /* 0x000fea00078e00ff */
[----:B------:R-:W-:Y:S02]  /*27760*/  LOP3.LUT R82, R89, R215, R192, 0x96, !PT ;  /* 0x000000d759527212 */ /* 0x000fe400078e96c0 */
[-CC-:B------:R-:W-:Y:S02]  /*27770*/  LOP3.LUT R44, R181, R214.reuse, R88.reuse, 0x96, !PT ;  /* 0x000000d6b52c7212 */ /* 0x180fe400078e9658 */
[----:B------:R-:W-:Y:S01]  /*27780*/  LOP3.LUT R88, R183, R214, R88, 0x96, !PT ;  /* 0x000000d6b7587212 */ /* 0x000fe200078e9658 */
[----:B------:R-:W-:Y:S01]  /*27790*/  IMAD.WIDE.U32 R82, R82, -0x2daee0ad, RZ ;  /* 0xd2511f5352527825 */ /* 0x000fe200078e00ff */
[----:B------:R-:W-:Y:S03]  /*277a0*/  F2FP.F16.F32.PACK_AB R40, R252, R251 ;  /* 0x000000fbfc28723e */ /* 0x000fe600000000ff */
[----:B------:R-:W-:Y:S01]  /*277b0*/  IMAD.WIDE.U32 R44, R44, -0x2daee0ad, RZ ;  /* 0xd2511f532c2c7825 */ /* 0x000fe200078e00ff */
[----:B------:R-:W-:Y:S02]  /*277c0*/  LOP3.LUT R84, R83, R216, R186, 0x96, !PT ;  /* 0x000000d853547212 */ /* 0x000fe400078e96ba */
[----:B------:R-:W-:Y:S02]  /*277d0*/  PRMT R3, R40, 0x7632, R3 ;  /* 0x0000763228037816 */ /* 0x000fe40000000003 */
[----:B------:R-:W-:Y:S01]  /*277e0*/  LOP3.LUT R45, R45, R221, R82, 0x96, !PT ;  /* 0x000000dd2d2d7212 */ /* 0x000fe200078e9652 */
[----:B------:R-:W-:Y:S05]  /*277f0*/  IMAD.WIDE.U32 R84, R84, -0x326172a9, RZ ;  /* 0xcd9e8d5754547825 */ /* 0x000fea00078e00ff */
[----:B------:R-:W-:Y:S05]  /*27800*/  LOP3.LUT R82, R85, R211, R180, 0x96, !PT ;  /* 0x000000d355527212 */ /* 0x000fea00078e96b4 */
[----:B------:R-:W-:Y:S05]  /*27810*/  IMAD.WIDE.U32 R82, R82, -0x2daee0ad, RZ ;  /* 0xd2511f5352527825 */ /* 0x000fea00078e00ff */
[----:B------:R-:W-:Y:S01]  /*27820*/  LOP3.LUT R85, R83, R219, R44, 0x96, !PT ;  /* 0x000000db53557212 */ /* 0x000fe200078e962c */
[----:B------:R-:W-:Y:S05]  /*27830*/  IMAD.WIDE.U32 R44, R45, -0x326172a9, RZ ;  /* 0xcd9e8d572d2c7825 */ /* 0x000fea00078e00ff */
[----:B------:R-:W-:Y:S01]  /*27840*/  LOP3.LUT R90, R45, R220, R84, 0x96, !PT ;  /* 0x000000dc2d5a7212 */ /* 0x000fe200078e9654 */
[----:B------:R-:W-:Y:S04]  /*27850*/  IMAD.WIDE.U32 R84, R85, -0x326172a9, RZ ;  /* 0xcd9e8d5755547825 */ /* 0x000fe800078e00ff */
[----:B------:R-:W-:Y:S01]  /*27860*/  FADD.FTZ R45, R57, R86 ;  /* 0x00000056392d7221 */ /* 0x000fe20000010000 */
[----:B------:R-:W-:Y:S01]  /*27870*/  F2FP.F16.F32.PACK_AB R57, R58, R57 ;  /* 0x000000393a39723e */ /* 0x000fe200000000ff */
[----:B------:R-:W-:Y:S01]  /*27880*/  IMAD.WIDE.U32 R90, R90, -0x2daee0ad, RZ ;  /* 0xd2511f535a5a7825 */ /* 0x000fe200078e00ff */
[----:B------:R-:W-:Y:S01]  /*27890*/  LOP3.LUT R94, R85, R218, R44, 0x96, !PT ;  /* 0x000000da555e7212 */ /* 0x000fe200078e962c */
[----:B------:R-:W1:Y:S01]  /*278a0*/  MUFU.EX2 R86, R233 ;  /* 0x000000e900567308 */ /* 0x000e620000000800 */
[----:B------:R-:W-:Y:S01]  /*278b0*/  F2FP.F16.F32.PACK_AB R44, R124, R46 ;  /* 0x0000002e7c2c723e */ /* 0x000fe200000000ff */
[----:B------:R-:W-:Y:S01]  /*278c0*/  FADD.FTZ R58, R58, R45 ;  /* 0x0000002d3a3a7221 */ /* 0x000fe20000010000 */
[----:B------:R-:W-:Y:S02]  /*278d0*/  LOP3.LUT R82, R91, R217, R82, 0x96, !PT ;  /* 0x000000d95b527212 */ /* 0x000fe400078e9652 */
[----:B------:R-:W-:Y:S05]  /*278e0*/  PRMT R43, R44, 0x7632, R43 ;  /* 0x000076322c2b7816 */ /* 0x000fea000000002b */
[----:B------:R-:W3:Y:S01]  /*278f0*/  MUFU.EX2 R85, R238 ;  /* 0x000000ee00557308 */ /* 0x000ee20000000800 */
[----:B------:R-:W-:Y:S05]  /*27900*/  IMAD.WIDE.U32 R82, R82, -0x326172a9, RZ ;  /* 0xcd9e8d5752527825 */ /* 0x000fea00078e00ff */
[----:B------:R-:W-:Y:S02]  /*27910*/  LOP3.LUT R54, R83, R222, R84, 0x96, !PT ;  /* 0x000000de53367212 */ /* 0x000fe400078e9654 */
[----:B------:R-:W-:Y:S01]  /*27920*/  LOP3.LUT R140, R82, 0xff, RZ, 0xc0, !PT ;  /* 0x000000ff528c7812 */ /* 0x000fe200078ec0ff */
[----:B-1----:R-:W-:Y:S01]  /*27930*/  FADD.FTZ R58, R86, R58 ;  /* 0x0000003a563a7221 */ /* 0x002fe20000010000 */
[C---:B------:R-:W-:Y:S02]  /*27940*/  LOP3.LUT R46, R54.reuse, 0xff, RZ, 0xc0, !PT ;  /* 0x000000ff362e7812 */ /* 0x040fe400078ec0ff */
[----:B------:R-:W-:Y:S02]  /*27950*/  LOP3.LUT R45, R54, 0xffff, RZ, 0xc0, !PT ;  /* 0x0000ffff362d7812 */ /* 0x000fe400078ec0ff */
[----:B------:R-:W-:Y:S02]  /*27960*/  SHF.R.U32.HI R71, RZ, 0x18, R82 ;  /* 0x00000018ff477819 */ /* 0x000fe40000011652 */
[----:B------:R-:W-:Y:S04]  /*27970*/  SHF.R.U32.HI R45, RZ, 0x8, R45 ;  /* 0x00000008ff2d7819 */ /* 0x000fe8000001162d */
[----:B------:R-:W-:Y:S01]  /*27980*/  LOP3.LUT R45, R45, 0xffff, RZ, 0xc0, !PT ;  /* 0x0000ffff2d2d7812 */ /* 0x000fe200078ec0ff */
[----:B--2---:R-:W-:Y:S02]  /*27990*/  @!P3 HADD2 R119, -R44.H0_H0, -RZ.H0_H0 ;  /* 0xa00000ff2c77b230 */ /* 0x004fe40000000900 */
[----:B----4-:R-:W-:Y:S03]  /*279a0*/  @!P2 HADD2 R129, -R43.H0_H0, -RZ.H0_H0 ;  /* 0xa00000ff2b81a230 */ /* 0x010fe60000000900 */
[----:B------:R-:W-:Y:S01]  /*279b0*/  PRMT R55, R119, 0x7610, R55 ;  /* 0x0000761077377816 */ /* 0x000fe20000000037 */
[----:B------:R1:W-:Y:S01]  /*279c0*/  @!P3 STL.S16 [R1+0x204], R119 ;  /* 0x000204770100b387 */ /* 0x0003e20000100600 */
[----:B---3--:R-:W2:Y:S01]  /*279d0*/  MUFU.EX2 R84, R155 ;  /* 0x0000009b00547308 */ /* 0x008ea20000000800 */
[----:B------:R-:W-:Y:S02]  /*279e0*/  PRMT R91, R129, 0x7610, R91 ;  /* 0x00007610815b7816 */ /* 0x000fe4000000005b */
[----:B------:R3:W4:Y:S04]  /*279f0*/  LDL.S16 R131, [R1+0x1f0] ;  /* 0x0001f00001837983 */ /* 0x0007280000100600 */
[----:B------:R3:W3:Y:S04]  /*27a00*/  LDL.S16 R130, [R1+0x1ec] ;  /* 0x0001ec0001827983 */ /* 0x0006e80000100600 */
[----:B------:R-:W3:Y:S04]  /*27a10*/  LDL.LU R154, [R1+0x4] ;  /* 0x00000400019a7983 */ /* 0x000ee80000300800 */
[----:B------:R-:W-:Y:S04]  /*27a20*/  @!P2 STL.S16 [R1+0x248], R129 ;  /* 0x000248810100a387 */ /* 0x000fe80000100600 */
[----:B------:R2:W3:Y:S01]  /*27a30*/  LDL.S16 R132, [R1+0x1e8] ;  /* 0x0001e80001847983 */ /* 0x0004e20000100600 */
[----:B-1----:R-:W-:Y:S02]  /*27a40*/  PRMT R119, R44, 0x5410, R43 ;  /* 0x000054102c777816 */ /* 0x002fe4000000002b */
[----:B------:R-:W-:Y:S01]  /*27a50*/  @!P3 PRMT R44, R55, 0x5410, RZ ;  /* 0x00005410372cb816 */ /* 0x000fe200000000ff */
[----:B------:R-:W-:Y:S01]  /*27a60*/  FADD.FTZ R55, R85, R92 ;  /* 0x0000005c55377221 */ /* 0x000fe20000010000 */
[----:B------:R-:W-:Y:S02]  /*27a70*/  ISETP.GE.U32.AND P3, PT, R199, R46, PT ;  /* 0x0000002ec700720c */ /* 0x000fe40003f66070 */
[----:B------:R-:W-:Y:S01]  /*27a80*/  F2FP.F16.F32.PACK_AB R46, R93, R85 ;  /* 0x000000555d2e723e */ /* 0x000fe200000000ff */
[----:B------:R-:W-:Y:S01]  /*27a90*/  ST.E.U16 desc[UR4][R172.64+0x70], R44 ;  /* 0x0000702cac007985 */ /* 0x000fe2000c101504 */
[----:B------:R-:W-:Y:S01]  /*27aa0*/  @!P2 PRMT R43, R91, 0x5410, RZ ;  /* 0x000054105b2ba816 */ /* 0x000fe200000000ff */
[----:B------:R-:W-:Y:S01]  /*27ab0*/  FADD.FTZ R91, R124, R81 ;  /* 0x000000517c5b7221 */ /* 0x000fe20000010000 */
[----:B------:R-:W-:Y:S01]  /*27ac0*/  ISETP.GE.U32.AND P2, PT, R199, R45, PT ;  /* 0x0000002dc700720c */ /* 0x000fe20003f46070 */
[----:B------:R-:W-:Y:S01]  /*27ad0*/  @!P0 HADD2 R128, -R46.H0_H0, -RZ.H0_H0 ;  /* 0xa00000ff2e808230 */ /* 0x000fe20000000900 */
[----:B------:R-:W-:Y:S01]  /*27ae0*/  PRMT R45, R46, 0x7632, R45 ;  /* 0x000076322e2d7816 */ /* 0x000fe2000000002d */
[----:B------:R-:W-:Y:S01]  /*27af0*/  ST.E.U16 desc[UR4][R172.64+0x72], R43 ;  /* 0x0000722bac007985 */ /* 0x000fe2000c101504 */
[----:B------:R-:W-:Y:S01]  /*27b00*/  FADD.FTZ R93, R93, R55 ;  /* 0x000000375d5d7221 */ /* 0x000fe20000010000 */
[----:B------:R-:W-:Y:S01]  /*27b10*/  SHF.R.U32.HI R55, RZ, 0x18, R54 ;  /* 0x00000018ff377819 */ /* 0x000fe20000011636 */
[----:B------:R-:W-:Y:S01]  /*27b20*/  FADD.FTZ R85, R125, R87 ;  /* 0x000000577d557221 */ /* 0x000fe20000010000 */
[----:B------:R-:W-:Y:S01]  /*27b30*/  PRMT R92, R128, 0x7610, R92 ;  /* 0x00007610805c7816 */ /* 0x000fe2000000005c */
[----:B------:R1:W-:Y:S01]  /*27b40*/  @!P0 STL.S16 [R1+0x22c], R128 ;  /* 0x00022c8001008387 */ /* 0x0003e20000100600 */
[----:B------:R-:W-:Y:S01]  /*27b50*/  PRMT R125, R46, 0x5410, R45 ;  /* 0x000054102e7d7816 */ /* 0x000fe2000000002d */
[----:B--2---:R-:W-:Y:S01]  /*27b60*/  FADD.FTZ R85, R84, R85 ;  /* 0x0000005554557221 */ /* 0x004fe20000010000 */
[----:B------:R-:W-:Y:S02]  /*27b70*/  @!P0 PRMT R46, R92, 0x5410, RZ ;  /* 0x000054105c2e8816 */ /* 0x000fe400000000ff */
[----:B------:R-:W-:Y:S01]  /*27b80*/  ISETP.GE.U32.AND P0, PT, R199, R55, PT ;  /* 0x00000037c700720c */ /* 0x000fe20003f06070 */
[----:B------:R-:W-:Y:S01]  /*27b90*/  MUFU.EX2 R92, R236 ;  /* 0x000000ec005c7308 */ /* 0x000fe20000000800 */
[----:B------:R-:W-:Y:S01]  /*27ba0*/  PRMT R55, R57, 0x7632, R55 ;  /* 0x0000763239377816 */ /* 0x000fe20000000037 */
[----:B------:R-:W-:Y:S01]  /*27bb0*/  ST.E.U16 desc[UR4][R176.64+0x6e], R46 ;  /* 0x00006e2eb0007985 */ /* 0x000fe2000c101504 */
[----:B------:R-:W-:Y:S04]  /*27bc0*/  SHF.R.U32.HI R54, RZ, 0x10, R54 ;  /* 0x00000010ff367819 */ /* 0x000fe80000011636 */
[----:B------:R-:W-:Y:S03]  /*27bd0*/  LOP3.LUT R54, R54, 0xff, RZ, 0xc0, !PT ;  /* 0x000000ff36367812 */ /* 0x000fe600078ec0ff */
[----:B-1----:R1:W2:Y:S02]  /*27be0*/  MUFU.EX2 R128, R127 ;  /* 0x0000007f00807308 */ /* 0x0022a40000000800 */
[----:B-1----:R-:W2:Y:S04]  /*27bf0*/  LDL.LU R127, [R1+0x8] ;  /* 0x00000800017f7983 */ /* 0x002ea80000300800 */
[----:B------:R1:W2:Y:S01]  /*27c00*/  LDL.S16 R129, [R1+0x26c] ;  /* 0x00026c0001817983 */ /* 0x0002a20000100600 */
[----:B----4-:R-:W-:Y:S02]  /*27c10*/  @!P6 HADD2 R131, -R45.H0_H0, -RZ.H0_H0 ;  /* 0xa00000ff2d83e230 */ /* 0x010fe40000000900 */
[----:B---3--:R-:W-:Y:S03]  /*27c20*/  @!P5 HADD2 R130, -R57.H0_H0, -RZ.H0_H0 ;  /* 0xa00000ff3982d230 */ /* 0x008fe60000000900 */
[----:B------:R-:W-:Y:S01]  /*27c30*/  PRMT R124, R131, 0x7610, R124 ;  /* 0x00007610837c7816 */ /* 0x000fe2000000007c */
[----:B------:R3:W-:Y:S01]  /*27c40*/  @!P6 STL.S16 [R1+0x1f0], R131 ;  /* 0x0001f0830100e387 */ /* 0x0007e20000100600 */
[----:B------:R-:W-:Y:S03]  /*27c50*/  PRMT R133, R130, 0x7610, R133 ;  /* 0x0000761082857816 */ /* 0x000fe60000000085 */
[----:B------:R4:W-:Y:S01]  /*27c60*/  @!P5 STL.S16 [R1+0x1ec], R130 ;  /* 0x0001ec820100d387 */ /* 0x0009e20000100600 */
[----:B------:R-:W-:Y:S02]  /*27c70*/  @!P6 PRMT R45, R124, 0x5410, RZ ;  /* 0x000054107c2de816 */ /* 0x000fe400000000ff */
[----:B------:R-:W-:Y:S01]  /*27c80*/  PRMT R124, R57, 0x5410, R55 ;  /* 0x00005410397c7816 */ /* 0x000fe20000000037 */
[----:B------:R1:W4:Y:S01]  /*27c90*/  LDL.S16 R134, [R1+0x244] ;  /* 0x0002440001867983 */ /* 0x0003220000100600 */
[----:B------:R-:W-:Y:S01]  /*27ca0*/  @!P5 PRMT R57, R133, 0x5410, RZ ;  /* 0x000054108539d816 */ /* 0x000fe200000000ff */
[----:B------:R-:W-:Y:S01]  /*27cb0*/  @!P1 HADD2 R132, -R55.H0_H0, -RZ.H0_H0 ;  /* 0xa00000ff37849230 */ /* 0x000fe20000000900 */
[C---:B------:R-:W-:Y:S01]  /*27cc0*/  ISETP.GE.U32.AND P5, PT, R199.reuse, R54, PT ;  /* 0x00000036c700720c */ /* 0x040fe20003fa6070 */
[----:B------:R-:W-:Y:S01]  /*27cd0*/  ST.E.U16 desc[UR4][R176.64+0x70], R45 ;  /* 0x0000702db0007985 */ /* 0x000fe2000c101504 */
[C---:B--2---:R-:W-:Y:S01]  /*27ce0*/  F2FP.F16.F32.PACK_AB R54, R128.reuse, R84 ;  /* 0x000000548036723e */ /* 0x044fe200000000ff */
[----:B------:R-:W-:Y:S01]  /*27cf0*/  FADD.FTZ R128, R128, R85 ;  /* 0x0000005580807221 */ /* 0x000fe20000010000 */
[C---:B------:R-:W-:Y:S01]  /*27d00*/  F2FP.F16.F32.PACK_AB R84, R92.reuse, R86 ;  /* 0x000000565c54723e */ /* 0x040fe200000000ff */
[----:B------:R-:W-:Y:S01]  /*27d10*/  FADD.FTZ R92, R92, R58 ;  /* 0x0000003a5c5c7221 */ /* 0x000fe20000010000 */
[----:B------:R-:W-:Y:S01]  /*27d20*/  LOP3.LUT R58, R82, 0xffff, RZ, 0xc0, !PT ;  /* 0x0000ffff523a7812 */ /* 0x000fe200078ec0ff */
[----:B------:R-:W-:Y:S01]  /*27d30*/  ST.E.U16 desc[UR4][R178.64+0x70], R57 ;  /* 0x00007039b2007985 */ /* 0x000fe2000c101504 */
[----:B------:R-:W-:Y:S02]  /*27d40*/  PRMT R81, R54, 0x7632, R81 ;  /* 0x0000763236517816 */ /* 0x000fe40000000051 */
[----:B------:R-:W-:Y:S02]  /*27d50*/  SHF.R.U32.HI R58, RZ, 0x8, R58 ;  /* 0x00000008ff3a7819 */ /* 0x000fe4000001163a */
[----:B------:R-:W-:Y:S02]  /*27d60*/  SHF.R.U32.HI R82, RZ, 0x10, R82 ;  /* 0x00000010ff527819 */ /* 0x000fe40000011652 */
[----:B------:R-:W-:Y:S01]  /*27d70*/  LOP3.LUT R138, R58, 0xffff, RZ, 0xc0, !PT ;  /* 0x0000ffff3a8a7812 */ /* 0x000fe200078ec0ff */
[----:B---3--:R1:W2:Y:S01]  /*27d80*/  LDL.S16 R131, [R1+0x27c] ;  /* 0x00027c0001837983 */ /* 0x0082a20000100600 */
[----:B------:R-:W-:Y:S02]  /*27d90*/  LOP3.LUT R58, R82, 0xff, RZ, 0xc0, !PT ;  /* 0x000000ff523a7812 */ /* 0x000fe400078ec0ff */
[----:B------:R-:W-:Y:S01]  /*27da0*/  PRMT R87, R132, 0x7610, R87 ;  /* 0x0000761084577816 */ /* 0x000fe20000000057 */
[----:B------:R3:W-:Y:S01]  /*27db0*/  @!P1 STL.S16 [R1+0x1e8], R132 ;  /* 0x0001e88401009387 */ /* 0x0007e20000100600 */
[----:B------:R-:W-:Y:S01]  /*27dc0*/  ISETP.GE.U32.AND P4, PT, R199, R58, PT ;  /* 0x0000003ac700720c */ /* 0x000fe20003f86070 */
[----:B----4-:R-:W4:Y:S01]  /*27dd0*/  MUFU.EX2 R130, R154 ;  /* 0x0000009a00827308 */ /* 0x010f220000000800 */
[----:B------:R-:W-:Y:S01]  /*27de0*/  @!P1 PRMT R55, R87, 0x5410, RZ ;  /* 0x0000541057379816 */ /* 0x000fe200000000ff */
[----:B------:R1:W2:Y:S01]  /*27df0*/  LDL.S16 R133, [R1+0x240] ;  /* 0x0002400001857983 */ /* 0x0002a20000100600 */
[----:B------:R-:W-:Y:S03]  /*27e00*/  ISETP.GE.U32.AND P1, PT, R199, R71, PT ;  /* 0x00000047c700720c */ /* 0x000fe60003f26070 */
[----:B------:R-:W-:Y:S01]  /*27e10*/  ST.E.U16 desc[UR4][R178.64+0x72], R55 ;  /* 0x00007237b2007985 */ /* 0x000fe2000c101504 */
[----:B----4-:R-:W-:Y:S03]  /*27e20*/  FADD.FTZ R85, R130, R91 ;  /* 0x0000005b82557221 */ /* 0x010fe60000010000 */
[----:B---3--:R-:W-:Y:S10]  /*27e30*/  MUFU.EX2 R132, R245 ;  /* 0x000000f500847308 */ /* 0x008ff40000000800 */
[----:B------:R-:W-:Y:S10]  /*27e40*/  MUFU.EX2 R245, R171 ;  /* 0x000000ab00f57308 */ /* 0x000ff40000000800 */
[----:B------:R-:W3:Y:S01]  /*27e50*/  MUFU.EX2 R127, R127 ;  /* 0x0000007f007f7308 */ /* 0x000ee20000000800 */
[----:B------:R-:W-:Y:S05]  /*27e60*/  @!P3 HADD2 R129, -R54.H0_H0, -RZ.H0_H0 ;  /* 0xa00000ff3681b230 */ /* 0x000fea0000000900 */
[----:B------:R-:W-:Y:S01]  /*27e70*/  PRMT R86, R129, 0x7610, R86 ;  /* 0x0000761081567816 */ /* 0x000fe20000000056 */
[----:B------:R4:W-:Y:S01]  /*27e80*/  @!P3 STL.S16 [R1+0x26c], R129 ;  /* 0x00026c810100b387 */ /* 0x0009e20000100600 */
[C---:B---3--:R-:W-:Y:S01]  /*27e90*/  F2FP.F16.F32.PACK_AB R83, R127.reuse, R130 ;  /* 0x000000827f53723e */ /* 0x048fe200000000ff */
[----:B------:R-:W-:Y:S01]  /*27ea0*/  FADD.FTZ R127, R127, R85 ;  /* 0x000000557f7f7221 */ /* 0x000fe20000010000 */
[----:B------:R-:W-:Y:S02]  /*27eb0*/  FADD.FTZ R85, R132, R93 ;  /* 0x0000005d84557221 */ /* 0x000fe40000010000 */
[----:B------:R-:W-:Y:S02]  /*27ec0*/  PRMT R82, R83, 0x7632, R82 ;  /* 0x0000763253527816 */ /* 0x000fe40000000052 */
[----:B----4-:R-:W-:Y:S02]  /*27ed0*/  PRMT R129, R54, 0x5410, R81 ;  /* 0x0000541036817816 */ /* 0x010fe40000000051 */
[----:B------:R-:W-:Y:S01]  /*27ee0*/  @!P3 PRMT R54, R86, 0x5410, RZ ;  /* 0x000054105636b816 */ /* 0x000fe200000000ff */
[----:B------:R-:W-:Y:S04]  /*27ef0*/  IMAD.WIDE.U32 R86, R94, -0x2daee0ad, RZ ;  /* 0xd2511f535e567825 */ /* 0x000fe800078e00ff */
[----:B------:R-:W-:Y:S01]  /*27f00*/  ST.E.U16 desc[UR4][R174.64+0x80], R54 ;  /* 0x00008036ae007985 */ /* 0x000fe2000c101504 */
[--C-:B------:R-:W-:Y:S02]  /*27f10*/  SHF.R.U32.HI R135, RZ, 0x10, R86.reuse ;  /* 0x00000010ff877819 */ /* 0x100fe40000011656 */
[----:B------:R-:W-:Y:S02]  /*27f20*/  SHF.R.U32.HI R141, RZ, 0x18, R86 ;  /* 0x00000018ff8d7819 */ /* 0x000fe40000011656 */
[----:B------:R-:W-:Y:S04]  /*27f30*/  LOP3.LUT R71, R87, R223, R90, 0x96, !PT ;  /* 0x000000df57477212 */ /* 0x000fe800078e965a */
[----:B------:R-:W-:Y:S02]  /*27f40*/  SHF.R.U32.HI R58, RZ, 0x18, R71 ;  /* 0x00000018ff3a7819 */ /* 0x000fe40000011647 */
[----:B------:R-:W-:Y:S01]  /*27f50*/  LOP3.LUT R139, R71, 0xff, RZ, 0xc0, !PT ;  /* 0x000000ff478b7812 */ /* 0x000fe200078ec0ff */
[----:B------:R-:W-:Y:S05]  /*27f60*/  @!P5 HADD2 R134, -R83.H0_H0, -RZ.H0_H0 ;  /* 0xa00000ff5386d230 */ /* 0x000fea0000000900 */
[----:B------:R-:W-:Y:S01]  /*27f70*/  PRMT R94, R134, 0x7610, R94 ;  /* 0x00007610865e7816 */ /* 0x000fe2000000005e */
[----:B--2---:R-:W-:Y:S05]  /*27f80*/  @!P2 HADD2 R131, -R81.H0_H0, -RZ.H0_H0 ;  /* 0xa00000ff5183a230 */ /* 0x004fea0000000900 */
[----:B------:R-:W-:Y:S01]  /*27f90*/  PRMT R130, R131, 0x7610, R130 ;  /* 0x0000761083827816 */ /* 0x000fe20000000082 */
[----:B------:R2:W-:Y:S01]  /*27fa0*/  @!P2 STL.S16 [R1+0x27c], R131 ;  /* 0x00027c830100a387 */ /* 0x0005e20000100600 */
[----:B------:R-:W-:Y:S02]  /*27fb0*/  @!P0 HADD2 R133, -R82.H0_H0, -RZ.H0_H0 ;  /* 0xa00000ff52858230 */ /* 0x000fe40000000900 */
[----:B------:R-:W-:Y:S01]  /*27fc0*/  @!P2 PRMT R81, R130, 0x5410, RZ ;  /* 0x000054108251a816 */ /* 0x000fe200000000ff */
[----:B------:R3:W-:Y:S01]  /*27fd0*/  @!P5 STL.S16 [R1+0x244], R134 ;  /* 0x000244860100d387 */ /* 0x0007e20000100600 */
[----:B------:R-:W-:Y:S02]  /*27fe0*/  PRMT R130, R83, 0x5410, R82 ;  /* 0x0000541053827816 */ /* 0x000fe40000000052 */
[----:B------:R-:W-:Y:S01]  /*27ff0*/  PRMT R91, R133, 0x7610, R91 ;  /* 0x00007610855b7816 */ /* 0x000fe2000000005b */
[----:B------:R4:W-:Y:S01]  /*28000*/  @!P0 STL.S16 [R1+0x240], R133 ;  /* 0x0002408501008387 */ /* 0x0009e20000100600 */
[----:B------:R-:W-:Y:S02]  /*28010*/  @!P5 PRMT R83, R94, 0x5410, RZ ;  /* 0x000054105e53d816 */ /* 0x000fe400000000ff */
[----:B------:R-:W-:Y:S01]  /*28020*/  @!P0 PRMT R82, R91, 0x5410, RZ ;  /* 0x000054105b528816 */ /* 0x000fe200000000ff */
[----:B------:R1:W4:Y:S01]  /*28030*/  LDL.S16 R149, [R1+0x2b0] ;  /* 0x0002b00001957983 */ /* 0x0003220000100600 */
[C---:B------:R-:W-:Y:S02]  /*28040*/  LOP3.LUT R91, R86.reuse, 0xff, RZ, 0xc0, !PT ;  /* 0x000000ff565b7812 */ /* 0x040fe400078ec0ff */
[----:B------:R-:W-:Y:S01]  /*28050*/  LOP3.LUT R94, R86, 0xffff, RZ, 0xc0, !PT ;  /* 0x0000ffff565e7812 */ /* 0x000fe200078ec0ff */
[----:B------:R1:W4:Y:S01]  /*28060*/  LDL.S16 R148, [R1+0x2d8] ;  /* 0x0002d80001947983 */ /* 0x0003220000100600 */
[----:B------:R-:W-:Y:S02]  /*28070*/  LOP3.LUT R86, R89, R215, R190, 0x96, !PT ;  /* 0x000000d759567212 */ /* 0x000fe400078e96be */
[C---:B------:R-:W-:Y:S01]  /*28080*/  ISETP.GE.U32.AND P0, PT, R199.reuse, R58, PT ;  /* 0x0000003ac700720c */ /* 0x040fe20003f06070 */
[----:B------:R-:W-:Y:S01]  /*28090*/  FADD.FTZ R58, R136, R92 ;  /* 0x0000005c883a7221 */ /* 0x000fe20000010000 */
[----:B------:R-:W-:Y:S01]  /*280a0*/  ISETP.GE.U32.AND P3, PT, R199, R91, PT ;  /* 0x0000005bc700720c */ /* 0x000fe20003f66070 */
[----:B------:R-:W-:Y:S01]  /*280b0*/  IMAD.WIDE.U32 R86, R86, -0x2daee0ad, RZ ;  /* 0xd2511f5356567825 */ /* 0x000fe200078e00ff */
[----:B------:R1:W4:Y:S01]  /*280c0*/  LDL.S16 R151, [R1+0x298] ;  /* 0x0002980001977983 */ /* 0x0003220000100600 */
[----:B--2---:R-:W2:Y:S03]  /*280d0*/  MUFU.EX2 R131, R249 ;  /* 0x000000f900837308 */ /* 0x004ea60000000800 */
[----:B------:R-:W-:Y:S01]  /*280e0*/  LOP3.LUT R92, R87, R216, R212, 0x96, !PT ;  /* 0x000000d8575c7212 */ /* 0x000fe200078e96d4 */
[----:B------:R1:W4:Y:S04]  /*280f0*/  LDL.S16 R147, [R1+0x2ac] ;  /* 0x0002ac0001937983 */ /* 0x0003280000100600 */
[----:B------:R-:W-:Y:S01]  /*28100*/  @P0 LOP3.LUT R200, R200, 0x20000, RZ, 0xfc, !PT ;  /* 0x00020000c8c80812 */ /* 0x000fe200078efcff */
[----:B------:R-:W4:Y:S01]  /*28110*/  LDL.LU R155, [R1+0x70] ;  /* 0x00007000019b7983 */ /* 0x000f220000300800 */
[----:B------:R-:W-:Y:S01]  /*28120*/  ISETP.GE.U32.AND P0, PT, R199, R138, PT ;  /* 0x0000008ac700720c */ /* 0x000fe20003f06070 */
[----:B---3--:R-:W3:Y:S01]  /*28130*/  MUFU.EX2 R134, R244 ;  /* 0x000000f400867308 */ /* 0x008ee20000000800 */
[----:B------:R-:W-:Y:S01]  /*28140*/  LOP3.LUT R200, R200, 0xfffbffff, RZ, 0xc0, !PT ;  /* 0xfffbffffc8c87812 */ /* 0x000fe200078ec0ff */
[----:B------:R-:W3:Y:S01]  /*28150*/  LDL.LU R154, [R1+0x6c] ;  /* 0x00006c00019a7983 */ /* 0x000ee20000300800 */
[----:B------:R-:W-:Y:S03]  /*28160*/  IMAD.WIDE.U32 R92, R92, -0x326172a9, RZ ;  /* 0xcd9e8d575c5c7825 */ /* 0x000fe600078e00ff */
[----:B------:R-:W-:Y:S01]  /*28170*/  @P3 LOP3.LUT R200, R200, 0x40000, RZ, 0xfc, !PT ;  /* 0x00040000c8c83812 */ /* 0x000fe200078efcff */
[----:B------:R-:W-:Y:S01]  /*28180*/  ST.E.U16 desc[UR4][R174.64+0x82], R81 ;  /* 0x00008251ae007985 */ /* 0x000fe2000c101504 */
[----:B--2---:R-:W-:Y:S01]  /*28190*/  F2FP.F16.F32.PACK_AB R90, R131, R132 ;  /* 0x00000084835a723e */ /* 0x004fe200000000ff */
[----:B----4-:R-:W-:Y:S01]  /*281a0*/  IMAD.WIDE.U32 R132, R88, -0x2daee0ad, RZ ;  /* 0xd2511f5358847825 */ /* 0x010fe200078e00ff */
[----:B------:R-:W-:Y:S01]  /*281b0*/  ISETP.GE.U32.AND P3, PT, R199, R140, PT ;  /* 0x0000008cc700720c */ /* 0x000fe20003f66070 */
[----:B------:R-:W-:Y:S01]  /*281c0*/  ST.E.U16 desc[UR4][R172.64+0x82], R82 ;  /* 0x00008252ac007985 */ /* 0x000fe2000c101504 */
[----:B------:R-:W-:Y:S01]  /*281d0*/  PRMT R89, R90, 0x7632, R89 ;  /* 0x000076325a597816 */ /* 0x000fe20000000059 */
[----:B------:R-:W-:Y:S01]  /*281e0*/  FADD.FTZ R131, R131, R85 ;  /* 0x0000005583837221 */ /* 0x000fe20000010000 */
[----:B------:R-:W-:Y:S01]  /*281f0*/  LOP3.LUT R85, R133, R221, R86, 0x96, !PT ;  /* 0x000000dd85557212 */ /* 0x000fe200078e9656 */
[----:B------:R-:W-:Y:S01]  /*28200*/  ST.E.U16 desc[UR4][R172.64+0x80], R83 ;  /* 0x00008053ac007985 */ /* 0x000fe2000c101504 */
[----:B------:R-:W-:Y:S01]  /*28210*/  LOP3.LUT R86, R93, R211, R182, 0x96, !PT ;  /* 0x000000d35d567212 */ /* 0x000fe200078e96b6 */
[C---:B---3--:R-:W-:Y:S01]  /*28220*/  FADD.FTZ R187, R134.reuse, R58 ;  /* 0x0000003a86bb7221 */ /* 0x048fe20000010000 */
[----:B------:R-:W-:Y:S02]  /*28230*/  F2FP.F16.F32.PACK_AB R88, R134, R136 ;  /* 0x000000888658723e */ /* 0x000fe400000000ff */
[----:B------:R-:W-:Y:S01]  /*28240*/  SHF.R.U32.HI R58, RZ, 0x10, R71 ;  /* 0x00000010ff3a7819 */ /* 0x000fe20000011647 */
[----:B------:R-:W-:Y:S01]  /*28250*/  IMAD.WIDE.U32 R86, R86, -0x2daee0ad, RZ ;  /* 0xd2511f5356567825 */ /* 0x000fe200078e00ff */
[----:B------:R-:W-:Y:S02]  /*28260*/  PRMT R134, R90, 0x5410, R89 ;  /* 0x000054105a867816 */ /* 0x000fe40000000059 */
[----:B------:R-:W-:Y:S02]  /*28270*/  LOP3.LUT R58, R58, 0xff, RZ, 0xc0, !PT ;  /* 0x000000ff3a3a7812 */ /* 0x000fe400078ec0ff */
[----:B------:R-:W-:Y:S01]  /*28280*/  LOP3.LUT R87, R87, R219, R132, 0x96, !PT ;  /* 0x000000db57577212 */ /* 0x000fe200078e9684 */
[----:B------:R-:W-:Y:S01]  /*28290*/  IMAD.WIDE.U32 R132, R85, -0x326172a9, RZ ;  /* 0xcd9e8d5755847825 */ /* 0x000fe200078e00ff */
[----:B------:R-:W-:Y:S02]  /*282a0*/  ISETP.GE.U32.AND P6, PT, R199, R58, PT ;  /* 0x0000003ac700720c */ /* 0x000fe40003fc6070 */
[----:B------:R-:W-:Y:S02]  /*282b0*/  LOP3.LUT R71, R71, 0xffff, RZ, 0xc0, !PT ;  /* 0x0000ffff47477812 */ /* 0x000fe400078ec0ff */
[----:B------:R-:W-:Y:S02]  /*282c0*/  LOP3.LUT R92, R133, R220, R92, 0x96, !PT ;  /* 0x000000dc855c7212 */ /* 0x000fe400078e965c */
[----:B------:R-:W-:Y:S03]  /*282d0*/  SHF.R.U32.HI R71, RZ, 0x8, R71 ;  /* 0x00000008ff477819 */ /* 0x000fe60000011647 */
[----:B------:R-:W-:Y:S01]  /*282e0*/  IMAD.WIDE.U32 R142, R92, -0x2daee0ad, RZ ;  /* 0xd2511f535c8e7825 */ /* 0x000fe200078e00ff */
[C---:B------:R-:W-:Y:S02]  /*282f0*/  PRMT R92, R84.reuse, 0x7632, R92 ;  /* 0x00007632545c7816 */ /* 0x040fe4000000005c */
[----:B------:R-:W-:Y:S02]  /*28300*/  LOP3.LUT R71, R71, 0xffff, RZ, 0xc0, !PT ;  /* 0x0000ffff47477812 */ /* 0x000fe400078ec0ff */
[----:B------:R-:W-:Y:S01]  /*28310*/  LOP3.LUT R136, R143, R217, R86, 0x96, !PT ;  /* 0x000000d98f887212 */ /* 0x000fe200078e9656 */
[----:B------:R-:W-:Y:S01]  /*28320*/  IMAD.WIDE.U32 R86, R87, -0x326172a9, RZ ;  /* 0xcd9e8d5757567825 */ /* 0x000fe200078e00ff */
[----:B------:R-:W-:Y:S03]  /*28330*/  PRMT R133, R84, 0x5410, R92 ;  /* 0x0000541054857816 */ /* 0x000fe6000000005c */
[----:B------:R-:W-:Y:S01]  /*28340*/  IMAD.WIDE.U32 R136, R136, -0x326172a9, RZ ;  /* 0xcd9e8d5788887825 */ /* 0x000fe200078e00ff */
[----:B------:R-:W-:Y:S02]  /*28350*/  LOP3.LUT R91, R87, R218, R132, 0x96, !PT ;  /* 0x000000da575b7212 */ /* 0x000fe400078e9684 */
[----:B------:R-:W-:Y:S02]  /*28360*/  PRMT R87, R88, 0x7632, R87 ;  /* 0x0000763258577816 */ /* 0x000fe40000000057 */
[----:B------:R-:W-:Y:S04]  /*28370*/  LOP3.LUT R58, R137, R222, R86, 0x96, !PT ;  /* 0x000000de893a7212 */ /* 0x000fe800078e9656 */
[----:B------:R-:W-:Y:S02]  /*28380*/  LOP3.LUT R85, R58, 0xff, RZ, 0xc0, !PT ;  /* 0x000000ff3a557812 */ /* 0x000fe400078ec0ff */
[--C-:B------:R-:W-:Y:S02]  /*28390*/  SHF.R.U32.HI R70, RZ, 0x10, R58.reuse ;  /* 0x00000010ff467819 */ /* 0x100fe4000001163a */
[C---:B------:R-:W-:Y:S02]  /*283a0*/  ISETP.GE.U32.AND P2, PT, R199.reuse, R85, PT ;  /* 0x00000055c700720c */ /* 0x040fe40003f46070 */
[----:B------:R-:W-:Y:S04]  /*283b0*/  LOP3.LUT R70, R70, 0xff, RZ, 0xc0, !PT ;  /* 0x000000ff46467812 */ /* 0x000fe800078ec0ff */
[----:B------:R-:W-:Y:S07]  /*283c0*/  ISETP.GE.U32.AND P5, PT, R199, R70, PT ;  /* 0x00000046c700720c */ /* 0x000fee0003fa6070 */
[----:B------:R-:W-:Y:S05]  /*283d0*/  @!P2 HADD2 R149, -R90.H0_H0, -RZ.H0_H0 ;  /* 0xa00000ff5a95a230 */ /* 0x000fea0000000900 */
[----:B------:R-:W-:Y:S01]  /*283e0*/  PRMT R85, R149, 0x7610, R85 ;  /* 0x0000761095557816 */ /* 0x000fe20000000055 */
[----:B------:R2:W-:Y:S03]  /*283f0*/  @!P2 STL.S16 [R1+0x2b0], R149 ;  /* 0x0002b0950100a387 */ /* 0x0005e60000100600 */
[----:B------:R-:W-:Y:S02]  /*28400*/  @!P2 PRMT R90, R85, 0x5410, RZ ;  /* 0x00005410555aa816 */ /* 0x000fe400000000ff */
[----:B------:R-:W-:Y:S01]  /*28410*/  LOP3.LUT R85, R58, 0xffff, RZ, 0xc0, !PT ;  /* 0x0000ffff3a557812 */ /* 0x000fe200078ec0ff */
[----:B------:R-:W-:Y:S01]  /*28420*/  @!P5 HADD2 R151, -R84.H0_H0, -RZ.H0_H0 ;  /* 0xa00000ff5497d230 */ /* 0x000fe20000000900 */
[----:B------:R-:W-:Y:S01]  /*28430*/  SHF.R.U32.HI R58, RZ, 0x18, R58 ;  /* 0x00000018ff3a7819 */ /* 0x000fe2000001163a */
[----:B------:R-:W-:Y:S01]  /*28440*/  ST.E.U16 desc[UR4][R176.64+0x7e], R90 ;  /* 0x00007e5ab0007985 */ /* 0x000fe2000c101504 */
[----:B------:R-:W-:Y:S04]  /*28450*/  SHF.R.U32.HI R85, RZ, 0x8, R85 ;  /* 0x00000008ff557819 */ /* 0x000fe80000011655 */
[----:B------:R-:W-:Y:S04]  /*28460*/  LOP3.LUT R85, R85, 0xffff, RZ, 0xc0, !PT ;  /* 0x0000ffff55557812 */ /* 0x000fe800078ec0ff */
[----:B------:R-:W-:Y:S02]  /*28470*/  ISETP.GE.U32.AND P2, PT, R199, R85, PT ;  /* 0x00000055c700720c */ /* 0x000fe40003f46070 */
[----:B------:R-:W-:Y:S04]  /*28480*/  PRMT R85, R151, 0x7610, R85 ;  /* 0x0000761097557816 */ /* 0x000fe80000000055 */
[----:B------:R-:W-:Y:S02]  /*28490*/  @!P5 PRMT R84, R85, 0x5410, RZ ;  /* 0x000054105554d816 */ /* 0x000fe400000000ff */
[----:B------:R-:W3:Y:S05]  /*284a0*/  MUFU.EX2 R85, R155 ;  /* 0x0000009b00557308 */ /* 0x000eea0000000800 */
[----:B------:R-:W-:Y:S05]  /*284b0*/  @!P2 HADD2 R148, -R89.H0_H0, -RZ.H0_H0 ;  /* 0xa00000ff5994a230 */ /* 0x000fea0000000900 */
[----:B------:R-:W-:Y:S01]  /*284c0*/  PRMT R86, R148, 0x7610, R86 ;  /* 0x0000761094567816 */ /* 0x000fe20000000056 */
[----:B------:R4:W-:Y:S03]  /*284d0*/  @!P2 STL.S16 [R1+0x2d8], R148 ;  /* 0x0002d8940100a387 */ /* 0x0009e60000100600 */
[----:B------:R-:W-:Y:S01]  /*284e0*/  @!P2 PRMT R89, R86, 0x5410, RZ ;  /* 0x000054105659a816 */ /* 0x000fe200000000ff */
[----:B--2---:R1:W2:Y:S01]  /*284f0*/  LDL.S16 R149, [R1+0x294] ;  /* 0x0002940001957983 */ /* 0x0042a20000100600 */
[----:B------:R-:W-:Y:S01]  /*28500*/  ISETP.GE.U32.AND P2, PT, R199, R58, PT ;  /* 0x0000003ac700720c */ /* 0x000fe20003f46070 */
[----:B------:R-:W3:Y:S02]  /*28510*/  MUFU.EX2 R86, R154 ;  /* 0x0000009a00567308 */ /* 0x000ee40000000800 */
[----:B------:R-:W-:Y:S04]  /*28520*/  ST.E.U16 desc[UR4][R176.64+0x80], R89 ;  /* 0x00008059b0007985 */ /* 0x000fe8000c101504 */
[----:B------:R-:W-:Y:S06]  /*28530*/  ST.E.U16 desc[UR4][R178.64+0x80], R84 ;  /* 0x00008054b2007985 */ /* 0x000fec000c101504 */
[----:B------:R-:W-:Y:S05]  /*28540*/  @!P2 HADD2 R147, -R92.H0_H0, -RZ.H0_H0 ;  /* 0xa00000ff5c93a230 */ /* 0x000fea0000000900 */
[----:B------:R-:W-:Y:S01]  /*28550*/  PRMT R70, R147, 0x7610, R70 ;  /* 0x0000761093467816 */ /* 0x000fe20000000046 */
[----:B----4-:R1:W4:Y:S03]  /*28560*/  LDL.S16 R148, [R1+0x290] ;  /* 0x0002900001947983 */ /* 0x0103260000100600 */
[----:B------:R-:W-:Y:S01]  /*28570*/  @!P2 PRMT R92, R70, 0x5410, RZ ;  /* 0x00005410465ca816 */ /* 0x000fe200000000ff */
[----:B---3--:R-:W-:Y:S01]  /*28580*/  FADD.FTZ R70, R85, R128 ;  /* 0x0000008055467221 */ /* 0x008fe20000010000 */
[C---:B------:R-:W-:Y:S01]  /*28590*/  F2FP.F16.F32.PACK_AB R85, R86.reuse, R85 ;  /* 0x000000555655723e */ /* 0x040fe200000000ff */
[----:B------:R-:W3:Y:S02]  /*285a0*/  LDL.LU R153, [R1+0x68] ;  /* 0x0000680001997983 */ /* 0x000ee40000300800 */
[----:B------:R-:W-:Y:S01]  /*285b0*/  FADD.FTZ R167, R86, R70 ;  /* 0x0000004656a77221 */ /* 0x000fe20000010000 */
[C---:B------:R-:W-:Y:S01]  /*285c0*/  PRMT R77, R85.reuse, 0x7632, R77 ;  /* 0x00007632554d7816 */ /* 0x040fe2000000004d */
[----:B------:R-:W3:Y:S03]  /*285d0*/  LDL.LU R150, [R1+0x3c] ;  /* 0x00003c0001967983 */ /* 0x000ee60000300800 */
[----:B------:R-:W-:Y:S01]  /*285e0*/  PRMT R128, R85, 0x5410, R77 ;  /* 0x0000541055807816 */ /* 0x000fe2000000004d */
[----:B------:R-:W-:Y:S04]  /*285f0*/  @!P5 STL.S16 [R1+0x298], R151 ;  /* 0x000298970100d387 */ /* 0x000fe80000100600 */
[----:B------:R1:W-:Y:S04]  /*28600*/  @!P2 STL.S16 [R1+0x2ac], R147 ;  /* 0x0002ac930100a387 */ /* 0x0003e80000100600 */
[----:B------:R2:W3:Y:S04]  /*28610*/  LDL.S16 R76, [R1+0x264] ;  /* 0x00026400014c7983 */ /* 0x0004e80000100600 */
[----:B------:R-:W-:Y:S04]  /*28620*/  ST.E.U16 desc[UR4][R178.64+0x82], R92 ;  /* 0x0000825cb2007985 */ /* 0x000fe8000c101504 */
[----:B-1----:R1:W3:Y:S04]  /*28630*/  LDL.S16 R147, [R1+0x268] ;  /* 0x0002680001937983 */ /* 0x0022e80000100600 */
[----:B------:R-:W3:Y:S04]  /*28640*/  LDL.LU R152, [R1+0xc] ;  /* 0x00000c0001987983 */ /* 0x000ee80000300800 */
[----:B------:R-:W3:Y:S04]  /*28650*/  LDL.LU R151, [R1] ;  /* 0x0000000001977983 */ /* 0x000ee80000300800 */
[----:B------:R-:W3:Y:S04]  /*28660*/  LDL.LU R155, [R1+0x80] ;  /* 0x00008000019b7983 */ /* 0x000ee80000300800 */
[----:B------:R-:W3:Y:S01]  /*28670*/  LDL.LU R154, [R1+0x7c] ;  /* 0x00007c00019a7983 */ /* 0x000ee20000300800 */
[----:B--2---:R-:W-:Y:S05]  /*28680*/  @!P3 HADD2 R149, -R85.H0_H0, -RZ.H0_H0 ;  /* 0xa00000ff5595b230 */ /* 0x004fea0000000900 */
[----:B------:R-:W-:Y:S01]  /*28690*/  PRMT R140, R149, 0x7610, R140 ;  /* 0x00007610958c7816 */ /* 0x000fe2000000008c */
[----:B------:R2:W-:Y:S03]  /*286a0*/  @!P3 STL.S16 [R1+0x294], R149 ;  /* 0x000294950100b387 */ /* 0x0005e60000100600 */
[----:B------:R-:W-:Y:S05]  /*286b0*/  @!P3 PRMT R85, R140, 0x5410, RZ ;  /* 0x000054108c55b816 */ /* 0x000fea00000000ff */
[----:B------:R-:W-:Y:S01]  /*286c0*/  ST.E.U16 desc[UR4][R174.64+0x90], R85 ;  /* 0x00009055ae007985 */ /* 0x000fe2000c101504 */
[----:B----4-:R-:W-:Y:S05]  /*286d0*/  @!P0 HADD2 R148, -R77.H0_H0, -RZ.H0_H0 ;  /* 0xa00000ff4d948230 */ /* 0x010fea0000000900 */
[----:B------:R-:W-:Y:S01]  /*286e0*/  PRMT R58, R148, 0x7610, R58 ;  /* 0x00007610943a7816 */ /* 0x000fe2000000003a */
[----:B------:R4:W-:Y:S01]  /*286f0*/  @!P0 STL.S16 [R1+0x290], R148 ;  /* 0x0002909401008387 */ /* 0x0009e20000100600 */
[----:B---3--:R-:W3:Y:S02]  /*28700*/  MUFU.EX2 R79, R153 ;  /* 0x00000099004f7308 */ /* 0x008ee40000000800 */
[----:B------:R-:W-:Y:S01]  /*28710*/  @!P0 PRMT R77, R58, 0x5410, RZ ;  /* 0x000054103a4d8816 */ /* 0x000fe200000000ff */
[----:B--2---:R1:W2:Y:S01]  /*28720*/  LDL.S16 R149, [R1+0x1e0] ;  /* 0x0001e00001957983 */ /* 0x0042a20000100600 */
[----:B------:R-:W-:Y:S02]  /*28730*/  SHF.R.U32.HI R58, RZ, 0x8, R94 ;  /* 0x00000008ff3a7819 */ /* 0x000fe4000001165e */
[C---:B------:R-:W-:Y:S01]  /*28740*/  ISETP.GE.U32.AND P0, PT, R199.reuse, R139, PT ;  /* 0x0000008bc700720c */ /* 0x040fe20003f06070 */
[----:B------:R-:W-:Y:S01]  /*28750*/  ST.E.U16 desc[UR4][R174.64+0x92], R77 ;  /* 0x0000924dae007985 */ /* 0x000fe2000c101504 */
[----:B------:R-:W-:Y:S02]  /*28760*/  LOP3.LUT R58, R58, 0xffff, RZ, 0xc0, !PT ;  /* 0x0000ffff3a3a7812 */ /* 0x000fe400078ec0ff */
[----:B------:R-:W4:Y:S02]  /*28770*/  MUFU.EX2 R165, R150 ;  /* 0x0000009600a57308 */ /* 0x000f240000000800 */
[----:B------:R-:W-:Y:S02]  /*28780*/  ISETP.GE.U32.AND P5, PT, R199, R58, PT ;  /* 0x0000003ac700720c */ /* 0x000fe40003fa6070 */
[----:B------:R-:W-:Y:S01]  /*28790*/  LOP3.LUT R58, R135, 0xff, RZ, 0xc0, !PT ;  /* 0x000000ff873a7812 */ /* 0x000fe200078ec0ff */
[----:B---3--:R-:W-:Y:S03]  /*287a0*/  FADD.FTZ R184, R79, R127 ;  /* 0x0000007f4fb87221 */ /* 0x008fe60000010000 */
[----:B------:R-:W-:Y:S02]  /*287b0*/  ISETP.GE.U32.AND P2, PT, R199, R58, PT ;  /* 0x0000003ac700720c */ /* 0x000fe40003f46070 */
[----:B----4-:R-:W-:Y:S01]  /*287c0*/  F2FP.F16.F32.PACK_AB R79, R165, R79 ;  /* 0x0000004fa54f723e */ /* 0x010fe200000000ff */
[----:B------:R1:W3:Y:S03]  /*287d0*/  LDL.S16 R150, [R1+0x1dc] ;  /* 0x0001dc0001967983 */ /* 0x0002e60000100600 */
[C---:B------:R-:W-:Y:S04]  /*287e0*/  PRMT R78, R79.reuse, 0x7632, R78 ;  /* 0x000076324f4e7816 */ /* 0x040fe8000000004e */
[----:B------:R-:W-:Y:S01]  /*287f0*/  PRMT R127, R79, 0x5410, R78 ;  /* 0x000054104f7f7816 */ /* 0x000fe2000000004e */
[----:B------:R-:W-:Y:S02]  /*28800*/  @!P4 HADD2 R147, -R79.H0_H0, -RZ.H0_H0 ;  /* 0xa00000ff4f93c230 */ /* 0x000fe40000000900 */
[----:B------:R-:W-:Y:S03]  /*28810*/  @!P1 HADD2 R76, -R78.H0_H0, -RZ.H0_H0 ;  /* 0xa00000ff4e4c9230 */ /* 0x000fe60000000900 */
[----:B------:R-:W-:Y:S01]  /*28820*/  PRMT R132, R147, 0x7610, R132 ;  /* 0x0000761093847816 */ /* 0x000fe20000000084 */
[----:B------:R4:W-:Y:S01]  /*28830*/  @!P4 STL.S16 [R1+0x268], R147 ;  /* 0x000268930100c387 */ /* 0x0009e20000100600 */
[----:B------:R-:W-:Y:S01]  /*28840*/  PRMT R58, R76, 0x7610, R58 ;  /* 0x000076104c3a7816 */ /* 0x000fe2000000003a */
[----:B------:R-:W-:Y:S01]  /*28850*/  MUFU.EX2 R243, R151 ;  /* 0x0000009700f37308 */ /* 0x000fe20000000800 */
[----:B------:R-:W-:Y:S01]  /*28860*/  @!P4 PRMT R79, R132, 0x5410, RZ ;  /* 0x00005410844fc816 */ /* 0x000fe200000000ff */
[----:B------:R1:W-:Y:S01]  /*28870*/  @!P1 STL.S16 [R1+0x264], R76 ;  /* 0x0002644c01009387 */ /* 0x0003e20000100600 */
[----:B------:R-:W-:Y:S02]  /*28880*/  @!P1 PRMT R78, R58, 0x5410, RZ ;  /* 0x000054103a4e9816 */ /* 0x000fe400000000ff */
[----:B------:R-:W-:Y:S01]  /*28890*/  LOP3.LUT R58, R136, 0xff, RZ, 0xc0, !PT ;  /* 0x000000ff883a7812 */ /* 0x000fe200078ec0ff */
[----:B------:R1:W3:Y:S01]  /*288a0*/  LDL.S16 R132, [R1+0x1d0] ;  /* 0x0001d00001847983 */ /* 0x0002e20000100600 */
[C---:B------:R-:W-:Y:S03]  /*288b0*/  ISETP.GE.U32.AND P4, PT, R199.reuse, R71, PT ;  /* 0x00000047c700720c */ /* 0x040fe60003f86070 */
[----:B------:R-:W-:Y:S01]  /*288c0*/  MUFU.EX2 R148, R155 ;  /* 0x0000009b00947308 */ /* 0x000fe20000000800 */
[----:B------:R-:W-:Y:S01]  /*288d0*/  ISETP.GE.U32.AND P1, PT, R199, R58, PT ;  /* 0x0000003ac700720c */ /* 0x000fe20003f26070 */
[----:B------:R2:W3:Y:S01]  /*288e0*/  LDL.S16 R140, [R1+0x1d8] ;  /* 0x0001d800018c7983 */ /* 0x0004e20000100600 */
[----:B------:R-:W-:Y:S03]  /*288f0*/  F2FP.F16.F32.PACK_AB R71, R227, R163 ;  /* 0x000000a3e347723e */ /* 0x000fe600000000ff */
[----:B------:R-:W-:Y:S01]  /*28900*/  ST.E.U16 desc[UR4][R172.64+0x90], R79 ;  /* 0x0000904fac007985 */ /* 0x000fe2000c101504 */
[----:B------:R-:W-:Y:S03]  /*28910*/  PRMT R74, R71, 0x7632, R74 ;  /* 0x00007632474a7816 */ /* 0x000fe6000000004a */
[----:B------:R-:W1:Y:S01]  /*28920*/  MUFU.EX2 R236, R154 ;  /* 0x0000009a00ec7308 */ /* 0x000e620000000800 */
[----:B------:R-:W-:Y:S04]  /*28930*/  ST.E.U16 desc[UR4][R172.64+0x92], R78 ;  /* 0x0000924eac007985 */ /* 0x000fe8000c101504 */
[----:B----4-:R4:W4:Y:S05]  /*28940*/  LDL.S16 R147, [R1+0x1e4] ;  /* 0x0001e40001937983 */ /* 0x01092a0000100600 */
[----:B-1----:R-:W1:Y:S01]  /*28950*/  MUFU.EX2 R76, R152 ;  /* 0x00000098004c7308 */ /* 0x002e620000000800 */
[----:B------:R-:W-:Y:S01]  /*28960*/  F2FP.F16.F32.PACK_AB R94, R236, R148 ;  /* 0x00000094ec5e723e */ /* 0x000fe200000000ff */
[----:B------:R-:W-:Y:S03]  /*28970*/  IMAD.MOV.U32 R90, RZ, RZ, R236 ;  /* 0x000000ffff5a7224 */ /* 0x000fe600078e00ec */
[----:B------:R-:W-:Y:S01]  /*28980*/  PRMT R93, R94, 0x7632, R93 ;  /* 0x000076325e5d7816 */ /* 0x000fe2000000005d */
[----:B-1----:R-:W-:Y:S01]  /*28990*/  FADD.FTZ R166, R76, R131 ;  /* 0x000000834ca67221 */ /* 0x002fe20000010000 */
[----:B------:R-:W-:Y:S04]  /*289a0*/  F2FP.F16.F32.PACK_AB R76, R243, R76 ;  /* 0x0000004cf34c723e */ /* 0x000fe800000000ff */
[C---:B------:R-:W-:Y:S04]  /*289b0*/  PRMT R86, R76.reuse, 0x7632, R86 ;  /* 0x000076324c567816 */ /* 0x040fe80000000056 */
[----:B------:R-:W-:Y:S01]  /*289c0*/  PRMT R131, R76, 0x5410, R86 ;  /* 0x000054104c837816 */ /* 0x000fe20000000056 */
[----:B--2---:R-:W-:Y:S05]  /*289d0*/  @!P0 HADD2 R149, -R94.H0_H0, -RZ.H0_H0 ;  /* 0xa00000ff5e958230 */ /* 0x004fea0000000900 */
[----:B------:R-:W-:Y:S01]  /*289e0*/  PRMT R135, R149, 0x7610, R135 ;  /* 0x0000761095877816 */ /* 0x000fe20000000087 */
[----:B---3--:R-:W-:Y:S05]  /*289f0*/  @!P1 HADD2 R150, -R76.H0_H0, -RZ.H0_H0 ;  /* 0xa00000ff4c969230 */ /* 0x008fea0000000900 */
[----:B------:R-:W-:Y:S01]  /*28a00*/  PRMT R58, R150, 0x7610, R58 ;  /* 0x00007610963a7816 */ /* 0x000fe2000000003a */
[----:B------:R-:W-:Y:S03]  /*28a10*/  @!P1 STL.S16 [R1+0x1dc], R150 ;  /* 0x0001dc9601009387 */ /* 0x000fe60000100600 */
[----:B------:R-:W-:Y:S01]  /*28a20*/  @!P1 PRMT R76, R58, 0x5410, RZ ;  /* 0x000054103a4c9816 */ /* 0x000fe200000000ff */
[----:B------:R-:W-:Y:S01]  /*28a30*/  @!P0 STL.S16 [R1+0x1e0], R149 ;  /* 0x0001e09501008387 */ /* 0x000fe20000100600 */
[----:B------:R-:W-:Y:S03]  /*28a40*/  LOP3.LUT R58, R136, 0xffff, RZ, 0xc0, !PT ;  /* 0x0000ffff883a7812 */ /* 0x000fe600078ec0ff */
[----:B------:R1:W2:Y:S01]  /*28a50*/  LDL.S16 R67, [R1+0x1d4] ;  /* 0x0001d40001437983 */ /* 0x0002a20000100600 */
[----:B------:R-:W-:Y:S03]  /*28a60*/  SHF.R.U32.HI R58, RZ, 0x8, R58 ;  /* 0x00000008ff3a7819 */ /* 0x000fe6000001163a */
[----:B------:R-:W3:Y:S01]  /*28a70*/  LDL.LU R155, [R1+0x78] ;  /* 0x00007800019b7983 */ /* 0x000ee20000300800 */
[----:B------:R-:W-:Y:S03]  /*28a80*/  LOP3.LUT R58, R58, 0xffff, RZ, 0xc0, !PT ;  /* 0x0000ffff3a3a7812 */ /* 0x000fe600078ec0ff */
[----:B------:R-:W3:Y:S01]  /*28a90*/  LDL.LU R154, [R1+0x74] ;  /* 0x00007400019a7983 */ /* 0x000ee20000300800 */
[----:B------:R-:W-:Y:S03]  /*28aa0*/  ISETP.GE.U32.AND P1, PT, R199, R58, PT ;  /* 0x0000003ac700720c */ /* 0x000fe60003f26070 */
[----:B------:R-:W-:Y:S10]  /*28ab0*/  ST.E.U16 desc[UR4][R176.64+0x8e], R76 ;  /* 0x00008e4cb0007985 */ /* 0x000ff4000c101504 */
[----:B----4-:R-:W-:Y:S05]  /*28ac0*/  @!P1 HADD2 R147, -R86.H0_H0, -RZ.H0_H0 ;  /* 0xa00000ff56939230 */ /* 0x010fea0000000900 */
[----:B------:R-:W-:Y:S01]  /*28ad0*/  PRMT R58, R147, 0x7610, R58 ;  /* 0x00007610933a7816 */ /* 0x000fe2000000003a */
[----:B------:R-:W-:Y:S03]  /*28ae0*/  @!P1 STL.S16 [R1+0x1e4], R147 ;  /* 0x0001e49301009387 */ /* 0x000fe60000100600 */
[----:B------:R-:W-:Y:S02]  /*28af0*/  @!P1 PRMT R86, R58, 0x5410, RZ ;  /* 0x000054103a569816 */ /* 0x000fe400000000ff */
[--C-:B------:R-:W-:Y:S02]  /*28b00*/  SHF.R.U32.HI R58, RZ, 0x10, R136.reuse ;  /* 0x00000010ff3a7819 */ /* 0x100fe40000011688 */
[----:B------:R-:W-:Y:S01]  /*28b10*/  SHF.R.U32.HI R136, RZ, 0x18, R136 ;  /* 0x00000018ff887819 */ /* 0x000fe20000011688 */
[----:B------:R-:W-:Y:S01]  /*28b20*/  ST.E.U16 desc[UR4][R176.64+0x90], R86 ;  /* 0x00009056b0007985 */ /* 0x000fe2000c101504 */
[----:B------:R-:W-:Y:S02]  /*28b30*/  LOP3.LUT R58, R58, 0xff, RZ, 0xc0, !PT ;  /* 0x000000ff3a3a7812 */ /* 0x000fe400078ec0ff */
[C---:B------:R-:W-:Y:S02]  /*28b40*/  ISETP.GE.U32.AND P1, PT, R199.reuse, R136, PT ;  /* 0x00000088c700720c */ /* 0x040fe40003f26070 */
[----:B------:R-:W-:Y:S11]  /*28b50*/  ISETP.GE.U32.AND P3, PT, R199, R58, PT ;  /* 0x0000003ac700720c */ /* 0x000ff60003f66070 */
[----:B------:R-:W-:Y:S02]  /*28b60*/  @!P1 HADD2 R140, -R87.H0_H0, -RZ.H0_H0 ;  /* 0xa00000ff578c9230 */ /* 0x000fe40000000900 */
[----:B------:R-:W-:Y:S03]  /*28b70*/  @!P3 HADD2 R132, -R88.H0_H0, -RZ.H0_H0 ;  /* 0xa00000ff5884b230 */ /* 0x000fe60000000900 */
[----:B------:R-:W-:Y:S02]  /*28b80*/  PRMT R139, R140, 0x7610, R139 ;  /* 0x000076108c8b7816 */ /* 0x000fe4000000008b */
[----:B------:R-:W-:Y:S01]  /*28b90*/  PRMT R138, R132, 0x7610, R138 ;  /* 0x00007610848a7816 */ /* 0x000fe2000000008a */
[----:B------:R4:W-:Y:S02]  /*28ba0*/  @!P3 STL.S16 [R1+0x1d0], R132 ;  /* 0x0001d0840100b387 */ /* 0x0009e40000100600 */
[----:B----4-:R-:W-:Y:S02]  /*28bb0*/  PRMT R132, R88, 0x5410, R87 ;  /* 0x0000541058847816 */ /* 0x010fe40000000057 */
[----:B------:R-:W-:Y:S02]  /*28bc0*/  @!P3 PRMT R88, R138, 0x5410, RZ ;  /* 0x000054108a58b816 */ /* 0x000fe400000000ff */
[----:B------:R-:W-:Y:S01]  /*28bd0*/  @!P1 PRMT R87, R139, 0x5410, RZ ;  /* 0x000054108b579816 */ /* 0x000fe200000000ff */
[----:B------:R1:W4:Y:S01]  /*28be0*/  LDL.S16 R138, [R1+0x1c0] ;  /* 0x0001c000018a7983 */ /* 0x0003220000100600 */
[----:B------:R-:W-:Y:S02]  /*28bf0*/  PRMT R139, R94, 0x5410, R93 ;  /* 0x000054105e8b7816 */ /* 0x000fe4000000005d */
[----:B------:R-:W-:Y:S01]  /*28c00*/  @!P0 PRMT R94, R135, 0x5410, RZ ;  /* 0x00005410875e8816 */ /* 0x000fe200000000ff */
[----:B------:R-:W-:Y:S01]  /*28c10*/  @!P1 STL.S16 [R1+0x1d8], R140 ;  /* 0x0001d88c01009387 */ /* 0x000fe20000100600 */
[----:B------:R-:W-:Y:S02]  /*28c20*/  ISETP.GE.U32.AND P1, PT, R199, R141, PT ;  /* 0x0000008dc700720c */ /* 0x000fe40003f26070 */
[C---:B------:R-:W-:Y:S01]  /*28c30*/  LOP3.LUT P0, RZ, R200.reuse, 0x20000, RZ, 0xc0, !PT ;  /* 0x00020000c8ff7812 */ /* 0x040fe2000780c0ff */
[----:B------:R1:W4:Y:S01]  /*28c40*/  LDL.S16 R147, [R1+0x1cc] ;  /* 0x0001cc0001937983 */ /* 0x0003220000100600 */
[----:B------:R-:W-:Y:S03]  /*28c50*/  LOP3.LUT P3, RZ, R200, 0x40000, RZ, 0xc0, !PT ;  /* 0x00040000c8ff7812 */ /* 0x000fe6000786c0ff */
[----:B------:R-:W-:Y:S04]  /*28c60*/  ST.E.U16 desc[UR4][R178.64+0x90], R88 ;  /* 0x00009058b2007985 */ /* 0x000fe8000c101504 */
[----:B------:R-:W-:Y:S04]  /*28c70*/  ST.E.U16 desc[UR4][R178.64+0x92], R87 ;  /* 0x00009257b2007985 */ /* 0x000fe8000c101504 */
[----:B------:R-:W-:Y:S01]  /*28c80*/  ST.E.U16 desc[UR4][R174.64+0xa0], R94 ;  /* 0x0000a05eae007985 */ /* 0x000fe2000c101504 */
[----:B--2---:R-:W-:Y:S01]  /*28c90*/  @!P4 HADD2 R67, -R93.H0_H0, -RZ.H0_H0 ;  /* 0xa00000ff5d43c230 */ /* 0x004fe20000000900 */
[----:B---3--:R2:W-:Y:S04]  /*28ca0*/  MUFU.EX2 R224, R155 ;  /* 0x0000009b00e07308 */ /* 0x0085e80000000800 */
[----:B------:R-:W-:Y:S01]  /*28cb0*/  PRMT R58, R67, 0x7610, R58 ;  /* 0x00007610433a7816 */ /* 0x000fe2000000003a */
[----:B------:R3:W-:Y:S03]  /*28cc0*/  @!P4 STL.S16 [R1+0x1d4], R67 ;  /* 0x0001d4430100c387 */ /* 0x0007e60000100600 */
[----:B------:R-:W-:Y:S01]  /*28cd0*/  @!P4 PRMT R93, R58, 0x5410, RZ ;  /* 0x000054103a5dc816 */ /* 0x000fe200000000ff */
[----:B------:R-:W4:Y:S01]  /*28ce0*/  LDL.LU R196, [R1+0x460] ;  /* 0x0004600001c47983 */ /* 0x000f220000300800 */
[----:B------:R-:W-:Y:S01]  /*28cf0*/  LOP3.LUT P4, RZ, R200, 0x10000, RZ, 0xc0, !PT ;  /* 0x00010000c8ff7812 */ /* 0x000fe2000788c0ff */
[----:B------:R-:W1:Y:S02]  /*28d00*/  MUFU.EX2 R231, R154 ;  /* 0x0000009a00e77308 */ /* 0x000e640000000800 */
[----:B------:R4:W4:Y:S04]  /*28d10*/  LDL.S16 R141, [R1+0x1ac] ;  /* 0x0001ac00018d7983 */ /* 0x0009280000100600 */
[----:B------:R-:W4:Y:S04]  /*28d20*/  LDL.LU R197, [R1+0x45c] ;  /* 0x00045c0001c57983 */ /* 0x000f280000300800 */
[----:B------:R4:W4:Y:S04]  /*28d30*/  LDL.S16 R135, [R1+0x1a8] ;  /* 0x0001a80001877983 */ /* 0x0009280000100600 */
[----:B--2---:R-:W2:Y:S01]  /*28d40*/  LDL.LU R155, [R1+0x84] ;  /* 0x00008400019b7983 */ /* 0x004ea20000300800 */
[----:B-1----:R-:W-:Y:S03]  /*28d50*/  F2FP.F16.F32.PACK_AB R68, R231, R224 ;  /* 0x000000e0e744723e */ /* 0x002fe600000000ff */
[----:B------:R-:W-:Y:S01]  /*28d60*/  ST.E.U16 desc[UR4][R174.64+0xa2], R93 ;  /* 0x0000a25dae007985 */ /* 0x000fe2000c101504 */
[----:B---3--:R-:W-:Y:S01]  /*28d70*/  IMAD.WIDE.U32 R66, R91, -0x2daee0ad, RZ ;  /* 0xd2511f535b427825 */ /* 0x008fe200078e00ff */
[C---:B------:R-:W-:Y:S02]  /*28d80*/  PRMT R73, R68.reuse, 0x7610, R73 ;  /* 0x0000761044497816 */ /* 0x040fe40000000049 */
[----:B------:R-:W-:Y:S02]  /*28d90*/  PRMT R91, R68, 0x7632, R91 ;  /* 0x00007632445b7816 */ /* 0x000fe4000000005b */
[----:B------:R-:W-:Y:S04]  /*28da0*/  LOP3.LUT R58, R67, R223, R142, 0x96, !PT ;  /* 0x000000df433a7212 */ /* 0x000fe800078e968e */
[----:B------:R-:W-:Y:S01]  /*28db0*/  LOP3.LUT R69, R58, 0xff, RZ, 0xc0, !PT ;  /* 0x000000ff3a457812 */ /* 0x000fe200078ec0ff */
[----:B----4-:R-:W-:Y:S05]  /*28dc0*/  @!P6 HADD2 R138, -R73.H0_H0, -RZ.H0_H0 ;  /* 0xa00000ff498ae230 */ /* 0x010fea0000000900 */
[----:B------:R-:W-:Y:S01]  /*28dd0*/  PRMT R68, R138, 0x7610, R68 ;  /* 0x000076108a447816 */ /* 0x000fe20000000044 */
[----:B------:R1:W-:Y:S01]  /*28de0*/  @!P6 STL.S16 [R1+0x1c0], R138 ;  /* 0x0001c08a0100e387 */ /* 0x0003e20000100600 */
[----:B------:R-:W-:Y:S03]  /*28df0*/  @!P0 HADD2 R147, -R91.H0_H0, -RZ.H0_H0 ;  /* 0xa00000ff5b938230 */ /* 0x000fe60000000900 */
[----:B------:R-:W3:Y:S02]  /*28e00*/  LDL.LU R154, [R1+0x94] ;  /* 0x00009400019a7983 */ /* 0x000ee40000300800 */
[----:B------:R-:W-:Y:S02]  /*28e10*/  PRMT R142, R147, 0x7610, R142 ;  /* 0x00007610938e7816 */ /* 0x000fe4000000008e */
[----:B------:R4:W4:Y:S04]  /*28e20*/  LDL.S16 R140, [R1+0x194] ;  /* 0x00019400018c7983 */ /* 0x0009280000100600 */
[----:B------:R1:W-:Y:S02]  /*28e30*/  @!P0 STL.S16 [R1+0x1cc], R147 ;  /* 0x0001cc9301008387 */ /* 0x0003e40000100600 */
[----:B-1----:R-:W-:Y:S02]  /*28e40*/  PRMT R138, R73, 0x5410, R91 ;  /* 0x00005410498a7816 */ /* 0x002fe4000000005b */
[----:B------:R-:W-:Y:S02]  /*28e50*/  @!P6 PRMT R73, R68, 0x5410, RZ ;  /* 0x000054104449e816 */ /* 0x000fe400000000ff */
[----:B------:R-:W-:Y:S02]  /*28e60*/  LOP3.LUT R68, R58, 0xffff, RZ, 0xc0, !PT ;  /* 0x0000ffff3a447812 */ /* 0x000fe400078ec0ff */
[----:B------:R-:W-:Y:S01]  /*28e70*/  @!P0 PRMT R91, R142, 0x5410, RZ ;  /* 0x000054108e5b8816 */ /* 0x000fe200000000ff */
[----:B------:R-:W-:Y:S01]  /*28e80*/  ST.E.U16 desc[UR4][R172.64+0xa0], R73 ;  /* 0x0000a049ac007985 */ /* 0x000fe2000c101504 */
[----:B------:R-:W-:Y:S02]  /*28e90*/  SHF.R.U32.HI R68, RZ, 0x8, R68 ;  /* 0x00000008ff447819 */ /* 0x000fe40000011644 */
[----:B------:R-:W-:Y:S01]  /*28ea0*/  ISETP.GE.U32.AND P0, PT, R199, R69, PT ;  /* 0x00000045c700720c */ /* 0x000fe20003f06070 */
[----:B------:R1:W4:Y:S01]  /*28eb0*/  LDL.S16 R142, [R1+0x190] ;  /* 0x00019000018e7983 */ /* 0x0003220000100600 */
[----:B------:R-:W-:Y:S02]  /*28ec0*/  LOP3.LUT R68, R68, 0xffff, RZ, 0xc0, !PT ;  /* 0x0000ffff44447812 */ /* 0x000fe400078ec0ff */
[----:B------:R-:W-:Y:S01]  /*28ed0*/  LOP3.LUT R147, R203, R61, RZ, 0x3c, !PT ;  /* 0x0000003dcb937212 */ /* 0x000fe200078e3cff */
[----:B------:R-:W-:Y:S01]  /*28ee0*/  ST.E.U16 desc[UR4][R172.64+0xa2], R91 ;  /* 0x0000a25bac007985 */ /* 0x000fe2000c101504 */
[----:B------:R-:W-:Y:S02]  /*28ef0*/  ISETP.GE.U32.AND P6, PT, R199, R68, PT ;  /* 0x00000044c700720c */ /* 0x000fe40003fc6070 */
[--C-:B------:R-:W-:Y:S02]  /*28f00*/  SHF.R.U32.HI R68, RZ, 0x10, R58.reuse ;  /* 0x00000010ff447819 */ /* 0x100fe4000001163a */
[----:B------:R-:W-:Y:S02]  /*28f10*/  SHF.R.U32.HI R58, RZ, 0x18, R58 ;  /* 0x00000018ff3a7819 */ /* 0x000fe4000001163a */
[----:B------:R-:W-:Y:S01]  /*28f20*/  LOP3.LUT R68, R68, 0xff, RZ, 0xc0, !PT ;  /* 0x000000ff44447812 */ /* 0x000fe200078ec0ff */
[----:B------:R-:W-:Y:S05]  /*28f30*/  @!P0 HADD2 R141, -R71.H0_H0, -RZ.H0_H0 ;  /* 0xa00000ff478d8230 */ /* 0x000fea0000000900 */
[----:B------:R-:W-:Y:S01]  /*28f40*/  PRMT R146, R141, 0x7610, R146 ;  /* 0x000076108d927816 */ /* 0x000fe20000000092 */
[----:B------:R1:W-:Y:S01]  /*28f50*/  @!P0 STL.S16 [R1+0x1ac], R141 ;  /* 0x0001ac8d01008387 */ /* 0x0003e20000100600 */
[----:B------:R-:W-:Y:S01]  /*28f60*/  @!P6 HADD2 R135, -R74.H0_H0, -RZ.H0_H0 ;  /* 0xa00000ff4a87e230 */ /* 0x000fe20000000900 */
[----:B--2---:R-:W-:Y:S04]  /*28f70*/  MUFU.EX2 R161, R155 ;  /* 0x0000009b00a17308 */ /* 0x004fe80000000800 */
[----:B------:R-:W-:Y:S01]  /*28f80*/  PRMT R145, R135, 0x7610, R145 ;  /* 0x0000761087917816 */ /* 0x000fe20000000091 */
[----:B------:R2:W-:Y:S04]  /*28f90*/  @!P6 STL.S16 [R1+0x1a8], R135 ;  /* 0x0001a8870100e387 */ /* 0x0005e80000100600 */
[----:B------:R2:W4:Y:S01]  /*28fa0*/  LDL.S16 R62, [R1+0x1a0] ;  /* 0x0001a000013e7983 */ /* 0x0005220000100600 */
[----:B-1----:R-:W-:Y:S02]  /*28fb0*/  PRMT R141, R71, 0x5410, R74 ;  /* 0x00005410478d7816 */ /* 0x002fe4000000004a */
[----:B------:R-:W-:Y:S02]  /*28fc0*/  @!P0 PRMT R71, R146, 0x5410, RZ ;  /* 0x0000541092478816 */ /* 0x000fe400000000ff */
[----:B------:R-:W-:Y:S02]  /*28fd0*/  ISETP.GE.U32.AND P0, PT, R199, R68, PT ;  /* 0x00000044c700720c */ /* 0x000fe40003f06070 */
[----:B------:R-:W-:Y:S01]  /*28fe0*/  @!P6 PRMT R74, R145, 0x5410, RZ ;  /* 0x00005410914ae816 */ /* 0x000fe200000000ff */
[----:B------:R-:W-:Y:S01]  /*28ff0*/  ST.E.U16 desc[UR4][R176.64+0x9e], R71 ;  /* 0x00009e47b0007985 */ /* 0x000fe2000c101504 */
[----:B------:R-:W-:Y:S02]  /*29000*/  ISETP.GE.U32.AND P6, PT, R199, R58, PT ;  /* 0x0000003ac700720c */ /* 0x000fe40003fc6070 */
[----:B------:R-:W-:Y:S01]  /*29010*/  LOP3.LUT R58, R66, 0xff, RZ, 0xc0, !PT ;  /* 0x000000ff423a7812 */ /* 0x000fe200078ec0ff */
[----:B--2---:R1:W2:Y:S04]  /*29020*/  LDL.S16 R135, [R1+0x1a4] ;  /* 0x0001a40001877983 */ /* 0x0042a80000100600 */
[----:B------:R-:W-:Y:S01]  /*29030*/  ST.E.U16 desc[UR4][R176.64+0xa0], R74 ;  /* 0x0000a04ab0007985 */ /* 0x000fe2000c101504 */
[----:B---3--:R-:W3:Y:S01]  /*29040*/  MUFU.EX2 R225, R154 ;  /* 0x0000009a00e17308 */ /* 0x008ee20000000800 */
[----:B----4-:R-:W-:Y:S05]  /*29050*/  @!P0 HADD2 R140, -R72.H0_H0, -RZ.H0_H0 ;  /* 0xa00000ff488c8230 */ /* 0x010fea0000000900 */
[----:B------:R-:W-:Y:S01]  /*29060*/  PRMT R143, R140, 0x7610, R143 ;  /* 0x000076108c8f7816 */ /* 0x000fe2000000008f */
[----:B------:R4:W-:Y:S01]  /*29070*/  @!P0 STL.S16 [R1+0x194], R140 ;  /* 0x0001948c01008387 */ /* 0x0009e20000100600 */
[----:B---3--:R-:W-:Y:S04]  /*29080*/  F2FP.F16.F32.PACK_AB R70, R225, R161 ;  /* 0x000000a1e146723e */ /* 0x008fe800000000ff */
[----:B------:R-:W-:Y:S01]  /*29090*/  PRMT R69, R70, 0x7632, R69 ;  /* 0x0000763246457816 */ /* 0x000fe20000000045 */
[----:B------:R-:W-:Y:S01]  /*290a0*/  @!P6 HADD2 R142, -R75.H0_H0, -RZ.H0_H0 ;  /* 0xa00000ff4b8ee230 */ /* 0x000fe20000000900 */
[----:B----4-:R-:W-:Y:S02]  /*290b0*/  PRMT R140, R72, 0x5410, R75 ;  /* 0x00005410488c7816 */ /* 0x010fe4000000004b */
[----:B------:R-:W-:Y:S02]  /*290c0*/  @!P0 PRMT R72, R143, 0x5410, RZ ;  /* 0x000054108f488816 */ /* 0x000fe400000000ff */
[----:B------:R-:W-:Y:S01]  /*290d0*/  @!P6 STL.S16 [R1+0x190], R142 ;  /* 0x0001908e0100e387 */ /* 0x000fe20000100600 */
[----:B------:R-:W-:Y:S02]  /*290e0*/  ISETP.GE.U32.AND P0, PT, R199, R58, PT ;  /* 0x0000003ac700720c */ /* 0x000fe40003f06070 */
[----:B------:R-:W-:Y:S01]  /*290f0*/  LOP3.LUT R58, R66, 0xffff, RZ, 0xc0, !PT ;  /* 0x0000ffff423a7812 */ /* 0x000fe200078ec0ff */
[----:B------:R-:W3:Y:S01]  /*29100*/  LDL.LU R155, [R1+0x90] ;  /* 0x00009000019b7983 */ /* 0x000ee20000300800 */
[----:B------:R-:W-:Y:S02]  /*29110*/  PRMT R137, R142, 0x7610, R137 ;  /* 0x000076108e897816 */ /* 0x000fe40000000089 */
[----:B------:R-:W-:Y:S01]  /*29120*/  SHF.R.U32.HI R58, RZ, 0x8, R58 ;  /* 0x00000008ff3a7819 */ /* 0x000fe2000001163a */
[----:B------:R-:W4:Y:S01]  /*29130*/  LDL.LU R154, [R1+0x98] ;  /* 0x00009800019a7983 */ /* 0x000f220000300800 */
[----:B------:R-:W-:Y:S02]  /*29140*/  @!P6 PRMT R75, R137, 0x5410, RZ ;  /* 0x00005410894be816 */ /* 0x000fe400000000ff */
[----:B------:R-:W-:Y:S01]  /*29150*/  LOP3.LUT R58, R58, 0xffff, RZ, 0xc0, !PT ;  /* 0x0000ffff3a3a7812 */ /* 0x000fe200078ec0ff */
[----:B------:R-:W-:Y:S03]  /*29160*/  ST.E.U16 desc[UR4][R178.64+0xa0], R72 ;  /* 0x0000a048b2007985 */ /* 0x000fe6000c101504 */
[----:B------:R-:W-:Y:S01]  /*29170*/  ISETP.GE.U32.AND P6, PT, R199, R58, PT ;  /* 0x0000003ac700720c */ /* 0x000fe20003fc6070 */
[----:B------:R-:W-:Y:S01]  /*29180*/  ST.E.U16 desc[UR4][R178.64+0xa2], R75 ;  /* 0x0000a24bb2007985 */ /* 0x000fe2000c101504 */
[--C-:B------:R-:W-:Y:S02]  /*29190*/  SHF.R.U32.HI R58, RZ, 0x18, R66.reuse ;  /* 0x00000018ff3a7819 */ /* 0x100fe40000011642 */
[----:B------:R-:W-:Y:S01]  /*291a0*/  SHF.R.U32.HI R66, RZ, 0x10, R66 ;  /* 0x00000010ff427819 */ /* 0x000fe20000011642 */
[----:B------:R-:W-:Y:S05]  /*291b0*/  @!P5 HADD2 R62, -R69.H0_H0, -RZ.H0_H0 ;  /* 0xa00000ff453ed230 */ /* 0x000fea0000000900 */
[----:B------:R-:W-:Y:S01]  /*291c0*/  PRMT R136, R62, 0x7610, R136 ;  /* 0x000076103e887816 */ /* 0x000fe20000000088 */
[----:B--2---:R-:W-:Y:S05]  /*291d0*/  @!P3 HADD2 R135, -R70.H0_H0, -RZ.H0_H0 ;  /* 0xa00000ff4687b230 */ /* 0x004fea0000000900 */
[----:B------:R-:W-:Y:S01]  /*291e0*/  PRMT R63, R135, 0x7610, R63 ;  /* 0x00007610873f7816 */ /* 0x000fe2000000003f */
[----:B------:R2:W-:Y:S04]  /*291f0*/  @!P3 STL.S16 [R1+0x1a4], R135 ;  /* 0x0001a4870100b387 */ /* 0x0005e80000100600 */
[----:B------:R1:W-:Y:S04]  /*29200*/  @!P5 STL.S16 [R1+0x1a0], R62 ;  /* 0x0001a03e0100d387 */ /* 0x0003e80000100600 */
[----:B------:R3:W4:Y:S04]  /*29210*/  LDL.S16 R80, [R1+0x174] ;  /* 0x0001740001507983 */ /* 0x0007280000100600 */
[----:B------:R3:W4:Y:S04]  /*29220*/  LDL.S16 R137, [R1+0x160] ;  /* 0x0001600001897983 */ /* 0x0007280000100600 */
[----:B------:R-:W4:Y:S04]  /*29230*/  LDL.LU R209, [R1+0x458] ;  /* 0x0004580001d17983 */ /* 0x000f280000300800 */
[----:B------:R-:W4:Y:S04]  /*29240*/  LDL.LU R151, [R1+0xa4] ;  /* 0x0000a40001977983 */ /* 0x000f280000300800 */
[----:B------:R-:W4:Y:S01]  /*29250*/  LDL.LU R210, [R1+0x454] ;  /* 0x0004540001d27983 */ /* 0x000f220000300800 */
[----:B--2---:R-:W-:Y:S02]  /*29260*/  PRMT R135, R70, 0x5410, R69 ;  /* 0x0000541046877816 */ /* 0x004fe40000000045 */
[----:B------:R-:W-:Y:S01]  /*29270*/  @!P3 PRMT R70, R63, 0x5410, RZ ;  /* 0x000054103f46b816 */ /* 0x000fe200000000ff */
[----:B------:R-:W2:Y:S01]  /*29280*/  LDL.LU R150, [R1+0xa8] ;  /* 0x0000a80001967983 */ /* 0x000ea20000300800 */
[----:B-1----:R-:W-:Y:S02]  /*29290*/  LOP3.LUT R62, R147, R185, RZ, 0x3c, !PT ;  /* 0x000000b9933e7212 */ /* 0x002fe400078e3cff */
[C---:B------:R-:W-:Y:S01]  /*292a0*/  ISETP.GE.U32.AND P3, PT, R199.reuse, R58, PT ;  /* 0x0000003ac700720c */ /* 0x040fe20003f66070 */
[----:B------:R-:W-:Y:S01]  /*292b0*/  ST.E.U16 desc[UR4][R174.64+0xb0], R70 ;  /* 0x0000b046ae007985 */ /* 0x000fe2000c101504 */
[----:B------:R-:W-:Y:S01]  /*292c0*/  LOP3.LUT R58, R66, 0xff, RZ, 0xc0, !PT ;  /* 0x000000ff423a7812 */ /* 0x000fe200078ec0ff */
[----:B------:R-:W-:Y:S01]  /*292d0*/  IMAD.WIDE.U32 R62, R62, -0x326172a9, RZ ;  /* 0xcd9e8d573e3e7825 */ /* 0x000fe200078e00ff */
[----:B------:R-:W-:Y:S02]  /*292e0*/  @!P5 PRMT R69, R136, 0x5410, RZ ;  /* 0x000054108845d816 */ /* 0x000fe400000000ff */
[----:B------:R-:W-:Y:S01]  /*292f0*/  ISETP.GE.U32.AND P5, PT, R199, R58, PT ;  /* 0x0000003ac700720c */ /* 0x000fe20003fa6070 */
[----:B------:R1:W2:Y:S01]  /*29300*/  LDL.S16 R136, [R1+0x13c] ;  /* 0x00013c0001887983 */ /* 0x0002a20000100600 */
[----:B------:R-:W-:Y:S02]  /*29310*/  LOP3.LUT R58, R63, R215, R192, 0x96, !PT ;  /* 0x000000d73f3a7212 */ /* 0x000fe400078e96c0 */
[--C-:B------:R-:W-:Y:S01]  /*29320*/  LOP3.LUT R60, R181, R214, R62.reuse, 0x96, !PT ;  /* 0x000000d6b53c7212 */ /* 0x100fe200078e963e */
[----:B------:R-:W2:Y:S01]  /*29330*/  LDL.LU R38, [R1+0x450] ;  /* 0x0004500001267983 */ /* 0x000ea20000300800 */
[----:B------:R-:W-:Y:S01]  /*29340*/  F2FP.F16.F32.PACK_AB R66, R228, R160 ;  /* 0x000000a0e442723e */ /* 0x000fe200000000ff */
[----:B------:R-:W-:Y:S01]  /*29350*/  IMAD.WIDE.U32 R58, R58, -0x2daee0ad, RZ ;  /* 0xd2511f533a3a7825 */ /* 0x000fe200078e00ff */
[----:B------:R-:W-:Y:S01]  /*29360*/  LOP3.LUT R62, R183, R214, R62, 0x96, !PT ;  /* 0x000000d6b73e7212 */ /* 0x000fe200078e963e */
[----:B------:R-:W-:Y:S01]  /*29370*/  ST.E.U16 desc[UR4][R174.64+0xb2], R69 ;  /* 0x0000b245ae007985 */ /* 0x000fe2000c101504 */
[----:B------:R-:W-:Y:S01]  /*29380*/  PRMT R65, R66, 0x7632, R65 ;  /* 0x0000763242417816 */ /* 0x000fe20000000041 */
[----:B------:R-:W-:Y:S01]  /*29390*/  IMAD.WIDE.U32 R50, R60, -0x2daee0ad, RZ ;  /* 0xd2511f533c327825 */ /* 0x000fe200078e00ff */
[----:B------:R-:W-:Y:S02]  /*293a0*/  LOP3.LUT R59, R59, R216, R186, 0x96, !PT ;  /* 0x000000d83b3b7212 */ /* 0x000fe400078e96ba */
[----:B------:R-:W-:Y:S02]  /*293b0*/  LOP3.LUT R147, R147, R185, RZ, 0x3c, !PT ;  /* 0x000000b993937212 */ /* 0x000fe400078e3cff */
[----:B------:R-:W-:Y:S01]  /*293c0*/  LOP3.LUT R51, R51, R221, R58, 0x96, !PT ;  /* 0x000000dd33337212 */ /* 0x000fe200078e963a */
[----:B------:R-:W-:Y:S05]  /*293d0*/  IMAD.WIDE.U32 R58, R59, -0x326172a9, RZ ;  /* 0xcd9e8d573b3a7825 */ /* 0x000fea00078e00ff */
[----:B------:R-:W-:Y:S05]  /*293e0*/  LOP3.LUT R53, R59, R211, R180, 0x96, !PT ;  /* 0x000000d33b357212 */ /* 0x000fea00078e96b4 */
[----:B------:R-:W-:Y:S05]  /*293f0*/  IMAD.WIDE.U32 R52, R53, -0x2daee0ad, RZ ;  /* 0xd2511f5335347825 */ /* 0x000fea00078e00ff */
[----:B------:R-:W-:Y:S01]  /*29400*/  LOP3.LUT R53, R53, R219, R50, 0x96, !PT ;  /* 0x000000db35357212 */ /* 0x000fe200078e9632 */
[----:B------:R-:W-:Y:S05]  /*29410*/  IMAD.WIDE.U32 R50, R51, -0x326172a9, RZ ;  /* 0xcd9e8d5733327825 */ /* 0x000fea00078e00ff */
[----:B------:R-:W-:Y:S05]  /*29420*/  LOP3.LUT R58, R51, R220, R58, 0x96, !PT ;  /* 0x000000dc333a7212 */ /* 0x000fea00078e963a */
[----:B------:R-:W-:Y:S01]  /*29430*/  IMAD.WIDE.U32 R58, R58, -0x2daee0ad, RZ ;  /* 0xd2511f533a3a7825 */ /* 0x000fe200078e00ff */
[----:B---3--:R3:W-:Y:S04]  /*29440*/  MUFU.EX2 R240, R155 ;  /* 0x0000009b00f07308 */ /* 0x0087e80000000800 */
[----:B------:R-:W-:Y:S01]  /*29450*/  LOP3.LUT R51, R59, R217, R52, 0x96, !PT ;  /* 0x000000d93b337212 */ /* 0x000fe200078e9634 */
[----:B------:R-:W-:Y:S05]  /*29460*/  IMAD.WIDE.U32 R52, R53, -0x326172a9, RZ ;  /* 0xcd9e8d5735347825 */ /* 0x000fea00078e00ff */
[----:B------:R-:W-:Y:S01]  /*29470*/  LOP3.LUT R53, R53, R218, R50, 0x96, !PT ;  /* 0x000000da35357212 */ /* 0x000fe200078e9632 */
[----:B----4-:R-:W4:Y:S01]  /*29480*/  MUFU.EX2 R229, R154 ;  /* 0x0000009a00e57308 */ /* 0x010f220000000800 */
[----:B------:R-:W-:Y:S05]  /*29490*/  IMAD.WIDE.U32 R50, R51, -0x326172a9, RZ ;  /* 0xcd9e8d5733327825 */ /* 0x000fea00078e00ff */
[----:B------:R-:W-:Y:S02]  /*294a0*/  LOP3.LUT R49, R51, R222, R52, 0x96, !PT ;  /* 0x000000de33317212 */ /* 0x000fe400078e9634 */
[----:B------:R-:W-:Y:S01]  /*294b0*/  SHF.R.U32.HI R149, RZ, 0x18, R50 ;  /* 0x00000018ff957819 */ /* 0x000fe20000011632 */
[----:B---3--:R-:W3:Y:S01]  /*294c0*/  LDL.LU R155, [R1+0x9c] ;  /* 0x00009c00019b7983 */ /* 0x008ee20000300800 */
[----:B------:R-:W-:Y:S02]  /*294d0*/  SHF.R.U32.HI R0, RZ, 0x18, R49 ;  /* 0x00000018ff007819 */ /* 0x000fe40000011631 */
[----:B------:R-:W-:Y:S02]  /*294e0*/  LOP3.LUT R48, R49, 0xff, RZ, 0xc0, !PT ;  /* 0x000000ff31307812 */ /* 0x000fe400078ec0ff */
[----:B----4-:R-:W-:Y:S04]  /*294f0*/  F2FP.F16.F32.PACK_AB R68, R229, R240 ;  /* 0x000000f0e544723e */ /* 0x010fe800000000ff */
[----:B------:R-:W-:Y:S01]  /*29500*/  PRMT R67, R68, 0x7632, R67 ;  /* 0x0000763244437816 */ /* 0x000fe20000000043 */
[----:B------:R-:W-:Y:S04]  /*29510*/  @!P2 HADD2 R80, -R68.H0_H0, -RZ.H0_H0 ;  /* 0xa00000ff4450a230 */ /* 0x000fe80000000900 */
[----:B------:R-:W-:Y:S01]  /*29520*/  @!P1 HADD2 R137, -R67.H0_H0, -RZ.H0_H0 ;  /* 0xa00000ff43899230 */ /* 0x000fe20000000900 */
[----:B------:R-:W-:Y:S01]  /*29530*/  PRMT R52, R80, 0x7610, R52 ;  /* 0x0000761050347816 */ /* 0x000fe20000000034 */
[----:B------:R4:W-:Y:S03]  /*29540*/  @!P2 STL.S16 [R1+0x174], R80 ;  /* 0x000174500100a387 */ /* 0x0009e60000100600 */
[----:B------:R-:W-:Y:S01]  /*29550*/  PRMT R59, R137, 0x7610, R59 ;  /* 0x00007610893b7816 */ /* 0x000fe2000000003b */
[----:B------:R-:W3:Y:S01]  /*29560*/  LDL.LU R37, [R1+0x44c] ;  /* 0x00044c0001257983 */ /* 0x000ee20000300800 */
[----:B------:R-:W-:Y:S03]  /*29570*/  MUFU.EX2 R232, R151 ;  /* 0x0000009700e87308 */ /* 0x000fe60000000800 */
[----:B------:R1:W3:Y:S07]  /*29580*/  LDL.S16 R56, [R1+0x138] ;  /* 0x0001380001387983 */ /* 0x0002ee0000100600 */
[----:B--2---:R-:W2:Y:S01]  /*29590*/  MUFU.EX2 R201, R150 ;  /* 0x0000009600c97308 */ /* 0x004ea20000000800 */
[----:B------:R-:W-:Y:S01]  /*295a0*/  @!P0 HADD2 R136, -R66.H0_H0, -RZ.H0_H0 ;  /* 0xa00000ff42888230 */ /* 0x000fe20000000900 */
[----:B----4-:R-:W-:Y:S02]  /*295b0*/  PRMT R80, R68, 0x5410, R67 ;  /* 0x0000541044507816 */ /* 0x010fe40000000043 */
[----:B------:R-:W-:Y:S02]  /*295c0*/  @!P2 PRMT R68, R52, 0x5410, RZ ;  /* 0x000054103444a816 */ /* 0x000fe400000000ff */
[----:B------:R-:W-:Y:S01]  /*295d0*/  @!P1 PRMT R67, R59, 0x5410, RZ ;  /* 0x000054103b439816 */ /* 0x000fe200000000ff */
[----:B------:R1:W4:Y:S01]  /*295e0*/  LDL.S16 R52, [R1+0x134] ;  /* 0x0001340001347983 */ /* 0x0003220000100600 */
[----:B------:R-:W-:Y:S02]  /*295f0*/  PRMT R60, R136, 0x7610, R60 ;  /* 0x00007610883c7816 */ /* 0x000fe4000000003c */
[----:B------:R-:W-:Y:S01]  /*29600*/  ISETP.GE.U32.AND P2, PT, R199, R48, PT ;  /* 0x00000030c700720c */ /* 0x000fe20003f46070 */
[----:B------:R-:W4:Y:S01]  /*29610*/  LDL.LU R154, [R1+0xa0] ;  /* 0x0000a000019a7983 */ /* 0x000f220000300800 */
[----:B------:R-:W-:Y:S02]  /*29620*/  LOP3.LUT R48, R49, 0xffff, RZ, 0xc0, !PT ;  /* 0x0000ffff31307812 */ /* 0x000fe400078ec0ff */
[----:B------:R-:W-:Y:S01]  /*29630*/  SHF.R.U32.HI R49, RZ, 0x10, R49 ;  /* 0x00000010ff317819 */ /* 0x000fe20000011631 */
[----:B------:R1:W-:Y:S01]  /*29640*/  @!P1 STL.S16 [R1+0x160], R137 ;  /* 0x0001608901009387 */ /* 0x0003e20000100600 */
[----:B------:R-:W-:Y:S02]  /*29650*/  SHF.R.U32.HI R47, RZ, 0x8, R48 ;  /* 0x00000008ff2f7819 */ /* 0x000fe40000011630 */
[----:B------:R-:W-:Y:S01]  /*29660*/  LOP3.LUT R49, R49, 0xff, RZ, 0xc0, !PT ;  /* 0x000000ff31317812 */ /* 0x000fe200078ec0ff */
[----:B------:R3:W4:Y:S01]  /*29670*/  LDL.S16 R59, [R1+0x130] ;  /* 0x00013000013b7983 */ /* 0x0007220000100600 */
[----:B------:R-:W-:Y:S02]  /*29680*/  LOP3.LUT R47, R47, 0xffff, RZ, 0xc0, !PT ;  /* 0x0000ffff2f2f7812 */ /* 0x000fe400078ec0ff */
[----:B--2---:R-:W-:Y:S01]  /*29690*/  F2FP.F16.F32.PACK_AB R2, R201, R232 ;  /* 0x000000e8c902723e */ /* 0x004fe200000000ff */
[----:B------:R2:W-:Y:S01]  /*296a0*/  @!P0 STL.S16 [R1+0x13c], R136 ;  /* 0x00013c8801008387 */ /* 0x0005e20000100600 */
[C---:B------:R-:W-:Y:S03]  /*296b0*/  ISETP.GE.U32.AND P1, PT, R199.reuse, R47, PT ;  /* 0x0000002fc700720c */ /* 0x040fe60003f26070 */
[----:B------:R3:W4:Y:S04]  /*296c0*/  LDL.S16 R143, [R1+0x150] ;  /* 0x00015000018f7983 */ /* 0x0007280000100600 */
[----:B------:R3:W4:Y:S04]  /*296d0*/  LDL.S16 R142, [R1+0x14c] ;  /* 0x00014c00018e7983 */ /* 0x0007280000100600 */
[----:B------:R-:W-:Y:S04]  /*296e0*/  ST.E.U16 desc[UR4][R172.64+0xb0], R68 ;  /* 0x0000b044ac007985 */ /* 0x000fe8000c101504 */
[----:B------:R-:W-:Y:S01]  /*296f0*/  ST.E.U16 desc[UR4][R172.64+0xb2], R67 ;  /* 0x0000b243ac007985 */ /* 0x000fe2000c101504 */
[----:B-1----:R-:W-:Y:S02]  /*29700*/  PRMT R137, R66, 0x5410, R65 ;  /* 0x0000541042897816 */ /* 0x002fe40000000041 */
[----:B------:R-:W-:Y:S02]  /*29710*/  @!P0 PRMT R66, R60, 0x5410, RZ ;  /* 0x000054103c428816 */ /* 0x000fe400000000ff */
[C---:B------:R-:W-:Y:S02]  /*29720*/  ISETP.GE.U32.AND P0, PT, R199.reuse, R0, PT ;  /* 0x00000000c700720c */ /* 0x040fe40003f06070 */
[----:B------:R-:W-:Y:S01]  /*29730*/  LOP3.LUT R60, R50, 0xff, RZ, 0xc0, !PT ;  /* 0x000000ff323c7812 */ /* 0x000fe200078ec0ff */
[----:B------:R-:W-:Y:S01]  /*29740*/  ST.E.U16 desc[UR4][R176.64+0xae], R66 ;  /* 0x0000ae42b0007985 */ /* 0x000fe2000c101504 */
[----:B--2---:R-:W-:Y:S01]  /*29750*/  PRMT R136, R40, 0x5410, R3 ;  /* 0x0000541028887816 */ /* 0x004fe20000000003 */
[----:B---3--:R-:W-:Y:S01]  /*29760*/  MUFU.EX2 R249, R155 ;  /* 0x0000009b00f97308 */ /* 0x008fe20000000800 */
[----:B------:R-:W-:Y:S05]  /*29770*/  @!P6 HADD2 R56, -R65.H0_H0, -RZ.H0_H0 ;  /* 0xa00000ff4138e230 */ /* 0x000fea0000000900 */
[----:B------:R-:W-:Y:S01]  /*29780*/  PRMT R0, R56, 0x7610, R0 ;  /* 0x0000761038007816 */ /* 0x000fe20000000000 */
[----:B------:R1:W-:Y:S03]  /*29790*/  @!P6 STL.S16 [R1+0x138], R56 ;  /* 0x000138380100e387 */ /* 0x0003e60000100600 */
[----:B------:R-:W-:Y:S02]  /*297a0*/  @!P6 PRMT R65, R0, 0x5410, RZ ;  /* 0x000054100041e816 */ /* 0x000fe400000000ff */
[----:B------:R-:W-:Y:S02]  /*297b0*/  LOP3.LUT R0, R50, 0xffff, RZ, 0xc0, !PT ;  /* 0x0000ffff32007812 */ /* 0x000fe400078ec0ff */
[----:B------:R-:W-:Y:S01]  /*297c0*/  SHF.R.U32.HI R50, RZ, 0x10, R50 ;  /* 0x00000010ff327819 */ /* 0x000fe20000011632 */
[----:B------:R-:W-:Y:S01]  /*297d0*/  ST.E.U16 desc[UR4][R176.64+0xb0], R65 ;  /* 0x0000b041b0007985 */ /* 0x000fe2000c101504 */
[----:B------:R-:W-:Y:S01]  /*297e0*/  SHF.R.U32.HI R0, RZ, 0x8, R0 ;  /* 0x00000008ff007819 */ /* 0x000fe20000011600 */
[----:B----4-:R-:W-:Y:S01]  /*297f0*/  @!P5 HADD2 R52, -R40.H0_H0, -RZ.H0_H0 ;  /* 0xa00000ff2834d230 */ /* 0x010fe20000000900 */
[----:B------:R-:W2:Y:S04]  /*29800*/  MUFU.EX2 R250, R154 ;  /* 0x0000009a00fa7308 */ /* 0x000ea80000000800 */
[----:B------:R-:W-:Y:S01]  /*29810*/  PRMT R144, R52, 0x7610, R144 ;  /* 0x0000761034907816 */ /* 0x000fe20000000090 */
[----:B------:R3:W-:Y:S03]  /*29820*/  @!P5 STL.S16 [R1+0x134], R52 ;  /* 0x000134340100d387 */ /* 0x0007e60000100600 */
[----:B------:R-:W-:Y:S01]  /*29830*/  @!P5 PRMT R40, R144, 0x5410, RZ ;  /* 0x000054109028d816 */ /* 0x000fe200000000ff */
[----:B-1----:R1:W4:Y:S01]  /*29840*/  LDL.S16 R56, [R1+0x148] ;  /* 0x0001480001387983 */ /* 0x0023220000100600 */
[----:B------:R-:W-:Y:S01]  /*29850*/  ISETP.GE.U32.AND P5, PT, R199, R49, PT ;  /* 0x00000031c700720c */ /* 0x000fe20003fa6070 */
[----:B------:R-:W-:Y:S02]  /*29860*/  @!P3 HADD2 R59, -R3.H0_H0, -RZ.H0_H0 ;  /* 0xa00000ff033bb230 */ /* 0x000fe40000000900 */
[----:B------:R-:W-:Y:S03]  /*29870*/  ST.E.U16 desc[UR4][R178.64+0xb0], R40 ;  /* 0x0000b028b2007985 */ /* 0x000fe6000c101504 */
[----:B------:R-:W-:Y:S01]  /*29880*/  PRMT R42, R59, 0x7610, R42 ;  /* 0x000076103b2a7816 */ /* 0x000fe2000000002a */
[----:B------:R-:W-:Y:S01]  /*29890*/  @!P2 HADD2 R143, -R2.H0_H0, -RZ.H0_H0 ;  /* 0xa00000ff028fa230 */ /* 0x000fe20000000900 */
[----:B--2---:R-:W-:Y:S02]  /*298a0*/  F2FP.F16.F32.PACK_AB R61, R250, R249 ;  /* 0x000000f9fa3d723e */ /* 0x004fe400000000ff */
[----:B------:R-:W-:Y:S01]  /*298b0*/  @!P3 PRMT R3, R42, 0x5410, RZ ;  /* 0x000054102a03b816 */ /* 0x000fe200000000ff */
[----:B------:R-:W-:Y:S01]  /*298c0*/  IMAD.WIDE.U32 R42, R53, -0x2daee0ad, RZ ;  /* 0xd2511f53352a7825 */ /* 0x000fe200078e00ff */
[----:B------:R-:W-:Y:S02]  /*298d0*/  PRMT R64, R61, 0x7632, R64 ;  /* 0x000076323d407816 */ /* 0x000fe40000000040 */
[----:B------:R-:W-:Y:S01]  /*298e0*/  PRMT R41, R143, 0x7610, R41 ;  /* 0x000076108f297816 */ /* 0x000fe20000000029 */
[----:B------:R-:W-:Y:S01]  /*298f0*/  ST.E.U16 desc[UR4][R178.64+0xb2], R3 ;  /* 0x0000b203b2007985 */ /* 0x000fe2000c101504 */
[----:B------:R-:W-:Y:S02]  /*29900*/  PRMT R144, R61, 0x5410, R64 ;  /* 0x000054103d907816 */ /* 0x000fe40000000040 */
[----:B------:R-:W-:Y:S01]  /*29910*/  LOP3.LUT R155, R42, 0xff, RZ, 0xc0, !PT ;  /* 0x000000ff2a9b7812 */ /* 0x000fe200078ec0ff */
[----:B---3--:R1:W2:Y:S01]  /*29920*/  LDL.S16 R52, [R1+0x144] ;  /* 0x0001440001347983 */ /* 0x0082a20000100600 */
[----:B------:R-:W-:Y:S03]  /*29930*/  SHF.R.U32.HI R157, RZ, 0x18, R42 ;  /* 0x00000018ff9d7819 */ /* 0x000fe6000001162a */
[----:B------:R3:W-:Y:S04]  /*29940*/  @!P3 STL.S16 [R1+0x130], R59 ;  /* 0x0001303b0100b387 */ /* 0x0007e80000100600 */
[----:B------:R1:W-:Y:S01]  /*29950*/  @!P2 STL.S16 [R1+0x150], R143 ;  /* 0x0001508f0100a387 */ /* 0x0003e20000100600 */
[----:B---3--:R-:W-:Y:S02]  /*29960*/  LOP3.LUT R59, R0, 0xffff, RZ, 0xc0, !PT ;  /* 0x0000ffff003b7812 */ /* 0x008fe400078ec0ff */
[C---:B------:R-:W-:Y:S04]  /*29970*/  PRMT R0, R2.reuse, 0x7632, R0 ;  /* 0x0000763202007816 */ /* 0x040fe80000000000 */
[----:B-1----:R-:W-:Y:S01]  /*29980*/  PRMT R143, R2, 0x5410, R0 ;  /* 0x00005410028f7816 */ /* 0x002fe20000000000 */
[----:B------:R-:W-:Y:S01]  /*29990*/  @!P1 HADD2 R142, -R0.H0_H0, -RZ.H0_H0 ;  /* 0xa00000ff008e9230 */ /* 0x000fe20000000900 */
[----:B------:R-:W-:Y:S02]  /*299a0*/  @!P2 PRMT R2, R41, 0x5410, RZ ;  /* 0x000054102902a816 */ /* 0x000fe400000000ff */
[----:B------:R-:W-:Y:S02]  /*299b0*/  LOP3.LUT R41, R43, R223, R58, 0x96, !PT ;  /* 0x000000df2b297212 */ /* 0x000fe400078e963a */
[----:B------:R-:W-:Y:S01]  /*299c0*/  PRMT R48, R142, 0x7610, R48 ;  /* 0x000076108e307816 */ /* 0x000fe20000000030 */
[----:B------:R1:W-:Y:S01]  /*299d0*/  @!P1 STL.S16 [R1+0x14c], R142 ;  /* 0x00014c8e01009387 */ /* 0x0003e20000100600 */
[C---:B------:R-:W-:Y:S02]  /*299e0*/  LOP3.LUT R151, R41.reuse, 0xff, RZ, 0xc0, !PT ;  /* 0x000000ff29977812 */ /* 0x040fe400078ec0ff */
[--C-:B------:R-:W-:Y:S01]  /*299f0*/  SHF.R.U32.HI R153, RZ, 0x18, R41.reuse ;  /* 0x00000018ff997819 */ /* 0x100fe20000011629 */
[----:B------:R-:W-:Y:S01]  /*29a00*/  ST.E.U16 desc[UR4][R174.64+0xc0], R2 ;  /* 0x0000c002ae007985 */ /* 0x000fe2000c101504 */
[----:B------:R-:W-:Y:S05]  /*29a10*/  @!P1 PRMT R0, R48, 0x5410, RZ ;  /* 0x0000541030009816 */ /* 0x000fea00000000ff */
[----:B------:R-:W-:Y:S01]  /*29a20*/  ST.E.U16 desc[UR4][R174.64+0xc2], R0 ;  /* 0x0000c200ae007985 */ /* 0x000fe2000c101504 */
[----:B-1----:R-:W-:Y:S04]  /*29a30*/  IMAD.MOV.U32 R142, RZ, RZ, R148 ;  /* 0x000000ffff8e7224 */ /* 0x002fe800078e0094 */
[----:B------:R-:W-:Y:S02]  /*29a40*/  IMAD.MOV.U32 R226, RZ, RZ, R142 ;  /* 0x000000ffffe27224 */ /* 0x000fe400078e008e */
[----:B----4-:R-:W-:Y:S05]  /*29a50*/  @!P5 HADD2 R56, -R61.H0_H0, -RZ.H0_H0 ;  /* 0xa00000ff3d38d230 */ /* 0x010fea0000000900 */
[----:B------:R-:W-:Y:S01]  /*29a60*/  PRMT R44, R56, 0x7610, R44 ;  /* 0x00007610382c7816 */ /* 0x000fe2000000002c */
[----:B------:R1:W-:Y:S03]  /*29a70*/  @!P5 STL.S16 [R1+0x148], R56 ;  /* 0x000148380100d387 */ /* 0x0003e60000100600 */
[----:B------:R-:W-:Y:S02]  /*29a80*/  @!P5 PRMT R61, R44, 0x5410, RZ ;  /* 0x000054102c3dd816 */ /* 0x000fe400000000ff */
[----:B------:R-:W-:Y:S03]  /*29a90*/  LOP3.LUT R44, R41, 0xffff, RZ, 0xc0, !PT ;  /* 0x0000ffff292c7812 */ /* 0x000fe600078ec0ff */
[----:B------:R-:W-:Y:S01]  /*29aa0*/  ST.E.U16 desc[UR4][R172.64+0xc0], R61 ;  /* 0x0000c03dac007985 */ /* 0x000fe2000c101504 */
[----:B------:R-:W-:Y:S04]  /*29ab0*/  SHF.R.U32.HI R44, RZ, 0x8, R44 ;  /* 0x00000008ff2c7819 */ /* 0x000fe8000001162c */
[----:B------:R-:W-:Y:S02]  /*29ac0*/  LOP3.LUT R150, R44, 0xffff, RZ, 0xc0, !PT ;  /* 0x0000ffff2c967812 */ /* 0x000fe400078ec0ff */
[----:B------:R-:W-:Y:S01]  /*29ad0*/  SHF.R.U32.HI R44, RZ, 0x10, R41 ;  /* 0x00000010ff2c7819 */ /* 0x000fe20000011629 */
[----:B--2---:R-:W-:Y:S01]  /*29ae0*/  @!P0 HADD2 R52, -R64.H0_H0, -RZ.H0_H0 ;  /* 0xa00000ff40348230 */ /* 0x004fe20000000900 */
[----:B------:R-:W-:Y:S02]  /*29af0*/  LOP3.LUT R41, R42, 0xffff, RZ, 0xc0, !PT ;  /* 0x0000ffff2a297812 */ /* 0x000fe400078ec0ff */
[----:B------:R-:W-:Y:S02]  /*29b00*/  LOP3.LUT R152, R44, 0xff, RZ, 0xc0, !PT ;  /* 0x000000ff2c987812 */ /* 0x000fe400078ec0ff */
[----:B------:R-:W-:Y:S01]  /*29b10*/  SHF.R.U32.HI R44, RZ, 0x10, R42 ;  /* 0x00000010ff2c7819 */ /* 0x000fe2000001162a */
[----:B------:R2:W-:Y:S01]  /*29b20*/  @!P0 STL.S16 [R1+0x144], R52 ;  /* 0x0001443401008387 */ /* 0x0005e20000100600 */
[----:B------:R-:W-:Y:S01]  /*29b30*/  LOP3.LUT R42, R63, R215, R190, 0x96, !PT ;  /* 0x000000d73f2a7212 */ /* 0x000fe200078e96be */
[----:B------:R-:W-:Y:S01]  /*29b40*/  IMAD.WIDE.U32 R62, R62, -0x2daee0ad, RZ ;  /* 0xd2511f533e3e7825 */ /* 0x000fe200078e00ff */
[----:B------:R-:W-:Y:S01]  /*29b50*/  SHF.R.U32.HI R41, RZ, 0x8, R41 ;  /* 0x00000008ff297819 */ /* 0x000fe20000011629 */
[----:B------:R3:W4:Y:S01]  /*29b60*/  LDL.S16 R146, [R1+0x1bc] ;  /* 0x0001bc0001927983 */ /* 0x0007220000100600 */
[----:B------:R-:W-:Y:S01]  /*29b70*/  PRMT R47, R52, 0x7610, R47 ;  /* 0x00007610342f7816 */ /* 0x000fe2000000002f */
[----:B------:R-:W-:Y:S01]  /*29b80*/  IMAD.WIDE.U32 R42, R42, -0x2daee0ad, RZ ;  /* 0xd2511f532a2a7825 */ /* 0x000fe200078e00ff */
[----:B------:R-:W-:Y:S01]  /*29b90*/  LOP3.LUT R154, R41, 0xffff, RZ, 0xc0, !PT ;  /* 0x0000ffff299a7812 */ /* 0x000fe200078ec0ff */
[----:B------:R-:W3:Y:S01]  /*29ba0*/  LDL.LU R198, [R1+0x448] ;  /* 0x0004480001c67983 */ /* 0x000ee20000300800 */
[----:B-1----:R-:W-:Y:S02]  /*29bb0*/  LOP3.LUT R56, R50, 0xff, RZ, 0xc0, !PT ;  /* 0x000000ff32387812 */ /* 0x002fe400078ec0ff */
[----:B------:R-:W-:Y:S01]  /*29bc0*/  LOP3.LUT R48, R43, R216, R212, 0x96, !PT ;  /* 0x000000d82b307212 */ /* 0x000fe200078e96d4 */
[----:B------:R1:W3:Y:S01]  /*29bd0*/  LDL.S16 R145, [R1+0x1c8] ;  /* 0x0001c80001917983 */ /* 0x0002e20000100600 */
[----:B------:R-:W-:Y:S02]  /*29be0*/  LOP3.LUT R41, R63, R221, R42, 0x96, !PT ;  /* 0x000000dd3f297212 */ /* 0x000fe400078e962a */
[----:B------:R-:W-:Y:S01]  /*29bf0*/  @!P0 PRMT R64, R47, 0x5410, RZ ;  /* 0x000054102f408816 */ /* 0x000fe200000000ff */
[----:B------:R-:W-:Y:S01]  /*29c00*/  IMAD.WIDE.U32 R48, R48, -0x326172a9, RZ ;  /* 0xcd9e8d5730307825 */ /* 0x000fe200078e00ff */
[----:B------:R-:W-:Y:S01]  /*29c10*/  LOP3.LUT R156, R44, 0xff, RZ, 0xc0, !PT ;  /* 0x000000ff2c9c7812 */ /* 0x000fe200078ec0ff */
[----:B------:R-:W3:Y:S01]  /*29c20*/  LDL.LU R204, [R1+0x444] ;  /* 0x0004440001cc7983 */ /* 0x000ee20000300800 */
[----:B------:R-:W-:Y:S02]  /*29c30*/  F2FP.F16.F32.PACK_AB R63, R248, R247 ;  /* 0x000000f7f83f723e */ /* 0x000fe400000000ff */
[----:B------:R-:W-:Y:S01]  /*29c40*/  LOP3.LUT R42, R49, R211, R182, 0x96, !PT ;  /* 0x000000d3312a7212 */ /* 0x000fe200078e96b6 */
[----:B------:R-:W-:Y:S01]  /*29c50*/  ST.E.U16 desc[UR4][R172.64+0xc2], R64 ;  /* 0x0000c240ac007985 */ /* 0x000fe2000c101504 */
[----:B--2---:R-:W-:Y:S04]  /*29c60*/  IMAD.WIDE.U32 R52, R41, -0x326172a9, RZ ;  /* 0xcd9e8d5729347825 */ /* 0x004fe800078e00ff */
[----:B------:R-:W-:Y:S01]  /*29c70*/  IMAD.WIDE.U32 R42, R42, -0x2daee0ad, RZ ;  /* 0xd2511f532a2a7825 */ /* 0x000fe200078e00ff */
[----:B------:R-:W-:Y:S04]  /*29c80*/  LOP3.LUT R48, R53, R220, R48, 0x96, !PT ;  /* 0x000000dc35307212 */ /* 0x000fe800078e9630 */
[--C-:B------:R-:W-:Y:S01]  /*29c90*/  LOP3.LUT R49, R43, R219, R62.reuse, 0x96, !PT ;  /* 0x000000db2b317212 */ /* 0x100fe200078e963e */
[----:B------:R-:W-:Y:S01]  /*29ca0*/  IMAD.WIDE.U32 R50, R48, -0x2daee0ad, RZ ;  /* 0xd2511f5330327825 */ /* 0x000fe200078e00ff */
[----:B------:R-:W-:Y:S03]  /*29cb0*/  PRMT R62, R63, 0x7632, R62 ;  /* 0x000076323f3e7816 */ /* 0x000fe6000000003e */
[----:B------:R-:W-:Y:S01]  /*29cc0*/  IMAD.WIDE.U32 R48, R49, -0x326172a9, RZ ;  /* 0xcd9e8d5731307825 */ /* 0x000fe200078e00ff */
[----:B------:R-:W-:Y:S04]  /*29cd0*/  LOP3.LUT R42, R51, R217, R42, 0x96, !PT ;  /* 0x000000d9332a7212 */ /* 0x000fe800078e962a */
[----:B------:R-:W-:Y:S01]  /*29ce0*/  LOP3.LUT R44, R49, R218, R52, 0x96, !PT ;  /* 0x000000da312c7212 */ /* 0x000fe200078e9634 */
[----:B------:R-:W-:Y:S05]  /*29cf0*/  IMAD.WIDE.U32 R42, R42, -0x326172a9, RZ ;  /* 0xcd9e8d572a2a7825 */ /* 0x000fea00078e00ff */
[----:B------:R-:W-:Y:S02]  /*29d00*/  LOP3.LUT R41, R43, R222, R48, 0x96, !PT ;  /* 0x000000de2b297212 */ /* 0x000fe400078e9630 */
[C---:B------:R-:W-:Y:S02]  /*29d10*/  LOP3.LUT R43, R42.reuse, 0xffff, RZ, 0xc0, !PT ;  /* 0x0000ffff2a2b7812 */ /* 0x040fe400078ec0ff */
[----:B------:R-:W-:Y:S02]  /*29d20*/  LOP3.LUT R47, R42, 0xff, RZ, 0xc0, !PT ;  /* 0x000000ff2a2f7812 */ /* 0x000fe400078ec0ff */
[----:B------:R-:W-:Y:S02]  /*29d30*/  SHF.R.U32.HI R43, RZ, 0x8, R43 ;  /* 0x00000008ff2b7819 */ /* 0x000fe4000001162b */
[----:B------:R-:W-:Y:S02]  /*29d40*/  ISETP.GE.U32.AND P3, PT, R199, R47, PT ;  /* 0x0000002fc700720c */ /* 0x000fe40003f66070 */
[--C-:B------:R-:W-:Y:S02]  /*29d50*/  SHF.R.U32.HI R47, RZ, 0x10, R42.reuse ;  /* 0x00000010ff2f7819 */ /* 0x100fe4000001162a */
[----:B------:R-:W-:Y:S02]  /*29d60*/  LOP3.LUT R43, R43, 0xffff, RZ, 0xc0, !PT ;  /* 0x0000ffff2b2b7812 */ /* 0x000fe400078ec0ff */
[----:B------:R-:W-:Y:S02]  /*29d70*/  SHF.R.U32.HI R42, RZ, 0x18, R42 ;  /* 0x00000018ff2a7819 */ /* 0x000fe4000001162a */
[C---:B------:R-:W-:Y:S02]  /*29d80*/  ISETP.GE.U32.AND P2, PT, R199.reuse, R43, PT ;  /* 0x0000002bc700720c */ /* 0x040fe40003f46070 */
[----:B------:R-:W-:Y:S01]  /*29d90*/  ISETP.GE.U32.AND P0, PT, R199, R42, PT ;  /* 0x0000002ac700720c */ /* 0x000fe20003f06070 */
[----:B------:R-:W-:Y:S01]  /*29da0*/  IMAD.WIDE.U32 R42, R44, -0x2daee0ad, RZ ;  /* 0xd2511f532c2a7825 */ /* 0x000fe200078e00ff */
[----:B------:R-:W-:Y:S04]  /*29db0*/  LOP3.LUT R47, R47, 0xff, RZ, 0xc0, !PT ;  /* 0x000000ff2f2f7812 */ /* 0x000fe800078ec0ff */
[----:B------:R-:W-:Y:S02]  /*29dc0*/  LOP3.LUT R44, R43, R223, R50, 0x96, !PT ;  /* 0x000000df2b2c7212 */ /* 0x000fe400078e9632 */
[C---:B------:R-:W-:Y:S02]  /*29dd0*/  LOP3.LUT R43, R42.reuse, 0xffff, RZ, 0xc0, !PT ;  /* 0x0000ffff2a2b7812 */ /* 0x040fe400078ec0ff */
[----:B------:R-:W-:Y:S02]  /*29de0*/  LOP3.LUT R51, R42, 0xff, RZ, 0xc0, !PT ;  /* 0x000000ff2a337812 */ /* 0x000fe400078ec0ff */
[--C-:B------:R-:W-:Y:S02]  /*29df0*/  SHF.R.U32.HI R52, RZ, 0x10, R42.reuse ;  /* 0x00000010ff347819 */ /* 0x100fe4000001162a */
[----:B------:R-:W-:Y:S02]  /*29e00*/  SHF.R.U32.HI R148, RZ, 0x18, R42 ;  /* 0x00000018ff947819 */ /* 0x000fe4000001162a */
[----:B------:R-:W-:Y:S02]  /*29e10*/  LOP3.LUT R42, R41, 0xff, RZ, 0xc0, !PT ;  /* 0x000000ff292a7812 */ /* 0x000fe400078ec0ff */
[----:B------:R-:W-:Y:S02]  /*29e20*/  F2FP.F16.F32.PACK_AB R50, R245, R242 ;  /* 0x000000f2f532723e */ /* 0x000fe400000000ff */
[C---:B------:R-:W-:Y:S02]  /*29e30*/  ISETP.GE.U32.AND P5, PT, R199.reuse, R42, PT ;  /* 0x0000002ac700720c */ /* 0x040fe40003fa6070 */
[----:B------:R-:W-:Y:S02]  /*29e40*/  PRMT R49, R50, 0x7632, R49 ;  /* 0x0000763232317816 */ /* 0x000fe40000000031 */
[----:B------:R-:W-:Y:S09]  /*29e50*/  ISETP.GE.U32.AND P1, PT, R199, R47, PT ;  /* 0x0000002fc700720c */ /* 0x000ff20003f26070 */
[----:B----4-:R-:W-:Y:S05]  /*29e60*/  @!P5 HADD2 R146, -R63.H0_H0, -RZ.H0_H0 ;  /* 0xa00000ff3f92d230 */ /* 0x010fea0000000900 */
[----:B------:R-:W-:Y:S01]  /*29e70*/  PRMT R42, R146, 0x7610, R42 ;  /* 0x00007610922a7816 */ /* 0x000fe2000000002a */
[----:B------:R2:W-:Y:S04]  /*29e80*/  @!P5 STL.S16 [R1+0x1bc], R146 ;  /* 0x0001bc920100d387 */ /* 0x0005e80000100600 */
[----:B------:R-:W4:Y:S01]  /*29e90*/  LDL.LU R244, [R1+0xe0] ;  /* 0x0000e00001f47983 */ /* 0x000f220000300800 */
[----:B--2---:R-:W-:Y:S02]  /*29ea0*/  PRMT R146, R63, 0x5410, R62 ;  /* 0x000054103f927816 */ /* 0x004fe4000000003e */
[----:B------:R-:W-:Y:S02]  /*29eb0*/  @!P5 PRMT R63, R42, 0x5410, RZ ;  /* 0x000054102a3fd816 */ /* 0x000fe400000000ff */
[----:B------:R-:W-:Y:S03]  /*29ec0*/  LOP3.LUT R42, R41, 0xffff, RZ, 0xc0, !PT ;  /* 0x0000ffff292a7812 */ /* 0x000fe600078ec0ff */
[----:B------:R-:W-:Y:S01]  /*29ed0*/  ST.E.U16 desc[UR4][R176.64+0xbe], R63 ;  /* 0x0000be3fb0007985 */ /* 0x000fe2000c101504 */
[----:B------:R-:W-:Y:S04]  /*29ee0*/  SHF.R.U32.HI R42, RZ, 0x8, R42 ;  /* 0x00000008ff2a7819 */ /* 0x000fe8000001162a */
[----:B------:R-:W-:Y:S04]  /*29ef0*/  LOP3.LUT R42, R42, 0xffff, RZ, 0xc0, !PT ;  /* 0x0000ffff2a2a7812 */ /* 0x000fe800078ec0ff */
[----:B------:R-:W-:Y:S11]  /*29f00*/  ISETP.GE.U32.AND P5, PT, R199, R42, PT ;  /* 0x0000002ac700720c */ /* 0x000ff60003fa6070 */
[----:B------:R-:W-:Y:S02]  /*29f10*/  @!UPT UIADD3 URZ, URZ, URZ, URZ ;  /* 0x0000003f3f3ff290 */ /* 0x000fe4000fffe03f */
[----:B---3--:R-:W-:Y:S05]  /*29f20*/  @!P5 HADD2 R145, -R62.H0_H0, -RZ.H0_H0 ;  /* 0xa00000ff3e91d230 */ /* 0x008fea0000000900 */
[----:B------:R-:W-:Y:S01]  /*29f30*/  PRMT R42, R145, 0x7610, R42 ;  /* 0x00007610912a7816 */ /* 0x000fe2000000002a */
[----:B------:R2:W-:Y:S03]  /*29f40*/  @!P5 STL.S16 [R1+0x1c8], R145 ;  /* 0x0001c8910100d387 */ /* 0x0005e60000100600 */
[----:B------:R-:W-:Y:S02]  /*29f50*/  @!P5 PRMT R62, R42, 0x5410, RZ ;  /* 0x000054102a3ed816 */ /* 0x000fe400000000ff */
[--C-:B------:R-:W-:Y:S02]  /*29f60*/  SHF.R.U32.HI R42, RZ, 0x10, R41.reuse ;  /* 0x00000010ff2a7819 */ /* 0x100fe40000011629 */
[----:B------:R-:W-:Y:S01]  /*29f70*/  SHF.R.U32.HI R41, RZ, 0x18, R41 ;  /* 0x00000018ff297819 */ /* 0x000fe20000011629 */
[----:B------:R-:W-:Y:S01]  /*29f80*/  ST.E.U16 desc[UR4][R176.64+0xc0], R62 ;  /* 0x0000c03eb0007985 */ /* 0x000fe2000c101504 */
[----:B------:R-:W-:Y:S02]  /*29f90*/  LOP3.LUT R42, R42, 0xff, RZ, 0xc0, !PT ;  /* 0x000000ff2a2a7812 */ /* 0x000fe400078ec0ff */
[C---:B------:R-:W-:Y:S01]  /*29fa0*/  ISETP.GE.U32.AND P5, PT, R199.reuse, R41, PT ;  /* 0x00000029c700720c */ /* 0x040fe20003fa6070 */
[----:B------:R-:W-:Y:S01]  /*29fb0*/  IMAD.MOV.U32 R41, RZ, RZ, R243 ;  /* 0x000000ffff297224 */ /* 0x000fe200078e00f3 */
[----:B------:R-:W-:Y:S03]  /*29fc0*/  ISETP.GE.U32.AND P6, PT, R199, R42, PT ;  /* 0x0000002ac700720c */ /* 0x000fe60003fc6070 */
[----:B------:R-:W-:Y:S02]  /*29fd0*/  IMAD.MOV.U32 R83, RZ, RZ, R41 ;  /* 0x000000ffff537224 */ /* 0x000fe400078e0029 */
[----:B------:R-:W-:Y:S02]  /*29fe0*/  IMAD.MOV.U32 R41, RZ, RZ, R213 ;  /* 0x000000ffff297224 */ /* 0x000fe400078e00d5 */
[----:B------:R-:W-:Y:S02]  /*29ff0*/  IMAD.MOV.U32 R213, RZ, RZ, R239 ;  /* 0x000000ffffd57224 */ /* 0x000fe400078e00ef */
[----:B------:R-:W-:Y:S01]  /*2a000*/  MUFU.EX2 R239, R168 ;  /* 0x000000a800ef7308 */ /* 0x000fe20000000800 */
[----:B--2---:R1:W2:Y:S04]  /*2a010*/  LDL.S16 R145, [R1+0x1b8] ;  /* 0x0001b80001917983 */ /* 0x0042a80000100600 */
[----:B------:R-:W3:Y:S04]  /*2a020*/  LDL.LU R188, [R1+0x440] ;  /* 0x0004400001bc7983 */ /* 0x000ee80000300800 */
[----:B------:R-:W3:Y:S04]  /*2a030*/  LDL.LU R171, [R1+0x43c] ;  /* 0x00043c0001ab7983 */ /* 0x000ee80000300800 */
[----:B------:R1:W3:Y:S04]  /*2a040*/  LDL.S16 R36, [R1+0x1c4] ;  /* 0x0001c40001247983 */ /* 0x0002e80000100600 */
[----:B------:R1:W3:Y:S04]  /*2a050*/  LDL.S16 R243, [R1+0x1b4] ;  /* 0x0001b40001f37983 */ /* 0x0002e80000100600 */
[----:B------:R1:W3:Y:S01]  /*2a060*/  LDL.S16 R142, [R1+0x1b0] ;  /* 0x0001b000018e7983 */ /* 0x0002e20000100600 */
[----:B----4-:R-:W-:Y:S01]  /*2a070*/  MUFU.EX2 R244, R244 ;  /* 0x000000f400f47308 */ /* 0x010fe20000000800 */
[----:B--2---:R-:W-:Y:S05]  /*2a080*/  @!P6 HADD2 R145, -R50.H0_H0, -RZ.H0_H0 ;  /* 0xa00000ff3291e230 */ /* 0x004fea0000000900 */
[----:B------:R2:W-:Y:S01]  /*2a090*/  @!P6 STL.S16 [R1+0x1b8], R145 ;  /* 0x0001b8910100e387 */ /* 0x0005e20000100600 */
[----:B---3--:R-:W-:Y:S01]  /*2a0a0*/  PRMT R171, R145, 0x7610, R171 ;  /* 0x0000761091ab7816 */ /* 0x008fe200000000ab */
[----:B------:R-:W-:Y:S05]  /*2a0b0*/  @!P5 HADD2 R36, -R49.H0_H0, -RZ.H0_H0 ;  /* 0xa00000ff3124d230 */ /* 0x000fea0000000900 */
[----:B------:R-:W-:Y:S02]  /*2a0c0*/  PRMT R246, R36, 0x7610, R246 ;  /* 0x0000761024f67816 */ /* 0x000fe400000000f6 */
[----:B--2---:R-:W-:Y:S02]  /*2a0d0*/  PRMT R145, R50, 0x5410, R49 ;  /* 0x0000541032917816 */ /* 0x004fe40000000031 */
[----:B------:R-:W-:Y:S02]  /*2a0e0*/  @!P6 PRMT R50, R171, 0x5410, RZ ;  /* 0x00005410ab32e816 */ /* 0x000fe400000000ff */
[----:B------:R-:W-:Y:S01]  /*2a0f0*/  @!P5 PRMT R49, R246, 0x5410, RZ ;  /* 0x00005410f631d816 */ /* 0x000fe200000000ff */
[----:B------:R-:W2:Y:S01]  /*2a100*/  LDL.LU R171, [R1+0x438] ;  /* 0x0004380001ab7983 */ /* 0x000ea20000300800 */
[C---:B------:R-:W-:Y:S03]  /*2a110*/  ISETP.GE.U32.AND P6, PT, R199.reuse, R59, PT ;  /* 0x0000003bc700720c */ /* 0x040fe60003fc6070 */
[----:B------:R3:W-:Y:S01]  /*2a120*/  @!P5 STL.S16 [R1+0x1c4], R36 ;  /* 0x0001c4240100d387 */ /* 0x0007e20000100600 */
[----:B------:R-:W-:Y:S03]  /*2a130*/  ISETP.GE.U32.AND P5, PT, R199, R60, PT ;  /* 0x0000003cc700720c */ /* 0x000fe60003fa6070 */
[----:B------:R-:W-:Y:S04]  /*2a140*/  ST.E.U16 desc[UR4][R178.64+0xc0], R50 ;  /* 0x0000c032b2007985 */ /* 0x000fe8000c101504 */
[----:B------:R-:W-:Y:S04]  /*2a150*/  ST.E.U16 desc[UR4][R178.64+0xc2], R49 ;  /* 0x0000c231b2007985 */ /* 0x000fe8000c101504 */
[----:B---3--:R-:W3:Y:S01]  /*2a160*/  LDL.LU R36, [R1+0x434] ;  /* 0x0004340001247983 */ /* 0x008ee20000300800 */
[----:B--2---:R-:W-:Y:S10]  /*2a170*/  MUFU.EX2 R236, R171 ;  /* 0x000000ab00ec7308 */ /* 0x004ff40000000800 */
[----:B---3--:R-:W2:Y:S02]  /*2a180*/  MUFU.EX2 R246, R36 ;  /* 0x0000002400f67308 */ /* 0x008ea40000000800 */
[----:B--2---:R-:W-:Y:S01]  /*2a190*/  F2FP.F16.F32.PACK_AB R58, R246, R244 ;  /* 0x000000f4f63a723e */ /* 0x004fe200000000ff */
[----:B------:R-:W2:Y:S03]  /*2a1a0*/  LDL.LU R36, [R1+0x430] ;  /* 0x0004300001247983 */ /* 0x000ea60000300800 */
[----:B------:R-:W-:Y:S01]  /*2a1b0*/  PRMT R57, R58, 0x7632, R57 ;  /* 0x000076323a397816 */ /* 0x000fe20000000039 */
[----:B------:R-:W-:Y:S04]  /*2a1c0*/  @!P5 HADD2 R243, -R58.H0_H0, -RZ.H0_H0 ;  /* 0xa00000ff3af3d230 */ /* 0x000fe80000000900 */
[----:B------:R-:W-:Y:S01]  /*2a1d0*/  @!P6 HADD2 R142, -R57.H0_H0, -RZ.H0_H0 ;  /* 0xa00000ff398ee230 */ /* 0x000fe20000000900 */
[----:B------:R-:W-:Y:S01]  /*2a1e0*/  PRMT R241, R243, 0x7610, R241 ;  /* 0x00007610f3f17816 */ /* 0x000fe200000000f1 */
[----:B------:R3:W-:Y:S03]  /*2a1f0*/  @!P5 STL.S16 [R1+0x1b4], R243 ;  /* 0x0001b4f30100d387 */ /* 0x0007e60000100600 */
[----:B------:R-:W-:Y:S01]  /*2a200*/  PRMT R238, R142, 0x7610, R238 ;  /* 0x000076108eee7816 */ /* 0x000fe200000000ee */
[----:B------:R4:W-:Y:S01]  /*2a210*/  @!P6 STL.S16 [R1+0x1b0], R142 ;  /* 0x0001b08e0100e387 */ /* 0x0009e20000100600 */
[----:B---3--:R-:W-:Y:S01]  /*2a220*/  MUFU.EX2 R243, R38 ;  /* 0x0000002600f37308 */ /* 0x008fe20000000800 */
[----:B----4-:R-:W-:Y:S02]  /*2a230*/  PRMT R142, R58, 0x5410, R57 ;  /* 0x000054103a8e7816 */ /* 0x010fe40000000039 */
[----:B------:R-:W-:Y:S02]  /*2a240*/  @!P6 PRMT R57, R238, 0x5410, RZ ;  /* 0x00005410ee39e816 */ /* 0x000fe400000000ff */
[----:B------:R-:W-:Y:S01]  /*2a250*/  @!P5 PRMT R58, R241, 0x5410, RZ ;  /* 0x00005410f13ad816 */ /* 0x000fe200000000ff */
[----:B------:R1:W3:Y:S01]  /*2a260*/  LDL.S16 R238, [R1+0x19c] ;  /* 0x00019c0001ee7983 */ /* 0x0002e20000100600 */
[C---:B------:R-:W-:Y:S03]  /*2a270*/  ISETP.GE.U32.AND P6, PT, R199.reuse, R149, PT ;  /* 0x00000095c700720c */ /* 0x040fe60003fc6070 */
[----:B------:R-:W4:Y:S01]  /*2a280*/  MUFU.EX2 R241, R37 ;  /* 0x0000002500f17308 */ /* 0x000f220000000800 */
[----:B------:R-:W-:Y:S01]  /*2a290*/  ISETP.GE.U32.AND P5, PT, R199, R56, PT ;  /* 0x00000038c700720c */ /* 0x000fe20003fa6070 */
[----:B------:R-:W-:Y:S01]  /*2a2a0*/  IMAD.MOV.U32 R149, RZ, RZ, R232 ;  /* 0x000000ffff957224 */ /* 0x000fe200078e00e8 */
[----:B------:R-:W-:Y:S04]  /*2a2b0*/  ST.E.U16 desc[UR4][R174.64+0xd0], R58 ;  /* 0x0000d03aae007985 */ /* 0x000fe8000c101504 */
[----:B------:R-:W-:Y:S01]  /*2a2c0*/  ST.E.U16 desc[UR4][R174.64+0xd2], R57 ;  /* 0x0000d239ae007985 */ /* 0x000fe2000c101504 */
[----:B----4-:R-:W-:Y:S03]  /*2a2d0*/  F2FP.F16.F32.PACK_AB R60, R243, R241 ;  /* 0x000000f1f33c723e */ /* 0x010fe600000000ff */
[----:B------:R-:W4:Y:S01]  /*2a2e0*/  LDL.LU R37, [R1+0x42c] ;  /* 0x00042c0001257983 */ /* 0x000f220000300800 */
[----:B------:R-:W-:Y:S03]  /*2a2f0*/  PRMT R59, R60, 0x7632, R59 ;  /* 0x000076323c3b7816 */ /* 0x000fe6000000003b */
[----:B------:R1:W2:Y:S04]  /*2a300*/  LDL.S16 R81, [R1+0x198] ;  /* 0x0001980001517983 */ /* 0x0002a80000100600 */
[----:B------:R-:W4:Y:S04]  /*2a310*/  LDL.LU R38, [R1+0x428] ;  /* 0x0004280001267983 */ /* 0x000f280000300800 */
[----:B------:R1:W4:Y:S04]  /*2a320*/  LDL.S16 R232, [R1+0x18c] ;  /* 0x00018c0001e87983 */ /* 0x0003280000100600 */
[----:B------:R1:W4:Y:S01]  /*2a330*/  LDL.S16 R82, [R1+0x188] ;  /* 0x0001880001527983 */ /* 0x0003220000100600 */
[----:B---3--:R-:W-:Y:S05]  /*2a340*/  @!P5 HADD2 R238, -R60.H0_H0, -RZ.H0_H0 ;  /* 0xa00000ff3ceed230 */ /* 0x008fea0000000900 */
[----:B------:R-:W-:Y:S01]  /*2a350*/  PRMT R235, R238, 0x7610, R235 ;  /* 0x00007610eeeb7816 */ /* 0x000fe200000000eb */
[----:B------:R3:W-:Y:S01]  /*2a360*/  @!P5 STL.S16 [R1+0x19c], R238 ;  /* 0x00019cee0100d387 */ /* 0x0007e20000100600 */
[----:B--2---:R-:W-:Y:S05]  /*2a370*/  @!P6 HADD2 R81, -R59.H0_H0, -RZ.H0_H0 ;  /* 0xa00000ff3b51e230 */ /* 0x004fea0000000900 */
[----:B------:R-:W-:Y:S01]  /*2a380*/  PRMT R234, R81, 0x7610, R234 ;  /* 0x0000761051ea7816 */ /* 0x000fe200000000ea */
[----:B------:R2:W-:Y:S01]  /*2a390*/  @!P6 STL.S16 [R1+0x198], R81 ;  /* 0x000198510100e387 */ /* 0x0005e20000100600 */
[----:B---3--:R-:W3:Y:S02]  /*2a3a0*/  MUFU.EX2 R238, R39 ;  /* 0x0000002700ee7308 */ /* 0x008ee40000000800 */
[----:B---3--:R-:W-:Y:S01]  /*2a3b0*/  F2FP.F16.F32.PACK_AB R46, R239, R238 ;  /* 0x000000eeef2e723e */ /* 0x008fe200000000ff */
[----:B------:R-:W3:Y:S03]  /*2a3c0*/  LDL.LU R39, [R1+0x424] ;  /* 0x0004240001277983 */ /* 0x000ee60000300800 */
[----:B------:R-:W-:Y:S01]  /*2a3d0*/  PRMT R45, R46, 0x7632, R45 ;  /* 0x000076322e2d7816 */ /* 0x000fe2000000002d */
[----:B----4-:R-:W-:Y:S01]  /*2a3e0*/  @!P3 HADD2 R232, -R46.H0_H0, -RZ.H0_H0 ;  /* 0xa00000ff2ee8b230 */ /* 0x010fe20000000900 */
[----:B------:R1:W5:Y:S01]  /*2a3f0*/  LDL.LU R168, [R1+0x420] ;  /* 0x0004200001a87983 */ /* 0x0003620000300800 */
[----:B--2---:R-:W-:Y:S02]  /*2a400*/  PRMT R81, R60, 0x5410, R59 ;  /* 0x000054103c517816 */ /* 0x004fe4000000003b */
[----:B------:R-:W-:Y:S01]  /*2a410*/  @!P5 PRMT R60, R235, 0x5410, RZ ;  /* 0x00005410eb3cd816 */ /* 0x000fe200000000ff */
[----:B------:R2:W-:Y:S01]  /*2a420*/  @!P3 STL.S16 [R1+0x18c], R232 ;  /* 0x00018ce80100b387 */ /* 0x0005e20000100600 */
[----:B------:R-:W-:Y:S01]  /*2a430*/  PRMT R89, R232, 0x7610, R89 ;  /* 0x00007610e8597816 */ /* 0x000fe20000000059 */
[----:B------:R-:W-:Y:S01]  /*2a440*/  @!P2 HADD2 R82, -R45.H0_H0, -RZ.H0_H0 ;  /* 0xa00000ff2d52a230 */ /* 0x000fe20000000900 */
[----:B------:R-:W-:Y:S01]  /*2a450*/  @!P6 PRMT R59, R234, 0x5410, RZ ;  /* 0x00005410ea3be816 */ /* 0x000fe200000000ff */
[----:B------:R-:W-:Y:S01]  /*2a460*/  ST.E.U16 desc[UR4][R172.64+0xd0], R60 ;  /* 0x0000d03cac007985 */ /* 0x000fe2000c101504 */
[C---:B------:R-:W-:Y:S01]  /*2a470*/  ISETP.GE.U32.AND P5, PT, R199.reuse, R151, PT ;  /* 0x00000097c700720c */ /* 0x040fe20003fa6070 */
[----:B------:R-:W-:Y:S01]  /*2a480*/  MUFU.EX2 R234, R237 ;  /* 0x000000ed00ea7308 */ /* 0x000fe20000000800 */
[----:B------:R-:W-:Y:S01]  /*2a490*/  PRMT R84, R82, 0x7610, R84 ;  /* 0x0000761052547816 */ /* 0x000fe20000000054 */
[----:B------:R4:W-:Y:S01]  /*2a4a0*/  @!P2 STL.S16 [R1+0x188], R82 ;  /* 0x000188520100a387 */ /* 0x0009e20000100600 */
[----:B------:R-:W-:Y:S03]  /*2a4b0*/  ISETP.GE.U32.AND P6, PT, R199, R150, PT ;  /* 0x00000096c700720c */ /* 0x000fe60003fc6070 */
[----:B------:R1:W3:Y:S04]  /*2a4c0*/  LDL.S16 R235, [R1+0x184] ;  /* 0x0001840001eb7983 */ /* 0x0002e80000100600 */
[----:B------:R-:W-:Y:S01]  /*2a4d0*/  ST.E.U16 desc[UR4][R172.64+0xd2], R59 ;  /* 0x0000d23bac007985 */ /* 0x000fe2000c101504 */
[----:B--2---:R-:W2:Y:S01]  /*2a4e0*/  MUFU.EX2 R232, R169 ;  /* 0x000000a900e87308 */ /* 0x004ea20000000800 */
[----:B----4-:R-:W-:Y:S02]  /*2a4f0*/  PRMT R82, R46, 0x5410, R45 ;  /* 0x000054102e527816 */ /* 0x010fe4000000002d */
[----:B------:R-:W-:Y:S02]  /*2a500*/  @!P2 PRMT R45, R84, 0x5410, RZ ;  /* 0x00005410542da816 */ /* 0x000fe400000000ff */
[----:B------:R-:W-:Y:S01]  /*2a510*/  @!P3 PRMT R46, R89, 0x5410, RZ ;  /* 0x00005410592eb816 */ /* 0x000fe200000000ff */
[----:B------:R-:W-:Y:S02]  /*2a520*/  IMAD.MOV.U32 R89, RZ, RZ, R240 ;  /* 0x000000ffff597224 */ /* 0x000fe400078e00f0 */
[----:B------:R-:W-:Y:S02]  /*2a530*/  ST.E.U16 desc[UR4][R176.64+0xd0], R45 ;  /* 0x0000d02db0007985 */ /* 0x000fe4000c101504 */
[----:B------:R-:W4:Y:S01]  /*2a540*/  MUFU.EX2 R240, R188 ;  /* 0x000000bc00f07308 */ /* 0x000f220000000800 */
[----:B--2---:R-:W-:Y:S01]  /*2a550*/  F2FP.F16.F32.PACK_AB R48, R234, R232 ;  /* 0x000000e8ea30723e */ /* 0x004fe200000000ff */
[----:B------:R-:W-:Y:S01]  /*2a560*/  IMAD.MOV.U32 R50, RZ, RZ, R89 ;  /* 0x000000ffff327224 */ /* 0x000fe200078e0059 */
[----:B------:R1:W5:Y:S02]  /*2a570*/  LDL.LU R169, [R1+0x41c] ;  /* 0x00041c0001a97983 */ /* 0x0003640000300800 */
[----:B------:R-:W-:Y:S02]  /*2a580*/  PRMT R47, R48, 0x7632, R47 ;  /* 0x00007632302f7816 */ /* 0x000fe4000000002f */
[----:B------:R1:W2:Y:S04]  /*2a590*/  LDL.S16 R77, [R1+0x180] ;  /* 0x00018000014d7983 */ /* 0x0002a80000100600 */
[----:B------:R-:W2:Y:S04]  /*2a5a0*/  LDL.LU R237, [R1+0x418] ;  /* 0x0004180001ed7983 */ /* 0x000ea80000300800 */
[----:B------:R1:W2:Y:S01]  /*2a5b0*/  LDL.S16 R85, [R1+0x17c] ;  /* 0x00017c0001557983 */ /* 0x0002a20000100600 */
[----:B----4-:R-:W-:Y:S03]  /*2a5c0*/  F2FP.F16.F32.PACK_AB R54, R240, R236 ;  /* 0x000000ecf036723e */ /* 0x010fe600000000ff */
[----:B------:R1:W4:Y:S01]  /*2a5d0*/  LDL.S16 R84, [R1+0x178] ;  /* 0x0001780001547983 */ /* 0x0003220000100600 */
[C---:B------:R-:W-:Y:S03]  /*2a5e0*/  PRMT R53, R54.reuse, 0x7632, R53 ;  /* 0x0000763236357816 */ /* 0x040fe60000000035 */
[----:B------:R-:W-:Y:S01]  /*2a5f0*/  ST.E.U16 desc[UR4][R176.64+0xce], R46 ;  /* 0x0000ce2eb0007985 */ /* 0x000fe2000c101504 */
[----:B------:R-:W-:Y:S01]  /*2a600*/  PRMT R78, R54, 0x5410, R53 ;  /* 0x00005410364e7816 */ /* 0x000fe20000000035 */
[----:B---3--:R-:W-:Y:S05]  /*2a610*/  @!P1 HADD2 R235, -R48.H0_H0, -RZ.H0_H0 ;  /* 0xa00000ff30eb9230 */ /* 0x008fea0000000900 */
[----:B------:R-:W-:Y:S01]  /*2a620*/  PRMT R233, R235, 0x7610, R233 ;  /* 0x00007610ebe97816 */ /* 0x000fe200000000e9 */
[----:B------:R3:W-:Y:S02]  /*2a630*/  @!P1 STL.S16 [R1+0x184], R235 ;  /* 0x000184eb01009387 */ /* 0x0007e40000100600 */
[----:B---3--:R-:W-:Y:S01]  /*2a640*/  MUFU.EX2 R235, R209 ;  /* 0x000000d100eb7308 */ /* 0x008fe20000000800 */
[----:B--2---:R-:W-:Y:S05]  /*2a650*/  @!P0 HADD2 R77, -R47.H0_H0, -RZ.H0_H0 ;  /* 0xa00000ff2f4d8230 */ /* 0x004fea0000000900 */
[----:B------:R-:W-:Y:S01]  /*2a660*/  PRMT R92, R77, 0x7610, R92 ;  /* 0x000076104d5c7816 */ /* 0x000fe2000000005c */
[----:B------:R2:W-:Y:S01]  /*2a670*/  @!P0 STL.S16 [R1+0x180], R77 ;  /* 0x0001804d01008387 */ /* 0x0005e20000100600 */
[----:B------:R-:W-:Y:S03]  /*2a680*/  @!P5 HADD2 R85, -R54.H0_H0, -RZ.H0_H0 ;  /* 0xa00000ff3655d230 */ /* 0x000fe60000000900 */
[----:B------:R-:W3:Y:S01]  /*2a690*/  LDL.LU R171, [R1+0x414] ;  /* 0x0004140001ab7983 */ /* 0x000ee20000300800 */
[----:B----4-:R-:W-:Y:S01]  /*2a6a0*/  @!P6 HADD2 R84, -R53.H0_H0, -RZ.H0_H0 ;  /* 0xa00000ff3554e230 */ /* 0x010fe20000000900 */
[----:B------:R-:W-:Y:S02]  /*2a6b0*/  PRMT R79, R85, 0x7610, R79 ;  /* 0x00007610554f7816 */ /* 0x000fe4000000004f */
[----:B------:R-:W4:Y:S02]  /*2a6c0*/  LDL.LU R188, [R1+0x410] ;  /* 0x0004100001bc7983 */ /* 0x000f240000300800 */
[----:B------:R-:W-:Y:S02]  /*2a6d0*/  PRMT R76, R84, 0x7610, R76 ;  /* 0x00007610544c7816 */ /* 0x000fe4000000004c */
[----:B------:R1:W-:Y:S01]  /*2a6e0*/  @!P5 STL.S16 [R1+0x17c], R85 ;  /* 0x00017c550100d387 */ /* 0x0003e20000100600 */
[----:B------:R-:W-:Y:S02]  /*2a6f0*/  @!P5 PRMT R54, R79, 0x5410, RZ ;  /* 0x000054104f36d816 */ /* 0x000fe400000000ff */
[----:B------:R-:W-:Y:S01]  /*2a700*/  @!P6 PRMT R53, R76, 0x5410, RZ ;  /* 0x000054104c35e816 */ /* 0x000fe200000000ff */
[----:B------:R1:W-:Y:S01]  /*2a710*/  @!P6 STL.S16 [R1+0x178], R84 ;  /* 0x000178540100e387 */ /* 0x0003e20000100600 */
[C---:B------:R-:W-:Y:S02]  /*2a720*/  ISETP.GE.U32.AND P5, PT, R199.reuse, R152, PT ;  /* 0x00000098c700720c */ /* 0x040fe40003fa6070 */
[----:B------:R-:W-:Y:S02]  /*2a730*/  ISETP.GE.U32.AND P6, PT, R199, R153, PT ;  /* 0x00000099c700720c */ /* 0x000fe40003fc6070 */
[----:B--2---:R-:W-:Y:S02]  /*2a740*/  PRMT R77, R48, 0x5410, R47 ;  /* 0x00005410304d7816 */ /* 0x004fe4000000002f */
[----:B------:R-:W-:Y:S02]  /*2a750*/  @!P1 PRMT R48, R233, 0x5410, RZ ;  /* 0x00005410e9309816 */ /* 0x000fe400000000ff */
[----:B------:R-:W-:Y:S01]  /*2a760*/  @!P0 PRMT R47, R92, 0x5410, RZ ;  /* 0x000054105c2f8816 */ /* 0x000fe200000000ff */
[----:B------:R-:W2:Y:S01]  /*2a770*/  MUFU.EX2 R233, R210 ;  /* 0x000000d200e97308 */ /* 0x000ea20000000800 */
[----:B------:R-:W-:Y:S01]  /*2a780*/  ISETP.GE.U32.AND P1, PT, R199, R51, PT ;  /* 0x00000033c700720c */ /* 0x000fe20003f26070 */
[----:B------:R-:W-:Y:S01]  /*2a790*/  ST.E.U16 desc[UR4][R178.64+0xd0], R48 ;  /* 0x0000d030b2007985 */ /* 0x000fe2000c101504 */
[----:B------:R-:W-:Y:S02]  /*2a7a0*/  IMAD.MOV.U32 R92, RZ, RZ, R90 ;  /* 0x000000ffff5c7224 */ /* 0x000fe400078e005a */
[----:B------:R-:W-:Y:S01]  /*2a7b0*/  IMAD.MOV.U32 R90, RZ, RZ, R41 ;  /* 0x000000ffff5a7224 */ /* 0x000fe200078e0029 */
[----:B------:R-:W-:Y:S01]  /*2a7c0*/  SHF.R.U32.HI R41, RZ, 0x8, R43 ;  /* 0x00000008ff297819 */ /* 0x000fe2000001162b */
[----:B------:R-:W-:Y:S01]  /*2a7d0*/  ST.E.U16 desc[UR4][R178.64+0xd2], R47 ;  /* 0x0000d22fb2007985 */ /* 0x000fe2000c101504 */
[----:B-1----:R-:W-:Y:S02]  /*2a7e0*/  IMAD.MOV.U32 R85, RZ, RZ, R149 ;  /* 0x000000ffff557224 */ /* 0x002fe400078e0095 */
[----:B------:R-:W-:Y:S01]  /*2a7f0*/  LOP3.LUT R41, R41, 0xffff, RZ, 0xc0, !PT ;  /* 0x0000ffff29297812 */ /* 0x000fe200078ec0ff */
[----:B------:R1:W-:Y:S01]  /*2a800*/  ST.E.U16 desc[UR4][R174.64+0xe0], R54 ;  /* 0x0000e036ae007985 */ /* 0x0003e2000c101504 */
[----:B------:R-:W-:Y:S02]  /*2a810*/  IMAD.MOV.U32 R84, RZ, RZ, R231 ;  /* 0x000000ffff547224 */ /* 0x000fe400078e00e7 */
[----:B------:R-:W-:Y:S01]  /*2a820*/  ISETP.GE.U32.AND P0, PT, R199, R41, PT ;  /* 0x00000029c700720c */ /* 0x000fe20003f06070 */
[----:B------:R-:W-:Y:S01]  /*2a830*/  ST.E.U16 desc[UR4][R174.64+0xe2], R53 ;  /* 0x0000e235ae007985 */ /* 0x000fe2000c101504 */
[----:B------:R-:W-:Y:S01]  /*2a840*/  MUFU.EX2 R231, R207 ;  /* 0x000000cf00e77308 */ /* 0x000fe20000000800 */
[----:B--2---:R-:W-:Y:S01]  /*2a850*/  F2FP.F16.F32.PACK_AB R56, R235, R233 ;  /* 0x000000e9eb38723e */ /* 0x004fe200000000ff */
[----:B------:R-:W-:Y:S01]  /*2a860*/  IMAD.MOV.U32 R149, RZ, RZ, R83 ;  /* 0x000000ffff957224 */ /* 0x000fe200078e0053 */
[----:B------:R2:W5:Y:S01]  /*2a870*/  LDL.LU R210, [R1+0x40c] ;  /* 0x00040c0001d27983 */ /* 0x0005620000300800 */
[----:B------:R-:W-:Y:S01]  /*2a880*/  IMAD.MOV.U32 R83, RZ, RZ, R213 ;  /* 0x000000ffff537224 */ /* 0x000fe200078e00d5 */
[----:B------:R-:W-:Y:S01]  /*2a890*/  PRMT R55, R56, 0x7632, R55 ;  /* 0x0000763238377816 */ /* 0x000fe20000000037 */
[----:B------:R-:W-:Y:S01]  /*2a8a0*/  IMAD.MOV.U32 R213, RZ, RZ, R230 ;  /* 0x000000ffffd57224 */ /* 0x000fe200078e00e6 */
[----:B------:R2:W5:Y:S03]  /*2a8b0*/  LDL.LU R209, [R1+0x408] ;  /* 0x0004080001d17983 */ /* 0x0005660000300800 */
[----:B------:R-:W1:Y:S01]  /*2a8c0*/  MUFU.EX2 R230, R208 ;  /* 0x000000d000e67308 */ /* 0x000e620000000800 */
[----:B------:R-:W-:Y:S01]  /*2a8d0*/  IMAD.MOV.U32 R151, RZ, RZ, R92 ;  /* 0x000000ffff977224 */ /* 0x000fe200078e005c */
[----:B------:R2:W2:Y:S01]  /*2a8e0*/  LDL.S16 R76, [R1+0x170] ;  /* 0x00017000014c7983 */ /* 0x0004a20000100600 */
[----:B------:R-:W-:Y:S02]  /*2a8f0*/  IMAD.MOV.U32 R92, RZ, RZ, R227 ;  /* 0x000000ffff5c7224 */ /* 0x000fe400078e00e3 */
[----:B------:R-:W-:Y:S01]  /*2a900*/  IMAD.MOV.U32 R88, RZ, RZ, R151 ;  /* 0x000000ffff587224 */ /* 0x000fe200078e0097 */
[----:B------:R2:W3:Y:S04]  /*2a910*/  LDL.S16 R86, [R1+0x16c] ;  /* 0x00016c0001567983 */ /* 0x0004e80000100600 */
[----:B------:R-:W-:Y:S01]  /*2a920*/  MUFU.EX2 R227, R205 ;  /* 0x000000cd00e37308 */ /* 0x000fe20000000800 */
[----:B------:R-:W-:Y:S01]  /*2a930*/  IMAD.MOV.U32 R151, RZ, RZ, R92 ;  /* 0x000000ffff977224 */ /* 0x000fe200078e005c */
[----:B------:R2:W4:Y:S01]  /*2a940*/  LDL.S16 R79, [R1+0x15c] ;  /* 0x00015c00014f7983 */ /* 0x0005220000100600 */
[----:B------:R-:W-:Y:S02]  /*2a950*/  IMAD.MOV.U32 R92, RZ, RZ, R90 ;  /* 0x000000ffff5c7224 */ /* 0x000fe400078e005a */
[----:B------:R-:W-:Y:S05]  /*2a960*/  IMAD.MOV.U32 R90, RZ, RZ, R228 ;  /* 0x000000ffff5a7224 */ /* 0x000fea00078e00e4 */
[----:B------:R-:W-:Y:S01]  /*2a970*/  MUFU.EX2 R228, R204 ;  /* 0x000000cc00e47308 */ /* 0x000fe20000000800 */
[----:B-1----:R-:W-:Y:S01]  /*2a980*/  F2FP.F16.F32.PACK_AB R42, R231, R230 ;  /* 0x000000e6e72a723e */ /* 0x002fe200000000ff */
[----:B------:R-:W-:Y:S02]  /*2a990*/  IMAD.MOV.U32 R152, RZ, RZ, R151 ;  /* 0x000000ffff987224 */ /* 0x000fe400078e0097 */
[----:B------:R-:W-:Y:S02]  /*2a9a0*/  IMAD.MOV.U32 R151, RZ, RZ, R90 ;  /* 0x000000ffff977224 */ /* 0x000fe400078e005a */
[----:B------:R-:W-:Y:S02]  /*2a9b0*/  IMAD.MOV.U32 R93, RZ, RZ, R92 ;  /* 0x000000ffff5d7224 */ /* 0x000fe400078e005c */
[----:B------:R-:W-:Y:S02]  /*2a9c0*/  IMAD.MOV.U32 R92, RZ, RZ, R213 ;  /* 0x000000ffff5c7224 */ /* 0x000fe400078e00d5 */
[----:B------:R-:W-:Y:S01]  /*2a9d0*/  MUFU.EX2 R213, R195 ;  /* 0x000000c300d57308 */ /* 0x000fe20000000800 */
[----:B------:R-:W-:Y:S02]  /*2a9e0*/  IMAD.MOV.U32 R54, RZ, RZ, R50 ;  /* 0x000000ffff367224 */ /* 0x000fe400078e0032 */
[----:B--2---:R-:W-:Y:S02]  /*2a9f0*/  @!P5 HADD2 R76, -R56.H0_H0, -RZ.H0_H0 ;  /* 0xa00000ff384cd230 */ /* 0x004fe40000000900 */
[----:B---3--:R-:W-:Y:S03]  /*2aa00*/  @!P6 HADD2 R86, -R55.H0_H0, -RZ.H0_H0 ;  /* 0xa00000ff3756e230 */ /* 0x008fe60000000900 */
[----:B------:R-:W-:Y:S01]  /*2aa10*/  PRMT R51, R76, 0x7610, R51 ;  /* 0x000076104c337816 */ /* 0x000fe20000000033 */
[----:B------:R1:W-:Y:S01]  /*2aa20*/  @!P5 STL.S16 [R1+0x170], R76 ;  /* 0x0001704c0100d387 */ /* 0x0003e20000100600 */
[----:B------:R-:W-:Y:S03]  /*2aa30*/  PRMT R41, R86, 0x7610, R41 ;  /* 0x0000761056297816 */ /* 0x000fe60000000029 */
[----:B------:R2:W-:Y:S04]  /*2aa40*/  @!P6 STL.S16 [R1+0x16c], R86 ;  /* 0x00016c560100e387 */ /* 0x0005e80000100600 */
[----:B------:R3:W5:Y:S04]  /*2aa50*/  LDL.LU R208, [R1+0x404] ;  /* 0x0004040001d07983 */ /* 0x0007680000300800 */
[----:B------:R3:W5:Y:S01]  /*2aa60*/  LDL.LU R207, [R1+0x400] ;  /* 0x0004000001cf7983 */ /* 0x0007620000300800 */
[----:B-1----:R-:W-:Y:S02]  /*2aa70*/  PRMT R76, R56, 0x5410, R55 ;  /* 0x00005410384c7816 */ /* 0x002fe40000000037 */
[----:B------:R-:W-:Y:S02]  /*2aa80*/  @!P6 PRMT R55, R41, 0x5410, RZ ;  /* 0x000054102937e816 */ /* 0x000fe400000000ff */
[----:B------:R-:W-:Y:S01]  /*2aa90*/  LOP3.LUT R41, R44, 0xff, RZ, 0xc0, !PT ;  /* 0x000000ff2c297812 */ /* 0x000fe200078ec0ff */
[----:B--2---:R-:W-:Y:S01]  /*2aaa0*/  IMAD.MOV.U32 R86, RZ, RZ, R85 ;  /* 0x000000ffff567224 */ /* 0x004fe200078e0055 */
[----:B------:R-:W-:Y:S01]  /*2aab0*/  @!P5 PRMT R56, R51, 0x5410, RZ ;  /* 0x000054103338d816 */ /* 0x000fe200000000ff */
[----:B------:R-:W-:Y:S01]  /*2aac0*/  ST.E.U16 desc[UR4][R172.64+0xe2], R55 ;  /* 0x0000e237ac007985 */ /* 0x000fe2000c101504 */
[C---:B------:R-:W-:Y:S01]  /*2aad0*/  ISETP.GE.U32.AND P2, PT, R199.reuse, R41, PT ;  /* 0x00000029c700720c */ /* 0x040fe20003f46070 */
[----:B------:R-:W-:Y:S01]  /*2aae0*/  IMAD.MOV.U32 R85, RZ, RZ, R226 ;  /* 0x000000ffff557224 */ /* 0x000fe200078e00e2 */
[C---:B------:R-:W-:Y:S01]  /*2aaf0*/  PRMT R41, R42.reuse, 0x7632, R41 ;  /* 0x000076322a297816 */ /* 0x040fe20000000029 */
[----:B------:R1:W2:Y:S01]  /*2ab00*/  MUFU.EX2 R226, R206 ;  /* 0x000000ce00e27308 */ /* 0x0002a20000000800 */
[C---:B------:R-:W-:Y:S01]  /*2ab10*/  ISETP.GE.U32.AND P5, PT, R199.reuse, R155, PT ;  /* 0x0000009bc700720c */ /* 0x040fe20003fa6070 */
[----:B------:R-:W-:Y:S01]  /*2ab20*/  ST.E.U16 desc[UR4][R172.64+0xe0], R56 ;  /* 0x0000e038ac007985 */ /* 0x000fe2000c101504 */
[----:B------:R-:W-:Y:S01]  /*2ab30*/  ISETP.GE.U32.AND P6, PT, R199, R154, PT ;  /* 0x0000009ac700720c */ /* 0x000fe20003fc6070 */
[----:B------:R-:W-:Y:S06]  /*2ab40*/  IMAD.MOV.U32 R155, RZ, RZ, R88 ;  /* 0x000000ffff9b7224 */ /* 0x000fec00078e0058 */
[----:B----4-:R-:W-:Y:S05]  /*2ab50*/  @!P2 HADD2 R79, -R42.H0_H0, -RZ.H0_H0 ;  /* 0xa00000ff2a4fa230 */ /* 0x010fea0000000900 */
[----:B------:R-:W-:Y:S01]  /*2ab60*/  PRMT R43, R79, 0x7610, R43 ;  /* 0x000076104f2b7816 */ /* 0x000fe2000000002b */
[----:B------:R4:W-:Y:S04]  /*2ab70*/  @!P2 STL.S16 [R1+0x15c], R79 ;  /* 0x00015c4f0100a387 */ /* 0x0009e80000100600 */
[----:B------:R3:W2:Y:S04]  /*2ab80*/  LDL.S16 R51, [R1+0x168] ;  /* 0x0001680001337983 */ /* 0x0006a80000100600 */
[----:B------:R3:W3:Y:S04]  /*2ab90*/  LDL.S16 R73, [R1+0x158] ;  /* 0x0001580001497983 */ /* 0x0006e80000100600 */
[----:B------:R1:W3:Y:S01]  /*2aba0*/  LDL.S16 R87, [R1+0x164] ;  /* 0x0001640001577983 */ /* 0x0002e20000100600 */
[----:B----4-:R-:W-:Y:S02]  /*2abb0*/  PRMT R79, R42, 0x5410, R41 ;  /* 0x000054102a4f7816 */ /* 0x010fe40000000029 */
[----:B------:R-:W-:Y:S02]  /*2abc0*/  @!P2 PRMT R42, R43, 0x5410, RZ ;  /* 0x000054102b2aa816 */ /* 0x000fe400000000ff */
[----:B------:R-:W-:Y:S03]  /*2abd0*/  LOP3.LUT R43, R44, 0xffff, RZ, 0xc0, !PT ;  /* 0x0000ffff2c2b7812 */ /* 0x000fe600078ec0ff */
[----:B------:R-:W-:Y:S01]  /*2abe0*/  ST.E.U16 desc[UR4][R176.64+0xde], R42 ;  /* 0x0000de2ab0007985 */ /* 0x000fe2000c101504 */
[----:B------:R-:W-:Y:S04]  /*2abf0*/  SHF.R.U32.HI R43, RZ, 0x8, R43 ;  /* 0x00000008ff2b7819 */ /* 0x000fe8000001162b */
[----:B------:R-:W-:Y:S04]  /*2ac00*/  LOP3.LUT R43, R43, 0xffff, RZ, 0xc0, !PT ;  /* 0x0000ffff2b2b7812 */ /* 0x000fe800078ec0ff */
[----:B------:R-:W-:Y:S11]  /*2ac10*/  ISETP.GE.U32.AND P2, PT, R199, R43, PT ;  /* 0x0000002bc700720c */ /* 0x000ff60003f46070 */
[----:B------:R-:W-:Y:S02]  /*2ac20*/  @!UPT UIADD3 URZ, URZ, URZ, URZ ;  /* 0x0000003f3f3ff290 */ /* 0x000fe4000fffe03f */
[----:B--2---:R-:W-:Y:S05]  /*2ac30*/  @!P2 HADD2 R51, -R41.H0_H0, -RZ.H0_H0 ;  /* 0xa00000ff2933a230 */ /* 0x004fea0000000900 */
[----:B------:R-:W-:Y:S01]  /*2ac40*/  PRMT R43, R51, 0x7610, R43 ;  /* 0x00007610332b7816 */ /* 0x000fe2000000002b */
[----:B------:R2:W-:Y:S03]  /*2ac50*/  @!P2 STL.S16 [R1+0x168], R51 ;  /* 0x000168330100a387 */ /* 0x0005e60000100600 */
[----:B------:R-:W-:Y:S01]  /*2ac60*/  @!P2 PRMT R41, R43, 0x5410, RZ ;  /* 0x000054102b29a816 */ /* 0x000fe200000000ff */
[----:B-1----:R1:W5:Y:S01]  /*2ac70*/  LDL.LU R206, [R1+0x3fc] ;  /* 0x0003fc0001ce7983 */ /* 0x0023620000300800 */
[--C-:B------:R-:W-:Y:S03]  /*2ac80*/  SHF.R.U32.HI R43, RZ, 0x10, R44.reuse ;  /* 0x00000010ff2b7819 */ /* 0x100fe6000001162c */
[----:B------:R1:W5:Y:S01]  /*2ac90*/  LDL.LU R205, [R1+0x3f8] ;  /* 0x0003f80001cd7983 */ /* 0x0003620000300800 */
[----:B------:R-:W-:Y:S03]  /*2aca0*/  LOP3.LUT R43, R43, 0xff, RZ, 0xc0, !PT ;  /* 0x000000ff2b2b7812 */ /* 0x000fe600078ec0ff */
[----:B------:R-:W-:Y:S01]  /*2acb0*/  ST.E.U16 desc[UR4][R176.64+0xe0], R41 ;  /* 0x0000e029b0007985 */ /* 0x000fe2000c101504 */
[----:B------:R-:W-:Y:S02]  /*2acc0*/  ISETP.GE.U32.AND P3, PT, R199, R43, PT ;  /* 0x0000002bc700720c */ /* 0x000fe40003f66070 */
[----:B--2---:R-:W-:Y:S02]  /*2acd0*/  SHF.R.U32.HI R51, RZ, 0x18, R44 ;  /* 0x00000018ff337819 */ /* 0x004fe4000001162c */
[----:B------:R-:W-:Y:S02]  /*2ace0*/  F2FP.F16.F32.PACK_AB R44, R227, R226 ;  /* 0x000000e2e32c723e */ /* 0x000fe400000000ff */
[----:B------:R-:W-:Y:S02]  /*2acf0*/  ISETP.GE.U32.AND P2, PT, R199, R51, PT ;  /* 0x00000033c700720c */ /* 0x000fe40003f46070 */
[C---:B------:R-:W-:Y:S05]  /*2ad00*/  PRMT R43, R44.reuse, 0x7632, R43 ;  /* 0x000076322c2b7816 */ /* 0x040fea000000002b */
[----:B---3--:R-:W-:Y:S05]  /*2ad10*/  @!P3 HADD2 R73, -R44.H0_H0, -RZ.H0_H0 ;  /* 0xa00000ff2c49b230 */ /* 0x008fea0000000900 */
[----:B------:R-:W-:Y:S01]  /*2ad20*/  PRMT R71, R73, 0x7610, R71 ;  /* 0x0000761049477816 */ /* 0x000fe20000000047 */
[----:B------:R2:W-:Y:S01]  /*2ad30*/  @!P3 STL.S16 [R1+0x158], R73 ;  /* 0x000158490100b387 */ /* 0x0005e20000100600 */
[----:B------:R-:W-:Y:S05]  /*2ad40*/  @!P2 HADD2 R87, -R43.H0_H0, -RZ.H0_H0 ;  /* 0xa00000ff2b57a230 */ /* 0x000fea0000000900 */
[----:B------:R-:W-:Y:S01]  /*2ad50*/  PRMT R51, R87, 0x7610, R51 ;  /* 0x0000761057337816 */ /* 0x000fe20000000033 */
[----:B------:R3:W-:Y:S04]  /*2ad60*/  @!P2 STL.S16 [R1+0x164], R87 ;  /* 0x000164570100a387 */ /* 0x0007e80000100600 */
[----:B------:R1:W4:Y:S01]  /*2ad70*/  LDL.S16 R91, [R1+0x140] ;  /* 0x00014000015b7983 */ /* 0x0003220000100600 */
[----:B--2---:R-:W-:Y:S02]  /*2ad80*/  PRMT R73, R44, 0x5410, R43 ;  /* 0x000054102c497816 */ /* 0x004fe4000000002b */
[----:B------:R-:W-:Y:S02]  /*2ad90*/  @!P3 PRMT R44, R71, 0x5410, RZ ;  /* 0x00005410472cb816 */ /* 0x000fe400000000ff */
[----:B------:R-:W-:Y:S01]  /*2ada0*/  @!P2 PRMT R43, R51, 0x5410, RZ ;  /* 0x00005410332ba816 */ /* 0x000fe200000000ff */
[----:B------:R1:W2:Y:S01]  /*2adb0*/  LDL.S16 R71, [R1+0x154] ;  /* 0x0001540001477983 */ /* 0x0002a20000100600 */
[----:B------:R-:W-:Y:S02]  /*2adc0*/  LOP3.LUT R51, R52, 0xff, RZ, 0xc0, !PT ;  /* 0x000000ff34337812 */ /* 0x000fe400078ec0ff */
[C---:B------:R-:W-:Y:S01]  /*2add0*/  ISETP.GE.U32.AND P2, PT, R199.reuse, R148, PT ;  /* 0x00000094c700720c */ /* 0x040fe20003f46070 */
[----:B------:R1:W5:Y:S01]  /*2ade0*/  LDL.LU R204, [R1+0x3f4] ;  /* 0x0003f40001cc7983 */ /* 0x0003620000300800 */
[----:B------:R-:W-:Y:S01]  /*2adf0*/  ISETP.GE.U32.AND P3, PT, R199, R51, PT ;  /* 0x00000033c700720c */ /* 0x000fe20003f66070 */
[----:B---3--:R-:W-:Y:S02]  /*2ae00*/  IMAD.MOV.U32 R87, RZ, RZ, R86 ;  /* 0x000000ffff577224 */ /* 0x008fe400078e0056 */
[----:B------:R-:W-:Y:S01]  /*2ae10*/  IMAD.MOV.U32 R86, RZ, RZ, R85 ;  /* 0x000000ffff567224 */ /* 0x000fe200078e0055 */
[----:B------:R-:W-:Y:S01]  /*2ae20*/  ST.E.U16 desc[UR4][R178.64+0xe0], R44 ;  /* 0x0000e02cb2007985 */ /* 0x000fe2000c101504 */
[----:B------:R-:W-:Y:S02]  /*2ae30*/  IMAD.MOV.U32 R85, RZ, RZ, R84 ;  /* 0x000000ffff557224 */ /* 0x000fe400078e0054 */
[----:B------:R-:W-:Y:S01]  /*2ae40*/  IMAD.MOV.U32 R84, RZ, RZ, R229 ;  /* 0x000000ffff547224 */ /* 0x000fe200078e00e5 */
[----:B------:R-:W-:Y:S01]  /*2ae50*/  ST.E.U16 desc[UR4][R178.64+0xe2], R43 ;  /* 0x0000e22bb2007985 */ /* 0x000fe2000c101504 */
[----:B------:R-:W3:Y:S01]  /*2ae60*/  MUFU.EX2 R229, R198 ;  /* 0x000000c600e57308 */ /* 0x000ee20000000800 */
[----:B------:R-:W-:Y:S01]  /*2ae70*/  IMAD.MOV.U32 R148, RZ, RZ, R83 ;  /* 0x000000ffff947224 */ /* 0x000fe200078e0053 */
[-C--:B------:R-:W-:Y:S01]  /*2ae80*/  LOP3.LUT R83, R159, R185.reuse, RZ, 0x3c, !PT ;  /* 0x000000b99f537212 */ /* 0x080fe200078e3cff */
[----:B------:R-:W-:Y:S02]  /*2ae90*/  IMAD.MOV.U32 R159, RZ, RZ, R87 ;  /* 0x000000ffff9f7224 */ /* 0x000fe400078e0057 */
[----:B------:R-:W-:Y:S02]  /*2aea0*/  IMAD.MOV.U32 R87, RZ, RZ, R149 ;  /* 0x000000ffff577224 */ /* 0x000fe400078e0095 */
[----:B------:R-:W-:Y:S03]  /*2aeb0*/  IMAD.MOV.U32 R149, RZ, RZ, R225 ;  /* 0x000000ffff957224 */ /* 0x000fe600078e00e1 */
[----:B------:R1:W-:Y:S01]  /*2aec0*/  MUFU.EX2 R225, R197 ;  /* 0x000000c500e17308 */ /* 0x0003e20000000800 */
[----:B------:R-:W-:Y:S02]  /*2aed0*/  IMAD.MOV.U32 R94, RZ, RZ, R84 ;  /* 0x000000ffff5e7224 */ /* 0x000fe400078e0054 */
[----:B------:R-:W-:Y:S01]  /*2aee0*/  IMAD.MOV.U32 R88, RZ, RZ, R86 ;  /* 0x000000ffff587224 */ /* 0x000fe200078e0056 */
[----:B------:R-:W-:Y:S01]  /*2aef0*/  LOP3.LUT R86, R158, R185, RZ, 0x3c, !PT ;  /* 0x000000b99e567212 */ /* 0x000fe200078e3cff */
[----:B------:R-:W-:Y:S02]  /*2af00*/  IMAD.MOV.U32 R158, RZ, RZ, R224 ;  /* 0x000000ffff9e7224 */ /* 0x000fe400078e00e0 */
[----:B------:R-:W-:Y:S01]  /*2af10*/  IMAD.MOV.U32 R153, RZ, RZ, R85 ;  /* 0x000000ffff997224 */ /* 0x000fe200078e0055 */
[----:B---3--:R-:W-:Y:S01]  /*2af20*/  F2FP.F16.F32.PACK_AB R52, R229, R228 ;  /* 0x000000e4e534723e */ /* 0x008fe200000000ff */
[----:B------:R3:W5:Y:S01]  /*2af30*/  LDL.LU R198, [R1+0x3f0] ;  /* 0x0003f00001c67983 */ /* 0x0007620000300800 */
[----:B------:R1:W-:Y:S01]  /*2af40*/  MUFU.EX2 R224, R196 ;  /* 0x000000c400e07308 */ /* 0x0003e20000000800 */
[----:B------:R-:W-:Y:S01]  /*2af50*/  IMAD.WIDE.U32 R58, R86, -0x326172a9, RZ ;  /* 0xcd9e8d57563a7825 */ /* 0x000fe200078e00ff */
[C---:B------:R-:W-:Y:S05]  /*2af60*/  PRMT R51, R52.reuse, 0x7632, R51 ;  /* 0x0000763234337816 */ /* 0x040fea0000000033 */
[----:B----4-:R-:W-:Y:S05]  /*2af70*/  @!P6 HADD2 R91, -R51.H0_H0, -RZ.H0_H0 ;  /* 0xa00000ff335be230 */ /* 0x010fea0000000900 */
[----:B------:R-:W-:Y:S01]  /*2af80*/  PRMT R72, R91, 0x7610, R72 ;  /* 0x000076105b487816 */ /* 0x000fe20000000048 */
[----:B--2---:R-:W-:Y:S05]  /*2af90*/  @!P5 HADD2 R71, -R52.H0_H0, -RZ.H0_H0 ;  /* 0xa00000ff3447d230 */ /* 0x004fea0000000900 */
[----:B------:R-:W-:Y:S01]  /*2afa0*/  PRMT R74, R71, 0x7610, R74 ;  /* 0x00007610474a7816 */ /* 0x000fe2000000004a */
[----:B------:R2:W-:Y:S04]  /*2afb0*/  @!P5 STL.S16 [R1+0x154], R71 ;  /* 0x000154470100d387 */ /* 0x0005e80000100600 */
[----:B------:R4:W-:Y:S01]  /*2afc0*/  @!P6 STL.S16 [R1+0x140], R91 ;  /* 0x0001405b0100e387 */ /* 0x0009e20000100600 */
[----:B--2---:R-:W-:Y:S02]  /*2afd0*/  PRMT R71, R52, 0x5410, R51 ;  /* 0x0000541034477816 */ /* 0x004fe40000000033 */
[----:B------:R-:W-:Y:S01]  /*2afe0*/  @!P6 PRMT R51, R72, 0x5410, RZ ;  /* 0x000054104833e816 */ /* 0x000fe200000000ff */
[----:B------:R-:W-:Y:S01]  /*2aff0*/  IMAD.SHL.U32 R72, R237, 0x4, RZ ;  /* 0x00000004ed487824 */ /* 0x000fe200078e00ff */
[----:B------:R-:W-:Y:S02]  /*2b000*/  @!P5 PRMT R52, R74, 0x5410, RZ ;  /* 0x000054104a34d816 */ /* 0x000fe400000000ff */
[----:B------:R-:W-:Y:S01]  /*2b010*/  ISETP.GE.U32.AND P5, PT, R199, R156, PT ;  /* 0x0000009cc700720c */ /* 0x000fe20003fa6070 */
[----:B------:R-:W-:Y:S01]  /*2b020*/  ST.E.U16 desc[UR4][R174.64+0xf2], R51 ;  /* 0x0000f233ae007985 */ /* 0x000fe2000c101504 */
[----:B------:R-:W-:Y:S02]  /*2b030*/  LOP3.LUT R72, R185, R203, R72, 0x96, !PT ;  /* 0x000000cbb9487212 */ /* 0x000fe400078e9648 */
[----:B------:R-:W-:Y:S01]  /*2b040*/  ISETP.GE.U32.AND P6, PT, R199, R157, PT ;  /* 0x0000009dc700720c */ /* 0x000fe20003fc6070 */
[----:B------:R3:W5:Y:S02]  /*2b050*/  LDL.LU.64 R202, [R1+0x3e8] ;  /* 0x0003e80001ca7983 */ /* 0x0007640000300a00 */
[----:B----4-:R-:W-:Y:S04]  /*2b060*/  IMAD.WIDE.U32 R90, R72, -0x326172a9, RZ ;  /* 0xcd9e8d57485a7825 */ /* 0x010fe800078e00ff */
[----:B-1----:R3:W5:Y:S01]  /*2b070*/  LDL.LU R197, [R1+0x3e4] ;  /* 0x0003e40001c57983 */ /* 0x0027620000300800 */
[----:B------:R-:W-:Y:S01]  /*2b080*/  LOP3.LUT R74, R91, R215, R192, 0x96, !PT ;  /* 0x000000d75b4a7212 */ /* 0x000fe200078e96c0 */
[----:B------:R-:W-:Y:S01]  /*2b090*/  IMAD.MOV.U32 R72, RZ, RZ, R201 ;  /* 0x000000ffff487224 */ /* 0x000fe200078e00c9 */
[----:B------:R-:W-:Y:S01]  /*2b0a0*/  LOP3.LUT R69, R181, R214, R90, 0x96, !PT ;  /* 0x000000d6b5457212 */ /* 0x000fe200078e965a */
[----:B------:R1:W2:Y:S01]  /*2b0b0*/  MUFU.EX2 R201, R194 ;  /* 0x000000c200c97308 */ /* 0x0002a20000000800 */
[----:B------:R3:W5:Y:S01]  /*2b0c0*/  LDL.LU R196, [R1+0x3e0] ;  /* 0x0003e00001c47983 */ /* 0x0007620000300800 */
[----:B------:R-:W-:Y:S03]  /*2b0d0*/  IMAD.WIDE.U32 R74, R74, -0x2daee0ad, RZ ;  /* 0xd2511f534a4a7825 */ /* 0x000fe600078e00ff */
[----:B------:R3:W5:Y:S01]  /*2b0e0*/  LDL.LU R195, [R1+0x3dc] ;  /* 0x0003dc0001c37983 */ /* 0x0007620000300800 */
[----:B------:R-:W-:Y:S01]  /*2b0f0*/  IMAD.WIDE.U32 R68, R69, -0x2daee0ad, RZ ;  /* 0xd2511f5345447825 */ /* 0x000fe200078e00ff */
[----:B------:R-:W-:Y:S02]  /*2b100*/  LOP3.LUT R84, R75, R216, R186, 0x96, !PT ;  /* 0x000000d84b547212 */ /* 0x000fe400078e96ba */
[----:B------:R-:W-:Y:S02]  /*2b110*/  ST.E.U16 desc[UR4][R174.64+0xf0], R52 ;  /* 0x0000f034ae007985 */ /* 0x000fe4000c101504 */
[----:B------:R-:W-:Y:S01]  /*2b120*/  LOP3.LUT R74, R69, R221, R74, 0x96, !PT ;  /* 0x000000dd454a7212 */ /* 0x000fe200078e964a */
[----:B------:R-:W-:Y:S04]  /*2b130*/  IMAD.WIDE.U32 R84, R84, -0x326172a9, RZ ;  /* 0xcd9e8d5754547825 */ /* 0x000fe800078e00ff */
[----:B------:R-:W-:Y:S01]  /*2b140*/  IMAD.WIDE.U32 R74, R74, -0x326172a9, RZ ;  /* 0xcd9e8d574a4a7825 */ /* 0x000fe200078e00ff */
[----:B------:R-:W-:Y:S01]  /*2b150*/  LOP3.LUT R66, R85, R211, R180, 0x96, !PT ;  /* 0x000000d355427212 */ /* 0x000fe200078e96b4 */
[----:B-1----:R3:W5:Y:S01]  /*2b160*/  LDL.LU R194, [R1+0x3d8] ;  /* 0x0003d80001c27983 */ /* 0x0027620000300800 */
[----:B--2---:R-:W-:Y:S02]  /*2b170*/  F2FP.F16.F32.PACK_AB R2, R201, R213 ;  /* 0x000000d5c902723e */ /* 0x004fe400000000ff */
[----:B------:R-:W-:Y:S01]  /*2b180*/  LOP3.LUT R84, R75, R220, R84, 0x96, !PT ;  /* 0x000000dc4b547212 */ /* 0x000fe200078e9654 */
[----:B------:R-:W-:Y:S01]  /*2b190*/  IMAD.WIDE.U32 R66, R66, -0x2daee0ad, RZ ;  /* 0xd2511f5342427825 */ /* 0x000fe200078e00ff */
[----:B------:R-:W-:Y:S01]  /*2b1a0*/  PRMT R0, R2, 0x7632, R0 ;  /* 0x0000763202007816 */ /* 0x000fe20000000000 */
[----:B------:R3:W2:Y:S02]  /*2b1b0*/  LDL.S16 R156, [R1+0x124] ;  /* 0x00012400019c7983 */ /* 0x0006a40000100600 */
[----:B------:R-:W-:Y:S01]  /*2b1c0*/  IMAD.WIDE.U32 R84, R84, -0x2daee0ad, RZ ;  /* 0xd2511f5354547825 */ /* 0x000fe200078e00ff */
[----:B------:R-:W-:Y:S01]  /*2b1d0*/  LOP3.LUT R68, R67, R219, R68, 0x96, !PT ;  /* 0x000000db43447212 */ /* 0x000fe200078e9644 */
[----:B------:R3:W4:Y:S02]  /*2b1e0*/  LDL.S16 R61, [R1+0x120] ;  /* 0x00012000013d7983 */ /* 0x0007240000100600 */
[----:B------:R-:W-:Y:S01]  /*2b1f0*/  IMAD.MOV.U32 R75, RZ, RZ, R158 ;  /* 0x000000ffff4b7224 */ /* 0x000fe200078e009e */
[----:B------:R-:W-:Y:S01]  /*2b200*/  LOP3.LUT R66, R85, R217, R66, 0x96, !PT ;  /* 0x000000d955427212 */ /* 0x000fe200078e9642 */
[----:B------:R-:W-:Y:S04]  /*2b210*/  IMAD.WIDE.U32 R68, R68, -0x326172a9, RZ ;  /* 0xcd9e8d5744447825 */ /* 0x000fe800078e00ff */
[----:B------:R-:W-:Y:S01]  /*2b220*/  IMAD.WIDE.U32 R66, R66, -0x326172a9, RZ ;  /* 0xcd9e8d5742427825 */ /* 0x000fe200078e00ff */
[----:B------:R-:W-:Y:S03]  /*2b230*/  LOP3.LUT R74, R69, R218, R74, 0x96, !PT ;  /* 0x000000da454a7212 */ /* 0x000fe600078e964a */
[----:B------:R-:W-:Y:S01]  /*2b240*/  IMAD.MOV.U32 R158, RZ, RZ, R159 ;  /* 0x000000ffff9e7224 */ /* 0x000fe200078e009f */
[C---:B------:R-:W-:Y:S01]  /*2b250*/  LOP3.LUT R40, R66.reuse, 0xffff, RZ, 0xc0, !PT ;  /* 0x0000ffff42287812 */ /* 0x040fe200078ec0ff */
[----:B------:R-:W-:Y:S01]  /*2b260*/  IMAD.MOV.U32 R159, RZ, RZ, R148 ;  /* 0x000000ffff9f7224 */ /* 0x000fe200078e0094 */
[----:B------:R-:W-:Y:S01]  /*2b270*/  LOP3.LUT R65, R67, R222, R68, 0x96, !PT ;  /* 0x000000de43417212 */ /* 0x000fe200078e9644 */
[----:B------:R3:W3:Y:S01]  /*2b280*/  LDL.S16 R148, [R1+0x118] ;  /* 0x0001180001947983 */ /* 0x0006e20000100600 */
[----:B------:R-:W-:Y:S01]  /*2b290*/  LOP3.LUT R68, R66, 0xff, RZ, 0xc0, !PT ;  /* 0x000000ff42447812 */ /* 0x000fe200078ec0ff */
[----:B------:R-:W-:Y:S01]  /*2b2a0*/  IMAD.MOV.U32 R85, RZ, RZ, R72 ;  /* 0x000000ffff557224 */ /* 0x000fe200078e0048 */
[----:B------:R-:W-:Y:S02]  /*2b2b0*/  SHF.R.U32.HI R40, RZ, 0x8, R40 ;  /* 0x00000008ff287819 */ /* 0x000fe40000011628 */
[----:B------:R-:W-:Y:S01]  /*2b2c0*/  SHF.R.U32.HI R69, RZ, 0x10, R66 ;  /* 0x00000010ff457819 */ /* 0x000fe20000011642 */
[----:B------:R-:W-:Y:S01]  /*2b2d0*/  IMAD.MOV.U32 R157, RZ, RZ, R85 ;  /* 0x000000ffff9d7224 */ /* 0x000fe200078e0055 */
[----:B------:R-:W-:Y:S01]  /*2b2e0*/  PRMT R72, R68, 0x5410, R40 ;  /* 0x0000541044487816 */ /* 0x000fe20000000028 */
[----:B------:R-:W-:Y:S01]  /*2b2f0*/  IMAD.MOV.U32 R85, RZ, RZ, R158 ;  /* 0x000000ffff557224 */ /* 0x000fe200078e009e */
[----:B------:R-:W-:Y:S01]  /*2b300*/  LOP3.LUT R68, R69, 0xff, RZ, 0xc0, !PT ;  /* 0x000000ff45447812 */ /* 0x000fe200078ec0ff */
[----:B------:R-:W-:Y:S01]  /*2b310*/  IMAD.MOV.U32 R158, RZ, RZ, R155 ;  /* 0x000000ffff9e7224 */ /* 0x000fe200078e009b */
[----:B------:R-:W-:Y:S01]  /*2b320*/  F2FP.F16.F32.PACK_AB R40, R224, R225 ;  /* 0x000000e1e028723e */ /* 0x000fe200000000ff */
[----:B------:R1:W3:Y:S01]  /*2b330*/  LDL.S16 R69, [R1+0x11c] ;  /* 0x00011c0001457983 */ /* 0x0002e20000100600 */
[----:B------:R-:W-:Y:S01]  /*2b340*/  SHF.R.U32.HI R70, RZ, 0x18, R66 ;  /* 0x00000018ff467819 */ /* 0x000fe20000011642 */
[----:B------:R-:W-:Y:S01]  /*2b350*/  IMAD.WIDE.U32 R66, R74, -0x2daee0ad, RZ ;  /* 0xd2511f534a427825 */ /* 0x000fe200078e00ff */
[----:B------:R-:W-:Y:S02]  /*2b360*/  PRMT R3, R40, 0x7632, R3 ;  /* 0x0000763228037816 */ /* 0x000fe40000000003 */
[----:B------:R-:W-:Y:S01]  /*2b370*/  PRMT R74, R68, 0x5410, R70 ;  /* 0x00005410444a7816 */ /* 0x000fe20000000046 */
[----:B------:R-:W-:Y:S01]  /*2b380*/  IMAD.MOV.U32 R155, RZ, RZ, R94 ;  /* 0x000000ffff9b7224 */ /* 0x000fe200078e005e */
[----:B------:R-:W-:Y:S02]  /*2b390*/  LOP3.LUT R84, R67, R223, R84, 0x96, !PT ;  /* 0x000000df43547212 */ /* 0x000fe400078e9654 */
[----:B------:R-:W-:Y:S01]  /*2b3a0*/  SHF.R.U32.HI R94, RZ, 0x10, R66 ;  /* 0x00000010ff5e7819 */ /* 0x000fe20000011642 */
[----:B------:R-:W-:Y:S01]  /*2b3b0*/  IMAD.MOV.U32 R53, RZ, RZ, R155 ;  /* 0x000000ffff357224 */ /* 0x000fe200078e009b */
[----:B------:R-:W-:Y:S01]  /*2b3c0*/  LOP3.LUT R64, R65, 0xff, RZ, 0xc0, !PT ;  /* 0x000000ff41407812 */ /* 0x000fe200078ec0ff */
[----:B--2---:R-:W-:Y:S02]  /*2b3d0*/  @!P5 HADD2 R156, -R40.H0_H0, -RZ.H0_H0 ;  /* 0xa00000ff289cd230 */ /* 0x004fe40000000900 */
[----:B----4-:R-:W-:Y:S03]  /*2b3e0*/  @!P6 HADD2 R61, -R3.H0_H0, -RZ.H0_H0 ;  /* 0xa00000ff033de230 */ /* 0x010fe60000000900 */
[----:B------:R-:W-:Y:S01]  /*2b3f0*/  PRMT R68, R156, 0x7610, R68 ;  /* 0x000076109c447816 */ /* 0x000fe20000000044 */
[----:B------:R2:W-:Y:S01]  /*2b400*/  @!P5 STL.S16 [R1+0x124], R156 ;  /* 0x0001249c0100d387 */ /* 0x0005e20000100600 */
[----:B------:R-:W-:Y:S03]  /*2b410*/  PRMT R185, R61, 0x7610, R185 ;  /* 0x000076103db97816 */ /* 0x000fe600000000b9 */
[----:B------:R4:W-:Y:S01]  /*2b420*/  @!P6 STL.S16 [R1+0x120], R61 ;  /* 0x0001203d0100e387 */ /* 0x0009e20000100600 */
[----:B---3--:R-:W-:Y:S05]  /*2b430*/  @!P0 HADD2 R148, -R0.H0_H0, -RZ.H0_H0 ;  /* 0xa00000ff00948230 */ /* 0x008fea0000000900 */
[----:B------:R-:W-:Y:S01]  /*2b440*/  PRMT R150, R148, 0x7610, R150 ;  /* 0x0000761094967816 */ /* 0x000fe20000000096 */
[----:B--2---:R-:W-:Y:S02]  /*2b450*/  IMAD.MOV.U32 R156, RZ, RZ, R93 ;  /* 0x000000ffff9c7224 */ /* 0x004fe400078e005d */
[----:B------:R-:W-:Y:S02]  /*2b460*/  @!P1 HADD2 R69, -R2.H0_H0, -RZ.H0_H0 ;  /* 0xa00000ff02459230 */ /* 0x000fe40000000900 */
[----:B------:R-:W-:Y:S01]  /*2b470*/  IMAD.MOV.U32 R93, RZ, RZ, R87 ;  /* 0x000000ffff5d7224 */ /* 0x000fe200078e0057 */
[----:B------:R-:W-:Y:S01]  /*2b480*/  LOP3.LUT R87, R66, 0xffff, RZ, 0xc0, !PT ;  /* 0x0000ffff42577812 */ /* 0x000fe200078ec0ff */
[----:B------:R-:W-:Y:S01]  /*2b490*/  IMAD.MOV.U32 R49, RZ, RZ, R156 ;  /* 0x000000ffff317224 */ /* 0x000fe200078e009c */
[----:B----4-:R-:W-:Y:S01]  /*2b4a0*/  LOP3.LUT R61, R65, 0xffff, RZ, 0xc0, !PT ;  /* 0x0000ffff413d7812 */ /* 0x010fe200078ec0ff */
[----:B------:R2:W-:Y:S01]  /*2b4b0*/  @!P1 STL.S16 [R1+0x11c], R69 ;  /* 0x00011c4501009387 */ /* 0x0005e20000100600 */
[----:B------:R-:W-:Y:S01]  /*2b4c0*/  PRMT R154, R69, 0x7610, R154 ;  /* 0x00007610459a7816 */ /* 0x000fe2000000009a */
[----:B------:R-:W-:Y:S01]  /*2b4d0*/  IMAD.MOV.U32 R86, RZ, RZ, R49 ;  /* 0x000000ffff567224 */ /* 0x000fe200078e0031 */
[----:B------:R-:W-:Y:S01]  /*2b4e0*/  SHF.R.U32.HI R61, RZ, 0x8, R61 ;  /* 0x00000008ff3d7819 */ /* 0x000fe2000001163d */
[----:B------:R3:W-:Y:S01]  /*2b4f0*/  @!P0 STL.S16 [R1+0x118], R148 ;  /* 0x0001189401008387 */ /* 0x0007e20000100600 */
[-C--:B------:R-:W-:Y:S01]  /*2b500*/  LOP3.LUT R49, R59, R215.reuse, R192, 0x96, !PT ;  /* 0x000000d73b317212 */ /* 0x080fe200078e96c0 */
[----:B------:R-:W-:Y:S01]  /*2b510*/  IMAD.MOV.U32 R156, RZ, RZ, R153 ;  /* 0x000000ffff9c7224 */ /* 0x000fe200078e0099 */
[----:B------:R-:W-:Y:S01]  /*2b520*/  PRMT R70, R64, 0x5410, R61 ;  /* 0x0000541040467816 */ /* 0x000fe2000000003d */
[----:B------:R-:W-:Y:S01]  /*2b530*/  IMAD.MOV.U32 R64, RZ, RZ, R75 ;  /* 0x000000ffff407224 */ /* 0x000fe200078e004b */
[--C-:B------:R-:W-:Y:S01]  /*2b540*/  SHF.R.U32.HI R61, RZ, 0x10, R65.reuse ;  /* 0x00000010ff3d7819 */ /* 0x100fe20000011641 */
[----:B------:R-:W-:Y:S01]  /*2b550*/  IMAD.WIDE.U32 R48, R49, -0x2daee0ad, RZ ;  /* 0xd2511f5331307825 */ /* 0x000fe200078e00ff */
[----:B------:R-:W-:Y:S02]  /*2b560*/  SHF.R.U32.HI R65, RZ, 0x18, R65 ;  /* 0x00000018ff417819 */ /* 0x000fe40000011641 */
[----:B------:R-:W-:Y:S01]  /*2b570*/  LOP3.LUT R61, R61, 0xff, RZ, 0xc0, !PT ;  /* 0x000000ff3d3d7812 */ /* 0x000fe200078ec0ff */
[----:B------:R-:W-:Y:S01]  /*2b580*/  IMAD.MOV.U32 R50, RZ, RZ, R156 ;  /* 0x000000ffff327224 */ /* 0x000fe200078e009c */
[----:B------:R-:W-:Y:S01]  /*2b590*/  LOP3.LUT R49, R49, R216, R186, 0x96, !PT ;  /* 0x000000d831317212 */ /* 0x000fe200078e96ba */
[----:B------:R-:W-:Y:S01]  /*2b5a0*/  IMAD.MOV.U32 R153, RZ, RZ, R152 ;  /* 0x000000ffff997224 */ /* 0x000fe200078e0098 */
[----:B------:R-:W-:Y:S01]  /*2b5b0*/  PRMT R75, R61, 0x5410, R65 ;  /* 0x000054103d4b7816 */ /* 0x000fe20000000041 */
[----:B------:R-:W-:Y:S02]  /*2b5c0*/  IMAD.MOV.U32 R152, RZ, RZ, R88 ;  /* 0x000000ffff987224 */ /* 0x000fe400078e0058 */
[----:B--2---:R-:W-:Y:S01]  /*2b5d0*/  IMAD.MOV.U32 R69, RZ, RZ, R149 ;  /* 0x000000ffff457224 */ /* 0x004fe200078e0095 */
[----:B------:R-:W-:Y:S02]  /*2b5e0*/  LOP3.LUT R149, R66, 0xff, RZ, 0xc0, !PT ;  /* 0x000000ff42957812 */ /* 0x000fe400078ec0ff */
[----:B---3--:R-:W-:Y:S01]  /*2b5f0*/  SHF.R.U32.HI R148, RZ, 0x18, R66 ;  /* 0x00000018ff947819 */ /* 0x008fe20000011642 */
[----:B------:R-:W-:Y:S04]  /*2b600*/  IMAD.WIDE.U32 R66, R83, -0x326172a9, RZ ;  /* 0xcd9e8d5753427825 */ /* 0x000fe800078e00ff */
[----:B------:R-:W-:Y:S01]  /*2b610*/  IMAD.MOV.U32 R83, RZ, RZ, R64 ;  /* 0x000000ffff537224 */ /* 0x000fe200078e0040 */
[----:B------:R-:W-:Y:S01]  /*2b620*/  LOP3.LUT R62, R67, R215, R192, 0x96, !PT ;  /* 0x000000d7433e7212 */ /* 0x000fe200078e96c0 */
[----:B------:R-:W-:Y:S01]  /*2b630*/  IMAD.MOV.U32 R57, RZ, RZ, R69 ;  /* 0x000000ffff397224 */ /* 0x000fe200078e0045 */
[-CC-:B------:R-:W-:Y:S02]  /*2b640*/  LOP3.LUT R64, R181, R214.reuse, R66.reuse, 0x96, !PT ;  /* 0x000000d6b5407212 */ /* 0x180fe400078e9642 */
[----:B------:R-:W-:Y:S01]  /*2b650*/  LOP3.LUT R66, R183, R214, R66, 0x96, !PT ;  /* 0x000000d6b7427212 */ /* 0x000fe200078e9642 */
[----:B------:R-:W-:Y:S04]  /*2b660*/  IMAD.WIDE.U32 R62, R62, -0x2daee0ad, RZ ;  /* 0xd2511f533e3e7825 */ /* 0x000fe800078e00ff */
[----:B------:R-:W-:Y:S01]  /*2b670*/  IMAD.WIDE.U32 R64, R64, -0x2daee0ad, RZ ;  /* 0xd2511f5340407825 */ /* 0x000fe200078e00ff */
[----:B------:R-:W-:Y:S04]  /*2b680*/  LOP3.LUT R63, R63, R216, R186, 0x96, !PT ;  /* 0x000000d83f3f7212 */ /* 0x000fe800078e96ba */
[----:B------:R-:W-:Y:S01]  /*2b690*/  LOP3.LUT R65, R65, R221, R62, 0x96, !PT ;  /* 0x000000dd41417212 */ /* 0x000fe200078e963e */
        /* <DEDUP_REMOVED lines=12> */
[-CC-:B------:R-:W-:Y:S02]  /*2b760*/  LOP3.LUT R62, R181, R214.reuse, R58.reuse, 0x96, !PT ;  /* 0x000000d6b53e7212 */ /* 0x180fe400078e963a */
[----:B------:R-:W-:Y:S03]  /*2b770*/  LOP3.LUT R58, R183, R214, R58, 0x96, !PT ;  /* 0x000000d6b73a7212 */ /* 0x000fe600078e963a */
[----:B------:R-:W-:Y:S05]  /*2b780*/  IMAD.WIDE.U32 R62, R62, -0x2daee0ad, RZ ;  /* 0xd2511f533e3e7825 */ /* 0x000fea00078e00ff */
[----:B------:R-:W-:Y:S01]  /*2b790*/  LOP3.LUT R45, R63, R221, R48, 0x96, !PT ;  /* 0x000000dd3f2d7212 */ /* 0x000fe200078e9630 */
[----:B------:R-:W-:Y:S04]  /*2b7a0*/  IMAD.WIDE.U32 R48, R49, -0x326172a9, RZ ;  /* 0xcd9e8d5731307825 */ /* 0x000fe800078e00ff */
[----:B------:R-:W-:Y:S01]  /*2b7b0*/  IMAD.MOV.U32 R63, RZ, RZ, R151 ;  /* 0x000000ffff3f7224 */ /* 0x000fe200078e0097 */
[----:B------:R-:W-:Y:S01]  /*2b7c0*/  LOP3.LUT R46, R49, R211, R180, 0x96, !PT ;  /* 0x000000d3312e7212 */ /* 0x000fe200078e96b4 */
[----:B------:R-:W-:Y:S04]  /*2b7d0*/  IMAD.MOV.U32 R49, RZ, RZ, R193 ;  /* 0x000000ffff317224 */ /* 0x000fe800078e00c1 */
[----:B------:R-:W-:Y:S05]  /*2b7e0*/  IMAD.WIDE.U32 R46, R46, -0x2daee0ad, RZ ;  /* 0xd2511f532e2e7825 */ /* 0x000fea00078e00ff */
[--C-:B------:R-:W-:Y:S02]  /*2b7f0*/  LOP3.LUT R156, R47, R219, R62.reuse, 0x96, !PT ;  /* 0x000000db2f9c7212 */ /* 0x100fe400078e963e */
[----:B------:R-:W-:Y:S01]  /*2b800*/  PRMT R62, R150, 0x7610, R62 ;  /* 0x00007610963e7816 */ /* 0x000fe2000000003e */
[----:B------:R-:W-:Y:S01]  /*2b810*/  IMAD.WIDE.U32 R150, R45, -0x326172a9, RZ ;  /* 0xcd9e8d572d967825 */ /* 0x000fe200078e00ff */
[----:B------:R-:W-:Y:S04]  /*2b820*/  PRMT R45, R154, 0x7610, R45 ;  /* 0x000076109a2d7816 */ /* 0x000fe8000000002d */
[----:B------:R-:W-:Y:S02]  /*2b830*/  LOP3.LUT R48, R151, R220, R48, 0x96, !PT ;  /* 0x000000dc97307212 */ /* 0x000fe400078e9630 */
[----:B------:R-:W-:Y:S02]  /*2b840*/  PRMT R64, R45, 0x7610, R64 ;  /* 0x000076102d407816 */ /* 0x000fe40000000040 */
[----:B------:R-:W-:Y:S01]  /*2b850*/  PRMT R151, R62, 0x7610, R151 ;  /* 0x000076103e977816 */ /* 0x000fe20000000097 */
[----:B------:R-:W-:Y:S01]  /*2b860*/  IMAD.WIDE.U32 R154, R48, -0x2daee0ad, RZ ;  /* 0xd2511f53309a7825 */ /* 0x000fe200078e00ff */
[----:B------:R-:W-:Y:S02]  /*2b870*/  PRMT R52, R64, 0x7610, R52 ;  /* 0x0000761040347816 */ /* 0x000fe40000000034 */
[----:B------:R-:W-:Y:S01]  /*2b880*/  PRMT R64, R40, 0x5410, R3 ;  /* 0x0000541028407816 */ /* 0x000fe20000000003 */
[----:B------:R-:W-:Y:S01]  /*2b890*/  IMAD.MOV.U32 R48, RZ, RZ, R192 ;  /* 0x000000ffff307224 */ /* 0x000fe200078e00c0 */
[----:B------:R-:W-:Y:S01]  /*2b8a0*/  LOP3.LUT R155, R155, R217, R46, 0x96, !PT ;  /* 0x000000d99b9b7212 */ /* 0x000fe200078e962e */
[----:B------:R-:W-:Y:S01]  /*2b8b0*/  IMAD.WIDE.U32 R46, R147, -0x326172a9, RZ ;  /* 0xcd9e8d57932e7825 */ /* 0x000fe200078e00ff */
[----:B------:R-:W-:Y:S01]  /*2b8c0*/  @!P5 PRMT R40, R68, 0x5410, RZ ;  /* 0x000054104428d816 */ /* 0x000fe200000000ff */
[----:B------:R1:W5:Y:S02]  /*2b8d0*/  LDL.LU.64 R192, [R1+0x3d0] ;  /* 0x0003d00001c07983 */ /* 0x0003640000300a00 */
[----:B------:R-:W-:Y:S01]  /*2b8e0*/  IMAD.MOV.U32 R62, RZ, RZ, R86 ;  /* 0x000000ffff3e7224 */ /* 0x000fe200078e0056 */
[----:B------:R-:W-:Y:S01]  /*2b8f0*/  LOP3.LUT R48, R47, R215, R48, 0x96, !PT ;  /* 0x000000d72f307212 */ /* 0x000fe200078e9630 */
[----:B------:R-:W-:Y:S01]  /*2b900*/  IMAD.MOV.U32 R86, RZ, RZ, R93 ;  /* 0x000000ffff567224 */ /* 0x000fe200078e005d */
[-C--:B------:R-:W-:Y:S01]  /*2b910*/  LOP3.LUT R45, R181, R214.reuse, R46, 0x96, !PT ;  /* 0x000000d6b52d7212 */ /* 0x080fe200078e962e */
[----:B------:R-:W-:Y:S01]  /*2b920*/  IMAD.MOV.U32 R181, RZ, RZ, R50 ;  /* 0x000000ffffb57224 */ /* 0x000fe200078e0032 */
[----:B------:R-:W-:Y:S01]  /*2b930*/  LOP3.LUT R46, R183, R214, R46, 0x96, !PT ;  /* 0x000000d6b72e7212 */ /* 0x000fe200078e962e */
[----:B------:R-:W-:Y:S01]  /*2b940*/  IMAD.WIDE.U32 R48, R48, -0x2daee0ad, RZ ;  /* 0xd2511f5330307825 */ /* 0x000fe200078e00ff */
[----:B------:R-:W-:Y:S03]  /*2b950*/  ST.E.U16 desc[UR4][R172.64+0xf0], R40 ;  /* 0x0000f028ac007985 */ /* 0x000fe6000c101504 */
[----:B------:R-:W-:Y:S01]  /*2b960*/  IMAD.MOV.U32 R50, RZ, RZ, R153 ;  /* 0x000000ffff327224 */ /* 0x000fe200078e0099 */
[----:B------:R-:W-:Y:S01]  /*2b970*/  LOP3.LUT R49, R49, R216, R186, 0x96, !PT ;  /* 0x000000d831317212 */ /* 0x000fe200078e96ba */
[----:B------:R-:W-:Y:S02]  /*2b980*/  IMAD.MOV.U32 R186, RZ, RZ, R92 ;  /* 0x000000ffffba7224 */ /* 0x000fe400078e005c */
[----:B------:R-:W-:Y:S05]  /*2b990*/  IMAD.WIDE.U32 R92, R45, -0x2daee0ad, RZ ;  /* 0xd2511f532d5c7825 */ /* 0x000fea00078e00ff */
[----:B------:R-:W-:Y:S01]  /*2b9a0*/  LOP3.LUT R45, R93, R221, R48, 0x96, !PT ;  /* 0x000000dd5d2d7212 */ /* 0x000fe200078e9630 */
[----:B------:R-:W-:Y:S02]  /*2b9b0*/  IMAD.MOV.U32 R93, RZ, RZ, R53 ;  /* 0x000000ffff5d7224 */ /* 0x000fe400078e0035 */
[----:B------:R-:W-:Y:S02]  /*2b9c0*/  IMAD.MOV.U32 R53, RZ, RZ, R152 ;  /* 0x000000ffff357224 */ /* 0x000fe400078e0098 */
[----:B------:R-:W-:Y:S04]  /*2b9d0*/  IMAD.WIDE.U32 R48, R49, -0x326172a9, RZ ;  /* 0xcd9e8d5731307825 */ /* 0x000fe800078e00ff */
[----:B------:R-:W-:Y:S01]  /*2b9e0*/  IMAD.WIDE.U32 R152, R45, -0x326172a9, RZ ;  /* 0xcd9e8d572d987825 */ /* 0x000fe200078e00ff */
[----:B------:R-:W-:Y:S02]  /*2b9f0*/  LOP3.LUT R180, R49, R211, R180, 0x96, !PT ;  /* 0x000000d331b47212 */ /* 0x000fe400078e96b4 */
[----:B------:R-:W-:Y:S01]  /*2ba00*/  LOP3.LUT R45, R183, R214, R90, 0x96, !PT ;  /* 0x000000d6b72d7212 */ /* 0x000fe200078e965a */
[----:B------:R-:W-:Y:S01]  /*2ba10*/  IMAD.MOV.U32 R90, RZ, RZ, R54 ;  /* 0x000000ffff5a7224 */ /* 0x000fe200078e0036 */
[----:B------:R-:W-:Y:S02]  /*2ba20*/  LOP3.LUT R147, R153, R220, R48, 0x96, !PT ;  /* 0x000000dc99937212 */ /* 0x000fe400078e9630 */
[----:B------:R-:W-:Y:S01]  /*2ba30*/  LOP3.LUT R48, R91, R215, R190, 0x96, !PT ;  /* 0x000000d75b307212 */ /* 0x000fe200078e96be */
[----:B------:R-:W-:Y:S02]  /*2ba40*/  IMAD.MOV.U32 R91, RZ, RZ, R57 ;  /* 0x000000ffff5b7224 */ /* 0x000fe400078e0039 */
[----:B------:R-:W-:Y:S04]  /*2ba50*/  IMAD.WIDE.U32 R56, R45, -0x2daee0ad, RZ ;  /* 0xd2511f532d387825 */ /* 0x000fe800078e00ff */
[----:B------:R-:W-:Y:S05]  /*2ba60*/  IMAD.WIDE.U32 R48, R48, -0x2daee0ad, RZ ;  /* 0xd2511f5330307825 */ /* 0x000fea00078e00ff */
[----:B------:R-:W-:Y:S02]  /*2ba70*/  LOP3.LUT R42, R49, R216, R212, 0x96, !PT ;  /* 0x000000d8312a7212 */ /* 0x000fe400078e96d4 */
[----:B------:R-:W-:Y:S03]  /*2ba80*/  LOP3.LUT R49, R57, R221, R48, 0x96, !PT ;  /* 0x000000dd39317212 */ /* 0x000fe600078e9630 */
[----:B------:R-:W-:Y:S05]  /*2ba90*/  IMAD.WIDE.U32 R54, R42, -0x326172a9, RZ ;  /* 0xcd9e8d572a367825 */ /* 0x000fea00078e00ff */
[----:B------:R-:W-:Y:S01]  /*2baa0*/  LOP3.LUT R44, R55, R211, R182, 0x96, !PT ;  /* 0x000000d3372c7212 */ /* 0x000fe200078e96b6 */
[----:B------:R-:W-:Y:S02]  /*2bab0*/  IMAD.MOV.U32 R55, RZ, RZ, R90 ;  /* 0x000000ffff377224 */ /* 0x000fe400078e005a */
[----:B------:R-:W-:Y:S02]  /*2bac0*/  IMAD.MOV.U32 R90, RZ, RZ, R91 ;  /* 0x000000ffff5a7224 */ /* 0x000fe400078e005b */
[----:B------:R-:W-:Y:S04]  /*2bad0*/  IMAD.WIDE.U32 R44, R44, -0x2daee0ad, RZ ;  /* 0xd2511f532c2c7825 */ /* 0x000fe800078e00ff */
[----:B------:R-:W-:Y:S01]  /*2bae0*/  IMAD.MOV.U32 R91, RZ, RZ, R93 ;  /* 0x000000ffff5b7224 */ /* 0x000fe200078e005d */
[----:B------:R-:W-:Y:S01]  /*2baf0*/  LOP3.LUT R48, R45, R219, R56, 0x96, !PT ;  /* 0x000000db2d307212 */ /* 0x000fe200078e9638 */
[----:B------:R-:W-:Y:S04]  /*2bb00*/  IMAD.WIDE.U32 R56, R49, -0x326172a9, RZ ;  /* 0xcd9e8d5731387825 */ /* 0x000fe800078e00ff */
[----:B------:R-:W-:Y:S01]  /*2bb10*/  IMAD.MOV.U32 R93, RZ, RZ, R63 ;  /* 0x000000ffff5d7224 */ /* 0x000fe200078e003f */
[----:B------:R-:W-:Y:S01]  /*2bb20*/  LOP3.LUT R41, R57, R220, R54, 0x96, !PT ;  /* 0x000000dc39297212 */ /* 0x000fe200078e9636 */
[----:B------:R-:W-:Y:S02]  /*2bb30*/  IMAD.MOV.U32 R54, RZ, RZ, R186 ;  /* 0x000000ffff367224 */ /* 0x000fe400078e00ba */
[----:B------:R-:W-:Y:S02]  /*2bb40*/  IMAD.MOV.U32 R186, RZ, RZ, R62 ;  /* 0x000000ffffba7224 */ /* 0x000fe400078e003e */
[----:B------:R-:W-:Y:S04]  /*2bb50*/  IMAD.WIDE.U32 R62, R41, -0x2daee0ad, RZ ;  /* 0xd2511f53293e7825 */ /* 0x000fe800078e00ff */
[----:B------:R-:W-:Y:S01]  /*2bb60*/  IMAD.MOV.U32 R57, RZ, RZ, R50 ;  /* 0x000000ffff397224 */ /* 0x000fe200078e0032 */
[----:B------:R-:W-:Y:S01]  /*2bb70*/  LOP3.LUT R44, R63, R217, R44, 0x96, !PT ;  /* 0x000000d93f2c7212 */ /* 0x000fe200078e962c */
[----:B------:R-:W-:Y:S01]  /*2bb80*/  IMAD.WIDE.U32 R48, R48, -0x326172a9, RZ ;  /* 0xcd9e8d5730307825 */ /* 0x000fe200078e00ff */
[----:B------:R-:W-:Y:S03]  /*2bb90*/  PRMT R63, R151, 0x7610, R63 ;  /* 0x00007610973f7816 */ /* 0x000fe6000000003f */
[----:B------:R-:W-:Y:S01]  /*2bba0*/  IMAD.WIDE.U32 R44, R44, -0x326172a9, RZ ;  /* 0xcd9e8d572c2c7825 */ /* 0x000fe200078e00ff */
[----:B------:R-:W-:Y:S03]  /*2bbb0*/  LOP3.LUT R49, R49, R218, R56, 0x96, !PT ;  /* 0x000000da31317212 */ /* 0x000fe600078e9638 */
[----:B------:R-:W-:Y:S01]  /*2bbc0*/  IMAD.MOV.U32 R56, RZ, RZ, R53 ;  /* 0x000000ffff387224 */ /* 0x000fe200078e0035 */
[C---:B------:R-:W-:Y:S01]  /*2bbd0*/  LOP3.LUT R42, R44.reuse, 0xffff, RZ, 0xc0, !PT ;  /* 0x0000ffff2c2a7812 */ /* 0x040fe200078ec0ff */
[----:B------:R-:W-:Y:S01]  /*2bbe0*/  IMAD.MOV.U32 R151, RZ, RZ, R83 ;  /* 0x000000ffff977224 */ /* 0x000fe200078e0053 */
[----:B------:R-:W-:Y:S02]  /*2bbf0*/  LOP3.LUT R41, R45, R222, R48, 0x96, !PT ;  /* 0x000000de2d297212 */ /* 0x000fe400078e9630 */
[----:B------:R-:W-:Y:S02]  /*2bc00*/  LOP3.LUT R45, R44, 0xff, RZ, 0xc0, !PT ;  /* 0x000000ff2c2d7812 */ /* 0x000fe400078ec0ff */
[----:B------:R-:W-:Y:S02]  /*2bc10*/  SHF.R.U32.HI R42, RZ, 0x8, R42 ;  /* 0x00000008ff2a7819 */ /* 0x000fe4000001162a */
[----:B------:R-:W-:Y:S02]  /*2bc20*/  LOP3.LUT R43, R41, 0xff, RZ, 0xc0, !PT ;  /* 0x000000ff292b7812 */ /* 0x000fe400078ec0ff */
[----:B------:R-:W-:Y:S02]  /*2bc30*/  PRMT R50, R45, 0x5410, R42 ;  /* 0x000054102d327816 */ /* 0x000fe4000000002a */
[----:B------:R-:W-:Y:S02]  /*2bc40*/  PRMT R45, R185, 0x7610, R45 ;  /* 0x00007610b92d7816 */ /* 0x000fe4000000002d */
[----:B------:R-:W-:Y:S01]  /*2bc50*/  SHF.R.U32.HI R42, RZ, 0x10, R44 ;  /* 0x00000010ff2a7819 */ /* 0x000fe2000001162c */
[----:B------:R2:W-:Y:S01]  /*2bc60*/  MUFU.EX2 R185, R189 ;  /* 0x000000bd00b97308 */ /* 0x0005e20000000800 */
[----:B------:R-:W-:Y:S01]  /*2bc70*/  PRMT R65, R45, 0x7610, R65 ;  /* 0x000076102d417816 */ /* 0x000fe20000000041 */
[----:B------:R-:W-:Y:S01]  /*2bc80*/  IMAD.MOV.U32 R45, RZ, RZ, R56 ;  /* 0x000000ffff2d7224 */ /* 0x000fe200078e0038 */
[----:B------:R-:W-:Y:S02]  /*2bc90*/  SHF.R.U32.HI R44, RZ, 0x18, R44 ;  /* 0x00000018ff2c7819 */ /* 0x000fe4000001162c */
[----:B------:R-:W-:Y:S02]  /*2bca0*/  @!P6 PRMT R3, R65, 0x5410, RZ ;  /* 0x000054104103e816 */ /* 0x000fe400000000ff */
[----:B------:R-:W-:Y:S02]  /*2bcb0*/  LOP3.LUT R42, R42, 0xff, RZ, 0xc0, !PT ;  /* 0x000000ff2a2a7812 */ /* 0x000fe400078ec0ff */
[----:B------:R-:W-:Y:S01]  /*2bcc0*/  PRMT R65, R2, 0x5410, R0 ;  /* 0x0000541002417816 */ /* 0x000fe20000000000 */
[----:B------:R3:W-:Y:S01]  /*2bcd0*/  ST.E.U16 desc[UR4][R172.64+0xf2], R3 ;  /* 0x0000f203ac007985 */ /* 0x0007e2000c101504 */
[----:B------:R-:W-:Y:S01]  /*2bce0*/  PRMT R53, R42, 0x5410, R44 ;  /* 0x000054102a357816 */ /* 0x000fe2000000002c */
[----:B------:R-:W-:Y:S01]  /*2bcf0*/  IMAD.MOV.U32 R44, RZ, RZ, R181 ;  /* 0x000000ffff2c7224 */ /* 0x000fe200078e00b5 */
[----:B------:R-:W-:Y:S01]  /*2bd00*/  @!P0 PRMT R0, R63, 0x5410, RZ ;  /* 0x000054103f008816 */ /* 0x000fe200000000ff */
[----:B------:R4:W1:Y:S01]  /*2bd10*/  MUFU.EX2 R181, R170 ;  /* 0x000000aa00b57308 */ /* 0x0008620000000800 */
[----:B------:R-:W-:Y:S01]  /*2bd20*/  @!P1 PRMT R2, R52, 0x5410, RZ ;  /* 0x0000541034029816 */ /* 0x000fe200000000ff */
[----:B------:R-:W-:Y:S01]  /*2bd30*/  IMAD.MOV.U32 R63, RZ, RZ, R54 ;  /* 0x000000ffff3f7224 */ /* 0x000fe200078e0036 */
[----:B------:R-:W-:Y:S01]  /*2bd40*/  LOP3.LUT R42, R41, 0xffff, RZ, 0xc0, !PT ;  /* 0x0000ffff292a7812 */ /* 0x000fe200078ec0ff */
[----:B--2---:R2:W5:Y:S01]  /*2bd50*/  LDL.LU R189, [R1+0x3cc] ;  /* 0x0003cc0001bd7983 */ /* 0x0045620000300800 */
[----:B------:R-:W-:Y:S01]  /*2bd60*/  IMAD.MOV.U32 R54, RZ, RZ, R151 ;  /* 0x000000ffff367224 */ /* 0x000fe200078e0097 */
[----:B------:R-:W-:Y:S01]  /*2bd70*/  PRMT R151, R199, 0x7054, R199 ;  /* 0x00007054c7977816 */ /* 0x000fe200000000c7 */
[----:B------:R-:W-:Y:S01]  /*2bd80*/  IMAD.MOV.U32 R52, RZ, RZ, R44 ;  /* 0x000000ffff347224 */ /* 0x000fe200078e002c */
[----:B------:R-:W-:Y:S01]  /*2bd90*/  SHF.R.U32.HI R42, RZ, 0x8, R42 ;  /* 0x00000008ff2a7819 */ /* 0x000fe2000001162a */
[----:B------:R1:W-:Y:S02]  /*2bda0*/  ST.E.U16 desc[UR4][R176.64+0xf0], R0 ;  /* 0x0000f000b0007985 */ /* 0x0003e4000c101504 */
[--C-:B------:R-:W-:Y:S02]  /*2bdb0*/  HSET2.LE.AND R50, R50, R151.reuse, PT ;  /* 0x0000009732327233 */ /* 0x100fe40003803000 */
[----:B------:R-:W-:Y:S01]  /*2bdc0*/  PRMT R48, R43, 0x5410, R42 ;  /* 0x000054102b307816 */ /* 0x000fe2000000002a */
[----:B------:R2:W-:Y:S01]  /*2bdd0*/  ST.E.U16 desc[UR4][R176.64+0xee], R2 ;  /* 0x0000ee02b0007985 */ /* 0x0005e2000c101504 */
[----:B------:R-:W-:Y:S01]  /*2bde0*/  IMAD.WIDE.U32 R42, R49, -0x2daee0ad, RZ ;  /* 0xd2511f53312a7825 */ /* 0x000fe200078e00ff */
[----:B------:R-:W-:Y:S02]  /*2bdf0*/  LOP3.LUT R50, R98, R50, RZ, 0xc0, !PT ;  /* 0x0000003262327212 */ /* 0x000fe400078ec0ff */
[--C-:B------:R-:W-:Y:S01]  /*2be00*/  HSET2.LE.AND R48, R48, R151.reuse, PT ;  /* 0x0000009730307233 */ /* 0x100fe20003803000 */
[----:B----4-:R4:W5:Y:S01]  /*2be10*/  LDL.LU R170, [R1+0x3c8] ;  /* 0x0003c80001aa7983 */ /* 0x0109620000300800 */
[C---:B------:R-:W-:Y:S01]  /*2be20*/  LOP3.LUT R56, R42.reuse, 0xffff, RZ, 0xc0, !PT ;  /* 0x0000ffff2a387812 */ /* 0x040fe200078ec0ff */
[----:B------:R-:W-:Y:S01]  /*2be30*/  IMAD.MOV.U32 R49, RZ, RZ, R57 ;  /* 0x000000ffff317224 */ /* 0x000fe200078e0039 */
[--C-:B------:R-:W-:Y:S01]  /*2be40*/  SHF.R.U32.HI R57, RZ, 0x10, R42.reuse ;  /* 0x00000010ff397819 */ /* 0x100fe2000001162a */
[----:B---3--:R4:W3:Y:S01]  /*2be50*/  LDL.S16 R172, [R1+0x12c] ;  /* 0x00012c0001ac7983 */ /* 0x0088e20000100600 */
[----:B------:R-:W-:Y:S01]  /*2be60*/  LOP3.LUT R83, R42, 0xff, RZ, 0xc0, !PT ;  /* 0x000000ff2a537812 */ /* 0x000fe200078ec0ff */
[----:B------:R-:W-:Y:S01]  /*2be70*/  IMAD.MOV.U32 R51, RZ, RZ, R49 ;  /* 0x000000ffff337224 */ /* 0x000fe200078e0031 */
[----:B------:R-:W-:Y:S01]  /*2be80*/  SHF.R.U32.HI R68, RZ, 0x18, R42 ;  /* 0x00000018ff447819 */ /* 0x000fe2000001162a */
[----:B------:R4:W4:Y:S01]  /*2be90*/  LDL.S16 R40, [R1+0x128] ;  /* 0x0001280001287983 */ /* 0x0009220000100600 */
[----:B------:R-:W-:Y:S01]  /*2bea0*/  LOP3.LUT R42, R67, R215, R190, 0x96, !PT ;  /* 0x000000d7432a7212 */ /* 0x000fe200078e96be */
[----:B------:R-:W-:Y:S01]  /*2beb0*/  IMAD.WIDE.U32 R66, R66, -0x2daee0ad, RZ ;  /* 0xd2511f5342427825 */ /* 0x000fe200078e00ff */
[----:B------:R-:W-:Y:S02]  /*2bec0*/  LOP3.LUT R62, R43, R223, R62, 0x96, !PT ;  /* 0x000000df2b3e7212 */ /* 0x000fe400078e963e */
[----:B------:R-:W-:Y:S01]  /*2bed0*/  LOP3.LUT R48, R102, R48, RZ, 0xc0, !PT ;  /* 0x0000003066307212 */ /* 0x000fe200078ec0ff */
[----:B------:R-:W-:Y:S01]  /*2bee0*/  IMAD.WIDE.U32 R42, R42, -0x2daee0ad, RZ ;  /* 0xd2511f532a2a7825 */ /* 0x000fe200078e00ff */
[----:B-1----:R-:W-:Y:S03]  /*2bef0*/  SHF.R.U32.HI R0, RZ, 0x10, R41 ;  /* 0x00000010ff007819 */ /* 0x002fe60000011629 */
[----:B------:R-:W-:Y:S01]  /*2bf00*/  IMAD.MOV.U32 R173, RZ, RZ, R85 ;  /* 0x000000ffffad7224 */ /* 0x000fe200078e0055 */
[----:B------:R-:W-:Y:S02]  /*2bf10*/  LOP3.LUT R44, R43, R216, R212, 0x96, !PT ;  /* 0x000000d82b2c7212 */ /* 0x000fe400078e96d4 */
[----:B------:R-:W-:Y:S01]  /*2bf20*/  LOP3.LUT R3, R0, 0xff, RZ, 0xc0, !PT ;  /* 0x000000ff00037812 */ /* 0x000fe200078ec0ff */
[----:B--2---:R-:W-:Y:S01]  /*2bf30*/  IMAD.MOV.U32 R176, RZ, RZ, R90 ;  /* 0x000000ffffb07224 */ /* 0x004fe200078e005a */
[----:B------:R-:W-:Y:S01]  /*2bf40*/  F2FP.F16.F32.PACK_AB R2, R181, R185 ;  /* 0x000000b9b502723e */ /* 0x000fe200000000ff */
[----:B------:R-:W-:Y:S01]  /*2bf50*/  IMAD.MOV.U32 R177, RZ, RZ, R91 ;  /* 0x000000ffffb17224 */ /* 0x000fe200078e005b */
[----:B------:R-:W-:Y:S01]  /*2bf60*/  LOP3.LUT R43, R67, R221, R42, 0x96, !PT ;  /* 0x000000dd432b7212 */ /* 0x000fe200078e962a */
[----:B------:R-:W-:Y:S01]  /*2bf70*/  IMAD.MOV.U32 R67, RZ, RZ, R52 ;  /* 0x000000ffff437224 */ /* 0x000fe200078e0034 */
[----:B------:R-:W-:Y:S01]  /*2bf80*/  PRMT R0, R2, 0x7632, R0 ;  /* 0x0000763202007816 */ /* 0x000fe20000000000 */
[----:B------:R-:W-:Y:S01]  /*2bf90*/  IMAD.MOV.U32 R52, RZ, RZ, R63 ;  /* 0x000000ffff347224 */ /* 0x000fe200078e003f */
[--C-:B------:R-:W-:Y:S01]  /*2bfa0*/  HSET2.LE.AND R42, R72, R151.reuse, PT ;  /* 0x00000097482a7233 */ /* 0x100fe20003803000 */
[----:B------:R-:W-:Y:S01]  /*2bfb0*/  IMAD.MOV.U32 R63, RZ, RZ, R55 ;  /* 0x000000ffff3f7224 */ /* 0x000fe200078e0037 */
[----:B------:R-:W-:Y:S01]  /*2bfc0*/  SHF.R.U32.HI R41, RZ, 0x18, R41 ;  /* 0x00000018ff297819 */ /* 0x000fe20000011629 */
[----:B------:R-:W-:Y:S02]  /*2bfd0*/  IMAD.MOV.U32 R98, RZ, RZ, R52 ;  /* 0x000000ffff627224 */ /* 0x000fe400078e0034 */
[----:B------:R-:W-:Y:S01]  /*2bfe0*/  LOP3.LUT R42, R95, R42, RZ, 0xc0, !PT ;  /* 0x0000002a5f2a7212 */ /* 0x000fe200078ec0ff */
[----:B------:R-:W-:Y:S01]  /*2bff0*/  IMAD.MOV.U32 R95, RZ, RZ, R51 ;  /* 0x000000ffff5f7224 */ /* 0x000fe200078e0033 */
[----:B------:R-:W-:Y:S01]  /*2c000*/  PRMT R49, R3, 0x5410, R41 ;  /* 0x0000541003317816 */ /* 0x000fe20000000029 */
[----:B------:R-:W-:Y:S02]  /*2c010*/  IMAD.MOV.U32 R51, RZ, RZ, R54 ;  /* 0x000000ffff337224 */ /* 0x000fe400078e0036 */
[----:B------:R-:W-:Y:S01]  /*2c020*/  IMAD.WIDE.U32 R54, R43, -0x326172a9, RZ ;  /* 0xcd9e8d572b367825 */ /* 0x000fe200078e00ff */
[--C-:B------:R-:W-:Y:S02]  /*2c030*/  HSET2.LE.AND R43, R74, R151.reuse, PT ;  /* 0x000000974a2b7233 */ /* 0x100fe40003803000 */
[--C-:B------:R-:W-:Y:S01]  /*2c040*/  HSET2.LE.AND R49, R49, R151.reuse, PT ;  /* 0x0000009731317233 */ /* 0x100fe20003803000 */
[----:B------:R-:W-:Y:S02]  /*2c050*/  IMAD.MOV.U32 R72, RZ, RZ, R45 ;  /* 0x000000ffff487224 */ /* 0x000fe400078e002d */
[----:B------:R-:W-:Y:S01]  /*2c060*/  LOP3.LUT R43, R96, R43, RZ, 0xc0, !PT ;  /* 0x0000002b602b7212 */ /* 0x000fe200078ec0ff */
[----:B------:R-:W-:Y:S01]  /*2c070*/  IMAD.WIDE.U32 R44, R44, -0x326172a9, RZ ;  /* 0xcd9e8d572c2c7825 */ /* 0x000fe200078e00ff */
[----:B------:R-:W-:Y:S03]  /*2c080*/  LOP3.LUT R49, R99, R49, RZ, 0xc0, !PT ;  /* 0x0000003163317212 */ /* 0x000fe600078ec0ff */
[----:B------:R-:W-:Y:S01]  /*2c090*/  IMAD.MOV.U32 R74, RZ, RZ, R159 ;  /* 0x000000ffff4a7224 */ /* 0x000fe200078e009f */
[----:B------:R-:W-:Y:S01]  /*2c0a0*/  LOP3.LUT R44, R55, R220, R44, 0x96, !PT ;  /* 0x000000dc372c7212 */ /* 0x000fe200078e962c */
[----:B------:R-:W-:Y:S04]  /*2c0b0*/  IMAD.MOV.U32 R99, RZ, RZ, R98 ;  /* 0x000000ffff637224 */ /* 0x000fe800078e0062 */
[----:B------:R-:W-:Y:S01]  /*2c0c0*/  IMAD.WIDE.U32 R90, R44, -0x2daee0ad, RZ ;  /* 0xd2511f532c5a7825 */ /* 0x000fe200078e00ff */
[----:B------:R-:W-:Y:S03]  /*2c0d0*/  LOP3.LUT R44, R59, R215, R190, 0x96, !PT ;  /* 0x000000d73b2c7212 */ /* 0x000fe600078e96be */
[----:B------:R-:W-:Y:S02]  /*2c0e0*/  IMAD.MOV.U32 R59, RZ, RZ, R160 ;  /* 0x000000ffff3b7224 */ /* 0x000fe400078e00a0 */
[----:B---3--:R-:W-:Y:S02]  /*2c0f0*/  @!P3 HADD2 R172, -R2.H0_H0, -RZ.H0_H0 ;  /* 0xa00000ff02acb230 */ /* 0x008fe40000000900 */
[----:B----4-:R-:W-:Y:S03]  /*2c100*/  @!P2 HADD2 R40, -R0.H0_H0, -RZ.H0_H0 ;  /* 0xa00000ff0028a230 */ /* 0x010fe60000000900 */
[----:B------:R-:W-:Y:S01]  /*2c110*/  PRMT R164, R172, 0x7610, R164 ;  /* 0x00007610aca47816 */ /* 0x000fe200000000a4 */
[----:B------:R1:W-:Y:S01]  /*2c120*/  @!P3 STL.S16 [R1+0x12c], R172 ;  /* 0x00012cac0100b387 */ /* 0x0003e20000100600 */
[----:B------:R-:W-:Y:S03]  /*2c130*/  PRMT R162, R40, 0x7610, R162 ;  /* 0x0000761028a27816 */ /* 0x000fe600000000a2 */
[----:B------:R2:W-:Y:S01]  /*2c140*/  @!P2 STL.S16 [R1+0x128], R40 ;  /* 0x000128280100a387 */ /* 0x0005e20000100600 */
[----:B-1----:R-:W-:Y:S01]  /*2c150*/  IMAD.MOV.U32 R172, RZ, RZ, R93 ;  /* 0x000000ffffac7224 */ /* 0x002fe200078e005d */
[----:B--2---:R-:W-:Y:S01]  /*2c160*/  LOP3.LUT R40, R45, R211, R182, 0x96, !PT ;  /* 0x000000d32d287212 */ /* 0x004fe200078e96b6 */
[----:B------:R-:W-:Y:S04]  /*2c170*/  IMAD.WIDE.U32 R44, R44, -0x2daee0ad, RZ ;  /* 0xd2511f532c2c7825 */ /* 0x000fe800078e00ff */
[----:B------:R-:W-:Y:S01]  /*2c180*/  IMAD.WIDE.U32 R40, R40, -0x2daee0ad, RZ ;  /* 0xd2511f5328287825 */ /* 0x000fe200078e00ff */
[----:B------:R-:W-:Y:S02]  /*2c190*/  LOP3.LUT R45, R45, R216, R212, 0x96, !PT ;  /* 0x000000d82d2d7212 */ /* 0x000fe400078e96d4 */
[----:B------:R-:W-:Y:S02]  /*2c1a0*/  LOP3.LUT R85, R91, R217, R40, 0x96, !PT ;  /* 0x000000d95b557212 */ /* 0x000fe400078e9628 */
[--C-:B------:R-:W-:Y:S01]  /*2c1b0*/  HSET2.LE.AND R40, R70, R151.reuse, PT ;  /* 0x0000009746287233 */ /* 0x100fe20003803000 */
[----:B------:R-:W-:Y:S01]  /*2c1c0*/  IMAD.MOV.U32 R70, RZ, RZ, R161 ;  /* 0x000000ffff467224 */ /* 0x000fe200078e00a1 */
[----:B------:R-:W-:Y:S01]  /*2c1d0*/  LOP3.LUT R66, R41, R219, R66, 0x96, !PT ;  /* 0x000000db29427212 */ /* 0x000fe200078e9642 */
[----:B------:R-:W-:Y:S03]  /*2c1e0*/  IMAD.WIDE.U32 R160, R58, -0x2daee0ad, RZ ;  /* 0xd2511f533aa07825 */ /* 0x000fe600078e00ff */
[----:B------:R-:W-:Y:S01]  /*2c1f0*/  LOP3.LUT R40, R100, R40, RZ, 0xc0, !PT ;  /* 0x0000002864287212 */ /* 0x000fe200078ec0ff */
[----:B------:R-:W-:Y:S01]  /*2c200*/  IMAD.MOV.U32 R96, RZ, RZ, R70 ;  /* 0x000000ffff607224 */ /* 0x000fe200078e0046 */
[----:B------:R-:W-:Y:S01]  /*2c210*/  LOP3.LUT R3, R161, R221, R44, 0x96, !PT ;  /* 0x000000dda1037212 */ /* 0x000fe200078e962c */
[----:B------:R-:W-:Y:S04]  /*2c220*/  IMAD.WIDE.U32 R44, R45, -0x326172a9, RZ ;  /* 0xcd9e8d572d2c7825 */ /* 0x000fe800078e00ff */
[----:B------:R-:W-:Y:S01]  /*2c230*/  IMAD.MOV.U32 R70, RZ, RZ, R67 ;  /* 0x000000ffff467224 */ /* 0x000fe200078e0043 */
[----:B------:R-:W-:Y:S01]  /*2c240*/  LOP3.LUT R93, R45, R211, R182, 0x96, !PT ;  /* 0x000000d32d5d7212 */ /* 0x000fe200078e96b6 */
[----:B------:R-:W-:Y:S02]  /*2c250*/  IMAD.MOV.U32 R58, RZ, RZ, R74 ;  /* 0x000000ffff3a7224 */ /* 0x000fe400078e004a */
[----:B------:R-:W-:Y:S02]  /*2c260*/  IMAD.MOV.U32 R74, RZ, RZ, R95 ;  /* 0x000000ffff4a7224 */ /* 0x000fe400078e005f */
[----:B------:R-:W-:Y:S02]  /*2c270*/  IMAD.MOV.U32 R183, RZ, RZ, R58 ;  /* 0x000000ffffb77224 */ /* 0x000fe400078e003a */
[----:B------:R-:W-:Y:S01]  /*2c280*/  IMAD.MOV.U32 R58, RZ, RZ, R70 ;  /* 0x000000ffff3a7224 */ /* 0x000fe200078e0046 */
[----:B------:R-:W-:Y:S01]  /*2c290*/  LOP3.LUT R70, R60, 0xffff, RZ, 0xc0, !PT ;  /* 0x0000ffff3c467812 */ /* 0x000fe200078ec0ff */
[----:B------:R-:W-:Y:S02]  /*2c2a0*/  IMAD.MOV.U32 R41, RZ, RZ, R158 ;  /* 0x000000ffff297224 */ /* 0x000fe400078e009e */
[----:B------:R-:W-:Y:S04]  /*2c2b0*/  IMAD.WIDE.U32 R158, R3, -0x326172a9, RZ ;  /* 0xcd9e8d57039e7825 */ /* 0x000fe800078e00ff */
[----:B------:R-:W-:Y:S01]  /*2c2c0*/  IMAD.MOV.U32 R67, RZ, RZ, R165 ;  /* 0x000000ffff437224 */ /* 0x000fe200078e00a5 */
[----:B------:R-:W-:Y:S01]  /*2c2d0*/  LOP3.LUT R91, R159, R220, R44, 0x96, !PT ;  /* 0x000000dc9f5b7212 */ /* 0x000fe200078e962c */
[----:B------:R-:W-:Y:S01]  /*2c2e0*/  IMAD.MOV.U32 R100, RZ, RZ, R41 ;  /* 0x000000ffff647224 */ /* 0x000fe200078e0029 */
[----:B------:R-:W-:Y:S01]  /*2c2f0*/  LOP3.LUT R44, R47, R215, R190, 0x96, !PT ;  /* 0x000000d72f2c7212 */ /* 0x000fe200078e96be */
[----:B------:R-:W-:Y:S01]  /*2c300*/  IMAD.MOV.U32 R47, RZ, RZ, R163 ;  /* 0x000000ffff2f7224 */ /* 0x000fe200078e00a3 */
[--C-:B------:R-:W-:Y:S01]  /*2c310*/  HSET2.LE.AND R41, R75, R151.reuse, PT ;  /* 0x000000974b297233 */ /* 0x100fe20003803000 */
[----:B------:R1:W5:Y:S01]  /*2c320*/  LDL.LU.64 R190, [R1+0x3c0] ;  /* 0x0003c00001be7983 */ /* 0x0003620000300a00 */
[----:B------:R-:W-:Y:S01]  /*2c330*/  SHF.R.U32.HI R75, RZ, 0x18, R60 ;  /* 0x00000018ff4b7819 */ /* 0x000fe2000001163c */
[----:B------:R-:W-:Y:S03]  /*2c340*/  IMAD.WIDE.U32 R44, R44, -0x2daee0ad, RZ ;  /* 0xd2511f532c2c7825 */ /* 0x000fe600078e00ff */
[----:B------:R-:W-:Y:S01]  /*2c350*/  LOP3.LUT R41, R101, R41, RZ, 0xc0, !PT ;  /* 0x0000002965297212 */ /* 0x000fe200078ec0ff */
[----:B------:R-:W-:Y:S01]  /*2c360*/  IMAD.MOV.U32 R101, RZ, RZ, R47 ;  /* 0x000000ffff657224 */ /* 0x000fe200078e002f */
[--C-:B------:R-:W-:Y:S02]  /*2c370*/  LOP3.LUT R45, R45, R216, R212.reuse, 0x96, !PT ;  /* 0x000000d82d2d7212 */ /* 0x100fe400078e96d4 */
[----:B------:R-:W-:Y:S01]  /*2c380*/  PRMT R212, R162, 0x7610, R212 ;  /* 0x00007610a2d47816 */ /* 0x000fe200000000d4 */
[----:B------:R-:W-:Y:S01]  /*2c390*/  IMAD.WIDE.U32 R162, R46, -0x2daee0ad, RZ ;  /* 0xd2511f532ea27825 */ /* 0x000fe200078e00ff */
[----:B------:R-:W-:Y:S03]  /*2c3a0*/  PRMT R46, R164, 0x7610, R46 ;  /* 0x00007610a42e7816 */ /* 0x000fe6000000002e */
[----:B------:R-:W-:Y:S01]  /*2c3b0*/  IMAD.MOV.U32 R98, RZ, RZ, R101 ;  /* 0x000000ffff627224 */ /* 0x000fe200078e0065 */
[----:B------:R-:W-:Y:S01]  /*2c3c0*/  LOP3.LUT R3, R163, R221, R44, 0x96, !PT ;  /* 0x000000dda3037212 */ /* 0x000fe200078e962c */
[----:B------:R-:W-:Y:S04]  /*2c3d0*/  IMAD.WIDE.U32 R44, R45, -0x326172a9, RZ ;  /* 0xcd9e8d572d2c7825 */ /* 0x000fe800078e00ff */
[----:B------:R-:W-:Y:S01]  /*2c3e0*/  IMAD.MOV.U32 R101, RZ, RZ, R58 ;  /* 0x000000ffff657224 */ /* 0x000fe200078e003a */
[----:B------:R-:W-:Y:S01]  /*2c3f0*/  LOP3.LUT R182, R45, R211, R182, 0x96, !PT ;  /* 0x000000d32db67212 */ /* 0x000fe200078e96b6 */
[----:B------:R-:W-:Y:S01]  /*2c400*/  IMAD.WIDE.U32 R164, R3, -0x326172a9, RZ ;  /* 0xcd9e8d5703a47825 */ /* 0x000fe200078e00ff */
[----:B------:R-:W-:Y:S02]  /*2c410*/  PRMT R3, R2, 0x5410, R0 ;  /* 0x0000541002037816 */ /* 0x000fe40000000000 */
[----:B------:R-:W-:Y:S02]  /*2c420*/  @!P3 PRMT R2, R46, 0x5410, RZ ;  /* 0x000054102e02b816 */ /* 0x000fe400000000ff */
[----:B------:R-:W-:Y:S01]  /*2c430*/  @!P2 PRMT R0, R212, 0x5410, RZ ;  /* 0x00005410d400a816 */ /* 0x000fe200000000ff */
[----:B------:R-:W-:Y:S01]  /*2c440*/  IMAD.MOV.U32 R212, RZ, RZ, R100 ;  /* 0x000000ffffd47224 */ /* 0x000fe200078e0064 */
[----:B------:R-:W-:Y:S01]  /*2c450*/  LOP3.LUT R95, R165, R220, R44, 0x96, !PT ;  /* 0x000000dca55f7212 */ /* 0x000fe200078e962c */
[----:B------:R2:W-:Y:S01]  /*2c460*/  ST.E.U16 desc[UR4][R178.64+0xf0], R2 ;  /* 0x0000f002b2007985 */ /* 0x0005e2000c101504 */
[----:B------:R-:W-:Y:S01]  /*2c470*/  IMAD.MOV.U32 R100, RZ, RZ, R74 ;  /* 0x000000ffff647224 */ /* 0x000fe200078e004a */
[----:B------:R-:W-:Y:S02]  /*2c480*/  LOP3.LUT R74, R60, 0xff, RZ, 0xc0, !PT ;  /* 0x000000ff3c4a7812 */ /* 0x000fe400078ec0ff */
[----:B------:R3:W-:Y:S04]  /*2c490*/  ST.E.U16 desc[UR4][R178.64+0xf2], R0 ;  /* 0x0000f200b2007985 */ /* 0x0007e8000c101504 */
[----:B------:R-:W4:Y:S01]  /*2c4a0*/  LDSM.16.MT88.4 R44, [R171+0x4000] ;  /* 0x00400000ab2c783b */ /* 0x000f220000004200 */
[----:B--2---:R-:W-:Y:S01]  /*2c4b0*/  SHF.R.U32.HI R2, RZ, 0x8, R87 ;  /* 0x00000008ff027819 */ /* 0x004fe20000011657 */
[----:B---3--:R-:W-:Y:S01]  /*2c4c0*/  IMAD.MOV.U32 R179, RZ, RZ, R51 ;  /* 0x000000ffffb37224 */ /* 0x008fe200078e0033 */
[--C-:B------:R-:W-:Y:S01]  /*2c4d0*/  HSET2.LE.AND R51, R53, R151.reuse, PT ;  /* 0x0000009735337233 */ /* 0x100fe20003803000 */
[----:B------:R-:W-:Y:S02]  /*2c4e0*/  IMAD.MOV.U32 R0, RZ, RZ, R67 ;  /* 0x000000ffff007224 */ /* 0x000fe400078e0043 */
[----:B------:R-:W-:Y:S03]  /*2c4f0*/  IMAD.WIDE.U32 R66, R66, -0x326172a9, RZ ;  /* 0xcd9e8d5742427825 */ /* 0x000fe600078e00ff */
[----:B------:R-:W-:Y:S01]  /*2c500*/  LOP3.LUT R51, R97, R51, RZ, 0xc0, !PT ;  /* 0x0000003361337212 */ /* 0x000fe200078ec0ff */
[----:B------:R-:W-:Y:S01]  /*2c510*/  IMAD.MOV.U32 R97, RZ, RZ, R86 ;  /* 0x000000ffff617224 */ /* 0x000fe200078e0056 */
[----:B------:R-:W-:Y:S01]  /*2c520*/  LOP3.LUT R86, R67, R218, R54, 0x96, !PT ;  /* 0x000000da43567212 */ /* 0x000fe200078e9636 */
[----:B------:R-:W-:Y:S01]  /*2c530*/  IMAD.MOV.U32 R87, RZ, RZ, R0 ;  /* 0x000000ffff577224 */ /* 0x000fe200078e0000 */
[----:B------:R-:W-:Y:S01]  /*2c540*/  LOP3.LUT R0, R94, 0xff, RZ, 0xc0, !PT ;  /* 0x000000ff5e007812 */ /* 0x000fe200078ec0ff */
[----:B------:R-:W2:Y:S01]  /*2c550*/  LDSM.16.MT88.4 R52, [R188+0x4000] ;  /* 0x00400000bc34783b */ /* 0x000ea20000004200 */
[----:B------:R-:W-:Y:S01]  /*2c560*/  IMAD.MOV.U32 R178, RZ, RZ, R72 ;  /* 0x000000ffffb27224 */ /* 0x000fe200078e0048 */
[----:B------:R-:W-:Y:S01]  /*2c570*/  SHF.R.U32.HI R72, RZ, 0x10, R60 ;  /* 0x00000010ff487819 */ /* 0x000fe2000001163c */
[----:B------:R-:W-:Y:S01]  /*2c580*/  IMAD.MOV.U32 R94, RZ, RZ, R97 ;  /* 0x000000ffff5e7224 */ /* 0x000fe200078e0061 */
[----:B------:R-:W-:Y:S01]  /*2c590*/  PRMT R61, R0, 0x5410, R148 ;  /* 0x00005410003d7816 */ /* 0x000fe20000000094 */
[-C--:B----4-:R-:W-:Y:S05]  /*2c5a0*/  HMMA.16816.F32 R4, R40, R44.reuse, R4 ;  /* 0x0000002c2804723c */ /* 0x090fea0000001804 */
[C---:B------:R-:W-:Y:S01]  /*2c5b0*/  LOP3.LUT R0, R84.reuse, 0xffff, RZ, 0xc0, !PT ;  /* 0x0000ffff54007812 */ /* 0x040fe200078ec0ff */
[C---:B------:R-:W-:Y:S05]  /*2c5c0*/  HMMA.16816.F32 R8, R48.reuse, R44, R8 ;  /* 0x0000002c3008723c */ /* 0x040fea0000001808 */
[----:B------:R-:W-:Y:S01]  /*2c5d0*/  SHF.R.U32.HI R0, RZ, 0x8, R0 ;  /* 0x00000008ff007819 */ /* 0x000fe20000011600 */
[-C--:B------:R-:W-:Y:S05]  /*2c5e0*/  HMMA.16816.F32 R12, R48, R46.reuse, R12 ;  /* 0x0000002e300c723c */ /* 0x080fea000000180c */
[----:B------:R-:W-:Y:S01]  /*2c5f0*/  SHF.R.U32.HI R44, RZ, 0x8, R56 ;  /* 0x00000008ff2c7819 */ /* 0x000fe20000011638 */
[C---:B------:R-:W-:Y:S05]  /*2c600*/  HMMA.16816.F32 R16, R40.reuse, R46, R16 ;  /* 0x0000002e2810723c */ /* 0x040fea0000001810 */
[----:B------:R-:W-:Y:S01]  /*2c610*/  LOP3.LUT R45, R84, 0xff, RZ, 0xc0, !PT ;  /* 0x000000ff542d7812 */ /* 0x000fe200078ec0ff */
[----:B------:R-:W-:Y:S01]  /*2c620*/  IMAD.MOV.U32 R97, RZ, RZ, R179 ;  /* 0x000000ffff617224 */ /* 0x000fe200078e00b3 */
[----:B------:R-:W-:Y:S01]  /*2c630*/  PRMT R67, R83, 0x5410, R44 ;  /* 0x0000541053437816 */ /* 0x000fe2000000002c */
[----:B------:R-:W-:Y:S03]  /*2c640*/  IMAD.MOV.U32 R179, RZ, RZ, R212 ;  /* 0x000000ffffb37224 */ /* 0x000fe600078e00d4 */
[----:B------:R-:W-:Y:S01]  /*2c650*/  IADD3 R44, P0, R174, -0x100, RZ ;  /* 0xffffff00ae2c7810 */ /* 0x000fe20007f1e0ff */
[----:B------:R-:W-:Y:S01]  /*2c660*/  IMAD.MOV.U32 R212, RZ, RZ, R96 ;  /* 0x000000ffffd47224 */ /* 0x000fe200078e0060 */
[----:B------:R-:W-:Y:S01]  /*2c670*/  PRMT R60, R45, 0x5410, R0 ;  /* 0x000054102d3c7816 */ /* 0x000fe20000000000 */
[----:B------:R-:W-:Y:S01]  /*2c680*/  IMAD.MOV.U32 R96, RZ, RZ, R59 ;  /* 0x000000ffff607224 */ /* 0x000fe200078e003b */
[----:B------:R-:W-:Y:S01]  /*2c690*/  IADD3.X R45, R175, -0x1, RZ, P0, !PT ;  /* 0xffffffffaf2d7810 */ /* 0x000fe200007fe4ff */
[----:B------:R3:W-:Y:S01]  /*2c6a0*/  STL [R1+0x68], R44 ;  /* 0x0000682c01007387 */ /* 0x0007e20000100800 */
[--C-:B------:R-:W-:Y:S01]  /*2c6b0*/  SHF.R.U32.HI R0, RZ, 0x10, R84.reuse ;  /* 0x00000010ff007819 */ /* 0x100fe20000011654 */
[-C--:B--2---:R-:W-:Y:S02]  /*2c6c0*/  HMMA.16816.F32 R20, R40, R52.reuse, R20 ;  /* 0x000000342814723c */ /* 0x084fe40000001814 */
[----:B------:R2:W-:Y:S01]  /*2c6d0*/  STL [R1+0x54], R45 ;  /* 0x0000542d01007387 */ /* 0x0005e20000100800 */
[----:B------:R-:W-:Y:S01]  /*2c6e0*/  SHF.R.U32.HI R84, RZ, 0x18, R84 ;  /* 0x00000018ff547819 */ /* 0x000fe20000011654 */
[----:B------:R-:W-:Y:S01]  /*2c6f0*/  IMAD.MOV.U32 R102, RZ, RZ, R178 ;  /* 0x000000ffff667224 */ /* 0x000fe200078e00b2 */
[--C-:B------:R-:W-:Y:S01]  /*2c700*/  HSET2.LE.AND R47, R61, R151.reuse, PT ;  /* 0x000000973d2f7233 */ /* 0x100fe20003803000 */
[C---:B------:R-:W-:Y:S04]  /*2c710*/  HMMA.16816.F32 R24, R48.reuse, R52, R24 ;  /* 0x000000343018723c */ /* 0x040fe80000001818 */
[----:B------:R-:W-:Y:S01]  /*2c720*/  ISETP.GT.AND P0, PT, R237, R186, PT ;  /* 0x000000baed00720c */ /* 0x000fe20003f04270 */
[----:B------:R-:W-:Y:S01]  /*2c730*/  IMAD.MOV.U32 R178, RZ, RZ, R183 ;  /* 0x000000ffffb27224 */ /* 0x000fe200078e00b7 */
[----:B------:R-:W-:Y:S01]  /*2c740*/  LOP3.LUT R47, R104, R47, RZ, 0xc0, !PT ;  /* 0x0000002f682f7212 */ /* 0x000fe200078ec0ff */
[-C--:B------:R-:W-:Y:S01]  /*2c750*/  HMMA.16816.F32 R28, R48, R54.reuse, R28 ;  /* 0x00000036301c723c */ /* 0x080fe2000000181c */
[----:B------:R-:W-:Y:S03]  /*2c760*/  LDSM.16.MT88.4 R48, [R188+0x4400] ;  /* 0x00440000bc30783b */ /* 0x000fe60000004200 */
[----:B------:R-:W-:Y:S02]  /*2c770*/  IMAD.WIDE.U32 R52, R85, -0x326172a9, RZ ;  /* 0xcd9e8d5755347825 */ /* 0x000fe400078e00ff */
[----:B------:R-:W-:Y:S05]  /*2c780*/  HMMA.16816.F32 R32, R40, R54, R32 ;  /* 0x000000362820723c */ /* 0x000fea0000001820 */
[----:B---3--:R-:W-:Y:S01]  /*2c790*/  LOP3.LUT R44, R0, 0xff, RZ, 0xc0, !PT ;  /* 0x000000ff002c7812 */ /* 0x008fe200078ec0ff */
[----:B------:R-:W-:Y:S01]  /*2c7a0*/  IMAD.MOV.U32 R183, RZ, RZ, R100 ;  /* 0x000000ffffb77224 */ /* 0x000fe200078e0064 */
[----:B------:R-:W-:Y:S01]  /*2c7b0*/  LOP3.LUT R0, R62, 0xff, RZ, 0xc0, !PT ;  /* 0x000000ff3e007812 */ /* 0x000fe200078ec0ff */
[----:B------:R-:W-:Y:S03]  /*2c7c0*/  IMAD.MOV.U32 R100, RZ, RZ, R63 ;  /* 0x000000ffff647224 */ /* 0x000fe600078e003f */
[----:B------:R-:W-:Y:S01]  /*2c7d0*/  PRMT R63, R149, 0x5410, R2 ;  /* 0x00005410953f7816 */ /* 0x000fe20000000002 */
[----:B------:R-:W-:Y:S01]  /*2c7e0*/  IMAD.MOV.U32 R149, RZ, RZ, R87 ;  /* 0x000000ffff957224 */ /* 0x000fe200078e0057 */
[----:B------:R-:W-:Y:S02]  /*2c7f0*/  LOP3.LUT R2, R57, 0xff, RZ, 0xc0, !PT ;  /* 0x000000ff39027812 */ /* 0x000fe400078ec0ff */
[----:B--2---:R-:W-:Y:S01]  /*2c800*/  PRMT R45, R44, 0x5410, R84 ;  /* 0x000054102c2d7816 */ /* 0x004fe20000000054 */
[----:B------:R-:W2:Y:S01]  /*2c810*/  LDSM.16.MT88.4 R56, [R171+0x4400] ;  /* 0x00440000ab38783b */ /* 0x000ea20000004200 */
[----:B------:R-:W-:Y:S02]  /*2c820*/  PRMT R68, R2, 0x5410, R68 ;  /* 0x0000541002447816 */ /* 0x000fe40000000044 */
[----:B------:R-:W-:Y:S02]  /*2c830*/  LOP3.LUT R2, R62, 0xffff, RZ, 0xc0, !PT ;  /* 0x0000ffff3e027812 */ /* 0x000fe400078ec0ff */
[----:B------:R-:W-:Y:S02]  /*2c840*/  SHF.R.U32.HI R44, RZ, 0x10, R62 ;  /* 0x00000010ff2c7819 */ /* 0x000fe4000001163e */
[----:B------:R-:W-:Y:S02]  /*2c850*/  SHF.R.U32.HI R2, RZ, 0x8, R2 ;  /* 0x00000008ff027819 */ /* 0x000fe40000011602 */
[----:B------:R-:W-:Y:S02]  /*2c860*/  SHF.R.U32.HI R62, RZ, 0x18, R62 ;  /* 0x00000018ff3e7819 */ /* 0x000fe4000001163e */
[----:B------:R-:W-:Y:S02]  /*2c870*/  PRMT R2, R0, 0x5410, R2 ;  /* 0x0000541000027816 */ /* 0x000fe40000000002 */
[----:B------:R-:W-:Y:S02]  /*2c880*/  LOP3.LUT R0, R44, 0xff, RZ, 0xc0, !PT ;  /* 0x000000ff2c007812 */ /* 0x000fe400078ec0ff */
        /* <DEDUP_REMOVED lines=8> */
[--C-:B------:R-:W-:Y:S02]  /*2c910*/  HSET2.LE.AND R40, R2, R151.reuse, PT ;  /* 0x0000009702287233 */ /* 0x100fe40003803000 */
[--C-:B------:R-:W-:Y:S02]  /*2c920*/  HSET2.LE.AND R41, R0, R151.reuse, PT ;  /* 0x0000009700297233 */ /* 0x100fe40003803000 */
[--C-:B------:R-:W-:Y:S02]  /*2c930*/  HSET2.LE.AND R43, R68, R151.reuse, PT ;  /* 0x00000097442b7233 */ /* 0x100fe40003803000 */
[----:B------:R-:W-:Y:S02]  /*2c940*/  LOP3.LUT R40, R107, R40, RZ, 0xc0, !PT ;  /* 0x000000286b287212 */ /* 0x000fe400078ec0ff */
[----:B------:R-:W-:Y:S01]  /*2c950*/  LOP3.LUT R41, R108, R41, RZ, 0xc0, !PT ;  /* 0x000000296c297212 */ /* 0x000fe200078ec0ff */
[-C--:B--2---:R-:W-:Y:S05]  /*2c960*/  HMMA.16816.F32 R4, R44, R56.reuse, R4 ;  /* 0x000000382c04723c */ /* 0x084fea0000001804 */
[----:B------:R-:W-:Y:S02]  /*2c970*/  LOP3.LUT R42, R109, R42, RZ, 0xc0, !PT ;  /* 0x0000002a6d2a7212 */ /* 0x000fe400078ec0ff */
[----:B------:R-:W-:Y:S04]  /*2c980*/  LOP3.LUT R43, R110, R43, RZ, 0xc0, !PT ;  /* 0x0000002b6e2b7212 */ /* 0x000fe800078ec0ff */
[C---:B------:R-:W-:Y:S02]  /*2c990*/  LOP3.LUT R55, R52.reuse, 0xffff, RZ, 0xc0, !PT ;  /* 0x0000ffff34377812 */ /* 0x040fe400078ec0ff */
[--C-:B------:R-:W-:Y:S01]  /*2c9a0*/  SHF.R.U32.HI R54, RZ, 0x10, R52.reuse ;  /* 0x00000010ff367819 */ /* 0x100fe20000011634 */
[C---:B------:R-:W-:Y:S04]  /*2c9b0*/  HMMA.16816.F32 R8, R40.reuse, R56, R8 ;  /* 0x000000382808723c */ /* 0x040fe80000001808 */
[----:B------:R-:W-:Y:S02]  /*2c9c0*/  LOP3.LUT R61, R52, 0xff, RZ, 0xc0, !PT ;  /* 0x000000ff343d7812 */ /* 0x000fe400078ec0ff */
[----:B------:R-:W-:Y:S01]  /*2c9d0*/  SHF.R.U32.HI R60, RZ, 0x18, R52 ;  /* 0x00000018ff3c7819 */ /* 0x000fe20000011634 */
[-C--:B------:R-:W-:Y:S04]  /*2c9e0*/  HMMA.16816.F32 R12, R40, R58.reuse, R12 ;  /* 0x0000003a280c723c */ /* 0x080fe8000000180c */
[----:B------:R-:W-:Y:S02]  /*2c9f0*/  SHF.R.U32.HI R52, RZ, 0x8, R70 ;  /* 0x00000008ff347819 */ /* 0x000fe40000011646 */
[----:B------:R-:W-:Y:S01]  /*2ca00*/  LOP3.LUT R0, R53, R222, R66, 0x96, !PT ;  /* 0x000000de35007212 */ /* 0x000fe200078e9642 */
[C---:B------:R-:W-:Y:S01]  /*2ca10*/  HMMA.16816.F32 R16, R44.reuse, R58, R16 ;  /* 0x0000003a2c10723c */ /* 0x040fe20000001810 */
[----:B------:R-:W2:Y:S03]  /*2ca20*/  LDSM.16.MT88.4 R56, [R171+0x4800] ;  /* 0x00480000ab38783b */ /* 0x000ea60000004200 */
[----:B------:R-:W-:Y:S01]  /*2ca30*/  PRMT R63, R74, 0x5410, R52 ;  /* 0x000054104a3f7816 */ /* 0x000fe20000000034 */
[----:B------:R-:W-:Y:S01]  /*2ca40*/  IMAD.WIDE.U32 R52, R89, -0x2daee0ad, RZ ;  /* 0xd2511f5359347825 */ /* 0x000fe200078e00ff */
[----:B------:R-:W-:Y:S01]  /*2ca50*/  LOP3.LUT R2, R72, 0xff, RZ, 0xc0, !PT ;  /* 0x000000ff48027812 */ /* 0x000fe200078ec0ff */
[-C--:B------:R-:W-:Y:S04]  /*2ca60*/  HMMA.16816.F32 R20, R44, R48.reuse, R20 ;  /* 0x000000302c14723c */ /* 0x080fe80000001814 */
[----:B------:R-:W-:Y:S01]  /*2ca70*/  PRMT R62, R2, 0x5410, R75 ;  /* 0x00005410023e7816 */ /* 0x000fe2000000004b */
[----:B------:R-:W-:Y:S01]  /*2ca80*/  IMAD.WIDE.U32 R66, R86, -0x2daee0ad, RZ ;  /* 0xd2511f5356427825 */ /* 0x000fe200078e00ff */
[----:B------:R-:W-:Y:S01]  /*2ca90*/  LOP3.LUT R54, R54, 0xff, RZ, 0xc0, !PT ;  /* 0x000000ff36367812 */ /* 0x000fe200078ec0ff */
[C---:B------:R-:W-:Y:S04]  /*2caa0*/  HMMA.16816.F32 R24, R40.reuse, R48, R24 ;  /* 0x000000302818723c */ /* 0x040fe80000001818 */
[C---:B------:R-:W-:Y:S01]  /*2cab0*/  LOP3.LUT R74, R52.reuse, 0xffff, RZ, 0xc0, !PT ;  /* 0x0000ffff344a7812 */ /* 0x040fe200078ec0ff */
[----:B------:R-:W-:Y:S01]  /*2cac0*/  IMAD.WIDE.U32 R86, R91, -0x2daee0ad, RZ ;  /* 0xd2511f535b567825 */ /* 0x000fe200078e00ff */
[----:B------:R-:W-:Y:S01]  /*2cad0*/  LOP3.LUT R75, R52, 0xff, RZ, 0xc0, !PT ;  /* 0x000000ff344b7812 */ /* 0x000fe200078ec0ff */
[-C--:B------:R-:W-:Y:S04]  /*2cae0*/  HMMA.16816.F32 R28, R40, R50.reuse, R28 ;  /* 0x00000032281c723c */ /* 0x080fe8000000181c */
[--C-:B------:R-:W-:Y:S02]  /*2caf0*/  SHF.R.U32.HI R83, RZ, 0x10, R52.reuse ;  /* 0x00000010ff537819 */ /* 0x100fe40000011634 */
[----:B------:R-:W-:Y:S01]  /*2cb00*/  SHF.R.U32.HI R84, RZ, 0x18, R52 ;  /* 0x00000018ff547819 */ /* 0x000fe20000011634 */
[----:B------:R-:W-:Y:S04]  /*2cb10*/  HMMA.16816.F32 R32, R44, R50, R32 ;  /* 0x000000322c20723c */ /* 0x000fe80000001820 */
[----:B------:R-:W-:Y:S02]  /*2cb20*/  SHF.R.U32.HI R55, RZ, 0x8, R55 ;  /* 0x00000008ff377819 */ /* 0x000fe40000011637 */
[----:B------:R-:W-:Y:S02]  /*2cb30*/  LOP3.LUT R52, R69, 0xffff, RZ, 0xc0, !PT ;  /* 0x0000ffff45347812 */ /* 0x000fe400078ec0ff */
[----:B------:R-:W-:Y:S03]  /*2cb40*/  LOP3.LUT R2, R0, 0xffff, RZ, 0xc0, !PT ;  /* 0x0000ffff00027812 */ /* 0x000fe600078ec0ff */
[----:B------:R-:W-:Y:S02]  /*2cb50*/  PRMT R70, R54, 0x5410, R60 ;  /* 0x0000541036467816 */ /* 0x000fe4000000003c */
[----:B------:R-:W-:Y:S01]  /*2cb60*/  LOP3.LUT R68, R53, R223, R88, 0x96, !PT ;  /* 0x000000df35447212 */ /* 0x000fe200078e9658 */
[----:B------:R-:W-:Y:S01]  /*2cb70*/  IMAD.WIDE.U32 R88, R95, -0x2daee0ad, RZ ;  /* 0xd2511f535f587825 */ /* 0x000fe200078e00ff */
[----:B------:R-:W-:Y:S02]  /*2cb80*/  PRMT R72, R61, 0x5410, R55 ;  /* 0x000054103d487816 */ /* 0x000fe40000000037 */
[--C-:B------:R-:W-:Y:S02]  /*2cb90*/  SHF.R.U32.HI R53, RZ, 0x10, R69.reuse ;  /* 0x00000010ff357819 */ /* 0x100fe40000011645 */
[----:B------:R-:W-:Y:S02]  /*2cba0*/  SHF.R.U32.HI R54, RZ, 0x8, R52 ;  /* 0x00000008ff367819 */ /* 0x000fe40000011634 */
[----:B------:R-:W-:Y:S02]  /*2cbb0*/  LOP3.LUT R55, R69, 0xff, RZ, 0xc0, !PT ;  /* 0x000000ff45377812 */ /* 0x000fe400078ec0ff */
[----:B------:R-:W-:Y:S02]  /*2cbc0*/  LOP3.LUT R61, R0, 0xff, RZ, 0xc0, !PT ;  /* 0x000000ff003d7812 */ /* 0x000fe400078ec0ff */
[----:B------:R-:W-:Y:S02]  /*2cbd0*/  SHF.R.U32.HI R52, RZ, 0x8, R2 ;  /* 0x00000008ff347819 */ /* 0x000fe40000011602 */
[----:B------:R-:W-:Y:S02]  /*2cbe0*/  SHF.R.U32.HI R69, RZ, 0x18, R69 ;  /* 0x00000018ff457819 */ /* 0x000fe40000011645 */
[----:B------:R-:W-:Y:S02]  /*2cbf0*/  LOP3.LUT R53, R53, 0xff, RZ, 0xc0, !PT ;  /* 0x000000ff35357812 */ /* 0x000fe400078ec0ff */
[----:B------:R-:W-:Y:S02]  /*2cc00*/  PRMT R60, R55, 0x5410, R54 ;  /* 0x00005410373c7816 */ /* 0x000fe40000000036 */
[----:B------:R-:W-:Y:S02]  /*2cc10*/  PRMT R61, R61, 0x5410, R52 ;  /* 0x000054103d3d7816 */ /* 0x000fe40000000034 */
[----:B------:R-:W-:Y:S02]  /*2cc20*/  PRMT R69, R53, 0x5410, R69 ;  /* 0x0000541035457816 */ /* 0x000fe40000000045 */
[--C-:B------:R-:W-:Y:S02]  /*2cc30*/  SHF.R.U32.HI R53, RZ, 0x10, R0.reuse ;  /* 0x00000010ff357819 */ /* 0x100fe40000011600 */
[--C-:B------:R-:W-:Y:S02]  /*2cc40*/  HSET2.LE.AND R54, R63, R151.reuse, PT ;  /* 0x000000973f367233 */ /* 0x100fe40003803000 */
[--C-:B------:R-:W-:Y:S02]  /*2cc50*/  HSET2.LE.AND R55, R62, R151.reuse, PT ;  /* 0x000000973e377233 */ /* 0x100fe40003803000 */
[--C-:B------:R-:W-:Y:S02]  /*2cc60*/  HSET2.LE.AND R52, R60, R151.reuse, PT ;  /* 0x000000973c347233 */ /* 0x100fe40003803000 */
[--C-:B------:R-:W-:Y:S02]  /*2cc70*/  HSET2.LE.AND R40, R61, R151.reuse, PT ;  /* 0x000000973d287233 */ /* 0x100fe40003803000 */
[----:B------:R-:W-:Y:S01]  /*2cc80*/  SHF.R.U32.HI R48, RZ, 0x18, R0 ;  /* 0x00000018ff307819 */ /* 0x000fe20000011600 */
[----:B------:R-:W3:Y:S01]  /*2cc90*/  LDSM.16.MT88.4 R60, [R188+0x4800] ;  /* 0x00480000bc3c783b */ /* 0x000ee20000004200 */
[----:B------:R-:W-:Y:S02]  /*2cca0*/  LOP3.LUT R0, R53, 0xff, RZ, 0xc0, !PT ;  /* 0x000000ff35007812 */ /* 0x000fe400078ec0ff */
[--C-:B------:R-:W-:Y:S02]  /*2ccb0*/  HSET2.LE.AND R53, R69, R151.reuse, PT ;  /* 0x0000009745357233 */ /* 0x100fe40003803000 */
[----:B------:R-:W-:Y:S02]  /*2ccc0*/  PRMT R0, R0, 0x5410, R48 ;  /* 0x0000541000007816 */ /* 0x000fe40000000030 */
[----:B------:R-:W-:Y:S01]  /*2ccd0*/  LOP3.LUT R54, R112, R54, RZ, 0xc0, !PT ;  /* 0x0000003670367212 */ /* 0x000fe200078ec0ff */
[----:B------:R-:W4:Y:S01]  /*2cce0*/  LDSM.16.MT88.4 R48, [R171+0x4c00] ;  /* 0x004c0000ab30783b */ /* 0x000f220000004200 */
        /* <DEDUP_REMOVED lines=11> */
[----:B------:R-:W-:Y:S02]  /*2cda0*/  SHF.R.U32.HI R45, RZ, 0x8, R74 ;  /* 0x00000008ff2d7819 */ /* 0x000fe4000001164a */
[----:B------:R-:W-:Y:S02]  /*2cdb0*/  LOP3.LUT R0, R66, 0xffff, RZ, 0xc0, !PT ;  /* 0x0000ffff42007812 */ /* 0x000fe400078ec0ff */
[----:B------:R-:W-:Y:S01]  /*2cdc0*/  SHF.R.U32.HI R44, RZ, 0x10, R66 ;  /* 0x00000010ff2c7819 */ /* 0x000fe20000011642 */
[C---:B------:R-:W-:Y:S04]  /*2cdd0*/  HMMA.16816.F32 R8, R40.reuse, R56, R8 ;  /* 0x000000382808723c */ /* 0x040fe80000001808 */
[----:B------:R-:W-:Y:S02]  /*2cde0*/  PRMT R69, R75, 0x5410, R45 ;  /* 0x000054104b457816 */ /* 0x000fe4000000002d */
[----:B------:R-:W-:Y:S01]  /*2cdf0*/  SHF.R.U32.HI R47, RZ, 0x8, R0 ;  /* 0x00000008ff2f7819 */ /* 0x000fe20000011600 */
[-C--:B------:R-:W-:Y:S04]  /*2ce00*/  HMMA.16816.F32 R12, R40, R58.reuse, R12 ;  /* 0x0000003a280c723c */ /* 0x080fe8000000180c */
[----:B------:R-:W-:Y:S02]  /*2ce10*/  LOP3.LUT R45, R44, 0xff, RZ, 0xc0, !PT ;  /* 0x000000ff2c2d7812 */ /* 0x000fe400078ec0ff */
[----:B------:R-:W-:Y:S01]  /*2ce20*/  LOP3.LUT R0, R68, 0xffff, RZ, 0xc0, !PT ;  /* 0x0000ffff44007812 */ /* 0x000fe200078ec0ff */
[C---:B------:R-:W-:Y:S04]  /*2ce30*/  HMMA.16816.F32 R16, R52.reuse, R58, R16 ;  /* 0x0000003a3410723c */ /* 0x040fe80000001810 */
[----:B------:R-:W-:Y:S02]  /*2ce40*/  LOP3.LUT R2, R67, R223, R90, 0x96, !PT ;  /* 0x000000df43027212 */ /* 0x000fe400078e965a */
[----:B------:R-:W-:Y:S01]  /*2ce50*/  SHF.R.U32.HI R44, RZ, 0x10, R68 ;  /* 0x00000010ff2c7819 */ /* 0x000fe20000011644 */
[-C--:B---3--:R-:W-:Y:S04]  /*2ce60*/  HMMA.16816.F32 R20, R52, R60.reuse, R20 ;  /* 0x0000003c3414723c */ /* 0x088fe80000001814 */
[----:B------:R-:W-:Y:S02]  /*2ce70*/  LOP3.LUT R67, R66, 0xff, RZ, 0xc0, !PT ;  /* 0x000000ff42437812 */ /* 0x000fe400078ec0ff */
[----:B------:R-:W-:Y:S01]  /*2ce80*/  SHF.R.U32.HI R66, RZ, 0x18, R66 ;  /* 0x00000018ff427819 */ /* 0x000fe20000011642 */
[C---:B------:R-:W-:Y:S04]  /*2ce90*/  HMMA.16816.F32 R24, R40.reuse, R60, R24 ;  /* 0x0000003c2818723c */ /* 0x040fe80000001818 */
[----:B------:R-:W-:Y:S02]  /*2cea0*/  LOP3.LUT R46, R68, 0xff, RZ, 0xc0, !PT ;  /* 0x000000ff442e7812 */ /* 0x000fe400078ec0ff */
[----:B------:R-:W-:Y:S01]  /*2ceb0*/  SHF.R.U32.HI R0, RZ, 0x8, R0 ;  /* 0x00000008ff007819 */ /* 0x000fe20000011600 */
[-C--:B------:R-:W-:Y:S04]  /*2cec0*/  HMMA.16816.F32 R28, R40, R62.reuse, R28 ;  /* 0x0000003e281c723c */ /* 0x080fe8000000181c */
[----:B------:R-:W-:Y:S01]  /*2ced0*/  SHF.R.U32.HI R68, RZ, 0x18, R68 ;  /* 0x00000018ff447819 */ /* 0x000fe20000011644 */
[----:B------:R-:W-:Y:S01]  /*2cee0*/  IMAD.WIDE.U32 R60, R156, -0x326172a9, RZ ;  /* 0xcd9e8d579c3c7825 */ /* 0x000fe200078e00ff */
[----:B------:R-:W-:Y:S01]  /*2cef0*/  LOP3.LUT R44, R44, 0xff, RZ, 0xc0, !PT ;  /* 0x000000ff2c2c7812 */ /* 0x000fe200078ec0ff */
[----:B------:R-:W-:Y:S04]  /*2cf00*/  HMMA.16816.F32 R32, R52, R62, R32 ;  /* 0x0000003e3420723c */ /* 0x000fe80000001820 */
[----:B------:R-:W-:Y:S02]  /*2cf10*/  LOP3.LUT R56, R83, 0xff, RZ, 0xc0, !PT ;  /* 0x000000ff53387812 */ /* 0x000fe400078ec0ff */
[----:B------:R-:W-:Y:S02]  /*2cf20*/  PRMT R70, R45, 0x5410, R66 ;  /* 0x000054102d467816 */ /* 0x000fe40000000042 */
[----:B------:R-:W-:Y:S03]  /*2cf30*/  PRMT R66, R46, 0x5410, R0 ;  /* 0x000054102e427816 */ /* 0x000fe60000000000 */
[----:B------:R-:W-:Y:S01]  /*2cf40*/  PRMT R68, R44, 0x5410, R68 ;  /* 0x000054102c447816 */ /* 0x000fe20000000044 */
[----:B------:R-:W-:Y:S01]  /*2cf50*/  IMAD.WIDE.U32 R52, R93, -0x2daee0ad, RZ ;  /* 0xd2511f535d347825 */ /* 0x000fe200078e00ff */
[----:B------:R-:W-:Y:S02]  /*2cf60*/  LOP3.LUT R0, R2, 0xffff, RZ, 0xc0, !PT ;  /* 0x0000ffff02007812 */ /* 0x000fe400078ec0ff */
[----:B------:R-:W-:Y:S01]  /*2cf70*/  SHF.R.U32.HI R44, RZ, 0x10, R2 ;  /* 0x00000010ff2c7819 */ /* 0x000fe20000011602 */
[----:B------:R-:W-:Y:S01]  /*2cf80*/  IMAD.WIDE.U32 R54, R180, -0x2daee0ad, RZ ;  /* 0xd2511f53b4367825 */ /* 0x000fe200078e00ff */
[----:B------:R-:W-:Y:S02]  /*2cf90*/  PRMT R57, R56, 0x5410, R84 ;  /* 0x0000541038397816 */ /* 0x000fe40000000054 */
[----:B------:R-:W-:Y:S01]  /*2cfa0*/  LOP3.LUT R56, R2, 0xff, RZ, 0xc0, !PT ;  /* 0x000000ff02387812 */ /* 0x000fe200078ec0ff */
[----:B------:R-:W-:Y:S01]  /*2cfb0*/  IMAD.WIDE.U32 R84, R147, -0x2daee0ad, RZ ;  /* 0xd2511f5393547825 */ /* 0x000fe200078e00ff */
[----:B------:R-:W-:Y:S02]  /*2cfc0*/  SHF.R.U32.HI R45, RZ, 0x18, R2 ;  /* 0x00000018ff2d7819 */ /* 0x000fe40000011602 */
[----:B------:R-:W-:Y:S02]  /*2cfd0*/  SHF.R.U32.HI R2, RZ, 0x8, R0 ;  /* 0x00000008ff027819 */ /* 0x000fe40000011600 */
[----:B------:R-:W-:Y:S02]  /*2cfe0*/  LOP3.LUT R0, R44, 0xff, RZ, 0xc0, !PT ;  /* 0x000000ff2c007812 */ /* 0x000fe400078ec0ff */
[----:B------:R-:W-:Y:S02]  /*2cff0*/  PRMT R56, R56, 0x5410, R2 ;  /* 0x0000541038387816 */ /* 0x000fe40000000002 */
[----:B------:R-:W-:Y:S02]  /*2d000*/  PRMT R67, R67, 0x5410, R47 ;  /* 0x0000541043437816 */ /* 0x000fe4000000002f */
[----:B------:R-:W-:Y:S02]  /*2d010*/  PRMT R2, R0, 0x5410, R45 ;  /* 0x0000541000027816 */ /* 0x000fe4000000002d */
[--C-:B------:R-:W-:Y:S02]  /*2d020*/  HSET2.LE.AND R46, R69, R151.reuse, PT ;  /* 0x00000097452e7233 */ /* 0x100fe40003803000 */
[--C-:B------:R-:W-:Y:S02]  /*2d030*/  HSET2.LE.AND R47, R57, R151.reuse, PT ;  /* 0x00000097392f7233 */ /* 0x100fe40003803000 */
[--C-:B------:R-:W-:Y:S02]  /*2d040*/  HSET2.LE.AND R44, R66, R151.reuse, PT ;  /* 0x00000097422c7233 */ /* 0x100fe40003803000 */
[--C-:B------:R-:W-:Y:S01]  /*2d050*/  HSET2.LE.AND R45, R68, R151.reuse, PT ;  /* 0x00000097442d7233 */ /* 0x100fe20003803000 */
[----:B------:R-:W-:Y:S01]  /*2d060*/  IMAD.WIDE.U32 R68, R182, -0x2daee0ad, RZ ;  /* 0xd2511f53b6447825 */ /* 0x000fe200078e00ff */
[----:B------:R-:W-:Y:S02]  /*2d070*/  LOP3.LUT R46, R120, R46, RZ, 0xc0, !PT ;  /* 0x0000002e782e7212 */ /* 0x000fe400078ec0ff */
[----:B------:R-:W-:Y:S02]  /*2d080*/  LOP3.LUT R47, R119, R47, RZ, 0xc0, !PT ;  /* 0x0000002f772f7212 */ /* 0x000fe400078ec0ff */
[----:B------:R-:W-:Y:S02]  /*2d090*/  LOP3.LUT R44, R121, R44, RZ, 0xc0, !PT ;  /* 0x0000002c792c7212 */ /* 0x000fe400078ec0ff */
[----:B------:R-:W-:Y:S02]  /*2d0a0*/  LOP3.LUT R45, R122, R45, RZ, 0xc0, !PT ;  /* 0x0000002d7a2d7212 */ /* 0x000fe400078ec0ff */
[--C-:B------:R-:W-:Y:S02]  /*2d0b0*/  HSET2.LE.AND R0, R56, R151.reuse, PT ;  /* 0x0000009738007233 */ /* 0x100fe40003803000 */
[--C-:B------:R-:W-:Y:S01]  /*2d0c0*/  HSET2.LE.AND R2, R2, R151.reuse, PT ;  /* 0x0000009702027233 */ /* 0x100fe20003803000 */
[----:B------:R-:W2:Y:S01]  /*2d0d0*/  LDSM.16.MT88.4 R56, [R188+0x4c00] ;  /* 0x004c0000bc38783b */ /* 0x000ea20000004200 */
[--C-:B------:R-:W-:Y:S01]  /*2d0e0*/  HSET2.LE.AND R42, R67, R151.reuse, PT ;  /* 0x00000097432a7233 */ /* 0x100fe20003803000 */
[-C--:B----4-:R-:W-:Y:S05]  /*2d0f0*/  HMMA.16816.F32 R4, R44, R48.reuse, R4 ;  /* 0x000000302c04723c */ /* 0x090fea0000001804 */
[--C-:B------:R-:W-:Y:S02]  /*2d100*/  HSET2.LE.AND R43, R70, R151.reuse, PT ;  /* 0x00000097462b7233 */ /* 0x100fe40003803000 */
[----:B------:R-:W-:Y:S04]  /*2d110*/  LOP3.LUT R40, R123, R0, RZ, 0xc0, !PT ;  /* 0x000000007b287212 */ /* 0x000fe800078ec0ff */
[----:B------:R-:W-:Y:S02]  /*2d120*/  LOP3.LUT R41, R126, R2, RZ, 0xc0, !PT ;  /* 0x000000027e297212 */ /* 0x000fe400078ec0ff */
[----:B------:R-:W-:Y:S02]  /*2d130*/  LOP3.LUT R42, R125, R42, RZ, 0xc0, !PT ;  /* 0x0000002a7d2a7212 */ /* 0x000fe400078ec0ff */
[----:B------:R-:W-:Y:S02]  /*2d140*/  LOP3.LUT R43, R124, R43, RZ, 0xc0, !PT ;  /* 0x0000002b7c2b7212 */ /* 0x000fe400078ec0ff */
[----:B------:R-:W-:Y:S02]  /*2d150*/  LOP3.LUT R52, R87, R217, R52, 0x96, !PT ;  /* 0x000000d957347212 */ /* 0x000fe400078e9634 */
[-C--:B------:R-:W-:Y:S02]  /*2d160*/  LOP3.LUT R62, R53, R219.reuse, R160, 0x96, !PT ;  /* 0x000000db353e7212 */ /* 0x080fe400078e96a0 */
[----:B------:R-:W-:Y:S01]  /*2d170*/  LOP3.LUT R75, R55, R219, R92, 0x96, !PT ;  /* 0x000000db374b7212 */ /* 0x000fe200078e965c */
[C---:B------:R-:W-:Y:S04]  /*2d180*/  HMMA.16816.F32 R8, R40.reuse, R48, R8 ;  /* 0x000000302808723c */ /* 0x040fe80000001808 */
[----:B------:R-:W-:Y:S01]  /*2d190*/  LOP3.LUT R74, R85, R217, R54, 0x96, !PT ;  /* 0x000000d9554a7212 */ /* 0x000fe200078e9636 */
[----:B------:R-:W-:Y:S01]  /*2d1a0*/  IMAD.WIDE.U32 R52, R52, -0x326172a9, RZ ;  /* 0xcd9e8d5734347825 */ /* 0x000fe200078e00ff */
[----:B------:R-:W-:Y:S01]  /*2d1b0*/  LOP3.LUT R83, R69, R219, R162, 0x96, !PT ;  /* 0x000000db45537212 */ /* 0x000fe200078e96a2 */
[-C--:B------:R-:W-:Y:S01]  /*2d1c0*/  HMMA.16816.F32 R12, R40, R50.reuse, R12 ;  /* 0x00000032280c723c */ /* 0x080fe2000000180c */
[----:B------:R-:W-:Y:S03]  /*2d1d0*/  LDSM.16.MT88.4 R160, [R171+0x5c00] ;  /* 0x005c0000aba0783b */ /* 0x000fe60000004200 */
[----:B------:R-:W-:Y:S01]  /*2d1e0*/  LOP3.LUT R70, R52, 0xff, RZ, 0xc0, !PT ;  /* 0x000000ff34467812 */ /* 0x000fe200078ec0ff */
[----:B------:R-:W-:Y:S01]  /*2d1f0*/  IMAD.WIDE.U32 R48, R155, -0x326172a9, RZ ;  /* 0xcd9e8d579b307825 */ /* 0x000fe200078e00ff */
[----:B------:R-:W-:Y:S01]  /*2d200*/  SHF.R.U32.HI R69, RZ, 0x10, R52 ;  /* 0x00000010ff457819 */ /* 0x000fe20000011634 */
[C---:B------:R-:W-:Y:S04]  /*2d210*/  HMMA.16816.F32 R16, R44.reuse, R50, R16 ;  /* 0x000000322c10723c */ /* 0x040fe80000001810 */
[----:B------:R-:W-:Y:S01]  /*2d220*/  LOP3.LUT R55, R48, 0xffff, RZ, 0xc0, !PT ;  /* 0x0000ffff30377812 */ /* 0x000fe200078ec0ff */
[----:B------:R-:W-:Y:S01]  /*2d230*/  IMAD.WIDE.U32 R62, R62, -0x326172a9, RZ ;  /* 0xcd9e8d573e3e7825 */ /* 0x000fe200078e00ff */
[--C-:B------:R-:W-:Y:S01]  /*2d240*/  SHF.R.U32.HI R54, RZ, 0x10, R48.reuse ;  /* 0x00000010ff367819 */ /* 0x100fe20000011630 */
[-C--:B--2---:R-:W-:Y:S04]  /*2d250*/  HMMA.16816.F32 R20, R44, R56.reuse, R20 ;  /* 0x000000382c14723c */ /* 0x084fe80000001814 */
[----:B------:R-:W-:Y:S02]  /*2d260*/  LOP3.LUT R50, R52, 0xffff, RZ, 0xc0, !PT ;  /* 0x0000ffff34327812 */ /* 0x000fe400078ec0ff */
[----:B------:R-:W-:Y:S01]  /*2d270*/  LOP3.LUT R67, R48, 0xff, RZ, 0xc0, !PT ;  /* 0x000000ff30437812 */ /* 0x000fe200078ec0ff */
[C---:B------:R-:W-:Y:S04]  /*2d280*/  HMMA.16816.F32 R24, R40.reuse, R56, R24 ;  /* 0x000000382818723c */ /* 0x040fe80000001818 */
[----:B------:R-:W-:Y:S02]  /*2d290*/  SHF.R.U32.HI R66, RZ, 0x18, R48 ;  /* 0x00000018ff427819 */ /* 0x000fe40000011630 */
[-C--:B------:R-:W-:Y:S01]  /*2d2a0*/  LOP3.LUT R2, R49, R222.reuse, R60, 0x96, !PT ;  /* 0x000000de31027212 */ /* 0x080fe200078e963c */
[-C--:B------:R-:W-:Y:S04]  /*2d2b0*/  HMMA.16816.F32 R28, R40, R58.reuse, R28 ;  /* 0x0000003a281c723c */ /* 0x080fe8000000181c */
[----:B------:R-:W-:Y:S02]  /*2d2c0*/  SHF.R.U32.HI R49, RZ, 0x8, R55 ;  /* 0x00000008ff317819 */ /* 0x000fe40000011637 */
[----:B------:R-:W-:Y:S01]  /*2d2d0*/  LOP3.LUT R48, R54, 0xff, RZ, 0xc0, !PT ;  /* 0x000000ff36307812 */ /* 0x000fe200078ec0ff */
[----:B------:R-:W-:Y:S04]  /*2d2e0*/  HMMA.16816.F32 R32, R44, R58, R32 ;  /* 0x0000003a2c20723c */ /* 0x000fe80000001820 */
[----:B------:R-:W-:Y:S02]  /*2d2f0*/  SHF.R.U32.HI R50, RZ, 0x8, R50 ;  /* 0x00000008ff327819 */ /* 0x000fe40000011632 */
[----:B------:R-:W-:Y:S02]  /*2d300*/  PRMT R67, R67, 0x5410, R49 ;  /* 0x0000541043437816 */ /* 0x000fe40000000031 */
[----:B------:R-:W-:Y:S03]  /*2d310*/  PRMT R66, R48, 0x5410, R66 ;  /* 0x0000541030427816 */ /* 0x000fe60000000042 */
[----:B------:R-:W-:Y:S01]  /*2d320*/  PRMT R70, R70, 0x5410, R50 ;  /* 0x0000541046467816 */ /* 0x000fe20000000032 */
[----:B------:R-:W-:Y:S01]  /*2d330*/  IMAD.WIDE.U32 R58, R74, -0x326172a9, RZ ;  /* 0xcd9e8d574a3a7825 */ /* 0x000fe200078e00ff */
[----:B------:R-:W-:Y:S01]  /*2d340*/  SHF.R.U32.HI R72, RZ, 0x18, R52 ;  /* 0x00000018ff487819 */ /* 0x000fe20000011634 */
[----:B------:R-:W2:Y:S01]  /*2d350*/  LDSM.16.MT88.4 R48, [R171+0x5000] ;  /* 0x00500000ab30783b */ /* 0x000ea20000004200 */
[----:B------:R-:W-:Y:S02]  /*2d360*/  LOP3.LUT R0, R53, R222, R62, 0x96, !PT ;  /* 0x000000de35007212 */ /* 0x000fe400078e963e */
[C---:B------:R-:W-:Y:S02]  /*2d370*/  LOP3.LUT R52, R2.reuse, 0xffff, RZ, 0xc0, !PT ;  /* 0x0000ffff02347812 */ /* 0x040fe400078ec0ff */
[----:B------:R-:W-:Y:S02]  /*2d380*/  SHF.R.U32.HI R53, RZ, 0x10, R2 ;  /* 0x00000010ff357819 */ /* 0x000fe40000011602 */
[----:B------:R-:W-:Y:S02]  /*2d390*/  SHF.R.U32.HI R54, RZ, 0x8, R52 ;  /* 0x00000008ff367819 */ /* 0x000fe40000011634 */
[----:B------:R-:W-:Y:S02]  /*2d3a0*/  LOP3.LUT R60, R2, 0xff, RZ, 0xc0, !PT ;  /* 0x000000ff023c7812 */ /* 0x000fe400078ec0ff */
[----:B------:R-:W-:Y:S02]  /*2d3b0*/  SHF.R.U32.HI R57, RZ, 0x18, R2 ;  /* 0x00000018ff397819 */ /* 0x000fe40000011602 */
[----:B------:R-:W-:Y:S02]  /*2d3c0*/  LOP3.LUT R52, R53, 0xff, RZ, 0xc0, !PT ;  /* 0x000000ff35347812 */ /* 0x000fe400078ec0ff */
[----:B------:R-:W-:Y:S02]  /*2d3d0*/  LOP3.LUT R2, R0, 0xffff, RZ, 0xc0, !PT ;  /* 0x0000ffff00027812 */ /* 0x000fe400078ec0ff */
[----:B------:R-:W-:Y:S02]  /*2d3e0*/  SHF.R.U32.HI R56, RZ, 0x10, R0 ;  /* 0x00000010ff387819 */ /* 0x000fe40000011600 */
[----:B------:R-:W-:Y:S02]  /*2d3f0*/  PRMT R54, R60, 0x5410, R54 ;  /* 0x000054103c367816 */ /* 0x000fe40000000036 */
[----:B------:R-:W-:Y:S02]  /*2d400*/  PRMT R52, R52, 0x5410, R57 ;  /* 0x0000541034347816 */ /* 0x000fe40000000039 */
[----:B------:R-:W-:Y:S02]  /*2d410*/  LOP3.LUT R62, R0, 0xff, RZ, 0xc0, !PT ;  /* 0x000000ff003e7812 */ /* 0x000fe400078ec0ff */
[----:B------:R-:W-:Y:S02]  /*2d420*/  SHF.R.U32.HI R55, RZ, 0x18, R0 ;  /* 0x00000018ff377819 */ /* 0x000fe40000011600 */
[----:B------:R-:W-:Y:S02]  /*2d430*/  LOP3.LUT R69, R69, 0xff, RZ, 0xc0, !PT ;  /* 0x000000ff45457812 */ /* 0x000fe400078ec0ff */
[----:B------:R-:W-:Y:S02]  /*2d440*/  SHF.R.U32.HI R2, RZ, 0x8, R2 ;  /* 0x00000008ff027819 */ /* 0x000fe40000011602 */
[----:B------:R-:W-:Y:S02]  /*2d450*/  LOP3.LUT R0, R56, 0xff, RZ, 0xc0, !PT ;  /* 0x000000ff38007812 */ /* 0x000fe400078ec0ff */
[--C-:B------:R-:W-:Y:S02]  /*2d460*/  HSET2.LE.AND R42, R67, R151.reuse, PT ;  /* 0x00000097432a7233 */ /* 0x100fe40003803000 */
[--C-:B------:R-:W-:Y:S02]  /*2d470*/  HSET2.LE.AND R43, R66, R151.reuse, PT ;  /* 0x00000097422b7233 */ /* 0x100fe40003803000 */
[--C-:B------:R-:W-:Y:S02]  /*2d480*/  HSET2.LE.AND R40, R54, R151.reuse, PT ;  /* 0x0000009736287233 */ /* 0x100fe40003803000 */
[--C-:B------:R-:W-:Y:S02]  /*2d490*/  HSET2.LE.AND R41, R52, R151.reuse, PT ;  /* 0x0000009734297233 */ /* 0x100fe40003803000 */
[----:B------:R-:W-:Y:S02]  /*2d4a0*/  PRMT R56, R69, 0x5410, R72 ;  /* 0x0000541045387816 */ /* 0x000fe40000000048 */
[----:B------:R-:W-:Y:S02]  /*2d4b0*/  PRMT R2, R62, 0x5410, R2 ;  /* 0x000054103e027816 */ /* 0x000fe40000000002 */
[----:B------:R-:W-:Y:S02]  /*2d4c0*/  PRMT R0, R0, 0x5410, R55 ;  /* 0x0000541000007816 */ /* 0x000fe40000000037 */
[----:B------:R-:W-:Y:S01]  /*2d4d0*/  LOP3.LUT R42, R128, R42, RZ, 0xc0, !PT ;  /* 0x0000002a802a7212 */ /* 0x000fe200078ec0ff */
[----:B------:R-:W3:Y:S01]  /*2d4e0*/  LDSM.16.MT88.4 R52, [R188+0x5000] ;  /* 0x00500000bc34783b */ /* 0x000ee20000004200 */
[----:B------:R-:W-:Y:S02]  /*2d4f0*/  LOP3.LUT R43, R127, R43, RZ, 0xc0, !PT ;  /* 0x0000002b7f2b7212 */ /* 0x000fe400078ec0ff */
[----:B------:R-:W-:Y:S02]  /*2d500*/  LOP3.LUT R40, R129, R40, RZ, 0xc0, !PT ;  /* 0x0000002881287212 */ /* 0x000fe400078ec0ff */
[----:B------:R-:W-:Y:S02]  /*2d510*/  LOP3.LUT R41, R130, R41, RZ, 0xc0, !PT ;  /* 0x0000002982297212 */ /* 0x000fe400078ec0ff */
[--C-:B------:R-:W-:Y:S02]  /*2d520*/  HSET2.LE.AND R46, R70, R151.reuse, PT ;  /* 0x00000097462e7233 */ /* 0x100fe40003803000 */
[--C-:B------:R-:W-:Y:S02]  /*2d530*/  HSET2.LE.AND R47, R56, R151.reuse, PT ;  /* 0x00000097382f7233 */ /* 0x100fe40003803000 */
[--C-:B------:R-:W-:Y:S01]  /*2d540*/  HSET2.LE.AND R44, R2, R151.reuse, PT ;  /* 0x00000097022c7233 */ /* 0x100fe20003803000 */
[-C--:B--2---:R-:W-:Y:S05]  /*2d550*/  HMMA.16816.F32 R4, R40, R48.reuse, R4 ;  /* 0x000000302804723c */ /* 0x084fea0000001804 */
[--C-:B------:R-:W-:Y:S02]  /*2d560*/  HSET2.LE.AND R45, R0, R151.reuse, PT ;  /* 0x00000097002d7233 */ /* 0x100fe40003803000 */
[----:B------:R-:W-:Y:S04]  /*2d570*/  LOP3.LUT R46, R131, R46, RZ, 0xc0, !PT ;  /* 0x0000002e832e7212 */ /* 0x000fe800078ec0ff */
[----:B------:R-:W-:Y:S01]  /*2d580*/  LOP3.LUT R47, R132, R47, RZ, 0xc0, !PT ;  /* 0x0000002f842f7212 */ /* 0x000fe200078ec0ff */
[----:B------:R-:W-:Y:S01]  /*2d590*/  IMAD.MOV.U32 R132, RZ, RZ, R39 ;  /* 0x000000ffff847224 */ /* 0x000fe200078e0027 */
[----:B------:R-:W-:Y:S01]  /*2d5a0*/  LOP3.LUT R44, R134, R44, RZ, 0xc0, !PT ;  /* 0x0000002c862c7212 */ /* 0x000fe200078ec0ff */
[----:B------:R-:W-:Y:S01]  /*2d5b0*/  IMAD.MOV.U32 R134, RZ, RZ, R37 ;  /* 0x000000ffff867224 */ /* 0x000fe200078e0025 */
[----:B------:R-:W-:Y:S01]  /*2d5c0*/  LOP3.LUT R45, R133, R45, RZ, 0xc0, !PT ;  /* 0x0000002d852d7212 */ /* 0x000fe200078ec0ff */
[----:B------:R-:W-:Y:S01]  /*2d5d0*/  IMAD.MOV.U32 R133, RZ, RZ, R38 ;  /* 0x000000ffff857224 */ /* 0x000fe200078e0026 */
[-C--:B------:R-:W-:Y:S01]  /*2d5e0*/  LOP3.LUT R56, R61, R218.reuse, R150, 0x96, !PT ;  /* 0x000000da3d387212 */ /* 0x080fe200078e9696 */
[----:B------:R-:W-:Y:S01]  /*2d5f0*/  IMAD.WIDE.U32 R60, R75, -0x326172a9, RZ ;  /* 0xcd9e8d574b3c7825 */ /* 0x000fe200078e00ff */
[-C--:B------:R-:W-:Y:S02]  /*2d600*/  LOP3.LUT R62, R63, R218.reuse, R158, 0x96, !PT ;  /* 0x000000da3f3e7212 */ /* 0x080fe400078e969e */
[----:B------:R-:W-:Y:S01]  /*2d610*/  LOP3.LUT R72, R89, R217, R68, 0x96, !PT ;  /* 0x000000d959487212 */ /* 0x000fe200078e9644 */
[C---:B------:R-:W-:Y:S04]  /*2d620*/  HMMA.16816.F32 R8, R44.reuse, R48, R8 ;  /* 0x000000302c08723c */ /* 0x040fe80000001808 */
[----:B------:R-:W-:Y:S01]  /*2d630*/  LOP3.LUT R74, R61, R218, R152, 0x96, !PT ;  /* 0x000000da3d4a7212 */ /* 0x000fe200078e9698 */
[----:B------:R-:W-:Y:S01]  /*2d640*/  IMAD.WIDE.U32 R56, R56, -0x2daee0ad, RZ ;  /* 0xd2511f5338387825 */ /* 0x000fe200078e00ff */
[----:B------:R-:W-:Y:S01]  /*2d650*/  LOP3.LUT R60, R59, R222, R60, 0x96, !PT ;  /* 0x000000de3b3c7212 */ /* 0x000fe200078e963c */
[-C--:B------:R-:W-:Y:S04]  /*2d660*/  HMMA.16816.F32 R12, R44, R50.reuse, R12 ;  /* 0x000000322c0c723c */ /* 0x080fe8000000180c */
[-C--:B------:R-:W-:Y:S01]  /*2d670*/  LOP3.LUT R2, R57, R223.reuse, R154, 0x96, !PT ;  /* 0x000000df39027212 */ /* 0x080fe200078e969a */
[----:B------:R-:W-:Y:S01]  /*2d680*/  IMAD.WIDE.U32 R48, R62, -0x2daee0ad, RZ ;  /* 0xd2511f533e307825 */ /* 0x000fe200078e00ff */
[C---:B------:R-:W-:Y:S01]  /*2d690*/  LOP3.LUT R57, R56.reuse, 0xffff, RZ, 0xc0, !PT ;  /* 0x0000ffff38397812 */ /* 0x040fe200078ec0ff */
[C---:B------:R-:W-:Y:S04]  /*2d6a0*/  HMMA.16816.F32 R16, R40.reuse, R50, R16 ;  /* 0x000000322810723c */ /* 0x040fe80000001810 */
[----:B------:R-:W-:Y:S02]  /*2d6b0*/  SHF.R.U32.HI R61, RZ, 0x10, R56 ;  /* 0x00000010ff3d7819 */ /* 0x000fe40000011638 */
[----:B------:R-:W-:Y:S01]  /*2d6c0*/  LOP3.LUT R67, R56, 0xff, RZ, 0xc0, !PT ;  /* 0x000000ff38437812 */ /* 0x000fe200078ec0ff */
[-C--:B---3--:R-:W-:Y:S04]  /*2d6d0*/  HMMA.16816.F32 R20, R40, R52.reuse, R20 ;  /* 0x000000342814723c */ /* 0x088fe80000001814 */
[----:B------:R-:W-:Y:S02]  /*2d6e0*/  LOP3.LUT R0, R49, R223, R86, 0x96, !PT ;  /* 0x000000df31007212 */ /* 0x000fe400078e9656 */
[----:B------:R-:W-:Y:S01]  /*2d6f0*/  SHF.R.U32.HI R51, RZ, 0x8, R57 ;  /* 0x00000008ff337819 */ /* 0x000fe20000011639 */
[C---:B------:R-:W-:Y:S04]  /*2d700*/  HMMA.16816.F32 R24, R44.reuse, R52, R24 ;  /* 0x000000342c18723c */ /* 0x040fe80000001818 */
[----:B------:R-:W-:Y:S02]  /*2d710*/  SHF.R.U32.HI R63, RZ, 0x18, R56 ;  /* 0x00000018ff3f7819 */ /* 0x000fe40000011638 */
[C---:B------:R-:W-:Y:S01]  /*2d720*/  LOP3.LUT R49, R48.reuse, 0xffff, RZ, 0xc0, !PT ;  /* 0x0000ffff30317812 */ /* 0x040fe200078ec0ff */
[-C--:B------:R-:W-:Y:S04]  /*2d730*/  HMMA.16816.F32 R28, R44, R54.reuse, R28 ;  /* 0x000000362c1c723c */ /* 0x080fe8000000181c */
[----:B------:R-:W-:Y:S02]  /*2d740*/  LOP3.LUT R50, R61, 0xff, RZ, 0xc0, !PT ;  /* 0x000000ff3d327812 */ /* 0x000fe400078ec0ff */
[----:B------:R-:W-:Y:S01]  /*2d750*/  PRMT R69, R67, 0x5410, R51 ;  /* 0x0000541043457816 */ /* 0x000fe20000000033 */
[----:B------:R-:W-:Y:S04]  /*2d760*/  HMMA.16816.F32 R32, R40, R54, R32 ;  /* 0x000000362820723c */ /* 0x000fe80000001820 */
[----:B------:R-:W-:Y:S02]  /*2d770*/  LOP3.LUT R62, R48, 0xff, RZ, 0xc0, !PT ;  /* 0x000000ff303e7812 */ /* 0x000fe400078ec0ff */
[--C-:B------:R-:W-:Y:S02]  /*2d780*/  SHF.R.U32.HI R66, RZ, 0x10, R48.reuse ;  /* 0x00000010ff427819 */ /* 0x100fe40000011630 */
[----:B------:R-:W-:Y:S03]  /*2d790*/  SHF.R.U32.HI R56, RZ, 0x8, R49 ;  /* 0x00000008ff387819 */ /* 0x000fe60000011631 */
[----:B------:R-:W-:Y:S02]  /*2d7a0*/  SHF.R.U32.HI R68, RZ, 0x18, R48 ;  /* 0x00000018ff447819 */ /* 0x000fe40000011630 */
[----:B------:R-:W-:Y:S02]  /*2d7b0*/  PRMT R67, R50, 0x5410, R63 ;  /* 0x0000541032437816 */ /* 0x000fe4000000003f */
[----:B------:R-:W-:Y:S01]  /*2d7c0*/  SHF.R.U32.HI R53, RZ, 0x10, R2 ;  /* 0x00000010ff357819 */ /* 0x000fe20000011602 */
[----:B------:R-:W2:Y:S01]  /*2d7d0*/  LDSM.16.MT88.4 R48, [R171+0x5400] ;  /* 0x00540000ab30783b */ /* 0x000ea20000004200 */
[----:B------:R-:W-:Y:S02]  /*2d7e0*/  PRMT R70, R62, 0x5410, R56 ;  /* 0x000054103e467816 */ /* 0x000fe40000000038 */
[----:B------:R-:W-:Y:S02]  /*2d7f0*/  LOP3.LUT R52, R2, 0xffff, RZ, 0xc0, !PT ;  /* 0x0000ffff02347812 */ /* 0x000fe400078ec0ff */
[----:B------:R-:W-:Y:S02]  /*2d800*/  LOP3.LUT R56, R0, 0xffff, RZ, 0xc0, !PT ;  /* 0x0000ffff00387812 */ /* 0x000fe400078ec0ff */
[----:B------:R-:W-:Y:S02]  /*2d810*/  SHF.R.U32.HI R61, RZ, 0x18, R2 ;  /* 0x00000018ff3d7819 */ /* 0x000fe40000011602 */
[----:B------:R-:W-:Y:S02]  /*2d820*/  LOP3.LUT R53, R53, 0xff, RZ, 0xc0, !PT ;  /* 0x000000ff35357812 */ /* 0x000fe400078ec0ff */
[----:B------:R-:W-:Y:S02]  /*2d830*/  LOP3.LUT R63, R2, 0xff, RZ, 0xc0, !PT ;  /* 0x000000ff023f7812 */ /* 0x000fe400078ec0ff */
[----:B------:R-:W-:Y:S02]  /*2d840*/  SHF.R.U32.HI R57, RZ, 0x8, R52 ;  /* 0x00000008ff397819 */ /* 0x000fe40000011634 */
[----:B------:R-:W-:Y:S02]  /*2d850*/  LOP3.LUT R2, R0, 0xff, RZ, 0xc0, !PT ;  /* 0x000000ff00027812 */ /* 0x000fe400078ec0ff */
[----:B------:R-:W-:Y:S02]  /*2d860*/  SHF.R.U32.HI R52, RZ, 0x8, R56 ;  /* 0x00000008ff347819 */ /* 0x000fe40000011638 */
[----:B------:R-:W-:Y:S02]  /*2d870*/  PRMT R61, R53, 0x5410, R61 ;  /* 0x00005410353d7816 */ /* 0x000fe4000000003d */
[----:B------:R-:W-:Y:S02]  /*2d880*/  SHF.R.U32.HI R53, RZ, 0x10, R0 ;  /* 0x00000010ff357819 */ /* 0x000fe40000011600 */
[----:B------:R-:W-:Y:S02]  /*2d890*/  PRMT R52, R2, 0x5410, R52 ;  /* 0x0000541002347816 */ /* 0x000fe40000000034 */
[----:B------:R-:W-:Y:S02]  /*2d8a0*/  PRMT R57, R63, 0x5410, R57 ;  /* 0x000054103f397816 */ /* 0x000fe40000000039 */
[----:B------:R-:W-:Y:S02]  /*2d8b0*/  SHF.R.U32.HI R2, RZ, 0x18, R0 ;  /* 0x00000018ff027819 */ /* 0x000fe40000011600 */
[----:B------:R-:W-:Y:S02]  /*2d8c0*/  LOP3.LUT R62, R66, 0xff, RZ, 0xc0, !PT ;  /* 0x000000ff423e7812 */ /* 0x000fe400078ec0ff */
[----:B------:R-:W-:Y:S02]  /*2d8d0*/  LOP3.LUT R0, R53, 0xff, RZ, 0xc0, !PT ;  /* 0x000000ff35007812 */ /* 0x000fe400078ec0ff */
[--C-:B------:R-:W-:Y:S02]  /*2d8e0*/  HSET2.LE.AND R40, R52, R151.reuse, PT ;  /* 0x0000009734287233 */ /* 0x100fe40003803000 */
[--C-:B------:R-:W-:Y:S01]  /*2d8f0*/  HSET2.LE.AND R46, R69, R151.reuse, PT ;  /* 0x00000097452e7233 */ /* 0x100fe20003803000 */
[----:B------:R-:W3:Y:S01]  /*2d900*/  LDSM.16.MT88.4 R52, [R188+0x5400] ;  /* 0x00540000bc34783b */ /* 0x000ee20000004200 */
[--C-:B------:R-:W-:Y:S02]  /*2d910*/  HSET2.LE.AND R47, R67, R151.reuse, PT ;  /* 0x00000097432f7233 */ /* 0x100fe40003803000 */
[--C-:B------:R-:W-:Y:S01]  /*2d920*/  HSET2.LE.AND R44, R57, R151.reuse, PT ;  /* 0x00000097392c7233 */ /* 0x100fe20003803000 */
[----:B------:R-:W-:Y:S01]  /*2d930*/  IMAD.WIDE.U32 R56, R72, -0x326172a9, RZ ;  /* 0xcd9e8d5748387825 */ /* 0x000fe200078e00ff */
[--C-:B------:R-:W-:Y:S02]  /*2d940*/  HSET2.LE.AND R45, R61, R151.reuse, PT ;  /* 0x000000973d2d7233 */ /* 0x100fe40003803000 */
[----:B------:R-:W-:Y:S02]  /*2d950*/  PRMT R62, R62, 0x5410, R68 ;  /* 0x000054103e3e7816 */ /* 0x000fe40000000044 */
[----:B------:R-:W-:Y:S02]  /*2d960*/  PRMT R0, R0, 0x5410, R2 ;  /* 0x0000541000007816 */ /* 0x000fe40000000002 */
[----:B------:R-:W-:Y:S01]  /*2d970*/  LOP3.LUT R46, R135, R46, RZ, 0xc0, !PT ;  /* 0x0000002e872e7212 */ /* 0x000fe200078ec0ff */
[----:B------:R-:W-:Y:S01]  /*2d980*/  IMAD.MOV.U32 R135, RZ, RZ, R36 ;  /* 0x000000ffff877224 */ /* 0x000fe200078e0024 */
        /* <DEDUP_REMOVED lines=12> */
[----:B------:R-:W-:Y:S02]  /*2da50*/  SHF.R.U32.HI R59, RZ, 0x10, R58 ;  /* 0x00000010ff3b7819 */ /* 0x000fe4000001163a */
[----:B------:R-:W-:Y:S01]  /*2da60*/  LOP3.LUT R62, R56, 0xffff, RZ, 0xc0, !PT ;  /* 0x0000ffff383e7812 */ /* 0x000fe200078ec0ff */
[C---:B------:R-:W-:Y:S04]  /*2da70*/  HMMA.16816.F32 R8, R40.reuse, R48, R8 ;  /* 0x000000302808723c */ /* 0x040fe80000001808 */
[--C-:B------:R-:W-:Y:S02]  /*2da80*/  SHF.R.U32.HI R63, RZ, 0x10, R56.reuse ;  /* 0x00000010ff3f7819 */ /* 0x100fe40000011638 */
[----:B------:R-:W-:Y:S01]  /*2da90*/  LOP3.LUT R61, R58, 0xff, RZ, 0xc0, !PT ;  /* 0x000000ff3a3d7812 */ /* 0x000fe200078ec0ff */
[-C--:B------:R-:W-:Y:S04]  /*2daa0*/  HMMA.16816.F32 R12, R40, R50.reuse, R12 ;  /* 0x00000032280c723c */ /* 0x080fe8000000180c */
[----:B------:R-:W-:Y:S01]  /*2dab0*/  LOP3.LUT R66, R56, 0xff, RZ, 0xc0, !PT ;  /* 0x000000ff38427812 */ /* 0x000fe200078ec0ff */
[----:B------:R-:W-:Y:S01]  /*2dac0*/  IMAD.WIDE.U32 R48, R83, -0x326172a9, RZ ;  /* 0xcd9e8d5753307825 */ /* 0x000fe200078e00ff */
[----:B------:R-:W-:Y:S01]  /*2dad0*/  SHF.R.U32.HI R67, RZ, 0x18, R56 ;  /* 0x00000018ff437819 */ /* 0x000fe20000011638 */
[C---:B------:R-:W-:Y:S04]  /*2dae0*/  HMMA.16816.F32 R16, R44.reuse, R50, R16 ;  /* 0x000000322c10723c */ /* 0x040fe80000001810 */
[----:B------:R-:W-:Y:S02]  /*2daf0*/  LOP3.LUT R0, R57, R222, R48, 0x96, !PT ;  /* 0x000000de39007212 */ /* 0x000fe400078e9630 */
[----:B------:R-:W-:Y:S01]  /*2db00*/  SHF.R.U32.HI R48, RZ, 0x8, R2 ;  /* 0x00000008ff307819 */ /* 0x000fe20000011602 */
[-C--:B---3--:R-:W-:Y:S04]  /*2db10*/  HMMA.16816.F32 R20, R44, R52.reuse, R20 ;  /* 0x000000342c14723c */ /* 0x088fe80000001814 */
[----:B------:R-:W-:Y:S02]  /*2db20*/  SHF.R.U32.HI R58, RZ, 0x18, R58 ;  /* 0x00000018ff3a7819 */ /* 0x000fe4000001163a */
[----:B------:R-:W-:Y:S01]  /*2db30*/  LOP3.LUT R2, R59, 0xff, RZ, 0xc0, !PT ;  /* 0x000000ff3b027812 */ /* 0x000fe200078ec0ff */
[C---:B------:R-:W-:Y:S04]  /*2db40*/  HMMA.16816.F32 R24, R40.reuse, R52, R24 ;  /* 0x000000342818723c */ /* 0x040fe80000001818 */
[----:B------:R-:W-:Y:S02]  /*2db50*/  SHF.R.U32.HI R57, RZ, 0x8, R62 ;  /* 0x00000008ff397819 */ /* 0x000fe4000001163e */
[----:B------:R-:W-:Y:S01]  /*2db60*/  LOP3.LUT R56, R63, 0xff, RZ, 0xc0, !PT ;  /* 0x000000ff3f387812 */ /* 0x000fe200078ec0ff */
[-C--:B------:R-:W-:Y:S04]  /*2db70*/  HMMA.16816.F32 R28, R40, R54.reuse, R28 ;  /* 0x00000036281c723c */ /* 0x080fe8000000181c */
[----:B------:R-:W-:Y:S02]  /*2db80*/  PRMT R62, R2, 0x5410, R58 ;  /* 0x00005410023e7816 */ /* 0x000fe4000000003a */
[----:B------:R-:W-:Y:S01]  /*2db90*/  PRMT R68, R66, 0x5410, R57 ;  /* 0x0000541042447816 */ /* 0x000fe20000000039 */
[----:B------:R-:W-:Y:S04]  /*2dba0*/  HMMA.16816.F32 R32, R44, R54, R32 ;  /* 0x000000362c20723c */ /* 0x000fe80000001820 */
[----:B------:R-:W-:Y:S01]  /*2dbb0*/  PRMT R69, R56, 0x5410, R67 ;  /* 0x0000541038457816 */ /* 0x000fe20000000043 */
[----:B------:R-:W-:Y:S01]  /*2dbc0*/  IMAD.WIDE.U32 R66, R74, -0x2daee0ad, RZ ;  /* 0xd2511f534a427825 */ /* 0x000fe200078e00ff */
[----:B------:R-:W-:Y:S01]  /*2dbd0*/  PRMT R63, R61, 0x5410, R48 ;  /* 0x000054103d3f7816 */ /* 0x000fe20000000030 */
[----:B------:R-:W2:Y:S01]  /*2dbe0*/  LDSM.16.MT88.4 R56, [R171+0x5800] ;  /* 0x00580000ab38783b */ /* 0x000ea20000004200 */
[----:B------:R-:W-:Y:S03]  /*2dbf0*/  LOP3.LUT R70, R49, R218, R164, 0x96, !PT ;  /* 0x000000da31467212 */ /* 0x000fe600078e96a4 */
[----:B------:R-:W-:Y:S02]  /*2dc00*/  LOP3.LUT R48, R60, 0xffff, RZ, 0xc0, !PT ;  /* 0x0000ffff3c307812 */ /* 0x000fe400078ec0ff */
[----:B------:R-:W-:Y:S01]  /*2dc10*/  SHF.R.U32.HI R49, RZ, 0x10, R60 ;  /* 0x00000010ff317819 */ /* 0x000fe2000001163c */
[----:B------:R-:W-:Y:S01]  /*2dc20*/  IMAD.WIDE.U32 R44, R70, -0x2daee0ad, RZ ;  /* 0xd2511f53462c7825 */ /* 0x000fe200078e00ff */
[----:B------:R-:W-:Y:S02]  /*2dc30*/  LOP3.LUT R2, R0, 0xffff, RZ, 0xc0, !PT ;  /* 0x0000ffff00027812 */ /* 0x000fe400078ec0ff */
[----:B------:R-:W-:Y:S02]  /*2dc40*/  LOP3.LUT R51, R60, 0xff, RZ, 0xc0, !PT ;  /* 0x000000ff3c337812 */ /* 0x000fe400078ec0ff */
[----:B------:R-:W-:Y:S02]  /*2dc50*/  SHF.R.U32.HI R50, RZ, 0x8, R48 ;  /* 0x00000008ff327819 */ /* 0x000fe40000011630 */
[----:B------:R-:W-:Y:S02]  /*2dc60*/  SHF.R.U32.HI R60, RZ, 0x18, R60 ;  /* 0x00000018ff3c7819 */ /* 0x000fe4000001163c */
[----:B------:R-:W-:Y:S02]  /*2dc70*/  LOP3.LUT R49, R49, 0xff, RZ, 0xc0, !PT ;  /* 0x000000ff31317812 */ /* 0x000fe400078ec0ff */
[----:B------:R-:W-:Y:S02]  /*2dc80*/  LOP3.LUT R61, R0, 0xff, RZ, 0xc0, !PT ;  /* 0x000000ff003d7812 */ /* 0x000fe400078ec0ff */
[----:B------:R-:W-:Y:S02]  /*2dc90*/  SHF.R.U32.HI R48, RZ, 0x8, R2 ;  /* 0x00000008ff307819 */ /* 0x000fe40000011602 */
[----:B------:R-:W-:Y:S02]  /*2dca0*/  PRMT R51, R51, 0x5410, R50 ;  /* 0x0000541033337816 */ /* 0x000fe40000000032 */
[----:B------:R-:W-:Y:S02]  /*2dcb0*/  PRMT R50, R49, 0x5410, R60 ;  /* 0x0000541031327816 */ /* 0x000fe4000000003c */
[----:B------:R-:W-:Y:S02]  /*2dcc0*/  SHF.R.U32.HI R49, RZ, 0x10, R0 ;  /* 0x00000010ff317819 */ /* 0x000fe40000011600 */
[----:B------:R-:W-:Y:S02]  /*2dcd0*/  PRMT R61, R61, 0x5410, R48 ;  /* 0x000054103d3d7816 */ /* 0x000fe40000000030 */
[----:B------:R-:W-:Y:S02]  /*2dce0*/  SHF.R.U32.HI R52, RZ, 0x18, R0 ;  /* 0x00000018ff347819 */ /* 0x000fe40000011600 */
[----:B------:R-:W-:Y:S02]  /*2dcf0*/  LOP3.LUT R0, R49, 0xff, RZ, 0xc0, !PT ;  /* 0x000000ff31007812 */ /* 0x000fe400078ec0ff */
[--C-:B------:R-:W-:Y:S02]  /*2dd00*/  HSET2.LE.AND R48, R51, R151.reuse, PT ;  /* 0x0000009733307233 */ /* 0x100fe40003803000 */
[--C-:B------:R-:W-:Y:S02]  /*2dd10*/  HSET2.LE.AND R49, R50, R151.reuse, PT ;  /* 0x0000009732317233 */ /* 0x100fe40003803000 */
[--C-:B------:R-:W-:Y:S02]  /*2dd20*/  HSET2.LE.AND R50, R63, R151.reuse, PT ;  /* 0x000000973f327233 */ /* 0x100fe40003803000 */
[--C-:B------:R-:W-:Y:S02]  /*2dd30*/  HSET2.LE.AND R51, R62, R151.reuse, PT ;  /* 0x000000973e337233 */ /* 0x100fe40003803000 */
[--C-:B------:R-:W-:Y:S02]  /*2dd40*/  HSET2.LE.AND R40, R61, R151.reuse, PT ;  /* 0x000000973d287233 */ /* 0x100fe40003803000 */
[----:B------:R-:W-:Y:S01]  /*2dd50*/  PRMT R0, R0, 0x5410, R52 ;  /* 0x0000541000007816 */ /* 0x000fe20000000034 */
[----:B------:R-:W3:Y:S01]  /*2dd60*/  LDSM.16.MT88.4 R60, [R188+0x5800] ;  /* 0x00580000bc3c783b */ /* 0x000ee20000004200 */
[----:B------:R-:W-:Y:S02]  /*2dd70*/  LOP3.LUT R49, R144, R49, RZ, 0xc0, !PT ;  /* 0x0000003190317212 */ /* 0x000fe400078ec0ff */
[----:B------:R-:W-:Y:S02]  /*2dd80*/  LOP3.LUT R52, R66, 0xffff, RZ, 0xc0, !PT ;  /* 0x0000ffff42347812 */ /* 0x000fe400078ec0ff */
[--C-:B------:R-:W-:Y:S02]  /*2dd90*/  HSET2.LE.AND R41, R0, R151.reuse, PT ;  /* 0x0000009700297233 */ /* 0x100fe40003803000 */
[----:B------:R-:W-:Y:S02]  /*2dda0*/  LOP3.LUT R0, R45, R223, R88, 0x96, !PT ;  /* 0x000000df2d007212 */ /* 0x000fe400078e9658 */
[C---:B------:R-:W-:Y:S02]  /*2ddb0*/  LOP3.LUT R45, R44.reuse, 0xffff, RZ, 0xc0, !PT ;  /* 0x0000ffff2c2d7812 */ /* 0x040fe400078ec0ff */
[----:B------:R-:W-:Y:S02]  /*2ddc0*/  LOP3.LUT R41, R145, R41, RZ, 0xc0, !PT ;  /* 0x0000002991297212 */ /* 0x000fe400078ec0ff */
[----:B------:R-:W-:Y:S02]  /*2ddd0*/  SHF.R.U32.HI R46, RZ, 0x8, R45 ;  /* 0x00000008ff2e7819 */ /* 0x000fe4000001162d */
[----:B------:R-:W-:Y:S02]  /*2dde0*/  SHF.R.U32.HI R47, RZ, 0x10, R66 ;  /* 0x00000010ff2f7819 */ /* 0x000fe40000011642 */
[----:B------:R-:W-:Y:S02]  /*2ddf0*/  LOP3.LUT R53, R44, 0xff, RZ, 0xc0, !PT ;  /* 0x000000ff2c357812 */ /* 0x000fe400078ec0ff */
[----:B------:R-:W-:Y:S02]  /*2de00*/  SHF.R.U32.HI R45, RZ, 0x10, R44 ;  /* 0x00000010ff2d7819 */ /* 0x000fe4000001162c */
[----:B------:R-:W-:Y:S02]  /*2de10*/  LOP3.LUT R2, R67, R223, R84, 0x96, !PT ;  /* 0x000000df43027212 */ /* 0x000fe400078e9654 */
[----:B------:R-:W-:Y:S02]  /*2de20*/  LOP3.LUT R54, R66, 0xff, RZ, 0xc0, !PT ;  /* 0x000000ff42367812 */ /* 0x000fe400078ec0ff */
[----:B------:R-:W-:Y:S02]  /*2de30*/  SHF.R.U32.HI R66, RZ, 0x18, R66 ;  /* 0x00000018ff427819 */ /* 0x000fe40000011642 */
[----:B------:R-:W-:Y:S02]  /*2de40*/  LOP3.LUT R48, R143, R48, RZ, 0xc0, !PT ;  /* 0x000000308f307212 */ /* 0x000fe400078ec0ff */
[----:B------:R-:W-:Y:S02]  /*2de50*/  LOP3.LUT R50, R142, R50, RZ, 0xc0, !PT ;  /* 0x000000328e327212 */ /* 0x000fe400078ec0ff */
[----:B------:R-:W-:Y:S02]  /*2de60*/  LOP3.LUT R51, R81, R51, RZ, 0xc0, !PT ;  /* 0x0000003351337212 */ /* 0x000fe400078ec0ff */
[--C-:B------:R-:W-:Y:S02]  /*2de70*/  HSET2.LE.AND R42, R68, R151.reuse, PT ;  /* 0x00000097442a7233 */ /* 0x100fe40003803000 */
[--C-:B------:R-:W-:Y:S02]  /*2de80*/  HSET2.LE.AND R43, R69, R151.reuse, PT ;  /* 0x00000097452b7233 */ /* 0x100fe40003803000 */
[----:B------:R-:W-:Y:S01]  /*2de90*/  LOP3.LUT R40, R146, R40, RZ, 0xc0, !PT ;  /* 0x0000002892287212 */ /* 0x000fe200078ec0ff */
[-C--:B--2---:R-:W-:Y:S05]  /*2dea0*/  HMMA.16816.F32 R4, R48, R56.reuse, R4 ;  /* 0x000000383004723c */ /* 0x084fea0000001804 */
[----:B------:R-:W-:Y:S02]  /*2deb0*/  LOP3.LUT R42, R82, R42, RZ, 0xc0, !PT ;  /* 0x0000002a522a7212 */ /* 0x000fe400078ec0ff */
[----:B------:R-:W-:Y:S04]  /*2dec0*/  LOP3.LUT R43, R77, R43, RZ, 0xc0, !PT ;  /* 0x0000002b4d2b7212 */ /* 0x000fe800078ec0ff */
[----:B------:R-:W-:Y:S02]  /*2ded0*/  LOP3.LUT R47, R47, 0xff, RZ, 0xc0, !PT ;  /* 0x000000ff2f2f7812 */ /* 0x000fe400078ec0ff */
[----:B------:R-:W-:Y:S01]  /*2dee0*/  SHF.R.U32.HI R137, RZ, 0x18, R0 ;  /* 0x00000018ff897819 */ /* 0x000fe20000011600 */
[C---:B------:R-:W-:Y:S04]  /*2def0*/  HMMA.16816.F32 R8, R40.reuse, R56, R8 ;  /* 0x000000382808723c */ /* 0x040fe80000001808 */
[----:B------:R-:W-:Y:S02]  /*2df00*/  PRMT R66, R47, 0x5410, R66 ;  /* 0x000054102f427816 */ /* 0x000fe40000000042 */
[-C--:B------:R-:W-:Y:S05]  /*2df10*/  HMMA.16816.F32 R12, R40, R58.reuse, R12 ;  /* 0x0000003a280c723c */ /* 0x080fea000000180c */
[----:B------:R-:W-:Y:S01]  /*2df20*/  SHF.R.U32.HI R47, RZ, 0x18, R2 ;  /* 0x00000018ff2f7819 */ /* 0x000fe20000011602 */
[C---:B------:R-:W-:Y:S05]  /*2df30*/  HMMA.16816.F32 R16, R48.reuse, R58, R16 ;  /* 0x0000003a3010723c */ /* 0x040fea0000001810 */
[----:B------:R-:W-:Y:S01]  /*2df40*/  SHF.R.U32.HI R52, RZ, 0x8, R52 ;  /* 0x00000008ff347819 */ /* 0x000fe20000011634 */
[-C--:B---3--:R-:W-:Y:S05]  /*2df50*/  HMMA.16816.F32 R20, R48, R60.reuse, R20 ;  /* 0x0000003c3014723c */ /* 0x088fea0000001814 */
[----:B------:R-:W-:Y:S01]  /*2df60*/  PRMT R138, R53, 0x5410, R46 ;  /* 0x00005410358a7816 */ /* 0x000fe2000000002e */
[C---:B------:R-:W-:Y:S05]  /*2df70*/  HMMA.16816.F32 R24, R40.reuse, R60, R24 ;  /* 0x0000003c2818723c */ /* 0x040fea0000001818 */
[----:B------:R-:W-:Y:S01]  /*2df80*/  LOP3.LUT R139, R45, 0xff, RZ, 0xc0, !PT ;  /* 0x000000ff2d8b7812 */ /* 0x000fe200078ec0ff */
[-C--:B------:R-:W-:Y:S05]  /*2df90*/  HMMA.16816.F32 R28, R40, R62.reuse, R28 ;  /* 0x0000003e281c723c */ /* 0x080fea000000181c */
[----:B------:R-:W-:Y:S01]  /*2dfa0*/  LOP3.LUT R45, R2, 0xffff, RZ, 0xc0, !PT ;  /* 0x0000ffff022d7812 */ /* 0x000fe200078ec0ff */
[----:B------:R-:W-:Y:S05]  /*2dfb0*/  HMMA.16816.F32 R32, R48, R62, R32 ;  /* 0x0000003e3020723c */ /* 0x000fea0000001820 */
[----:B------:R-:W-:Y:S01]  /*2dfc0*/  SHF.R.U32.HI R46, RZ, 0x10, R2 ;  /* 0x00000010ff2e7819 */ /* 0x000fe20000011602 */
[----:B------:R-:W-:Y:S01]  /*2dfd0*/  FADD.FTZ R40, R102, R167 ;  /* 0x000000a766287221 */ /* 0x000fe20000010000 */
[----:B------:R-:W-:Y:S04]  /*2dfe0*/  PRMT R54, R54, 0x5410, R52 ;  /* 0x0000541036367816 */ /* 0x000fe80000000034 */
[----:B------:R-:W-:Y:S02]  /*2dff0*/  LOP3.LUT R52, R2, 0xff, RZ, 0xc0, !PT ;  /* 0x000000ff02347812 */ /* 0x000fe400078ec0ff */
[----:B------:R-:W-:Y:S02]  /*2e000*/  SHF.R.U32.HI R45, RZ, 0x8, R45 ;  /* 0x00000008ff2d7819 */ /* 0x000fe4000001162d */
[----:B------:R-:W-:Y:S02]  /*2e010*/  LOP3.LUT R46, R46, 0xff, RZ, 0xc0, !PT ;  /* 0x000000ff2e2e7812 */ /* 0x000fe400078ec0ff */
[----:B------:R-:W-:Y:S02]  /*2e020*/  PRMT R45, R52, 0x5410, R45 ;  /* 0x00005410342d7816 */ /* 0x000fe4000000002d */
[----:B------:R-:W-:Y:S02]  /*2e030*/  PRMT R46, R46, 0x5410, R47 ;  /* 0x000054102e2e7816 */ /* 0x000fe4000000002f */
[----:B------:R-:W-:Y:S02]  /*2e040*/  SHF.R.U32.HI R55, RZ, 0x18, R44 ;  /* 0x00000018ff377819 */ /* 0x000fe4000001162c */
[C---:B------:R-:W-:Y:S02]  /*2e050*/  LOP3.LUT R2, R0.reuse, 0xffff, RZ, 0xc0, !PT ;  /* 0x0000ffff00027812 */ /* 0x040fe400078ec0ff */
[--C-:B------:R-:W-:Y:S02]  /*2e060*/  HSET2.LE.AND R144, R45, R151.reuse, PT ;  /* 0x000000972d907233 */ /* 0x100fe40003803000 */
[--C-:B------:R-:W-:Y:S02]  /*2e070*/  HSET2.LE.AND R145, R46, R151.reuse, PT ;  /* 0x000000972e917233 */ /* 0x100fe40003803000 */
[----:B------:R-:W-:Y:S02]  /*2e080*/  LOP3.LUT R53, R0, 0xff, RZ, 0xc0, !PT ;  /* 0x000000ff00357812 */ /* 0x000fe400078ec0ff */
[--C-:B------:R-:W-:Y:S02]  /*2e090*/  HSET2.LE.AND R146, R54, R151.reuse, PT ;  /* 0x0000009736927233 */ /* 0x100fe40003803000 */
[--C-:B------:R-:W-:Y:S02]  /*2e0a0*/  HSET2.LE.AND R147, R66, R151.reuse, PT ;  /* 0x0000009742937233 */ /* 0x100fe40003803000 */
[----:B------:R-:W-:Y:S02]  /*2e0b0*/  SHF.R.U32.HI R2, RZ, 0x8, R2 ;  /* 0x00000008ff027819 */ /* 0x000fe40000011602 */
[----:B------:R-:W-:Y:S02]  /*2e0c0*/  PRMT R139, R139, 0x5410, R55 ;  /* 0x000054108b8b7816 */ /* 0x000fe40000000037 */
[----:B------:R-:W-:Y:S02]  /*2e0d0*/  PRMT R2, R53, 0x5410, R2 ;  /* 0x0000541035027816 */ /* 0x000fe40000000002 */
[----:B------:R-:W-:Y:S02]  /*2e0e0*/  LOP3.LUT R144, R78, R144, RZ, 0xc0, !PT ;  /* 0x000000904e907212 */ /* 0x000fe400078ec0ff */
[----:B------:R-:W-:Y:S02]  /*2e0f0*/  LOP3.LUT R145, R76, R145, RZ, 0xc0, !PT ;  /* 0x000000914c917212 */ /* 0x000fe400078ec0ff */
[----:B------:R-:W-:Y:S02]  /*2e100*/  LOP3.LUT R146, R71, R146, RZ, 0xc0, !PT ;  /* 0x0000009247927212 */ /* 0x000fe400078ec0ff */
[----:B------:R-:W-:Y:S02]  /*2e110*/  LOP3.LUT R147, R64, R147, RZ, 0xc0, !PT ;  /* 0x0000009340937212 */ /* 0x000fe400078ec0ff */
[--C-:B------:R-:W-:Y:S02]  /*2e120*/  HSET2.LE.AND R139, R139, R151.reuse, PT ;  /* 0x000000978b8b7233 */ /* 0x100fe40003803000 */
[--C-:B------:R-:W-:Y:S01]  /*2e130*/  HSET2.LE.AND R136, R2, R151.reuse, PT ;  /* 0x0000009702887233 */ /* 0x100fe20003803000 */
[----:B------:R-:W-:Y:S01]  /*2e140*/  FADD.FTZ R2, R94, R166 ;  /* 0x000000a65e027221 */ /* 0x000fe20000010000 */
[----:B------:R-:W-:Y:S01]  /*2e150*/  SHF.R.U32.HI R44, RZ, 0x10, R0 ;  /* 0x00000010ff2c7819 */ /* 0x000fe20000011600 */
[-C--:B------:R-:W-:Y:S05]  /*2e160*/  HMMA.16816.F32 R164, R144, R160.reuse, R4 ;  /* 0x000000a090a4723c */ /* 0x080fea0000001804 */
[----:B------:R-:W-:Y:S01]  /*2e170*/  LOP3.LUT R44, R44, 0xff, RZ, 0xc0, !PT ;  /* 0x000000ff2c2c7812 */ /* 0x000fe200078ec0ff */
[----:B------:R-:W-:Y:S01]  /*2e180*/  FADD.FTZ R2, R98, R2 ;  /* 0x0000000262027221 */ /* 0x000fe20000010000 */
[----:B------:R-:W-:Y:S01]  /*2e190*/  FADD.FTZ R5, R179, R40 ;  /* 0x00000028b3057221 */ /* 0x000fe20000010000 */
[----:B------:R-:W-:Y:S03]  /*2e1a0*/  LOP3.LUT R139, R3, R139, RZ, 0xc0, !PT ;  /* 0x0000008b038b7212 */ /* 0x000fe600078ec0ff */
[----:B------:R-:W-:Y:S01]  /*2e1b0*/  PRMT R137, R44, 0x5410, R137 ;  /* 0x000054102c897816 */ /* 0x000fe20000000089 */
[----:B------:R-:W-:Y:S01]  /*2e1c0*/  FADD.FTZ R5, R212, R5 ;  /* 0x00000005d4057221 */ /* 0x000fe20000010000 */
[----:B------:R-:W2:Y:S01]  /*2e1d0*/  LDSM.16.MT88.4 R44, [R188+0x5c00] ;  /* 0x005c0000bc2c783b */ /* 0x000ea20000004200 */
[----:B------:R-:W-:Y:S01]  /*2e1e0*/  FADD.FTZ R3, R99, R187 ;  /* 0x000000bb63037221 */ /* 0x000fe20000010000 */
[----:B------:R-:W-:Y:S01]  /*2e1f0*/  FADD.FTZ R0, R149, R184 ;  /* 0x000000b895007221 */ /* 0x000fe20000010000 */
[----:B------:R-:W-:Y:S01]  /*2e200*/  FADD.FTZ R5, R176, R5 ;  /* 0x00000005b0057221 */ /* 0x000fe20000010000 */
[--C-:B------:R-:W-:Y:S01]  /*2e210*/  HSET2.LE.AND R138, R138, R151.reuse, PT ;  /* 0x000000978a8a7233 */ /* 0x100fe20003803000 */
[----:B------:R-:W-:Y:S01]  /*2e220*/  FADD.FTZ R3, R178, R3 ;  /* 0x00000003b2037221 */ /* 0x000fe20000010000 */
[----:B------:R-:W-:Y:S01]  /*2e230*/  FADD.FTZ R0, R97, R0 ;  /* 0x0000000061007221 */ /* 0x000fe20000010000 */
[----:B------:R-:W-:Y:S02]  /*2e240*/  HSET2.LE.AND R137, R137, R151, PT ;  /* 0x0000009789897233 */ /* 0x000fe40003803000 */
[----:B------:R-:W-:Y:S01]  /*2e250*/  LOP3.LUT R136, R79, R136, RZ, 0xc0, !PT ;  /* 0x000000884f887212 */ /* 0x000fe200078ec0ff */
[----:B------:R-:W-:Y:S01]  /*2e260*/  FADD.FTZ R4, R101, R0 ;  /* 0x0000000065047221 */ /* 0x000fe20000010000 */
[----:B------:R-:W-:Y:S01]  /*2e270*/  FADD.FTZ R0, R183, R2 ;  /* 0x00000002b7007221 */ /* 0x000fe20000010000 */
[----:B------:R-:W-:Y:S01]  /*2e280*/  FADD.FTZ R2, R251, R3 ;  /* 0x00000003fb027221 */ /* 0x000fe20000010000 */
        /* <DEDUP_REMOVED lines=18> */
[----:B------:R-:W-:Y:S01]  /*2e3b0*/  FADD.FTZ R2, R248, R4 ;  /* 0x00000004f8027221 */ /* 0x000fe20000010000 */
[-C--:B--2---:R-:W-:Y:S04]  /*2e3c0*/  HMMA.16816.F32 R156, R144, R44.reuse, R20 ;  /* 0x0000002c909c723c */ /* 0x084fe80000001814 */
        /* <DEDUP_REMOVED lines=22> */
[----:B------:R-:W-:Y:S02]  /*2e530*/  FADD.FTZ R0, R213, R3 ;  /* 0x00000003d5007221 */ /* 0x000fe40000010000 */
[----:B------:R1:W-:Y:S02]  /*2e540*/  STL [R1+0x318], R5 ;  /* 0x0003180501007387 */ /* 0x0003e40000100800 */
[----:B------:R-:W-:Y:S01]  /*2e550*/  FADD.FTZ R3, R229, R4 ;  /* 0x00000004e5037221 */ /* 0x000fe20000010000 */
[----:B------:R-:W-:Y:S01]  /*2e560*/  FADD.FTZ R2, R224, R2 ;  /* 0x00000002e0027221 */ /* 0x000fe20000010000 */
[----:B------:R-:W-:Y:S03]  /*2e570*/  FADD.FTZ R0, R201, R0 ;  /* 0x00000000c9007221 */ /* 0x000fe60000010000 */
[----:B------:R1:W-:Y:S04]  /*2e580*/  STL [R1+0x338], R3 ;  /* 0x0003380301007387 */ /* 0x0003e80000100800 */
[----:B------:R1:W-:Y:S04]  /*2e590*/  STL [R1+0x330], R2 ;  /* 0x0003300201007387 */ /* 0x0003e80000100800 */
[----:B------:R1:W-:Y:S04]  /*2e5a0*/  STL [R1+0x50], R237 ;  /* 0x000050ed01007387 */ /* 0x0003e80000100800 */
[----:B------:R1:W-:Y:S01]  /*2e5b0*/  STL [R1+0x31c], R0 ;  /* 0x00031c0001007387 */ /* 0x0003e20000100800 */
[----:B------:R-:W-:Y:S05]  /*2e5c0*/  @P0 BRA `(.L_x_1058) ;  /* 0xffffff1000900947 */ /* 0x000fea000383ffff */
.L_x_1055:
[----:B------:R2:W5:Y:S04]  /*2e5d0*/  LDL R15, [R1+0x338] ;  /* 0x00033800010f7983 */ /* 0x0005680000100800 */
[----:B------:R2:W5:Y:S04]  /*2e5e0*/  LDL R14, [R1+0x330] ;  /* 0x00033000010e7983 */ /* 0x0005680000100800 */
[----:B------:R2:W5:Y:S04]  /*2e5f0*/  LDL R12, [R1+0x318] ;  /* 0x00031800010c7983 */ /* 0x0005680000100800 */
[----:B------:R2:W5:Y:S04]  /*2e600*/  LDL R13, [R1+0x31c] ;  /* 0x00031c00010d7983 */ /* 0x0005680000100800 */
[----:B-----5:R2:W5:Y:S04]  /*2e610*/  LD.E R24, desc[UR4][R168.64+0xd8] ;  /* 0x0000d804a8187980 */ /* 0x020568000c101900 */
[----:B-1----:R2:W5:Y:S01]  /*2e620*/  LD.E R5, desc[UR4][R168.64+0x17c] ;  /* 0x00017c04a8057980 */ /* 0x002562000c101900 */
[----:B------:R-:W-:-:S03]  /*2e630*/  UMOV UR6, 0xffffffff ;  /* 0xffffffff00067882 */ /* 0x000fc60000000000 */
[----:B------:R-:W-:Y:S05]  /*2e640*/  BRA.DIV UR6, `(.L_x_1059) ;  /* 0x0000001606487947 */ /* 0x000fea000b800000 */
[----:B------:R-:W1:Y:S04]  /*2e650*/  SHFL.BFLY PT, R8, R15, 0x2, 0x1f ;  /* 0x0c401f000f087f89 */ /* 0x000e6800000e0000 */
[----:B------:R-:W3:Y:S04]  /*2e660*/  SHFL.BFLY PT, R7, R14, 0x2, 0x1f ;  /* 0x0c401f000e077f89 */ /* 0x000ee800000e0000 */
[----:B------:R-:W4:Y:S04]  /*2e670*/  SHFL.BFLY PT, R6, R13, 0x2, 0x1f ;  /* 0x0c401f000d067f89 */ /* 0x000f2800000e0000 */
[----:B------:R-:W2:Y:S01]  /*2e680*/  SHFL.BFLY PT, R2, R12, 0x2, 0x1f ;  /* 0x0c401f000c027f89 */ /* 0x000ea200000e0000 */
[----:B-1----:R-:W-:Y:S01]  /*2e690*/  FADD.FTZ R8, R8, R15 ;  /* 0x0000000f08087221 */ /* 0x002fe20000010000 */
[----:B---3--:R-:W-:-:S04]  /*2e6a0*/  FADD.FTZ R7, R7, R14 ;  /* 0x0000000e07077221 */ /* 0x008fc80000010000 */
[----:B------:R-:W1:Y:S01]  /*2e6b0*/  SHFL.BFLY PT, R11, R8, 0x1, 0x1f ;  /* 0x0c201f00080b7f89 */ /* 0x000e6200000e0000 */
[----:B----4-:R-:W-:-:S03]  /*2e6c0*/  FADD.FTZ R6, R6, R13 ;  /* 0x0000000d06067221 */ /* 0x010fc60000010000 */
[----:B------:R-:W3:Y:S01]  /*2e6d0*/  SHFL.BFLY PT, R10, R7, 0x1, 0x1f ;  /* 0x0c201f00070a7f89 */ /* 0x000ee200000e0000 */
[----:B--2---:R-:W-:-:S03]  /*2e6e0*/  FADD.FTZ R2, R2, R12 ;  /* 0x0000000c02027221 */ /* 0x004fc60000010000 */
[----:B------:R-:W2:Y:S04]  /*2e6f0*/  SHFL.BFLY PT, R9, R6, 0x1, 0x1f ;  /* 0x0c201f0006097f89 */ /* 0x000ea800000e0000 */
[----:B------:R4:W4:Y:S01]  /*2e700*/  SHFL.BFLY PT, R4, R2, 0x1, 0x1f ;  /* 0x0c201f0002047f89 */ /* 0x00092200000e0000 */
[----:B-1----:R-:W-:Y:S01]  /*2e710*/  FADD.FTZ R23, R8, R11 ;  /* 0x0000000b08177221 */ /* 0x002fe20000010000 */
[----:B---3--:R-:W-:Y:S01]  /*2e720*/  FADD.FTZ R22, R7, R10 ;  /* 0x0000000a07167221 */ /* 0x008fe20000010000 */
[----:B--2---:R-:W-:-:S07]  /*2e730*/  FADD.FTZ R21, R6, R9 ;  /* 0x0000000906157221 */ /* 0x004fce0000010000 */
.L_x_1082:
[----:B------:R-:W2:Y:S01]  /*2e740*/  LDL R32, [R1+0x374] ;  /* 0x0003740001207983 */ /* 0x000ea20000100800 */
[----:B------:R-:W-:Y:S01]  /*2e750*/  FSETP.NE.FTZ.AND P4, PT, R22, RZ, PT ;  /* 0x000000ff1600720b */ /* 0x000fe20003f95000 */
[----:B------:R-:W-:Y:S01]  /*2e760*/  IMAD.MOV.U32 R3, RZ, RZ, 0x3f800000 ;  /* 0x3f800000ff037424 */ /* 0x000fe200078e00ff */
[----:B------:R-:W-:Y:S01]  /*2e770*/  FSETP.NE.FTZ.AND P5, PT, R23, RZ, PT ;  /* 0x000000ff1700720b */ /* 0x000fe20003fb5000 */
[----:B------:R-:W1:Y:S01]  /*2e780*/  S2R R26, SR_TID.X ;  /* 0x00000000001a7919 */ /* 0x000e620000002100 */
[----:B----4-:R-:W-:Y:S01]  /*2e790*/  FADD.FTZ R20, R2, R4 ;  /* 0x0000000402147221 */ /* 0x010fe20000010000 */
[----:B------:R-:W-:Y:S01]  /*2e7a0*/  FSETP.NE.FTZ.AND P3, PT, R21, RZ, PT ;  /* 0x000000ff1500720b */ /* 0x000fe20003f75000 */
[----:B------:R-:W-:Y:S01]  /*2e7b0*/  IMAD.MOV.U32 R4, RZ, RZ, 0x3f800000 ;  /* 0x3f800000ff047424 */ /* 0x000fe200078e00ff */
[----:B------:R-:W-:Y:S01]  /*2e7c0*/  MOV R0, 0x3f800000 ;  /* 0x3f80000000007802 */ /* 0x000fe20000000f00 */
[----:B------:R-:W3:Y:S01]  /*2e7d0*/  S2UR UR6, SR_CgaCtaId ;  /* 0x00000000000679c3 */ /* 0x000ee20000008800 */
[----:B------:R-:W-:Y:S01]  /*2e7e0*/  FSETP.NE.FTZ.AND P2, PT, R20, RZ, PT ;  /* 0x000000ff1400720b */ /* 0x000fe20003f55000 */
[----:B------:R-:W-:Y:S01]  /*2e7f0*/  UMOV UR7, 0x400 ;  /* 0x0000040000077882 */ /* 0x000fe20000000000 */
[----:B------:R-:W-:-:S02]  /*2e800*/  MOV R2, 0x3f800000 ;  /* 0x3f80000000027802 */ /* 0x000fc40000000f00 */
[----:B------:R-:W4:Y:S08]  /*2e810*/  @P4 MUFU.RCP R3, R22 ;  /* 0x0000001600034308 */ /* 0x000f300000001000 */
[----:B------:R-:W1:Y:S08]  /*2e820*/  @P5 MUFU.RCP R0, R23 ;  /* 0x0000001700005308 */ /* 0x000e700000001000 */
[----:B------:R-:W1:Y:S01]  /*2e830*/  @P3 MUFU.RCP R2, R21 ;  /* 0x0000001500023308 */ /* 0x000e620000001000 */
[----:B----45:R-:W-:Y:S01]  /*2e840*/  FMUL.FTZ R3, R5, R3 ;  /* 0x0000000305037220 */ /* 0x030fe20000410000 */
[----:B---3--:R-:W-:-:S03]  /*2e850*/  ULEA UR6, UR6, UR7, 0x18 ;  /* 0x0000000706067291 */ /* 0x008fc6000f8ec03f */
[C---:B------:R-:W-:Y:S01]  /*2e860*/  FMUL.FTZ R166, R3.reuse, R166 ;  /* 0x000000a603a67220 */ /* 0x040fe20000410000 */
[----:B-1----:R-:W-:Y:S01]  /*2e870*/  SHF.R.S32.HI R25, RZ, 0x1f, R26 ;  /* 0x0000001fff197819 */ /* 0x002fe2000001141a */
[C---:B------:R-:W-:Y:S01]  /*2e880*/  FMUL.FTZ R19, R3.reuse, R167 ;  /* 0x000000a703137220 */ /* 0x040fe20000410000 */
[----:B------:R-:W1:Y:S01]  /*2e890*/  @P2 MUFU.RCP R4, R20 ;  /* 0x0000001400042308 */ /* 0x000e620000001000 */
[----:B------:R-:W-:Y:S01]  /*2e8a0*/  FMUL.FTZ R162, R3, R162 ;  /* 0x000000a203a27220 */ /* 0x000fe20000410000 */
[----:B------:R-:W-:Y:S01]  /*2e8b0*/  LEA.HI R30, R25, R26, RZ, 0x2 ;  /* 0x0000001a191e7211 */ /* 0x000fe200078f10ff */
[C---:B------:R-:W-:Y:S01]  /*2e8c0*/  FMUL.FTZ R15, R3.reuse, R163 ;  /* 0x000000a3030f7220 */ /* 0x040fe20000410000 */
[C---:B------:R-:W-:Y:S01]  /*2e8d0*/  FMUL.FTZ R158, R3.reuse, R158 ;  /* 0x0000009e039e7220 */ /* 0x040fe20000410000 */
[C---:B------:R-:W-:Y:S01]  /*2e8e0*/  FMUL.FTZ R13, R3.reuse, R159 ;  /* 0x0000009f030d7220 */ /* 0x040fe20000410000 */
[----:B------:R-:W-:Y:S01]  /*2e8f0*/  SHF.R.S32.HI R31, RZ, 0x2, R30 ;  /* 0x00000002ff1f7819 */ /* 0x000fe2000001141e */
[C---:B------:R-:W-:Y:S01]  /*2e900*/  FMUL.FTZ R146, R3.reuse, R146 ;  /* 0x0000009203927220 */ /* 0x040fe20000410000 */
[----:B------:R-:W-:Y:S01]  /*2e910*/  FMUL.FTZ R10, R3, R147 ;  /* 0x00000093030a7220 */ /* 0x000fe20000410000 */
[C---:B------:R-:W-:Y:S01]  /*2e920*/  FMUL.FTZ R0, R5.reuse, R0 ;  /* 0x0000000005007220 */ /* 0x040fe20000410000 */
[----:B------:R-:W-:Y:S01]  /*2e930*/  SHF.R.S32.HI R3, RZ, 0x1f, R31 ;  /* 0x0000001fff037819 */ /* 0x000fe2000001141f */
[----:B------:R-:W-:Y:S01]  /*2e940*/  FMUL.FTZ R2, R5, R2 ;  /* 0x0000000205027220 */ /* 0x000fe20000410000 */
[----:B------:R-:W-:Y:S01]  /*2e950*/  LEA.HI R25, R25, R26, RZ, 0x5 ;  /* 0x0000001a19197211 */ /* 0x000fe200078f28ff */
[C---:B------:R-:W-:Y:S01]  /*2e960*/  FMUL.FTZ R164, R0.reuse, R164 ;  /* 0x000000a400a47220 */ /* 0x040fe20000410000 */
        /* <DEDUP_REMOVED lines=8> */
[----:B------:R-:W-:Y:S01]  /*2e9f0*/  IADD3 R3, R31, -R3, RZ ;  /* 0x800000031f037210 */ /* 0x000fe20007ffe0ff */
[----:B------:R-:W-:Y:S01]  /*2ea00*/  FMUL.FTZ R11, R0, R145 ;  /* 0x00000091000b7220 */ /* 0x000fe20000410000 */
[----:B-1----:R-:W-:Y:S01]  /*2ea10*/  FMUL.FTZ R0, R5, R4 ;  /* 0x0000000405007220 */ /* 0x002fe20000410000 */
        /* <DEDUP_REMOVED lines=17> */
[----:B------:R-:W-:-:S02]  /*2eb30*/  LOP3.LUT R4, R30, 0xfffffffc, RZ, 0xc0, !PT ;  /* 0xfffffffc1e047812 */ /* 0x000fc400078ec0ff */
[----:B------:R-:W-:Y:S02]  /*2eb40*/  SHF.R.S32.HI R0, RZ, 0x1, R2 ;  /* 0x00000001ff007819 */ /* 0x000fe40000011402 */
[----:B------:R-:W-:Y:S01]  /*2eb50*/  LOP3.LUT R2, R2, 0x3fffffe, RZ, 0xc0, !PT ;  /* 0x03fffffe02027812 */ /* 0x000fe200078ec0ff */
[----:B------:R-:W-:Y:S01]  /*2eb60*/  IMAD.IADD R4, R26, 0x1, -R4 ;  /* 0x000000011a047824 */ /* 0x000fe200078e0a04 */
[----:B------:R-:W-:Y:S02]  /*2eb70*/  SHF.R.S32.HI R5, RZ, 0x5, R25 ;  /* 0x00000005ff057819 */ /* 0x000fe40000011419 */
[----:B------:R-:W-:Y:S02]  /*2eb80*/  SHF.L.U32 R6, R0, 0x6, RZ ;  /* 0x0000000600067819 */ /* 0x000fe400000006ff */
[----:B------:R-:W-:Y:S01]  /*2eb90*/  IADD3 R2, R3, -R2, RZ ;  /* 0x8000000203027210 */ /* 0x000fe20007ffe0ff */
[----:B------:R-:W-:Y:S01]  /*2eba0*/  IMAD R4, R5, 0x100, R4 ;  /* 0x0000010005047824 */ /* 0x000fe200078e0204 */
[----:B------:R-:W-:-:S02]  /*2ebb0*/  LOP3.LUT R3, R6, 0xc0, RZ, 0xc0, !PT ;  /* 0x000000c006037812 */ /* 0x000fc400078ec0ff */
[----:B------:R-:W-:Y:S01]  /*2ebc0*/  LOP3.LUT R5, R0, 0x1, RZ, 0xc0, !PT ;  /* 0x0000000100057812 */ /* 0x000fe200078ec0ff */
[----:B------:R-:W-:Y:S01]  /*2ebd0*/  IMAD R2, R2, 0x10, R4 ;  /* 0x0000001002027824 */ /* 0x000fe200078e0204 */
[----:B------:R-:W-:Y:S02]  /*2ebe0*/  LEA.HI R3, R3, R3, RZ, 0x1d ;  /* 0x0000000303037211 */ /* 0x000fe400078fe8ff */
[----:B------:R-:W-:Y:S02]  /*2ebf0*/  LOP3.LUT P0, RZ, R0, 0x2, RZ, 0xc0, !PT ;  /* 0x0000000200ff7812 */ /* 0x000fe4000780c0ff */
[----:B------:R-:W-:Y:S01]  /*2ec00*/  ISETP.NE.U32.AND P1, PT, R5, 0x1, PT ;  /* 0x000000010500780c */ /* 0x000fe20003f25070 */
[----:B------:R-:W-:Y:S01]  /*2ec10*/  IMAD.U32 R2, R2, 0x2, R3 ;  /* 0x0000000202027824 */ /* 0x000fe200078e0003 */
[----:B------:R-:W-:Y:S02]  /*2ec20*/  MOV R4, 0x10 ;  /* 0x0000001000047802 */ /* 0x000fe40000000f00 */
[----:B------:R-:W-:-:S02]  /*2ec30*/  F2FP.F16.F32.PACK_AB R18, R18, R164 ;  /* 0x000000a41212723e */ /* 0x000fc400000000ff */
[----:B------:R-:W-:Y:S02]  /*2ec40*/  LEA R0, R2, UR6, 0x1 ;  /* 0x0000000602007c11 */ /* 0x000fe4000f8e08ff */
[----:B------:R-:W-:Y:S02]  /*2ec50*/  SEL R4, R4, 0xfffffff0, P1 ;  /* 0xfffffff004047807 */ /* 0x000fe40000800000 */
[----:B------:R-:W-:Y:S01]  /*2ec60*/  F2FP.F16.F32.PACK_AB R19, R19, R166 ;  /* 0x000000a61313723e */ /* 0x000fe200000000ff */
[C---:B------:R-:W-:Y:S01]  /*2ec70*/  VIADD R2, R0.reuse, 0x20 ;  /* 0x0000002000027836 */ /* 0x040fe20000000000 */
[----:B------:R-:W-:Y:S01]  /*2ec80*/  F2FP.F16.F32.PACK_AB R17, R17, R160 ;  /* 0x000000a01111723e */ /* 0x000fe200000000ff */
[----:B------:R-:W-:Y:S01]  /*2ec90*/  STS [R0], R18 ;  /* 0x0000001200007388 */ /* 0x000fe20000000800 */
[----:B------:R-:W-:Y:S02]  /*2eca0*/  F2FP.F16.F32.PACK_AB R15, R15, R162 ;  /* 0x000000a20f0f723e */ /* 0x000fe400000000ff */
[----:B------:R-:W-:Y:S01]  /*2ecb0*/  IADD3 R3, R0, R4, RZ ;  /* 0x0000000400037210 */ /* 0x000fe20007ffe0ff */
[----:B------:R-:W-:Y:S01]  /*2ecc0*/  STS [R0+0x200], R19 ;  /* 0x0002001300007388 */ /* 0x000fe20000000800 */
[----:B------:R-:W-:-:S02]  /*2ecd0*/  F2FP.F16.F32.PACK_AB R152, R153, R152 ;  /* 0x000000989998723e */ /* 0x000fc400000000ff */
[----:B------:R-:W-:Y:S01]  /*2ece0*/  F2FP.F16.F32.PACK_AB R5, R155, R154 ;  /* 0x0000009a9b05723e */ /* 0x000fe200000000ff */
[----:B------:R-:W-:Y:S01]  /*2ecf0*/  STS [R3], R17 ;  /* 0x0000001103007388 */ /* 0x000fe20000000800 */
[----:B------:R-:W-:Y:S02]  /*2ed00*/  @P0 IADD3 R2, R0, -0x20, RZ ;  /* 0xffffffe000020810 */ /* 0x000fe40007ffe0ff */
        /* <DEDUP_REMOVED lines=11> */
[----:B------:R-:W-:Y:S02]  /*2edc0*/  F2FP.F16.F32.PACK_AB R7, R7, R142 ;  /* 0x0000008e0707723e */ /* 0x000fe400000000ff */
[----:B------:R-:W-:Y:S01]  /*2edd0*/  F2FP.F16.F32.PACK_AB R9, R9, R136 ;  /* 0x000000880909723e */ /* 0x000fe200000000ff */
[----:B------:R-:W-:Y:S01]  /*2ede0*/  STS [R3+0x1200], R8 ;  /* 0x0012000803007388 */ /* 0x000fe20000000800 */
[----:B------:R-:W-:-:S03]  /*2edf0*/  F2FP.F16.F32.PACK_AB R6, R139, R138 ;  /* 0x0000008a8b06723e */ /* 0x000fc600000000ff */
[----:B------:R-:W-:Y:S04]  /*2ee00*/  STS [R2], R14 ;  /* 0x0000000e02007388 */ /* 0x000fe80000000800 */
[----:B------:R-:W-:Y:S01]  /*2ee10*/  STS [R2+0x200], R13 ;  /* 0x0002000d02007388 */ /* 0x000fe20000000800 */
[----:B-1----:R-:W-:-:S05]  /*2ee20*/  IMAD.IADD R0, R4, 0x1, R2 ;  /* 0x0000000104007824 */ /* 0x002fca00078e0202 */
[----:B------:R-:W-:Y:S04]  /*2ee30*/  STS [R0], R11 ;  /* 0x0000000b00007388 */ /* 0x000fe80000000800 */
[----:B------:R-:W-:Y:S04]  /*2ee40*/  STS [R0+0x200], R10 ;  /* 0x0002000a00007388 */ /* 0x000fe80000000800 */
[----:B------:R-:W-:Y:S04]  /*2ee50*/  STS [R2+0x1000], R12 ;  /* 0x0010000c02007388 */ /* 0x000fe80000000800 */
[----:B------:R-:W-:Y:S04]  /*2ee60*/  STS [R2+0x1200], R7 ;  /* 0x0012000702007388 */ /* 0x000fe80000000800 */
[----:B------:R-:W-:Y:S04]  /*2ee70*/  STS [R0+0x1000], R9 ;  /* 0x0010000900007388 */ /* 0x000fe80000000800 */
[----:B------:R1:W-:Y:S04]  /*2ee80*/  STS [R0+0x1200], R6 ;  /* 0x0012000600007388 */ /* 0x0003e80000000800 */
[----:B---3--:R3:W5:Y:S04]  /*2ee90*/  LD.E.64 R16, desc[UR4][R168.64+0x70] ;  /* 0x00007004a8107980 */ /* 0x008768000c101b00 */
[----:B------:R3:W5:Y:S04]  /*2eea0*/  LD.E.64 R18, desc[UR4][R168.64+0x90] ;  /* 0x00009004a8127980 */ /* 0x000768000c101b00 */
[----:B-1----:R-:W4:Y:S01]  /*2eeb0*/  LD.E.U16 R0, desc[UR4][R168.64+0x1c8] ;  /* 0x0001c804a8007980 */ /* 0x002f22000c101500 */
[----:B--2---:R-:W-:-:S13]  /*2eec0*/  ISETP.NE.AND P0, PT, R32, -0x1, PT ;  /* 0xffffffff2000780c */ /* 0x004fda0003f05270 */
[----:B------:R-:W2:Y:S04]  /*2eed0*/  @P0 LD.E.64 R8, desc[UR4][R168.64+0x88] ;  /* 0x00008804a8080980 */ /* 0x000ea8000c101b00 */
[----:B------:R-:W3:Y:S01]  /*2eee0*/  @!P0 LD.E.64 R2, desc[UR4][R168.64+0x80] ;  /* 0x00008004a8028980 */ /* 0x000ee2000c101b00 */
[----:B------:R-:W1:Y:S01]  /*2eef0*/  @P5 MUFU.LG2 R11, R23 ;  /* 0x00000017000b5308 */ /* 0x000e620000000c00 */
[----:B------:R-:W4:Y:S01]  /*2ef00*/  S2R R27, SR_CTAID.Y ;  /* 0x00000000001b7919 */ /* 0x000f220000002600 */
[----:B------:R-:W-:-:S06]  /*2ef10*/  MOV R28, 0x7f800000 ;  /* 0x7f800000001c7802 */ /* 0x000fcc0000000f00 */
[----:B------:R-:W4:Y:S01]  /*2ef20*/  @P4 MUFU.LG2 R10, R22 ;  /* 0x00000016000a4308 */ /* 0x000f220000000c00 */
[----:B-1----:R-:W-:-:S07]  /*2ef30*/  @P5 FMUL.FTZ R11, R11, 0.69314718246459960938 ;  /* 0x3f3172180b0b5820 */ /* 0x002fce0000410000 */
[----:B------:R-:W1:Y:S01]  /*2ef40*/  @P2 MUFU.LG2 R12, R20 ;  /* 0x00000014000c2308 */ /* 0x000e620000000c00 */
[----:B------:R-:W-:Y:S01]  /*2ef50*/  @P5 FFMA.FTZ R28, R24, R39, R11 ;  /* 0x00000027181c5223 */ /* 0x000fe2000001000b */
[-C--:B--2---:R-:W-:Y:S02]  /*2ef60*/  @P0 IMAD R6, R9, R32.reuse, RZ ;  /* 0x0000002009060224 */ /* 0x084fe400078e02ff */
[----:B------:R-:W-:Y:S02]  /*2ef70*/  @P0 IMAD.WIDE.U32 R4, R8, R32, RZ ;  /* 0x0000002008040225 */ /* 0x000fe400078e00ff */
[----:B------:R2:W5:Y:S01]  /*2ef80*/  @!P0 LD.E.64 R8, desc[UR4][R168.64+0x88] ;  /* 0x00008804a8088980 */ /* 0x000562000c101b00 */
[C---:B----4-:R-:W-:Y:S01]  /*2ef90*/  PRMT R11, R0.reuse, 0x7770, RZ ;  /* 0x00007770000b7816 */ /* 0x050fe200000000ff */
[----:B------:R-:W4:Y:S01]  /*2efa0*/  @P3 MUFU.LG2 R7, R21 ;  /* 0x0000001500073308 */ /* 0x000f220000000c00 */
[----:B------:R-:W-:Y:S02]  /*2efb0*/  PRMT R0, R0, 0x7771, RZ ;  /* 0x0000777100007816 */ /* 0x000fe400000000ff */
[----:B------:R-:W-:-:S04]  /*2efc0*/  ISETP.NE.AND P1, PT, R11, RZ, PT ;  /* 0x000000ff0b00720c */ /* 0x000fc80003f25270 */
[----:B------:R-:W-:Y:S01]  /*2efd0*/  ISETP.NE.OR P5, PT, R0, RZ, !P1 ;  /* 0x000000ff0000720c */ /* 0x000fe20004fa5670 */
[----:B------:R-:W-:Y:S01]  /*2efe0*/  @P4 FMUL.FTZ R10, R10, 0.69314718246459960938 ;  /* 0x3f3172180a0a4820 */ /* 0x000fe20000410000 */
[----:B------:R-:W-:Y:S01]  /*2eff0*/  @!P0 SHF.R.S32.HI R13, RZ, 0x1f, R27 ;  /* 0x0000001fff0d8819 */ /* 0x000fe2000001141b */
[----:B---3--:R-:W-:Y:S01]  /*2f000*/  @!P0 IMAD R3, R3, R27, RZ ;  /* 0x0000001b03038224 */ /* 0x008fe200078e02ff */
[----:B------:R-:W-:Y:S01]  /*2f010*/  MOV R23, 0x7f800000 ;  /* 0x7f80000000177802 */ /* 0x000fe20000000f00 */
[----:B------:R-:W-:Y:S01]  /*2f020*/  @P4 FFMA.FTZ R23, R24, R38, R10 ;  /* 0x0000002618174223 */ /* 0x000fe2000001000a */
[----:B------:R-:W-:Y:S01]  /*2f030*/  @P0 MOV R22, R4 ;  /* 0x0000000400160202 */ /* 0x000fe20000000f00 */
[----:B------:R-:W-:Y:S02]  /*2f040*/  @!P0 IMAD R10, R2, R13, R3 ;  /* 0x0000000d020a8224 */ /* 0x000fe400078e0203 */
[----:B-1----:R-:W-:Y:S01]  /*2f050*/  @P2 FMUL.FTZ R4, R12, 0.69314718246459960938 ;  /* 0x3f3172180c042820 */ /* 0x002fe20000410000 */
[----:B------:R-:W-:-:S04]  /*2f060*/  @!P0 IMAD.WIDE.U32 R2, R2, R27, RZ ;  /* 0x0000001b02028225 */ /* 0x000fc800078e00ff */
[----:B----4-:R-:W-:Y:S01]  /*2f070*/  @P3 FMUL.FTZ R7, R7, 0.69314718246459960938 ;  /* 0x3f31721807073820 */ /* 0x010fe20000410000 */
[----:B------:R-:W-:Y:S01]  /*2f080*/  BSSY B1, `(.L_x_1060) ;  /* 0x0000016000017945 */ /* 0x000fe20003800000 */
[----:B------:R-:W-:Y:S01]  /*2f090*/  MOV R20, 0x7f800000 ;  /* 0x7f80000000147802 */ /* 0x000fe20000000f00 */
[----:B------:R-:W-:Y:S02]  /*2f0a0*/  IMAD.MOV.U32 R21, RZ, RZ, 0x7f800000 ;  /* 0x7f800000ff157424 */ /* 0x000fe400078e00ff */
[C---:B------:R-:W-:Y:S01]  /*2f0b0*/  @P2 FFMA.FTZ R21, R24.reuse, R36, R4 ;  /* 0x0000002418152223 */ /* 0x040fe20000010004 */
[----:B------:R-:W-:Y:S01]  /*2f0c0*/  @P0 IMAD.IADD R29, R5, 0x1, R6 ;  /* 0x00000001051d0824 */ /* 0x000fe200078e0206 */
[----:B------:R-:W-:Y:S01]  /*2f0d0*/  PLOP3.LUT P4, PT, PT, PT, PT, 0x8, 0x0 ;  /* 0x000000000000781c */ /* 0x000fe20003f8e170 */
[----:B------:R-:W-:Y:S01]  /*2f0e0*/  @P3 FFMA.FTZ R20, R24, R37, R7 ;  /* 0x0000002518143223 */ /* 0x000fe20000010007 */
[----:B------:R-:W-:Y:S02]  /*2f0f0*/  @!P0 IADD3 R29, R3, R10, RZ ;  /* 0x0000000a031d8210 */ /* 0x000fe40007ffe0ff */
[----:B------:R-:W-:-:S02]  /*2f100*/  CS2R R4, SRZ ;  /* 0x0000000000047805 */ /* 0x000fc4000001ff00 */
[----:B------:R-:W-:Y:S01]  /*2f110*/  @!P0 MOV R22, R2 ;  /* 0x0000000200168202 */ /* 0x000fe20000000f00 */
[----:B--2---:R-:W-:Y:S06]  /*2f120*/  @P5 BRA `(.L_x_1061) ;  /* 0x00000000002c5947 */ /* 0x004fec0003800000 */
[----:B------:R-:W-:Y:S01]  /*2f130*/  ISETP.NE.AND P0, PT, R32, -0x1, PT ;  /* 0xffffffff2000780c */ /* 0x000fe20003f05270 */
[----:B------:R-:W-:Y:S01]  /*2f140*/  BSSY B0, `(.L_x_1062) ;  /* 0x0000006000007945 */ /* 0x000fe20003800000 */
[----:B------:R-:W-:-:S11]  /*2f150*/  PLOP3.LUT P4, PT, PT, PT, PT, 0x80, 0x0 ;  /* 0x000000000000781c */ /* 0x000fd60003f8f070 */
[----:B------:R-:W-:Y:S05]  /*2f160*/  @P0 BRA `(.L_x_1063) ;  /* 0x00000000000c0947 */ /* 0x000fea0003800000 */
[----:B------:R-:W2:Y:S02]  /*2f170*/  LD.E R0, desc[UR4][R168.64+0xb4] ;  /* 0x0000b404a8007980 */ /* 0x000ea4000c101900 */
[----:B--2---:R-:W-:-:S05]  /*2f180*/  IMAD R32, R0, R27, RZ ;  /* 0x0000001b00207224 */ /* 0x004fca00078e02ff */
[----:B------:R1:W-:Y:S02]  /*2f190*/  STL [R1+0x374], R32 ;  /* 0x0003742001007387 */ /* 0x0003e40000100800 */
.L_x_1063:
[----:B------:R-:W-:Y:S05]  /*2f1a0*/  BSYNC B0 ;  /* 0x0000000000007941 */ /* 0x000fea0003800000 */
.L_x_1062:
[----:B------:R-:W-:Y:S01]  /*2f1b0*/  PRMT R0, RZ, 0x7610, R0 ;  /* 0x00007610ff007816 */ /* 0x000fe20000000000 */
[--C-:B------:R-:W-:Y:S01]  /*2f1c0*/  IMAD.MOV.U32 R4, RZ, RZ, R32.reuse ;  /* 0x000000ffff047224 */ /* 0x100fe200078e0020 */
[----:B------:R-:W-:Y:S02]  /*2f1d0*/  SHF.R.S32.HI R5, RZ, 0x1f, R32 ;  /* 0x0000001fff057819 */ /* 0x000fe40000011420 */
.L_x_1061:
[----:B------:R-:W-:Y:S05]  /*2f1e0*/  BSYNC B1 ;  /* 0x0000000000017941 */ /* 0x000fea0003800000 */
.L_x_1060:
[----:B------:R-:W-:-:S13]  /*2f1f0*/  LOP3.LUT P0, RZ, R0, 0xff, RZ, 0xc0, !PT ;  /* 0x000000ff00ff7812 */ /* 0x000fda000780c0ff */
[----:B------:R-:W2:Y:S01]  /*2f200*/  @P0 LD.E.64 R6, desc[UR4][R168.64+0xb0] ;  /* 0x0000b004a8060980 */ /* 0x000ea2000c101b00 */
[----:B------:R-:W-:Y:S01]  /*2f210*/  BSSY B0, `(.L_x_1064) ;  /* 0x0000009000007945 */ /* 0x000fe20003800000 */
[----:B------:R-:W-:Y:S01]  /*2f220*/  @P0 MOV R2, 0x1 ;  /* 0x0000000100020802 */ /* 0x000fe20000000f00 */
[----:B--2---:R-:W-:Y:S02]  /*2f230*/  @P0 IMAD R0, R6, R7, RZ ;  /* 0x0000000706000224 */ /* 0x004fe400078e02ff */
[----:B------:R-:W-:Y:S05]  /*2f240*/  @P0 BRA `(.L_x_1065) ;  /* 0x0000000000140947 */ /* 0x000fea0003800000 */
[----:B------:R-:W2:Y:S04]  /*2f250*/  @P1 LD.E R0, desc[UR4][R168.64+0xd4] ;  /* 0x0000d404a8001980 */ /* 0x000ea8000c101900 */
[----:B------:R-:W2:Y:S04]  /*2f260*/  LD.E R2, desc[UR4][R168.64+0x60] ;  /* 0x00006004a8027980 */ /* 0x000ea8000c101900 */
[----:B------:R-:W2:Y:S01]  /*2f270*/  @!P1 LD.E R0, desc[UR4][R168.64+0xb4] ;  /* 0x0000b404a8009980 */ /* 0x000ea2000c101900 */
[----:B------:R-:W-:Y:S01]  /*2f280*/  MOV R6, 0x1 ;  /* 0x0000000100067802 */ /* 0x000fe20000000f00 */
[----:B--2---:R-:W-:-:S02]  /*2f290*/  IMAD R2, R0, R2, RZ ;  /* 0x0000000200027224 */ /* 0x004fc400078e02ff */
.L_x_1065:
[----:B------:R-:W-:Y:S05]  /*2f2a0*/  BSYNC B0 ;  /* 0x0000000000007941 */ /* 0x000fea0003800000 */
.L_x_1064:
[----:B------:R-:W2:Y:S01]  /*2f2b0*/  S2R R40, SR_CTAID.Z ;  /* 0x0000000000287919 */ /* 0x000ea20000002700 */
[----:B------:R-:W-:Y:S01]  /*2f2c0*/  IMAD R2, R27, R2, RZ ;  /* 0x000000021b027224 */ /* 0x000fe200078e02ff */
[----:B------:R-:W-:Y:S01]  /*2f2d0*/  LOP3.LUT R3, R25, 0xffffffe0, RZ, 0xc0, !PT ;  /* 0xffffffe019037812 */ /* 0x000fe200078ec0ff */
[----:B------:R-:W3:Y:S03]  /*2f2e0*/  S2R R41, SR_CTAID.X ;  /* 0x0000000000297919 */ /* 0x000ee60000002500 */
[----:B------:R-:W-:Y:S01]  /*2f2f0*/  SEL R2, R2, RZ, !P4 ;  /* 0x000000ff02027207 */ /* 0x000fe20006000000 */
[----:B------:R-:W-:Y:S01]  /*2f300*/  IMAD.IADD R3, R26, 0x1, -R3 ;  /* 0x000000011a037824 */ /* 0x000fe200078e0a03 */
[----:B------:R-:W-:Y:S05]  /*2f310*/  WARPSYNC.ALL ;  /* 0x0000000000007948 */ /* 0x000fea0003800000 */
[----:B------:R-:W-:Y:S01]  /*2f320*/  LOP3.LUT P2, RZ, R3, 0x3, RZ, 0xc0, !PT ;  /* 0x0000000303ff7812 */ /* 0x000fe2000784c0ff */
[----:B--2---:R-:W-:-:S02]  /*2f330*/  IMAD R0, R40, R0, R2 ;  /* 0x0000000028007224 */ /* 0x004fc400078e0202 */
[----:B------:R2:W5:Y:S01]  /*2f340*/  LD.E.64 R2, desc[UR4][R168.64+0xa0] ;  /* 0x0000a004a8027980 */ /* 0x000562000c101b00 */
[----:B---3--:R-:W-:Y:S01]  /*2f350*/  IMAD R7, R41, R6, RZ ;  /* 0x0000000629077224 */ /* 0x008fe200078e02ff */
[----:B------:R-:W-:Y:S03]  /*2f360*/  BAR.SYNC.DEFER_BLOCKING 0x0 ;  /* 0x0000000000007b1d */ /* 0x000fe60000010000 */
[----:B------:R-:W-:-:S03]  /*2f370*/  IMAD.SHL.U32 R7, R7, 0x80, RZ ;  /* 0x0000008007077824 */ /* 0x000fc600078e00ff */
[----:B------:R2:W3:Y:S04]  /*2f380*/  LDS.128 R24, [R210] ;  /* 0x00000000d2187984 */ /* 0x0004e80000000c00 */
[----:B-1----:R2:W1:Y:S04]  /*2f390*/  LDS.128 R32, [R210+0x800] ;  /* 0x00080000d2207984 */ /* 0x0024680000000c00 */
[----:B------:R2:W4:Y:S04]  /*2f3a0*/  LDS.128 R36, [R210+0x1000] ;  /* 0x00100000d2247984 */ /* 0x0005280000000c00 */
[----:B------:R-:W1:Y:S01]  /*2f3b0*/  LDS.128 R208, [R210+0x1800] ;  /* 0x00180000d2d07984 */ /* 0x000e620000000c00 */
[----:B------:R-:W-:Y:S01]  /*2f3c0*/  IADD3 R4, P1, P0, R7, R4, R0 ;  /* 0x0000000407047210 */ /* 0x000fe2000783e000 */
[----:B------:R-:W-:Y:S01]  /*2f3d0*/  BSSY B0, `(.L_x_1066) ;  /* 0x0000026000007945 */ /* 0x000fe20003800000 */
[----:B------:R-:W-:-:S02]  /*2f3e0*/  SHF.R.S32.HI R10, RZ, 0x1f, R7 ;  /* 0x0000001fff0a7819 */ /* 0x000fc40000011407 */
[----:B------:R-:W-:-:S04]  /*2f3f0*/  SHF.R.S32.HI R0, RZ, 0x1f, R0 ;  /* 0x0000001fff007819 */ /* 0x000fc80000011400 */
[----:B------:R-:W-:Y:S01]  /*2f400*/  IADD3.X R0, R10, R5, R0, P1, P0 ;  /* 0x000000050a007210 */ /* 0x000fe20000fe0400 */
[----:B------:R-:W-:Y:S06]  /*2f410*/  @P2 BRA `(.L_x_1067) ;  /* 0x0000000000842947 */ /* 0x000fec0003800000 */
[----:B------:R-:W2:Y:S04]  /*2f420*/  LDL.LU R13, [R1+0x3a8] ;  /* 0x0003a800010d7983 */ /* 0x000ea80000300800 */
[----:B------:R-:W2:Y:S02]  /*2f430*/  LDL.LU R12, [R1+0x3ac] ;  /* 0x0003ac00010c7983 */ /* 0x000ea40000300800 */
[CC--:B--2---:R-:W-:Y:S01]  /*2f440*/  ISETP.GE.AND P6, PT, R12.reuse, R13.reuse, PT ;  /* 0x0000000d0c00720c */ /* 0x0c4fe20003fc6270 */
[C---:B------:R-:W-:Y:S02]  /*2f450*/  VIADD R7, R12.reuse, 0x8 ;  /* 0x000000080c077836 */ /* 0x040fe40000000000 */
[C---:B------:R-:W-:Y:S02]  /*2f460*/  VIADD R5, R12.reuse, 0x40 ;  /* 0x000000400c057836 */ /* 0x040fe40000000000 */
[----:B------:R-:W-:Y:S01]  /*2f470*/  VIADD R11, R12, 0x48 ;  /* 0x000000480c0b7836 */ /* 0x000fe20000000000 */
[----:B------:R-:W-:-:S02]  /*2f480*/  ISETP.GE.AND P5, PT, R7, R13, PT ;  /* 0x0000000d0700720c */ /* 0x000fc40003fa6270 */
[-C--:B------:R-:W-:Y:S02]  /*2f490*/  ISETP.GE.AND P4, PT, R5, R13.reuse, PT ;  /* 0x0000000d0500720c */ /* 0x080fe40003f86270 */
[----:B------:R-:W-:-:S03]  /*2f4a0*/  ISETP.GE.AND P3, PT, R11, R13, PT ;  /* 0x0000000d0b00720c */ /* 0x000fc60003f66270 */
[----:B------:R-:W-:-:S05]  /*2f4b0*/  @!P6 IMAD R10, R12, R6, RZ ;  /* 0x000000060c0ae224 */ /* 0x000fca00078e02ff */
[C---:B------:R-:W-:Y:S01]  /*2f4c0*/  @!P6 IADD3 R12, P0, R10.reuse, R4, RZ ;  /* 0x000000040a0ce210 */ /* 0x040fe20007f1e0ff */
[-C--:B------:R-:W-:Y:S02]  /*2f4d0*/  @!P5 IMAD R13, R7, R6.reuse, RZ ;  /* 0x00000006070dd224 */ /* 0x080fe400078e02ff */
[----:B------:R-:W-:Y:S01]  /*2f4e0*/  @!P4 IMAD R15, R5, R6, RZ ;  /* 0x00000006050fc224 */ /* 0x000fe200078e02ff */
[----:B------:R-:W-:Y:S01]  /*2f4f0*/  @!P6 LEA.HI.X.SX32 R14, R10, R0, 0x1, P0 ;  /* 0x000000000a0ee211 */ /* 0x000fe200000f0eff */
[----:B------:R-:W-:Y:S01]  /*2f500*/  @!P3 IMAD R7, R11, R6, RZ ;  /* 0x000000060b07b224 */ /* 0x000fe200078e02ff */
[C---:B-----5:R-:W-:Y:S02]  /*2f510*/  @!P6 LEA R10, P0, R12.reuse, R2, 0x2 ;  /* 0x000000020c0ae211 */ /* 0x060fe400078010ff */
[----:B------:R-:W-:Y:S02]  /*2f520*/  @!P5 IADD3 R5, P2, R13, R4, RZ ;  /* 0x000000040d05d210 */ /* 0x000fe40007f5e0ff */
[----:B------:R-:W-:-:S02]  /*2f530*/  @!P6 LEA.HI.X R11, R12, R3, R14, 0x2, P0 ;  /* 0x000000030c0be211 */ /* 0x000fc400000f140e */
[-C--:B------:R-:W-:Y:S02]  /*2f540*/  @!P4 IADD3 R14, P1, R15, R4.reuse, RZ ;  /* 0x000000040f0ec210 */ /* 0x080fe40007f3e0ff */
[----:B------:R-:W-:Y:S01]  /*2f550*/  @!P3 IADD3 R12, P0, R7, R4, RZ ;  /* 0x00000004070cb210 */ /* 0x000fe20007f1e0ff */
[----:B------:R2:W-:Y:S01]  /*2f560*/  @!P6 ST.E desc[UR4][R10.64], R28 ;  /* 0x0000001c0a00e985 */ /* 0x0005e2000c101904 */
[----:B------:R-:W-:Y:S02]  /*2f570*/  @!P5 LEA.HI.X.SX32 R4, R13, R0, 0x1, P2 ;  /* 0x000000000d04d211 */ /* 0x000fe400010f0eff */
[----:B------:R-:W-:Y:S02]  /*2f580*/  @!P5 LEA R6, P2, R5, R2, 0x2 ;  /* 0x000000020506d211 */ /* 0x000fe400078410ff */
[-C--:B------:R-:W-:Y:S02]  /*2f590*/  @!P4 LEA.HI.X.SX32 R15, R15, R0.reuse, 0x1, P1 ;  /* 0x000000000f0fc211 */ /* 0x080fe400008f0eff */
[----:B------:R-:W-:-:S02]  /*2f5a0*/  @!P3 LEA.HI.X.SX32 R0, R7, R0, 0x1, P0 ;  /* 0x000000000700b211 */ /* 0x000fc400000f0eff */
[-C--:B------:R-:W-:Y:S02]  /*2f5b0*/  @!P5 LEA.HI.X R7, R5, R3.reuse, R4, 0x2, P2 ;  /* 0x000000030507d211 */ /* 0x080fe400010f1404 */
[-C--:B------:R-:W-:Y:S02]  /*2f5c0*/  @!P4 LEA R4, P1, R14, R2.reuse, 0x2 ;  /* 0x000000020e04c211 */ /* 0x080fe400078210ff */
[----:B------:R-:W-:Y:S01]  /*2f5d0*/  @!P3 LEA R2, P0, R12, R2, 0x2 ;  /* 0x000000020c02b211 */ /* 0x000fe200078010ff */
[----:B------:R2:W-:Y:S01]  /*2f5e0*/  @!P5 ST.E desc[UR4][R6.64], R23 ;  /* 0x000000170600d985 */ /* 0x0005e2000c101904 */
[-C--:B------:R-:W-:Y:S02]  /*2f5f0*/  @!P4 LEA.HI.X R5, R14, R3.reuse, R15, 0x2, P1 ;  /* 0x000000030e05c211 */ /* 0x080fe400008f140f */
[----:B------:R-:W-:-:S03]  /*2f600*/  @!P3 LEA.HI.X R3, R12, R3, R0, 0x2, P0 ;  /* 0x000000030c03b211 */ /* 0x000fc600000f1400 */
[----:B------:R2:W-:Y:S04]  /*2f610*/  @!P4 ST.E desc[UR4][R4.64], R20 ;  /* 0x000000140400c985 */ /* 0x0005e8000c101904 */
[----:B------:R2:W-:Y:S02]  /*2f620*/  @!P3 ST.E desc[UR4][R2.64], R21 ;  /* 0x000000150200b985 */ /* 0x0005e4000c101904 */
.L_x_1067:
[----:B------:R-:W-:Y:S05]  /*2f630*/  BSYNC B0 ;  /* 0x0000000000007941 */ /* 0x000fea0003800000 */
.L_x_1066:
[----:B--2---:R-:W2:Y:S04]  /*2f640*/  LDL.LU R4, [R1+0x3a4] ;  /* 0x0003a40001047983 */ /* 0x004ea80000300800 */
[----:B------:R-:W3:Y:S04]  /*2f650*/  LD.E R6, desc[UR4][R168.64+0xc0] ;  /* 0x0000c004a8067980 */ /* 0x000ee8000c101900 */
[----:B------:R1:W5:Y:S02]  /*2f660*/  LDL.64 R12, [R1+0x398] ;  /* 0x00039800010c7983 */ /* 0x0003640000100a00 */
[----:B-----5:R-:W4:Y:S01]  /*2f670*/  S2R R2, SR_TID.X ;  /* 0x0000000000027919 */ /* 0x020f220000002100 */
[----:B------:R-:W-:Y:S01]  /*2f680*/  SHF.R.S32.HI R5, RZ, 0x1f, R40 ;  /* 0x0000001fff057819 */ /* 0x000fe20000011428 */
[----:B------:R-:W-:-:S04]  /*2f690*/  IMAD R3, R19, R40, RZ ;  /* 0x0000002813037224 */ /* 0x000fc800078e02ff */
[----:B------:R-:W-:Y:S01]  /*2f6a0*/  IMAD R5, R18, R5, R3 ;  /* 0x0000000512057224 */ /* 0x000fe200078e0203 */
[----:B----4-:R-:W-:-:S04]  /*2f6b0*/  SHF.R.S32.HI R0, RZ, 0x1f, R2 ;  /* 0x0000001fff007819 */ /* 0x010fc80000011402 */
[----:B------:R-:W-:-:S04]  /*2f6c0*/  LEA.HI R0, R0, R2, RZ, 0x2 ;  /* 0x0000000200007211 */ /* 0x000fc800078f10ff */
[----:B------:R-:W-:-:S05]  /*2f6d0*/  LOP3.LUT R0, R0, 0xfffffffc, RZ, 0xc0, !PT ;  /* 0xfffffffc00007812 */ /* 0x000fca00078ec0ff */
[----:B------:R-:W-:-:S04]  /*2f6e0*/  IMAD.IADD R0, R2, 0x1, -R0 ;  /* 0x0000000102007824 */ /* 0x000fc800078e0a00 */
[----:B------:R-:W-:-:S05]  /*2f6f0*/  IMAD.SHL.U32 R0, R0, 0x8, RZ ;  /* 0x0000000800007824 */ /* 0x000fca00078e00ff */
[----:B------:R-:W-:Y:S02]  /*2f700*/  IADD3 R2, P0, R0, R22, RZ ;  /* 0x0000001600027210 */ /* 0x000fe40007f1e0ff */
[----:B------:R-:W-:-:S05]  /*2f710*/  SHF.R.S32.HI R7, RZ, 0x1f, R0 ;  /* 0x0000001fff077819 */ /* 0x000fca0000011400 */
[----:B------:R-:W-:Y:S01]  /*2f720*/  IMAD.X R3, R7, 0x1, R29, P0 ;  /* 0x0000000107037824 */ /* 0x000fe200000e061d */
[----:B------:R-:W-:Y:S01]  /*2f730*/  LEA.HI.SX32 R7, R30, 0x20, 0x1e ;  /* 0x000000201e077811 */ /* 0x000fe200078ff2ff */
[----:B------:R-:W-:Y:S01]  /*2f740*/  BSSY B0, `(.L_x_1068) ;  /* 0x0000014000007945 */ /* 0x000fe20003800000 */
[----:B--2---:R-:W-:Y:S01]  /*2f750*/  IMAD R4, R41, -0x80, R4 ;  /* 0xffffff8029047824 */ /* 0x004fe200078e0204 */
[----:B---3--:R-:W-:-:S04]  /*2f760*/  ISETP.GE.AND P1, PT, R0, R6, PT ;  /* 0x000000060000720c */ /* 0x008fc80003f26270 */
[-C--:B------:R-:W-:Y:S02]  /*2f770*/  ISETP.GE.OR P0, PT, R31, R4.reuse, P1 ;  /* 0x000000041f00720c */ /* 0x080fe40000f06670 */
[----:B------:R-:W-:Y:S02]  /*2f780*/  LEA.HI.SX32 R6, R30, 0x40, 0x1e ;  /* 0x000000401e067811 */ /* 0x000fe400078ff2ff */
[-C--:B------:R-:W-:Y:S02]  /*2f790*/  ISETP.GE.OR P3, PT, R7, R4.reuse, P1 ;  /* 0x000000040700720c */ /* 0x080fe40000f66670 */
[----:B------:R-:W-:Y:S01]  /*2f7a0*/  ISETP.GE.OR P2, PT, R6, R4, P1 ;  /* 0x000000040600720c */ /* 0x000fe20000f46670 */
[----:B------:R-:W-:Y:S01]  /*2f7b0*/  IMAD.WIDE.U32 R6, R18, R40, R2 ;  /* 0x0000002812067225 */ /* 0x000fe200078e0002 */
[----:B------:R-:W-:-:S03]  /*2f7c0*/  LEA.HI.SX32 R0, R30, 0x60, 0x1e ;  /* 0x000000601e007811 */ /* 0x000fc600078ff2ff */
[----:B------:R-:W-:Y:S01]  /*2f7d0*/  IMAD.IADD R5, R7, 0x1, R5 ;  /* 0x0000000107057824 */ /* 0x000fe200078e0205 */
[----:B------:R-:W-:Y:S01]  /*2f7e0*/  ISETP.GE.OR P1, PT, R0, R4, P1 ;  /* 0x000000040000720c */ /* 0x000fe20000f26670 */
[----:B-1----:R-:W-:-:S12]  /*2f7f0*/  @P0 BRA `(.L_x_1069) ;  /* 0x0000000000200947 */ /* 0x002fd80003800000 */
[----:B------:R-:W-:Y:S01]  /*2f800*/  MOV R4, R6 ;  /* 0x0000000600047202 */ /* 0x000fe20000000f00 */
[----:B------:R-:W-:-:S04]  /*2f810*/  IMAD R0, R13, R8, RZ ;  /* 0x000000080d007224 */ /* 0x000fc800078e02ff */
[----:B------:R-:W-:-:S04]  /*2f820*/  IMAD.WIDE.U32 R2, R12, R8, R4 ;  /* 0x000000080c027225 */ /* 0x000fc800078e0004 */
[----:B------:R-:W-:Y:S01]  /*2f830*/  IMAD R0, R12, R9, R0 ;  /* 0x000000090c007224 */ /* 0x000fe200078e0200 */
[----:B------:R-:W-:-:S04]  /*2f840*/  LEA R10, P0, R2, R16, 0x1 ;  /* 0x00000010020a7211 */ /* 0x000fc800078008ff */
[----:B------:R-:W-:-:S04]  /*2f850*/  IADD3 R0, R3, R0, RZ ;  /* 0x0000000003007210 */ /* 0x000fc80007ffe0ff */
[----:B------:R-:W-:-:S05]  /*2f860*/  LEA.HI.X R11, R2, R17, R0, 0x1, P0 ;  /* 0x00000011020b7211 */ /* 0x000fca00000f0c00 */
[----:B------:R1:W-:Y:S02]  /*2f870*/  ST.E.128 desc[UR4][R10.64], R24 ;  /* 0x000000180a007985 */ /* 0x0003e4000c101d04 */
.L_x_1069:
[----:B------:R-:W-:Y:S05]  /*2f880*/  BSYNC B0 ;  /* 0x0000000000007941 */ /* 0x000fea0003800000 */
.L_x_1068:
[----:B------:R-:W-:Y:S04]  /*2f890*/  BSSY B0, `(.L_x_1070) ;  /* 0x000000d000007945 */ /* 0x000fe80003800000 */
[----:B------:R-:W-:Y:S05]  /*2f8a0*/  @P3 BRA `(.L_x_1071) ;  /* 0x00000000002c3947 */ /* 0x000fea0003800000 */
[----:B-1----:R-:W-:Y:S01]  /*2f8b0*/  IADD3 R10, P0, R12, 0x20, RZ ;  /* 0x000000200c0a7810 */ /* 0x002fe20007f1e0ff */
[----:B------:R-:W-:Y:S01]  /*2f8c0*/  IMAD.MOV.U32 R2, RZ, RZ, R6 ;  /* 0x000000ffff027224 */ /* 0x000fe200078e0006 */
[----:B------:R-:W-:-:S03]  /*2f8d0*/  MOV R3, R5 ;  /* 0x0000000500037202 */ /* 0x000fc60000000f00 */
[----:B------:R-:W-:Y:S02]  /*2f8e0*/  IMAD.X R0, RZ, RZ, R13, P0 ;  /* 0x000000ffff007224 */ /* 0x000fe400000e060d */
[----:B------:R-:W-:-:S04]  /*2f8f0*/  IMAD.WIDE.U32 R2, R8, R10, R2 ;  /* 0x0000000a08027225 */ /* 0x000fc800078e0002 */
[----:B------:R-:W-:-:S04]  /*2f900*/  IMAD R0, R0, R8, RZ ;  /* 0x0000000800007224 */ /* 0x000fc800078e02ff */
[----:B------:R-:W-:Y:S01]  /*2f910*/  IMAD R0, R9, R10, R0 ;  /* 0x0000000a09007224 */ /* 0x000fe200078e0200 */
[----:B------:R-:W-:-:S04]  /*2f920*/  LEA R10, P0, R2, R16, 0x1 ;  /* 0x00000010020a7211 */ /* 0x000fc800078008ff */
[----:B------:R-:W-:-:S04]  /*2f930*/  IADD3 R0, R3, R0, RZ ;  /* 0x0000000003007210 */ /* 0x000fc80007ffe0ff */
[----:B------:R-:W-:-:S05]  /*2f940*/  LEA.HI.X R11, R2, R17, R0, 0x1, P0 ;  /* 0x00000011020b7211 */ /* 0x000fca00000f0c00 */
[----:B------:R2:W-:Y:S02]  /*2f950*/  ST.E.128 desc[UR4][R10.64], R32 ;  /* 0x000000200a007985 */ /* 0x0005e4000c101d04 */
.L_x_1071:
[----:B------:R-:W-:Y:S05]  /*2f960*/  BSYNC B0 ;  /* 0x0000000000007941 */ /* 0x000fea0003800000 */
.L_x_1070:
[----:B------:R-:W-:Y:S04]  /*2f970*/  BSSY B0, `(.L_x_1072) ;  /* 0x000000d000007945 */ /* 0x000fe80003800000 */
[----:B------:R-:W-:Y:S05]  /*2f980*/  @P2 BRA `(.L_x_1073) ;  /* 0x00000000002c2947 */ /* 0x000fea0003800000 */
[----:B-12---:R-:W-:Y:S01]  /*2f990*/  IADD3 R10, P0, R12, 0x40, RZ ;  /* 0x000000400c0a7810 */ /* 0x006fe20007f1e0ff */
        /* <DEDUP_REMOVED lines=10> */
.L_x_1073:
[----:B------:R-:W-:Y:S05]  /*2fa40*/  BSYNC B0 ;  /* 0x0000000000007941 */ /* 0x000fea0003800000 */
.L_x_1072:
[----:B-123--:R-:W-:Y:S02]  /*2fa50*/  MOV R10, 0x50 ;  /* 0x00000050000a7802 */ /* 0x00efe40000000f00 */
[----:B------:R-:W-:-:S03]  /*2fa60*/  MOV R3, 0x0 ;  /* 0x0000000000037802 */ /* 0x000fc60000000f00 */
[----:B------:R-:W-:-:S04]  /*2fa70*/  IMAD.MOV.U32 R2, RZ, RZ, R10 ;  /* 0x000000ffff027224 */ /* 0x000fc800078e000a */
[----:B------:R-:W-:Y:S05]  /*2fa80*/  @P1 RET.REL.NODEC R2 `(_ZN5flash16flash_fwd_kernelI23Flash_fwd_kernel_traitsILi32ELi128ELi128ELi4ELb0ELb0EN7cutlass6half_tE19Flash_kernel_traitsILi32ELi128ELi128ELi4ES3_EELb1ELb0ELb1ELb0ELb0ELb0ELb0ELb1EEEvNS_16Flash_fwd_paramsE) ;  /* 0xfffffd04025c1950 */ /* 0x000fea0003c3ffff */
[----:B------:R-:W-:Y:S01]  /*2fa90*/  IADD3 R7, P0, R12, 0x60, RZ ;  /* 0x000000600c077810 */ /* 0x000fe20007f1e0ff */
[----:B------:R-:W-:Y:S01]  /*2faa0*/  IMAD.MOV.U32 R2, RZ, RZ, R6 ;  /* 0x000000ffff027224 */ /* 0x000fe200078e0006 */
[----:B------:R-:W-:-:S03]  /*2fab0*/  MOV R3, R5 ;  /* 0x0000000500037202 */ /* 0x000fc60000000f00 */
[----:B------:R-:W-:Y:S02]  /*2fac0*/  IMAD.X R0, RZ, RZ, R13, P0 ;  /* 0x000000ffff007224 */ /* 0x000fe400000e060d */
[----:B------:R-:W-:-:S04]  /*2fad0*/  IMAD.WIDE.U32 R4, R8, R7, R2 ;  /* 0x0000000708047225 */ /* 0x000fc800078e0002 */
[----:B------:R-:W-:Y:S01]  /*2fae0*/  IMAD R0, R0, R8, RZ ;  /* 0x0000000800007224 */ /* 0x000fe200078e02ff */
[----:B------:R-:W-:-:S03]  /*2faf0*/  LEA R2, P0, R4, R16, 0x1 ;  /* 0x0000001004027211 */ /* 0x000fc600078008ff */
[----:B------:R-:W-:-:S04]  /*2fb00*/  IMAD R0, R9, R7, R0 ;  /* 0x0000000709007224 */ /* 0x000fc800078e0200 */
[----:B------:R-:W-:-:S05]  /*2fb10*/  IMAD.IADD R0, R5, 0x1, R0 ;  /* 0x0000000105007824 */ /* 0x000fca00078e0200 */
[----:B------:R-:W-:-:S05]  /*2fb20*/  LEA.HI.X R3, R4, R17, R0, 0x1, P0 ;  /* 0x0000001104037211 */ /* 0x000fca00000f0c00 */
[----:B------:R1:W-:Y:S02]  /*2fb30*/  ST.E.128 desc[UR4][R2.64], R208 ;  /* 0x000000d002007985 */ /* 0x0003e4000c101d04 */
[----:B-1----:R-:W-:Y:S02]  /*2fb40*/  MOV R2, R10 ;  /* 0x0000000a00027202 */ /* 0x002fe40000000f00 */
[----:B------:R-:W-:-:S04]  /*2fb50*/  MOV R3, 0x0 ;  /* 0x0000000000037802 */ /* 0x000fc80000000f00 */
[----:B------:R-:W-:Y:S05]  /*2fb60*/  RET.REL.NODEC R2 `(_ZN5flash16flash_fwd_kernelI23Flash_fwd_kernel_traitsILi32ELi128ELi128ELi4ELb0ELb0EN7cutlass6half_tE19Flash_kernel_traitsILi32ELi128ELi128ELi4ES3_EELb1ELb0ELb1ELb0ELb0ELb0ELb0ELb1EEEvNS_16Flash_fwd_paramsE) ;  /* 0xfffffd0402247950 */ /* 0x000fea0003c3ffff */
.L_x_1059:
[----:B------:R-:W-:Y:S01]  /*2fb70*/  IMAD.MOV.U32 R0, RZ, RZ, 0x2 ;  /* 0x00000002ff007424 */ /* 0x000fe200078e00ff */
[----:B------:R-:W-:Y:S01]  /*2fb80*/  MOV R2, R15 ;  /* 0x0000000f00027202 */ /* 0x000fe20000000f00 */
[----:B------:R-:W-:Y:S01]  /*2fb90*/  IMAD.MOV.U32 R4, RZ, RZ, -0x1 ;  /* 0xffffffffff047424 */ /* 0x000fe200078e00ff */
[----:B------:R-:W-:-:S07]  /*2fba0*/  MOV R3, 0x1f ;  /* 0x0000001f00037802 */ /* 0x000fce0000000f00 */
[----:B--2--5:R-:W-:Y:S05]  /*2fbb0*/  WARPSYNC.COLLECTIVE R4, `(.L_x_1074) ;  /* 0x0000000004087348 */ /* 0x024fea0003c00000 */
[----:B------:R1:W3:Y:S02]  /*2fbc0*/  SHFL.BFLY P0, R0, R2, R0, R3 ;  /* 0x0c00000002007389 */ /* 0x0002e40000000003 */
[----:B-123-5:R-:W-:Y:S01]  /*2fbd0*/  ENDCOLLECTIVE ;  /* 0x000000000000791b */ /* 0x02efe20003800000 */
.L_x_1074:
[----:B------:R-:W-:Y:S02]  /*2fbe0*/  MOV R8, R0 ;  /* 0x0000000000087202 */ /* 0x000fe40000000f00 */
[----:B------:R-:W-:-:S03]  /*2fbf0*/  MOV R0, 0x1 ;  /* 0x0000000100007802 */ /* 0x000fc60000000f00 */
[----:B------:R-:W-:-:S04]  /*2fc00*/  FADD.FTZ R8, R8, R15 ;  /* 0x0000000f08087221 */ /* 0x000fc80000010000 */
[----:B------:R-:W-:-:S07]  /*2fc10*/  IMAD.MOV.U32 R2, RZ, RZ, R8 ;  /* 0x000000ffff027224 */ /* 0x000fce00078e0008 */
[----:B------:R-:W-:Y:S05]  /*2fc20*/  WARPSYNC.COLLECTIVE R4, `(.L_x_1075) ;  /* 0x0000000004087348 */ /* 0x000fea0003c00000 */
[----:B------:R1:W2:Y:S02]  /*2fc30*/  SHFL.BFLY P0, R0, R2, R0, R3 ;  /* 0x0c00000002007389 */ /* 0x0002a40000000003 */
[----:B-12---:R-:W-:Y:S01]  /*2fc40*/  ENDCOLLECTIVE ;  /* 0x000000000000791b */ /* 0x006fe20003800000 */
.L_x_1075:
[----:B------:R-:W-:Y:S01]  /*2fc50*/  IMAD.MOV.U32 R11, RZ, RZ, R0 ;  /* 0x000000ffff0b7224 */ /* 0x000fe200078e0000 */
[----:B------:R-:W-:Y:S02]  /*2fc60*/  MOV R0, 0x2 ;  /* 0x0000000200007802 */ /* 0x000fe40000000f00 */
[----:B------:R-:W-:Y:S01]  /*2fc70*/  MOV R2, R14 ;  /* 0x0000000e00027202 */ /* 0x000fe20000000f00 */
[----:B------:R-:W-:-:S07]  /*2fc80*/  FADD.FTZ R23, R8, R11 ;  /* 0x0000000b08177221 */ /* 0x000fce0000010000 */
[----:B------:R-:W-:Y:S05]  /*2fc90*/  WARPSYNC.COLLECTIVE R4, `(.L_x_1076) ;  /* 0x0000000004087348 */ /* 0x000fea0003c00000 */
[----:B------:R1:W2:Y:S02]  /*2fca0*/  SHFL.BFLY P0, R0, R2, R0, R3 ;  /* 0x0c00000002007389 */ /* 0x0002a40000000003 */
[----:B-12---:R-:W-:Y:S01]  /*2fcb0*/  ENDCOLLECTIVE ;  /* 0x000000000000791b */ /* 0x006fe20003800000 */
.L_x_1076:
[----:B------:R-:W-:Y:S01]  /*2fcc0*/  IMAD.MOV.U32 R7, RZ, RZ, R0 ;  /* 0x000000ffff077224 */ /* 0x000fe200078e0000 */
[----:B------:R-:W-:-:S03]  /*2fcd0*/  MOV R0, 0x1 ;  /* 0x0000000100007802 */ /* 0x000fc60000000f00 */
[----:B------:R-:W-:-:S05]  /*2fce0*/  FADD.FTZ R7, R7, R14 ;  /* 0x0000000e07077221 */ /* 0x000fca0000010000 */
[----:B------:R-:W-:-:S07]  /*2fcf0*/  MOV R2, R7 ;  /* 0x0000000700027202 */ /* 0x000fce0000000f00 */
[----:B------:R-:W-:Y:S05]  /*2fd00*/  WARPSYNC.COLLECTIVE R4, `(.L_x_1077) ;  /* 0x0000000004087348 */ /* 0x000fea0003c00000 */
[----:B------:R1:W2:Y:S02]  /*2fd10*/  SHFL.BFLY P0, R0, R2, R0, R3 ;  /* 0x0c00000002007389 */ /* 0x0002a40000000003 */
[----:B-12---:R-:W-:Y:S01]  /*2fd20*/  ENDCOLLECTIVE ;  /* 0x000000000000791b */ /* 0x006fe20003800000 */
.L_x_1077:
[----:B------:R-:W-:Y:S01]  /*2fd30*/  IMAD.MOV.U32 R10, RZ, RZ, R0 ;  /* 0x000000ffff0a7224 */ /* 0x000fe200078e0000 */
[----:B------:R-:W-:Y:S02]  /*2fd40*/  MOV R0, 0x2 ;  /* 0x0000000200007802 */ /* 0x000fe40000000f00 */
[----:B------:R-:W-:Y:S01]  /*2fd50*/  MOV R2, R13 ;  /* 0x0000000d00027202 */ /* 0x000fe20000000f00 */
[----:B------:R-:W-:-:S07]  /*2fd60*/  FADD.FTZ R22, R7, R10 ;  /* 0x0000000a07167221 */ /* 0x000fce0000010000 */
[----:B------:R-:W-:Y:S05]  /*2fd70*/  WARPSYNC.COLLECTIVE R4, `(.L_x_1078) ;  /* 0x0000000004087348 */ /* 0x000fea0003c00000 */
[----:B------:R1:W2:Y:S02]  /*2fd80*/  SHFL.BFLY P0, R0, R2, R0, R3 ;  /* 0x0c00000002007389 */ /* 0x0002a40000000003 */
[----:B-12---:R-:W-:Y:S01]  /*2fd90*/  ENDCOLLECTIVE ;  /* 0x000000000000791b */ /* 0x006fe20003800000 */
.L_x_1078:
[----:B------:R-:W-:Y:S01]  /*2fda0*/  IMAD.MOV.U32 R6, RZ, RZ, R0 ;  /* 0x000000ffff067224 */ /* 0x000fe200078e0000 */
[----:B------:R-:W-:-:S03]  /*2fdb0*/  MOV R0, 0x1 ;  /* 0x0000000100007802 */ /* 0x000fc60000000f00 */
[----:B------:R-:W-:-:S05]  /*2fdc0*/  FADD.FTZ R6, R6, R13 ;  /* 0x0000000d06067221 */ /* 0x000fca0000010000 */
[----:B------:R-:W-:-:S07]  /*2fdd0*/  MOV R2, R6 ;  /* 0x0000000600027202 */ /* 0x000fce0000000f00 */
[----:B------:R-:W-:Y:S05]  /*2fde0*/  WARPSYNC.COLLECTIVE R4, `(.L_x_1079) ;  /* 0x0000000004087348 */ /* 0x000fea0003c00000 */
[----:B------:R1:W2:Y:S02]  /*2fdf0*/  SHFL.BFLY P0, R0, R2, R0, R3 ;  /* 0x0c00000002007389 */ /* 0x0002a40000000003 */
[----:B-12---:R-:W-:Y:S01]  /*2fe00*/  ENDCOLLECTIVE ;  /* 0x000000000000791b */ /* 0x006fe20003800000 */
.L_x_1079:
[----:B------:R-:W-:Y:S01]  /*2fe10*/  IMAD.MOV.U32 R9, RZ, RZ, R0 ;  /* 0x000000ffff097224 */ /* 0x000fe200078e0000 */
[----:B------:R-:W-:Y:S02]  /*2fe20*/  MOV R0, 0x2 ;  /* 0x0000000200007802 */ /* 0x000fe40000000f00 */
[----:B------:R-:W-:Y:S01]  /*2fe30*/  MOV R2, R12 ;  /* 0x0000000c00027202 */ /* 0x000fe20000000f00 */
[----:B------:R-:W-:-:S07]  /*2fe40*/  FADD.FTZ R21, R6, R9 ;  /* 0x0000000906157221 */ /* 0x000fce0000010000 */
[----:B------:R-:W-:Y:S05]  /*2fe50*/  WARPSYNC.COLLECTIVE R4, `(.L_x_1080) ;  /* 0x0000000004087348 */ /* 0x000fea0003c00000 */
[----:B------:R1:W2:Y:S02]  /*2fe60*/  SHFL.BFLY P0, R0, R2, R0, R3 ;  /* 0x0c00000002007389 */ /* 0x0002a40000000003 */
[----:B-12---:R-:W-:Y:S01]  /*2fe70*/  ENDCOLLECTIVE ;  /* 0x000000000000791b */ /* 0x006fe20003800000 */
.L_x_1080:
[----:B------:R-:W-:Y:S01]  /*2fe80*/  IMAD.MOV.U32 R2, RZ, RZ, R0 ;  /* 0x000000ffff027224 */ /* 0x000fe200078e0000 */
[----:B------:R-:W-:-:S03]  /*2fe90*/  MOV R0, 0x1 ;  /* 0x0000000100007802 */ /* 0x000fc60000000f00 */
[----:B------:R-:W-:-:S07]  /*2fea0*/  FADD.FTZ R2, R2, R12 ;  /* 0x0000000c02027221 */ /* 0x000fce0000010000 */
[----:B------:R-:W-:Y:S05]  /*2feb0*/  WARPSYNC.COLLECTIVE R4, `(.L_x_1081) ;  /* 0x0000000004087348 */ /* 0x000fea0003c00000 */
[----:B------:R1:W2:Y:S02]  /*2fec0*/  SHFL.BFLY P0, R0, R2, R0, R3 ;  /* 0x0c00000002007389 */ /* 0x0002a40000000003 */
[----:B-12---:R-:W-:Y:S01]  /*2fed0*/  ENDCOLLECTIVE ;  /* 0x000000000000791b */ /* 0x006fe20003800000 */
.L_x_1081:
[----:B------:R-:W-:Y:S01]  /*2fee0*/  MOV R4, R0 ;  /* 0x0000000000047202 */ /* 0x000fe20000000f00 */
[----:B------:R-:W-:Y:S06]  /*2fef0*/  BRA `(.L_x_1082) ;  /* 0xffffffe800107947 */ /* 0x000fec000383ffff */
.L_x_1083:
        /* <DEDUP_REMOVED lines=16> */
.L_x_1302:


//--------------------- .text._ZN5flash16flash_fwd_kernelI23Flash_fwd_kernel_traitsILi32ELi128ELi128ELi4ELb0ELb0EN7cutlass6half_tE19Flash_kernel_traitsILi32ELi128ELi128ELi4ES3_EELb0ELb0ELb1ELb0ELb0ELb0ELb1ELb0EEEvNS_16Flash_fwd_paramsE --------------------------
	.section	.text._ZN5flash16flash_fwd_kernelI23Flash_fwd_kernel_traitsILi32ELi128ELi128ELi4ELb0ELb0EN7cutlass6half_tE19Flash_kernel_traitsILi32ELi128ELi128ELi4ES3_EELb0ELb0ELb1ELb0ELb0ELb0ELb1ELb0EEEvNS_16Flash_fwd_paramsE,"ax",@progbits
	.align	128
        .global         _ZN5flash16flash_fwd_kernelI23Flash_fwd_kernel_traitsILi32ELi128ELi128ELi4ELb0ELb0EN7cutlass6half_tE19Flash_kernel_traitsILi32ELi128ELi128ELi4ES3_EELb0ELb0ELb1ELb0ELb0ELb0ELb1ELb0EEEvNS_16Flash_fwd_paramsE
        .type           _ZN5flash16flash_fwd_kernelI23Flash_fwd_kernel_traitsILi32ELi128ELi128ELi4ELb0ELb0EN7cutlass6half_tE19Flash_kernel_traitsILi32ELi128ELi128ELi4ES3_EELb0ELb0ELb1ELb0ELb0ELb0ELb1ELb0EEEvNS_16Flash_fwd_paramsE,@function
        .size           _ZN5flash16flash_fwd_kernelI23Flash_fwd_kernel_traitsILi32ELi128ELi128ELi4ELb0ELb0EN7cutlass6half_tE19Flash_kernel_traitsILi32ELi128ELi128ELi4ES3_EELb0ELb0ELb1ELb0ELb0ELb0ELb1ELb0EEEvNS_16Flash_fwd_paramsE,(.L_x_1326 - _ZN5flash16flash_fwd_kernelI23Flash_fwd_kernel_traitsILi32ELi128ELi128ELi4ELb0ELb0EN7cutlass6half_tE19Flash_kernel_traitsILi32ELi128ELi128ELi4ES3_EELb0ELb0ELb1ELb0ELb0ELb0ELb1ELb0EEEvNS_16Flash_fwd_paramsE)
        .other          _ZN5flash16flash_fwd_kernelI23Flash_fwd_kernel_traitsILi32ELi128ELi128ELi4ELb0ELb0EN7cutlass6half_tE19Flash_kernel_traitsILi32ELi128ELi128ELi4ES3_EELb0ELb0ELb1ELb0ELb0ELb0ELb1ELb0EEEvNS_16Flash_fwd_paramsE,@"STO_CUDA_ENTRY STV_DEFAULT"
_ZN5flash16flash_fwd_kernelI23Flash_fwd_kernel_traitsILi32ELi128ELi128ELi4ELb0ELb0EN7cutlass6half_tE19Flash_kernel_traitsILi32ELi128ELi128ELi4ES3_EELb0ELb0ELb1ELb0ELb0ELb0ELb1ELb0EEEvNS_16Flash_fwd_paramsE:
.text._ZN5flash16flash_fwd_kernelI23Flash_fwd_kernel_traitsILi32ELi128ELi128ELi4ELb0ELb0EN7cutlass6half_tE19Flash_kernel_traitsILi32ELi128ELi128ELi4ES3_EELb0ELb0ELb1ELb0ELb0ELb0ELb1ELb0EEEvNS_16Flash_fwd_paramsE:
        /* <DEDUP_REMOVED lines=55> */
.L_x_1084:
[----:B------:R-:W-:-:S05]  /*0370*/  ULDC UR6, c[0x0][0x2c8] ;  /* 0x0000b20000067ab9 */ /* 0x000fca0000000800 */
.L_x_1085:
        /* <DEDUP_REMOVED lines=134> */
.L_x_1088:
[----:B------:R-:W-:Y:S05]  /*0be0*/  BSYNC B0 ;  /* 0x0000000000007941 */ /* 0x000fea0003800000 */
.L_x_1087:
        /* <DEDUP_REMOVED lines=17> */
.L_x_1090:
[----:B------:R-:W-:Y:S05]  /*0d00*/  BSYNC B0 ;  /* 0x0000000000007941 */ /* 0x000fea0003800000 */
.L_x_1089:
        /* <DEDUP_REMOVED lines=15> */
.L_x_1092:
[----:B------:R-:W-:Y:S05]  /*0e00*/  BSYNC B0 ;  /* 0x0000000000007941 */ /* 0x000fea0003800000 */
.L_x_1091:
        /* <DEDUP_REMOVED lines=14> */
.L_x_1094:
[----:B------:R-:W-:Y:S05]  /*0ef0*/  BSYNC B0 ;  /* 0x0000000000007941 */ /* 0x000fea0003800000 */
.L_x_1093:
        /* <DEDUP_REMOVED lines=10> */
.L_x_1096:
[----:B------:R-:W-:Y:S05]  /*0fa0*/  BSYNC B0 ;  /* 0x0000000000007941 */ /* 0x000fea0003800000 */
.L_x_1095:
        /* <DEDUP_REMOVED lines=10> */
.L_x_1098:
[----:B------:R-:W-:Y:S05]  /*1050*/  BSYNC B0 ;  /* 0x0000000000007941 */ /* 0x000fea0003800000 */
.L_x_1097:
        /* <DEDUP_REMOVED lines=10> */
.L_x_1100:
[----:B------:R-:W-:Y:S05]  /*1100*/  BSYNC B0 ;  /* 0x0000000000007941 */ /* 0x000fea0003800000 */
.L_x_1099:
        /* <DEDUP_REMOVED lines=10> */
.L_x_1086:
        /* <DEDUP_REMOVED lines=72> */
.L_x_1101:
        /* <DEDUP_REMOVED lines=26> */
.L_x_1102:
        /* <DEDUP_REMOVED lines=51> */
.L_x_1104:
[----:B------:R-:W-:Y:S05]  /*1b00*/  BSYNC B0 ;  /* 0x0000000000007941 */ /* 0x000fea0003800000 */
.L_x_1103:
        /* <DEDUP_REMOVED lines=22> */
.L_x_1106:
[----:B------:R-:W-:Y:S05]  /*1c70*/  BSYNC B0 ;  /* 0x0000000000007941 */ /* 0x000fea0003800000 */
.L_x_1105:
        /* <DEDUP_REMOVED lines=22> */
.L_x_1108:
[----:B------:R-:W-:Y:S05]  /*1de0*/  BSYNC B0 ;  /* 0x0000000000007941 */ /* 0x000fea0003800000 */
.L_x_1107:
        /* <DEDUP_REMOVED lines=21> */
.L_x_1110:
[----:B------:R-:W-:Y:S05]  /*1f40*/  BSYNC B0 ;  /* 0x0000000000007941 */ /* 0x000fea0003800000 */
.L_x_1109:
[C---:B------:R-:W-:Y:S01]  /*1f50*/  IMAD R0, R3.reuse, UR10, RZ ;  /* 0x0000000a03007c24 */ /* 0x040fe2000f8e02ff */
        /* <DEDUP_REMOVED lines=24> */
[C---:B------:R-:W-:Y:S01]  /*20e0*/  IMAD R8, R14.reuse, UR7, R0 ;  /* 0x000000070e087c24 */ /* 0x040fe2000f8e0200 */
[----:B------:R-:W-:Y:S01]  /*20f0*/  ULDC.64 UR6, c[0x0][0x268] ;  /* 0x00009a0000067ab9 */ /* 0x000fe20000000a00 */
[----:B------:R-:W-:Y:S01]  /*2100*/  MOV R178, R22 ;  /* 0x0000001600b27202 */ /* 0x000fe20000000f00 */
[----:B------:R-:W-:Y:S01]  /*2110*/  IMAD.WIDE.U32 R20, R14, UR6, R6 ;  /* 0x000000060e147c25 */ /* 0x000fe2000f8e0006 */
[----:B------:R1:W-:Y:S01]  /*2120*/  STL.64 [R1+0x40], R22 ;  /* 0x0000401601007387 */ /* 0x0003e20000100a00 */
[----:B------:R-:W-:Y:S01]  /*2130*/  IADD3 R179, R23, R8, RZ ;  /* 0x0000000817b37210 */ /* 0x000fe20007ffe0ff */
[----:B------:R-:W-:Y:S01]  /*2140*/  UIMAD UR27, UR31, UR26, UR27 ;  /* 0x0000001a1f1b72a4 */ /* 0x000fe2000f8e021b */
[----:B------:R-:W-:Y:S01]  /*2150*/  LOP3.LUT R0, R9, 0xfffffff0, RZ, 0xc0, !PT ;  /* 0xfffffff009007812 */ /* 0x000fe200078ec0ff */
[----:B------:R-:W-:Y:S01]  /*2160*/  IMAD.U32 R2, RZ, RZ, UR17 ;  /* 0x00000011ff027e24 */ /* 0x000fe2000f8e00ff */
[----:B------:R-:W-:Y:S01]  /*2170*/  ISETP.GE.AND P5, PT, R16, UR16, PT ;  /* 0x0000001010007c0c */ /* 0x000fe2000bfa6270 */
[----:B------:R1:W-:Y:S01]  /*2180*/  STL.64 [R1+0x38], R178 ;  /* 0x000038b201007387 */ /* 0x0003e20000100a00 */
[----:B------:R-:W-:-:S02]  /*2190*/  IMAD.IADD R11, R90, 0x1, -R11 ;  /* 0x000000015a0b7824 */ /* 0x000fc400078e0a0b */
[----:B--2-4-:R-:W-:Y:S01]  /*21a0*/  IMAD.IADD R12, R90, 0x1, -R0 ;  /* 0x000000015a0c7824 */ /* 0x014fe200078e0a00 */
[----:B------:R1:W-:Y:S01]  /*21b0*/  STL.64 [R1+0x48], R20 ;  /* 0x0000481401007387 */ /* 0x0003e20000100a00 */
[----:B------:R-:W-:Y:S01]  /*21c0*/  IMAD R0, R3, UR6, RZ ;  /* 0x0000000603007c24 */ /* 0x000fe2000f8e02ff */
[----:B------:R-:W-:Y:S01]  /*21d0*/  LEA.HI R4, R11, R11, RZ, 0x1 ;  /* 0x0000000b0b047211 */ /* 0x000fe200078f08ff */
[----:B------:R-:W-:Y:S01]  /*21e0*/  IMAD.WIDE.U32 R2, R2, UR26, R178 ;  /* 0x0000001a02027c25 */ /* 0x000fe2000f8e00b2 */
[----:B------:R-:W-:-:S03]  /*21f0*/  LEA.HI R13, R12, R12, RZ, 0x1 ;  /* 0x0000000c0c0d7211 */ /* 0x000fc600078f08ff */
[----:B------:R-:W-:Y:S02]  /*2200*/  IMAD R17, R14, UR7, R0 ;  /* 0x000000070e117c24 */ /* 0x000fe4000f8e0200 */
[----:B------:R-:W-:Y:S01]  /*2210*/  VIADD R5, R3, UR27 ;  /* 0x0000001b03057c36 */ /* 0x000fe20008000000 */
        /* <DEDUP_REMOVED lines=14> */
.L_x_1112:
[----:B------:R-:W-:Y:S05]  /*2300*/  BSYNC B0 ;  /* 0x0000000000007941 */ /* 0x000fea0003800000 */
.L_x_1111:
[----:B------:R-:W-:Y:S01]  /*2310*/  ISETP.GE.AND P1, PT, R16, UR16, PT ;  /* 0x0000001010007c0c */ /* 0x000fe2000bf26270 */
[----:B------:R-:W-:Y:S01]  /*2320*/  IMAD.SHL.U32 R15, R18, 0x8, RZ ;  /* 0x00000008120f7824 */ /* 0x000fe200078e00ff */
[----:B------:R-:W-:Y:S01]  /*2330*/  SHF.R.S32.HI R16, RZ, 0x1, R4 ;  /* 0x00000001ff107819 */ /* 0x000fe20000011404 */
[----:B------:R-:W-:Y:S01]  /*2340*/  USHF.L.U64.HI UR27, UR10, 0x5, UR11 ;  /* 0x000000050a1b7899 */ /* 0x000fe2000801020b */
[----:B------:R-:W-:Y:S01]  /*2350*/  SHF.R.S32.HI R14, RZ, 0x4, R9 ;  /* 0x00000004ff0e7819 */ /* 0x000fe20000011409 */
[----:B------:R-:W-:Y:S01]  /*2360*/  USHF.L.U32 UR28, UR10, 0x5, URZ ;  /* 0x000000050a1c7899 */ /* 0x000fe2000800063f */
[--C-:B----4-:R-:W-:Y:S01]  /*2370*/  SHF.R.S32.HI R6, RZ, 0x1, R13.reuse ;  /* 0x00000001ff067819 */ /* 0x110fe2000001140d */
[----:B------:R-:W-:Y:S01]  /*2380*/  IMAD.SHL.U32 R0, R16, 0x40, RZ ;  /* 0x0000004010007824 */ /* 0x000fe200078e00ff */
[----:B------:R-:W-:Y:S01]  /*2390*/  SHF.R.S32.HI R7, RZ, 0x1f, R13 ;  /* 0x0000001fff077819 */ /* 0x000fe2000001140d */
[----:B------:R-:W-:Y:S01]  /*23a0*/  BSSY B0, `(.L_x_1113) ;  /* 0x000001c000007945 */ /* 0x000fe20003800000 */
[----:B------:R-:W-:-:S02]  /*23b0*/  LEA.HI R10, R9, R14, RZ, 0x1 ;  /* 0x0000000e090a7211 */ /* 0x000fc400078f08ff */
[----:B------:R-:W-:Y:S02]  /*23c0*/  LEA.HI R7, R7, R6, RZ, 0x2 ;  /* 0x0000000607077211 */ /* 0x000fe400078f10ff */
[----:B------:R-:W-:Y:S02]  /*23d0*/  LOP3.LUT R0, R0, 0xc0, RZ, 0xc0, !PT ;  /* 0x000000c000007812 */ /* 0x000fe400078ec0ff */
[----:B------:R-:W-:Y:S02]  /*23e0*/  LOP3.LUT R10, R10, 0xfffffffe, RZ, 0xc0, !PT ;  /* 0xfffffffe0a0a7812 */ /* 0x000fe400078ec0ff */
[----:B------:R-:W-:Y:S02]  /*23f0*/  LOP3.LUT R9, R4, 0x7fffffe, RZ, 0xc0, !PT ;  /* 0x07fffffe04097812 */ /* 0x000fe400078ec0ff */
[----:B------:R-:W-:Y:S01]  /*2400*/  LOP3.LUT R8, R7, 0xfffffffc, RZ, 0xc0, !PT ;  /* 0xfffffffc07087812 */ /* 0x000fe200078ec0ff */
[----:B------:R-:W-:Y:S01]  /*2410*/  IMAD.IADD R10, R14, 0x1, -R10 ;  /* 0x000000010e0a7824 */ /* 0x000fe200078e0a0a */
[----:B------:R-:W-:Y:S01]  /*2420*/  LOP3.LUT R7, R0, 0x8, R15, 0xf8, !PT ;  /* 0x0000000800077812 */ /* 0x000fe200078ef80f */
[----:B------:R-:W-:Y:S01]  /*2430*/  IMAD.IADD R9, R11, 0x1, -R9 ;  /* 0x000000010b097824 */ /* 0x000fe200078e0a09 */
[----:B------:R-:W-:Y:S01]  /*2440*/  SHF.R.U32.HI R0, RZ, 0x3, R0 ;  /* 0x00000003ff007819 */ /* 0x000fe20000011600 */
[----:B------:R-:W-:Y:S01]  /*2450*/  IMAD.IADD R14, R6, 0x1, -R8 ;  /* 0x00000001060e7824 */ /* 0x000fe200078e0a08 */
[----:B------:R-:W-:-:S02]  /*2460*/  SHF.R.S32.HI R11, RZ, 0x1f, R12 ;  /* 0x0000001fff0b7819 */ /* 0x000fc4000001140c */
[----:B------:R-:W-:Y:S01]  /*2470*/  LOP3.LUT R8, R7, R0, RZ, 0x3c, !PT ;  /* 0x0000000007087212 */ /* 0x000fe200078e3cff */
        /* <DEDUP_REMOVED lines=14> */
.L_x_1114:
[----:B------:R-:W-:Y:S05]  /*2560*/  BSYNC B0 ;  /* 0x0000000000007941 */ /* 0x000fea0003800000 */
.L_x_1113:
        /* <DEDUP_REMOVED lines=18> */
.L_x_1116:
[----:B------:R-:W-:Y:S05]  /*2690*/  BSYNC B0 ;  /* 0x0000000000007941 */ /* 0x000fea0003800000 */
.L_x_1115:
        /* <DEDUP_REMOVED lines=18> */
.L_x_1118:
[----:B------:R-:W-:Y:S05]  /*27c0*/  BSYNC B0 ;  /* 0x0000000000007941 */ /* 0x000fea0003800000 */
.L_x_1117:
        /* <DEDUP_REMOVED lines=22> */
[----:B------:R-:W-:Y:S01]  /*2930*/  IMAD R6, R10, 0x8, R9 ;  /* 0x000000080a067824 */ /* 0x000fe200078e0209 */
        /* <DEDUP_REMOVED lines=24> */
.L_x_1120:
[----:B------:R-:W-:Y:S05]  /*2ac0*/  BSYNC B0 ;  /* 0x0000000000007941 */ /* 0x000fea0003800000 */
.L_x_1119:
        /* <DEDUP_REMOVED lines=19> */
.L_x_1122:
[----:B------:R-:W-:Y:S05]  /*2c00*/  BSYNC B0 ;  /* 0x0000000000007941 */ /* 0x000fea0003800000 */
.L_x_1121:
        /* <DEDUP_REMOVED lines=19> */
.L_x_1124:
[----:B------:R-:W-:Y:S05]  /*2d40*/  BSYNC B0 ;  /* 0x0000000000007941 */ /* 0x000fea0003800000 */
.L_x_1123:
        /* <DEDUP_REMOVED lines=23> */
.L_x_1126:
[----:B------:R-:W-:Y:S05]  /*2ec0*/  BSYNC B0 ;  /* 0x0000000000007941 */ /* 0x000fea0003800000 */
.L_x_1125:
[----:B------:R-:W-:Y:S01]  /*2ed0*/  LDSM.16.M88.4 R20, [R135+0x2000] ;  /* 0x002000008714783b */ /* 0x000fe20000000200 */
[----:B------:R-:W-:Y:S01]  /*2ee0*/  LOP3.LUT P0, RZ, R16, 0x2, RZ, 0xc0, !PT ;  /* 0x0000000210ff7812 */ /* 0x000fe2000780c0ff */
[----:B------:R-:W-:Y:S01]  /*2ef0*/  IMAD.MOV.U32 R0, RZ, RZ, 0x10 ;  /* 0x00000010ff007424 */ /* 0x000fe200078e00ff */
[----:B------:R-:W-:Y:S01]  /*2f00*/  LOP3.LUT P1, RZ, R14, 0x2, RZ, 0xc0, !PT ;  /* 0x000000020eff7812 */ /* 0x000fe2000782c0ff */
[----:B-1----:R-:W1:Y:S01]  /*2f10*/  LDSM.16.M88.4 R4, [R186+0x1000] ;  /* 0x00100000ba04783b */ /* 0x002e620000000200 */
[C---:B------:R-:W-:Y:S01]  /*2f20*/  VIADD R2, R135.reuse, 0x2000 ;  /* 0x0000200087027836 */ /* 0x040fe20000000000 */
[----:B------:R-:W-:Y:S01]  /*2f30*/  ULDC UR16, c[0x0][0x39c] ;  /* 0x0000e70000107ab9 */ /* 0x000fe20000000800 */
[----:B------:R-:W-:Y:S01]  /*2f40*/  SEL R0, R0, 0xfffffff0, !P1 ;  /* 0xfffffff000007807 */ /* 0x000fe20004800000 */
[----:B------:R-:W5:Y:S01]  /*2f50*/  LDSM.16.M88.4 R8, [R186] ;  /* 0x00000000ba08783b */ /* 0x000f620000000200 */
[----:B------:R-:W-:Y:S01]  /*2f60*/  VIADD R188, R135, 0x2020 ;  /* 0x0000202087bc7836 */ /* 0x000fe20000000000 */
[----:B------:R-:W-:-:S02]  /*2f70*/  UISETP.GT.AND UP0, UPT, UR17, UR12, UPT ;  /* 0x0000000c1100728c */ /* 0x000fc4000bf04270 */
[----:B------:R-:W-:Y:S01]  /*2f80*/  IMAD R187, R0, 0x2, R186 ;  /* 0x0000000200bb7824 */ /* 0x000fe200078e02ba */
[----:B------:R-:W0:Y:S01]  /*2f90*/  LDGDEPBAR ;  /* 0x00000000000079af */ /* 0x000e220000000000 */
[----:B------:R-:W-:-:S03]  /*2fa0*/  @P0 VIADD R188, R2, 0xffffffe0 ;  /* 0xffffffe002bc0836 */ /* 0x000fc60000000000 */
[----:B------:R-:W-:Y:S01]  /*2fb0*/  LDSM.16.M88.4 R12, [R187+0x1000] ;  /* 0x00100000bb0c783b */ /* 0x000fe20000000200 */
[C---:B------:R-:W-:Y:S02]  /*2fc0*/  VIADD R195, R188.reuse, 0x400 ;  /* 0x00000400bcc37836 */ /* 0x040fe40000000000 */
[C---:B------:R-:W-:Y:S01]  /*2fd0*/  VIADD R194, R188.reuse, 0x800 ;  /* 0x00000800bcc27836 */ /* 0x040fe20000000000 */
[----:B------:R-:W2:Y:S01]  /*2fe0*/  LDSM.16.M88.4 R24, [R188] ;  /* 0x00000000bc18783b */ /* 0x000ea20000000200 */
[C---:B------:R-:W-:Y:S02]  /*2ff0*/  VIADD R193, R188.reuse, 0xc00 ;  /* 0x00000c00bcc17836 */ /* 0x040fe40000000000 */
[C---:B------:R-:W-:Y:S01]  /*3000*/  VIADD R192, R188.reuse, 0x1000 ;  /* 0x00001000bcc07836 */ /* 0x040fe20000000000 */
[----:B------:R-:W3:Y:S01]  /*3010*/  LDSM.16.M88.4 R16, [R187] ;  /* 0x00000000bb10783b */ /* 0x000ee20000000200 */
[C---:B------:R-:W-:Y:S02]  /*3020*/  VIADD R191, R188.reuse, 0x1400 ;  /* 0x00001400bcbf7836 */ /* 0x040fe40000000000 */
[----:B------:R-:W-:-:S02]  /*3030*/  VIADD R190, R188, 0x1800 ;  /* 0x00001800bcbe7836 */ /* 0x000fc40000000000 */
[----:B------:R-:W-:Y:S01]  /*3040*/  VIADD R189, R188, 0x1c00 ;  /* 0x00001c00bcbd7836 */ /* 0x000fe20000000000 */
[-C--:B-1----:R-:W-:Y:S06]  /*3050*/  HMMA.16816.F32 R28, R4, R20.reuse, RZ ;  /* 0x00000014041c723c */ /* 0x082fec00000018ff */
[----:B-----5:R-:W-:Y:S06]  /*3060*/  HMMA.16816.F32 R32, R8, R20, RZ ;  /* 0x000000140820723c */ /* 0x020fec00000018ff */
[----:B------:R-:W-:-:S12]  /*3070*/  HMMA.16816.F32 R36, R4, R22, RZ ;  /* 0x000000160424723c */ /* 0x000fd800000018ff */
[-C--:B--2---:R-:W-:Y:S06]  /*3080*/  HMMA.16816.F32 R44, R12, R24.reuse, R28 ;  /* 0x000000180c2c723c */ /* 0x084fec000000181c */
[----:B---3--:R-:W-:Y:S01]  /*3090*/  HMMA.16816.F32 R40, R16, R24, R32 ;  /* 0x000000181028723c */ /* 0x008fe20000001820 */
[----:B------:R-:W1:Y:S05]  /*30a0*/  LDSM.16.M88.4 R32, [R135+0x2400] ;  /* 0x002400008720783b */ /* 0x000e6a0000000200 */
[----:B------:R-:W-:Y:S01]  /*30b0*/  HMMA.16816.F32 R28, R8, R22, RZ ;  /* 0x00000016081c723c */ /* 0x000fe200000018ff */
[----:B------:R-:W2:Y:S11]  /*30c0*/  LDSM.16.M88.4 R20, [R188+0x400] ;  /* 0x00040000bc14783b */ /* 0x000eb60000000200 */
[----:B------:R-:W-:Y:S01]  /*30d0*/  FMUL.FTZ R44, R44, UR16 ;  /* 0x000000102c2c7c20 */ /* 0x000fe20008410000 */
[----:B------:R-:W-:Y:S01]  /*30e0*/  FMUL.FTZ R45, R45, UR16 ;  /* 0x000000102d2d7c20 */ /* 0x000fe20008410000 */
[----:B------:R-:W-:Y:S01]  /*30f0*/  FMUL.FTZ R46, R46, UR16 ;  /* 0x000000102e2e7c20 */ /* 0x000fe20008410000 */
[----:B------:R-:W-:Y:S01]  /*3100*/  FMUL.FTZ R47, R47, UR16 ;  /* 0x000000102f2f7c20 */ /* 0x000fe20008410000 */
[----:B------:R-:W-:Y:S02]  /*3110*/  MUFU.TANH R139, R44 ;  /* 0x0000002c008b7308 */ /* 0x000fe40000002400 */
[----:B------:R-:W-:Y:S01]  /*3120*/  FMUL.FTZ R40, R40, UR16 ;  /* 0x0000001028287c20 */ /* 0x000fe20008410000 */
[----:B------:R-:W-:Y:S01]  /*3130*/  FMUL.FTZ R41, R41, UR16 ;  /* 0x0000001029297c20 */ /* 0x000fe20008410000 */
[----:B------:R-:W-:Y:S01]  /*3140*/  FMUL.FTZ R42, R42, UR16 ;  /* 0x000000102a2a7c20 */ /* 0x000fe20008410000 */
[----:B------:R-:W-:-:S03]  /*3150*/  FMUL.FTZ R43, R43, UR16 ;  /* 0x000000102b2b7c20 */ /* 0x000fc60008410000 */
[-C--:B------:R-:W-:Y:S01]  /*3160*/  HMMA.16816.F32 R48, R16, R26.reuse, R28 ;  /* 0x0000001a1030723c */ /* 0x080fe2000000181c */
[----:B------:R-:W-:Y:S05]  /*3170*/  MUFU.TANH R136, R40 ;  /* 0x0000002800887308 */ /* 0x000fea0000002400 */
[----:B------:R-:W-:Y:S03]  /*3180*/  HMMA.16816.F32 R28, R12, R26, R36 ;  /* 0x0000001a0c1c723c */ /* 0x000fe60000001824 */
[----:B------:R-:W3:Y:S03]  /*3190*/  MUFU.TANH R91, R41 ;  /* 0x00000029005b7308 */ /* 0x000ee60000002400 */
[-C--:B-1----:R-:W-:Y:S05]  /*31a0*/  HMMA.16816.F32 R36, R8, R32.reuse, RZ ;  /* 0x000000200824723c */ /* 0x082fea00000018ff */
[----:B------:R-:W-:Y:S01]  /*31b0*/  MUFU.TANH R107, R42 ;  /* 0x0000002a006b7308 */ /* 0x000fe20000002400 */
[----:B------:R-:W-:Y:S06]  /*31c0*/  HMMA.16816.F32 R24, R4, R32, RZ ;  /* 0x000000200418723c */ /* 0x000fec00000018ff */
[----:B------:R-:W-:Y:S01]  /*31d0*/  FMUL.FTZ R48, R48, UR16 ;  /* 0x0000001030307c20 */ /* 0x000fe20008410000 */
[----:B------:R2:W-:Y:S01]  /*31e0*/  MUFU.TANH R112, R43 ;  /* 0x0000002b00707308 */ /* 0x0005e20000002400 */
[----:B------:R-:W-:Y:S01]  /*31f0*/  FMUL.FTZ R50, R50, UR16 ;  /* 0x0000001032327c20 */ /* 0x000fe20008410000 */
[----:B------:R-:W-:Y:S01]  /*3200*/  FMUL.FTZ R49, R49, UR16 ;  /* 0x0000001031317c20 */ /* 0x000fe20008410000 */
[----:B------:R-:W-:-:S02]  /*3210*/  FMUL.FTZ R51, R51, UR16 ;  /* 0x0000001033337c20 */ /* 0x000fc40008410000 */
[----:B------:R-:W-:Y:S01]  /*3220*/  FMUL.FTZ R28, R28, UR16 ;  /* 0x000000101c1c7c20 */ /* 0x000fe20008410000 */
[----:B------:R-:W-:Y:S01]  /*3230*/  FMUL.FTZ R30, R30, UR16 ;  /* 0x000000101e1e7c20 */ /* 0x000fe20008410000 */
[----:B------:R-:W-:Y:S01]  /*3240*/  FMUL.FTZ R29, R29, UR16 ;  /* 0x000000101d1d7c20 */ /* 0x000fe20008410000 */
[----:B------:R-:W-:Y:S01]  /*3250*/  FMUL.FTZ R31, R31, UR16 ;  /* 0x000000101f1f7c20 */ /* 0x000fe20008410000 */
[----:B------:R-:W-:Y:S08]  /*3260*/  MUFU.TANH R142, R28 ;  /* 0x0000001c008e7308 */ /* 0x000ff00000002400 */
[----:B------:R-:W-:Y:S01]  /*3270*/  MUFU.TANH R159, R30 ;  /* 0x0000001e009f7308 */ /* 0x000fe20000002400 */
[----:B--2---:R-:W-:Y:S06]  /*3280*/  HMMA.16816.F32 R40, R16, R20, R36 ;  /* 0x000000141028723c */ /* 0x004fec0000001824 */
[----:B------:R-:W-:Y:S01]  /*3290*/  HMMA.16816.F32 R36, R4, R34, RZ ;  /* 0x000000220424723c */ /* 0x000fe200000018ff */
        /* <DEDUP_REMOVED lines=8> */
[----:B-1----:R-:W1:Y:S07]  /*3320*/  LDSM.16.M88.4 R28, [R135+0x2800] ;  /* 0x00280000871c783b */ /* 0x002e6e0000000200 */
[----:B------:R-:W-:Y:S08]  /*3330*/  MUFU.TANH R105, R49 ;  /* 0x0000003100697308 */ /* 0x000ff00000002400 */
[----:B------:R2:W-:Y:S08]  /*3340*/  MUFU.TANH R134, R51 ;  /* 0x0000003300867308 */ /* 0x0005f00000002400 */
[----:B------:R-:W5:Y:S08]  /*3350*/  MUFU.TANH R138, R45 ;  /* 0x0000002d008a7308 */ /* 0x000f700000002400 */
[----:B------:R-:W-:Y:S01]  /*3360*/  MUFU.TANH R152, R46 ;  /* 0x0000002e00987308 */ /* 0x000fe20000002400 */
[----:B--2---:R-:W-:Y:S06]  /*3370*/  HMMA.16816.F32 R48, R12, R20, R24 ;  /* 0x000000140c30723c */ /* 0x004fec0000001818 */
[----:B------:R-:W-:Y:S01]  /*3380*/  HMMA.16816.F32 R24, R8, R34, RZ ;  /* 0x000000220818723c */ /* 0x000fe200000018ff */
[----:B------:R-:W2:Y:S01]  /*3390*/  LDSM.16.M88.4 R32, [R188+0x800] ;  /* 0x00080000bc20783b */ /* 0x000ea20000000200 */
[----:B------:R4:W5:Y:S08]  /*33a0*/  MUFU.TANH R155, R47 ;  /* 0x0000002f009b7308 */ /* 0x0009700000002400 */
[----:B------:R-:W5:Y:S08]  /*33b0*/  MUFU.TANH R132, R40 ;  /* 0x0000002800847308 */ /* 0x000f700000002400 */
[----:B------:R-:W5:Y:S01]  /*33c0*/  MUFU.TANH R113, R41 ;  /* 0x0000002900717308 */ /* 0x000f620000002400 */
[----:B----4-:R-:W-:Y:S01]  /*33d0*/  HMMA.16816.F32 R44, R12, R22, R36 ;  /* 0x000000160c2c723c */ /* 0x010fe20000001824 */
[----:B------:R-:W-:Y:S01]  /*33e0*/  FMUL.FTZ R48, R48, UR16 ;  /* 0x0000001030307c20 */ /* 0x000fe20008410000 */
[----:B------:R-:W-:Y:S01]  /*33f0*/  FMUL.FTZ R49, R49, UR16 ;  /* 0x0000001031317c20 */ /* 0x000fe20008410000 */
[----:B------:R-:W-:Y:S01]  /*3400*/  FMUL.FTZ R50, R50, UR16 ;  /* 0x0000001032327c20 */ /* 0x000fe20008410000 */
[----:B------:R-:W-:-:S02]  /*3410*/  FMUL.FTZ R51, R51, UR16 ;  /* 0x0000001033337c20 */ /* 0x000fc40008410000 */
[----:B-1----:R-:W-:Y:S01]  /*3420*/  HMMA.16816.F32 R36, R8, R28, RZ ;  /* 0x0000001c0824723c */ /* 0x002fe200000018ff */
[----:B------:R-:W1:Y:S08]  /*3430*/  MUFU.TANH R103, R42 ;  /* 0x0000002a00677308 */ /* 0x000e700000002400 */
[----:B------:R4:W-:Y:S08]  /*3440*/  MUFU.TANH R104, R43 ;  /* 0x0000002b00687308 */ /* 0x0009f00000002400 */
[----:B------:R-:W-:Y:S01]  /*3450*/  MUFU.TANH R137, R48 ;  /* 0x0000003000897308 */ /* 0x000fe20000002400 */
[----:B------:R-:W-:Y:S01]  /*3460*/  FMUL.FTZ R2, R45, UR16 ;  /* 0x000000102d027c20 */ /* 0x000fe20008410000 */
[----:B------:R-:W-:Y:S01]  /*3470*/  FMUL.FTZ R44, R44, UR16 ;  /* 0x000000102c2c7c20 */ /* 0x000fe20008410000 */
[----:B------:R-:W-:-:S05]  /*3480*/  FMUL.FTZ R46, R46, UR16 ;  /* 0x000000102e2e7c20 */ /* 0x000fca0008410000 */
[----:B------:R-:W1:Y:S01]  /*3490*/  MUFU.TANH R177, R49 ;  /* 0x0000003100b17308 */ /* 0x000e620000002400 */
[----:B----4-:R-:W-:Y:S01]  /*34a0*/  HMMA.16816.F32 R40, R16, R22, R24 ;  /* 0x000000161028723c */ /* 0x010fe20000001818 */
[----:B------:R-:W4:Y:S05]  /*34b0*/  LDSM.16.M88.4 R24, [R135+0x2c00] ;  /* 0x002c00008718783b */ /* 0x000f2a0000000200 */
[----:B------:R-:W-:Y:S01]  /*34c0*/  HMMA.16816.F32 R20, R4, R28, RZ ;  /* 0x0000001c0414723c */ /* 0x000fe200000018ff */
[----:B------:R-:W-:Y:S08]  /*34d0*/  MUFU.TANH R143, R50 ;  /* 0x00000032008f7308 */ /* 0x000ff00000002400 */
[----:B------:R-:W1:Y:S08]  /*34e0*/  MUFU.TANH R153, R51 ;  /* 0x0000003300997308 */ /* 0x000e700000002400 */
[----:B------:R3:W-:Y:S01]  /*34f0*/  MUFU.TANH R126, R2 ;  /* 0x00000002007e7308 */ /* 0x0007e20000002400 */
[----:B------:R-:W-:Y:S01]  /*3500*/  FMUL.FTZ R40, R40, UR16 ;  /* 0x0000001028287c20 */ /* 0x000fe20008410000 */
[----:B------:R-:W-:Y:S01]  /*3510*/  FMUL.FTZ R42, R42, UR16 ;  /* 0x000000102a2a7c20 */ /* 0x000fe20008410000 */
[----:B------:R-:W-:Y:S01]  /*3520*/  FMUL.FTZ R41, R41, UR16 ;  /* 0x0000001029297c20 */ /* 0x000fe20008410000 */
[----:B------:R-:W-:-:S03]  /*3530*/  FMUL.FTZ R43, R43, UR16 ;  /* 0x000000102b2b7c20 */ /* 0x000fc60008410000 */
[----:B--2---:R-:W-:Y:S01]  /*3540*/  HMMA.16816.F32 R64, R12, R32, R20 ;  /* 0x000000200c40723c */ /* 0x004fe20000001814 */
[----:B------:R-:W-:Y:S05]  /*3550*/  MUFU.TANH R133, R44 ;  /* 0x0000002c00857308 */ /* 0x000fea0000002400 */
[----:B------:R-:W-:Y:S03]  /*3560*/  HMMA.16816.F32 R20, R4, R30, RZ ;  /* 0x0000001e0414723c */ /* 0x000fe600000018ff */
[----:B------:R2:W-:Y:S01]  /*3570*/  MUFU.TANH R154, R46 ;  /* 0x0000002e009a7308 */ /* 0x0005e20000002400 */
[----:B---3--:R-:W-:-:S02]  /*3580*/  FMUL.FTZ R2, R47, UR16 ;  /* 0x000000102f027c20 */ /* 0x008fc40008410000 */
[----:B------:R-:W-:Y:S01]  /*3590*/  HMMA.16816.F32 R48, R16, R32, R36 ;  /* 0x000000201030723c */ /* 0x000fe20000001824 */
[----:B------:R-:W3:Y:S04]  /*35a0*/  LDSM.16.M88.4 R36, [R135+0x3000] ;  /* 0x003000008724783b */ /* 0x000ee80000000200 */
[----:B------:R-:W1:Y:S01]  /*35b0*/  MUFU.TANH R127, R40 ;  /* 0x00000028007f7308 */ /* 0x000e620000002400 */
[----:B----4-:R-:W-:Y:S06]  /*35c0*/  HMMA.16816.F32 R56, R4, R24, RZ ;  /* 0x000000180438723c */ /* 0x010fec00000018ff */
[----:B------:R-:W-:Y:S01]  /*35d0*/  FMUL.FTZ R64, R64, UR16 ;  /* 0x0000001040407c20 */ /* 0x000fe20008410000 */
[----:B------:R-:W4:Y:S01]  /*35e0*/  MUFU.TANH R102, R42 ;  /* 0x0000002a00667308 */ /* 0x000f220000002400 */
[----:B--2---:R-:W-:Y:S01]  /*35f0*/  HMMA.16816.F32 R44, R8, R30, RZ ;  /* 0x0000001e082c723c */ /* 0x004fe200000018ff */
[----:B------:R-:W-:Y:S01]  /*3600*/  FMUL.FTZ R65, R65, UR16 ;  /* 0x0000001041417c20 */ /* 0x000fe20008410000 */
[----:B------:R-:W-:Y:S01]  /*3610*/  FMUL.FTZ R66, R66, UR16 ;  /* 0x0000001042427c20 */ /* 0x000fe20008410000 */
[----:B------:R-:W-:-:S03]  /*3620*/  FMUL.FTZ R67, R67, UR16 ;  /* 0x0000001043437c20 */ /* 0x000fc60008410000 */
[----:B------:R-:W-:Y:S01]  /*3630*/  HMMA.16816.F32 R60, R12, R34, R20 ;  /* 0x000000220c3c723c */ /* 0x000fe20000001814 */
[----:B------:R-:W2:Y:S01]  /*3640*/  MUFU.TANH R101, R41 ;  /* 0x0000002900657308 */ /* 0x000ea20000002400 */
[----:B------:R-:W5:Y:S02]  /*3650*/  LDSM.16.M88.4 R20, [R135+0x3400] ;  /* 0x003400008714783b */ /* 0x000f640000000200 */
[----:B------:R-:W-:Y:S01]  /*3660*/  FMUL.FTZ R49, R49, UR16 ;  /* 0x0000001031317c20 */ /* 0x000fe20008410000 */
[----:B------:R-:W-:Y:S01]  /*3670*/  FMUL.FTZ R50, R50, UR16 ;  /* 0x0000001032327c20 */ /* 0x000fe20008410000 */
[----:B------:R-:W-:Y:S01]  /*3680*/  HMMA.16816.F32 R28, R8, R24, RZ ;  /* 0x00000018081c723c */ /* 0x000fe200000018ff */
[----:B------:R-:W-:Y:S02]  /*3690*/  FMUL.FTZ R51, R51, UR16 ;  /* 0x0000001033337c20 */ /* 0x000fe40008410000 */
[----:B------:R1:W2:Y:S08]  /*36a0*/  MUFU.TANH R176, R43 ;  /* 0x0000002b00b07308 */ /* 0x0002b00000002400 */
[----:B------:R4:W2:Y:S01]  /*36b0*/  MUFU.TANH R156, R2 ;  /* 0x00000002009c7308 */ /* 0x0008a20000002400 */
[----:B------:R-:W-:Y:S01]  /*36c0*/  HMMA.16816.F32 R52, R16, R34, R44 ;  /* 0x000000221034723c */ /* 0x000fe2000000182c */
[----:B------:R-:W2:Y:S05]  /*36d0*/  LDSM.16.M88.4 R32, [R135+0x3c00] ;  /* 0x003c00008720783b */ /* 0x000eaa0000000200 */
[C---:B------:R-:W-:Y:S01]  /*36e0*/  HMMA.16816.F32 R44, R4.reuse, R26, RZ ;  /* 0x0000001a042c723c */ /* 0x040fe200000018ff */
[----:B------:R-:W-:Y:S01]  /*36f0*/  MUFU.TANH R98, R49 ;  /* 0x0000003100627308 */ /* 0x000fe20000002400 */
[----:B-1----:R-:W1:Y:S04]  /*3700*/  LDSM.16.M88.4 R40, [R188+0xc00] ;  /* 0x000c0000bc28783b */ /* 0x002e680000000200 */
[----:B---3--:R-:W-:Y:S03]  /*3710*/  HMMA.16816.F32 R68, R4, R38, RZ ;  /* 0x000000260444723c */ /* 0x008fe600000018ff */
[----:B------:R-:W-:Y:S01]  /*3720*/  MUFU.TANH R175, R50 ;  /* 0x0000003200af7308 */ /* 0x000fe20000002400 */
[----:B----4-:R-:W-:-:S02]  /*3730*/  FMUL.FTZ R2, R48, UR16 ;  /* 0x0000001030027c20 */ /* 0x010fc40008410000 */
[----:B------:R-:W-:Y:S05]  /*3740*/  HMMA.16816.F32 R24, R8, R26, RZ ;  /* 0x0000001a0818723c */ /* 0x000fea00000018ff */
[----:B------:R3:W4:Y:S01]  /*3750*/  MUFU.TANH R99, R2 ;  /* 0x0000000200637308 */ /* 0x0007220000002400 */
[C---:B-----5:R-:W-:Y:S06]  /*3760*/  HMMA.16816.F32 R72, R4.reuse, R20, RZ ;  /* 0x000000140448723c */ /* 0x060fec00000018ff */
[----:B------:R-:W-:Y:S01]  /*3770*/  HMMA.16816.F32 R84, R4, R22, RZ ;  /* 0x000000160454723c */ /* 0x000fe200000018ff */
[----:B------:R1:W-:Y:S08]  /*3780*/  MUFU.TANH R100, R51 ;  /* 0x0000003300647308 */ /* 0x0003f00000002400 */
[----:B------:R-:W5:Y:S01]  /*3790*/  MUFU.TANH R124, R64 ;  /* 0x00000040007c7308 */ /* 0x000f620000002400 */
[----:B---3--:R-:W-:Y:S01]  /*37a0*/  FMUL.FTZ R2, R60, UR16 ;  /* 0x000000103c027c20 */ /* 0x008fe20008410000 */
[----:B--2---:R-:W-:Y:S06]  /*37b0*/  HMMA.16816.F32 R92, R8, R32, RZ ;  /* 0x00000020085c723c */ /* 0x004fec00000018ff */
[----:B------:R2:W-:Y:S01]  /*37c0*/  MUFU.TANH R118, R2 ;  /* 0x0000000200767308 */ /* 0x0005e20000002400 */
[-C--:B-1----:R-:W-:Y:S01]  /*37d0*/  HMMA.16816.F32 R48, R16, R40.reuse, R28 ;  /* 0x000000281030723c */ /* 0x082fe2000000181c */
[----:B------:R-:W1:Y:S05]  /*37e0*/  LDSM.16.M88.4 R28, [R135+0x3800] ;  /* 0x00380000871c783b */ /* 0x000e6a0000000200 */
[----:B------:R-:W-:Y:S01]  /*37f0*/  HMMA.16816.F32 R56, R12, R40, R56 ;  /* 0x000000280c38723c */ /* 0x000fe20000001838 */
[----:B------:R-:W3:Y:S05]  /*3800*/  MUFU.TANH R119, R65 ;  /* 0x0000004100777308 */ /* 0x000eea0000002400 */
[----:B------:R-:W-:Y:S03]  /*3810*/  HMMA.16816.F32 R144, R8, R34, RZ ;  /* 0x000000220890723c */ /* 0x000fe600000018ff */
[----:B------:R-:W3:Y:S01]  /*3820*/  MUFU.TANH R160, R66 ;  /* 0x0000004200a07308 */ /* 0x000ee20000002400 */
[----:B--2---:R-:W-:-:S02]  /*3830*/  FMUL.FTZ R2, R62, UR16 ;  /* 0x000000103e027c20 */ /* 0x004fc40008410000 */
[C---:B------:R-:W-:Y:S05]  /*3840*/  HMMA.16816.F32 R128, R4.reuse, R32, RZ ;  /* 0x000000200480723c */ /* 0x040fea00000018ff */
[----:B------:R2:W3:Y:S01]  /*3850*/  MUFU.TANH R163, R2 ;  /* 0x0000000200a37308 */ /* 0x0004e20000002400 */
[----:B------:R-:W-:Y:S06]  /*3860*/  HMMA.16816.F32 R168, R4, R34, RZ ;  /* 0x0000002204a8723c */ /* 0x000fec00000018ff */
[----:B------:R-:W-:Y:S01]  /*3870*/  FMUL.FTZ R3, R56, UR16 ;  /* 0x0000001038037c20 */ /* 0x000fe20008410000 */
[----:B------:R4:W-:Y:S08]  /*3880*/  MUFU.TANH R162, R67 ;  /* 0x0000004300a27308 */ /* 0x0009f00000002400 */
[----:B------:R5:W-:Y:S01]  /*3890*/  MUFU.TANH R114, R3 ;  /* 0x0000000300727308 */ /* 0x000be20000002400 */
[----:B--2---:R-:W-:Y:S01]  /*38a0*/  FMUL.FTZ R2, R61, UR16 ;  /* 0x000000103d027c20 */ /* 0x004fe20008410000 */
[----:B-1----:R-:W-:Y:S06]  /*38b0*/  HMMA.16816.F32 R120, R8, R30, RZ ;  /* 0x0000001e0878723c */ /* 0x002fec00000018ff */
[----:B------:R1:W-:Y:S01]  /*38c0*/  MUFU.TANH R174, R2 ;  /* 0x0000000200ae7308 */ /* 0x0003e20000002400 */
[C---:B----4-:R-:W-:Y:S06]  /*38d0*/  HMMA.16816.F32 R64, R4.reuse, R36, RZ ;  /* 0x000000240440723c */ /* 0x050fec00000018ff */
[----:B------:R-:W-:Y:S01]  /*38e0*/  HMMA.16816.F32 R108, R4, R28, RZ ;  /* 0x0000001c046c723c */ /* 0x000fe200000018ff */
[----:B-----5:R-:W-:-:S05]  /*38f0*/  FMUL.FTZ R3, R57, UR16 ;  /* 0x0000001039037c20 */ /* 0x020fca0008410000 */
[----:B------:R-:W-:Y:S01]  /*3900*/  HMMA.16816.F32 R148, R4, R30, RZ ;  /* 0x0000001e0494723c */ /* 0x000fe200000018ff */
[----:B------:R2:W-:Y:S01]  /*3910*/  MUFU.TANH R115, R3 ;  /* 0x0000000300737308 */ /* 0x0005e20000002400 */
[----:B-1----:R-:W-:-:S04]  /*3920*/  FMUL.FTZ R2, R63, UR16 ;  /* 0x000000103f027c20 */ /* 0x002fc80008410000 */
[----:B------:R-:W-:Y:S01]  /*3930*/  HMMA.16816.F32 R60, R8, R20, RZ ;  /* 0x00000014083c723c */ /* 0x000fe200000018ff */
[----:B------:R-:W-:Y:S01]  /*3940*/  FMUL.FTZ R5, R59, UR16 ;  /* 0x000000103b057c20 */ /* 0x000fe20008410000 */
[----:B------:R-:W-:Y:S01]  /*3950*/  IMAD.U32 R7, RZ, RZ, UR19 ;  /* 0x00000013ff077e24 */ /* 0x000fe2000f8e00ff */
[----:B------:R1:W-:Y:S08]  /*3960*/  MUFU.TANH R173, R2 ;  /* 0x0000000200ad7308 */ /* 0x0003f00000002400 */
[----:B------:R-:W-:Y:S01]  /*3970*/  MUFU.TANH R30, R5 ;  /* 0x00000005001e7308 */ /* 0x000fe20000002400 */
[----:B--2---:R-:W-:-:S07]  /*3980*/  FMUL.FTZ R3, R58, UR16 ;  /* 0x000000103a037c20 */ /* 0x004fce0008410000 */
[----:B------:R2:W-:Y:S01]  /*3990*/  MUFU.TANH R165, R3 ;  /* 0x0000000300a57308 */ /* 0x0005e20000002400 */
[----:B-1----:R-:W-:-:S07]  /*39a0*/  FMUL.FTZ R2, R52, UR16 ;  /* 0x0000001034027c20 */ /* 0x002fce0008410000 */
[----:B------:R1:W-:Y:S01]  /*39b0*/  MUFU.TANH R116, R2 ;  /* 0x0000000200747308 */ /* 0x0003e20000002400 */
[----:B--2---:R-:W-:Y:S02]  /*39c0*/  IMAD.U32 R3, RZ, RZ, UR17 ;  /* 0x00000011ff037e24 */ /* 0x004fe4000f8e00ff */
[----:B-1----:R-:W-:-:S05]  /*39d0*/  FMUL.FTZ R2, R54, UR16 ;  /* 0x0000001036027c20 */ /* 0x002fca0008410000 */
[----:B------:R1:W2:Y:S02]  /*39e0*/  MUFU.TANH R96, R2 ;  /* 0x0000000200607308 */ /* 0x0002a40000002400 */
[----:B-1----:R-:W-:-:S06]  /*39f0*/  FMUL.FTZ R2, R53, UR16 ;  /* 0x0000001035027c20 */ /* 0x002fcc0008410000 */
[----:B------:R1:W4:Y:S02]  /*3a00*/  MUFU.TANH R164, R2 ;  /* 0x0000000200a47308 */ /* 0x0003240000002400 */
[----:B-1----:R-:W-:Y:S02]  /*3a10*/  FMUL.FTZ R2, R55, UR16 ;  /* 0x0000001037027c20 */ /* 0x002fe40008410000 */
[C---:B------:R-:W-:Y:S04]  /*3a20*/  HMMA.16816.F32 R52, R8.reuse, R36, RZ ;  /* 0x000000240834723c */ /* 0x040fe800000018ff */
[----:B------:R1:W5:Y:S02]  /*3a30*/  MUFU.TANH R97, R2 ;  /* 0x0000000200617308 */ /* 0x0003640000002400 */
[----:B------:R-:W-:Y:S01]  /*3a40*/  HMMA.16816.F32 R36, R8, R38, RZ ;  /* 0x000000260824723c */ /* 0x000fe200000018ff */
[----:B-1----:R-:W-:-:S05]  /*3a50*/  FMUL.FTZ R2, R48, UR16 ;  /* 0x0000001030027c20 */ /* 0x002fca0008410000 */
[----:B------:R1:W5:Y:S02]  /*3a60*/  MUFU.TANH R117, R2 ;  /* 0x0000000200757308 */ /* 0x0003640000002400 */
[----:B-1----:R-:W-:-:S06]  /*3a70*/  FMUL.FTZ R2, R49, UR16 ;  /* 0x0000001031027c20 */ /* 0x002fcc0008410000 */
[----:B------:R1:W5:Y:S02]  /*3a80*/  MUFU.TANH R172, R2 ;  /* 0x0000000200ac7308 */ /* 0x0003640000002400 */
[----:B-1----:R-:W-:-:S06]  /*3a90*/  FMUL.FTZ R2, R50, UR16 ;  /* 0x0000001032027c20 */ /* 0x002fcc0008410000 */
[----:B------:R1:W-:Y:S02]  /*3aa0*/  MUFU.TANH R167, R2 ;  /* 0x0000000200a77308 */ /* 0x0003e40000002400 */
[----:B-1----:R-:W-:Y:S02]  /*3ab0*/  FMUL.FTZ R2, R51, UR16 ;  /* 0x0000001033027c20 */ /* 0x002fe40008410000 */
[----:B------:R-:W-:Y:S04]  /*3ac0*/  HMMA.16816.F32 R48, R8, R22, RZ ;  /* 0x000000160830723c */ /* 0x000fe800000018ff */
[----:B------:R1:W5:Y:S02]  /*3ad0*/  MUFU.TANH R166, R2 ;  /* 0x0000000200a67308 */ /* 0x0003640000002400 */
[-C--:B------:R-:W-:Y:S06]  /*3ae0*/  HMMA.16816.F32 R20, R12, R42.reuse, R44 ;  /* 0x0000002a0c14723c */ /* 0x080fec000000182c */
[----:B------:R-:W-:Y:S01]  /*3af0*/  HMMA.16816.F32 R40, R16, R42, R24 ;  /* 0x0000002a1028723c */ /* 0x000fe20000001818 */
[----:B-1----:R-:W-:-:S05]  /*3b00*/  LOP3.LUT R2, R80, 0xffffffe0, RZ, 0xc0, !PT ;  /* 0xffffffe050027812 */ /* 0x002fca00078ec0ff */
[----:B------:R-:W-:Y:S01]  /*3b10*/  HMMA.16816.F32 R80, R8, R28, RZ ;  /* 0x0000001c0850723c */ /* 0x000fe200000018ff */
[----:B------:R-:W1:Y:S01]  /*3b20*/  LDSM.16.M88.4 R8, [R188+0x1000] ;  /* 0x00100000bc08783b */ /* 0x000e620000000200 */
[C---:B------:R-:W-:Y:S02]  /*3b30*/  IMAD.IADD R2, R90.reuse, 0x1, -R2 ;  /* 0x000000015a027824 */ /* 0x040fe400078e0a02 */
[----:B------:R-:W-:-:S03]  /*3b40*/  IMAD.SHL.U32 R90, R90, 0x2, RZ ;  /* 0x000000025a5a7824 */ /* 0x000fc600078e00ff */
[----:B------:R-:W-:-:S05]  /*3b50*/  SHF.R.S32.HI R4, RZ, 0x1f, R2 ;  /* 0x0000001fff047819 */ /* 0x000fca0000011402 */
[----:B------:R-:W-:Y:S01]  /*3b60*/  FMUL.FTZ R6, R20, UR16 ;  /* 0x0000001014067c20 */ /* 0x000fe20008410000 */
[----:B------:R-:W-:Y:S01]  /*3b70*/  LOP3.LUT R141, R90, 0x6, RZ, 0xc0, !PT ;  /* 0x000000065a8d7812 */ /* 0x000fe200078ec0ff */
[----:B------:R-:W-:Y:S01]  /*3b80*/  FMUL.FTZ R25, R21, UR16 ;  /* 0x0000001015197c20 */ /* 0x000fe20008410000 */
[----:B------:R-:W-:Y:S01]  /*3b90*/  LEA.HI R2, R4, R2, RZ, 0x2 ;  /* 0x0000000204027211 */ /* 0x000fe200078f10ff */
[----:B------:R3:W5:Y:S01]  /*3ba0*/  MUFU.TANH R28, R6 ;  /* 0x00000006001c7308 */ /* 0x0007620000002400 */
[----:B------:R-:W-:Y:S02]  /*3bb0*/  IMAD.U32 R21, RZ, RZ, UR19 ;  /* 0x00000013ff157e24 */ /* 0x000fe4000f8e00ff */
[----:B------:R-:W-:Y:S01]  /*3bc0*/  FMUL.FTZ R24, R22, UR16 ;  /* 0x0000001016187c20 */ /* 0x000fe20008410000 */
[----:B------:R-:W-:Y:S01]  /*3bd0*/  SHF.R.S32.HI R2, RZ, 0x2, R2 ;  /* 0x00000002ff027819 */ /* 0x000fe20000011402 */
[----:B------:R-:W-:Y:S02]  /*3be0*/  IMAD.U32 R20, RZ, RZ, UR19 ;  /* 0x00000013ff147e24 */ /* 0x000fe4000f8e00ff */
[----:B------:R-:W-:Y:S01]  /*3bf0*/  FMUL.FTZ R26, R23, UR16 ;  /* 0x00000010171a7c20 */ /* 0x000fe20008410000 */
[----:B------:R-:W-:-:S02]  /*3c00*/  IMAD R3, R3, 0x80, R141 ;  /* 0x0000008003037824 */ /* 0x000fc400078e028d */
[----:B------:R-:W-:Y:S01]  /*3c10*/  IMAD.IADD R4, R79, 0x1, R2 ;  /* 0x000000014f047824 */ /* 0x000fe200078e0202 */
[----:B------:R-:W5:Y:S01]  /*3c20*/  MUFU.TANH R29, R24 ;  /* 0x00000018001d7308 */ /* 0x000f620000002400 */
[----:B------:R-:W-:Y:S02]  /*3c30*/  VIADD R5, R3, 0x1 ;  /* 0x0000000103057836 */ /* 0x000fe40000000000 */
[C---:B------:R-:W-:Y:S01]  /*3c40*/  VIADD R22, R4.reuse, 0x8 ;  /* 0x0000000804167836 */ /* 0x040fe20000000000 */
[--C-:B------:R-:W-:Y:S01]  /*3c50*/  IADD3 R21, R21, 0x8, R4.reuse ;  /* 0x0000000815157810 */ /* 0x100fe20007ffe004 */
[----:B------:R-:W-:Y:S01]  /*3c60*/  VIADD R23, R4, 0x40 ;  /* 0x0000004004177836 */ /* 0x000fe20000000000 */
[----:B------:R-:W-:Y:S01]  /*3c70*/  IADD3 R7, R7, 0x48, R4 ;  /* 0x0000004807077810 */ /* 0x000fe20007ffe004 */
[----:B------:R-:W-:Y:S01]  /*3c80*/  IMAD R2, R78, 0x20, R77 ;  /* 0x000000204e027824 */ /* 0x000fe200078e024d */
[----:B------:R-:W-:Y:S01]  /*3c90*/  VIADDMNMX R198, R4, UR32, RZ, !PT ;  /* 0x0000002004c67c46 */ /* 0x000fe2000f8001ff */
[----:B---3--:R-:W-:Y:S01]  /*3ca0*/  IMAD.U32 R6, RZ, RZ, UR19 ;  /* 0x00000013ff067e24 */ /* 0x008fe2000f8e00ff */
[----:B------:R-:W-:Y:S01]  /*3cb0*/  MUFU.TANH R161, R25 ;  /* 0x0000001900a17308 */ /* 0x000fe20000002400 */
[----:B------:R-:W-:Y:S01]  /*3cc0*/  VIMNMX R202, R21, UR24, PT ;  /* 0x0000001815ca7c48 */ /* 0x000fe2000bfe0100 */
[----:B------:R-:W-:Y:S01]  /*3cd0*/  IMAD.IADD R2, R76, 0x1, R2 ;  /* 0x000000014c027824 */ /* 0x000fe200078e0202 */
[----:B------:R-:W-:Y:S01]  /*3ce0*/  VIMNMX R200, R7, UR24, PT ;  /* 0x0000001807c87c48 */ /* 0x000fe2000bfe0100 */
[----:B------:R-:W-:Y:S01]  /*3cf0*/  FMUL.FTZ R7, R42, UR16 ;  /* 0x000000102a077c20 */ /* 0x000fe20008410000 */
[----:B------:R-:W-:-:S02]  /*3d00*/  VIADDMNMX R203, R4, R6, UR24, PT ;  /* 0x0000001804cb7e46 */ /* 0x000fc4000b800106 */
[----:B------:R-:W-:Y:S01]  /*3d10*/  IADD3 R6, R20, 0x40, R4 ;  /* 0x0000004014067810 */ /* 0x000fe20007ffe004 */
[----:B------:R3:W-:Y:S01]  /*3d20*/  MUFU.TANH R158, R26 ;  /* 0x0000001a009e7308 */ /* 0x0007e20000002400 */
[----:B------:R-:W-:Y:S01]  /*3d30*/  VIADD R4, R4, 0x48 ;  /* 0x0000004804047836 */ /* 0x000fe20000000000 */
[----:B------:R-:W-:Y:S02]  /*3d40*/  ISETP.GE.AND P5, PT, R5, R203, PT ;  /* 0x000000cb0500720c */ /* 0x000fe40003fa6270 */
[----:B------:R-:W-:Y:S01]  /*3d50*/  VIMNMX R201, R6, UR24, PT ;  /* 0x0000001806c97c48 */ /* 0x000fe2000bfe0100 */
[----:B------:R-:W-:Y:S01]  /*3d60*/  FMUL.FTZ R6, R40, UR16 ;  /* 0x0000001028067c20 */ /* 0x000fe20008410000 */
[----:B------:R-:W-:Y:S02]  /*3d70*/  VIADDMNMX R197, R22, UR32, RZ, !PT ;  /* 0x0000002016c57c46 */ /* 0x000fe4000f8001ff */
[----:B------:R-:W-:Y:S01]  /*3d80*/  VIADDMNMX R199, R23, UR32, RZ, !PT ;  /* 0x0000002017c77c46 */ /* 0x000fe2000f8001ff */
[----:B------:R2:W5:Y:S01]  /*3d90*/  MUFU.TANH R78, R6 ;  /* 0x00000006004e7308 */ /* 0x0005620000002400 */
[----:B------:R-:W-:Y:S01]  /*3da0*/  VIADDMNMX R196, R4, UR32, RZ, !PT ;  /* 0x0000002004c47c46 */ /* 0x000fe2000f8001ff */
[----:B------:R-:W-:Y:S01]  /*3db0*/  VIADD R4, R3, 0x8 ;  /* 0x0000000803047836 */ /* 0x000fe20000000000 */
[C---:B------:R-:W-:Y:S01]  /*3dc0*/  ISETP.GE.AND P3, PT, R5.reuse, R202, PT ;  /* 0x000000ca0500720c */ /* 0x040fe20003f66270 */
[----:B-1----:R-:W-:Y:S01]  /*3dd0*/  HMMA.16816.F32 R20, R12, R8, R64 ;  /* 0x000000080c14723c */ /* 0x002fe20000001840 */
[----:B------:R-:W-:-:S02]  /*3de0*/  ISETP.GE.AND P1, PT, R5, R201, PT ;  /* 0x000000c90500720c */ /* 0x000fc40003f26270 */
[C---:B------:R-:W-:Y:S02]  /*3df0*/  ISETP.GE.AND P4, PT, R5.reuse, R200, PT ;  /* 0x000000c80500720c */ /* 0x040fe40003f86270 */
[----:B------:R-:W-:Y:S01]  /*3e00*/  ISETP.LT.OR P5, PT, R5, R198, P5 ;  /* 0x000000c60500720c */ /* 0x000fe20002fa1670 */
[----:B---3--:R-:W-:Y:S01]  /*3e10*/  HMMA.16816.F32 R24, R16, R8, R52 ;  /* 0x000000081018723c */ /* 0x008fe20000001834 */
[----:B------:R-:W-:Y:S02]  /*3e20*/  ISETP.GE.AND P0, PT, R3, R203, PT ;  /* 0x000000cb0300720c */ /* 0x000fe40003f06270 */
[C---:B------:R-:W-:Y:S02]  /*3e30*/  ISETP.LT.OR P3, PT, R5.reuse, R197, P3 ;  /* 0x000000c50500720c */ /* 0x040fe40001f61670 */
[C---:B------:R-:W-:Y:S02]  /*3e40*/  ISETP.LT.OR P1, PT, R5.reuse, R199, P1 ;  /* 0x000000c70500720c */ /* 0x040fe40000f21670 */
[----:B------:R-:W-:Y:S01]  /*3e50*/  ISETP.LT.OR P4, PT, R5, R196, P4 ;  /* 0x000000c40500720c */ /* 0x000fe20002781670 */
[----:B------:R-:W-:Y:S01]  /*3e60*/  FMUL.FTZ R5, R43, UR16 ;  /* 0x000000102b057c20 */ /* 0x000fe20008410000 */
[----:B------:R-:W-:Y:S01]  /*3e70*/  FSEL R91, R91, -INF , !P5 ;  /* 0xff8000005b5b7808 */ /* 0x000fe20006800000 */
[----:B--2---:R-:W-:Y:S01]  /*3e80*/  FMUL.FTZ R6, R41, UR16 ;  /* 0x0000001029067c20 */ /* 0x004fe20008410000 */
[C---:B------:R-:W-:Y:S01]  /*3e90*/  ISETP.GE.AND P2, PT, R4.reuse, R203, PT ;  /* 0x000000cb0400720c */ /* 0x040fe20003f46270 */
[----:B------:R1:W-:Y:S01]  /*3ea0*/  MUFU.TANH R34, R5 ;  /* 0x0000000500227308 */ /* 0x0003e20000002400 */
[----:B------:R-:W-:-:S02]  /*3eb0*/  ISETP.GE.AND P5, PT, R4, R202, PT ;  /* 0x000000ca0400720c */ /* 0x000fc40003fa6270 */
[CC--:B------:R-:W-:Y:S02]  /*3ec0*/  ISETP.LT.OR P0, PT, R3.reuse, R198.reuse, P0 ;  /* 0x000000c60300720c */ /* 0x0c0fe40000701670 */
[C---:B------:R-:W-:Y:S02]  /*3ed0*/  ISETP.LT.OR P2, PT, R4.reuse, R198, P2 ;  /* 0x000000c60400720c */ /* 0x040fe40001741670 */
[----:B------:R-:W-:Y:S01]  /*3ee0*/  ISETP.LT.OR P5, PT, R4, R197, P5 ;  /* 0x000000c50400720c */ /* 0x000fe20002fa1670 */
[----:B------:R2:W-:Y:S01]  /*3ef0*/  MUFU.TANH R54, R6 ;  /* 0x0000000600367308 */ /* 0x0005e20000002400 */
[C---:B------:R-:W-:Y:S02]  /*3f00*/  ISETP.GE.AND P6, PT, R3.reuse, R202, PT ;  /* 0x000000ca0300720c */ /* 0x040fe40003fc6270 */
[----:B------:R-:W-:Y:S02]  /*3f10*/  FSEL R90, R136, -INF , !P0 ;  /* 0xff800000885a7808 */ /* 0x000fe40004000000 */
[----:B------:R-:W-:-:S02]  /*3f20*/  ISETP.GE.AND P0, PT, R3, R201, PT ;  /* 0x000000c90300720c */ /* 0x000fc40003f06270 */
[----:B------:R-:W-:Y:S01]  /*3f30*/  FSEL R138, R138, -INF , !P1 ;  /* 0xff8000008a8a7808 */ /* 0x000fe20004800000 */
[----:B------:R-:W3:Y:S01]  /*3f40*/  MUFU.TANH R41, R7 ;  /* 0x0000000700297308 */ /* 0x000ee20000002400 */
[----:B-1----:R-:W-:Y:S01]  /*3f50*/  VIADD R5, R3, 0x9 ;  /* 0x0000000903057836 */ /* 0x002fe20000000000 */
[----:B------:R-:W-:Y:S02]  /*3f60*/  FSEL R155, R155, -INF , !P4 ;  /* 0xff8000009b9b7808 */ /* 0x000fe40006000000 */
[----:B------:R-:W-:Y:S02]  /*3f70*/  FSEL R77, R125, -INF , !P2 ;  /* 0xff8000007d4d7808 */ /* 0x000fe40005000000 */
[----:B------:R-:W-:Y:S02]  /*3f80*/  FSEL R106, R106, -INF , !P5 ;  /* 0xff8000006a6a7808 */ /* 0x000fe40006800000 */
[----:B------:R-:W-:Y:S01]  /*3f90*/  ISETP.LT.OR P6, PT, R3, R197, P6 ;  /* 0x000000c50300720c */ /* 0x000fe200037c1670 */
[----:B--2---:R-:W-:Y:S01]  /*3fa0*/  FMUL.FTZ R6, R24, UR16 ;  /* 0x0000001018067c20 */ /* 0x004fe20008410000 */
[----:B------:R-:W-:-:S02]  /*3fb0*/  ISETP.GE.AND P1, PT, R5, R203, PT ;  /* 0x000000cb0500720c */ /* 0x000fc40003f26270 */
[C---:B------:R-:W-:Y:S01]  /*3fc0*/  ISETP.GE.AND P4, PT, R5.reuse, R202, PT ;  /* 0x000000ca0500720c */ /* 0x040fe20003f86270 */
[----:B------:R1:W2:Y:S01]  /*3fd0*/  MUFU.TANH R52, R6 ;  /* 0x0000000600347308 */ /* 0x0002a20000002400 */
[C---:B------:R-:W-:Y:S02]  /*3fe0*/  ISETP.GE.AND P2, PT, R5.reuse, R201, PT ;  /* 0x000000c90500720c */ /* 0x040fe40003f46270 */
[----:B------:R-:W-:Y:S02]  /*3ff0*/  ISETP.GE.AND P5, PT, R5, R200, PT ;  /* 0x000000c80500720c */ /* 0x000fe40003fa6270 */
[----:B------:R-:W-:Y:S02]  /*4000*/  ISETP.LT.OR P0, PT, R3, R199, P0 ;  /* 0x000000c70300720c */ /* 0x000fe40000701670 */
[----:B------:R-:W-:Y:S02]  /*4010*/  FSEL R107, R107, -INF , !P6 ;  /* 0xff8000006b6b7808 */ /* 0x000fe40007000000 */
[----:B------:R-:W-:-:S02]  /*4020*/  FSEL R112, R112, -INF , !P3 ;  /* 0xff80000070707808 */ /* 0x000fc40005800000 */
[C---:B------:R-:W-:Y:S02]  /*4030*/  ISETP.LT.OR P1, PT, R5.reuse, R198, P1 ;  /* 0x000000c60500720c */ /* 0x040fe40000f21670 */
[C---:B------:R-:W-:Y:S02]  /*4040*/  ISETP.LT.OR P4, PT, R5.reuse, R197, P4 ;  /* 0x000000c50500720c */ /* 0x040fe40002781670 */
[C---:B------:R-:W-:Y:S02]  /*4050*/  ISETP.LT.OR P2, PT, R5.reuse, R199, P2 ;  /* 0x000000c70500720c */ /* 0x040fe40001741670 */
[----:B------:R-:W-:Y:S01]  /*4060*/  ISETP.LT.OR P5, PT, R5, R196, P5 ;  /* 0x000000c40500720c */ /* 0x000fe20002fa1670 */
[----:B------:R-:W-:Y:S01]  /*4070*/  FMUL.FTZ R5, R27, UR16 ;  /* 0x000000101b057c20 */ /* 0x000fe20008410000 */
[C---:B------:R-:W-:Y:S01]  /*4080*/  ISETP.GE.AND P6, PT, R4.reuse, R201, PT ;  /* 0x000000c90400720c */ /* 0x040fe20003fc6270 */
[----:B-1----:R-:W-:Y:S01]  /*4090*/  FMUL.FTZ R6, R25, UR16 ;  /* 0x0000001019067c20 */ /* 0x002fe20008410000 */
[----:B------:R-:W-:Y:S01]  /*40a0*/  ISETP.GE.AND P3, PT, R4, R200, PT ;  /* 0x000000c80400720c */ /* 0x000fe20003f66270 */
[----:B------:R1:W-:Y:S01]  /*40b0*/  MUFU.TANH R79, R5 ;  /* 0x00000005004f7308 */ /* 0x0003e20000002400 */
[----:B------:R-:W-:-:S02]  /*40c0*/  FSEL R139, R139, -INF , !P0 ;  /* 0xff8000008b8b7808 */ /* 0x000fc40004000000 */
[C---:B------:R-:W-:Y:S02]  /*40d0*/  ISETP.GE.AND P0, PT, R3.reuse, R200, PT ;  /* 0x000000c80300720c */ /* 0x040fe40003f06270 */
[C---:B------:R-:W-:Y:S02]  /*40e0*/  ISETP.LT.OR P6, PT, R4.reuse, R199, P6 ;  /* 0x000000c70400720c */ /* 0x040fe400037c1670 */
[-C--:B------:R-:W-:Y:S01]  /*40f0*/  ISETP.LT.OR P3, PT, R4, R196.reuse, P3 ;  /* 0x000000c40400720c */ /* 0x080fe20001f61670 */
[C---:B------:R-:W-:Y:S01]  /*4100*/  VIADD R4, R3.reuse, 0x10 ;  /* 0x0000001003047836 */ /* 0x040fe20000000000 */
[----:B------:R-:W-:Y:S01]  /*4110*/  ISETP.LT.OR P0, PT, R3, R196, P0 ;  /* 0x000000c40300720c */ /* 0x000fe20000701670 */
[----:B------:R4:W2:Y:S01]  /*4120*/  MUFU.TANH R141, R6 ;  /* 0x00000006008d7308 */ /* 0x0008a20000002400 */
[----:B------:R-:W-:Y:S02]  /*4130*/  FSEL R76, R105, -INF , !P1 ;  /* 0xff800000694c7808 */ /* 0x000fe40004800000 */
[----:B------:R-:W-:-:S02]  /*4140*/  FSEL R152, R152, -INF , !P0 ;  /* 0xff80000098987808 */ /* 0x000fc40004000000 */
[----:B------:R-:W-:Y:S01]  /*4150*/  FSEL R105, R134, -INF , !P4 ;  /* 0xff80000086697808 */ /* 0x000fe20006000000 */
[----:B-1----:R-:W-:Y:S01]  /*4160*/  VIADD R5, R3, 0x11 ;  /* 0x0000001103057836 */ /* 0x002fe20000000000 */
[CC--:B------:R-:W-:Y:S02]  /*4170*/  ISETP.GE.AND P0, PT, R4.reuse, R203.reuse, PT ;  /* 0x000000cb0400720c */ /* 0x0c0fe40003f06270 */
[----:B------:R-:W-:Y:S02]  /*4180*/  FSEL R157, R157, -INF , !P5 ;  /* 0xff8000009d9d7808 */ /* 0x000fe40006800000 */
[C---:B------:R-:W-:Y:S02]  /*4190*/  ISETP.GE.AND P4, PT, R5.reuse, R203, PT ;  /* 0x000000cb0500720c */ /* 0x040fe40003f86270 */
[-C--:B------:R-:W-:Y:S02]  /*41a0*/  ISETP.LT.OR P0, PT, R4, R198.reuse, P0 ;  /* 0x000000c60400720c */ /* 0x080fe40000701670 */
[C---:B------:R-:W-:Y:S01]  /*41b0*/  ISETP.LT.OR P4, PT, R5.reuse, R198, P4 ;  /* 0x000000c60500720c */ /* 0x040fe20002781670 */
[----:B----4-:R-:W-:Y:S01]  /*41c0*/  FMUL.FTZ R6, R26, UR16 ;  /* 0x000000101a067c20 */ /* 0x010fe20008410000 */
[C---:B------:R-:W-:Y:S01]  /*41d0*/  ISETP.GE.AND P5, PT, R5.reuse, R202, PT ;  /* 0x000000ca0500720c */ /* 0x040fe20003fa6270 */
[----:B------:R-:W-:Y:S01]  /*41e0*/  HMMA.16816.F32 R24, R12, R10, R68 ;  /* 0x0000000a0c18723c */ /* 0x000fe20000001844 */
[----:B------:R-:W-:Y:S01]  /*41f0*/  FSEL R142, R142, -INF , !P6 ;  /* 0xff8000008e8e7808 */ /* 0x000fe20007000000 */
[----:B------:R1:W-:Y:S01]  /*4200*/  MUFU.TANH R136, R6 ;  /* 0x0000000600887308 */ /* 0x0003e20000002400 */
[----:B------:R-:W-:-:S02]  /*4210*/  ISETP.LT.OR P5, PT, R5, R197, P5 ;  /* 0x000000c50500720c */ /* 0x000fc40002fa1670 */
[----:B------:R-:W-:Y:S01]  /*4220*/  FSEL R159, R159, -INF , !P3 ;  /* 0xff8000009f9f7808 */ /* 0x000fe20005800000 */
[----:B------:R-:W-:Y:S01]  /*4230*/  HMMA.16816.F32 R8, R16, R10, R36 ;  /* 0x0000000a1008723c */ /* 0x000fe20000001824 */
[----:B------:R-:W-:Y:S02]  /*4240*/  FSEL R69, R132, -INF , !P0 ;  /* 0xff80000084457808 */ /* 0x000fe40004000000 */
[----:B------:R-:W-:Y:S02]  /*4250*/  FSEL R71, R113, -INF , !P4 ;  /* 0xff80000071477808 */ /* 0x000fe40006000000 */
[C---:B------:R-:W-:Y:S02]  /*4260*/  ISETP.GE.AND P0, PT, R5.reuse, R201, PT ;  /* 0x000000c90500720c */ /* 0x040fe40003f06270 */
[C---:B------:R-:W-:Y:S02]  /*4270*/  ISETP.GE.AND P4, PT, R5.reuse, R200, PT ;  /* 0x000000c80500720c */ /* 0x040fe40003f86270 */
[----:B------:R-:W-:-:S02]  /*4280*/  ISETP.LT.OR P0, PT, R5, R199, P0 ;  /* 0x000000c70500720c */ /* 0x000fc40000701670 */
[----:B------:R-:W-:Y:S01]  /*4290*/  ISETP.LT.OR P4, PT, R5, R196, P4 ;  /* 0x000000c40500720c */ /* 0x000fe20002781670 */
[----:B------:R-:W-:Y:S01]  /*42a0*/  FMUL.FTZ R5, R23, UR16 ;  /* 0x0000001017057c20 */ /* 0x000fe20008410000 */
[----:B-1----:R-:W-:Y:S01]  /*42b0*/  FMUL.FTZ R6, R20, UR16 ;  /* 0x0000001014067c20 */ /* 0x002fe20008410000 */
[C---:B------:R-:W-:Y:S02]  /*42c0*/  ISETP.GE.AND P6, PT, R4.reuse, R202, PT ;  /* 0x000000ca0400720c */ /* 0x040fe40003fc6270 */
[C---:B------:R-:W-:Y:S01]  /*42d0*/  ISETP.GE.AND P3, PT, R4.reuse, R201, PT ;  /* 0x000000c90400720c */ /* 0x040fe20003f66270 */
[----:B------:R1:W4:Y:S01]  /*42e0*/  MUFU.TANH R125, R6 ;  /* 0x00000006007d7308 */ /* 0x0003220000002400 */
[----:B------:R-:W-:Y:S01]  /*42f0*/  ISETP.GE.AND P1, PT, R4, R200, PT ;  /* 0x000000c80400720c */ /* 0x000fe20003f26270 */
[----:B------:R-:W-:Y:S01]  /*4300*/  FMUL.FTZ R26, R26, UR16 ;  /* 0x000000101a1a7c20 */ /* 0x000fe20008410000 */
[C---:B------:R-:W-:Y:S01]  /*4310*/  ISETP.LT.OR P6, PT, R4.reuse, R197, P6 ;  /* 0x000000c50400720c */ /* 0x040fe200037c1670 */
[----:B------:R-:W-:Y:S01]  /*4320*/  FMUL.FTZ R7, R25, UR16 ;  /* 0x0000001019077c20 */ /* 0x000fe20008410000 */
[----:B------:R-:W-:-:S02]  /*4330*/  ISETP.LT.OR P3, PT, R4, R199, P3 ;  /* 0x000000c70400720c */ /* 0x000fc40001f61670 */
[----:B------:R-:W-:Y:S01]  /*4340*/  ISETP.LT.OR P1, PT, R4, R196, P1 ;  /* 0x000000c40400720c */ /* 0x000fe20000f21670 */
[----:B------:R-:W-:Y:S01]  /*4350*/  VIADD R4, R3, 0x18 ;  /* 0x0000001803047836 */ /* 0x000fe20000000000 */
[----:B------:R5:W-:Y:S01]  /*4360*/  MUFU.TANH R44, R5 ;  /* 0x00000005002c7308 */ /* 0x000be20000002400 */
[----:B------:R-:W-:Y:S02]  /*4370*/  FSEL R140, R140, -INF , !P2 ;  /* 0xff8000008c8c7808 */ /* 0x000fe40005000000 */
[----:B------:R-:W-:Y:S02]  /*4380*/  FSEL R103, R103, -INF , !P6 ;  /* 0xff80000067677808 */ /* 0x000fe40007000000 */
[C---:B------:R-:W-:Y:S02]  /*4390*/  ISETP.GE.AND P2, PT, R4.reuse, R203, PT ;  /* 0x000000cb0400720c */ /* 0x040fe40003f46270 */
[C---:B------:R-:W-:Y:S01]  /*43a0*/  ISETP.GE.AND P6, PT, R4.reuse, R202, PT ;  /* 0x000000ca0400720c */ /* 0x040fe20003fc6270 */
[----:B-1----:R-:W-:Y:S01]  /*43b0*/  FMUL.FTZ R6, R21, UR16 ;  /* 0x0000001015067c20 */ /* 0x002fe20008410000 */
[C---:B------:R-:W-:Y:S01]  /*43c0*/  ISETP.LT.OR P2, PT, R4.reuse, R198, P2 ;  /* 0x000000c60400720c */ /* 0x040fe20001741670 */
[----:B------:R-:W-:Y:S01]  /*43d0*/  MUFU.TANH R68, R26 ;  /* 0x0000001a00447308 */ /* 0x000fe20000002400 */
[----:B------:R-:W-:-:S02]  /*43e0*/  ISETP.LT.OR P6, PT, R4, R197, P6 ;  /* 0x000000c50400720c */ /* 0x000fc400037c1670 */
[----:B------:R-:W-:Y:S02]  /*43f0*/  FSEL R134, R177, -INF , !P0 ;  /* 0xff800000b1867808 */ /* 0x000fe40004000000 */
[----:B------:R-:W-:Y:S01]  /*4400*/  FSEL R153, R153, -INF , !P4 ;  /* 0xff80000099997808 */ /* 0x000fe20006000000 */
[----:B-----5:R-:W-:Y:S02]  /*4410*/  FMUL.FTZ R5, R24, UR16 ;  /* 0x0000001018057c20 */ /* 0x020fe40008410000 */
[----:B------:R1:W5:Y:S01]  /*4420*/  MUFU.TANH R57, R6 ;  /* 0x0000000600397308 */ /* 0x0003620000002400 */
[----:B------:R-:W-:Y:S02]  /*4430*/  FSEL R67, R127, -INF , !P2 ;  /* 0xff8000007f437808 */ /* 0x000fe40005000000 */
[----:B------:R-:W-:Y:S02]  /*4440*/  FSEL R102, R102, -INF , !P6 ;  /* 0xff80000066667808 */ /* 0x000fe40007000000 */
[----:B------:R-:W-:-:S02]  /*4450*/  FSEL R104, R104, -INF , !P5 ;  /* 0xff80000068687808 */ /* 0x000fc40006800000 */
[----:B------:R-:W-:Y:S01]  /*4460*/  FSEL R137, R137, -INF , !P3 ;  /* 0xff80000089897808 */ /* 0x000fe20005800000 */
[----:B------:R3:W-:Y:S01]  /*4470*/  MUFU.TANH R33, R5 ;  /* 0x0000000500217308 */ /* 0x0007e20000002400 */
[C---:B------:R-:W-:Y:S02]  /*4480*/  ISETP.GE.AND P5, PT, R4.reuse, R201, PT ;  /* 0x000000c90400720c */ /* 0x040fe40003fa6270 */
[C---:B------:R-:W-:Y:S02]  /*4490*/  ISETP.GE.AND P3, PT, R4.reuse, R200, PT ;  /* 0x000000c80400720c */ /* 0x040fe40003f66270 */
[C---:B------:R-:W-:Y:S02]  /*44a0*/  ISETP.LT.OR P5, PT, R4.reuse, R199, P5 ;  /* 0x000000c70400720c */ /* 0x040fe40002fa1670 */
[----:B------:R-:W-:Y:S01]  /*44b0*/  ISETP.LT.OR P3, PT, R4, R196, P3 ;  /* 0x000000c40400720c */ /* 0x000fe20001f61670 */
[----:B------:R-:W-:Y:S02]  /*44c0*/  VIADD R4, R3, 0x20 ;  /* 0x0000002003047836 */ /* 0x000fe40000000000 */
[----:B-1----:R-:W-:Y:S01]  /*44d0*/  FMUL.FTZ R6, R22, UR16 ;  /* 0x0000001016067c20 */ /* 0x002fe20008410000 */
[----:B------:R-:W-:Y:S01]  /*44e0*/  FSEL R143, R143, -INF , !P1 ;  /* 0xff8000008f8f7808 */ /* 0x000fe20004800000 */
[----:B------:R-:W1:Y:S01]  /*44f0*/  LDSM.16.M88.4 R20, [R188+0x1400] ;  /* 0x00140000bc14783b */ /* 0x000e620000000200 */
[----:B------:R2:W-:Y:S01]  /*4500*/  MUFU.TANH R132, R7 ;  /* 0x0000000700847308 */ /* 0x0005e20000002400 */
[----:B------:R-:W-:-:S02]  /*4510*/  ISETP.GE.AND P1, PT, R4, R203, PT ;  /* 0x000000cb0400720c */ /* 0x000fc40003f26270 */
[----:B------:R-:W-:Y:S01]  /*4520*/  FSEL R133, R133, -INF , !P5 ;  /* 0xff80000085857808 */ /* 0x000fe20006800000 */
[----:B---3--:R-:W-:Y:S01]  /*4530*/  VIADD R5, R3, 0x19 ;  /* 0x0000001903057836 */ /* 0x008fe20000000000 */
[----:B------:R-:W-:-:S03]  /*4540*/  ISETP.LT.OR P1, PT, R4, R198, P1 ;  /* 0x000000c60400720c */ /* 0x000fc60000f21670 */
[----:B------:R3:W5:Y:S01]  /*4550*/  MUFU.TANH R113, R6 ;  /* 0x0000000600717308 */ /* 0x0007620000002400 */
[----:B------:R-:W-:Y:S02]  /*4560*/  FSEL R154, R154, -INF , !P3 ;  /* 0xff8000009a9a7808 */ /* 0x000fe40005800000 */
[C---:B------:R-:W-:Y:S02]  /*4570*/  ISETP.GE.AND P0, PT, R5.reuse, R203, PT ;  /* 0x000000cb0500720c */ /* 0x040fe40003f06270 */
[C---:B------:R-:W-:Y:S02]  /*4580*/  ISETP.GE.AND P4, PT, R5.reuse, R202, PT ;  /* 0x000000ca0500720c */ /* 0x040fe40003f86270 */
[C---:B------:R-:W-:Y:S02]  /*4590*/  ISETP.GE.AND P2, PT, R5.reuse, R201, PT ;  /* 0x000000c90500720c */ /* 0x040fe40003f46270 */
[----:B------:R-:W-:Y:S01]  /*45a0*/  ISETP.GE.AND P6, PT, R5, R200, PT ;  /* 0x000000c80500720c */ /* 0x000fe20003fc6270 */
[----:B--2---:R-:W-:Y:S01]  /*45b0*/  FMUL.FTZ R7, R9, UR16 ;  /* 0x0000001009077c20 */ /* 0x004fe20008410000 */
[----:B------:R-:W-:-:S02]  /*45c0*/  ISETP.LT.OR P0, PT, R5, R198, P0 ;  /* 0x000000c60500720c */ /* 0x000fc40000701670 */
[C---:B------:R-:W-:Y:S01]  /*45d0*/  ISETP.LT.OR P4, PT, R5.reuse, R197, P4 ;  /* 0x000000c50500720c */ /* 0x040fe20002781670 */
[----:B------:R-:W-:Y:S01]  /*45e0*/  MUFU.TANH R45, R7 ;  /* 0x00000007002d7308 */ /* 0x000fe20000002400 */
[----:B------:R-:W-:Y:S01]  /*45f0*/  ISETP.LT.OR P2, PT, R5, R199, P2 ;  /* 0x000000c70500720c */ /* 0x000fe20001741670 */
[----:B---3--:R-:W-:Y:S01]  /*4600*/  FMUL.FTZ R6, R27, UR16 ;  /* 0x000000101b067c20 */ /* 0x008fe20008410000 */
[----:B------:R-:W-:Y:S01]  /*4610*/  ISETP.LT.OR P6, PT, R5, R196, P6 ;  /* 0x000000c40500720c */ /* 0x000fe200037c1670 */
[----:B------:R-:W-:Y:S01]  /*4620*/  FMUL.FTZ R5, R8, UR16 ;  /* 0x0000001008057c20 */ /* 0x000fe20008410000 */
[----:B------:R-:W-:-:S03]  /*4630*/  FSEL R66, R101, -INF , !P0 ;  /* 0xff80000065427808 */ /* 0x000fc60004000000 */
[----:B------:R2:W-:Y:S01]  /*4640*/  MUFU.TANH R127, R6 ;  /* 0x00000006007f7308 */ /* 0x0005e20000002400 */
[----:B------:R-:W-:Y:S02]  /*4650*/  FSEL R101, R176, -INF , !P4 ;  /* 0xff800000b0657808 */ /* 0x000fe40006000000 */
[C---:B------:R-:W-:Y:S02]  /*4660*/  ISETP.GE.AND P5, PT, R4.reuse, R202, PT ;  /* 0x000000ca0400720c */ /* 0x040fe40003fa6270 */
[C---:B------:R-:W-:Y:S02]  /*4670*/  ISETP.GE.AND P3, PT, R4.reuse, R201, PT ;  /* 0x000000c90400720c */ /* 0x040fe40003f66270 */
[----:B------:R-:W-:Y:S01]  /*4680*/  ISETP.GE.AND P0, PT, R4, R200, PT ;  /* 0x000000c80400720c */ /* 0x000fe20003f06270 */
[----:B------:R3:W-:Y:S01]  /*4690*/  MUFU.TANH R32, R5 ;  /* 0x0000000500207308 */ /* 0x0007e20000002400 */
[----:B-1----:R-:W-:Y:S01]  /*46a0*/  HMMA.16816.F32 R24, R16, R20, R60 ;  /* 0x000000141018723c */ /* 0x002fe2000000183c */
[----:B------:R-:W-:-:S02]  /*46b0*/  FSEL R156, R156, -INF , !P6 ;  /* 0xff8000009c9c7808 */ /* 0x000fc40007000000 */
[----:B------:R-:W-:Y:S02]  /*46c0*/  FSEL R64, R99, -INF , !P1 ;  /* 0xff80000063407808 */ /* 0x000fe40004800000 */
[C---:B------:R-:W-:Y:S02]  /*46d0*/  ISETP.LT.OR P5, PT, R4.reuse, R197, P5 ;  /* 0x000000c50400720c */ /* 0x040fe40002fa1670 */
[----:B------:R-:W-:Y:S01]  /*46e0*/  ISETP.LT.OR P3, PT, R4, R199, P3 ;  /* 0x000000c70400720c */ /* 0x000fe20001f61670 */
[----:B--2---:R-:W-:Y:S01]  /*46f0*/  FMUL.FTZ R6, R10, UR16 ;  /* 0x000000100a067c20 */ /* 0x004fe20008410000 */
[----:B------:R-:W-:Y:S01]  /*4700*/  ISETP.LT.OR P0, PT, R4, R196, P0 ;  /* 0x000000c40400720c */ /* 0x000fe20000701670 */
[----:B------:R-:W-:Y:S01]  /*4710*/  VIADD R4, R3, 0x28 ;  /* 0x0000002803047836 */ /* 0x000fe20000000000 */
[----:B------:R-:W-:Y:S01]  /*4720*/  FSEL R126, R126, -INF , !P2 ;  /* 0xff8000007e7e7808 */ /* 0x000fe20005000000 */
[----:B------:R1:W2:Y:S01]  /*4730*/  MUFU.TANH R61, R6 ;  /* 0x00000006003d7308 */ /* 0x0002a20000002400 */
[----:B------:R-:W-:-:S02]  /*4740*/  FSEL R124, R124, -INF , !P3 ;  /* 0xff8000007c7c7808 */ /* 0x000fc40005800000 */
[CC--:B------:R-:W-:Y:S01]  /*4750*/  ISETP.GE.AND P2, PT, R4.reuse, R203.reuse, PT ;  /* 0x000000cb0400720c */ /* 0x0c0fe20003f46270 */
[----:B---3--:R-:W-:Y:S01]  /*4760*/  VIADD R5, R3, 0x21 ;  /* 0x0000002103057836 */ /* 0x008fe20000000000 */
[C---:B------:R-:W-:Y:S02]  /*4770*/  ISETP.GE.AND P3, PT, R4.reuse, R200, PT ;  /* 0x000000c80400720c */ /* 0x040fe40003f66270 */
[----:B------:R-:W-:Y:S02]  /*4780*/  ISETP.LT.OR P2, PT, R4, R198, P2 ;  /* 0x000000c60400720c */ /* 0x000fe40001741670 */
[C---:B------:R-:W-:Y:S02]  /*4790*/  ISETP.GE.AND P4, PT, R5.reuse, R203, PT ;  /* 0x000000cb0500720c */ /* 0x040fe40003f86270 */
[C---:B------:R-:W-:Y:S02]  /*47a0*/  ISETP.GE.AND P6, PT, R5.reuse, R202, PT ;  /* 0x000000ca0500720c */ /* 0x040fe40003fc6270 */
[----:B------:R-:W-:-:S02]  /*47b0*/  ISETP.LT.OR P4, PT, R5, R198, P4 ;  /* 0x000000c60500720c */ /* 0x000fc40002781670 */
[----:B------:R-:W-:Y:S01]  /*47c0*/  ISETP.GE.AND P1, PT, R5, R201, PT ;  /* 0x000000c90500720c */ /* 0x000fe20003f26270 */
[----:B-1----:R-:W-:Y:S01]  /*47d0*/  FMUL.FTZ R6, R11, UR16 ;  /* 0x000000100b067c20 */ /* 0x002fe20008410000 */
[----:B------:R-:W-:Y:S01]  /*47e0*/  FSEL R65, R98, -INF , !P4 ;  /* 0xff80000062417808 */ /* 0x000fe20006000000 */
[----:B------:R-:W-:Y:S01]  /*47f0*/  HMMA.16816.F32 R8, R12, R20, R72 ;  /* 0x000000140c08723c */ /* 0x000fe20000001848 */
[C---:B------:R-:W-:Y:S01]  /*4800*/  ISETP.GE.AND P4, PT, R5.reuse, R200, PT ;  /* 0x000000c80500720c */ /* 0x040fe20003f86270 */
[----:B------:R1:W3:Y:S01]  /*4810*/  MUFU.TANH R35, R6 ;  /* 0x0000000600237308 */ /* 0x0002e20000002400 */
[C---:B------:R-:W-:Y:S02]  /*4820*/  ISETP.LT.OR P6, PT, R5.reuse, R197, P6 ;  /* 0x000000c50500720c */ /* 0x040fe400037c1670 */
[C---:B------:R-:W-:Y:S02]  /*4830*/  ISETP.LT.OR P1, PT, R5.reuse, R199, P1 ;  /* 0x000000c70500720c */ /* 0x040fe40000f21670 */
[----:B------:R-:W-:Y:S01]  /*4840*/  ISETP.LT.OR P4, PT, R5, R196, P4 ;  /* 0x000000c40500720c */ /* 0x000fe20002781670 */
[----:B------:R-:W-:Y:S01]  /*4850*/  FMUL.FTZ R5, R24, UR16 ;  /* 0x0000001018057c20 */ /* 0x000fe20008410000 */
[----:B------:R-:W-:-:S02]  /*4860*/  FSEL R98, R175, -INF , !P5 ;  /* 0xff800000af627808 */ /* 0x000fc40006800000 */
[----:B------:R-:W-:Y:S01]  /*4870*/  FSEL R100, R100, -INF , !P6 ;  /* 0xff80000064647808 */ /* 0x000fe20007000000 */
[----:B------:R4:W3:Y:S01]  /*4880*/  MUFU.TANH R47, R5 ;  /* 0x00000005002f7308 */ /* 0x0008e20000002400 */
[C---:B------:R-:W-:Y:S02]  /*4890*/  ISETP.GE.AND P5, PT, R4.reuse, R202, PT ;  /* 0x000000ca0400720c */ /* 0x040fe40003fa6270 */
[C---:B------:R-:W-:Y:S02]  /*48a0*/  ISETP.GE.AND P6, PT, R4.reuse, R201, PT ;  /* 0x000000c90400720c */ /* 0x040fe40003fc6270 */
[C---:B------:R-:W-:Y:S02]  /*48b0*/  ISETP.LT.OR P5, PT, R4.reuse, R197, P5 ;  /* 0x000000c50400720c */ /* 0x040fe40002fa1670 */
[----:B------:R-:W-:Y:S01]  /*48c0*/  ISETP.LT.OR P6, PT, R4, R199, P6 ;  /* 0x000000c70400720c */ /* 0x000fe200037c1670 */
[----:B-1----:R-:W-:Y:S01]  /*48d0*/  FMUL.FTZ R6, R26, UR16 ;  /* 0x000000101a067c20 */ /* 0x002fe20008410000 */
[----:B------:R-:W-:Y:S01]  /*48e0*/  ISETP.LT.OR P3, PT, R4, R196, P3 ;  /* 0x000000c40400720c */ /* 0x000fe20001f61670 */
[----:B------:R-:W-:Y:S01]  /*48f0*/  VIADD R4, R3, 0x29 ;  /* 0x0000002903047836 */ /* 0x000fe20000000000 */
[----:B------:R-:W-:Y:S01]  /*4900*/  FSEL R119, R119, -INF , !P1 ;  /* 0xff80000077777808 */ /* 0x000fe20004800000 */
[----:B------:R1:W-:Y:S01]  /*4910*/  MUFU.TANH R70, R6 ;  /* 0x0000000600467308 */ /* 0x0003e20000002400 */
[----:B------:R-:W-:-:S02]  /*4920*/  FSEL R160, R160, -INF , !P0 ;  /* 0xff800000a0a07808 */ /* 0x000fc40004000000 */
[C---:B------:R-:W-:Y:S01]  /*4930*/  ISETP.GE.AND P1, PT, R4.reuse, R203, PT ;  /* 0x000000cb0400720c */ /* 0x040fe20003f26270 */
[----:B----4-:R-:W-:Y:S01]  /*4940*/  FMUL.FTZ R5, R25, UR16 ;  /* 0x0000001019057c20 */ /* 0x010fe20008410000 */
[C---:B------:R-:W-:Y:S02]  /*4950*/  ISETP.GE.AND P0, PT, R4.reuse, R202, PT ;  /* 0x000000ca0400720c */ /* 0x040fe40003f06270 */
[C---:B------:R-:W-:Y:S01]  /*4960*/  ISETP.LT.OR P1, PT, R4.reuse, R198, P1 ;  /* 0x000000c60400720c */ /* 0x040fe20000f21670 */
[----:B------:R4:W-:Y:S01]  /*4970*/  MUFU.TANH R99, R5 ;  /* 0x0000000500637308 */ /* 0x0009e20000002400 */
[----:B------:R-:W-:Y:S02]  /*4980*/  ISETP.LT.OR P0, PT, R4, R197, P0 ;  /* 0x000000c50400720c */ /* 0x000fe40000701670 */
[----:B------:R-:W-:Y:S02]  /*4990*/  FSEL R163, R163, -INF , !P3 ;  /* 0xff800000a3a37808 */ /* 0x000fe40005800000 */
[----:B------:R-:W-:-:S02]  /*49a0*/  FSEL R96, R96, -INF , !P5 ;  /* 0xff80000060607808 */ /* 0x000fc40006800000 */
[----:B------:R-:W-:Y:S01]  /*49b0*/  FSEL R60, R164, -INF , !P1 ;  /* 0xff800000a43c7808 */ /* 0x000fe20004800000 */
[----:B-1----:R-:W-:Y:S01]  /*49c0*/  FMUL.FTZ R6, R8, UR16 ;  /* 0x0000001008067c20 */ /* 0x002fe20008410000 */
[----:B------:R-:W-:Y:S02]  /*49d0*/  FSEL R162, R162, -INF , !P4 ;  /* 0xff800000a2a27808 */ /* 0x000fe40006000000 */
[----:B------:R-:W-:Y:S01]  /*49e0*/  FSEL R118, R118, -INF , !P6 ;  /* 0xff80000076767808 */ /* 0x000fe20007000000 */
[----:B------:R1:W3:Y:S01]  /*49f0*/  MUFU.TANH R62, R6 ;  /* 0x00000006003e7308 */ /* 0x0002e20000002400 */
[C---:B------:R-:W-:Y:S02]  /*4a00*/  ISETP.GE.AND P4, PT, R4.reuse, R201, PT ;  /* 0x000000c90400720c */ /* 0x040fe40003f86270 */
[C---:B------:R-:W-:Y:S01]  /*4a10*/  ISETP.GE.AND P6, PT, R4.reuse, R200, PT ;  /* 0x000000c80400720c */ /* 0x040fe20003fc6270 */
[----:B----4-:R-:W-:Y:S01]  /*4a20*/  FMUL.FTZ R5, R27, UR16 ;  /* 0x000000101b057c20 */ /* 0x010fe20008410000 */
[C---:B------:R-:W-:Y:S01]  /*4a30*/  ISETP.LT.OR P4, PT, R4.reuse, R199, P4 ;  /* 0x000000c70400720c */ /* 0x040fe20002781670 */
[----:B------:R-:W-:Y:S01]  /*4a40*/  HMMA.16816.F32 R24, R12, R22, R84 ;  /* 0x000000160c18723c */ /* 0x000fe20000001854 */
[----:B------:R-:W-:Y:S01]  /*4a50*/  ISETP.LT.OR P6, PT, R4, R196, P6 ;  /* 0x000000c40400720c */ /* 0x000fe200037c1670 */
[----:B------:R4:W3:Y:S01]  /*4a60*/  MUFU.TANH R72, R5 ;  /* 0x0000000500487308 */ /* 0x0008e20000002400 */
[----:B------:R-:W-:Y:S01]  /*4a70*/  VIADD R4, R3, 0x31 ;  /* 0x0000003103047836 */ /* 0x000fe20000000000 */
[----:B------:R-:W-:-:S02]  /*4a80*/  FSEL R59, R116, -INF , !P2 ;  /* 0xff800000743b7808 */ /* 0x000fc40005000000 */
[----:B------:R-:W-:Y:S01]  /*4a90*/  HMMA.16816.F32 R20, R16, R22, R48 ;  /* 0x000000161014723c */ /* 0x000fe20000001830 */
[----:B------:R-:W-:Y:S02]  /*4aa0*/  FSEL R87, R97, -INF , !P0 ;  /* 0xff80000061577808 */ /* 0x000fe40004000000 */
[----:B------:R-:W-:Y:S01]  /*4ab0*/  FSEL R116, R174, -INF , !P4 ;  /* 0xff800000ae747808 */ /* 0x000fe20006000000 */
[----:B-1----:R-:W-:Y:S01]  /*4ac0*/  FMUL.FTZ R6, R9, UR16 ;  /* 0x0000001009067c20 */ /* 0x002fe20008410000 */
[----:B------:R-:W-:Y:S02]  /*4ad0*/  FSEL R164, R173, -INF , !P6 ;  /* 0xff800000ada47808 */ /* 0x000fe40007000000 */
[C---:B------:R-:W-:Y:S01]  /*4ae0*/  ISETP.GE.AND P2, PT, R4.reuse, R203, PT ;  /* 0x000000cb0400720c */ /* 0x040fe20003f46270 */
[----:B------:R1:W3:Y:S01]  /*4af0*/  MUFU.TANH R43, R6 ;  /* 0x00000006002b7308 */ /* 0x0002e20000002400 */
[C---:B------:R-:W-:Y:S02]  /*4b00*/  ISETP.GE.AND P4, PT, R4.reuse, R202, PT ;  /* 0x000000ca0400720c */ /* 0x040fe40003f86270 */
[C---:B------:R-:W-:Y:S01]  /*4b10*/  ISETP.GE.AND P6, PT, R4.reuse, R201, PT ;  /* 0x000000c90400720c */ /* 0x040fe20003fc6270 */
[----:B----4-:R-:W-:Y:S01]  /*4b20*/  VIADD R5, R3, 0x30 ;  /* 0x0000003003057836 */ /* 0x010fe20000000000 */
[----:B------:R-:W-:-:S02]  /*4b30*/  ISETP.LT.OR P2, PT, R4, R198, P2 ;  /* 0x000000c60400720c */ /* 0x000fc40001741670 */
[----:B------:R-:W-:Y:S02]  /*4b40*/  ISETP.LT.OR P4, PT, R4, R197, P4 ;  /* 0x000000c50400720c */ /* 0x000fe40002781670 */
[C---:B------:R-:W-:Y:S02]  /*4b50*/  ISETP.GE.AND P3, PT, R5.reuse, R203, PT ;  /* 0x000000cb0500720c */ /* 0x040fe40003f66270 */
[C---:B------:R-:W-:Y:S02]  /*4b60*/  ISETP.GE.AND P5, PT, R5.reuse, R202, PT ;  /* 0x000000ca0500720c */ /* 0x040fe40003fa6270 */
[C---:B------:R-:W-:Y:S02]  /*4b70*/  ISETP.GE.AND P1, PT, R5.reuse, R201, PT ;  /* 0x000000c90500720c */ /* 0x040fe40003f26270 */
[C---:B------:R-:W-:Y:S01]  /*4b80*/  ISETP.GE.AND P0, PT, R5.reuse, R200, PT ;  /* 0x000000c80500720c */ /* 0x040fe20003f06270 */
[----:B-1----:R-:W-:Y:S01]  /*4b90*/  FMUL.FTZ R6, R10, UR16 ;  /* 0x000000100a067c20 */ /* 0x002fe20008410000 */
[----:B------:R-:W-:-:S02]  /*4ba0*/  ISETP.LT.OR P3, PT, R5, R198, P3 ;  /* 0x000000c60500720c */ /* 0x000fc40001f61670 */
[C---:B------:R-:W-:Y:S01]  /*4bb0*/  ISETP.LT.OR P5, PT, R5.reuse, R197, P5 ;  /* 0x000000c50500720c */ /* 0x040fe20002fa1670 */
[----:B------:R1:W4:Y:S01]  /*4bc0*/  MUFU.TANH R55, R6 ;  /* 0x0000000600377308 */ /* 0x0003220000002400 */
[CC--:B------:R-:W-:Y:S02]  /*4bd0*/  ISETP.LT.OR P1, PT, R5.reuse, R199.reuse, P1 ;  /* 0x000000c70500720c */ /* 0x0c0fe40000f21670 */
[----:B------:R-:W-:Y:S01]  /*4be0*/  ISETP.LT.OR P0, PT, R5, R196, P0 ;  /* 0x000000c40500720c */ /* 0x000fe20000701670 */
[----:B------:R-:W-:Y:S01]  /*4bf0*/  FMUL.FTZ R5, R11, UR16 ;  /* 0x000000100b057c20 */ /* 0x000fe20008410000 */
[----:B------:R-:W-:Y:S01]  /*4c00*/  FSEL R58, R117, -INF , !P3 ;  /* 0xff800000753a7808 */ /* 0x000fe20005800000 */
[----:B------:R-:W5:Y:S01]  /*4c10*/  LDSM.16.M88.4 R8, [R188+0x1800] ;  /* 0x00180000bc08783b */ /* 0x000f620000000200 */
[C---:B------:R-:W-:Y:S01]  /*4c20*/  ISETP.LT.OR P6, PT, R4.reuse, R199, P6 ;  /* 0x000000c70400720c */ /* 0x040fe200037c1670 */
[----:B------:R2:W4:Y:S01]  /*4c30*/  MUFU.TANH R63, R5 ;  /* 0x00000005003f7308 */ /* 0x0005220000002400 */
[----:B------:R-:W-:-:S02]  /*4c40*/  ISETP.GE.AND P3, PT, R4, R200, PT ;  /* 0x000000c80400720c */ /* 0x000fc40003f66270 */
[----:B------:R-:W-:Y:S02]  /*4c50*/  FSEL R56, R172, -INF , !P2 ;  /* 0xff800000ac387808 */ /* 0x000fe40005000000 */
[----:B------:R-:W-:Y:S02]  /*4c60*/  FSEL R85, R166, -INF , !P4 ;  /* 0xff800000a6557808 */ /* 0x000fe40006000000 */
[----:B------:R-:W-:Y:S01]  /*4c70*/  FSEL R114, R114, -INF , !P1 ;  /* 0xff80000072727808 */ /* 0x000fe20004800000 */
[----:B-1----:R-:W-:Y:S01]  /*4c80*/  FMUL.FTZ R6, R24, UR16 ;  /* 0x0000001018067c20 */ /* 0x002fe20008410000 */
[----:B------:R-:W-:Y:S02]  /*4c90*/  FSEL R115, R115, -INF , !P6 ;  /* 0xff80000073737808 */ /* 0x000fe40007000000 */
[----:B------:R-:W-:Y:S01]  /*4ca0*/  ISETP.LT.OR P3, PT, R4, R196, P3 ;  /* 0x000000c40400720c */ /* 0x000fe20001f61670 */
[----:B------:R1:W4:Y:S01]  /*4cb0*/  MUFU.TANH R46, R6 ;  /* 0x00000006002e7308 */ /* 0x0003220000002400 */
[----:B------:R-:W-:Y:S01]  /*4cc0*/  VIADD R4, R3, 0x39 ;  /* 0x0000003903047836 */ /* 0x000fe20000000000 */
[----:B------:R-:W-:Y:S01]  /*4cd0*/  FSEL R84, R167, -INF , !P5 ;  /* 0xff800000a7547808 */ /* 0x000fe20006800000 */
[----:B--2---:R-:W-:Y:S01]  /*4ce0*/  VIADD R5, R3, 0x38 ;  /* 0x0000003803057836 */ /* 0x004fe20000000000 */
[----:B------:R-:W-:-:S02]  /*4cf0*/  FSEL R165, R165, -INF , !P0 ;  /* 0xff800000a5a57808 */ /* 0x000fc40004000000 */
[-C--:B------:R-:W-:Y:S02]  /*4d00*/  ISETP.GE.AND P5, PT, R4, R203.reuse, PT ;  /* 0x000000cb0400720c */ /* 0x080fe40003fa6270 */
[C---:B------:R-:W-:Y:S02]  /*4d10*/  ISETP.GE.AND P2, PT, R5.reuse, R203, PT ;  /* 0x000000cb0500720c */ /* 0x040fe40003f46270 */
[C---:B------:R-:W-:Y:S02]  /*4d20*/  ISETP.GE.AND P4, PT, R5.reuse, R202, PT ;  /* 0x000000ca0500720c */ /* 0x040fe40003f86270 */
[C---:B------:R-:W-:Y:S02]  /*4d30*/  ISETP.GE.AND P1, PT, R5.reuse, R201, PT ;  /* 0x000000c90500720c */ /* 0x040fe40003f26270 */
[C---:B------:R-:W-:Y:S01]  /*4d40*/  ISETP.GE.AND P6, PT, R5.reuse, R200, PT ;  /* 0x000000c80500720c */ /* 0x040fe20003fc6270 */
[----:B-1----:R-:W-:Y:S01]  /*4d50*/  FMUL.FTZ R6, R26, UR16 ;  /* 0x000000101a067c20 */ /* 0x002fe20008410000 */
[----:B------:R-:W-:-:S02]  /*4d60*/  ISETP.LT.OR P2, PT, R5, R198, P2 ;  /* 0x000000c60500720c */ /* 0x000fc40001741670 */
[C---:B------:R-:W-:Y:S01]  /*4d70*/  ISETP.LT.OR P4, PT, R5.reuse, R197, P4 ;  /* 0x000000c50500720c */ /* 0x040fe20002781670 */
[----:B------:R1:W-:Y:S01]  /*4d80*/  MUFU.TANH R42, R6 ;  /* 0x00000006002a7308 */ /* 0x0003e20000002400 */
[C---:B------:R-:W-:Y:S02]  /*4d90*/  ISETP.LT.OR P1, PT, R5.reuse, R199, P1 ;  /* 0x000000c70500720c */ /* 0x040fe40000f21670 */
[----:B------:R-:W-:Y:S01]  /*4da0*/  ISETP.LT.OR P6, PT, R5, R196, P6 ;  /* 0x000000c40500720c */ /* 0x000fe200037c1670 */
[----:B------:R-:W-:Y:S01]  /*4db0*/  FMUL.FTZ R5, R27, UR16 ;  /* 0x000000101b057c20 */ /* 0x000fe20008410000 */
[C---:B------:R-:W-:Y:S02]  /*4dc0*/  ISETP.GE.AND P0, PT, R4.reuse, R202, PT ;  /* 0x000000ca0400720c */ /* 0x040fe40003f06270 */
[C---:B------:R-:W-:Y:S01]  /*4dd0*/  ISETP.LT.OR P5, PT, R4.reuse, R198, P5 ;  /* 0x000000c60400720c */ /* 0x040fe20002fa1670 */
[----:B------:R2:W-:Y:S01]  /*4de0*/  MUFU.TANH R86, R5 ;  /* 0x0000000500567308 */ /* 0x0005e20000002400 */
[----:B------:R-:W-:-:S02]  /*4df0*/  ISETP.LT.OR P0, PT, R4, R197, P0 ;  /* 0x000000c50400720c */ /* 0x000fc40000701670 */
[----:B------:R-:W-:Y:S02]  /*4e00*/  FSEL R166, R30, -INF , !P3 ;  /* 0xff8000001ea67808 */ /* 0x000fe40005800000 */
[----:B------:R-:W-:Y:S02]  /*4e10*/  FSEL R117, R28, -INF , !P1 ;  /* 0xff8000001c757808 */ /* 0x000fe40004800000 */
[----:B------:R-:W-:Y:S01]  /*4e20*/  FSEL R167, R29, -INF , !P6 ;  /* 0xff8000001da77808 */ /* 0x000fe20007000000 */
[----:B-1----:R-:W-:Y:S01]  /*4e30*/  FMUL.FTZ R6, R25, UR16 ;  /* 0x0000001019067c20 */ /* 0x002fe20008410000 */
[----:B-----5:R-:W-:Y:S01]  /*4e40*/  HMMA.16816.F32 R28, R16, R8, R80 ;  /* 0x00000008101c723c */ /* 0x020fe20000001850 */
[----:B------:R-:W-:Y:S02]  /*4e50*/  FSEL R53, R78, -INF , !P2 ;  /* 0xff8000004e357808 */ /* 0x000fe40005000000 */
[----:B------:R1:W-:Y:S01]  /*4e60*/  MUFU.TANH R97, R6 ;  /* 0x0000000600617308 */ /* 0x0003e20000002400 */
[----:B------:R-:W-:-:S02]  /*4e70*/  FSEL R78, R41, -INF , !P4 ;  /* 0xff800000294e7808 */ /* 0x000fc40006000000 */
[----:B------:R-:W-:Y:S01]  /*4e80*/  FSEL R54, R54, -INF , !P5 ;  /* 0xff80000036367808 */ /* 0x000fe20006800000 */
[----:B--2---:R-:W-:Y:S01]  /*4e90*/  VIADD R5, R3, 0x40 ;  /* 0x0000004003057836 */ /* 0x004fe20000000000 */
[----:B------:R-:W-:Y:S01]  /*4ea0*/  FSEL R80, R34, -INF , !P0 ;  /* 0xff80000022507808 */ /* 0x000fe20004000000 */
[----:B------:R-:W-:Y:S01]  /*4eb0*/  HMMA.16816.F32 R24, R12, R8, R108 ;  /* 0x000000080c18723c */ /* 0x000fe2000000186c */
[----:B------:R-:W-:Y:S02]  /*4ec0*/  ISETP.GE.AND P3, PT, R4, R201, PT ;  /* 0x000000c90400720c */ /* 0x000fe40003f66270 */
[C---:B------:R-:W-:Y:S02]  /*4ed0*/  ISETP.GE.AND P6, PT, R5.reuse, R203, PT ;  /* 0x000000cb0500720c */ /* 0x040fe40003fc6270 */
[C---:B------:R-:W-:Y:S02]  /*4ee0*/  ISETP.GE.AND P4, PT, R5.reuse, R202, PT ;  /* 0x000000ca0500720c */ /* 0x040fe40003f86270 */
[----:B------:R-:W-:-:S02]  /*4ef0*/  ISETP.GE.AND P5, PT, R5, R201, PT ;  /* 0x000000c90500720c */ /* 0x000fc40003fa6270 */
[C---:B------:R-:W-:Y:S01]  /*4f00*/  ISETP.GE.AND P0, PT, R5.reuse, R200, PT ;  /* 0x000000c80500720c */ /* 0x040fe20003f06270 */
[----:B-1----:R-:W-:Y:S01]  /*4f10*/  FMUL.FTZ R6, R20, UR16 ;  /* 0x0000001014067c20 */ /* 0x002fe20008410000 */
[C---:B------:R-:W-:Y:S02]  /*4f20*/  ISETP.LT.OR P6, PT, R5.reuse, R198, P6 ;  /* 0x000000c60500720c */ /* 0x040fe400037c1670 */
[C---:B------:R-:W-:Y:S01]  /*4f30*/  ISETP.LT.OR P4, PT, R5.reuse, R197, P4 ;  /* 0x000000c50500720c */ /* 0x040fe20002781670 */
[----:B------:R1:W-:Y:S01]  /*4f40*/  MUFU.TANH R40, R6 ;  /* 0x0000000600287308 */ /* 0x0003e20000002400 */
[-C--:B------:R-:W-:Y:S01]  /*4f50*/  ISETP.LT.OR P5, PT, R5, R199.reuse, P5 ;  /* 0x000000c70500720c */ /* 0x080fe20002fa1670 */
[----:B------:R-:W-:Y:S01]  /*4f60*/  FMUL.FTZ R8, R29, UR16 ;  /* 0x000000101d087c20 */ /* 0x000fe20008410000 */
[----:B------:R-:W-:Y:S01]  /*4f70*/  ISETP.LT.OR P0, PT, R5, R196, P0 ;  /* 0x000000c40500720c */ /* 0x000fe20000701670 */
[----:B------:R-:W-:Y:S01]  /*4f80*/  FMUL.FTZ R5, R23, UR16 ;  /* 0x0000001017057c20 */ /* 0x000fe20008410000 */
[----:B------:R-:W-:Y:S01]  /*4f90*/  ISETP.GE.AND P1, PT, R4, R200, PT ;  /* 0x000000c80400720c */ /* 0x000fe20003f26270 */
[----:B------:R-:W-:Y:S01]  /*4fa0*/  FMUL.FTZ R7, R30, UR16 ;  /* 0x000000101e077c20 */ /* 0x000fe20008410000 */
[C---:B------:R-:W-:Y:S01]  /*4fb0*/  ISETP.LT.OR P3, PT, R4.reuse, R199, P3 ;  /* 0x000000c70400720c */ /* 0x040fe20001f61670 */
[----:B------:R2:W-:Y:S01]  /*4fc0*/  MUFU.TANH R38, R5 ;  /* 0x0000000500267308 */ /* 0x0005e20000002400 */
[----:B------:R-:W-:Y:S01]  /*4fd0*/  ISETP.LT.OR P1, PT, R4, R196, P1 ;  /* 0x000000c40400720c */ /* 0x000fe20000f21670 */
[----:B------:R-:W-:Y:S01]  /*4fe0*/  VIADD R4, R3, 0x41 ;  /* 0x0000004103047836 */ /* 0x000fe20000000000 */
[----:B------:R-:W-:-:S02]  /*4ff0*/  FSEL R83, R161, -INF , !P3 ;  /* 0xff800000a1537808 */ /* 0x000fc40005800000 */
[----:B------:R-:W-:Y:S02]  /*5000*/  FSEL R158, R158, -INF , !P1 ;  /* 0xff8000009e9e7808 */ /* 0x000fe40004800000 */
[----:B------:R-:W-:Y:S01]  /*5010*/  ISETP.GE.AND P2, PT, R4, R203, PT ;  /* 0x000000cb0400720c */ /* 0x000fe20003f46270 */
[----:B------:R5:W-:Y:S01]  /*5020*/  MUFU.TANH R34, R7 ;  /* 0x0000000700227308 */ /* 0x000be20000002400 */
[----:B-1----:R-:W-:Y:S01]  /*5030*/  FMUL.FTZ R6, R22, UR16 ;  /* 0x0000001016067c20 */ /* 0x002fe20008410000 */
[C---:B------:R-:W-:Y:S02]  /*5040*/  ISETP.GE.AND P3, PT, R4.reuse, R202, PT ;  /* 0x000000ca0400720c */ /* 0x040fe40003f66270 */
[C---:B------:R-:W-:Y:S02]  /*5050*/  ISETP.GE.AND P1, PT, R4.reuse, R201, PT ;  /* 0x000000c90400720c */ /* 0x040fe40003f26270 */
[----:B------:R-:W-:Y:S02]  /*5060*/  ISETP.LT.OR P2, PT, R4, R198, P2 ;  /* 0x000000c60400720c */ /* 0x000fe40001741670 */
[----:B------:R1:W4:Y:S01]  /*5070*/  MUFU.TANH R39, R6 ;  /* 0x0000000600277308 */ /* 0x0003220000002400 */
[----:B--2---:R-:W-:Y:S01]  /*5080*/  FMUL.FTZ R5, R28, UR16 ;  /* 0x000000101c057c20 */ /* 0x004fe20008410000 */
[----:B------:R-:W-:-:S02]  /*5090*/  ISETP.LT.OR P3, PT, R4, R197, P3 ;  /* 0x000000c50400720c */ /* 0x000fc40001f61670 */
[----:B------:R-:W-:Y:S02]  /*50a0*/  ISETP.LT.OR P1, PT, R4, R199, P1 ;  /* 0x000000c70400720c */ /* 0x000fe40000f21670 */
[----:B------:R-:W-:Y:S02]  /*50b0*/  FSEL R52, R52, -INF , !P6 ;  /* 0xff80000034347808 */ /* 0x000fe40007000000 */
[----:B------:R2:W-:Y:S01]  /*50c0*/  MUFU.TANH R41, R5 ;  /* 0x0000000500297308 */ /* 0x0005e20000002400 */
[----:B------:R-:W-:Y:S01]  /*50d0*/  ISETP.GE.AND P6, PT, R4, R200, PT ;  /* 0x000000c80400720c */ /* 0x000fe20003fc6270 */
[----:B-----5:R-:W-:Y:S01]  /*50e0*/  FMUL.FTZ R7, R26, UR16 ;  /* 0x000000101a077c20 */ /* 0x020fe20008410000 */
[----:B------:R-:W-:Y:S02]  /*50f0*/  FSEL R51, R141, -INF , !P2 ;  /* 0xff8000008d337808 */ /* 0x000fe40005000000 */
[----:B------:R-:W-:Y:S02]  /*5100*/  FSEL R79, R79, -INF , !P3 ;  /* 0xff8000004f4f7808 */ /* 0x000fe40005800000 */
[----:B------:R-:W-:Y:S01]  /*5110*/  FSEL R81, R125, -INF , !P5 ;  /* 0xff8000007d517808 */ /* 0x000fe20006800000 */
[----:B------:R-:W-:Y:S01]  /*5120*/  MUFU.TANH R36, R8 ;  /* 0x0000000800247308 */ /* 0x000fe20000002400 */
[----:B-1----:R-:W-:Y:S01]  /*5130*/  FMUL.FTZ R6, R21, UR16 ;  /* 0x0000001015067c20 */ /* 0x002fe20008410000 */
[----:B------:R-:W-:Y:S01]  /*5140*/  FSEL R82, R57, -INF , !P1 ;  /* 0xff80000039527808 */ /* 0x000fe20004800000 */
[----:B------:R-:W1:Y:S01]  /*5150*/  LDSM.16.M88.4 R20, [R188+0x1c00] ;  /* 0x001c0000bc14783b */ /* 0x000e620000000200 */
[----:B------:R-:W-:Y:S01]  /*5160*/  ISETP.LT.OR P6, PT, R4, R196, P6 ;  /* 0x000000c40400720c */ /* 0x000fe200037c1670 */
[----:B------:R-:W-:Y:S01]  /*5170*/  VIADD R4, R3, 0x49 ;  /* 0x0000004903047836 */ /* 0x000fe20000000000 */
[----:B------:R-:W-:Y:S01]  /*5180*/  FSEL R74, R136, -INF , !P4 ;  /* 0xff800000884a7808 */ /* 0x000fe20006000000 */
[----:B------:R-:W-:-:S04]  /*5190*/  DEPBAR.LE SB0, 0x0 ;  /* 0x000080000000791a */ /* 0x000fc80000000000 */
[----:B------:R5:W4:Y:S01]  /*51a0*/  MUFU.TANH R37, R6 ;  /* 0x0000000600257308 */ /* 0x000b220000002400 */
[----:B--2---:R-:W-:Y:S01]  /*51b0*/  VIADD R5, R3, 0x48 ;  /* 0x0000004803057836 */ /* 0x004fe20000000000 */
[----:B------:R-:W-:Y:S02]  /*51c0*/  FSEL R125, R113, -INF , !P0 ;  /* 0xff800000717d7808 */ /* 0x000fe40004000000 */
[-C--:B------:R-:W-:Y:S02]  /*51d0*/  ISETP.GE.AND P4, PT, R4, R203.reuse, PT ;  /* 0x000000cb0400720c */ /* 0x080fe40003f86270 */
[C---:B------:R-:W-:Y:S02]  /*51e0*/  ISETP.GE.AND P2, PT, R5.reuse, R203, PT ;  /* 0x000000cb0500720c */ /* 0x040fe40003f46270 */
[C---:B------:R-:W-:Y:S02]  /*51f0*/  ISETP.GE.AND P3, PT, R5.reuse, R202, PT ;  /* 0x000000ca0500720c */ /* 0x040fe40003f66270 */
[----:B------:R-:W-:-:S02]  /*5200*/  ISETP.GE.AND P5, PT, R5, R201, PT ;  /* 0x000000c90500720c */ /* 0x000fc40003fa6270 */
[C---:B------:R-:W-:Y:S02]  /*5210*/  ISETP.GE.AND P1, PT, R5.reuse, R200, PT ;  /* 0x000000c80500720c */ /* 0x040fe40003f26270 */
[C---:B------:R-:W-:Y:S02]  /*5220*/  ISETP.LT.OR P2, PT, R5.reuse, R198, P2 ;  /* 0x000000c60500720c */ /* 0x040fe40001741670 */
[----:B------:R-:W-:Y:S01]  /*5230*/  ISETP.LT.OR P3, PT, R5, R197, P3 ;  /* 0x000000c50500720c */ /* 0x000fe20001f61670 */
[----:B-----5:R-:W-:Y:S01]  /*5240*/  FMUL.FTZ R6, R31, UR16 ;  /* 0x000000101f067c20 */ /* 0x020fe20008410000 */
[C---:B------:R-:W-:Y:S02]  /*5250*/  ISETP.LT.OR P5, PT, R5.reuse, R199, P5 ;  /* 0x000000c70500720c */ /* 0x040fe40002fa1670 */
[----:B------:R-:W-:Y:S01]  /*5260*/  ISETP.LT.OR P1, PT, R5, R196, P1 ;  /* 0x000000c40500720c */ /* 0x000fe20000f21670 */
[----:B------:R2:W-:Y:S01]  /*5270*/  MUFU.TANH R57, R6 ;  /* 0x0000000600397308 */ /* 0x0005e20000002400 */
[----:B------:R-:W-:Y:S01]  /*5280*/  FMUL.FTZ R5, R24, UR16 ;  /* 0x0000001018057c20 */ /* 0x000fe20008410000 */
[----:B------:R-:W-:-:S02]  /*5290*/  ISETP.GE.AND P0, PT, R4, R202, PT ;  /* 0x000000ca0400720c */ /* 0x000fc40003f06270 */
[----:B------:R-:W-:Y:S02]  /*52a0*/  FSEL R108, R33, -INF , !P5 ;  /* 0xff800000216c7808 */ /* 0x000fe40006800000 */
[----:B------:R-:W-:Y:S02]  /*52b0*/  FSEL R161, R44, -INF , !P6 ;  /* 0xff8000002ca17808 */ /* 0x000fe40007000000 */
[----:B------:R5:W4:Y:S01]  /*52c0*/  MUFU.TANH R33, R5 ;  /* 0x0000000500217308 */ /* 0x000b220000002400 */
[C---:B------:R-:W-:Y:S01]  /*52d0*/  ISETP.LT.OR P4, PT, R4.reuse, R198, P4 ;  /* 0x000000c60400720c */ /* 0x040fe20002781670 */
[----:B-1----:R-:W-:Y:S01]  /*52e0*/  HMMA.16816.F32 R28, R16, R20, R92 ;  /* 0x00000014101c723c */ /* 0x002fe2000000185c */
[C---:B------:R-:W-:Y:S02]  /*52f0*/  ISETP.LT.OR P0, PT, R4.reuse, R197, P0 ;  /* 0x000000c50400720c */ /* 0x040fe40000701670 */
[C---:B------:R-:W-:Y:S02]  /*5300*/  ISETP.GE.AND P6, PT, R4.reuse, R201, PT ;  /* 0x000000c90400720c */ /* 0x040fe40003fc6270 */
[----:B------:R-:W-:Y:S01]  /*5310*/  ISETP.GE.AND P5, PT, R4, R200, PT ;  /* 0x000000c80400720c */ /* 0x000fe20003fa6270 */
[----:B--2---:R-:W-:Y:S01]  /*5320*/  FMUL.FTZ R6, R25, UR16 ;  /* 0x0000001019067c20 */ /* 0x004fe20008410000 */
[----:B------:R-:W-:-:S02]  /*5330*/  FSEL R141, R68, -INF , !P1 ;  /* 0xff800000448d7808 */ /* 0x000fc40004800000 */
[----:B------:R-:W-:Y:S01]  /*5340*/  FSEL R73, R61, -INF , !P3 ;  /* 0xff8000003d497808 */ /* 0x000fe20005800000 */
[----:B------:R1:W-:Y:S01]  /*5350*/  MUFU.TANH R44, R6 ;  /* 0x00000006002c7308 */ /* 0x0003e20000002400 */
[----:B------:R-:W-:Y:S02]  /*5360*/  FSEL R49, R45, -INF , !P4 ;  /* 0xff8000002d317808 */ /* 0x000fe40006000000 */
[----:B---3--:R-:W-:Y:S01]  /*5370*/  FSEL R75, R35, -INF , !P0 ;  /* 0xff800000234b7808 */ /* 0x008fe20004000000 */
[C---:B-----5:R-:W-:Y:S01]  /*5380*/  VIADD R5, R3.reuse, 0x50 ;  /* 0x0000005003057836 */ /* 0x060fe20000000000 */
[C---:B------:R-:W-:Y:S02]  /*5390*/  ISETP.LT.OR P6, PT, R4.reuse, R199, P6 ;  /* 0x000000c70400720c */ /* 0x040fe400037c1670 */
[----:B------:R-:W-:Y:S01]  /*53a0*/  ISETP.LT.OR P5, PT, R4, R196, P5 ;  /* 0x000000c40400720c */ /* 0x000fe20002fa1670 */
[----:B------:R-:W-:Y:S01]  /*53b0*/  VIADD R4, R3, 0x51 ;  /* 0x0000005103047836 */ /* 0x000fe20000000000 */
[----:B------:R-:W-:-:S02]  /*53c0*/  ISETP.GE.AND P1, PT, R5, R203, PT ;  /* 0x000000cb0500720c */ /* 0x000fc40003f26270 */
[C---:B------:R-:W-:Y:S02]  /*53d0*/  ISETP.GE.AND P3, PT, R5.reuse, R202, PT ;  /* 0x000000ca0500720c */ /* 0x040fe40003f66270 */
[C---:B------:R-:W-:Y:S02]  /*53e0*/  ISETP.GE.AND P4, PT, R5.reuse, R201, PT ;  /* 0x000000c90500720c */ /* 0x040fe40003f86270 */
[----:B------:R-:W-:Y:S01]  /*53f0*/  ISETP.GE.AND P0, PT, R5, R200, PT ;  /* 0x000000c80500720c */ /* 0x000fe20003f06270 */
[----:B-1----:R-:W-:Y:S01]  /*5400*/  FMUL.FTZ R6, R27, UR16 ;  /* 0x000000101b067c20 */ /* 0x002fe20008410000 */
[C---:B------:R-:W-:Y:S01]  /*5410*/  ISETP.LT.OR P1, PT, R5.reuse, R198, P1 ;  /* 0x000000c60500720c */ /* 0x040fe20000f21670 */
[----:B------:R-:W-:Y:S01]  /*5420*/  HMMA.16816.F32 R24, R12, R20, R128 ;  /* 0x000000140c18723c */ /* 0x000fe20000001880 */
[C---:B------:R-:W-:Y:S01]  /*5430*/  ISETP.LT.OR P3, PT, R5.reuse, R197, P3 ;  /* 0x000000c50500720c */ /* 0x040fe20001f61670 */
[----:B------:R1:W-:Y:S01]  /*5440*/  MUFU.TANH R35, R6 ;  /* 0x0000000600237308 */ /* 0x0003e20000002400 */
[----:B------:R-:W-:-:S02]  /*5450*/  ISETP.LT.OR P4, PT, R5, R199, P4 ;  /* 0x000000c70500720c */ /* 0x000fc40002781670 */
[----:B------:R-:W-:Y:S01]  /*5460*/  ISETP.LT.OR P0, PT, R5, R196, P0 ;  /* 0x000000c40500720c */ /* 0x000fe20000701670 */
[----:B------:R-:W-:Y:S01]  /*5470*/  FMUL.FTZ R5, R28, UR16 ;  /* 0x000000101c057c20 */ /* 0x000fe20008410000 */
[----:B------:R-:W-:Y:S02]  /*5480*/  FSEL R48, R32, -INF , !P2 ;  /* 0xff80000020307808 */ /* 0x000fe40005000000 */
[----:B------:R-:W-:Y:S01]  /*5490*/  FSEL R93, R132, -INF , !P6 ;  /* 0xff800000845d7808 */ /* 0x000fe20007000000 */
[----:B------:R2:W3:Y:S01]  /*54a0*/  MUFU.TANH R32, R7 ;  /* 0x0000000700207308 */ /* 0x0004e20000002400 */
[----:B------:R-:W-:Y:S02]  /*54b0*/  FSEL R127, R127, -INF , !P5 ;  /* 0xff8000007f7f7808 */ /* 0x000fe40006800000 */
[----:B------:R-:W-:Y:S02]  /*54c0*/  FSEL R47, R47, -INF , !P1 ;  /* 0xff8000002f2f7808 */ /* 0x000fe40004800000 */
[----:B------:R-:W-:-:S02]  /*54d0*/  ISETP.GE.AND P2, PT, R4, R203, PT ;  /* 0x000000cb0400720c */ /* 0x000fc40003f46270 */
[C---:B------:R-:W-:Y:S01]  /*54e0*/  ISETP.GE.AND P6, PT, R4.reuse, R202, PT ;  /* 0x000000ca0400720c */ /* 0x040fe20003fc6270 */
[----:B------:R5:W-:Y:S01]  /*54f0*/  MUFU.TANH R61, R5 ;  /* 0x00000005003d7308 */ /* 0x000be20000002400 */
[C---:B------:R-:W-:Y:S01]  /*5500*/  ISETP.GE.AND P5, PT, R4.reuse, R201, PT ;  /* 0x000000c90400720c */ /* 0x040fe20003fa6270 */
[----:B-1----:R-:W-:Y:S01]  /*5510*/  FMUL.FTZ R6, R31, UR16 ;  /* 0x000000101f067c20 */ /* 0x002fe20008410000 */
[C---:B------:R-:W-:Y:S02]  /*5520*/  ISETP.GE.AND P1, PT, R4.reuse, R200, PT ;  /* 0x000000c80400720c */ /* 0x040fe40003f26270 */
[C---:B------:R-:W-:Y:S02]  /*5530*/  ISETP.LT.OR P2, PT, R4.reuse, R198, P2 ;  /* 0x000000c60400720c */ /* 0x040fe40001741670 */
[----:B------:R-:W-:Y:S01]  /*5540*/  ISETP.LT.OR P6, PT, R4, R197, P6 ;  /* 0x000000c50400720c */ /* 0x000fe200037c1670 */
[----:B--2---:R-:W-:Y:S01]  /*5550*/  FMUL.FTZ R7, R30, UR16 ;  /* 0x000000101e077c20 */ /* 0x004fe20008410000 */
[----:B------:R-:W-:-:S02]  /*5560*/  ISETP.LT.OR P5, PT, R4, R199, P5 ;  /* 0x000000c70400720c */ /* 0x000fc40002fa1670 */
[----:B------:R-:W-:Y:S01]  /*5570*/  ISETP.LT.OR P1, PT, R4, R196, P1 ;  /* 0x000000c40400720c */ /* 0x000fe20000f21670 */
[----:B------:R-:W-:Y:S01]  /*5580*/  VIADD R4, R3, 0x58 ;  /* 0x0000005803047836 */ /* 0x000fe20000000000 */
[----:B------:R-:W-:Y:S01]  /*5590*/  FSEL R92, R62, -INF , !P4 ;  /* 0xff8000003e5c7808 */ /* 0x000fe20006000000 */
[----:B------:R-:W-:Y:S01]  /*55a0*/  MUFU.TANH R50, R7 ;  /* 0x0000000700327308 */ /* 0x000fe20000002400 */
[----:B------:R-:W-:Y:S01]  /*55b0*/  FSEL R45, R99, -INF , !P2 ;  /* 0xff800000632d7808 */ /* 0x000fe20005000000 */
[----:B-----5:R-:W-:Y:S01]  /*55c0*/  FMUL.FTZ R5, R29, UR16 ;  /* 0x000000101d057c20 */ /* 0x020fe20008410000 */
[----:B------:R-:W-:Y:S01]  /*55d0*/  ISETP.GE.AND P4, PT, R4, R201, PT ;  /* 0x000000c90400720c */ /* 0x000fe20003f86270 */
[-C--:B------:R-:W-:Y:S01]  /*55e0*/  HMMA.16816.F32 R28, R12, R10.reuse, R148 ;  /* 0x0000000a0c1c723c */ /* 0x080fe20000001894 */
[----:B------:R-:W-:Y:S02]  /*55f0*/  FSEL R72, R72, -INF , !P6 ;  /* 0xff80000048487808 */ /* 0x000fe40007000000 */
[----:B------:R-:W-:Y:S01]  /*5600*/  FSEL R99, R43, -INF , !P5 ;  /* 0xff8000002b637808 */ /* 0x000fe20006800000 */
[----:B------:R1:W-:Y:S01]  /*5610*/  MUFU.TANH R62, R6 ;  /* 0x00000006003e7308 */ /* 0x0003e20000002400 */
[C---:B------:R-:W-:Y:S01]  /*5620*/  ISETP.LT.OR P4, PT, R4.reuse, R199, P4 ;  /* 0x000000c70400720c */ /* 0x040fe20002781670 */
[----:B------:R-:W-:Y:S01]  /*5630*/  HMMA.16816.F32 R8, R16, R10, R120 ;  /* 0x0000000a1008723c */ /* 0x000fe20000001878 */
[----:B------:R-:W-:-:S02]  /*5640*/  ISETP.GE.AND P2, PT, R4, R203, PT ;  /* 0x000000cb0400720c */ /* 0x000fc40003f46270 */
[C---:B------:R-:W-:Y:S02]  /*5650*/  ISETP.GE.AND P6, PT, R4.reuse, R202, PT ;  /* 0x000000ca0400720c */ /* 0x040fe40003fc6270 */
[----:B------:R-:W-:Y:S01]  /*5660*/  ISETP.GE.AND P5, PT, R4, R200, PT ;  /* 0x000000c80400720c */ /* 0x000fe20003fa6270 */
[----:B------:R2:W-:Y:S01]  /*5670*/  MUFU.TANH R68, R5 ;  /* 0x0000000500447308 */ /* 0x0005e20000002400 */
[----:B------:R-:W-:Y:S01]  /*5680*/  FSEL R70, R70, -INF , !P3 ;  /* 0xff80000046467808 */ /* 0x000fe20005800000 */
[-C--:B------:R-:W-:Y:S01]  /*5690*/  HMMA.16816.F32 R16, R16, R22.reuse, R144 ;  /* 0x000000161010723c */ /* 0x080fe20000001890 */
[----:B----4-:R-:W-:Y:S02]  /*56a0*/  FSEL R129, R55, -INF , !P0 ;  /* 0xff80000037817808 */ /* 0x010fe40004000000 */
[----:B------:R-:W-:Y:S02]  /*56b0*/  FSEL R128, R63, -INF , !P1 ;  /* 0xff8000003f807808 */ /* 0x000fe40004800000 */
[----:B------:R-:W-:Y:S01]  /*56c0*/  FSEL R95, R46, -INF , !P4 ;  /* 0xff8000002e5f7808 */ /* 0x000fe20006000000 */
[----:B------:R-:W-:Y:S01]  /*56d0*/  HMMA.16816.F32 R12, R12, R22, R168 ;  /* 0x000000160c0c723c */ /* 0x000fe200000018a8 */
[----:B-1----:R-:W-:Y:S01]  /*56e0*/  FMUL.FTZ R6, R24, UR16 ;  /* 0x0000001018067c20 */ /* 0x002fe20008410000 */
[----:B------:R-:W-:-:S02]  /*56f0*/  ISETP.LT.OR P2, PT, R4, R198, P2 ;  /* 0x000000c60400720c */ /* 0x000fc40001741670 */
[C---:B------:R-:W-:Y:S01]  /*5700*/  ISETP.LT.OR P6, PT, R4.reuse, R197, P6 ;  /* 0x000000c50400720c */ /* 0x040fe200037c1670 */
[----:B------:R1:W-:Y:S01]  /*5710*/  MUFU.TANH R43, R6 ;  /* 0x00000006002b7308 */ /* 0x0003e20000002400 */
[----:B------:R-:W-:Y:S01]  /*5720*/  ISETP.LT.OR P5, PT, R4, R196, P5 ;  /* 0x000000c40400720c */ /* 0x000fe20002fa1670 */
[----:B------:R-:W-:Y:S01]  /*5730*/  VIADD R4, R3, 0x60 ;  /* 0x0000006003047836 */ /* 0x000fe20000000000 */
[----:B------:R-:W-:Y:S01]  /*5740*/  FSEL R46, R39, -INF , !P6 ;  /* 0xff800000272e7808 */ /* 0x000fe20007000000 */
[----:B--2---:R-:W-:Y:S01]  /*5750*/  VIADD R5, R3, 0x59 ;  /* 0x0000005903057836 */ /* 0x004fe20000000000 */
[----:B------:R-:W-:Y:S01]  /*5760*/  FSEL R130, R42, -INF , !P5 ;  /* 0xff8000002a827808 */ /* 0x000fe20006800000 */
[----:B------:R-:W-:Y:S01]  /*5770*/  FMUL.FTZ R7, R9, UR16 ;  /* 0x0000001009077c20 */ /* 0x000fe20008410000 */
[----:B------:R-:W-:Y:S01]  /*5780*/  FSEL R42, R40, -INF , !P2 ;  /* 0xff800000282a7808 */ /* 0x000fe20005000000 */
[----:B------:R-:W-:Y:S01]  /*5790*/  FMUL.FTZ R20, R31, UR16 ;  /* 0x000000101f147c20 */ /* 0x000fe20008410000 */
[----:B------:R-:W-:-:S02]  /*57a0*/  ISETP.GE.AND P3, PT, R5, R203, PT ;  /* 0x000000cb0500720c */ /* 0x000fc40003f66270 */
[C---:B------:R-:W-:Y:S01]  /*57b0*/  ISETP.GE.AND P0, PT, R5.reuse, R202, PT ;  /* 0x000000ca0500720c */ /* 0x040fe20003f06270 */
[----:B------:R-:W-:Y:S01]  /*57c0*/  MUFU.TANH R7, R7 ;  /* 0x0000000700077308 */ /* 0x000fe20000002400 */
[C---:B------:R-:W-:Y:S01]  /*57d0*/  ISETP.GE.AND P1, PT, R5.reuse, R201, PT ;  /* 0x000000c90500720c */ /* 0x040fe20003f26270 */
[----:B------:R-:W-:Y:S01]  /*57e0*/  FMUL.FTZ R16, R16, UR16 ;  /* 0x0000001010107c20 */ /* 0x000fe20008410000 */
[----:B------:R-:W-:Y:S01]  /*57f0*/  ISETP.GE.AND P4, PT, R5, R200, PT ;  /* 0x000000c80500720c */ /* 0x000fe20003f86270 */
[----:B------:R-:W-:Y:S01]  /*5800*/  FMUL.FTZ R17, R17, UR16 ;  /* 0x0000001011117c20 */ /* 0x000fe20008410000 */
[----:B-1----:R-:W-:Y:S01]  /*5810*/  FMUL.FTZ R6, R25, UR16 ;  /* 0x0000001019067c20 */ /* 0x002fe20008410000 */
[C---:B------:R-:W-:Y:S01]  /*5820*/  ISETP.LT.OR P3, PT, R5.reuse, R198, P3 ;  /* 0x000000c60500720c */ /* 0x040fe20001f61670 */
[----:B------:R-:W-:Y:S01]  /*5830*/  FMUL.FTZ R12, R12, UR16 ;  /* 0x000000100c0c7c20 */ /* 0x000fe20008410000 */
[C---:B------:R-:W-:Y:S01]  /*5840*/  ISETP.LT.OR P0, PT, R5.reuse, R197, P0 ;  /* 0x000000c50500720c */ /* 0x040fe20000701670 */
[----:B------:R1:W-:Y:S01]  /*5850*/  MUFU.TANH R55, R6 ;  /* 0x0000000600377308 */ /* 0x0003e20000002400 */
[----:B------:R-:W-:Y:S01]  /*5860*/  ISETP.LT.OR P1, PT, R5, R199, P1 ;  /* 0x000000c70500720c */ /* 0x000fe20000f21670 */
[----:B------:R-:W-:Y:S01]  /*5870*/  FMUL.FTZ R13, R13, UR16 ;  /* 0x000000100d0d7c20 */ /* 0x000fe20008410000 */
[----:B------:R-:W-:Y:S01]  /*5880*/  ISETP.LT.OR P4, PT, R5, R196, P4 ;  /* 0x000000c40500720c */ /* 0x000fe20002781670 */
[----:B------:R-:W-:Y:S01]  /*5890*/  FMUL.FTZ R5, R27, UR16 ;  /* 0x000000101b057c20 */ /* 0x000fe20008410000 */
[----:B------:R-:W-:Y:S01]  /*58a0*/  ISETP.GE.AND P5, PT, R4, R203, PT ;  /* 0x000000cb0400720c */ /* 0x000fe20003fa6270 */
[----:B------:R-:W-:Y:S01]  /*58b0*/  FMUL.FTZ R14, R14, UR16 ;  /* 0x000000100e0e7c20 */ /* 0x000fe20008410000 */
[C---:B------:R-:W-:Y:S01]  /*58c0*/  ISETP.GE.AND P2, PT, R4.reuse, R202, PT ;  /* 0x000000ca0400720c */ /* 0x040fe20003f46270 */
[----:B------:R2:W-:Y:S01]  /*58d0*/  MUFU.TANH R39, R5 ;  /* 0x0000000500277308 */ /* 0x0005e20000002400 */
[C---:B------:R-:W-:Y:S01]  /*58e0*/  ISETP.LT.OR P5, PT, R4.reuse, R198, P5 ;  /* 0x000000c60400720c */ /* 0x040fe20002fa1670 */
[----:B------:R-:W-:Y:S01]  /*58f0*/  FMUL.FTZ R19, R19, UR16 ;  /* 0x0000001013137c20 */ /* 0x000fe20008410000 */
[----:B------:R-:W-:-:S02]  /*5900*/  ISETP.LT.OR P2, PT, R4, R197, P2 ;  /* 0x000000c50400720c */ /* 0x000fc40001741670 */
[----:B------:R-:W-:Y:S02]  /*5910*/  FSEL R38, R38, -INF , !P0 ;  /* 0xff80000026267808 */ /* 0x000fe40004000000 */
[----:B------:R-:W-:Y:S01]  /*5920*/  FSEL R121, R86, -INF , !P4 ;  /* 0xff80000056797808 */ /* 0x000fe20006000000 */
[----:B------:R-:W-:Y:S01]  /*5930*/  MUFU.TANH R16, R16 ;  /* 0x0000001000107308 */ /* 0x000fe20000002400 */
[----:B-1----:R-:W-:Y:S01]  /*5940*/  FMUL.FTZ R6, R26, UR16 ;  /* 0x000000101a067c20 */ /* 0x002fe20008410000 */
[----:B------:R-:W-:Y:S02]  /*5950*/  FSEL R34, R34, -INF , !P2 ;  /* 0xff80000022227808 */ /* 0x000fe40005000000 */
[----:B------:R-:W-:Y:S02]  /*5960*/  FSEL R37, R37, -INF , !P3 ;  /* 0xff80000025257808 */ /* 0x000fe40005800000 */
[C---:B------:R-:W-:Y:S02]  /*5970*/  ISETP.GE.AND P6, PT, R4.reuse, R201, PT ;  /* 0x000000c90400720c */ /* 0x040fe40003fc6270 */
[----:B------:R1:W-:Y:S01]  /*5980*/  MUFU.TANH R26, R6 ;  /* 0x00000006001a7308 */ /* 0x0003e20000002400 */
[----:B--2---:R-:W-:Y:S01]  /*5990*/  VIADD R5, R3, 0x61 ;  /* 0x0000006103057836 */ /* 0x004fe20000000000 */
[----:B------:R-:W-:-:S02]  /*59a0*/  ISETP.GE.AND P3, PT, R4, R200, PT ;  /* 0x000000c80400720c */ /* 0x000fc40003f66270 */
[----:B------:R-:W-:Y:S02]  /*59b0*/  ISETP.LT.OR P6, PT, R4, R199, P6 ;  /* 0x000000c70400720c */ /* 0x000fe400037c1670 */
[C---:B------:R-:W-:Y:S02]  /*59c0*/  ISETP.GE.AND P0, PT, R5.reuse, R203, PT ;  /* 0x000000cb0500720c */ /* 0x040fe40003f06270 */
[C---:B------:R-:W-:Y:S01]  /*59d0*/  ISETP.GE.AND P4, PT, R5.reuse, R202, PT ;  /* 0x000000ca0500720c */ /* 0x040fe20003f86270 */
[----:B------:R-:W-:Y:S01]  /*59e0*/  MUFU.TANH R12, R12 ;  /* 0x0000000c000c7308 */ /* 0x000fe20000002400 */
[C---:B------:R-:W-:Y:S02]  /*59f0*/  ISETP.GE.AND P2, PT, R5.reuse, R200, PT ;  /* 0x000000c80500720c */ /* 0x040fe40003f46270 */
[C---:B------:R-:W-:Y:S02]  /*5a00*/  ISETP.LT.OR P0, PT, R5.reuse, R198, P0 ;  /* 0x000000c60500720c */ /* 0x040fe40000701670 */
[----:B------:R-:W-:-:S02]  /*5a10*/  ISETP.LT.OR P4, PT, R5, R197, P4 ;  /* 0x000000c50500720c */ /* 0x000fc40002781670 */
[-C--:B------:R-:W-:Y:S01]  /*5a20*/  ISETP.LT.OR P2, PT, R5, R196.reuse, P2 ;  /* 0x000000c40500720c */ /* 0x080fe20001741670 */
[----:B-1----:R-:W-:Y:S01]  /*5a30*/  FMUL.FTZ R6, R28, UR16 ;  /* 0x000000101c067c20 */ /* 0x002fe20008410000 */
[----:B------:R-:W-:Y:S01]  /*5a40*/  ISETP.LT.OR P3, PT, R4, R196, P3 ;  /* 0x000000c40400720c */ /* 0x000fe20001f61670 */
[----:B------:R-:W-:Y:S01]  /*5a50*/  VIADD R4, R3, 0x68 ;  /* 0x0000006803047836 */ /* 0x000fe20000000000 */
[----:B------:R-:W-:Y:S01]  /*5a60*/  FSEL R94, R97, -INF , !P1 ;  /* 0xff800000615e7808 */ /* 0x000fe20004800000 */
[----:B------:R1:W2:Y:S01]  /*5a70*/  MUFU.TANH R24, R6 ;  /* 0x0000000600187308 */ /* 0x0002a20000002400 */
[----:B------:R-:W-:Y:S02]  /*5a80*/  FSEL R97, R33, -INF , !P6 ;  /* 0xff80000021617808 */ /* 0x000fe40007000000 */
[C---:B------:R-:W-:Y:S02]  /*5a90*/  ISETP.GE.AND P1, PT, R4.reuse, R203, PT ;  /* 0x000000cb0400720c */ /* 0x040fe40003f26270 */
[----:B------:R-:W-:-:S02]  /*5aa0*/  ISETP.GE.AND P6, PT, R4, R202, PT ;  /* 0x000000ca0400720c */ /* 0x000fc40003fc6270 */
[C---:B------:R-:W-:Y:S01]  /*5ab0*/  ISETP.LT.OR P1, PT, R4.reuse, R198, P1 ;  /* 0x000000c60400720c */ /* 0x040fe20000f21670 */
[----:B------:R-:W-:Y:S01]  /*5ac0*/  MUFU.TANH R13, R13 ;  /* 0x0000000d000d7308 */ /* 0x000fe20000002400 */
[----:B------:R-:W-:Y:S02]  /*5ad0*/  ISETP.LT.OR P6, PT, R4, R197, P6 ;  /* 0x000000c50400720c */ /* 0x000fe400037c1670 */
[----:B---3--:R-:W-:Y:S02]  /*5ae0*/  FSEL R172, R32, -INF , !P3 ;  /* 0xff80000020ac7808 */ /* 0x008fe40005800000 */
[----:B------:R-:W-:Y:S02]  /*5af0*/  FSEL R28, R36, -INF , !P0 ;  /* 0xff800000241c7808 */ /* 0x000fe40004000000 */
[----:B------:R-:W-:Y:S01]  /*5b00*/  ISETP.GE.AND P3, PT, R4, R201, PT ;  /* 0x000000c90400720c */ /* 0x000fe20003f66270 */
[----:B------:R-:W-:Y:S01]  /*5b10*/  MUFU.TANH R14, R14 ;  /* 0x0000000e000e7308 */ /* 0x000fe20000002400 */
[----:B-1----:R-:W-:Y:S01]  /*5b20*/  FMUL.FTZ R6, R29, UR16 ;  /* 0x000000101d067c20 */ /* 0x002fe20008410000 */
[----:B------:R-:W-:-:S02]  /*5b30*/  FSEL R29, R41, -INF , !P5 ;  /* 0xff800000291d7808 */ /* 0x000fc40006800000 */
[C---:B------:R-:W-:Y:S02]  /*5b40*/  ISETP.GE.AND P5, PT, R5.reuse, R201, PT ;  /* 0x000000c90500720c */ /* 0x040fe40003fa6270 */
[----:B------:R-:W-:Y:S02]  /*5b50*/  ISETP.GE.AND P0, PT, R4, R200, PT ;  /* 0x000000c80400720c */ /* 0x000fe40003f06270 */
[-C--:B------:R-:W-:Y:S01]  /*5b60*/  ISETP.LT.OR P5, PT, R5, R199.reuse, P5 ;  /* 0x000000c70500720c */ /* 0x080fe20002fa1670 */
[----:B------:R-:W-:Y:S01]  /*5b70*/  FMUL.FTZ R5, R8, UR16 ;  /* 0x0000001008057c20 */ /* 0x000fe20008410000 */
[----:B------:R1:W-:Y:S01]  /*5b80*/  MUFU.TANH R25, R6 ;  /* 0x0000000600197308 */ /* 0x0003e20000002400 */
[----:B------:R-:W-:Y:S02]  /*5b90*/  FSEL R31, R57, -INF , !P4 ;  /* 0xff800000391f7808 */ /* 0x000fe40006000000 */
[----:B------:R-:W-:Y:S01]  /*5ba0*/  FSEL R123, R35, -INF , !P2 ;  /* 0xff800000237b7808 */ /* 0x000fe20005000000 */
[----:B------:R-:W-:Y:S01]  /*5bb0*/  BAR.SYNC.DEFER_BLOCKING 0x0 ;  /* 0x0000000000007b1d */ /* 0x000fe20000010000 */
[----:B------:R-:W-:-:S02]  /*5bc0*/  ISETP.LT.OR P3, PT, R4, R199, P3 ;  /* 0x000000c70400720c */ /* 0x000fc40001f61670 */
[----:B------:R-:W-:Y:S01]  /*5bd0*/  ISETP.LT.OR P0, PT, R4, R196, P0 ;  /* 0x000000c40400720c */ /* 0x000fe20000701670 */
[----:B------:R-:W-:Y:S01]  /*5be0*/  VIADD R4, R3, 0x70 ;  /* 0x0000007003047836 */ /* 0x000fe20000000000 */
[----:B------:R-:W-:Y:S01]  /*5bf0*/  FSEL R86, R44, -INF , !P5 ;  /* 0xff8000002c567808 */ /* 0x000fe20006800000 */
[----:B------:R3:W4:Y:S01]  /*5c00*/  MUFU.TANH R8, R5 ;  /* 0x0000000500087308 */ /* 0x0007220000002400 */
[----:B--2---:R-:W-:Y:S02]  /*5c10*/  FSEL R36, R24, -INF , !P3 ;  /* 0xff80000018247808 */ /* 0x004fe40005800000 */
[C---:B------:R-:W-:Y:S02]  /*5c20*/  ISETP.GE.AND P5, PT, R4.reuse, R203, PT ;  /* 0x000000cb0400720c */ /* 0x040fe40003fa6270 */
[----:B------:R-:W-:Y:S01]  /*5c30*/  ISETP.GE.AND P3, PT, R4, R202, PT ;  /* 0x000000ca0400720c */ /* 0x000fe20003f66270 */
[----:B-1----:R-:W-:Y:S01]  /*5c40*/  FMUL.FTZ R6, R30, UR16 ;  /* 0x000000101e067c20 */ /* 0x002fe20008410000 */
[C---:B------:R-:W-:Y:S01]  /*5c50*/  ISETP.LT.OR P5, PT, R4.reuse, R198, P5 ;  /* 0x000000c60400720c */ /* 0x040fe20002fa1670 */
[----:B------:R-:W-:Y:S01]  /*5c60*/  MUFU.TANH R17, R17 ;  /* 0x0000001100117308 */ /* 0x000fe20000002400 */
[----:B------:R-:W-:-:S04]  /*5c70*/  ISETP.LT.OR P3, PT, R4, R197, P3 ;  /* 0x000000c50400720c */ /* 0x000fc80001f61670 */
[----:B------:R-:W-:Y:S01]  /*5c80*/  FSEL R50, R50, -INF , !P3 ;  /* 0xff80000032327808 */ /* 0x000fe20005800000 */
[----:B---3--:R-:W-:Y:S02]  /*5c90*/  FMUL.FTZ R5, R10, UR16 ;  /* 0x000000100a057c20 */ /* 0x008fe40008410000 */
[----:B------:R1:W2:Y:S01]  /*5ca0*/  MUFU.TANH R21, R6 ;  /* 0x0000000600157308 */ /* 0x0002a20000002400 */
[----:B----4-:R-:W-:-:S07]  /*5cb0*/  FSEL R27, R8, -INF , !P1 ;  /* 0xff800000081b7808 */ /* 0x010fce0004800000 */
[----:B------:R3:W4:Y:S08]  /*5cc0*/  MUFU.TANH R10, R5 ;  /* 0x00000005000a7308 */ /* 0x0007300000002400 */
[----:B------:R-:W-:Y:S01]  /*5cd0*/  MUFU.TANH R19, R19 ;  /* 0x0000001300137308 */ /* 0x000fe20000002400 */
[----:B-1----:R-:W-:Y:S01]  /*5ce0*/  FMUL.FTZ R6, R11, UR16 ;  /* 0x000000100b067c20 */ /* 0x002fe20008410000 */
[----:B--2---:R-:W-:-:S02]  /*5cf0*/  FSEL R120, R21, -INF , !P0 ;  /* 0xff80000015787808 */ /* 0x004fc40004000000 */
[----:B------:R-:W-:Y:S02]  /*5d00*/  ISETP.GE.AND P0, PT, R4, R201, PT ;  /* 0x000000c90400720c */ /* 0x000fe40003f06270 */
[----:B------:R-:W-:Y:S02]  /*5d10*/  FSEL R21, R61, -INF , !P5 ;  /* 0xff8000003d157808 */ /* 0x000fe40006800000 */
[----:B------:R-:W1:Y:S01]  /*5d20*/  MUFU.TANH R8, R6 ;  /* 0x0000000600087308 */ /* 0x000e620000002400 */
[----:B---3--:R-:W-:Y:S01]  /*5d30*/  VIADD R5, R3, 0x69 ;  /* 0x0000006903057836 */ /* 0x008fe20000000000 */
[----:B----4-:R-:W-:Y:S02]  /*5d40*/  FSEL R30, R10, -INF , !P6 ;  /* 0xff8000000a1e7808 */ /* 0x010fe40007000000 */
[----:B------:R-:W-:Y:S02]  /*5d50*/  ISETP.LT.OR P0, PT, R4, R199, P0 ;  /* 0x000000c70400720c */ /* 0x000fe40000701670 */
[----:B------:R-:W-:-:S02]  /*5d60*/  ISETP.GE.AND P4, PT, R5, R203, PT ;  /* 0x000000cb0500720c */ /* 0x000fc40003f86270 */
[C---:B------:R-:W-:Y:S01]  /*5d70*/  ISETP.GE.AND P2, PT, R5.reuse, R202, PT ;  /* 0x000000ca0500720c */ /* 0x040fe20003f46270 */
[----:B------:R2:W3:Y:S01]  /*5d80*/  MUFU.TANH R6, R20 ;  /* 0x0000001400067308 */ /* 0x0004e20000002400 */
        /* <DEDUP_REMOVED lines=8> */
[----:B------:R-:W-:Y:S02]  /*5e10*/  ISETP.GE.AND P4, PT, R4, R200, PT ;  /* 0x000000c80400720c */ /* 0x000fe40003f86270 */
[----:B-1----:R-:W-:Y:S02]  /*5e20*/  FSEL R23, R8, -INF , !P2 ;  /* 0xff80000008177808 */ /* 0x002fe40005000000 */
[----:B------:R-:W-:Y:S02]  /*5e30*/  ISETP.GE.AND P2, PT, R5, R203, PT ;  /* 0x000000cb0500720c */ /* 0x000fe40003f46270 */
[----:B------:R-:W-:Y:S01]  /*5e40*/  ISETP.LT.OR P4, PT, R4, R196, P4 ;  /* 0x000000c40400720c */ /* 0x000fe20002781670 */
[----:B------:R-:W-:Y:S01]  /*5e50*/  VIADD R4, R3, 0x78 ;  /* 0x0000007803047836 */ /* 0x000fe20000000000 */
[----:B------:R-:W-:Y:S01]  /*5e60*/  ISETP.LT.OR P2, PT, R5, R198, P2 ;  /* 0x000000c60500720c */ /* 0x000fe20001741670 */
[----:B------:R-:W-:Y:S01]  /*5e70*/  VIADD R3, R3, 0x79 ;  /* 0x0000007903037836 */ /* 0x000fe20000000000 */
[----:B------:R-:W-:-:S02]  /*5e80*/  FSEL R110, R25, -INF , !P1 ;  /* 0xff800000196e7808 */ /* 0x000fc40004800000 */
[----:B------:R-:W-:Y:S02]  /*5e90*/  FSEL R43, R43, -INF , !P0 ;  /* 0xff8000002b2b7808 */ /* 0x000fe40004000000 */
[----:B------:R-:W-:Y:S02]  /*5ea0*/  FSEL R144, R26, -INF , !P4 ;  /* 0xff8000001a907808 */ /* 0x000fe40006000000 */
[----:B--2---:R-:W-:Y:S02]  /*5eb0*/  FSEL R20, R68, -INF , !P2 ;  /* 0xff80000044147808 */ /* 0x004fe40005000000 */
        /* <DEDUP_REMOVED lines=8> */
[----:B------:R-:W-:Y:S01]  /*5f40*/  FMUL.FTZ R4, R18, UR16 ;  /* 0x0000001012047c20 */ /* 0x000fe20008410000 */
[----:B---3--:R-:W-:-:S02]  /*5f50*/  FSEL R122, R6, -INF , !P6 ;  /* 0xff800000067a7808 */ /* 0x008fc40007000000 */
[C---:B------:R-:W-:Y:S02]  /*5f60*/  ISETP.GE.AND P6, PT, R5.reuse, R202, PT ;  /* 0x000000ca0500720c */ /* 0x040fe40003fc6270 */
[C---:B------:R-:W-:Y:S01]  /*5f70*/  ISETP.GE.AND P5, PT, R5.reuse, R201, PT ;  /* 0x000000c90500720c */ /* 0x040fe20003fa6270 */
[----:B------:R-:W1:Y:S01]  /*5f80*/  MUFU.TANH R4, R4 ;  /* 0x0000000400047308 */ /* 0x000e620000002400 */
[C---:B------:R-:W-:Y:S02]  /*5f90*/  ISETP.GE.AND P3, PT, R5.reuse, R200, PT ;  /* 0x000000c80500720c */ /* 0x040fe40003f66270 */
[C---:B------:R-:W-:Y:S02]  /*5fa0*/  ISETP.LT.OR P6, PT, R5.reuse, R197, P6 ;  /* 0x000000c50500720c */ /* 0x040fe400037c1670 */
[C---:B------:R-:W-:Y:S02]  /*5fb0*/  ISETP.LT.OR P5, PT, R5.reuse, R199, P5 ;  /* 0x000000c70500720c */ /* 0x040fe40002fa1670 */
[----:B------:R-:W-:Y:S01]  /*5fc0*/  ISETP.LT.OR P3, PT, R5, R196, P3 ;  /* 0x000000c40500720c */ /* 0x000fe20001f61670 */
[----:B------:R-:W-:Y:S01]  /*5fd0*/  FMUL.FTZ R5, R15, UR16 ;  /* 0x000000100f057c20 */ /* 0x000fe20008410000 */
[----:B------:R-:W-:-:S02]  /*5fe0*/  FSEL R170, R62, -INF , !P6 ;  /* 0xff8000003eaa7808 */ /* 0x000fc40007000000 */
[----:B------:R-:W-:Y:S02]  /*5ff0*/  FSEL R109, R55, -INF , !P5 ;  /* 0xff800000376d7808 */ /* 0x000fe40006800000 */
[----:B------:R-:W-:Y:S01]  /*6000*/  FSEL R131, R39, -INF , !P3 ;  /* 0xff80000027837808 */ /* 0x000fe20005800000 */
[----:B------:R-:W2:Y:S01]  /*6010*/  MUFU.TANH R5, R5 ;  /* 0x0000000500057308 */ /* 0x000ea20000002400 */
[----:B------:R-:W-:Y:S02]  /*6020*/  FSEL R18, R16, -INF , !P1 ;  /* 0xff80000010127808 */ /* 0x000fe40004800000 */
[----:B-1----:R-:W-:Y:S02]  /*6030*/  FSEL R169, R4, -INF , !P0 ;  /* 0xff80000004a97808 */ /* 0x002fe40004000000 */
[----:B------:R-:W-:Y:S02]  /*6040*/  PLOP3.LUT P0, PT, PT, PT, UP0, 0x80, 0x0 ;  /* 0x000000000000781c */ /* 0x000fe40003f0f008 */
[----:B------:R-:W-:-:S02]  /*6050*/  ISETP.GE.AND P6, PT, R3, R203, PT ;  /* 0x000000cb0300720c */ /* 0x000fc40003fc6270 */
[C---:B------:R-:W-:Y:S02]  /*6060*/  ISETP.GE.AND P5, PT, R3.reuse, R202, PT ;  /* 0x000000ca0300720c */ /* 0x040fe40003fa6270 */
[C---:B------:R-:W-:Y:S02]  /*6070*/  ISETP.GE.AND P3, PT, R3.reuse, R201, PT ;  /* 0x000000c90300720c */ /* 0x040fe40003f66270 */
[C---:B------:R-:W-:Y:S02]  /*6080*/  ISETP.GE.AND P1, PT, R3.reuse, R200, PT ;  /* 0x000000c80300720c */ /* 0x040fe40003f26270 */
[C---:B------:R-:W-:Y:S02]  /*6090*/  ISETP.LT.OR P6, PT, R3.reuse, R198, P6 ;  /* 0x000000c60300720c */ /* 0x040fe400037c1670 */
[C---:B------:R-:W-:Y:S02]  /*60a0*/  ISETP.LT.OR P5, PT, R3.reuse, R197, P5 ;  /* 0x000000c50300720c */ /* 0x040fe40002fa1670 */
[----:B------:R-:W-:-:S02]  /*60b0*/  ISETP.LT.OR P3, PT, R3, R199, P3 ;  /* 0x000000c70300720c */ /* 0x000fc40001f61670 */
[----:B------:R-:W-:Y:S02]  /*60c0*/  ISETP.LT.OR P1, PT, R3, R196, P1 ;  /* 0x000000c40300720c */ /* 0x000fe40000f21670 */
[----:B------:R-:W-:Y:S02]  /*60d0*/  FSEL R111, R12, -INF , !P4 ;  /* 0xff8000000c6f7808 */ /* 0x000fe40006000000 */
[----:B------:R-:W-:Y:S02]  /*60e0*/  FSEL R168, R14, -INF , !P2 ;  /* 0xff8000000ea87808 */ /* 0x000fe40005000000 */
[----:B------:R-:W-:Y:S02]  /*60f0*/  FSEL R15, R17, -INF , !P6 ;  /* 0xff800000110f7808 */ /* 0x000fe40007000000 */
[----:B------:R-:W-:Y:S02]  /*6100*/  FSEL R171, R19, -INF , !P5 ;  /* 0xff80000013ab7808 */ /* 0x000fe40006800000 */
[----:B------:R-:W-:-:S02]  /*6110*/  FSEL R113, R13, -INF , !P3 ;  /* 0xff8000000d717808 */ /* 0x000fc40005800000 */
[----:B--2---:R-:W-:Y:S01]  /*6120*/  FSEL R132, R5, -INF , !P1 ;  /* 0xff80000005847808 */ /* 0x004fe20004800000 */
        /* <DEDUP_REMOVED lines=58> */
.L_x_1129:
[----:B------:R-:W-:Y:S05]  /*64d0*/  BSYNC B0 ;  /* 0x0000000000007941 */ /* 0x000fea0003800000 */
.L_x_1128:
[----:B------:R-:W0:Y:S02]  /*64e0*/  LDGDEPBAR ;  /* 0x00000000000079af */ /* 0x000e240000000000 */
.L_x_1127:
        /* <DEDUP_REMOVED lines=66> */
[----:B-1----:R-:W1:Y:S01]  /*6910*/  SHFL.BFLY PT, R5, R40, 0x2, 0x1f ;  /* 0x0c401f0028057f89 */ /* 0x002e6200000e0000 */
        /* <DEDUP_REMOVED lines=82> */
[----:B------:R1:W2:Y:S02]  /*6e40*/  MUFU.EX2 R77, R4 ;  /* 0x00000004004d7308 */ /* 0x0002a40000000800 */
[----:B-1----:R-:W-:Y:S01]  /*6e50*/  FFMA.FTZ R4, R21, UR19, -R3 ;  /* 0x0000001315047c23 */ /* 0x002fe20008010803 */
[----:B--2---:R-:W-:-:S05]  /*6e60*/  MOV R80, R77 ;  /* 0x0000004d00507202 */ /* 0x004fca0000000f00 */
[----:B------:R1:W2:Y:S02]  /*6e70*/  MUFU.EX2 R91, R4 ;  /* 0x00000004005b7308 */ /* 0x0002a40000000800 */
[----:B-1----:R-:W-:Y:S01]  /*6e80*/  FFMA.FTZ R4, R20, UR19, -R3 ;  /* 0x0000001314047c23 */ /* 0x002fe20008010803 */
[----:B--2---:R-:W-:-:S05]  /*6e90*/  MOV R2, R91 ;  /* 0x0000005b00027202 */ /* 0x004fca0000000f00 */
[----:B------:R1:W-:Y:S02]  /*6ea0*/  MUFU.EX2 R149, R4 ;  /* 0x0000000400957308 */ /* 0x0003e40000000800 */
[--C-:B-1----:R-:W-:Y:S01]  /*6eb0*/  FFMA.FTZ R4, R18, UR19, -R3.reuse ;  /* 0x0000001312047c23 */ /* 0x102fe20008010803 */
[----:B------:R-:W-:Y:S01]  /*6ec0*/  FFMA.FTZ R3, R15, UR19, -R3 ;  /* 0x000000130f037c23 */ /* 0x000fe20008010803 */
[----:B------:R-:W1:Y:S04]  /*6ed0*/  LDSM.16.MT88.4 R16, [R184+0x4000] ;  /* 0x00400000b810783b */ /* 0x000e680000004200 */
[----:B------:R2:W-:Y:S08]  /*6ee0*/  MUFU.EX2 R148, R4 ;  /* 0x0000000400947308 */ /* 0x0005f00000000800 */
[----:B------:R3:W-:Y:S01]  /*6ef0*/  MUFU.EX2 R76, R3 ;  /* 0x00000003004c7308 */ /* 0x0007e20000000800 */
[----:B--2---:R-:W-:Y:S01]  /*6f00*/  FMNMX.FTZ R4, R139, R138, !PT ;  /* 0x0000008a8b047209 */ /* 0x004fe20007810000 */
[----:B---3--:R-:W-:-:S06]  /*6f10*/  FFMA.FTZ R3, R107, UR19, -R5 ;  /* 0x000000136b037c23 */ /* 0x008fcc0008010805 */
        /* <DEDUP_REMOVED lines=11> */
[----:B--2---:R-:W-:Y:S01]  /*6fd0*/  FMNMX.FTZ R3, R142, R4, !PT ;  /* 0x000000048e037209 */ /* 0x004fe20007810000 */
[----:B------:R-:W-:-:S03]  /*6fe0*/  FFMA.FTZ R4, R104, UR19, -R5 ;  /* 0x0000001368047c23 */ /* 0x000fc60008010805 */
[----:B------:R-:W-:Y:S02]  /*6ff0*/  FMNMX.FTZ R3, R140, R3, !PT ;  /* 0x000000038c037209 */ /* 0x000fe40007810000 */
[----:B------:R2:W3:Y:S02]  /*7000*/  MUFU.EX2 R219, R4 ;  /* 0x0000000400db7308 */ /* 0x0004e40000000800 */
[----:B------:R-:W-:-:S04]  /*7010*/  FMNMX.FTZ R3, R137, R3, !PT ;  /* 0x0000000389037209 */ /* 0x000fc80007810000 */
[----:B------:R-:W-:-:S04]  /*7020*/  FMNMX.FTZ R3, R134, R3, !PT ;  /* 0x0000000386037209 */ /* 0x000fc80007810000 */
[----:B------:R-:W-:-:S04]  /*7030*/  FMNMX.FTZ R3, R133, R3, !PT ;  /* 0x0000000385037209 */ /* 0x000fc80007810000 */
[----:B------:R-:W-:Y:S01]  /*7040*/  FMNMX.FTZ R3, R126, R3, !PT ;  /* 0x000000037e037209 */ /* 0x000fe20007810000 */
[----:B--2---:R-:W-:-:S03]  /*7050*/  FFMA.FTZ R4, R102, UR19, -R5 ;  /* 0x0000001366047c23 */ /* 0x004fc60008010805 */
        /* <DEDUP_REMOVED lines=8> */
[----:B------:R2:W4:Y:S03]  /*70e0*/  MUFU.EX2 R222, R4 ;  /* 0x0000000400de7308 */ /* 0x0005260000000800 */
[----:B------:R-:W-:-:S04]  /*70f0*/  FMNMX.FTZ R3, R117, R3, !PT ;  /* 0x0000000375037209 */ /* 0x000fc80007810000 */
[----:B------:R-:W-:-:S04]  /*7100*/  FMNMX.FTZ R3, R83, R3, !PT ;  /* 0x0000000353037209 */ /* 0x000fc80007810000 */
[----:B------:R-:W-:-:S04]  /*7110*/  FMNMX.FTZ R3, R81, R3, !PT ;  /* 0x0000000351037209 */ /* 0x000fc80007810000 */
[----:B------:R-:W-:Y:S01]  /*7120*/  FMNMX.FTZ R3, R82, R3, !PT ;  /* 0x0000000352037209 */ /* 0x000fe20007810000 */
[----:B--2---:R-:W-:-:S04]  /*7130*/  FFMA.FTZ R4, R98, UR19, -R5 ;  /* 0x0000001362047c23 */ /* 0x004fc80008010805 */
[----:B------:R2:W-:Y:S02]  /*7140*/  MUFU.EX2 R225, R4 ;  /* 0x0000000400e17308 */ /* 0x0005e40000000800 */
[----:B--2---:R-:W-:-:S06]  /*7150*/  FFMA.FTZ R4, R100, UR19, -R5 ;  /* 0x0000001364047c23 */ /* 0x004fcc0008010805 */
[----:B------:R2:W-:Y:S02]  /*7160*/  MUFU.EX2 R233, R4 ;  /* 0x0000000400e97308 */ /* 0x0005e40000000800 */
[----:B--2---:R-:W-:-:S06]  /*7170*/  FFMA.FTZ R4, R96, UR19, -R5 ;  /* 0x0000001360047c23 */ /* 0x004fcc0008010805 */
[----:B------:R2:W-:Y:S02]  /*7180*/  MUFU.EX2 R232, R4 ;  /* 0x0000000400e87308 */ /* 0x0005e40000000800 */
[----:B--2---:R-:W-:Y:S01]  /*7190*/  FFMA.FTZ R4, R87, UR19, -R5 ;  /* 0x0000001357047c23 */ /* 0x004fe20008010805 */
[----:B------:R-:W-:-:S05]  /*71a0*/  MOV R87, R90 ;  /* 0x0000005a00577202 */ /* 0x000fca0000000f00 */
[----:B------:R2:W-:Y:S02]  /*71b0*/  MUFU.EX2 R231, R4 ;  /* 0x0000000400e77308 */ /* 0x0005e40000000800 */
[----:B--2---:R-:W-:-:S06]  /*71c0*/  FFMA.FTZ R4, R84, UR19, -R5 ;  /* 0x0000001354047c23 */ /* 0x004fcc0008010805 */
[----:B------:R2:W-:Y:S02]  /*71d0*/  MUFU.EX2 R230, R4 ;  /* 0x0000000400e67308 */ /* 0x0005e40000000800 */
[----:B--2---:R-:W-:Y:S02]  /*71e0*/  FMNMX.FTZ R4, R108, R3, !PT ;  /* 0x000000036c047209 */ /* 0x004fe40007810000 */
        /* <DEDUP_REMOVED lines=28> */
[----:B------:R-:W5:Y:S01]  /*73b0*/  SHFL.BFLY PT, R6, R39, 0x2, 0x1f ;  /* 0x0c401f0027067f89 */ /* 0x000f6200000e0000 */
[----:B--2---:R-:W-:Y:S01]  /*73c0*/  FMNMX.FTZ R3, R167, R4, !PT ;  /* 0x00000004a7037209 */ /* 0x004fe20007810000 */
[----:B------:R-:W-:Y:S02]  /*73d0*/  FFMA.FTZ R4, R70, UR19, -R5 ;  /* 0x0000001346047c23 */ /* 0x000fe40008010805 */
[----:B-1----:R-:W-:Y:S01]  /*73e0*/  HMMA.16816.F32 R68, R12, R18, RZ ;  /* 0x000000120c44723c */ /* 0x002fe200000018ff */
[----:B------:R-:W-:Y:S01]  /*73f0*/  FMNMX.FTZ R3, R158, R3, !PT ;  /* 0x000000039e037209 */ /* 0x000fe20007810000 */
[----:B------:R1:W-:Y:S03]  /*7400*/  MUFU.EX2 R216, R4 ;  /* 0x0000000400d87308 */ /* 0x0003e60000000800 */
[----:B------:R-:W-:-:S02]  /*7410*/  FMNMX.FTZ R3, R125, R3, !PT ;  /* 0x000000037d037209 */ /* 0x000fc40007810000 */
[----:B-----5:R-:W-:Y:S02]  /*7420*/  FMNMX.FTZ R39, R39, R6, !PT ;  /* 0x0000000627277209 */ /* 0x020fe40007810000 */
[----:B------:R-:W-:-:S03]  /*7430*/  FMNMX.FTZ R3, R161, R3, !PT ;  /* 0x00000003a1037209 */ /* 0x000fc60007810000 */
[----:B------:R-:W2:Y:S01]  /*7440*/  SHFL.BFLY PT, R6, R39, 0x1, 0x1f ;  /* 0x0c201f0027067f89 */ /* 0x000ea200000e0000 */
[----:B------:R-:W-:-:S04]  /*7450*/  FMNMX.FTZ R3, R141, R3, !PT ;  /* 0x000000038d037209 */ /* 0x000fc80007810000 */
[----:B------:R-:W-:Y:S01]  /*7460*/  FMNMX.FTZ R3, R127, R3, !PT ;  /* 0x000000037f037209 */ /* 0x000fe20007810000 */
[--C-:B-1----:R-:W-:Y:S02]  /*7470*/  FFMA.FTZ R4, R72, UR19, -R5.reuse ;  /* 0x0000001348047c23 */ /* 0x102fe40008010805 */
[----:B------:R-:W-:Y:S02]  /*7480*/  HMMA.16816.F32 R72, R12, R16, RZ ;  /* 0x000000100c48723c */ /* 0x000fe400000018ff */
        /* <DEDUP_REMOVED lines=19> */
[--C-:B------:R-:W-:Y:S02]  /*75c0*/  FFMA.FTZ R3, R30, UR19, -R5.reuse ;  /* 0x000000131e037c23 */ /* 0x100fe40008010805 */
[----:B------:R-:W-:Y:S01]  /*75d0*/  LDSM.16.MT88.4 R28, [R185+0x4400] ;  /* 0x00440000b91c783b */ /* 0x000fe20000004200 */
[----:B------:R-:W-:Y:S02]  /*75e0*/  FMNMX.FTZ R4, R122, R4, !PT ;  /* 0x000000047a047209 */ /* 0x000fe40007810000 */
[----:B------:R1:W-:Y:S02]  /*75f0*/  MUFU.EX2 R210, R3 ;  /* 0x0000000300d27308 */ /* 0x0003e40000000800 */
[----:B-1----:R-:W-:Y:S01]  /*7600*/  FMNMX.FTZ R3, R144, R4, !PT ;  /* 0x0000000490037209 */ /* 0x002fe20007810000 */
[----:B------:R-:W-:-:S02]  /*7610*/  FFMA.FTZ R4, R23, UR19, -R5 ;  /* 0x0000001317047c23 */ /* 0x000fc40008010805 */
[----:B------:R-:W-:Y:S01]  /*7620*/  LDSM.16.MT88.4 R20, [R185+0x4000] ;  /* 0x00400000b914783b */ /* 0x000fe20000004200 */
[----:B------:R-:W-:Y:S02]  /*7630*/  FMNMX.FTZ R3, R131, R3, !PT ;  /* 0x0000000383037209 */ /* 0x000fe40007810000 */
[----:B------:R1:W-:Y:S02]  /*7640*/  MUFU.EX2 R208, R4 ;  /* 0x0000000400d07308 */ /* 0x0003e40000000800 */
[----:B------:R-:W-:Y:S01]  /*7650*/  FMNMX.FTZ R38, R168, R3, !PT ;  /* 0x00000003a8267209 */ /* 0x000fe20007810000 */
[----:B------:R-:W-:-:S03]  /*7660*/  FFMA.FTZ R3, R50, UR19, -R5 ;  /* 0x0000001332037c23 */ /* 0x000fc60008010805 */
[----:B------:R-:W-:Y:S02]  /*7670*/  FMNMX.FTZ R38, R132, R38, !PT ;  /* 0x0000002684267209 */ /* 0x000fe40007810000 */
[----:B------:R2:W-:Y:S03]  /*7680*/  MUFU.EX2 R207, R3 ;  /* 0x0000000300cf7308 */ /* 0x0005e60000000800 */
[----:B------:R-:W5:Y:S01]  /*7690*/  SHFL.BFLY PT, R7, R38, 0x2, 0x1f ;  /* 0x0c401f0026077f89 */ /* 0x000f6200000e0000 */
[----:B-1----:R-:W-:-:S05]  /*76a0*/  FSEL R4, R6, RZ, P1 ;  /* 0x000000ff06047208 */ /* 0x002fca0000800000 */
[--C-:B------:R-:W-:Y:S01]  /*76b0*/  FFMA.FTZ R6, R134, UR19, -R4.reuse ;  /* 0x0000001386067c23 */ /* 0x100fe20008010804 */
[----:B--2---:R-:W-:-:S03]  /*76c0*/  FFMA.FTZ R3, R139, UR19, -R4 ;  /* 0x000000138b037c23 */ /* 0x004fc60008010804 */
[----:B------:R1:W-:Y:S08]  /*76d0*/  MUFU.EX2 R134, R6 ;  /* 0x0000000600867308 */ /* 0x0003f00000000800 */
[----:B------:R2:W-:Y:S01]  /*76e0*/  MUFU.EX2 R174, R3 ;  /* 0x0000000300ae7308 */ /* 0x0005e20000000800 */
[----:B-----5:R-:W-:Y:S01]  /*76f0*/  FMNMX.FTZ R38, R38, R7, !PT ;  /* 0x0000000726267209 */ /* 0x020fe20007810000 */
[C---:B------:R-:W-:Y:S04]  /*7700*/  HMMA.16816.F32 R60, R12.reuse, R20, RZ ;  /* 0x000000140c3c723c */ /* 0x040fe800000018ff */
[----:B-1----:R-:W1:Y:S02]  /*7710*/  SHFL.BFLY PT, R6, R38, 0x1, 0x1f ;  /* 0x0c201f0026067f89 */ /* 0x002e6400000e0000 */
[----:B------:R-:W-:Y:S01]  /*7720*/  HMMA.16816.F32 R64, R12, R22, RZ ;  /* 0x000000160c40723c */ /* 0x000fe200000018ff */
[----:B--2---:R-:W-:-:S06]  /*7730*/  FFMA.FTZ R3, R138, UR19, -R4 ;  /* 0x000000138a037c23 */ /* 0x004fcc0008010804 */
[----:B------:R-:W-:Y:S02]  /*7740*/  F2FP.F16.F32.PACK_AB R12, R238, R239 ;  /* 0x000000efee0c723e */ /* 0x000fe400000000ff */
[----:B---3--:R-:W-:Y:S01]  /*7750*/  F2FP.F16.F32.PACK_AB R13, R219, R209 ;  /* 0x000000d1db0d723e */ /* 0x008fe200000000ff */
[----:B------:R2:W3:Y:S01]  /*7760*/  MUFU.EX2 R173, R3 ;  /* 0x0000000300ad7308 */ /* 0x0004e20000000800 */
[----:B------:R-:W-:Y:S02]  /*7770*/  F2FP.F16.F32.PACK_AB R14, R241, R240 ;  /* 0x000000f0f10e723e */ /* 0x000fe400000000ff */
[----:B----4-:R-:W-:-:S07]  /*7780*/  F2FP.F16.F32.PACK_AB R15, R222, R218 ;  /* 0x000000dade0f723e */ /* 0x010fce00000000ff */
[----:B------:R-:W-:Y:S01]  /*7790*/  HMMA.16816.F32 R72, R12, R24, R72 ;  /* 0x000000180c48723c */ /* 0x000fe20000001848 */
[----:B-1----:R-:W-:Y:S01]  /*77a0*/  FMNMX.FTZ R38, R38, R6, !PT ;  /* 0x0000000626267209 */ /* 0x002fe20007810000 */
[----:B------:R-:W-:-:S03]  /*77b0*/  FFMA.FTZ R6, R114, UR19, -R4 ;  /* 0x0000001372067c23 */ /* 0x000fc60008010804 */
[----:B------:R-:W-:Y:S01]  /*77c0*/  FSETP.NEU.FTZ.AND P1, PT, R38, -INF , PT ;  /* 0xff8000002600780b */ /* 0x000fe20003f3d000 */
[----:B--2---:R-:W-:Y:S01]  /*77d0*/  FFMA.FTZ R3, R142, UR19, -R4 ;  /* 0x000000138e037c23 */ /* 0x004fe20008010804 */
[----:B------:R1:W-:Y:S01]  /*77e0*/  MUFU.EX2 R180, R6 ;  /* 0x0000000600b47308 */ /* 0x0003e20000000800 */
[----:B---3--:R-:W-:Y:S02]  /*77f0*/  F2FP.F16.F32.PACK_AB R8, R173, R174 ;  /* 0x000000aead08723e */ /* 0x008fe400000000ff */
[----:B------:R-:W-:-:S05]  /*7800*/  MOV R142, R151 ;  /* 0x00000097008e7202 */ /* 0x000fca0000000f00 */
[----:B------:R2:W-:Y:S01]  /*7810*/  MUFU.EX2 R175, R3 ;  /* 0x0000000300af7308 */ /* 0x0005e20000000800 */
[----:B-1----:R-:W-:-:S07]  /*7820*/  FFMA.FTZ R6, R115, UR19, -R4 ;  /* 0x0000001373067c23 */ /* 0x002fce0008010804 */
[----:B------:R-:W-:Y:S01]  /*7830*/  MUFU.EX2 R181, R6 ;  /* 0x0000000600b57308 */ /* 0x000fe20000000800 */
[----:B--2---:R-:W-:Y:S01]  /*7840*/  FFMA.FTZ R3, R140, UR19, -R4 ;  /* 0x000000138c037c23 */ /* 0x004fe20008010804 */
[----:B------:R-:W-:-:S06]  /*7850*/  MOV R140, R150 ;  /* 0x00000096008c7202 */ /* 0x000fcc0000000f00 */
        /* <DEDUP_REMOVED lines=21> */
[----:B------:R-:W-:Y:S01]  /*79b0*/  MUFU.EX2 R7, R6 ;  /* 0x0000000600077308 */ /* 0x000fe20000000800 */
[----:B------:R-:W-:-:S07]  /*79c0*/  MOV R155, R148 ;  /* 0x00000094009b7202 */ /* 0x000fce0000000f00 */
        /* <DEDUP_REMOVED lines=11> */
[----:B------:R-:W-:Y:S05]  /*7a80*/  LDSM.16.MT88.4 R20, [R184+0x4800] ;  /* 0x00480000b814783b */ /* 0x000fea0000004200 */
[----:B------:R-:W-:Y:S01]  /*7a90*/  HMMA.16816.F32 R32, R8, R16, RZ ;  /* 0x000000100820723c */ /* 0x000fe200000018ff */
[----:B-1----:R-:W-:-:S04]  /*7aa0*/  FFMA.FTZ R0, R143, UR19, -R3 ;  /* 0x000000138f007c23 */ /* 0x002fc80008010803 */
[----:B------:R1:W-:Y:S01]  /*7ab0*/  MUFU.EX2 R105, R0 ;  /* 0x0000000000697308 */ /* 0x0003e20000000800 */
[----:B------:R-:W-:Y:S01]  /*7ac0*/  HMMA.16816.F32 R48, R8, R18, RZ ;  /* 0x000000120830723c */ /* 0x000fe200000018ff */
[----:B------:R-:W2:Y:S06]  /*7ad0*/  LDSM.16.MT88.4 R16, [R185+0x4800] ;  /* 0x00480000b910783b */ /* 0x000eac0000004200 */
[----:B------:R-:W-:Y:S02]  /*7ae0*/  F2FP.F16.F32.PACK_AB R8, R134, R177 ;  /* 0x000000b18608723e */ /* 0x000fe400000000ff */
        /* <DEDUP_REMOVED lines=34> */
[----:B------:R-:W-:Y:S02]  /*7d10*/  MOV R108, R76 ;  /* 0x0000004c006c7202 */ /* 0x000fe40000000f00 */
[----:B------:R-:W-:Y:S03]  /*7d20*/  HMMA.16816.F32 R76, R12, R28, R60 ;  /* 0x0000001c0c4c723c */ /* 0x000fe6000000183c */
[----:B------:R1:W-:Y:S01]  /*7d30*/  MUFU.EX2 R107, R0 ;  /* 0x00000000006b7308 */ /* 0x0003e20000000800 */
[----:B------:R-:W4:Y:S01]  /*7d40*/  LDSM.16.MT88.4 R28, [R184+0x4c00] ;  /* 0x004c0000b81c783b */ /* 0x000f220000004200 */
[----:B---3--:R-:W-:-:S02]  /*7d50*/  F2FP.F16.F32.PACK_AB R11, R100, R96 ;  /* 0x00000060640b723e */ /* 0x008fc400000000ff */
[----:B------:R-:W-:Y:S02]  /*7d60*/  F2FP.F16.F32.PACK_AB R12, R252, R242 ;  /* 0x000000f2fc0c723e */ /* 0x000fe400000000ff */
[----:B------:R-:W-:-:S03]  /*7d70*/  F2FP.F16.F32.PACK_AB R13, R233, R225 ;  /* 0x000000e1e90d723e */ /* 0x000fc600000000ff */
[----:B--2---:R-:W-:Y:S01]  /*7d80*/  HMMA.16816.F32 R60, R8, R18, R44 ;  /* 0x00000012083c723c */ /* 0x004fe2000000182c */
[----:B------:R-:W-:Y:S02]  /*7d90*/  F2FP.F16.F32.PACK_AB R14, R250, R251 ;  /* 0x000000fbfa0e723e */ /* 0x000fe400000000ff */
[----:B------:R-:W-:-:S03]  /*7da0*/  F2FP.F16.F32.PACK_AB R15, R231, R232 ;  /* 0x000000e8e70f723e */ /* 0x000fc600000000ff */
[----:B------:R-:W-:Y:S01]  /*7db0*/  HMMA.16816.F32 R64, R8, R16, R56 ;  /* 0x000000100840723c */ /* 0x000fe20000001838 */
[----:B-1----:R-:W-:-:S04]  /*7dc0*/  FFMA.FTZ R0, R93, UR19, -R4 ;  /* 0x000000135d007c23 */ /* 0x002fc80008010804 */
[----:B------:R1:W-:Y:S01]  /*7dd0*/  MUFU.EX2 R104, R0 ;  /* 0x0000000000687308 */ /* 0x0003e20000000800 */
[C---:B------:R-:W-:Y:S06]  /*7de0*/  HMMA.16816.F32 R68, R12.reuse, R20, R72 ;  /* 0x000000140c44723c */ /* 0x040fec0000001848 */
[----:B------:R-:W-:Y:S06]  /*7df0*/  HMMA.16816.F32 R44, R12, R16, R76 ;  /* 0x000000100c2c723c */ /* 0x000fec000000184c */
[----:B------:R-:W-:Y:S01]  /*7e00*/  HMMA.16816.F32 R136, R8, R20, R136 ;  /* 0x000000140888723c */ /* 0x000fe20000001888 */
[----:B-1----:R-:W-:-:S05]  /*7e10*/  FFMA.FTZ R0, R92, UR19, -R4 ;  /* 0x000000135c007c23 */ /* 0x002fca0008010804 */
[-C--:B------:R-:W-:Y:S01]  /*7e20*/  HMMA.16816.F32 R148, R8, R22.reuse, R32 ;  /* 0x000000160894723c */ /* 0x080fe20000001820 */
[----:B------:R1:W-:Y:S05]  /*7e30*/  MUFU.EX2 R93, R0 ;  /* 0x00000000005d7308 */ /* 0x0003ea0000000800 */
[----:B------:R-:W-:Y:S01]  /*7e40*/  HMMA.16816.F32 R56, R12, R22, R48 ;  /* 0x000000160c38723c */ /* 0x000fe20000001830 */
[----:B------:R-:W-:Y:S01]  /*7e50*/  LDSM.16.MT88.4 R20, [R184+0x5000] ;  /* 0x00500000b814783b */ /* 0x000fe20000004200 */
[----:B------:R-:W-:Y:S02]  /*7e60*/  F2FP.F16.F32.PACK_AB R8, R181, R180 ;  /* 0x000000b4b508723e */ /* 0x000fe400000000ff */
[----:B------:R-:W-:-:S02]  /*7e70*/  F2FP.F16.F32.PACK_AB R10, R117, R118 ;  /* 0x00000076750a723e */ /* 0x000fc400000000ff */
        /* <DEDUP_REMOVED lines=8> */
[C---:B----4-:R-:W-:Y:S06]  /*7f00*/  HMMA.16816.F32 R68, R12.reuse, R28, R68 ;  /* 0x0000001c0c44723c */ /* 0x050fec0000001844 */
[----:B------:R-:W-:Y:S01]  /*7f10*/  HMMA.16816.F32 R56, R12, R30, R56 ;  /* 0x0000001e0c38723c */ /* 0x000fe20000001838 */
[----:B-1----:R-:W-:-:S04]  /*7f20*/  FFMA.FTZ R0, R166, UR19, -R3 ;  /* 0x00000013a6007c23 */ /* 0x002fc80008010803 */
[----:B------:R1:W3:Y:S01]  /*7f30*/  MUFU.EX2 R90, R0 ;  /* 0x00000000005a7308 */ /* 0x0002e20000000800 */
[C---:B------:R-:W-:Y:S06]  /*7f40*/  HMMA.16816.F32 R52, R12.reuse, R24, R44 ;  /* 0x000000180c34723c */ /* 0x040fec000000182c */
[----:B------:R-:W-:Y:S07]  /*7f50*/  HMMA.16816.F32 R32, R12, R26, R32 ;  /* 0x0000001a0c20723c */ /* 0x000fee0000001820 */
[----:B------:R-:W-:-:S02]  /*7f60*/  F2FP.F16.F32.PACK_AB R12, R244, R245 ;  /* 0x000000f5f40c723e */ /* 0x000fc400000000ff */
[----:B------:R-:W-:Y:S01]  /*7f70*/  F2FP.F16.F32.PACK_AB R13, R221, R223 ;  /* 0x000000dfdd0d723e */ /* 0x000fe200000000ff */
[----:B-1----:R-:W-:Y:S01]  /*7f80*/  FFMA.FTZ R0, R167, UR19, -R3 ;  /* 0x00000013a7007c23 */ /* 0x002fe20008010803 */
[----:B---3--:R-:W-:Y:S02]  /*7f90*/  F2FP.F16.F32.PACK_AB R9, R90, R91 ;  /* 0x0000005b5a09723e */ /* 0x008fe400000000ff */
[----:B------:R-:W-:Y:S01]  /*7fa0*/  F2FP.F16.F32.PACK_AB R14, R145, R243 ;  /* 0x000000f3910e723e */ /* 0x000fe200000000ff */
[----:B------:R1:W-:Y:S01]  /*7fb0*/  MUFU.EX2 R84, R0 ;  /* 0x0000000000547308 */ /* 0x0003e20000000800 */
[----:B------:R-:W-:-:S09]  /*7fc0*/  F2FP.F16.F32.PACK_AB R15, R217, R220 ;  /* 0x000000dcd90f723e */ /* 0x000fd200000000ff */
[----:B--2---:R-:W-:Y:S01]  /*7fd0*/  HMMA.16816.F32 R32, R12, R18, R32 ;  /* 0x000000120c20723c */ /* 0x004fe20000001820 */
[----:B-1----:R-:W-:-:S04]  /*7fe0*/  FFMA.FTZ R0, R158, UR19, -R3 ;  /* 0x000000139e007c23 */ /* 0x002fc80008010803 */
[----:B------:R1:W2:Y:S02]  /*7ff0*/  MUFU.EX2 R85, R0 ;  /* 0x0000000000557308 */ /* 0x0002a40000000800 */
[----:B-1----:R-:W-:Y:S01]  /*8000*/  FFMA.FTZ R0, R99, UR19, -R4 ;  /* 0x0000001363007c23 */ /* 0x002fe20008010804 */
[----:B--2---:R-:W-:Y:S02]  /*8010*/  F2FP.F16.F32.PACK_AB R11, R85, R84 ;  /* 0x00000054550b723e */ /* 0x004fe400000000ff */
[----:B------:R-:W-:-:S03]  /*8020*/  MOV R99, R155 ;  /* 0x0000009b00637202 */ /* 0x000fc60000000f00 */
[----:B------:R1:W-:Y:S01]  /*8030*/  MUFU.EX2 R92, R0 ;  /* 0x00000000005c7308 */ /* 0x0003e20000000800 */
[----:B------:R-:W-:Y:S01]  /*8040*/  F2FP.F16.F32.PACK_AB R162, R108, R99 ;  /* 0x000000636ca2723e */ /* 0x000fe200000000ff */
[C---:B------:R-:W-:Y:S06]  /*8050*/  HMMA.16816.F32 R48, R8.reuse, R24, R64 ;  /* 0x000000180830723c */ /* 0x040fec0000001840 */
[C---:B------:R-:W-:Y:S06]  /*8060*/  HMMA.16816.F32 R136, R8.reuse, R28, R136 ;  /* 0x0000001c0888723c */ /* 0x040fec0000001888 */
[----:B------:R-:W-:Y:S01]  /*8070*/  HMMA.16816.F32 R148, R8, R30, R148 ;  /* 0x0000001e0894723c */ /* 0x000fe20000001894 */
[----:B-1----:R-:W-:Y:S01]  /*8080*/  FFMA.FTZ R0, R95, UR19, -R4 ;  /* 0x000000135f007c23 */ /* 0x002fe20008010804 */
[----:B------:R-:W-:Y:S01]  /*8090*/  MOV R95, R152 ;  /* 0x00000098005f7202 */ /* 0x000fe20000000f00 */
[----:B------:R-:W1:Y:S01]  /*80a0*/  LDSM.16.MT88.4 R28, [R184+0x5400] ;  /* 0x00540000b81c783b */ /* 0x000e620000004200 */
[----:B------:R-:W-:-:S02]  /*80b0*/  MOV R152, R140 ;  /* 0x0000008c00987202 */ /* 0x000fc40000000f00 */
[----:B------:R-:W-:Y:S01]  /*80c0*/  MOV R140, R87 ;  /* 0x00000057008c7202 */ /* 0x000fe20000000f00 */
[----:B------:R-:W-:Y:S01]  /*80d0*/  HMMA.16816.F32 R60, R8, R26, R60 ;  /* 0x0000001a083c723c */ /* 0x000fe2000000183c */
[----:B------:R2:W-:Y:S01]  /*80e0*/  MUFU.EX2 R87, R0 ;  /* 0x0000000000577308 */ /* 0x0005e20000000800 */
[----:B------:R-:W3:Y:S05]  /*80f0*/  LDSM.16.MT88.4 R24, [R185+0x5400] ;  /* 0x00540000b918783b */ /* 0x000eea0000004200 */
[----:B------:R-:W-:Y:S02]  /*8100*/  F2FP.F16.F32.PACK_AB R8, R115, R116 ;  /* 0x000000747308723e */ /* 0x000fe400000000ff */
[----:B------:R-:W-:Y:S01]  /*8110*/  F2FP.F16.F32.PACK_AB R10, R104, R107 ;  /* 0x0000006b680a723e */ /* 0x000fe200000000ff */
[----:B--2---:R-:W-:Y:S01]  /*8120*/  FFMA.FTZ R0, R94, UR19, -R4 ;  /* 0x000000135e007c23 */ /* 0x004fe20008010804 */
[----:B------:R-:W-:Y:S01]  /*8130*/  MOV R94, R2 ;  /* 0x00000002005e7202 */ /* 0x000fe20000000f00 */
[----:B------:R-:W-:-:S02]  /*8140*/  FADD.FTZ R2, R205, R182 ;  /* 0x000000b6cd027221 */ /* 0x000fc40000010000 */
[----:B------:R2:W-:Y:S01]  /*8150*/  MUFU.EX2 R83, R0 ;  /* 0x0000000000537308 */ /* 0x0005e20000000800 */
[----:B------:R-:W-:Y:S01]  /*8160*/  F2FP.F16.F32.PACK_AB R160, R95, R94 ;  /* 0x0000005e5fa0723e */ /* 0x000fe200000000ff */
[----:B------:R-:W-:Y:S01]  /*8170*/  FADD.FTZ R2, R183, R2 ;  /* 0x00000002b7027221 */ /* 0x000fe20000010000 */
[----:B--2---:R-:W-:Y:S01]  /*8180*/  FFMA.FTZ R0, R125, UR19, -R3 ;  /* 0x000000137d007c23 */ /* 0x004fe20008010803 */
[----:B------:R-:W-:-:S04]  /*8190*/  MOV R125, R80 ;  /* 0x00000050007d7202 */ /* 0x000fc80000000f00 */
[----:B------:R2:W-:Y:S02]  /*81a0*/  MUFU.EX2 R81, R0 ;  /* 0x0000000000517308 */ /* 0x0005e40000000800 */
[----:B--2---:R-:W-:-:S06]  /*81b0*/  FFMA.FTZ R0, R161, UR19, -R3 ;  /* 0x00000013a1007c23 */ /* 0x004fcc0008010803 */
[----:B------:R2:W4:Y:S02]  /*81c0*/  MUFU.EX2 R80, R0 ;  /* 0x0000000000507308 */ /* 0x0005240000000800 */
[----:B--2---:R-:W-:Y:S01]  /*81d0*/  FFMA.FTZ R0, R141, UR19, -R3 ;  /* 0x000000138d007c23 */ /* 0x004fe20008010803 */
[----:B----4-:R-:W-:-:S05]  /*81e0*/  F2FP.F16.F32.PACK_AB R9, R80, R81 ;  /* 0x000000515009723e */ /* 0x010fca00000000ff */
[----:B------:R2:W-:Y:S02]  /*81f0*/  MUFU.EX2 R77, R0 ;  /* 0x00000000004d7308 */ /* 0x0005e40000000800 */
[----:B--2---:R-:W-:Y:S01]  /*8200*/  FFMA.FTZ R0, R127, UR19, -R3 ;  /* 0x000000137f007c23 */ /* 0x004fe20008010803 */
[----:B------:R-:W-:-:S05]  /*8210*/  MOV R127, R152 ;  /* 0x00000098007f7202 */ /* 0x000fca0000000f00 */
[----:B------:R2:W4:Y:S02]  /*8220*/  MUFU.EX2 R78, R0 ;  /* 0x00000000004e7308 */ /* 0x0005240000000800 */
[----:B--2---:R-:W-:Y:S01]  /*8230*/  FFMA.FTZ R0, R97, UR19, -R4 ;  /* 0x0000001361007c23 */ /* 0x004fe20008010804 */
[----:B------:R-:W-:Y:S02]  /*8240*/  MOV R97, R140 ;  /* 0x0000008c00617202 */ /* 0x000fe40000000f00 */
[----:B----4-:R-:W-:-:S03]  /*8250*/  F2FP.F16.F32.PACK_AB R11, R78, R77 ;  /* 0x0000004d4e0b723e */ /* 0x010fc600000000ff */
[----:B------:R2:W-:Y:S04]  /*8260*/  MUFU.EX2 R82, R0 ;  /* 0x0000000000527308 */ /* 0x0005e80000000800 */
[C---:B------:R-:W-:Y:S06]  /*8270*/  HMMA.16816.F32 R44, R8.reuse, R16, R48 ;  /* 0x00000010082c723c */ /* 0x040fec0000001830 */
[----:B------:R-:W-:Y:S01]  /*8280*/  HMMA.16816.F32 R136, R8, R20, R136 ;  /* 0x000000140888723c */ /* 0x000fe20000001888 */
[----:B--2---:R-:W-:Y:S01]  /*8290*/  FFMA.FTZ R0, R86, UR19, -R4 ;  /* 0x0000001356007c23 */ /* 0x004fe20008010804 */
[----:B------:R-:W-:-:S04]  /*82a0*/  MOV R86, R142 ;  /* 0x0000008e00567202 */ /* 0x000fc80000000f00 */
[----:B------:R-:W-:Y:S01]  /*82b0*/  HMMA.16816.F32 R148, R8, R22, R148 ;  /* 0x000000160894723c */ /* 0x000fe20000001894 */
[----:B------:R2:W-:Y:S05]  /*82c0*/  MUFU.EX2 R79, R0 ;  /* 0x00000000004f7308 */ /* 0x0005ea0000000800 */
[----:B------:R-:W-:Y:S06]  /*82d0*/  HMMA.16816.F32 R140, R12, R20, R68 ;  /* 0x000000140c8c723c */ /* 0x000fec0000001844 */
[----:B------:R-:W-:Y:S01]  /*82e0*/  HMMA.16816.F32 R48, R8, R18, R60 ;  /* 0x000000120830723c */ /* 0x000fe2000000183c */
[----:B------:R-:W-:-:S05]  /*82f0*/  MOV R71, R145 ;  /* 0x0000009100477202 */ /* 0x000fca0000000f00 */
[C---:B------:R-:W-:Y:S01]  /*8300*/  HMMA.16816.F32 R60, R12.reuse, R22, R56 ;  /* 0x000000160c3c723c */ /* 0x040fe20000001838 */
[----:B--2---:R-:W-:Y:S01]  /*8310*/  FFMA.FTZ R0, R36, UR19, -R4 ;  /* 0x0000001324007c23 */ /* 0x004fe20008010804 */
[----:B------:R-:W2:Y:S01]  /*8320*/  LDSM.16.MT88.4 R20, [R184+0x5800] ;  /* 0x00580000b814783b */ /* 0x000ea20000004200 */
[----:B------:R-:W-:Y:S02]  /*8330*/  F2FP.F16.F32.PACK_AB R8, R92, R93 ;  /* 0x0000005d5c08723e */ /* 0x000fe400000000ff */
[----:B------:R4:W-:Y:S01]  /*8340*/  MUFU.EX2 R76, R0 ;  /* 0x00000000004c7308 */ /* 0x0009e20000000800 */
[----:B------:R-:W-:Y:S01]  /*8350*/  HMMA.16816.F32 R56, R12, R16, R52 ;  /* 0x000000100c38723c */ /* 0x000fe20000001834 */
[----:B------:R-:W5:Y:S01]  /*8360*/  LDSM.16.MT88.4 R16, [R185+0x5800] ;  /* 0x00580000b910783b */ /* 0x000f620000004200 */
[----:B------:R-:W-:-:S05]  /*8370*/  F2FP.F16.F32.PACK_AB R10, R83, R87 ;  /* 0x00000057530a723e */ /* 0x000fca00000000ff */
[----:B------:R-:W-:Y:S02]  /*8380*/  F2FP.F16.F32.PACK_AB R13, R215, R216 ;  /* 0x000000d8d70d723e */ /* 0x000fe400000000ff */
[----:B------:R-:W-:Y:S01]  /*8390*/  F2FP.F16.F32.PACK_AB R15, R213, R214 ;  /* 0x000000d6d50f723e */ /* 0x000fe200000000ff */
[----:B----4-:R-:W-:Y:S01]  /*83a0*/  FFMA.FTZ R0, R129, UR19, -R3 ;  /* 0x0000001381007c23 */ /* 0x010fe20008010803 */
[----:B------:R-:W-:-:S03]  /*83b0*/  MOV R129, R37 ;  /* 0x0000002500817202 */ /* 0x000fc60000000f00 */
[----:B------:R4:W-:Y:S02]  /*83c0*/  MUFU.EX2 R75, R0 ;  /* 0x00000000004b7308 */ /* 0x0009e40000000800 */
[----:B----4-:R-:W-:Y:S01]  /*83d0*/  FFMA.FTZ R0, R128, UR19, -R3 ;  /* 0x0000001380007c23 */ /* 0x010fe20008010803 */
[----:B------:R-:W-:-:S05]  /*83e0*/  MOV R128, R42 ;  /* 0x0000002a00807202 */ /* 0x000fca0000000f00 */
[----:B------:R4:W1:Y:S01]  /*83f0*/  MUFU.EX2 R74, R0 ;  /* 0x00000000004a7308 */ /* 0x0008620000000800 */
[----:B------:R-:W-:Y:S01]  /*8400*/  F2FP.F16.F32.PACK_AB R14, R129, R128 ;  /* 0x00000080810e723e */ /* 0x000fe200000000ff */
[----:B----4-:R-:W-:Y:S01]  /*8410*/  FFMA.FTZ R0, R130, UR19, -R3 ;  /* 0x0000001382007c23 */ /* 0x010fe20008010803 */
[----:B-1----:R-:W-:Y:S02]  /*8420*/  F2FP.F16.F32.PACK_AB R9, R74, R75 ;  /* 0x0000004b4a09723e */ /* 0x002fe400000000ff */
[----:B------:R-:W-:-:S03]  /*8430*/  MOV R130, R147 ;  /* 0x0000009300827202 */ /* 0x000fc60000000f00 */
[----:B------:R1:W-:Y:S02]  /*8440*/  MUFU.EX2 R72, R0 ;  /* 0x0000000000487308 */ /* 0x0003e40000000800 */
[----:B-1----:R-:W-:Y:S01]  /*8450*/  FFMA.FTZ R0, R121, UR19, -R3 ;  /* 0x0000001379007c23 */ /* 0x002fe20008010803 */
[----:B------:R-:W-:-:S05]  /*8460*/  MOV R121, R146 ;  /* 0x0000009200797202 */ /* 0x000fca0000000f00 */
[----:B------:R1:W4:Y:S01]  /*8470*/  MUFU.EX2 R73, R0 ;  /* 0x0000000000497308 */ /* 0x0003220000000800 */
[----:B------:R-:W-:-:S07]  /*8480*/  F2FP.F16.F32.PACK_AB R12, R130, R121 ;  /* 0x00000079820c723e */ /* 0x000fce00000000ff */
[C---:B------:R-:W-:Y:S06]  /*8490*/  HMMA.16816.F32 R140, R12.reuse, R28, R140 ;  /* 0x0000001c0c8c723c */ /* 0x040fec000000188c */
[----:B------:R-:W-:Y:S01]  /*84a0*/  HMMA.16816.F32 R60, R12, R30, R60 ;  /* 0x0000001e0c3c723c */ /* 0x000fe2000000183c */
[----:B-1----:R-:W-:Y:S01]  /*84b0*/  FFMA.FTZ R0, R110, UR19, -R4 ;  /* 0x000000136e007c23 */ /* 0x002fe20008010804 */
[----:B----4-:R-:W-:-:S03]  /*84c0*/  F2FP.F16.F32.PACK_AB R11, R73, R72 ;  /* 0x00000048490b723e */ /* 0x010fc600000000ff */
[----:B------:R1:W4:Y:S04]  /*84d0*/  MUFU.EX2 R68, R0 ;  /* 0x0000000000447308 */ /* 0x0003280000000800 */
        /* <DEDUP_REMOVED lines=8> */
[----:B----4-:R-:W-:-:S03]  /*8560*/  F2FP.F16.F32.PACK_AB R10, R68, R76 ;  /* 0x0000004c440a723e */ /* 0x010fc600000000ff */
[----:B------:R-:W-:Y:S01]  /*8570*/  HMMA.16816.F32 R12, R12, R26, R32 ;  /* 0x0000001a0c0c723c */ /* 0x000fe20000001820 */
[----:B------:R-:W-:Y:S01]  /*8580*/  LDSM.16.MT88.4 R24, [R185+0x5c00] ;  /* 0x005c0000b918783b */ /* 0x000fe20000004200 */
        /* <DEDUP_REMOVED lines=27> */
[--C-:B-1----:R-:W-:Y:S01]  /*8740*/  FFMA.FTZ R0, R144, UR19, -R3.reuse ;  /* 0x0000001390007c23 */ /* 0x102fe20008010803 */
[----:B--2---:R-:W-:Y:S01]  /*8750*/  F2FP.F16.F32.PACK_AB R166, R36, R43 ;  /* 0x0000002b24a6723e */ /* 0x004fe200000000ff */
[----:B------:R-:W1:Y:S02]  /*8760*/  LDSM.16.MT88.4 R144, [R184+0x5c00] ;  /* 0x005c0000b890783b */ /* 0x000e640000004200 */
[----:B------:R2:W-:Y:S02]  /*8770*/  MUFU.EX2 R35, R0 ;  /* 0x0000000000237308 */ /* 0x0005e40000000800 */
[C---:B------:R-:W-:Y:S06]  /*8780*/  HMMA.16816.F32 R140, R8.reuse, R20, R140 ;  /* 0x00000014088c723c */ /* 0x040fec000000188c */
[C---:B------:R-:W-:Y:S06]  /*8790*/  HMMA.16816.F32 R28, R8.reuse, R16, R28 ;  /* 0x00000010081c723c */ /* 0x040fec000000181c */
[----:B------:R-:W-:Y:S01]  /*87a0*/  HMMA.16816.F32 R60, R8, R22, R60 ;  /* 0x00000016083c723c */ /* 0x000fe2000000183c */
[----:B--2---:R-:W-:-:S05]  /*87b0*/  FFMA.FTZ R0, R131, UR19, -R3 ;  /* 0x0000001383007c23 */ /* 0x004fca0008010803 */
[----:B------:R-:W-:Y:S01]  /*87c0*/  HMMA.16816.F32 R12, R8, R18, R12 ;  /* 0x00000012080c723c */ /* 0x000fe2000000180c */
        /* <DEDUP_REMOVED lines=23> */
[C---:B------:R-:W-:Y:S06]  /*8940*/  HMMA.16816.F32 R156, R164.reuse, R24, R52 ;  /* 0x00000018a49c723c */ /* 0x040fec0000001834 */
[----:B------:R-:W-:Y:S01]  /*8950*/  HMMA.16816.F32 R164, R164, R26, R44 ;  /* 0x0000001aa4a4723c */ /* 0x000fe2000000182c */
[----:B-1----:R-:W-:-:S04]  /*8960*/  FFMA.FTZ R0, R171, UR19, -R5 ;  /* 0x00000013ab007c23 */ /* 0x002fc80008010805 */
[----:B------:R1:W2:Y:S02]  /*8970*/  MUFU.EX2 R8, R0 ;  /* 0x0000000000087308 */ /* 0x0002a40000000800 */
[----:B-1----:R-:W-:Y:S01]  /*8980*/  FADD.FTZ R0, R174, R173 ;  /* 0x000000adae007221 */ /* 0x002fe20000010000 */
[----:B--2---:R-:W-:-:S03]  /*8990*/  F2FP.F16.F32.PACK_AB R163, R8, R16 ;  /* 0x0000001008a3723e */ /* 0x004fc600000000ff */
[----:B------:R-:W-:-:S04]  /*89a0*/  FADD.FTZ R0, R175, R0 ;  /* 0x00000000af007221 */ /* 0x000fc80000010000 */
[----:B------:R-:W-:Y:S01]  /*89b0*/  FADD.FTZ R5, R176, R0 ;  /* 0x00000000b0057221 */ /* 0x000fe20000010000 */
[----:B------:R-:W-:Y:S01]  /*89c0*/  FADD.FTZ R0, R239, R6 ;  /* 0x00000006ef007221 */ /* 0x000fe20000010000 */
[C---:B------:R-:W-:Y:S02]  /*89d0*/  HMMA.16816.F32 R140, R160.reuse, R144, R140 ;  /* 0x00000090a08c723c */ /* 0x040fe4000000188c */
        /* <DEDUP_REMOVED lines=112> */
[----:B------:R1:W-:Y:S04]  /*90e0*/  STL [R1+0x8], R217 ;  /* 0x000008d901007387 */ /* 0x0003e80000100800 */
[----:B------:R1:W-:Y:S01]  /*90f0*/  STL [R1+0x4], R214 ;  /* 0x000004d601007387 */ /* 0x0003e20000100800 */
[----:B------:R-:W-:-:S01]  /*9100*/  NOP ;  /* 0x0000000000007918 */ /* 0x000fc20000000000 */
        /* <DEDUP_REMOVED lines=46> */
[----:B------:R-:W-:Y:S02]  /*93f0*/  @!P1 LDGSTS.E.BYPASS.LTC128B.128 [R204+0x4800], desc[UR22][R8.64] ;  /* 0x0480000008cc9fae */ /* 0x000fe4000b901d56 */
        /* <DEDUP_REMOVED lines=16> */
[----:B------:R-:W-:Y:S02]  /*9500*/  LDSM.16.M88.4 R20, [R135+0x2000] ;  /* 0x002000008714783b */ /* 0x000fe40000000200 */
[C---:B------:R-:W-:Y:S02]  /*9510*/  ISETP.GE.AND P2, PT, R0.reuse, R203, PT ;  /* 0x000000cb0000720c */ /* 0x040fe40003f46270 */
[----:B------:R-:W3:Y:S01]  /*9520*/  LDSM.16.M88.4 R12, [R186+0x1000] ;  /* 0x00100000ba0c783b */ /* 0x000ee20000000200 */
[C---:B------:R-:W-:Y:S02]  /*9530*/  ISETP.GE.AND P6, PT, R0.reuse, R202, PT ;  /* 0x000000ca0000720c */ /* 0x040fe40003fc6270 */
[C---:B------:R-:W-:Y:S01]  /*9540*/  ISETP.LT.OR P2, PT, R0.reuse, R198, P2 ;  /* 0x000000c60000720c */ /* 0x040fe20001741670 */
[----:B------:R-:W4:Y:S01]  /*9550*/  LDSM.16.M88.4 R16, [R186] ;  /* 0x00000000ba10783b */ /* 0x000f220000000200 */
[----:B------:R-:W-:-:S03]  /*9560*/  ISETP.LT.OR P6, PT, R0, R197, P6 ;  /* 0x000000c50000720c */ /* 0x000fc600037c1670 */
[----:B------:R-:W-:Y:S04]  /*9570*/  LDSM.16.M88.4 R24, [R188] ;  /* 0x00000000bc18783b */ /* 0x000fe80000000200 */
[----:B-1----:R-:W1:Y:S04]  /*9580*/  LDSM.16.M88.4 R4, [R187+0x1000] ;  /* 0x00100000bb04783b */ /* 0x002e680000000200 */
[----:B------:R-:W5:Y:S01]  /*9590*/  LDSM.16.M88.4 R8, [R187] ;  /* 0x00000000bb08783b */ /* 0x000f620000000200 */
[----:B--2---:R-:W-:-:S03]  /*95a0*/  VIADD R2, R0, 0x1 ;  /* 0x0000000100027836 */ /* 0x004fc60000000000 */
[----:B------:R-:W0:Y:S01]  /*95b0*/  LDGDEPBAR ;  /* 0x00000000000079af */ /* 0x000e220000000000 */
[----:B------:R-:W-:Y:S01]  /*95c0*/  VIADD R3, R0, 0x8 ;  /* 0x0000000800037836 */ /* 0x000fe20000000000 */
[C---:B------:R-:W-:Y:S02]  /*95d0*/  ISETP.GE.AND P0, PT, R2.reuse, R203, PT ;  /* 0x000000cb0200720c */ /* 0x040fe40003f06270 */
[C---:B------:R-:W-:Y:S02]  /*95e0*/  ISETP.GE.AND P4, PT, R2.reuse, R201, PT ;  /* 0x000000c90200720c */ /* 0x040fe40003f86270 */
[C---:B------:R-:W-:Y:S02]  /*95f0*/  ISETP.LT.OR P0, PT, R2.reuse, R198, P0 ;  /* 0x000000c60200720c */ /* 0x040fe40000701670 */
[C---:B------:R-:W-:Y:S02]  /*9600*/  ISETP.LT.OR P4, PT, R2.reuse, R199, P4 ;  /* 0x000000c70200720c */ /* 0x040fe40002781670 */
[----:B------:R-:W-:-:S02]  /*9610*/  ISETP.GE.AND P5, PT, R2, R202, PT ;  /* 0x000000ca0200720c */ /* 0x000fc40003fa6270 */
[C---:B------:R-:W-:Y:S02]  /*9620*/  ISETP.GE.AND P3, PT, R2.reuse, R200, PT ;  /* 0x000000c80200720c */ /* 0x040fe40003f66270 */
[C---:B------:R-:W-:Y:S02]  /*9630*/  ISETP.LT.OR P5, PT, R2.reuse, R197, P5 ;  /* 0x000000c50200720c */ /* 0x040fe40002fa1670 */
[----:B------:R-:W-:Y:S01]  /*9640*/  ISETP.LT.OR P3, PT, R2, R196, P3 ;  /* 0x000000c40200720c */ /* 0x000fe20001f61670 */
[----:B------:R-:W-:Y:S01]  /*9650*/  VIADD R2, R0, 0x9 ;  /* 0x0000000900027836 */ /* 0x000fe20000000000 */
[-C--:B---3--:R-:W-:Y:S06]  /*9660*/  HMMA.16816.F32 R28, R12, R20.reuse, RZ ;  /* 0x000000140c1c723c */ /* 0x088fec00000018ff */
[----:B----4-:R-:W-:Y:S06]  /*9670*/  HMMA.16816.F32 R32, R16, R20, RZ ;  /* 0x000000141020723c */ /* 0x010fec00000018ff */
[----:B------:R-:W-:-:S12]  /*9680*/  HMMA.16816.F32 R48, R12, R22, RZ ;  /* 0x000000160c30723c */ /* 0x000fd800000018ff */
[-C--:B-1----:R-:W-:Y:S01]  /*9690*/  HMMA.16816.F32 R52, R4, R24.reuse, R28 ;  /* 0x000000180434723c */ /* 0x082fe2000000181c */
[----:B------:R-:W1:Y:S05]  /*96a0*/  LDSM.16.M88.4 R28, [R135+0x2400] ;  /* 0x00240000871c783b */ /* 0x000e6a0000000200 */
[----:B-----5:R-:W-:Y:S06]  /*96b0*/  HMMA.16816.F32 R44, R8, R24, R32 ;  /* 0x00000018082c723c */ /* 0x020fec0000001820 */
[----:B------:R-:W-:Y:S01]  /*96c0*/  HMMA.16816.F32 R32, R16, R22, RZ ;  /* 0x000000161020723c */ /* 0x000fe200000018ff */
[----:B------:R-:W2:Y:S11]  /*96d0*/  LDSM.16.M88.4 R20, [R195] ;  /* 0x00000000c314783b */ /* 0x000eb60000000200 */
        /* <DEDUP_REMOVED lines=9> */
[----:B------:R-:W3:Y:S01]  /*9770*/  MUFU.TANH R77, R44 ;  /* 0x0000002c004d7308 */ /* 0x000ee20000002400 */
[----:B------:R-:W-:Y:S07]  /*9780*/  HMMA.16816.F32 R32, R8, R26, R32 ;  /* 0x0000001a0820723c */ /* 0x000fee0000001820 */
[----:B------:R-:W4:Y:S08]  /*9790*/  MUFU.TANH R80, R45 ;  /* 0x0000002d00507308 */ /* 0x000f300000002400 */
[----:B------:R-:W5:Y:S01]  /*97a0*/  MUFU.TANH R104, R46 ;  /* 0x0000002e00687308 */ /* 0x000f620000002400 */
[----:B---3--:R-:W-:-:S02]  /*97b0*/  FSEL R77, R77, -INF , !P2 ;  /* 0xff8000004d4d7808 */ /* 0x008fc40005000000 */
[----:B------:R-:W-:-:S04]  /*97c0*/  ISETP.GE.AND P2, PT, R0, R201, PT ;  /* 0x000000c90000720c */ /* 0x000fc80003f46270 */
[----:B------:R-:W-:Y:S01]  /*97d0*/  ISETP.LT.OR P2, PT, R0, R199, P2 ;  /* 0x000000c70000720c */ /* 0x000fe20001741670 */
[----:B------:R3:W1:Y:S01]  /*97e0*/  MUFU.TANH R106, R47 ;  /* 0x0000002f006a7308 */ /* 0x0006620000002400 */
[----:B------:R-:W-:Y:S01]  /*97f0*/  FMUL.FTZ R32, R32, UR16 ;  /* 0x0000001020207c20 */ /* 0x000fe20008410000 */
[----:B------:R-:W-:Y:S01]  /*9800*/  FMUL.FTZ R34, R34, UR16 ;  /* 0x0000001022227c20 */ /* 0x000fe20008410000 */
[----:B------:R-:W-:Y:S01]  /*9810*/  FMUL.FTZ R33, R33, UR16 ;  /* 0x0000001021217c20 */ /* 0x000fe20008410000 */
[----:B------:R-:W-:Y:S01]  /*9820*/  FMUL.FTZ R35, R35, UR16 ;  /* 0x0000001023237c20 */ /* 0x000fe20008410000 */
[----:B----4-:R-:W-:Y:S02]  /*9830*/  FSEL R80, R80, -INF , !P0 ;  /* 0xff80000050507808 */ /* 0x010fe40004000000 */
[----:B------:R-:W-:Y:S01]  /*9840*/  FSEL R130, R130, -INF , !P2 ;  /* 0xff80000082827808 */ /* 0x000fe20005000000 */
[----:B------:R-:W4:Y:S01]  /*9850*/  MUFU.TANH R170, R53 ;  /* 0x0000003500aa7308 */ /* 0x000f220000002400 */
[----:B------:R-:W-:-:S02]  /*9860*/  ISETP.GE.AND P0, PT, R0, R200, PT ;  /* 0x000000c80000720c */ /* 0x000fc40003f06270 */
[C---:B------:R-:W-:Y:S02]  /*9870*/  ISETP.GE.AND P2, PT, R3.reuse, R201, PT ;  /* 0x000000c90300720c */ /* 0x040fe40003f46270 */
[----:B------:R-:W-:Y:S02]  /*9880*/  ISETP.LT.OR P0, PT, R0, R196, P0 ;  /* 0x000000c40000720c */ /* 0x000fe40000701670 */
[C---:B------:R-:W-:Y:S01]  /*9890*/  ISETP.LT.OR P2, PT, R3.reuse, R199, P2 ;  /* 0x000000c70300720c */ /* 0x040fe20001741670 */
[----:B------:R-:W2:Y:S01]  /*98a0*/  MUFU.TANH R173, R54 ;  /* 0x0000003600ad7308 */ /* 0x000ea20000002400 */
[----:B---3--:R-:W-:Y:S01]  /*98b0*/  HMMA.16816.F32 R44, R4, R26, R48 ;  /* 0x0000001a042c723c */ /* 0x008fe20000001830 */
[----:B-----5:R-:W-:Y:S02]  /*98c0*/  FSEL R104, R104, -INF , !P6 ;  /* 0xff80000068687808 */ /* 0x020fe40007000000 */
[----:B-1----:R-:W-:Y:S02]  /*98d0*/  FSEL R106, R106, -INF , !P5 ;  /* 0xff8000006a6a7808 */ /* 0x002fe40006800000 */
[----:B------:R-:W-:Y:S01]  /*98e0*/  ISETP.GE.AND P6, PT, R3, R203, PT ;  /* 0x000000cb0300720c */ /* 0x000fe20003fc6270 */
[----:B------:R-:W-:Y:S01]  /*98f0*/  HMMA.16816.F32 R48, R16, R28, RZ ;  /* 0x0000001c1030723c */ /* 0x000fe200000018ff */
[----:B------:R-:W1:Y:S01]  /*9900*/  MUFU.TANH R176, R55 ;  /* 0x0000003700b07308 */ /* 0x000e620000002400 */
[----:B----4-:R-:W-:-:S02]  /*9910*/  FSEL R170, R170, -INF , !P4 ;  /* 0xff800000aaaa7808 */ /* 0x010fc40006000000 */
[C---:B------:R-:W-:Y:S02]  /*9920*/  ISETP.GE.AND P4, PT, R3.reuse, R200, PT ;  /* 0x000000c80300720c */ /* 0x040fe40003f86270 */
[----:B------:R-:W-:Y:S01]  /*9930*/  HMMA.16816.F32 R24, R12, R28, RZ ;  /* 0x0000001c0c18723c */ /* 0x000fe200000018ff */
[C---:B------:R-:W-:Y:S02]  /*9940*/  ISETP.GE.AND P5, PT, R3.reuse, R202, PT ;  /* 0x000000ca0300720c */ /* 0x040fe40003fa6270 */
[----:B------:R-:W3:Y:S01]  /*9950*/  MUFU.TANH R72, R32 ;  /* 0x0000002000487308 */ /* 0x000ee20000002400 */
[----:B------:R-:W-:Y:S02]  /*9960*/  ISETP.LT.OR P4, PT, R3, R196, P4 ;  /* 0x000000c40300720c */ /* 0x000fe40002781670 */
[----:B--2---:R-:W-:Y:S02]  /*9970*/  FSEL R173, R173, -INF , !P0 ;  /* 0xff800000adad7808 */ /* 0x004fe40004000000 */
[----:B------:R-:W-:-:S02]  /*9980*/  ISETP.GE.AND P0, PT, R2, R203, PT ;  /* 0x000000cb0200720c */ /* 0x000fc40003f06270 */
[----:B------:R-:W-:Y:S01]  /*9990*/  ISETP.LT.OR P6, PT, R3, R198, P6 ;  /* 0x000000c60300720c */ /* 0x000fe200037c1670 */
[----:B------:R-:W2:Y:S01]  /*99a0*/  MUFU.TANH R99, R34 ;  /* 0x0000002200637308 */ /* 0x000ea20000002400 */
[----:B------:R-:W-:Y:S01]  /*99b0*/  FMUL.FTZ R44, R44, UR16 ;  /* 0x000000102c2c7c20 */ /* 0x000fe20008410000 */
[----:B------:R-:W-:Y:S01]  /*99c0*/  FMUL.FTZ R46, R46, UR16 ;  /* 0x000000102e2e7c20 */ /* 0x000fe20008410000 */
[----:B------:R-:W-:Y:S01]  /*99d0*/  FMUL.FTZ R45, R45, UR16 ;  /* 0x000000102d2d7c20 */ /* 0x000fe20008410000 */
[----:B------:R-:W-:Y:S01]  /*99e0*/  FMUL.FTZ R47, R47, UR16 ;  /* 0x000000102f2f7c20 */ /* 0x000fe20008410000 */
[----:B-1----:R-:W-:Y:S02]  /*99f0*/  FSEL R176, R176, -INF , !P3 ;  /* 0xff800000b0b07808 */ /* 0x002fe40005800000 */
[----:B------:R-:W-:Y:S01]  /*9a00*/  ISETP.GE.AND P3, PT, R2, R202, PT ;  /* 0x000000ca0200720c */ /* 0x000fe20003f66270 */
[----:B------:R-:W1:Y:S01]  /*9a10*/  MUFU.TANH R168, R44 ;  /* 0x0000002c00a87308 */ /* 0x000e620000002400 */
[----:B------:R-:W-:Y:S01]  /*9a20*/  ISETP.LT.OR P5, PT, R3, R197, P5 ;  /* 0x000000c50300720c */ /* 0x000fe20002fa1670 */
[----:B------:R-:W-:Y:S01]  /*9a30*/  VIADD R3, R0, 0x10 ;  /* 0x0000001000037836 */ /* 0x000fe20000000000 */
[----:B------:R-:W-:-:S02]  /*9a40*/  ISETP.LT.OR P0, PT, R2, R198, P0 ;  /* 0x000000c60200720c */ /* 0x000fc40000701670 */
[----:B------:R-:W-:Y:S01]  /*9a50*/  HMMA.16816.F32 R52, R4, R20, R24 ;  /* 0x000000140434723c */ /* 0x000fe20000001818 */
[----:B------:R-:W4:Y:S01]  /*9a60*/  LDSM.16.M88.4 R24, [R135+0x2800] ;  /* 0x002800008718783b */ /* 0x000f220000000200 */
[----:B------:R-:W-:Y:S01]  /*9a70*/  ISETP.LT.OR P3, PT, R2, R197, P3 ;  /* 0x000000c50200720c */ /* 0x000fe20001f61670 */
[----:B------:R-:W5:Y:S01]  /*9a80*/  MUFU.TANH R36, R46 ;  /* 0x0000002e00247308 */ /* 0x000f620000002400 */
[----:B---3--:R-:W-:Y:S02]  /*9a90*/  FSEL R72, R72, -INF , !P6 ;  /* 0xff80000048487808 */ /* 0x008fe40007000000 */
[----:B------:R-:W-:Y:S02]  /*9aa0*/  ISETP.GE.AND P6, PT, R3, R203, PT ;  /* 0x000000cb0300720c */ /* 0x000fe40003fc6270 */
[----:B--2---:R-:W-:Y:S02]  /*9ab0*/  FSEL R99, R99, -INF , !P5 ;  /* 0xff80000063637808 */ /* 0x004fe40006800000 */
[----:B------:R-:W-:Y:S01]  /*9ac0*/  ISETP.LT.OR P6, PT, R3, R198, P6 ;  /* 0x000000c60300720c */ /* 0x000fe200037c1670 */
[----:B------:R-:W2:Y:S01]  /*9ad0*/  MUFU.TANH R131, R45 ;  /* 0x0000002d00837308 */ /* 0x000ea20000002400 */
[----:B-1----:R-:W-:-:S02]  /*9ae0*/  FSEL R168, R168, -INF , !P2 ;  /* 0xff800000a8a87808 */ /* 0x002fc40005000000 */
[C---:B------:R-:W-:Y:S02]  /*9af0*/  ISETP.GE.AND P2, PT, R2.reuse, R201, PT ;  /* 0x000000c90200720c */ /* 0x040fe40003f46270 */
[----:B------:R-:W-:Y:S02]  /*9b00*/  ISETP.GE.AND P5, PT, R3, R202, PT ;  /* 0x000000ca0300720c */ /* 0x000fe40003fa6270 */
[----:B------:R-:W-:Y:S01]  /*9b10*/  ISETP.LT.OR P2, PT, R2, R199, P2 ;  /* 0x000000c70200720c */ /* 0x000fe20001741670 */
[----:B------:R1:W3:Y:S01]  /*9b20*/  MUFU.TANH R172, R47 ;  /* 0x0000002f00ac7308 */ /* 0x0002e20000002400 */
[----:B-----5:R-:W-:Y:S02]  /*9b30*/  FSEL R175, R36, -INF , !P4 ;  /* 0xff80000024af7808 */ /* 0x020fe40006000000 */
[----:B------:R-:W-:Y:S02]  /*9b40*/  ISETP.GE.AND P4, PT, R2, R200, PT ;  /* 0x000000c80200720c */ /* 0x000fe40003f86270 */
[----:B------:R-:W-:Y:S01]  /*9b50*/  FMUL.FTZ R52, R52, UR16 ;  /* 0x0000001034347c20 */ /* 0x000fe20008410000 */
[----:B------:R-:W-:Y:S01]  /*9b60*/  FMUL.FTZ R53, R53, UR16 ;  /* 0x0000001035357c20 */ /* 0x000fe20008410000 */
[----:B------:R-:W-:Y:S01]  /*9b70*/  FMUL.FTZ R54, R54, UR16 ;  /* 0x0000001036367c20 */ /* 0x000fe20008410000 */
[----:B------:R-:W5:Y:S01]  /*9b80*/  MUFU.TANH R74, R33 ;  /* 0x00000021004a7308 */ /* 0x000f620000002400 */
[----:B------:R-:W-:Y:S01]  /*9b90*/  FMUL.FTZ R55, R55, UR16 ;  /* 0x0000001037377c20 */ /* 0x000fe20008410000 */
[----:B------:R-:W-:Y:S01]  /*9ba0*/  ISETP.LT.OR P4, PT, R2, R196, P4 ;  /* 0x000000c40200720c */ /* 0x000fe20002781670 */
[----:B------:R-:W-:Y:S01]  /*9bb0*/  VIADD R2, R0, 0x11 ;  /* 0x0000001100027836 */ /* 0x000fe20000000000 */
[----:B--2---:R-:W-:-:S02]  /*9bc0*/  FSEL R131, R131, -INF , !P2 ;  /* 0xff80000083837808 */ /* 0x004fc40005000000 */
[----:B------:R-:W-:Y:S02]  /*9bd0*/  ISETP.LT.OR P5, PT, R3, R197, P5 ;  /* 0x000000c50300720c */ /* 0x000fe40002fa1670 */
[----:B------:R2:W4:Y:S01]  /*9be0*/  MUFU.TANH R98, R35 ;  /* 0x0000002300627308 */ /* 0x0005220000002400 */
[----:B-1----:R-:W-:Y:S01]  /*9bf0*/  HMMA.16816.F32 R44, R8, R20, R48 ;  /* 0x00000014082c723c */ /* 0x002fe20000001830 */
[----:B------:R-:W-:Y:S02]  /*9c00*/  ISETP.GE.AND P2, PT, R2, R203, PT ;  /* 0x000000cb0200720c */ /* 0x000fe40003f46270 */
[----:B---3--:R-:W-:Y:S02]  /*9c10*/  FSEL R172, R172, -INF , !P4 ;  /* 0xff800000acac7808 */ /* 0x008fe40006000000 */
[----:B------:R-:W-:Y:S02]  /*9c20*/  ISETP.LT.OR P2, PT, R2, R198, P2 ;  /* 0x000000c60200720c */ /* 0x000fe40001741670 */
[----:B------:R-:W1:Y:S01]  /*9c30*/  MUFU.TANH R127, R52 ;  /* 0x00000034007f7308 */ /* 0x000e620000002400 */
[----:B-----5:R-:W-:-:S02]  /*9c40*/  FSEL R74, R74, -INF , !P0 ;  /* 0xff8000004a4a7808 */ /* 0x020fc40004000000 */
[C---:B------:R-:W-:Y:S02]  /*9c50*/  ISETP.GE.AND P4, PT, R2.reuse, R202, PT ;  /* 0x000000ca0200720c */ /* 0x040fe40003f86270 */
[C---:B------:R-:W-:Y:S02]  /*9c60*/  ISETP.GE.AND P0, PT, R3.reuse, R201, PT ;  /* 0x000000c90300720c */ /* 0x040fe40003f06270 */
[----:B------:R-:W-:Y:S01]  /*9c70*/  ISETP.LT.OR P4, PT, R2, R197, P4 ;  /* 0x000000c50200720c */ /* 0x000fe20002781670 */
[----:B------:R-:W-:Y:S01]  /*9c80*/  MUFU.TANH R128, R53 ;  /* 0x0000003500807308 */ /* 0x000fe20000002400 */
[-C--:B--2---:R-:W-:Y:S01]  /*9c90*/  HMMA.16816.F32 R32, R12, R30.reuse, RZ ;  /* 0x0000001e0c20723c */ /* 0x084fe200000018ff */
[C---:B------:R-:W-:Y:S02]  /*9ca0*/  ISETP.LT.OR P0, PT, R3.reuse, R199, P0 ;  /* 0x000000c70300720c */ /* 0x040fe40000701670 */
[----:B----4-:R-:W-:Y:S02]  /*9cb0*/  FSEL R98, R98, -INF , !P3 ;  /* 0xff80000062627808 */ /* 0x010fe40005800000 */
[----:B------:R-:W-:Y:S01]  /*9cc0*/  ISETP.GE.AND P3, PT, R3, R200, PT ;  /* 0x000000c80300720c */ /* 0x000fe20003f66270 */
[----:B------:R-:W-:Y:S01]  /*9cd0*/  HMMA.16816.F32 R28, R16, R30, RZ ;  /* 0x0000001e101c723c */ /* 0x000fe200000018ff */
[----:B------:R-:W2:Y:S01]  /*9ce0*/  MUFU.TANH R132, R54 ;  /* 0x0000003600847308 */ /* 0x000ea20000002400 */
[----:B------:R-:W-:Y:S01]  /*9cf0*/  FMUL.FTZ R44, R44, UR16 ;  /* 0x000000102c2c7c20 */ /* 0x000fe20008410000 */
[----:B------:R-:W-:Y:S01]  /*9d00*/  FMUL.FTZ R45, R45, UR16 ;  /* 0x000000102d2d7c20 */ /* 0x000fe20008410000 */
[----:B------:R-:W-:Y:S01]  /*9d10*/  FMUL.FTZ R46, R46, UR16 ;  /* 0x000000102e2e7c20 */ /* 0x000fe20008410000 */
[----:B------:R-:W-:Y:S01]  /*9d20*/  FMUL.FTZ R47, R47, UR16 ;  /* 0x000000102f2f7c20 */ /* 0x000fe20008410000 */
[----:B-1----:R-:W-:-:S02]  /*9d30*/  FSEL R127, R127, -INF , !P0 ;  /* 0xff8000007f7f7808 */ /* 0x002fc40004000000 */
[----:B------:R-:W-:Y:S01]  /*9d40*/  ISETP.LT.OR P3, PT, R3, R196, P3 ;  /* 0x000000c40300720c */ /* 0x000fe20001f61670 */
[----:B------:R-:W1:Y:S01]  /*9d50*/  MUFU.TANH R71, R44 ;  /* 0x0000002c00477308 */ /* 0x000e620000002400 */
[----:B------:R-:W-:-:S07]  /*9d60*/  VIADD R3, R0, 0x21 ;  /* 0x0000002100037836 */ /* 0x000fce0000000000 */
[----:B------:R-:W3:Y:S01]  /*9d70*/  MUFU.TANH R73, R45 ;  /* 0x0000002d00497308 */ /* 0x000ee20000002400 */
[----:B--2---:R-:W-:-:S06]  /*9d80*/  FSEL R132, R132, -INF , !P3 ;  /* 0xff80000084847808 */ /* 0x004fcc0005800000 */
[----:B------:R-:W-:Y:S01]  /*9d90*/  HMMA.16816.F32 R48, R8, R22, R28 ;  /* 0x000000160830723c */ /* 0x000fe2000000181c */
[----:B------:R-:W2:Y:S01]  /*9da0*/  MUFU.TANH R92, R46 ;  /* 0x0000002e005c7308 */ /* 0x000ea20000002400 */
[----:B-1----:R-:W-:Y:S02]  /*9db0*/  FSEL R71, R71, -INF , !P6 ;  /* 0xff80000047477808 */ /* 0x002fe40007000000 */
[C---:B------:R-:W-:Y:S02]  /*9dc0*/  ISETP.GE.AND P6, PT, R2.reuse, R201, PT ;  /* 0x000000c90200720c */ /* 0x040fe40003fc6270 */
[----:B------:R-:W-:Y:S02]  /*9dd0*/  HMMA.16816.F32 R28, R16, R24, RZ ;  /* 0x00000018101c723c */ /* 0x000fe400000018ff */
[----:B------:R-:W-:Y:S01]  /*9de0*/  ISETP.LT.OR P6, PT, R2, R199, P6 ;  /* 0x000000c70200720c */ /* 0x000fe200037c1670 */
[----:B------:R1:W4:Y:S01]  /*9df0*/  MUFU.TANH R93, R47 ;  /* 0x0000002f005d7308 */ /* 0x0003220000002400 */
[----:B---3--:R-:W-:-:S02]  /*9e00*/  FSEL R73, R73, -INF , !P2 ;  /* 0xff80000049497808 */ /* 0x008fc40005000000 */
[----:B------:R-:W-:Y:S02]  /*9e10*/  ISETP.GE.AND P2, PT, R2, R200, PT ;  /* 0x000000c80200720c */ /* 0x000fe40003f46270 */
[----:B------:R-:W-:Y:S02]  /*9e20*/  FSEL R128, R128, -INF , !P6 ;  /* 0xff80000080807808 */ /* 0x000fe40007000000 */
[----:B------:R-:W-:Y:S01]  /*9e30*/  ISETP.LT.OR P2, PT, R2, R196, P2 ;  /* 0x000000c40200720c */ /* 0x000fe20001741670 */
[----:B------:R-:W3:Y:S01]  /*9e40*/  MUFU.TANH R169, R55 ;  /* 0x0000003700a97308 */ /* 0x000ee20000002400 */
[----:B------:R-:W-:Y:S01]  /*9e50*/  VIADD R2, R0, 0x18 ;  /* 0x0000001800027836 */ /* 0x000fe20000000000 */
[----:B--2---:R-:W-:-:S04]  /*9e60*/  FSEL R92, R92, -INF , !P5 ;  /* 0xff8000005c5c7808 */ /* 0x004fc80006800000 */
[----:B------:R-:W-:Y:S01]  /*9e70*/  ISETP.GE.AND P5, PT, R2, R203, PT ;  /* 0x000000cb0200720c */ /* 0x000fe20003fa6270 */
[----:B------:R-:W-:Y:S01]  /*9e80*/  FMUL.FTZ R48, R48, UR16 ;  /* 0x0000001030307c20 */ /* 0x000fe20008410000 */
[----:B------:R-:W-:Y:S01]  /*9e90*/  FMUL.FTZ R50, R50, UR16 ;  /* 0x0000001032327c20 */ /* 0x000fe20008410000 */
[----:B-1----:R-:W-:Y:S01]  /*9ea0*/  HMMA.16816.F32 R44, R4, R22, R32 ;  /* 0x00000016042c723c */ /* 0x002fe20000001820 */
[----:B------:R-:W1:Y:S01]  /*9eb0*/  LDSM.16.M88.4 R32, [R194] ;  /* 0x00000000c220783b */ /* 0x000e620000000200 */
[----:B------:R-:W-:Y:S01]  /*9ec0*/  FMUL.FTZ R49, R49, UR16 ;  /* 0x0000001031317c20 */ /* 0x000fe20008410000 */
[----:B------:R-:W-:Y:S01]  /*9ed0*/  FMUL.FTZ R51, R51, UR16 ;  /* 0x0000001033337c20 */ /* 0x000fe20008410000 */
[----:B------:R-:W2:Y:S01]  /*9ee0*/  MUFU.TANH R65, R48 ;  /* 0x0000003000417308 */ /* 0x000ea20000002400 */
[----:B----4-:R-:W-:Y:S01]  /*9ef0*/  FSEL R93, R93, -INF , !P4 ;  /* 0xff8000005d5d7808 */ /* 0x010fe20006000000 */
[----:B------:R-:W-:Y:S01]  /*9f00*/  HMMA.16816.F32 R20, R12, R24, RZ ;  /* 0x000000180c14723c */ /* 0x000fe200000018ff */
[----:B------:R-:W-:-:S02]  /*9f10*/  ISETP.GE.AND P4, PT, R2, R202, PT ;  /* 0x000000ca0200720c */ /* 0x000fc40003f86270 */
[C---:B------:R-:W-:Y:S02]  /*9f20*/  ISETP.GE.AND P0, PT, R2.reuse, R201, PT ;  /* 0x000000c90200720c */ /* 0x040fe40003f06270 */
[C---:B------:R-:W-:Y:S01]  /*9f30*/  ISETP.GE.AND P6, PT, R2.reuse, R200, PT ;  /* 0x000000c80200720c */ /* 0x040fe20003fc6270 */
[----:B------:R-:W4:Y:S01]  /*9f40*/  MUFU.TANH R86, R50 ;  /* 0x0000003200567308 */ /* 0x000f220000002400 */
[C---:B------:R-:W-:Y:S02]  /*9f50*/  ISETP.LT.OR P5, PT, R2.reuse, R198, P5 ;  /* 0x000000c60200720c */ /* 0x040fe40002fa1670 */
[C---:B------:R-:W-:Y:S02]  /*9f60*/  ISETP.LT.OR P4, PT, R2.reuse, R197, P4 ;  /* 0x000000c50200720c */ /* 0x040fe40002781670 */
[C---:B------:R-:W-:Y:S02]  /*9f70*/  ISETP.LT.OR P0, PT, R2.reuse, R199, P0 ;  /* 0x000000c70200720c */ /* 0x040fe40000701670 */
[----:B------:R-:W-:Y:S01]  /*9f80*/  ISETP.LT.OR P6, PT, R2, R196, P6 ;  /* 0x000000c40200720c */ /* 0x000fe200037c1670 */
[----:B------:R-:W5:Y:S01]  /*9f90*/  MUFU.TANH R67, R49 ;  /* 0x0000003100437308 */ /* 0x000f620000002400 */
[----:B------:R-:W-:Y:S01]  /*9fa0*/  VIADD R2, R0, 0x19 ;  /* 0x0000001900027836 */ /* 0x000fe20000000000 */
[----:B---3--:R-:W-:-:S02]  /*9fb0*/  FSEL R169, R169, -INF , !P2 ;  /* 0xff800000a9a97808 */ /* 0x008fc40005000000 */
[----:B------:R-:W-:Y:S01]  /*9fc0*/  FMUL.FTZ R44, R44, UR16 ;  /* 0x000000102c2c7c20 */ /* 0x000fe20008410000 */
[----:B------:R-:W-:Y:S01]  /*9fd0*/  FMUL.FTZ R46, R46, UR16 ;  /* 0x000000102e2e7c20 */ /* 0x000fe20008410000 */
[----:B------:R-:W-:Y:S01]  /*9fe0*/  FMUL.FTZ R45, R45, UR16 ;  /* 0x000000102d2d7c20 */ /* 0x000fe20008410000 */
[----:B------:R-:W-:Y:S01]  /*9ff0*/  FMUL.FTZ R47, R47, UR16 ;  /* 0x000000102f2f7c20 */ /* 0x000fe20008410000 */
[----:B------:R-:W3:Y:S01]  /*a000*/  MUFU.TANH R123, R44 ;  /* 0x0000002c007b7308 */ /* 0x000ee20000002400 */
[C---:B------:R-:W-:Y:S02]  /*a010*/  ISETP.GE.AND P3, PT, R2.reuse, R203, PT ;  /* 0x000000cb0200720c */ /* 0x040fe40003f66270 */
[C---:B------:R-:W-:Y:S02]  /*a020*/  ISETP.GE.AND P2, PT, R2.reuse, R202, PT ;  /* 0x000000ca0200720c */ /* 0x040fe40003f46270 */
[C---:B------:R-:W-:Y:S02]  /*a030*/  ISETP.LT.OR P3, PT, R2.reuse, R198, P3 ;  /* 0x000000c60200720c */ /* 0x040fe40001f61670 */
[----:B------:R-:W-:Y:S01]  /*a040*/  ISETP.LT.OR P2, PT, R2, R197, P2 ;  /* 0x000000c50200720c */ /* 0x000fe20001741670 */
[----:B------:R-:W3:Y:S01]  /*a050*/  MUFU.TANH R171, R46 ;  /* 0x0000002e00ab7308 */ /* 0x000ee20000002400 */
[----:B--2---:R-:W-:-:S02]  /*a060*/  FSEL R65, R65, -INF , !P5 ;  /* 0xff80000041417808 */ /* 0x004fc40006800000 */
[----:B----4-:R-:W-:Y:S01]  /*a070*/  FSEL R86, R86, -INF , !P4 ;  /* 0xff80000056567808 */ /* 0x010fe20006000000 */
[----:B-1----:R-:W-:Y:S01]  /*a080*/  HMMA.16816.F32 R56, R4, R32, R20 ;  /* 0x000000200438723c */ /* 0x002fe20000001814 */
[----:B-----5:R-:W-:-:S03]  /*a090*/  FSEL R67, R67, -INF , !P3 ;  /* 0xff80000043437808 */ /* 0x020fc60005800000 */
[----:B------:R-:W1:Y:S01]  /*a0a0*/  MUFU.TANH R121, R45 ;  /* 0x0000002d00797308 */ /* 0x000e620000002400 */
[----:B---3--:R-:W-:Y:S01]  /*a0b0*/  FSEL R123, R123, -INF , !P0 ;  /* 0xff8000007b7b7808 */ /* 0x008fe20004000000 */
[----:B------:R-:W-:Y:S01]  /*a0c0*/  HMMA.16816.F32 R20, R12, R26, RZ ;  /* 0x0000001a0c14723c */ /* 0x000fe200000018ff */
[----:B------:R-:W-:-:S05]  /*a0d0*/  ISETP.GE.AND P0, PT, R2, R201, PT ;  /* 0x000000c90200720c */ /* 0x000fca0003f06270 */
[----:B------:R2:W-:Y:S01]  /*a0e0*/  MUFU.TANH R174, R47 ;  /* 0x0000002f00ae7308 */ /* 0x0005e20000002400 */
[----:B------:R-:W-:Y:S01]  /*a0f0*/  HMMA.16816.F32 R24, R16, R26, RZ ;  /* 0x0000001a1018723c */ /* 0x000fe200000018ff */
[----:B------:R-:W-:Y:S02]  /*a100*/  FSEL R171, R171, -INF , !P6 ;  /* 0xff800000abab7808 */ /* 0x000fe40007000000 */
[C---:B------:R-:W-:Y:S02]  /*a110*/  ISETP.GE.AND P6, PT, R2.reuse, R200, PT ;  /* 0x000000c80200720c */ /* 0x040fe40003fc6270 */
[C---:B------:R-:W-:Y:S02]  /*a120*/  ISETP.LT.OR P0, PT, R2.reuse, R199, P0 ;  /* 0x000000c70200720c */ /* 0x040fe40000701670 */
[----:B------:R3:W4:Y:S01]  /*a130*/  MUFU.TANH R90, R51 ;  /* 0x00000033005a7308 */ /* 0x0007220000002400 */
[----:B------:R-:W-:Y:S01]  /*a140*/  ISETP.LT.OR P6, PT, R2, R196, P6 ;  /* 0x000000c40200720c */ /* 0x000fe200037c1670 */
[----:B------:R-:W-:Y:S01]  /*a150*/  VIADD R2, R0, 0x20 ;  /* 0x0000002000027836 */ /* 0x000fe20000000000 */
[----:B-1----:R-:W-:Y:S01]  /*a160*/  FSEL R121, R121, -INF , !P0 ;  /* 0xff80000079797808 */ /* 0x002fe20004000000 */
[----:B------:R-:W-:Y:S01]  /*a170*/  FMUL.FTZ R58, R58, UR16 ;  /* 0x000000103a3a7c20 */ /* 0x000fe20008410000 */
[----:B------:R-:W-:Y:S01]  /*a180*/  FMUL.FTZ R59, R59, UR16 ;  /* 0x000000103b3b7c20 */ /* 0x000fe20008410000 */
[----:B------:R-:W-:Y:S01]  /*a190*/  FMUL.FTZ R56, R56, UR16 ;  /* 0x0000001038387c20 */ /* 0x000fe20008410000 */
[----:B------:R-:W-:Y:S01]  /*a1a0*/  FMUL.FTZ R57, R57, UR16 ;  /* 0x0000001039397c20 */ /* 0x000fe20008410000 */
[----:B--2---:R-:W-:Y:S01]  /*a1b0*/  HMMA.16816.F32 R44, R8, R32, R28 ;  /* 0x00000020082c723c */ /* 0x004fe2000000181c */
[----:B------:R-:W1:Y:S01]  /*a1c0*/  LDSM.16.M88.4 R28, [R135+0x2c00] ;  /* 0x002c0000871c783b */ /* 0x000e620000000200 */
[----:B------:R-:W-:Y:S01]  /*a1d0*/  MUFU.TANH R178, R58 ;  /* 0x0000003a00b27308 */ /* 0x000fe20000002400 */
[----:B------:R-:W-:-:S02]  /*a1e0*/  ISETP.GE.AND P5, PT, R2, R203, PT ;  /* 0x000000cb0200720c */ /* 0x000fc40003fa6270 */
[C---:B------:R-:W-:Y:S02]  /*a1f0*/  ISETP.GE.AND P4, PT, R2.reuse, R202, PT ;  /* 0x000000ca0200720c */ /* 0x040fe40003f86270 */
[----:B------:R-:W-:Y:S02]  /*a200*/  ISETP.LT.OR P5, PT, R2, R198, P5 ;  /* 0x000000c60200720c */ /* 0x000fe40002fa1670 */
[----:B---3--:R-:W-:Y:S01]  /*a210*/  HMMA.16816.F32 R48, R8, R34, R24 ;  /* 0x000000220830723c */ /* 0x008fe20000001818 */
[----:B----4-:R-:W-:Y:S01]  /*a220*/  FSEL R90, R90, -INF , !P2 ;  /* 0xff8000005a5a7808 */ /* 0x010fe20005000000 */
[----:B------:R-:W-:Y:S01]  /*a230*/  MUFU.TANH R180, R59 ;  /* 0x0000003b00b47308 */ /* 0x000fe20000002400 */
[C---:B------:R-:W-:Y:S02]  /*a240*/  ISETP.GE.AND P3, PT, R2.reuse, R201, PT ;  /* 0x000000c90200720c */ /* 0x040fe40003f66270 */
[----:B------:R-:W-:Y:S02]  /*a250*/  ISETP.GE.AND P2, PT, R2, R200, PT ;  /* 0x000000c80200720c */ /* 0x000fe40003f46270 */
[----:B------:R-:W-:-:S02]  /*a260*/  FSEL R174, R174, -INF , !P6 ;  /* 0xff800000aeae7808 */ /* 0x000fc40007000000 */
[C---:B------:R-:W-:Y:S01]  /*a270*/  ISETP.GE.AND P6, PT, R3.reuse, R202, PT ;  /* 0x000000ca0300720c */ /* 0x040fe20003fc6270 */
[----:B------:R-:W2:Y:S01]  /*a280*/  MUFU.TANH R56, R56 ;  /* 0x0000003800387308 */ /* 0x000ea20000002400 */
[----:B------:R-:W-:Y:S02]  /*a290*/  ISETP.GE.AND P0, PT, R3, R203, PT ;  /* 0x000000cb0300720c */ /* 0x000fe40003f06270 */
[C---:B------:R-:W-:Y:S02]  /*a2a0*/  ISETP.LT.OR P4, PT, R2.reuse, R197, P4 ;  /* 0x000000c50200720c */ /* 0x040fe40002781670 */
[----:B------:R-:W-:Y:S01]  /*a2b0*/  ISETP.LT.OR P3, PT, R2, R199, P3 ;  /* 0x000000c70200720c */ /* 0x000fe20001f61670 */
[----:B------:R-:W-:Y:S01]  /*a2c0*/  FMUL.FTZ R44, R44, UR16 ;  /* 0x000000102c2c7c20 */ /* 0x000fe20008410000 */
[----:B------:R-:W-:Y:S01]  /*a2d0*/  FMUL.FTZ R45, R45, UR16 ;  /* 0x000000102d2d7c20 */ /* 0x000fe20008410000 */
[----:B------:R-:W-:Y:S01]  /*a2e0*/  FMUL.FTZ R46, R46, UR16 ;  /* 0x000000102e2e7c20 */ /* 0x000fe20008410000 */
[----:B------:R-:W-:Y:S01]  /*a2f0*/  FMUL.FTZ R47, R47, UR16 ;  /* 0x000000102f2f7c20 */ /* 0x000fe20008410000 */
[----:B------:R-:W3:Y:S01]  /*a300*/  MUFU.TANH R63, R44 ;  /* 0x0000002c003f7308 */ /* 0x000ee20000002400 */
[----:B------:R-:W-:Y:S01]  /*a310*/  ISETP.LT.OR P2, PT, R2, R196, P2 ;  /* 0x000000c40200720c */ /* 0x000fe20001741670 */
[----:B------:R-:W-:Y:S01]  /*a320*/  VIADD R2, R0, 0x28 ;  /* 0x0000002800027836 */ /* 0x000fe20000000000 */
[----:B------:R-:W-:Y:S01]  /*a330*/  ISETP.LT.OR P6, PT, R3, R197, P6 ;  /* 0x000000c50300720c */ /* 0x000fe200037c1670 */
[----:B------:R-:W-:Y:S01]  /*a340*/  FMUL.FTZ R48, R48, UR16 ;  /* 0x0000001030307c20 */ /* 0x000fe20008410000 */
[----:B------:R-:W-:Y:S01]  /*a350*/  FMUL.FTZ R50, R50, UR16 ;  /* 0x0000001032327c20 */ /* 0x000fe20008410000 */
[----:B------:R-:W-:Y:S01]  /*a360*/  FMUL.FTZ R49, R49, UR16 ;  /* 0x0000001031317c20 */ /* 0x000fe20008410000 */
[----:B------:R-:W-:Y:S01]  /*a370*/  FMUL.FTZ R51, R51, UR16 ;  /* 0x0000001033337c20 */ /* 0x000fe20008410000 */
[----:B------:R-:W4:Y:S01]  /*a380*/  MUFU.TANH R62, R45 ;  /* 0x0000002d003e7308 */ /* 0x000f220000002400 */
[----:B------:R-:W-:-:S02]  /*a390*/  ISETP.LT.OR P0, PT, R3, R198, P0 ;  /* 0x000000c60300720c */ /* 0x000fc40000701670 */
[----:B--2---:R-:W-:Y:S01]  /*a3a0*/  FSEL R119, R56, -INF , !P3 ;  /* 0xff80000038777808 */ /* 0x004fe20005800000 */
[----:B-1----:R-:W-:Y:S01]  /*a3b0*/  HMMA.16816.F32 R52, R16, R28, RZ ;  /* 0x0000001c1034723c */ /* 0x002fe200000018ff */
[----:B------:R-:W-:-:S03]  /*a3c0*/  ISETP.GE.AND P3, PT, R2, R201, PT ;  /* 0x000000c90200720c */ /* 0x000fc60003f66270 */
[----:B------:R-:W1:Y:S01]  /*a3d0*/  MUFU.TANH R81, R46 ;  /* 0x0000002e00517308 */ /* 0x000e620000002400 */
[----:B---3--:R-:W-:Y:S01]  /*a3e0*/  FSEL R63, R63, -INF , !P5 ;  /* 0xff8000003f3f7808 */ /* 0x008fe20006800000 */
[----:B------:R-:W-:Y:S01]  /*a3f0*/  HMMA.16816.F32 R24, R12, R28, RZ ;  /* 0x0000001c0c18723c */ /* 0x000fe200000018ff */
[----:B------:R-:W-:Y:S02]  /*a400*/  ISETP.GE.AND P5, PT, R3, R201, PT ;  /* 0x000000c90300720c */ /* 0x000fe40003fa6270 */
[----:B------:R-:W-:-:S03]  /*a410*/  ISETP.LT.OR P3, PT, R2, R199, P3 ;  /* 0x000000c70200720c */ /* 0x000fc60001f61670 */
[----:B------:R2:W3:Y:S01]  /*a420*/  MUFU.TANH R82, R47 ;  /* 0x0000002f00527308 */ /* 0x0004e20000002400 */
[C---:B------:R-:W-:Y:S02]  /*a430*/  ISETP.LT.OR P5, PT, R3.reuse, R199, P5 ;  /* 0x000000c70300720c */ /* 0x040fe40002fa1670 */
[----:B----4-:R-:W-:Y:S02]  /*a440*/  FSEL R62, R62, -INF , !P0 ;  /* 0xff8000003e3e7808 */ /* 0x010fe40004000000 */
[----:B------:R-:W-:Y:S02]  /*a450*/  ISETP.GE.AND P0, PT, R3, R200, PT ;  /* 0x000000c80300720c */ /* 0x000fe40003f06270 */
[----:B------:R-:W-:Y:S01]  /*a460*/  FSEL R178, R178, -INF , !P2 ;  /* 0xff800000b2b27808 */ /* 0x000fe20005000000 */
[----:B------:R-:W4:Y:S01]  /*a470*/  MUFU.TANH R59, R48 ;  /* 0x00000030003b7308 */ /* 0x000f220000002400 */
[----:B-1----:R-:W-:Y:S02]  /*a480*/  FSEL R81, R81, -INF , !P4 ;  /* 0xff80000051517808 */ /* 0x002fe40006000000 */
[----:B------:R-:W-:-:S02]  /*a490*/  ISETP.GE.AND P4, PT, R2, R203, PT ;  /* 0x000000cb0200720c */ /* 0x000fc40003f86270 */
[----:B------:R-:W-:Y:S01]  /*a4a0*/  ISETP.LT.OR P0, PT, R3, R196, P0 ;  /* 0x000000c40300720c */ /* 0x000fe20000701670 */
[----:B------:R-:W-:Y:S01]  /*a4b0*/  VIADD R3, R0, 0x30 ;  /* 0x0000003000037836 */ /* 0x000fe20000000000 */
[----:B------:R-:W-:Y:S01]  /*a4c0*/  ISETP.LT.OR P4, PT, R2, R198, P4 ;  /* 0x000000c60200720c */ /* 0x000fe20002781670 */
[----:B------:R-:W1:Y:S01]  /*a4d0*/  MUFU.TANH R79, R50 ;  /* 0x00000032004f7308 */ /* 0x000e620000002400 */
[----:B--2---:R-:W-:Y:S01]  /*a4e0*/  HMMA.16816.F32 R44, R4, R34, R20 ;  /* 0x00000022042c723c */ /* 0x004fe20000001814 */
[----:B------:R-:W2:Y:S01]  /*a4f0*/  LDSM.16.M88.4 R20, [R193] ;  /* 0x00000000c114783b */ /* 0x000ea20000000200 */
[----:B---3--:R-:W-:Y:S02]  /*a500*/  FSEL R82, R82, -INF , !P6 ;  /* 0xff80000052527808 */ /* 0x008fe40007000000 */
[----:B------:R-:W-:Y:S02]  /*a510*/  ISETP.GE.AND P6, PT, R2, R202, PT ;  /* 0x000000ca0200720c */ /* 0x000fe40003fc6270 */
[----:B------:R-:W-:Y:S01]  /*a520*/  FSEL R180, R180, -INF , !P0 ;  /* 0xff800000b4b47808 */ /* 0x000fe20004000000 */
[----:B------:R-:W-:Y:S01]  /*a530*/  MUFU.TANH R60, R49 ;  /* 0x00000031003c7308 */ /* 0x000fe20000002400 */
[----:B------:R-:W-:-:S02]  /*a540*/  ISETP.LT.OR P6, PT, R2, R197, P6 ;  /* 0x000000c50200720c */ /* 0x000fc400037c1670 */
[----:B----4-:R-:W-:Y:S02]  /*a550*/  FSEL R59, R59, -INF , !P4 ;  /* 0xff8000003b3b7808 */ /* 0x010fe40006000000 */
[----:B------:R-:W-:-:S03]  /*a560*/  ISETP.GE.AND P4, PT, R3, R203, PT ;  /* 0x000000cb0300720c */ /* 0x000fc60003f86270 */
[----:B------:R-:W-:Y:S01]  /*a570*/  MUFU.TANH R78, R51 ;  /* 0x00000033004e7308 */ /* 0x000fe20000002400 */
[----:B-1----:R-:W-:Y:S02]  /*a580*/  FSEL R79, R79, -INF , !P6 ;  /* 0xff8000004f4f7808 */ /* 0x002fe40007000000 */
[----:B------:R-:W-:-:S05]  /*a590*/  ISETP.LT.OR P4, PT, R3, R198, P4 ;  /* 0x000000c60300720c */ /* 0x000fca0002781670 */
[----:B------:R-:W1:Y:S01]  /*a5a0*/  MUFU.TANH R57, R57 ;  /* 0x0000003900397308 */ /* 0x000e620000002400 */
[----:B------:R-:W-:Y:S01]  /*a5b0*/  FMUL.FTZ R44, R44, UR16 ;  /* 0x000000102c2c7c20 */ /* 0x000fe20008410000 */
[----:B------:R-:W-:Y:S01]  /*a5c0*/  FMUL.FTZ R46, R46, UR16 ;  /* 0x000000102e2e7c20 */ /* 0x000fe20008410000 */
[----:B------:R-:W-:Y:S01]  /*a5d0*/  FMUL.FTZ R45, R45, UR16 ;  /* 0x000000102d2d7c20 */ /* 0x000fe20008410000 */
[----:B------:R-:W-:-:S04]  /*a5e0*/  FMUL.FTZ R47, R47, UR16 ;  /* 0x000000102f2f7c20 */ /* 0x000fc80008410000 */
[----:B------:R-:W3:Y:S08]  /*a5f0*/  MUFU.TANH R118, R44 ;  /* 0x0000002c00767308 */ /* 0x000ef00000002400 */
[----:B------:R-:W4:Y:S01]  /*a600*/  MUFU.TANH R43, R46 ;  /* 0x0000002e002b7308 */ /* 0x000f220000002400 */
[----:B-1----:R-:W-:Y:S01]  /*a610*/  FSEL R120, R57, -INF , !P5 ;  /* 0xff80000039787808 */ /* 0x002fe20006800000 */
[----:B--2---:R-:W-:Y:S01]  /*a620*/  HMMA.16816.F32 R32, R8, R20, R52 ;  /* 0x000000140820723c */ /* 0x004fe20000001834 */
[----:B------:R-:W-:-:S04]  /*a630*/  ISETP.GE.AND P5, PT, R2, R200, PT ;  /* 0x000000c80200720c */ /* 0x000fc80003fa6270 */
[----:B------:R-:W-:Y:S01]  /*a640*/  ISETP.LT.OR P5, PT, R2, R196, P5 ;  /* 0x000000c40200720c */ /* 0x000fe20002fa1670 */
[----:B------:R-:W-:Y:S01]  /*a650*/  HMMA.16816.F32 R24, R4, R20, R24 ;  /* 0x000000140418723c */ /* 0x000fe20000001818 */
[----:B------:R-:W-:Y:S01]  /*a660*/  MUFU.TANH R113, R45 ;  /* 0x0000002d00717308 */ /* 0x000fe20000002400 */
[----:B------:R-:W-:Y:S01]  /*a670*/  VIADD R2, R0, 0x29 ;  /* 0x0000002900027836 */ /* 0x000fe20000000000 */
[----:B---3--:R-:W-:-:S04]  /*a680*/  FSEL R118, R118, -INF , !P3 ;  /* 0xff80000076767808 */ /* 0x008fc80005800000 */
[C---:B------:R-:W-:Y:S02]  /*a690*/  ISETP.GE.AND P2, PT, R2.reuse, R203, PT ;  /* 0x000000cb0200720c */ /* 0x040fe40003f46270 */
[----:B------:R1:W2:Y:S01]  /*a6a0*/  MUFU.TANH R179, R47 ;  /* 0x0000002f00b37308 */ /* 0x0002a20000002400 */
[----:B----4-:R-:W-:Y:S02]  /*a6b0*/  FSEL R181, R43, -INF , !P5 ;  /* 0xff8000002bb57808 */ /* 0x010fe40006800000 */
[C---:B------:R-:W-:Y:S02]  /*a6c0*/  ISETP.GE.AND P0, PT, R2.reuse, R202, PT ;  /* 0x000000ca0200720c */ /* 0x040fe40003f06270 */
[C---:B------:R-:W-:Y:S02]  /*a6d0*/  ISETP.GE.AND P3, PT, R2.reuse, R201, PT ;  /* 0x000000c90200720c */ /* 0x040fe40003f66270 */
[----:B------:R-:W-:Y:S02]  /*a6e0*/  ISETP.GE.AND P5, PT, R2, R200, PT ;  /* 0x000000c80200720c */ /* 0x000fe40003fa6270 */
[----:B------:R-:W-:Y:S01]  /*a6f0*/  FMUL.FTZ R32, R32, UR16 ;  /* 0x0000001020207c20 */ /* 0x000fe20008410000 */
[----:B------:R-:W-:Y:S01]  /*a700*/  FMUL.FTZ R33, R33, UR16 ;  /* 0x0000001021217c20 */ /* 0x000fe20008410000 */
[----:B------:R-:W-:Y:S01]  /*a710*/  FMUL.FTZ R34, R34, UR16 ;  /* 0x0000001022227c20 */ /* 0x000fe20008410000 */
[----:B------:R-:W-:Y:S01]  /*a720*/  FMUL.FTZ R35, R35, UR16 ;  /* 0x0000001023237c20 */ /* 0x000fe20008410000 */
[----:B------:R-:W3:Y:S01]  /*a730*/  MUFU.TANH R52, R32 ;  /* 0x0000002000347308 */ /* 0x000ee20000002400 */
[----:B------:R-:W-:Y:S01]  /*a740*/  ISETP.LT.OR P2, PT, R2, R198, P2 ;  /* 0x000000c60200720c */ /* 0x000fe20001741670 */
[----:B------:R-:W-:Y:S01]  /*a750*/  FMUL.FTZ R24, R24, UR16 ;  /* 0x0000001018187c20 */ /* 0x000fe20008410000 */
[----:B------:R-:W-:Y:S01]  /*a760*/  FMUL.FTZ R25, R25, UR16 ;  /* 0x0000001019197c20 */ /* 0x000fe20008410000 */
[-C--:B-1----:R-:W-:Y:S01]  /*a770*/  HMMA.16816.F32 R44, R12, R30.reuse, RZ ;  /* 0x0000001e0c2c723c */ /* 0x082fe200000018ff */
[----:B------:R-:W-:Y:S01]  /*a780*/  FMUL.FTZ R26, R26, UR16 ;  /* 0x000000101a1a7c20 */ /* 0x000fe20008410000 */
[----:B------:R-:W-:Y:S01]  /*a790*/  FMUL.FTZ R27, R27, UR16 ;  /* 0x000000101b1b7c20 */ /* 0x000fe20008410000 */
[C---:B------:R-:W-:Y:S01]  /*a7a0*/  ISETP.LT.OR P0, PT, R2.reuse, R197, P0 ;  /* 0x000000c50200720c */ /* 0x040fe20000701670 */
[----:B------:R-:W1:Y:S01]  /*a7b0*/  MUFU.TANH R58, R33 ;  /* 0x00000021003a7308 */ /* 0x000e620000002400 */
[C---:B------:R-:W-:Y:S01]  /*a7c0*/  ISETP.LT.OR P3, PT, R2.reuse, R199, P3 ;  /* 0x000000c70200720c */ /* 0x040fe20001f61670 */
[----:B------:R-:W-:Y:S01]  /*a7d0*/  HMMA.16816.F32 R28, R16, R30, RZ ;  /* 0x0000001e101c723c */ /* 0x000fe200000018ff */
[----:B------:R-:W-:Y:S01]  /*a7e0*/  ISETP.LT.OR P5, PT, R2, R196, P5 ;  /* 0x000000c40200720c */ /* 0x000fe20002fa1670 */
[----:B------:R-:W-:Y:S01]  /*a7f0*/  VIADD R2, R0, 0x31 ;  /* 0x0000003100027836 */ /* 0x000fe20000000000 */
[----:B------:R-:W-:-:S02]  /*a800*/  FSEL R60, R60, -INF , !P2 ;  /* 0xff8000003c3c7808 */ /* 0x000fc40005000000 */
[----:B--2---:R-:W-:Y:S01]  /*a810*/  FSEL R179, R179, -INF , !P5 ;  /* 0xff800000b3b37808 */ /* 0x004fe20006800000 */
[----:B------:R-:W2:Y:S01]  /*a820*/  MUFU.TANH R75, R34 ;  /* 0x00000022004b7308 */ /* 0x000ea20000002400 */
[----:B------:R-:W-:Y:S02]  /*a830*/  ISETP.GE.AND P6, PT, R2, R203, PT ;  /* 0x000000cb0200720c */ /* 0x000fe40003fc6270 */
[----:B---3--:R-:W-:Y:S02]  /*a840*/  FSEL R57, R52, -INF , !P4 ;  /* 0xff80000034397808 */ /* 0x008fe40006000000 */
[C---:B------:R-:W-:Y:S02]  /*a850*/  ISETP.LT.OR P6, PT, R2.reuse, R198, P6 ;  /* 0x000000c60200720c */ /* 0x040fe400037c1670 */
[----:B------:R-:W-:Y:S01]  /*a860*/  ISETP.GE.AND P5, PT, R2, R202, PT ;  /* 0x000000ca0200720c */ /* 0x000fe20003fa6270 */
[----:B------:R3:W-:Y:S01]  /*a870*/  MUFU.TANH R76, R35 ;  /* 0x00000023004c7308 */ /* 0x0007e20000002400 */
[----:B-1----:R-:W-:-:S02]  /*a880*/  FSEL R58, R58, -INF , !P6 ;  /* 0xff8000003a3a7808 */ /* 0x002fc40007000000 */
[C---:B------:R-:W-:Y:S01]  /*a890*/  ISETP.GE.AND P4, PT, R2.reuse, R201, PT ;  /* 0x000000c90200720c */ /* 0x040fe20003f86270 */
[-C--:B------:R-:W-:Y:S01]  /*a8a0*/  HMMA.16816.F32 R48, R4, R22.reuse, R44 ;  /* 0x000000160430723c */ /* 0x080fe2000000182c */
[C---:B------:R-:W-:Y:S02]  /*a8b0*/  ISETP.GE.AND P6, PT, R2.reuse, R200, PT ;  /* 0x000000c80200720c */ /* 0x040fe40003fc6270 */
[C---:B------:R-:W-:Y:S01]  /*a8c0*/  ISETP.GE.AND P2, PT, R3.reuse, R202, PT ;  /* 0x000000ca0300720c */ /* 0x040fe20003f46270 */
[----:B------:R-:W-:Y:S01]  /*a8d0*/  MUFU.TANH R107, R24 ;  /* 0x00000018006b7308 */ /* 0x000fe20000002400 */
[C---:B------:R-:W-:Y:S01]  /*a8e0*/  ISETP.LT.OR P5, PT, R2.reuse, R197, P5 ;  /* 0x000000c50200720c */ /* 0x040fe20002fa1670 */
[----:B------:R-:W-:Y:S01]  /*a8f0*/  HMMA.16816.F32 R44, R8, R22, R28 ;  /* 0x00000016082c723c */ /* 0x000fe2000000181c */
[C---:B------:R-:W-:Y:S02]  /*a900*/  ISETP.LT.OR P4, PT, R2.reuse, R199, P4 ;  /* 0x000000c70200720c */ /* 0x040fe40002781670 */
[----:B------:R-:W-:Y:S01]  /*a910*/  ISETP.LT.OR P6, PT, R2, R196, P6 ;  /* 0x000000c40200720c */ /* 0x000fe200037c1670 */
[----:B------:R-:W-:Y:S01]  /*a920*/  VIADD R2, R0, 0x38 ;  /* 0x0000003800027836 */ /* 0x000fe20000000000 */
[----:B------:R-:W-:Y:S01]  /*a930*/  ISETP.LT.OR P2, PT, R3, R197, P2 ;  /* 0x000000c50300720c */ /* 0x000fe20001741670 */
[----:B------:R-:W1:Y:S01]  /*a940*/  MUFU.TANH R108, R25 ;  /* 0x00000019006c7308 */ /* 0x000e620000002400 */
[----:B---3--:R-:W3:Y:S01]  /*a950*/  LDSM.16.M88.4 R32, [R135+0x3000] ;  /* 0x003000008720783b */ /* 0x008ee20000000200 */
[----:B------:R-:W-:-:S02]  /*a960*/  FSEL R78, R78, -INF , !P0 ;  /* 0xff8000004e4e7808 */ /* 0x000fc40004000000 */
[----:B--2---:R-:W-:Y:S02]  /*a970*/  FSEL R75, R75, -INF , !P2 ;  /* 0xff8000004b4b7808 */ /* 0x004fe40005000000 */
[----:B------:R-:W-:Y:S02]  /*a980*/  ISETP.GE.AND P2, PT, R2, R203, PT ;  /* 0x000000cb0200720c */ /* 0x000fe40003f46270 */
[----:B------:R-:W-:Y:S01]  /*a990*/  MUFU.TANH R182, R26 ;  /* 0x0000001a00b67308 */ /* 0x000fe20000002400 */
[----:B------:R-:W-:Y:S02]  /*a9a0*/  FSEL R113, R113, -INF , !P3 ;  /* 0xff80000071717808 */ /* 0x000fe40005800000 */
[----:B------:R-:W-:Y:S01]  /*a9b0*/  ISETP.GE.AND P0, PT, R3, R201, PT ;  /* 0x000000c90300720c */ /* 0x000fe20003f06270 */
[----:B------:R-:W-:Y:S01]  /*a9c0*/  FMUL.FTZ R48, R48, UR16 ;  /* 0x0000001030307c20 */ /* 0x000fe20008410000 */
[----:B------:R-:W-:Y:S01]  /*a9d0*/  FMUL.FTZ R50, R50, UR16 ;  /* 0x0000001032327c20 */ /* 0x000fe20008410000 */
[----:B------:R-:W-:Y:S01]  /*a9e0*/  FMUL.FTZ R49, R49, UR16 ;  /* 0x0000001031317c20 */ /* 0x000fe20008410000 */
[----:B------:R-:W-:Y:S01]  /*a9f0*/  FMUL.FTZ R51, R51, UR16 ;  /* 0x0000001033337c20 */ /* 0x000fe20008410000 */
[----:B------:R2:W-:Y:S01]  /*aa00*/  MUFU.TANH R205, R27 ;  /* 0x0000001b00cd7308 */ /* 0x0005e20000002400 */
[----:B------:R-:W-:Y:S01]  /*aa10*/  ISETP.GE.AND P3, PT, R3, R200, PT ;  /* 0x000000c80300720c */ /* 0x000fe20003f66270 */
[----:B------:R-:W-:Y:S01]  /*aa20*/  FMUL.FTZ R44, R44, UR16 ;  /* 0x000000102c2c7c20 */ /* 0x000fe20008410000 */
[----:B------:R-:W-:Y:S01]  /*aa30*/  FMUL.FTZ R46, R46, UR16 ;  /* 0x000000102e2e7c20 */ /* 0x000fe20008410000 */
[----:B------:R-:W-:Y:S01]  /*aa40*/  FMUL.FTZ R45, R45, UR16 ;  /* 0x000000102d2d7c20 */ /* 0x000fe20008410000 */
[----:B------:R-:W-:Y:S01]  /*aa50*/  FMUL.FTZ R47, R47, UR16 ;  /* 0x000000102f2f7c20 */ /* 0x000fe20008410000 */
[----:B------:R-:W-:-:S02]  /*aa60*/  ISETP.LT.OR P2, PT, R2, R198, P2 ;  /* 0x000000c60200720c */ /* 0x000fc40001741670 */
[----:B------:R-:W4:Y:S01]  /*aa70*/  MUFU.TANH R84, R44 ;  /* 0x0000002c00547308 */ /* 0x000f220000002400 */
[C---:B------:R-:W-:Y:S02]  /*aa80*/  ISETP.LT.OR P0, PT, R3.reuse, R199, P0 ;  /* 0x000000c70300720c */ /* 0x040fe40000701670 */
[----:B------:R-:W-:Y:S02]  /*aa90*/  ISETP.LT.OR P3, PT, R3, R196, P3 ;  /* 0x000000c40300720c */ /* 0x000fe40001f61670 */
[----:B-1----:R-:W-:Y:S02]  /*aaa0*/  FSEL R108, R108, -INF , !P4 ;  /* 0xff8000006c6c7808 */ /* 0x002fe40006000000 */
[----:B------:R-:W-:Y:S01]  /*aab0*/  ISETP.GE.AND P4, PT, R2, R200, PT ;  /* 0x000000c80200720c */ /* 0x000fe20003f86270 */
[----:B------:R-:W1:Y:S01]  /*aac0*/  MUFU.TANH R69, R46 ;  /* 0x0000002e00457308 */ /* 0x000e620000002400 */
[----:B--2---:R-:W2:Y:S01]  /*aad0*/  LDSM.16.M88.4 R24, [R192] ;  /* 0x00000000c018783b */ /* 0x004ea20000000200 */
[----:B------:R-:W-:-:S02]  /*aae0*/  FSEL R76, R76, -INF , !P5 ;  /* 0xff8000004c4c7808 */ /* 0x000fc40006800000 */
[----:B------:R-:W-:Y:S02]  /*aaf0*/  ISETP.LT.OR P4, PT, R2, R196, P4 ;  /* 0x000000c40200720c */ /* 0x000fe40002781670 */
[----:B------:R-:W-:Y:S02]  /*ab00*/  FSEL R107, R107, -INF , !P0 ;  /* 0xff8000006b6b7808 */ /* 0x000fe40004000000 */
[----:B------:R-:W5:Y:S01]  /*ab10*/  MUFU.TANH R37, R45 ;  /* 0x0000002d00257308 */ /* 0x000f620000002400 */
[----:B---3--:R-:W-:Y:S01]  /*ab20*/  HMMA.16816.F32 R20, R16, R32, RZ ;  /* 0x000000201014723c */ /* 0x008fe200000018ff */
[----:B----4-:R-:W-:Y:S02]  /*ab30*/  FSEL R43, R84, -INF , !P2 ;  /* 0xff800000542b7808 */ /* 0x010fe40005000000 */
[C---:B------:R-:W-:Y:S02]  /*ab40*/  ISETP.GE.AND P5, PT, R2.reuse, R202, PT ;  /* 0x000000ca0200720c */ /* 0x040fe40003fa6270 */
[----:B------:R-:W-:-:S02]  /*ab50*/  ISETP.GE.AND P0, PT, R2, R201, PT ;  /* 0x000000c90200720c */ /* 0x000fc40003f06270 */
[----:B------:R-:W3:Y:S01]  /*ab60*/  MUFU.TANH R70, R47 ;  /* 0x0000002f00467308 */ /* 0x000ee20000002400 */
[C---:B------:R-:W-:Y:S02]  /*ab70*/  ISETP.LT.OR P5, PT, R2.reuse, R197, P5 ;  /* 0x000000c50200720c */ /* 0x040fe40002fa1670 */
[----:B------:R-:W-:Y:S01]  /*ab80*/  ISETP.LT.OR P0, PT, R2, R199, P0 ;  /* 0x000000c70200720c */ /* 0x000fe20000701670 */
[----:B------:R-:W-:Y:S01]  /*ab90*/  VIADD R2, R0, 0x39 ;  /* 0x0000003900027836 */ /* 0x000fe20000000000 */
[----:B------:R-:W-:Y:S02]  /*aba0*/  FSEL R182, R182, -INF , !P3 ;  /* 0xff800000b6b67808 */ /* 0x000fe40005800000 */
[----:B------:R-:W-:Y:S01]  /*abb0*/  FSEL R205, R205, -INF , !P6 ;  /* 0xff800000cdcd7808 */ /* 0x000fe20007000000 */
[----:B------:R-:W4:Y:S01]  /*abc0*/  MUFU.TANH R105, R48 ;  /* 0x0000003000697308 */ /* 0x000f220000002400 */
[C---:B------:R-:W-:Y:S02]  /*abd0*/  ISETP.GE.AND P3, PT, R2.reuse, R203, PT ;  /* 0x000000cb0200720c */ /* 0x040fe40003f66270 */
[----:B------:R-:W-:-:S02]  /*abe0*/  ISETP.GE.AND P6, PT, R2, R202, PT ;  /* 0x000000ca0200720c */ /* 0x000fc40003fc6270 */
[C---:B------:R-:W-:Y:S02]  /*abf0*/  ISETP.LT.OR P3, PT, R2.reuse, R198, P3 ;  /* 0x000000c60200720c */ /* 0x040fe40001f61670 */
[----:B------:R-:W-:Y:S01]  /*ac00*/  ISETP.LT.OR P6, PT, R2, R197, P6 ;  /* 0x000000c50200720c */ /* 0x000fe200037c1670 */
[----:B------:R-:W4:Y:S01]  /*ac10*/  MUFU.TANH R53, R50 ;  /* 0x0000003200357308 */ /* 0x000f220000002400 */
[----:B-1----:R-:W-:Y:S02]  /*ac20*/  FSEL R69, R69, -INF , !P5 ;  /* 0xff80000045457808 */ /* 0x002fe40006800000 */
[----:B-----5:R-:W-:Y:S02]  /*ac30*/  FSEL R56, R37, -INF , !P3 ;  /* 0xff80000025387808 */ /* 0x020fe40005800000 */
[----:B---3--:R-:W-:-:S03]  /*ac40*/  FSEL R70, R70, -INF , !P6 ;  /* 0xff80000046467808 */ /* 0x008fc60007000000 */
[----:B------:R-:W1:Y:S01]  /*ac50*/  MUFU.TANH R97, R49 ;  /* 0x0000003100617308 */ /* 0x000e620000002400 */
[----:B--2---:R-:W-:Y:S01]  /*ac60*/  HMMA.16816.F32 R28, R8, R24, R20 ;  /* 0x00000018081c723c */ /* 0x004fe20000001814 */
[----:B----4-:R-:W-:Y:S02]  /*ac70*/  FSEL R105, R105, -INF , !P0 ;  /* 0xff80000069697808 */ /* 0x010fe40004000000 */
[----:B------:R-:W-:-:S03]  /*ac80*/  ISETP.GE.AND P0, PT, R2, R201, PT ;  /* 0x000000c90200720c */ /* 0x000fc60003f06270 */
[----:B------:R-:W-:Y:S01]  /*ac90*/  HMMA.16816.F32 R20, R12, R32, RZ ;  /* 0x000000200c14723c */ /* 0x000fe200000018ff */
[----:B------:R-:W2:Y:S01]  /*aca0*/  MUFU.TANH R183, R51 ;  /* 0x0000003300b77308 */ /* 0x000ea20000002400 */
[----:B------:R-:W-:Y:S02]  /*acb0*/  FSEL R206, R53, -INF , !P4 ;  /* 0xff80000035ce7808 */ /* 0x000fe40006000000 */
[C---:B------:R-:W-:Y:S02]  /*acc0*/  ISETP.GE.AND P4, PT, R2.reuse, R200, PT ;  /* 0x000000c80200720c */ /* 0x040fe40003f86270 */
[C---:B------:R-:W-:Y:S02]  /*acd0*/  ISETP.LT.OR P0, PT, R2.reuse, R199, P0 ;  /* 0x000000c70200720c */ /* 0x040fe40000701670 */
[----:B------:R-:W-:Y:S01]  /*ace0*/  ISETP.LT.OR P4, PT, R2, R196, P4 ;  /* 0x000000c40200720c */ /* 0x000fe20002781670 */
[----:B------:R-:W-:Y:S01]  /*acf0*/  VIADD R2, R0, 0x40 ;  /* 0x0000004000027836 */ /* 0x000fe20000000000 */
[----:B-1----:R-:W-:-:S04]  /*ad00*/  FSEL R97, R97, -INF , !P0 ;  /* 0xff80000061617808 */ /* 0x002fc80004000000 */
[C---:B------:R-:W-:Y:S02]  /*ad10*/  ISETP.GE.AND P2, PT, R2.reuse, R203, PT ;  /* 0x000000cb0200720c */ /* 0x040fe40003f46270 */
[----:B------:R-:W-:Y:S02]  /*ad20*/  ISETP.GE.AND P5, PT, R2, R202, PT ;  /* 0x000000ca0200720c */ /* 0x000fe40003fa6270 */
[----:B------:R-:W-:Y:S01]  /*ad30*/  FMUL.FTZ R28, R28, UR16 ;  /* 0x000000101c1c7c20 */ /* 0x000fe20008410000 */
[----:B------:R-:W-:Y:S01]  /*ad40*/  FMUL.FTZ R29, R29, UR16 ;  /* 0x000000101d1d7c20 */ /* 0x000fe20008410000 */
[----:B------:R-:W-:Y:S01]  /*ad50*/  FMUL.FTZ R30, R30, UR16 ;  /* 0x000000101e1e7c20 */ /* 0x000fe20008410000 */
[----:B------:R-:W-:Y:S01]  /*ad60*/  FMUL.FTZ R31, R31, UR16 ;  /* 0x000000101f1f7c20 */ /* 0x000fe20008410000 */
[----:B------:R-:W1:Y:S01]  /*ad70*/  MUFU.TANH R83, R28 ;  /* 0x0000001c00537308 */ /* 0x000e620000002400 */
[C---:B------:R-:W-:Y:S01]  /*ad80*/  ISETP.GE.AND P3, PT, R2.reuse, R201, PT ;  /* 0x000000c90200720c */ /* 0x040fe20003f66270 */
[----:B------:R-:W-:Y:S01]  /*ad90*/  HMMA.16816.F32 R44, R4, R24, R20 ;  /* 0x00000018042c723c */ /* 0x000fe20000001814 */
[----:B------:R-:W-:-:S02]  /*ada0*/  ISETP.GE.AND P6, PT, R2, R200, PT ;  /* 0x000000c80200720c */ /* 0x000fc40003fc6270 */
[C---:B------:R-:W-:Y:S02]  /*adb0*/  ISETP.LT.OR P2, PT, R2.reuse, R198, P2 ;  /* 0x000000c60200720c */ /* 0x040fe40001741670 */
[C---:B------:R-:W-:Y:S01]  /*adc0*/  ISETP.LT.OR P5, PT, R2.reuse, R197, P5 ;  /* 0x000000c50200720c */ /* 0x040fe20002fa1670 */
[----:B------:R-:W3:Y:S01]  /*add0*/  MUFU.TANH R42, R29 ;  /* 0x0000001d002a7308 */ /* 0x000ee20000002400 */
[-C--:B------:R-:W-:Y:S01]  /*ade0*/  HMMA.16816.F32 R20, R12, R34.reuse, RZ ;  /* 0x000000220c14723c */ /* 0x080fe200000018ff */
[C---:B------:R-:W-:Y:S02]  /*adf0*/  ISETP.LT.OR P3, PT, R2.reuse, R199, P3 ;  /* 0x000000c70200720c */ /* 0x040fe40001f61670 */
[----:B------:R-:W-:Y:S01]  /*ae00*/  ISETP.LT.OR P6, PT, R2, R196, P6 ;  /* 0x000000c40200720c */ /* 0x000fe200037c1670 */
[----:B------:R-:W-:Y:S01]  /*ae10*/  VIADD R2, R0, 0x41 ;  /* 0x0000004100027836 */ /* 0x000fe20000000000 */
[----:B--2---:R-:W-:Y:S01]  /*ae20*/  FSEL R183, R183, -INF , !P4 ;  /* 0xff800000b7b77808 */ /* 0x004fe20006000000 */
[----:B------:R-:W-:Y:S01]  /*ae30*/  HMMA.16816.F32 R32, R16, R34, RZ ;  /* 0x000000221020723c */ /* 0x000fe200000018ff */
[----:B------:R-:W2:Y:S01]  /*ae40*/  MUFU.TANH R66, R30 ;  /* 0x0000001e00427308 */ /* 0x000ea20000002400 */
[----:B-1----:R-:W-:-:S02]  /*ae50*/  FSEL R37, R83, -INF , !P2 ;  /* 0xff80000053257808 */ /* 0x002fc40005000000 */
[C---:B------:R-:W-:Y:S02]  /*ae60*/  ISETP.GE.AND P0, PT, R2.reuse, R203, PT ;  /* 0x000000cb0200720c */ /* 0x040fe40003f06270 */
[C---:B------:R-:W-:Y:S02]  /*ae70*/  ISETP.GE.AND P2, PT, R2.reuse, R201, PT ;  /* 0x000000c90200720c */ /* 0x040fe40003f46270 */
[C---:B------:R-:W-:Y:S01]  /*ae80*/  ISETP.LT.OR P0, PT, R2.reuse, R198, P0 ;  /* 0x000000c60200720c */ /* 0x040fe20000701670 */
[----:B------:R1:W4:Y:S01]  /*ae90*/  MUFU.TANH R68, R31 ;  /* 0x0000001f00447308 */ /* 0x0003220000002400 */
[----:B------:R-:W-:Y:S01]  /*aea0*/  ISETP.LT.OR P2, PT, R2, R199, P2 ;  /* 0x000000c70200720c */ /* 0x000fe20001741670 */
[----:B------:R-:W-:Y:S01]  /*aeb0*/  FMUL.FTZ R44, R44, UR16 ;  /* 0x000000102c2c7c20 */ /* 0x000fe20008410000 */
[----:B------:R-:W-:Y:S01]  /*aec0*/  FMUL.FTZ R45, R45, UR16 ;  /* 0x000000102d2d7c20 */ /* 0x000fe20008410000 */
[----:B------:R-:W-:Y:S01]  /*aed0*/  FMUL.FTZ R46, R46, UR16 ;  /* 0x000000102e2e7c20 */ /* 0x000fe20008410000 */
[----:B------:R-:W-:Y:S01]  /*aee0*/  FMUL.FTZ R47, R47, UR16 ;  /* 0x000000102f2f7c20 */ /* 0x000fe20008410000 */
[----:B---3--:R-:W-:-:S02]  /*aef0*/  FSEL R42, R42, -INF , !P0 ;  /* 0xff8000002a2a7808 */ /* 0x008fc40004000000 */
[----:B------:R-:W3:Y:S01]  /*af00*/  MUFU.TANH R95, R44 ;  /* 0x0000002c005f7308 */ /* 0x000ee20000002400 */
[----:B------:R-:W-:Y:S01]  /*af10*/  HMMA.16816.F32 R48, R4, R26, R20 ;  /* 0x0000001a0430723c */ /* 0x000fe20000001814 */
[----:B------:R-:W-:Y:S01]  /*af20*/  LDSM.16.M88.4 R20, [R191] ;  /* 0x00000000bf14783b */ /* 0x000fe20000000200 */
[C---:B------:R-:W-:Y:S02]  /*af30*/  ISETP.GE.AND P4, PT, R2.reuse, R202, PT ;  /* 0x000000ca0200720c */ /* 0x040fe40003f86270 */
[C---:B------:R-:W-:Y:S02]  /*af40*/  ISETP.GE.AND P0, PT, R2.reuse, R200, PT ;  /* 0x000000c80200720c */ /* 0x040fe40003f06270 */
[C---:B------:R-:W-:Y:S01]  /*af50*/  ISETP.LT.OR P4, PT, R2.reuse, R197, P4 ;  /* 0x000000c50200720c */ /* 0x040fe20002781670 */
[----:B------:R-:W5:Y:S01]  /*af60*/  MUFU.TANH R122, R45 ;  /* 0x0000002d007a7308 */ /* 0x000f620000002400 */
[----:B-1----:R-:W1:Y:S01]  /*af70*/  LDSM.16.M88.4 R28, [R135+0x3400] ;  /* 0x00340000871c783b */ /* 0x002e620000000200 */
[----:B------:R-:W-:Y:S01]  /*af80*/  ISETP.LT.OR P0, PT, R2, R196, P0 ;  /* 0x000000c40200720c */ /* 0x000fe20000701670 */
[----:B------:R-:W-:Y:S01]  /*af90*/  VIADD R2, R0, 0x49 ;  /* 0x0000004900027836 */ /* 0x000fe20000000000 */
[----:B--2---:R-:W-:-:S02]  /*afa0*/  FSEL R66, R66, -INF , !P5 ;  /* 0xff80000042427808 */ /* 0x004fc40006800000 */
[----:B----4-:R-:W-:Y:S02]  /*afb0*/  FSEL R68, R68, -INF , !P4 ;  /* 0xff80000044447808 */ /* 0x010fe40006000000 */
[----:B------:R-:W2:Y:S01]  /*afc0*/  MUFU.TANH R109, R46 ;  /* 0x0000002e006d7308 */ /* 0x000ea20000002400 */
[----:B---3--:R-:W-:-:S07]  /*afd0*/  FSEL R95, R95, -INF , !P3 ;  /* 0xff8000005f5f7808 */ /* 0x008fce0005800000 */
[----:B------:R3:W4:Y:S01]  /*afe0*/  MUFU.TANH R91, R47 ;  /* 0x0000002f005b7308 */ /* 0x0007220000002400 */
[----:B------:R-:W-:Y:S01]  /*aff0*/  FMUL.FTZ R48, R48, UR16 ;  /* 0x0000001030307c20 */ /* 0x000fe20008410000 */
[----:B------:R-:W-:Y:S01]  /*b000*/  FMUL.FTZ R50, R50, UR16 ;  /* 0x0000001032327c20 */ /* 0x000fe20008410000 */
[----:B------:R-:W-:Y:S01]  /*b010*/  FMUL.FTZ R49, R49, UR16 ;  /* 0x0000001031317c20 */ /* 0x000fe20008410000 */
[----:B------:R-:W-:Y:S01]  /*b020*/  FMUL.FTZ R51, R51, UR16 ;  /* 0x0000001033337c20 */ /* 0x000fe20008410000 */
[----:B-----5:R-:W-:-:S03]  /*b030*/  FSEL R122, R122, -INF , !P2 ;  /* 0xff8000007a7a7808 */ /* 0x020fc60005000000 */
[----:B------:R-:W-:Y:S01]  /*b040*/  MUFU.TANH R125, R48 ;  /* 0x00000030007d7308 */ /* 0x000fe20000002400 */
[----:B--2---:R-:W-:Y:S02]  /*b050*/  FSEL R208, R109, -INF , !P6 ;  /* 0xff8000006dd07808 */ /* 0x004fe40007000000 */
[----:B------:R-:W-:-:S04]  /*b060*/  ISETP.GE.AND P6, PT, R2, R203, PT ;  /* 0x000000cb0200720c */ /* 0x000fc80003fc6270 */
[C---:B------:R-:W-:Y:S01]  /*b070*/  ISETP.LT.OR P6, PT, R2.reuse, R198, P6 ;  /* 0x000000c60200720c */ /* 0x040fe200037c1670 */
[----:B------:R-:W-:Y:S01]  /*b080*/  MUFU.TANH R96, R50 ;  /* 0x0000003200607308 */ /* 0x000fe20000002400 */
[----:B---3--:R-:W-:Y:S01]  /*b090*/  HMMA.16816.F32 R44, R8, R26, R32 ;  /* 0x0000001a082c723c */ /* 0x008fe20000001820 */
[----:B----4-:R-:W-:Y:S02]  /*b0a0*/  FSEL R210, R91, -INF , !P0 ;  /* 0xff8000005bd27808 */ /* 0x010fe40004000000 */
[----:B------:R-:W-:-:S04]  /*b0b0*/  ISETP.GE.AND P0, PT, R2, R202, PT ;  /* 0x000000ca0200720c */ /* 0x000fc80003f06270 */
[----:B------:R-:W-:Y:S01]  /*b0c0*/  MUFU.TANH R124, R49 ;  /* 0x00000031007c7308 */ /* 0x000fe20000002400 */
[----:B-1----:R-:W-:Y:S01]  /*b0d0*/  HMMA.16816.F32 R24, R16, R28, RZ ;  /* 0x0000001c1018723c */ /* 0x002fe200000018ff */
[----:B------:R-:W-:-:S06]  /*b0e0*/  ISETP.LT.OR P0, PT, R2, R197, P0 ;  /* 0x000000c50200720c */ /* 0x000fcc0000701670 */
[----:B------:R-:W-:Y:S09]  /*b0f0*/  MUFU.TANH R177, R51 ;  /* 0x0000003300b17308 */ /* 0x000ff20000002400 */
[----:B------:R-:W-:Y:S01]  /*b100*/  FMUL.FTZ R44, R44, UR16 ;  /* 0x000000102c2c7c20 */ /* 0x000fe20008410000 */
[----:B------:R-:W-:Y:S01]  /*b110*/  FMUL.FTZ R46, R46, UR16 ;  /* 0x000000102e2e7c20 */ /* 0x000fe20008410000 */
[----:B------:R-:W-:Y:S01]  /*b120*/  FMUL.FTZ R45, R45, UR16 ;  /* 0x000000102d2d7c20 */ /* 0x000fe20008410000 */
[----:B------:R-:W-:Y:S01]  /*b130*/  FMUL.FTZ R47, R47, UR16 ;  /* 0x000000102f2f7c20 */ /* 0x000fe20008410000 */
[----:B------:R-:W-:Y:S04]  /*b140*/  MUFU.TANH R87, R44 ;  /* 0x0000002c00577308 */ /* 0x000fe80000002400 */
[----:B------:R-:W-:Y:S04]  /*b150*/  HMMA.16816.F32 R32, R8, R20, R24 ;  /* 0x000000140820723c */ /* 0x000fe80000001818 */
[----:B------:R-:W-:Y:S02]  /*b160*/  MUFU.TANH R61, R46 ;  /* 0x0000002e003d7308 */ /* 0x000fe40000002400 */
[----:B------:R-:W-:Y:S06]  /*b170*/  HMMA.16816.F32 R24, R12, R28, RZ ;  /* 0x0000001c0c18723c */ /* 0x000fec00000018ff */
[----:B------:R-:W1:Y:S08]  /*b180*/  MUFU.TANH R36, R45 ;  /* 0x0000002d00247308 */ /* 0x000e700000002400 */
[----:B------:R2:W3:Y:S04]  /*b190*/  MUFU.TANH R64, R47 ;  /* 0x0000002f00407308 */ /* 0x0004e80000002400 */
[----:B------:R-:W-:Y:S01]  /*b1a0*/  FMUL.FTZ R32, R32, UR16 ;  /* 0x0000001020207c20 */ /* 0x000fe20008410000 */
[----:B------:R-:W-:Y:S01]  /*b1b0*/  FMUL.FTZ R33, R33, UR16 ;  /* 0x0000001021217c20 */ /* 0x000fe20008410000 */
[----:B------:R-:W-:Y:S01]  /*b1c0*/  FMUL.FTZ R34, R34, UR16 ;  /* 0x0000001022227c20 */ /* 0x000fe20008410000 */
[----:B------:R-:W-:Y:S01]  /*b1d0*/  FMUL.FTZ R35, R35, UR16 ;  /* 0x0000001023237c20 */ /* 0x000fe20008410000 */
[----:B------:R-:W-:Y:S01]  /*b1e0*/  MUFU.TANH R115, R32 ;  /* 0x0000002000737308 */ /* 0x000fe20000002400 */
[----:B-1----:R-:W-:-:S07]  /*b1f0*/  FSEL R36, R36, -INF , !P6 ;  /* 0xff80000024247808 */ /* 0x002fce0007000000 */
[----:B------:R-:W-:Y:S01]  /*b200*/  MUFU.TANH R102, R33 ;  /* 0x0000002100667308 */ /* 0x000fe20000002400 */
[----:B--2---:R-:W-:Y:S01]  /*b210*/  HMMA.16816.F32 R44, R4, R20, R24 ;  /* 0x00000014042c723c */ /* 0x004fe20000001818 */
[----:B---3--:R-:W-:-:S05]  /*b220*/  FSEL R64, R64, -INF , !P0 ;  /* 0xff80000040407808 */ /* 0x008fca0004000000 */
[-C--:B------:R-:W-:Y:S01]  /*b230*/  HMMA.16816.F32 R24, R12, R30.reuse, RZ ;  /* 0x0000001e0c18723c */ /* 0x080fe200000018ff */
        /* <DEDUP_REMOVED lines=8> */
[-C--:B------:R-:W-:Y:S01]  /*b2c0*/  HMMA.16816.F32 R24, R4, R22.reuse, R24 ;  /* 0x000000160418723c */ /* 0x080fe20000001818 */
[----:B-1----:R-:W1:Y:S05]  /*b2d0*/  LDSM.16.M88.4 R32, [R135+0x3800] ;  /* 0x003800008720783b */ /* 0x002e6a0000000200 */
[----:B------:R-:W-:Y:S01]  /*b2e0*/  HMMA.16816.F32 R48, R8, R22, R28 ;  /* 0x000000160830723c */ /* 0x000fe2000000181c */
[----:B------:R-:W2:Y:S01]  /*b2f0*/  LDSM.16.M88.4 R20, [R190] ;  /* 0x00000000be14783b */ /* 0x000ea20000000200 */
[----:B------:R-:W-:Y:S03]  /*b300*/  MUFU.TANH R111, R45 ;  /* 0x0000002d006f7308 */ /* 0x000fe60000002400 */
[----:B------:R-:W3:Y:S05]  /*b310*/  LDSM.16.M88.4 R28, [R135+0x3c00] ;  /* 0x003c0000871c783b */ /* 0x000eea0000000200 */
[----:B------:R-:W4:Y:S08]  /*b320*/  MUFU.TANH R117, R46 ;  /* 0x0000002e00757308 */ /* 0x000f300000002400 */
        /* <DEDUP_REMOVED lines=9> */
[----:B------:R-:W-:Y:S08]  /*b3c0*/  MUFU.TANH R103, R26 ;  /* 0x0000001a00677308 */ /* 0x000ff00000002400 */
[----:B------:R-:W-:Y:S08]  /*b3d0*/  MUFU.TANH R134, R25 ;  /* 0x0000001900867308 */ /* 0x000ff00000002400 */
[----:B------:R1:W-:Y:S08]  /*b3e0*/  MUFU.TANH R133, R27 ;  /* 0x0000001b00857308 */ /* 0x0003f00000002400 */
[----:B------:R5:W4:Y:S08]  /*b3f0*/  MUFU.TANH R114, R47 ;  /* 0x0000002f00727308 */ /* 0x000b300000002400 */
[----:B------:R-:W4:Y:S01]  /*b400*/  MUFU.TANH R100, R48 ;  /* 0x0000003000647308 */ /* 0x000f220000002400 */
[-C--:B-1----:R-:W-:Y:S07]  /*b410*/  HMMA.16816.F32 R24, R12, R32.reuse, RZ ;  /* 0x000000200c18723c */ /* 0x082fee00000018ff */
[----:B------:R-:W-:Y:S01]  /*b420*/  MUFU.TANH R84, R50 ;  /* 0x0000003200547308 */ /* 0x000fe20000002400 */
[----:B-----5:R-:W-:Y:S07]  /*b430*/  HMMA.16816.F32 R44, R16, R32, RZ ;  /* 0x00000020102c723c */ /* 0x020fee00000018ff */
[----:B------:R2:W1:Y:S09]  /*b440*/  MUFU.TANH R85, R49 ;  /* 0x0000003100557308 */ /* 0x0004720000002400 */
[----:B--2---:R-:W-:Y:S01]  /*b450*/  HMMA.16816.F32 R48, R4, R20, R24 ;  /* 0x000000140430723c */ /* 0x004fe20000001818 */
[----:B------:R-:W2:Y:S01]  /*b460*/  LDSM.16.M88.4 R24, [R189] ;  /* 0x00000000bd18783b */ /* 0x000ea20000000200 */
[----:B------:R-:W-:-:S06]  /*b470*/  DEPBAR.LE SB0, 0x0 ;  /* 0x000080000000791a */ /* 0x000fcc0000000000 */
[----:B------:R-:W-:Y:S01]  /*b480*/  HMMA.16816.F32 R52, R8, R20, R44 ;  /* 0x000000140834723c */ /* 0x000fe2000000182c */
[----:B------:R5:W1:Y:S05]  /*b490*/  MUFU.TANH R20, R3 ;  /* 0x0000000300147308 */ /* 0x000a6a0000002400 */
[----:B---3--:R-:W-:Y:S01]  /*b4a0*/  HMMA.16816.F32 R44, R16, R28, RZ ;  /* 0x0000001c102c723c */ /* 0x008fe200000018ff */
[----:B-----5:R-:W-:-:S09]  /*b4b0*/  VIADD R3, R0, 0x48 ;  /* 0x0000004800037836 */ /* 0x020fd20000000000 */
[----:B------:R-:W-:Y:S01]  /*b4c0*/  FMUL.FTZ R48, R48, UR16 ;  /* 0x0000001030307c20 */ /* 0x000fe20008410000 */
[----:B------:R-:W-:Y:S01]  /*b4d0*/  FMUL.FTZ R49, R49, UR16 ;  /* 0x0000001031317c20 */ /* 0x000fe20008410000 */
[----:B------:R-:W-:Y:S01]  /*b4e0*/  FMUL.FTZ R50, R50, UR16 ;  /* 0x0000001032327c20 */ /* 0x000fe20008410000 */
[----:B------:R-:W-:Y:S01]  /*b4f0*/  FMUL.FTZ R51, R51, UR16 ;  /* 0x0000001033337c20 */ /* 0x000fe20008410000 */
[----:B------:R-:W-:-:S04]  /*b500*/  ISETP.GE.AND P3, PT, R3, R201, PT ;  /* 0x000000c90300720c */ /* 0x000fc80003f66270 */
        /* <DEDUP_REMOVED lines=8> */
[C---:B------:R-:W-:Y:S01]  /*b590*/  ISETP.LT.OR P2, PT, R3.reuse, R196, P2 ;  /* 0x000000c40300720c */ /* 0x040fe20001741670 */
[----:B------:R-:W-:Y:S01]  /*b5a0*/  MUFU.TANH R116, R53 ;  /* 0x0000003500747308 */ /* 0x000fe20000002400 */
[----:B------:R-:W-:-:S02]  /*b5b0*/  ISETP.LT.OR P5, PT, R3, R198, P5 ;  /* 0x000000c60300720c */ /* 0x000fc40002fa1670 */
[----:B------:R-:W-:Y:S02]  /*b5c0*/  FSEL R125, R125, -INF , !P3 ;  /* 0xff8000007d7d7808 */ /* 0x000fe40005800000 */
[----:B------:R-:W-:Y:S02]  /*b5d0*/  FSEL R211, R96, -INF , !P2 ;  /* 0xff80000060d37808 */ /* 0x000fe40005000000 */
[C---:B------:R-:W-:Y:S01]  /*b5e0*/  ISETP.GE.AND P3, PT, R2.reuse, R201, PT ;  /* 0x000000c90200720c */ /* 0x040fe20003f66270 */
[----:B------:R-:W5:Y:S01]  /*b5f0*/  MUFU.TANH R83, R54 ;  /* 0x0000003600537308 */ /* 0x000f620000002400 */
[----:B------:R-:W-:Y:S01]  /*b600*/  BAR.SYNC.DEFER_BLOCKING 0x0 ;  /* 0x0000000000007b1d */ /* 0x000fe20000010000 */
[C---:B------:R-:W-:Y:S02]  /*b610*/  ISETP.GE.AND P2, PT, R2.reuse, R200, PT ;  /* 0x000000c80200720c */ /* 0x040fe40003f46270 */
[----:B------:R-:W-:Y:S02]  /*b620*/  ISETP.GE.AND P4, PT, R3, R202, PT ;  /* 0x000000ca0300720c */ /* 0x000fe40003f86270 */
[----:B------:R-:W-:-:S02]  /*b630*/  ISETP.LT.OR P3, PT, R2, R199, P3 ;  /* 0x000000c70200720c */ /* 0x000fc40001f61670 */
[----:B------:R2:W-:Y:S01]  /*b640*/  MUFU.TANH R110, R55 ;  /* 0x00000037006e7308 */ /* 0x0005e20000002400 */
[----:B------:R-:W-:Y:S01]  /*b650*/  ISETP.LT.OR P2, PT, R2, R196, P2 ;  /* 0x000000c40200720c */ /* 0x000fe20001741670 */
[C---:B------:R-:W-:Y:S01]  /*b660*/  VIADD R2, R0.reuse, 0x50 ;  /* 0x0000005000027836 */ /* 0x040fe20000000000 */
[----:B------:R-:W-:Y:S01]  /*b670*/  ISETP.LT.OR P4, PT, R3, R197, P4 ;  /* 0x000000c50300720c */ /* 0x000fe20002781670 */
[----:B------:R-:W-:Y:S01]  /*b680*/  VIADD R3, R0, 0x58 ;  /* 0x0000005800037836 */ /* 0x000fe20000000000 */
[----:B------:R-:W-:Y:S02]  /*b690*/  FSEL R124, R124, -INF , !P3 ;  /* 0xff8000007c7c7808 */ /* 0x000fe40005800000 */
[----:B------:R-:W-:Y:S01]  /*b6a0*/  FSEL R61, R61, -INF , !P4 ;  /* 0xff8000003d3d7808 */ /* 0x000fe20006000000 */
[----:B------:R-:W-:Y:S01]  /*b6b0*/  MUFU.TANH R91, R48 ;  /* 0x00000030005b7308 */ /* 0x000fe20000002400 */
[C---:B------:R-:W-:Y:S02]  /*b6c0*/  ISETP.GE.AND P4, PT, R2.reuse, R202, PT ;  /* 0x000000ca0200720c */ /* 0x040fe40003f86270 */
[----:B------:R-:W-:-:S02]  /*b6d0*/  ISETP.GE.AND P6, PT, R2, R201, PT ;  /* 0x000000c90200720c */ /* 0x000fc40003fc6270 */
[C---:B------:R-:W-:Y:S02]  /*b6e0*/  ISETP.GE.AND P0, PT, R2.reuse, R200, PT ;  /* 0x000000c80200720c */ /* 0x040fe40003f06270 */
[C---:B------:R-:W-:Y:S01]  /*b6f0*/  ISETP.LT.OR P4, PT, R2.reuse, R197, P4 ;  /* 0x000000c50200720c */ /* 0x040fe20002781670 */
[----:B------:R-:W-:Y:S01]  /*b700*/  MUFU.TANH R96, R49 ;  /* 0x0000003100607308 */ /* 0x000fe20000002400 */
[----:B--2---:R-:W-:Y:S01]  /*b710*/  HMMA.16816.F32 R52, R8, R24, R44 ;  /* 0x000000180834723c */ /* 0x004fe2000000182c */
[C---:B------:R-:W-:Y:S02]  /*b720*/  ISETP.LT.OR P6, PT, R2.reuse, R199, P6 ;  /* 0x000000c70200720c */ /* 0x040fe400037c1670 */
[----:B------:R-:W-:Y:S02]  /*b730*/  ISETP.LT.OR P0, PT, R2, R196, P0 ;  /* 0x000000c40200720c */ /* 0x000fe40000701670 */
[----:B------:R-:W-:Y:S01]  /*b740*/  FSEL R177, R177, -INF , !P2 ;  /* 0xff800000b1b17808 */ /* 0x000fe20005000000 */
[----:B------:R-:W-:Y:S01]  /*b750*/  HMMA.16816.F32 R44, R12, R28, RZ ;  /* 0x0000001c0c2c723c */ /* 0x000fe200000018ff */
[----:B------:R-:W2:Y:S01]  /*b760*/  MUFU.TANH R21, R50 ;  /* 0x0000003200157308 */ /* 0x000ea20000002400 */
[----:B----4-:R-:W-:-:S05]  /*b770*/  FSEL R209, R117, -INF , !P0 ;  /* 0xff80000075d17808 */ /* 0x010fca0004000000 */
[----:B------:R-:W-:Y:S02]  /*b780*/  FSEL R29, R87, -INF , !P5 ;  /* 0xff800000571d7808 */ /* 0x000fe40006800000 */
[----:B------:R4:W2:Y:S01]  /*b790*/  MUFU.TANH R87, R51 ;  /* 0x0000003300577308 */ /* 0x0008a20000002400 */
[----:B------:R-:W-:-:S04]  /*b7a0*/  ISETP.GE.AND P5, PT, R2, R203, PT ;  /* 0x000000cb0200720c */ /* 0x000fc80003fa6270 */
[----:B------:R-:W-:Y:S01]  /*b7b0*/  ISETP.LT.OR P5, PT, R2, R198, P5 ;  /* 0x000000c60200720c */ /* 0x000fe20002fa1670 */
[----:B------:R-:W-:-:S03]  /*b7c0*/  VIADD R2, R0, 0x51 ;  /* 0x0000005100027836 */ /* 0x000fc60000000000 */
[----:B------:R-:W-:Y:S01]  /*b7d0*/  FMUL.FTZ R52, R52, UR16 ;  /* 0x0000001034347c20 */ /* 0x000fe20008410000 */
[----:B------:R-:W-:Y:S01]  /*b7e0*/  FMUL.FTZ R53, R53, UR16 ;  /* 0x0000001035357c20 */ /* 0x000fe20008410000 */
[----:B------:R-:W-:Y:S01]  /*b7f0*/  ISETP.GE.AND P3, PT, R2, R203, PT ;  /* 0x000000cb0200720c */ /* 0x000fe20003f66270 */
[----:B------:R-:W-:Y:S01]  /*b800*/  FMUL.FTZ R54, R54, UR16 ;  /* 0x0000001036367c20 */ /* 0x000fe20008410000 */
[C---:B------:R-:W-:Y:S01]  /*b810*/  ISETP.GE.AND P2, PT, R2.reuse, R202, PT ;  /* 0x000000ca0200720c */ /* 0x040fe20003f46270 */
[----:B------:R1:W-:Y:S01]  /*b820*/  MUFU.TANH R109, R52 ;  /* 0x00000034006d7308 */ /* 0x0003e20000002400 */
[C---:B------:R-:W-:Y:S01]  /*b830*/  ISETP.LT.OR P3, PT, R2.reuse, R198, P3 ;  /* 0x000000c60200720c */ /* 0x040fe20001f61670 */
[----:B------:R-:W-:Y:S01]  /*b840*/  FMUL.FTZ R55, R55, UR16 ;  /* 0x0000001037377c20 */ /* 0x000fe20008410000 */
[----:B----4-:R-:W-:Y:S01]  /*b850*/  HMMA.16816.F32 R48, R4, R24, R44 ;  /* 0x000000180430723c */ /* 0x010fe2000000182c */
[----:B------:R-:W-:Y:S02]  /*b860*/  ISETP.LT.OR P2, PT, R2, R197, P2 ;  /* 0x000000c50200720c */ /* 0x000fe40001741670 */
[----:B------:R-:W-:-:S02]  /*b870*/  FSEL R28, R102, -INF , !P3 ;  /* 0xff800000661c7808 */ /* 0x000fc40005800000 */
[C---:B------:R-:W-:Y:S01]  /*b880*/  ISETP.GE.AND P3, PT, R2.reuse, R200, PT ;  /* 0x000000c80200720c */ /* 0x040fe20003f66270 */
[-C--:B------:R-:W-:Y:S01]  /*b890*/  HMMA.16816.F32 R44, R12, R34.reuse, RZ ;  /* 0x000000220c2c723c */ /* 0x080fe200000018ff */
[----:B------:R-:W-:Y:S01]  /*b8a0*/  FSEL R25, R115, -INF , !P5 ;  /* 0xff80000073197808 */ /* 0x000fe20006800000 */
[----:B------:R-:W-:Y:S01]  /*b8b0*/  MUFU.TANH R102, R54 ;  /* 0x0000003600667308 */ /* 0x000fe20000002400 */
[C---:B------:R-:W-:Y:S02]  /*b8c0*/  ISETP.GE.AND P5, PT, R2.reuse, R201, PT ;  /* 0x000000c90200720c */ /* 0x040fe40003fa6270 */
[C---:B------:R-:W-:Y:S01]  /*b8d0*/  ISETP.LT.OR P3, PT, R2.reuse, R196, P3 ;  /* 0x000000c40200720c */ /* 0x040fe20001f61670 */
[----:B------:R-:W-:Y:S01]  /*b8e0*/  HMMA.16816.F32 R32, R16, R34, RZ ;  /* 0x000000221020723c */ /* 0x000fe200000018ff */
[----:B------:R-:W-:Y:S01]  /*b8f0*/  ISETP.LT.OR P5, PT, R2, R199, P5 ;  /* 0x000000c70200720c */ /* 0x000fe20002fa1670 */
[----:B------:R-:W-:Y:S01]  /*b900*/  VIADD R2, R0, 0x59 ;  /* 0x0000005900027836 */ /* 0x000fe20000000000 */
[----:B-1----:R-:W-:Y:S01]  /*b910*/  FSEL R52, R129, -INF , !P4 ;  /* 0xff80000081347808 */ /* 0x002fe20006000000 */
[----:B------:R1:W-:Y:S01]  /*b920*/  MUFU.TANH R115, R53 ;  /* 0x0000003500737308 */ /* 0x0003e20000002400 */
[----:B------:R-:W-:Y:S01]  /*b930*/  FSEL R129, R111, -INF , !P5 ;  /* 0xff8000006f817808 */ /* 0x000fe20006800000 */
[----:B------:R-:W-:Y:S01]  /*b940*/  HMMA.16816.F32 R12, R12, R30, RZ ;  /* 0x0000001e0c0c723c */ /* 0x000fe200000018ff */
[----:B------:R-:W-:-:S02]  /*b950*/  ISETP.GE.AND P5, PT, R3, R200, PT ;  /* 0x000000c80300720c */ /* 0x000fc40003fa6270 */
[----:B------:R-:W-:Y:S02]  /*b960*/  FSEL R212, R114, -INF , !P3 ;  /* 0xff80000072d47808 */ /* 0x000fe40005800000 */
[----:B------:R-:W-:Y:S01]  /*b970*/  ISETP.LT.OR P5, PT, R3, R196, P5 ;  /* 0x000000c40300720c */ /* 0x000fe20002fa1670 */
[----:B------:R-:W-:Y:S01]  /*b980*/  FMUL.FTZ R49, R49, UR16 ;  /* 0x0000001031317c20 */ /* 0x000fe20008410000 */
[----:B------:R-:W-:Y:S01]  /*b990*/  ISETP.GE.AND P0, PT, R2, R203, PT ;  /* 0x000000cb0200720c */ /* 0x000fe20003f06270 */
[----:B------:R-:W-:Y:S01]  /*b9a0*/  FMUL.FTZ R50, R50, UR16 ;  /* 0x0000001032327c20 */ /* 0x000fe20008410000 */
[----:B------:R-:W-:Y:S01]  /*b9b0*/  FSEL R213, R103, -INF , !P5 ;  /* 0xff80000067d57808 */ /* 0x000fe20006800000 */
[----:B------:R-:W-:Y:S01]  /*b9c0*/  HMMA.16816.F32 R16, R16, R30, RZ ;  /* 0x0000001e1010723c */ /* 0x000fe200000018ff */
[C---:B------:R-:W-:Y:S01]  /*b9d0*/  ISETP.GE.AND P3, PT, R2.reuse, R202, PT ;  /* 0x000000ca0200720c */ /* 0x040fe20003f66270 */
[----:B------:R4:W-:Y:S01]  /*b9e0*/  MUFU.TANH R54, R50 ;  /* 0x0000003200367308 */ /* 0x0009e20000002400 */
[----:B------:R-:W-:Y:S01]  /*b9f0*/  ISETP.GE.AND P5, PT, R2, R200, PT ;  /* 0x000000c80200720c */ /* 0x000fe20003fa6270 */
[----:B------:R-:W-:Y:S01]  /*ba00*/  FMUL.FTZ R48, R48, UR16 ;  /* 0x0000001030307c20 */ /* 0x000fe20008410000 */
[----:B-1----:R-:W-:Y:S01]  /*ba10*/  FSEL R53, R126, -INF , !P2 ;  /* 0xff8000007e357808 */ /* 0x002fe20005000000 */
[-C--:B------:R-:W-:Y:S01]  /*ba20*/  HMMA.16816.F32 R44, R4, R22.reuse, R44 ;  /* 0x00000016042c723c */ /* 0x080fe2000000182c */
[----:B------:R-:W-:Y:S01]  /*ba30*/  FSEL R126, R112, -INF , !P6 ;  /* 0xff800000707e7808 */ /* 0x000fe20007000000 */
[----:B------:R-:W-:Y:S01]  /*ba40*/  FMUL.FTZ R51, R51, UR16 ;  /* 0x0000001033337c20 */ /* 0x000fe20008410000 */
[C---:B------:R-:W-:Y:S01]  /*ba50*/  ISETP.GE.AND P6, PT, R3.reuse, R201, PT ;  /* 0x000000c90300720c */ /* 0x040fe20003fc6270 */
[----:B------:R-:W-:Y:S01]  /*ba60*/  MUFU.TANH R112, R55 ;  /* 0x0000003700707308 */ /* 0x000fe20000002400 */
[C---:B------:R-:W-:Y:S01]  /*ba70*/  ISETP.GE.AND P4, PT, R3.reuse, R203, PT ;  /* 0x000000cb0300720c */ /* 0x040fe20003f86270 */
[----:B------:R-:W-:Y:S01]  /*ba80*/  HMMA.16816.F32 R32, R8, R22, R32 ;  /* 0x000000160820723c */ /* 0x000fe20000001820 */
[----:B------:R-:W-:-:S02]  /*ba90*/  ISETP.LT.OR P6, PT, R3, R199, P6 ;  /* 0x000000c70300720c */ /* 0x000fc400037c1670 */
[----:B------:R-:W-:Y:S02]  /*baa0*/  ISETP.GE.AND P2, PT, R3, R202, PT ;  /* 0x000000ca0300720c */ /* 0x000fe40003f46270 */
[----:B------:R-:W-:Y:S01]  /*bab0*/  FSEL R111, R101, -INF , !P6 ;  /* 0xff800000656f7808 */ /* 0x000fe20007000000 */
[----:B------:R-:W-:Y:S01]  /*bac0*/  MUFU.TANH R55, R48 ;  /* 0x0000003000377308 */ /* 0x000fe20000002400 */
[C---:B------:R-:W-:Y:S01]  /*bad0*/  ISETP.GE.AND P6, PT, R2.reuse, R201, PT ;  /* 0x000000c90200720c */ /* 0x040fe20003fc6270 */
[-C--:B------:R-:W-:Y:S01]  /*bae0*/  HMMA.16816.F32 R4, R4, R26.reuse, R12 ;  /* 0x0000001a0404723c */ /* 0x080fe2000000180c */
[C---:B------:R-:W-:Y:S02]  /*baf0*/  ISETP.LT.OR P0, PT, R2.reuse, R198, P0 ;  /* 0x000000c60200720c */ /* 0x040fe40000701670 */
[C---:B------:R-:W-:Y:S02]  /*bb00*/  ISETP.LT.OR P3, PT, R2.reuse, R197, P3 ;  /* 0x000000c50200720c */ /* 0x040fe40001f61670 */
[C---:B------:R-:W-:Y:S01]  /*bb10*/  ISETP.LT.OR P6, PT, R2.reuse, R199, P6 ;  /* 0x000000c70200720c */ /* 0x040fe200037c1670 */
[----:B------:R1:W-:Y:S01]  /*bb20*/  MUFU.TANH R101, R49 ;  /* 0x0000003100657308 */ /* 0x0003e20000002400 */
[----:B------:R-:W-:Y:S01]  /*bb30*/  ISETP.LT.OR P5, PT, R2, R196, P5 ;  /* 0x000000c40200720c */ /* 0x000fe20002fa1670 */
[----:B------:R-:W-:Y:S01]  /*bb40*/  VIADD R2, R0, 0x60 ;  /* 0x0000006000027836 */ /* 0x000fe20000000000 */
[C---:B------:R-:W-:Y:S01]  /*bb50*/  ISETP.LT.OR P4, PT, R3.reuse, R198, P4 ;  /* 0x000000c60300720c */ /* 0x040fe20002781670 */
[----:B------:R-:W-:Y:S01]  /*bb60*/  FMUL.FTZ R44, R44, UR16 ;  /* 0x000000102c2c7c20 */ /* 0x000fe20008410000 */
[----:B------:R-:W-:Y:S01]  /*bb70*/  ISETP.LT.OR P2, PT, R3, R197, P2 ;  /* 0x000000c50300720c */ /* 0x000fe20001741670 */
[----:B------:R-:W-:Y:S01]  /*bb80*/  FMUL.FTZ R46, R46, UR16 ;  /* 0x000000102e2e7c20 */ /* 0x000fe20008410000 */
[----:B------:R-:W-:Y:S01]  /*bb90*/  FSEL R24, R100, -INF , !P4 ;  /* 0xff80000064187808 */ /* 0x000fe20006000000 */
[----:B------:R-:W-:Y:S01]  /*bba0*/  FMUL.FTZ R45, R45, UR16 ;  /* 0x000000102d2d7c20 */ /* 0x000fe20008410000 */
[----:B------:R-:W-:Y:S01]  /*bbb0*/  FSEL R23, R85, -INF , !P0 ;  /* 0xff80000055177808 */ /* 0x000fe20004000000 */
[----:B------:R-:W-:Y:S01]  /*bbc0*/  FMUL.FTZ R3, R34, UR16 ;  /* 0x0000001022037c20 */ /* 0x000fe20008410000 */
[----:B----4-:R-:W-:Y:S01]  /*bbd0*/  FSEL R50, R20, -INF , !P3 ;  /* 0xff80000014327808 */ /* 0x010fe20005800000 */
[----:B------:R-:W-:Y:S01]  /*bbe0*/  FMUL.FTZ R32, R32, UR16 ;  /* 0x0000001020207c20 */ /* 0x000fe20008410000 */
[C---:B------:R-:W-:Y:S01]  /*bbf0*/  ISETP.GE.AND P4, PT, R2.reuse, R203, PT ;  /* 0x000000cb0200720c */ /* 0x040fe20003f86270 */
[----:B------:R-:W-:Y:S01]  /*bc00*/  FMUL.FTZ R33, R33, UR16 ;  /* 0x0000001021217c20 */ /* 0x000fe20008410000 */
[----:B------:R-:W-:Y:S01]  /*bc10*/  ISETP.GE.AND P0, PT, R2, R201, PT ;  /* 0x000000c90200720c */ /* 0x000fe20003f06270 */
[----:B------:R-:W4:Y:S01]  /*bc20*/  MUFU.TANH R12, R32 ;  /* 0x00000020000c7308 */ /* 0x000f220000002400 */
[----:B-1----:R-:W-:Y:S01]  /*bc30*/  FSEL R49, R84, -INF , !P2 ;  /* 0xff80000054317808 */ /* 0x002fe20005000000 */
[----:B------:R-:W-:Y:S01]  /*bc40*/  FMUL.FTZ R35, R35, UR16 ;  /* 0x0000001023237c20 */ /* 0x000fe20008410000 */
[C---:B------:R-:W-:Y:S01]  /*bc50*/  ISETP.GE.AND P2, PT, R2.reuse, R202, PT ;  /* 0x000000ca0200720c */ /* 0x040fe20003f46270 */
[----:B------:R-:W-:Y:S01]  /*bc60*/  FMUL.FTZ R47, R47, UR16 ;  /* 0x000000102f2f7c20 */ /* 0x000fe20008410000 */
[C---:B------:R-:W-:Y:S01]  /*bc70*/  ISETP.GE.AND P3, PT, R2.reuse, R200, PT ;  /* 0x000000c80200720c */ /* 0x040fe20003f66270 */
[----:B------:R-:W-:Y:S01]  /*bc80*/  HMMA.16816.F32 R8, R8, R26, R16 ;  /* 0x0000001a0808723c */ /* 0x000fe20000001810 */
[C---:B------:R-:W-:Y:S01]  /*bc90*/  ISETP.LT.OR P4, PT, R2.reuse, R198, P4 ;  /* 0x000000c60200720c */ /* 0x040fe20002781670 */
[----:B------:R-:W1:Y:S01]  /*bca0*/  MUFU.TANH R3, R3 ;  /* 0x0000000300037308 */ /* 0x000e620000002400 */
[----:B------:R-:W-:Y:S01]  /*bcb0*/  ISETP.LT.OR P2, PT, R2, R197, P2 ;  /* 0x000000c50200720c */ /* 0x000fe20001741670 */
[----:B------:R-:W-:Y:S01]  /*bcc0*/  FMUL.FTZ R4, R4, UR16 ;  /* 0x0000001004047c20 */ /* 0x000fe20008410000 */
[C---:B------:R-:W-:Y:S01]  /*bcd0*/  ISETP.LT.OR P0, PT, R2.reuse, R199, P0 ;  /* 0x000000c70200720c */ /* 0x040fe20000701670 */
[----:B------:R-:W-:Y:S01]  /*bce0*/  FMUL.FTZ R5, R5, UR16 ;  /* 0x0000001005057c20 */ /* 0x000fe20008410000 */
[----:B------:R-:W-:Y:S01]  /*bcf0*/  ISETP.LT.OR P3, PT, R2, R196, P3 ;  /* 0x000000c40200720c */ /* 0x000fe20001f61670 */
[----:B------:R-:W-:Y:S01]  /*bd00*/  VIADD R2, R0, 0x61 ;  /* 0x0000006100027836 */ /* 0x000fe20000000000 */
[----:B------:R-:W-:Y:S01]  /*bd10*/  FSEL R84, R134, -INF , !P6 ;  /* 0xff80000086547808 */ /* 0x000fe20007000000 */
[----:B------:R-:W1:Y:S01]  /*bd20*/  MUFU.TANH R44, R44 ;  /* 0x0000002c002c7308 */ /* 0x000e620000002400 */
[----:B------:R-:W-:Y:S01]  /*bd30*/  FSEL R133, R133, -INF , !P5 ;  /* 0xff80000085857808 */ /* 0x000fe20006800000 */
[----:B------:R-:W-:Y:S01]  /*bd40*/  FMUL.FTZ R6, R6, UR16 ;  /* 0x0000001006067c20 */ /* 0x000fe20008410000 */
[----:B---3--:R-:W-:-:S02]  /*bd50*/  FSEL R22, R94, -INF , !P4 ;  /* 0xff8000005e167808 */ /* 0x008fc40006000000 */
[----:B-----5:R-:W-:Y:S02]  /*bd60*/  FSEL R48, R83, -INF , !P2 ;  /* 0xff80000053307808 */ /* 0x020fe40005000000 */
[C---:B------:R-:W-:Y:S01]  /*bd70*/  ISETP.GE.AND P6, PT, R2.reuse, R203, PT ;  /* 0x000000cb0200720c */ /* 0x040fe20003fc6270 */
[----:B------:R-:W3:Y:S01]  /*bd80*/  MUFU.TANH R46, R46 ;  /* 0x0000002e002e7308 */ /* 0x000ee20000002400 */
[C---:B------:R-:W-:Y:S02]  /*bd90*/  ISETP.GE.AND P5, PT, R2.reuse, R202, PT ;  /* 0x000000ca0200720c */ /* 0x040fe40003fa6270 */
[C---:B------:R-:W-:Y:S02]  /*bda0*/  ISETP.GE.AND P4, PT, R2.reuse, R201, PT ;  /* 0x000000c90200720c */ /* 0x040fe40003f86270 */
[----:B------:R-:W-:Y:S01]  /*bdb0*/  ISETP.GE.AND P2, PT, R2, R200, PT ;  /* 0x000000c80200720c */ /* 0x000fe20003f46270 */
[----:B------:R-:W-:Y:S01]  /*bdc0*/  FMUL.FTZ R8, R8, UR16 ;  /* 0x0000001008087c20 */ /* 0x000fe20008410000 */
[C---:B------:R-:W-:Y:S01]  /*bdd0*/  ISETP.LT.OR P6, PT, R2.reuse, R198, P6 ;  /* 0x000000c60200720c */ /* 0x040fe200037c1670 */
[----:B------:R-:W5:Y:S01]  /*bde0*/  MUFU.TANH R33, R33 ;  /* 0x0000002100217308 */ /* 0x000f620000002400 */
[----:B------:R-:W-:Y:S01]  /*bdf0*/  ISETP.LT.OR P5, PT, R2, R197, P5 ;  /* 0x000000c50200720c */ /* 0x000fe20002fa1670 */
[----:B------:R-:W-:Y:S01]  /*be00*/  FMUL.FTZ R10, R10, UR16 ;  /* 0x000000100a0a7c20 */ /* 0x000fe20008410000 */
[C---:B------:R-:W-:Y:S01]  /*be10*/  ISETP.LT.OR P4, PT, R2.reuse, R199, P4 ;  /* 0x000000c70200720c */ /* 0x040fe20002781670 */
[----:B------:R-:W-:Y:S01]  /*be20*/  FMUL.FTZ R9, R9, UR16 ;  /* 0x0000001009097c20 */ /* 0x000fe20008410000 */
[----:B------:R-:W-:Y:S01]  /*be30*/  ISETP.LT.OR P2, PT, R2, R196, P2 ;  /* 0x000000c40200720c */ /* 0x000fe20001741670 */
[----:B------:R-:W-:Y:S01]  /*be40*/  VIADD R2, R0, 0x68 ;  /* 0x0000006800027836 */ /* 0x000fe20000000000 */
[----:B--2---:R-:W-:Y:S01]  /*be50*/  FSEL R207, R21, -INF , !P3 ;  /* 0xff80000015cf7808 */ /* 0x004fe20005800000 */
[----:B------:R-:W2:Y:S01]  /*be60*/  MUFU.TANH R35, R35 ;  /* 0x0000002300237308 */ /* 0x000ea20000002400 */
[----:B------:R-:W-:-:S02]  /*be70*/  FSEL R91, R91, -INF , !P0 ;  /* 0xff8000005b5b7808 */ /* 0x000fc40004000000 */
[----:B------:R-:W-:Y:S02]  /*be80*/  FSEL R21, R116, -INF , !P6 ;  /* 0xff80000074157808 */ /* 0x000fe40007000000 */
[----:B------:R-:W-:Y:S02]  /*be90*/  FSEL R31, R110, -INF , !P5 ;  /* 0xff8000006e1f7808 */ /* 0x000fe40006800000 */
[C---:B------:R-:W-:Y:S01]  /*bea0*/  ISETP.GE.AND P0, PT, R2.reuse, R203, PT ;  /* 0x000000cb0200720c */ /* 0x040fe20003f06270 */
[----:B------:R-:W2:Y:S01]  /*beb0*/  MUFU.TANH R45, R45 ;  /* 0x0000002d002d7308 */ /* 0x000ea20000002400 */
[C---:B------:R-:W-:Y:S02]  /*bec0*/  ISETP.GE.AND P3, PT, R2.reuse, R202, PT ;  /* 0x000000ca0200720c */ /* 0x040fe40003f66270 */
[C---:B------:R-:W-:Y:S02]  /*bed0*/  ISETP.GE.AND P6, PT, R2.reuse, R201, PT ;  /* 0x000000c90200720c */ /* 0x040fe40003fc6270 */
[----:B------:R-:W-:-:S02]  /*bee0*/  ISETP.GE.AND P5, PT, R2, R200, PT ;  /* 0x000000c80200720c */ /* 0x000fc40003fa6270 */
[C---:B------:R-:W-:Y:S01]  /*bef0*/  ISETP.LT.OR P0, PT, R2.reuse, R198, P0 ;  /* 0x000000c60200720c */ /* 0x040fe20000701670 */
[----:B------:R-:W2:Y:S01]  /*bf00*/  MUFU.TANH R47, R47 ;  /* 0x0000002f002f7308 */ /* 0x000ea20000002400 */
[C---:B------:R-:W-:Y:S02]  /*bf10*/  ISETP.LT.OR P3, PT, R2.reuse, R197, P3 ;  /* 0x000000c50200720c */ /* 0x040fe40001f61670 */
[C---:B------:R-:W-:Y:S02]  /*bf20*/  ISETP.LT.OR P6, PT, R2.reuse, R199, P6 ;  /* 0x000000c70200720c */ /* 0x040fe400037c1670 */
[----:B------:R-:W-:Y:S01]  /*bf30*/  ISETP.LT.OR P5, PT, R2, R196, P5 ;  /* 0x000000c40200720c */ /* 0x000fe20002fa1670 */
[----:B------:R-:W-:Y:S01]  /*bf40*/  VIADD R2, R0, 0x69 ;  /* 0x0000006900027836 */ /* 0x000fe20000000000 */
[----:B------:R-:W-:Y:S01]  /*bf50*/  FSEL R96, R96, -INF , !P4 ;  /* 0xff80000060607808 */ /* 0x000fe20006000000 */
[----:B------:R-:W2:Y:S01]  /*bf60*/  MUFU.TANH R4, R4 ;  /* 0x0000000400047308 */ /* 0x000ea20000002400 */
[----:B------:R-:W-:-:S02]  /*bf70*/  FSEL R117, R87, -INF , !P2 ;  /* 0xff80000057757808 */ /* 0x000fc40005000000 */
[----:B----4-:R-:W-:Y:S02]  /*bf80*/  FSEL R20, R12, -INF , !P0 ;  /* 0xff8000000c147808 */ /* 0x010fe40004000000 */
[----:B-1----:R-:W-:Y:S01]  /*bf90*/  FSEL R30, R3, -INF , !P3 ;  /* 0xff800000031e7808 */ /* 0x002fe20005800000 */
[----:B------:R-:W-:Y:S01]  /*bfa0*/  VIADD R3, R0, 0x71 ;  /* 0x0000007100037836 */ /* 0x000fe20000000000 */
[C---:B------:R-:W-:Y:S01]  /*bfb0*/  ISETP.GE.AND P4, PT, R2.reuse, R203, PT ;  /* 0x000000cb0200720c */ /* 0x040fe20003f86270 */
[----:B------:R-:W1:Y:S01]  /*bfc0*/  MUFU.TANH R51, R51 ;  /* 0x0000003300337308 */ /* 0x000e620000002400 */
[C---:B------:R-:W-:Y:S02]  /*bfd0*/  ISETP.GE.AND P2, PT, R2.reuse, R202, PT ;  /* 0x000000ca0200720c */ /* 0x040fe40003f46270 */
[C---:B------:R-:W-:Y:S02]  /*bfe0*/  ISETP.GE.AND P0, PT, R2.reuse, R201, PT ;  /* 0x000000c90200720c */ /* 0x040fe40003f06270 */
[----:B------:R-:W-:-:S02]  /*bff0*/  ISETP.GE.AND P3, PT, R2, R200, PT ;  /* 0x000000c80200720c */ /* 0x000fc40003f66270 */
[C---:B------:R-:W-:Y:S01]  /*c000*/  ISETP.LT.OR P4, PT, R2.reuse, R198, P4 ;  /* 0x000000c60200720c */ /* 0x040fe20002781670 */
[----:B------:R-:W4:Y:S01]  /*c010*/  MUFU.TANH R8, R8 ;  /* 0x0000000800087308 */ /* 0x000f220000002400 */
[C---:B------:R-:W-:Y:S02]  /*c020*/  ISETP.LT.OR P2, PT, R2.reuse, R197, P2 ;  /* 0x000000c50200720c */ /* 0x040fe40001741670 */
[C---:B------:R-:W-:Y:S02]  /*c030*/  ISETP.LT.OR P0, PT, R2.reuse, R199, P0 ;  /* 0x000000c70200720c */ /* 0x040fe40000701670 */
[----:B------:R-:W-:Y:S01]  /*c040*/  ISETP.LT.OR P3, PT, R2, R196, P3 ;  /* 0x000000c40200720c */ /* 0x000fe20001f61670 */
[----:B------:R-:W-:Y:S01]  /*c050*/  VIADD R2, R0, 0x70 ;  /* 0x0000007000027836 */ /* 0x000fe20000000000 */
[----:B------:R-:W-:Y:S01]  /*c060*/  FSEL R87, R44, -INF , !P6 ;  /* 0xff8000002c577808 */ /* 0x000fe20007000000 */
[----:B------:R-:W4:Y:S01]  /*c070*/  MUFU.TANH R10, R10 ;  /* 0x0000000a000a7308 */ /* 0x000f220000002400 */
[----:B---3--:R-:W-:-:S02]  /*c080*/  FSEL R134, R46, -INF , !P5 ;  /* 0xff8000002e867808 */ /* 0x008fc40006800000 */
[----:B-----5:R-:W-:Y:S02]  /*c090*/  FSEL R33, R33, -INF , !P4 ;  /* 0xff80000021217808 */ /* 0x020fe40006000000 */
[----:B--2---:R-:W-:Y:S02]  /*c0a0*/  FSEL R35, R35, -INF , !P2 ;  /* 0xff80000023237808 */ /* 0x004fe40005000000 */
[C---:B------:R-:W-:Y:S01]  /*c0b0*/  ISETP.GE.AND P6, PT, R2.reuse, R203, PT ;  /* 0x000000cb0200720c */ /* 0x040fe20003fc6270 */
[----:B------:R-:W-:Y:S01]  /*c0c0*/  MUFU.TANH R5, R5 ;  /* 0x0000000500057308 */ /* 0x000fe20000002400 */
[C---:B------:R-:W-:Y:S02]  /*c0d0*/  ISETP.GE.AND P5, PT, R2.reuse, R202, PT ;  /* 0x000000ca0200720c */ /* 0x040fe40003fa6270 */
[C---:B------:R-:W-:Y:S02]  /*c0e0*/  ISETP.GE.AND P4, PT, R2.reuse, R201, PT ;  /* 0x000000c90200720c */ /* 0x040fe40003f86270 */
[----:B------:R-:W-:-:S02]  /*c0f0*/  ISETP.GE.AND P2, PT, R2, R200, PT ;  /* 0x000000c80200720c */ /* 0x000fc40003f46270 */
[----:B------:R-:W-:Y:S01]  /*c100*/  FSEL R85, R45, -INF , !P0 ;  /* 0xff8000002d557808 */ /* 0x000fe20004000000 */
[----:B------:R-:W2:Y:S01]  /*c110*/  MUFU.TANH R6, R6 ;  /* 0x0000000600067308 */ /* 0x000ea20000002400 */
[----:B------:R-:W-:Y:S02]  /*c120*/  FSEL R114, R47, -INF , !P3 ;  /* 0xff8000002f727808 */ /* 0x000fe40005800000 */
[C---:B------:R-:W-:Y:S02]  /*c130*/  ISETP.GE.AND P0, PT, R3.reuse, R203, PT ;  /* 0x000000cb0300720c */ /* 0x040fe40003f06270 */
[----:B------:R-:W-:Y:S02]  /*c140*/  ISETP.GE.AND P3, PT, R3, R202, PT ;  /* 0x000000ca0300720c */ /* 0x000fe40003f66270 */
[C---:B------:R-:W-:Y:S01]  /*c150*/  ISETP.LT.OR P6, PT, R2.reuse, R198, P6 ;  /* 0x000000c60200720c */ /* 0x040fe200037c1670 */
[----:B------:R-:W3:Y:S01]  /*c160*/  MUFU.TANH R9, R9 ;  /* 0x0000000900097308 */ /* 0x000ee20000002400 */
[----:B------:R-:W-:-:S02]  /*c170*/  ISETP.LT.OR P5, PT, R2, R197, P5 ;  /* 0x000000c50200720c */ /* 0x000fc40002fa1670 */
[C---:B------:R-:W-:Y:S02]  /*c180*/  ISETP.LT.OR P4, PT, R2.reuse, R199, P4 ;  /* 0x000000c70200720c */ /* 0x040fe40002781670 */
[----:B------:R-:W-:Y:S01]  /*c190*/  ISETP.LT.OR P2, PT, R2, R196, P2 ;  /* 0x000000c40200720c */ /* 0x000fe20001741670 */
[C---:B------:R-:W-:Y:S01]  /*c1a0*/  VIADD R2, R0.reuse, 0x78 ;  /* 0x0000007800027836 */ /* 0x040fe20000000000 */
[C---:B------:R-:W-:Y:S01]  /*c1b0*/  ISETP.LT.OR P0, PT, R3.reuse, R198, P0 ;  /* 0x000000c60300720c */ /* 0x040fe20000701670 */
[----:B------:R-:W-:Y:S01]  /*c1c0*/  VIADD R0, R0, 0x79 ;  /* 0x0000007900007836 */ /* 0x000fe20000000000 */
[----:B------:R-:W-:Y:S02]  /*c1d0*/  ISETP.LT.OR P3, PT, R3, R197, P3 ;  /* 0x000000c50300720c */ /* 0x000fe40001f61670 */
[----:B------:R-:W-:Y:S02]  /*c1e0*/  FSEL R18, R109, -INF , !P6 ;  /* 0xff8000006d127808 */ /* 0x000fe40007000000 */
[----:B------:R-:W-:-:S02]  /*c1f0*/  FSEL R26, R102, -INF , !P5 ;  /* 0xff800000661a7808 */ /* 0x000fc40006800000 */
        /* <DEDUP_REMOVED lines=8> */
[C---:B------:R-:W-:Y:S02]  /*c280*/  ISETP.GE.AND P0, PT, R2.reuse, R201, PT ;  /* 0x000000c90200720c */ /* 0x040fe40003f06270 */
[C---:B------:R-:W-:Y:S02]  /*c290*/  ISETP.GE.AND P3, PT, R2.reuse, R200, PT ;  /* 0x000000c80200720c */ /* 0x040fe40003f66270 */
[C---:B------:R-:W-:Y:S02]  /*c2a0*/  ISETP.LT.OR P6, PT, R3.reuse, R199, P6 ;  /* 0x000000c70300720c */ /* 0x040fe400037c1670 */
[----:B------:R-:W-:Y:S01]  /*c2b0*/  ISETP.LT.OR P5, PT, R3, R196, P5 ;  /* 0x000000c40300720c */ /* 0x000fe20002fa1670 */
[----:B------:R-:W-:Y:S01]  /*c2c0*/  FMUL.FTZ R3, R11, UR16 ;  /* 0x000000100b037c20 */ /* 0x000fe20008410000 */
[----:B------:R-:W-:-:S02]  /*c2d0*/  ISETP.LT.OR P4, PT, R2, R198, P4 ;  /* 0x000000c60200720c */ /* 0x000fc40002781670 */
[C---:B------:R-:W-:Y:S02]  /*c2e0*/  ISETP.LT.OR P2, PT, R2.reuse, R197, P2 ;  /* 0x000000c50200720c */ /* 0x040fe40001741670 */
[C---:B------:R-:W-:Y:S01]  /*c2f0*/  ISETP.LT.OR P0, PT, R2.reuse, R199, P0 ;  /* 0x000000c70200720c */ /* 0x040fe20000701670 */
[----:B------:R-:W5:Y:S01]  /*c300*/  MUFU.TANH R3, R3 ;  /* 0x0000000300037308 */ /* 0x000f620000002400 */
[----:B------:R-:W-:Y:S01]  /*c310*/  ISETP.LT.OR P3, PT, R2, R196, P3 ;  /* 0x000000c40200720c */ /* 0x000fe20001f61670 */
[----:B------:R-:W-:Y:S01]  /*c320*/  FMUL.FTZ R2, R7, UR16 ;  /* 0x0000001007027c20 */ /* 0x000fe20008410000 */
[----:B------:R-:W-:Y:S02]  /*c330*/  FSEL R94, R4, -INF , !P0 ;  /* 0xff800000045e7808 */ /* 0x000fe40004000000 */
[----:B------:R-:W-:Y:S02]  /*c340*/  PLOP3.LUT P0, PT, PT, PT, UP0, 0x80, 0x0 ;  /* 0x000000000000781c */ /* 0x000fe40003f0f008 */
[----:B------:R-:W-:Y:S01]  /*c350*/  FSEL R101, R101, -INF , !P6 ;  /* 0xff80000065657808 */ /* 0x000fe20007000000 */
[----:B------:R-:W5:Y:S01]  /*c360*/  MUFU.TANH R2, R2 ;  /* 0x0000000200027308 */ /* 0x000f620000002400 */
[----:B-1----:R-:W-:-:S02]  /*c370*/  FSEL R109, R51, -INF , !P5 ;  /* 0xff800000336d7808 */ /* 0x002fc40006800000 */
[----:B----4-:R-:W-:Y:S02]  /*c380*/  FSEL R16, R8, -INF , !P4 ;  /* 0xff80000008107808 */ /* 0x010fe40006000000 */
[----:B------:R-:W-:Y:S02]  /*c390*/  FSEL R103, R10, -INF , !P2 ;  /* 0xff8000000a677808 */ /* 0x000fe40005000000 */
[C---:B------:R-:W-:Y:S02]  /*c3a0*/  ISETP.GE.AND P6, PT, R0.reuse, R203, PT ;  /* 0x000000cb0000720c */ /* 0x040fe40003fc6270 */
[C---:B------:R-:W-:Y:S02]  /*c3b0*/  ISETP.GE.AND P5, PT, R0.reuse, R202, PT ;  /* 0x000000ca0000720c */ /* 0x040fe40003fa6270 */
[C---:B------:R-:W-:Y:S02]  /*c3c0*/  ISETP.GE.AND P4, PT, R0.reuse, R201, PT ;  /* 0x000000c90000720c */ /* 0x040fe40003f86270 */
[----:B------:R-:W-:-:S02]  /*c3d0*/  ISETP.GE.AND P2, PT, R0, R200, PT ;  /* 0x000000c80000720c */ /* 0x000fc40003f46270 */
[C---:B------:R-:W-:Y:S02]  /*c3e0*/  ISETP.LT.OR P6, PT, R0.reuse, R198, P6 ;  /* 0x000000c60000720c */ /* 0x040fe400037c1670 */
[C---:B------:R-:W-:Y:S02]  /*c3f0*/  ISETP.LT.OR P5, PT, R0.reuse, R197, P5 ;  /* 0x000000c50000720c */ /* 0x040fe40002fa1670 */
[C---:B------:R-:W-:Y:S02]  /*c400*/  ISETP.LT.OR P4, PT, R0.reuse, R199, P4 ;  /* 0x000000c70000720c */ /* 0x040fe40002781670 */
[----:B------:R-:W-:Y:S02]  /*c410*/  ISETP.LT.OR P2, PT, R0, R196, P2 ;  /* 0x000000c40000720c */ /* 0x000fe40001741670 */
[----:B--2---:R-:W-:Y:S02]  /*c420*/  FSEL R110, R6, -INF , !P3 ;  /* 0xff800000066e7808 */ /* 0x004fe40005800000 */
[----:B---3--:R-:W-:-:S02]  /*c430*/  FSEL R11, R9, -INF , !P6 ;  /* 0xff800000090b7808 */ /* 0x008fc40007000000 */
[----:B-----5:R-:W-:Y:S02]  /*c440*/  FSEL R102, R3, -INF , !P5 ;  /* 0xff80000003667808 */ /* 0x020fe40006800000 */
        /* <DEDUP_REMOVED lines=63> */
.L_x_1133:
[----:B------:R-:W-:Y:S05]  /*c840*/  BSYNC B0 ;  /* 0x0000000000007941 */ /* 0x000fea0003800000 */
.L_x_1132:
[----:B------:R-:W0:Y:S02]  /*c850*/  LDGDEPBAR ;  /* 0x00000000000079af */ /* 0x000e240000000000 */
.L_x_1131:
[----:B------:R-:W-:Y:S02]  /*c860*/  FMNMX.FTZ R0, R41, R77, !PT ;  /* 0x0000004d29007209 */ /* 0x000fe40007810000 */
[----:B------:R-:W-:Y:S02]  /*c870*/  MOV R115, R214 ;  /* 0x000000d600737202 */ /* 0x000fe40000000f00 */
        /* <DEDUP_REMOVED lines=41> */
[----:B-12---:R1:W-:Y:S01]  /*cb10*/  MUFU.EX2 R5, R3 ;  /* 0x0000000300057308 */ /* 0x0063e20000000800 */
[----:B---3--:R-:W-:-:S07]  /*cb20*/  FFMA.FTZ R2, R80, UR19, -R0 ;  /* 0x0000001350027c23 */ /* 0x008fce0008010800 */
[----:B------:R2:W-:Y:S01]  /*cb30*/  MUFU.EX2 R47, R2 ;  /* 0x00000002002f7308 */ /* 0x0005e20000000800 */
        /* <DEDUP_REMOVED lines=58> */
[----:B--2---:R-:W-:Y:S01]  /*cee0*/  FFMA.FTZ R3, R43, UR19, -R0 ;  /* 0x000000132b037c23 */ /* 0x004fe20008010800 */
[----:B------:R-:W-:-:S05]  /*cef0*/  MOV R43, R216 ;  /* 0x000000d8002b7202 */ /* 0x000fca0000000f00 */
[----:B------:R2:W3:Y:S01]  /*cf00*/  MUFU.EX2 R34, R3 ;  /* 0x0000000300227308 */ /* 0x0004e20000000800 */
        /* <DEDUP_REMOVED lines=8> */
[----:B---3--:R-:W-:Y:S02]  /*cf90*/  MOV R37, R34 ;  /* 0x0000002200257202 */ /* 0x008fe40000000f00 */
[----:B------:R-:W-:-:S03]  /*cfa0*/  MOV R34, R215 ;  /* 0x000000d700227202 */ /* 0x000fc60000000f00 */
        /* <DEDUP_REMOVED lines=28> */
[----:B-1----:R-:W-:-:S06]  /*d170*/  FFMA.FTZ R3, R18, UR19, -R0 ;  /* 0x0000001312037c23 */ /* 0x002fcc0008010800 */
[----:B------:R1:W-:Y:S02]  /*d180*/  MUFU.EX2 R60, R3 ;  /* 0x00000003003c7308 */ /* 0x0003e40000000800 */
[--C-:B-1----:R-:W-:Y:S01]  /*d190*/  FFMA.FTZ R3, R17, UR19, -R0.reuse ;  /* 0x0000001311037c23 */ /* 0x102fe20008010800 */
[----:B------:R-:W-:-:S05]  /*d1a0*/  FFMA.FTZ R0, R11, UR19, -R0 ;  /* 0x000000130b007c23 */ /* 0x000fca0008010800 */
[----:B------:R1:W-:Y:S08]  /*d1b0*/  MUFU.EX2 R57, R3 ;  /* 0x0000000300397308 */ /* 0x0003f00000000800 */
[----:B------:R2:W-:Y:S01]  /*d1c0*/  MUFU.EX2 R56, R0 ;  /* 0x0000000000387308 */ /* 0x0005e20000000800 */
[----:B-1----:R-:W-:-:S05]  /*d1d0*/  FMUL.FTZ R3, R74, UR19 ;  /* 0x000000134a037c20 */ /* 0x002fca0008410000 */
[----:B------:R-:W-:-:S05]  /*d1e0*/  FSEL R3, R3, RZ, P2 ;  /* 0x000000ff03037208 */ /* 0x000fca0001000000 */
[--C-:B--2---:R-:W-:Y:S01]  /*d1f0*/  FFMA.FTZ R0, R104, UR19, -R3.reuse ;  /* 0x0000001368007c23 */ /* 0x104fe20008010803 */
[--C-:B------:R-:W-:Y:S01]  /*d200*/  FFMA.FTZ R4, R68, UR19, -R3.reuse ;  /* 0x0000001344047c23 */ /* 0x100fe20008010803 */
[----:B------:R-:W-:Y:S02]  /*d210*/  MOV R104, R8 ;  /* 0x0000000800687202 */ /* 0x000fe40000000f00 */
        /* <DEDUP_REMOVED lines=18> */
[----:B------:R-:W-:Y:S02]  /*d340*/  MOV R86, R47 ;  /* 0x0000002f00567202 */ /* 0x000fe40000000f00 */
[----:B------:R-:W-:Y:S02]  /*d350*/  FMNMX.FTZ R0, R168, R0, !PT ;  /* 0x00000000a8007209 */ /* 0x000fe40007810000 */
[----:B------:R1:W3:Y:S01]  /*d360*/  MUFU.EX2 R93, R2 ;  /* 0x00000002005d7308 */ /* 0x0002e20000000800 */
[----:B------:R-:W-:Y:S02]  /*d370*/  MOV R47, R217 ;  /* 0x000000d9002f7202 */ /* 0x000fe40000000f00 */
[----:B------:R-:W-:-:S02]  /*d380*/  FMNMX.FTZ R0, R131, R0, !PT ;  /* 0x0000000083007209 */ /* 0x000fc40007810000 */
[----:B--2---:R-:W-:Y:S02]  /*d390*/  MOV R61, R106 ;  /* 0x0000006a003d7202 */ /* 0x004fe40000000f00 */
[----:B------:R-:W-:Y:S02]  /*d3a0*/  FMNMX.FTZ R0, R127, R0, !PT ;  /* 0x000000007f007209 */ /* 0x000fe40007810000 */
[----:B------:R-:W-:Y:S02]  /*d3b0*/  MOV R106, R42 ;  /* 0x0000002a006a7202 */ /* 0x000fe40000000f00 */
[----:B------:R-:W-:-:S04]  /*d3c0*/  FMNMX.FTZ R0, R128, R0, !PT ;  /* 0x0000000080007209 */ /* 0x000fc80007810000 */
[----:B------:R-:W-:Y:S01]  /*d3d0*/  FMNMX.FTZ R0, R123, R0, !PT ;  /* 0x000000007b007209 */ /* 0x000fe20007810000 */
[----:B-1----:R-:W-:Y:S01]  /*d3e0*/  FFMA.FTZ R2, R90, UR19, -R3 ;  /* 0x000000135a027c23 */ /* 0x002fe20008010803 */
[----:B------:R-:W-:Y:S02]  /*d3f0*/  IMAD.MOV.U32 R90, RZ, RZ, R7 ;  /* 0x000000ffff5a7224 */ /* 0x000fe400078e0007 */
[----:B------:R-:W-:Y:S01]  /*d400*/  FMNMX.FTZ R0, R121, R0, !PT ;  /* 0x0000000079007209 */ /* 0x000fe20007810000 */
[----:B------:R1:W-:Y:S01]  /*d410*/  MUFU.EX2 R24, R2 ;  /* 0x0000000200187308 */ /* 0x0003e20000000800 */
[----:B------:R-:W-:Y:S02]  /*d420*/  IMAD.MOV.U32 R64, RZ, RZ, R90 ;  /* 0x000000ffff407224 */ /* 0x000fe400078e005a */
[----:B------:R-:W-:Y:S01]  /*d430*/  FMNMX.FTZ R0, R119, R0, !PT ;  /* 0x0000000077007209 */ /* 0x000fe20007810000 */
[----:B------:R-:W-:-:S03]  /*d440*/  IMAD.MOV.U32 R90, RZ, RZ, R47 ;  /* 0x000000ffff5a7224 */ /* 0x000fc600078e002f */
[----:B------:R-:W-:-:S04]  /*d450*/  FMNMX.FTZ R0, R120, R0, !PT ;  /* 0x0000000078007209 */ /* 0x000fc80007810000 */
[----:B------:R-:W-:-:S04]  /*d460*/  FMNMX.FTZ R0, R118, R0, !PT ;  /* 0x0000000076007209 */ /* 0x000fc80007810000 */
[----:B------:R-:W-:Y:S01]  /*d470*/  FMNMX.FTZ R0, R113, R0, !PT ;  /* 0x0000000071007209 */ /* 0x000fe20007810000 */
[----:B-1----:R-:W-:-:S03]  /*d480*/  FFMA.FTZ R2, R81, UR19, -R3 ;  /* 0x0000001351027c23 */ /* 0x002fc60008010803 */
[----:B------:R-:W-:Y:S02]  /*d490*/  FMNMX.FTZ R0, R107, R0, !PT ;  /* 0x000000006b007209 */ /* 0x000fe40007810000 */
[----:B------:R-:W-:Y:S01]  /*d4a0*/  MOV R81, R6 ;  /* 0x0000000600517202 */ /* 0x000fe20000000f00 */
[----:B------:R1:W-:Y:S01]  /*d4b0*/  MUFU.EX2 R98, R2 ;  /* 0x0000000200627308 */ /* 0x0003e20000000800 */
        /* <DEDUP_REMOVED lines=15> */
[----:B-1----:R-:W-:Y:S01]  /*d5b0*/  FFMA.FTZ R2, R78, UR19, -R3 ;  /* 0x000000134e027c23 */ /* 0x002fe20008010803 */
[----:B------:R-:W-:Y:S02]  /*d5c0*/  MOV R78, R28 ;  /* 0x0000001c004e7202 */ /* 0x000fe40000000f00 */
[----:B------:R-:W-:-:S03]  /*d5d0*/  MOV R28, R45 ;  /* 0x0000002d001c7202 */ /* 0x000fc60000000f00 */
[----:B------:R1:W-:Y:S02]  /*d5e0*/  MUFU.EX2 R11, R2 ;  /* 0x00000002000b7308 */ /* 0x0003e40000000800 */
[----:B-1----:R-:W-:Y:S01]  /*d5f0*/  FFMA.FTZ R2, R75, UR19, -R3 ;  /* 0x000000134b027c23 */ /* 0x002fe20008010803 */
[----:B------:R-:W-:Y:S02]  /*d600*/  MOV R75, R33 ;  /* 0x00000021004b7202 */ /* 0x000fe40000000f00 */
[----:B------:R-:W-:-:S03]  /*d610*/  MOV R33, R25 ;  /* 0x0000001900217202 */ /* 0x000fc60000000f00 */
[----:B------:R1:W-:Y:S01]  /*d620*/  MUFU.EX2 R92, R2 ;  /* 0x00000002005c7308 */ /* 0x0003e20000000800 */
[----:B------:R-:W-:Y:S01]  /*d630*/  MOV R25, R44 ;  /* 0x0000002c00197202 */ /* 0x000fe20000000f00 */
[----:B-1----:R-:W-:Y:S01]  /*d640*/  FFMA.FTZ R2, R76, UR19, -R3 ;  /* 0x000000134c027c23 */ /* 0x002fe20008010803 */
[----:B------:R-:W-:Y:S02]  /*d650*/  MOV R76, R104 ;  /* 0x00000068004c7202 */ /* 0x000fe40000000f00 */
[----:B------:R-:W-:-:S03]  /*d660*/  MOV R104, R36 ;  /* 0x0000002400687202 */ /* 0x000fc60000000f00 */
[----:B------:R1:W-:Y:S02]  /*d670*/  MUFU.EX2 R252, R2 ;  /* 0x0000000200fc7308 */ /* 0x0003e40000000800 */
[----:B-1----:R-:W-:-:S06]  /*d680*/  FFMA.FTZ R2, R69, UR19, -R3 ;  /* 0x0000001345027c23 */ /* 0x002fcc0008010803 */
[----:B------:R1:W-:Y:S02]  /*d690*/  MUFU.EX2 R251, R2 ;  /* 0x0000000200fb7308 */ /* 0x0003e40000000800 */
[----:B-1----:R-:W-:-:S06]  /*d6a0*/  FFMA.FTZ R2, R70, UR19, -R3 ;  /* 0x0000001346027c23 */ /* 0x002fcc0008010803 */
[----:B------:R1:W-:Y:S02]  /*d6b0*/  MUFU.EX2 R250, R2 ;  /* 0x0000000200fa7308 */ /* 0x0003e40000000800 */
[----:B-1----:R-:W-:Y:S01]  /*d6c0*/  FFMA.FTZ R2, R66, UR19, -R3 ;  /* 0x0000001342027c23 */ /* 0x002fe20008010803 */
[----:B---3--:R-:W-:Y:S02]  /*d6d0*/  MOV R66, R93 ;  /* 0x0000005d00427202 */ /* 0x008fe40000000f00 */
[----:B------:R-:W-:-:S03]  /*d6e0*/  MOV R93, R43 ;  /* 0x0000002b005d7202 */ /* 0x000fc60000000f00 */
        /* <DEDUP_REMOVED lines=19> */
[----:B------:R-:W-:Y:S01]  /*d820*/  FFMA.FTZ R2, R53, UR19, -R3 ;  /* 0x0000001335027c23 */ /* 0x000fe20008010803 */
[----:B------:R-:W-:-:S02]  /*d830*/  MOV R52, R81 ;  /* 0x0000005100347202 */ /* 0x000fc40000000f00 */
[----:B------:R-:W-:-:S04]  /*d840*/  MOV R81, R37 ;  /* 0x0000002500517202 */ /* 0x000fc80000000f00 */
        /* <DEDUP_REMOVED lines=14> */
[----:B------:R-:W-:-:S03]  /*d930*/  FMNMX.FTZ R2, R183, R2, !PT ;  /* 0x00000002b7027209 */ /* 0x000fc60007810000 */
        /* <DEDUP_REMOVED lines=36> */
[----:B--2---:R-:W-:Y:S01]  /*db80*/  FMNMX.FTZ R0, R0, R6, !PT ;  /* 0x0000000600007209 */ /* 0x004fe20007810000 */
[----:B------:R-:W-:Y:S04]  /*db90*/  LDSM.16.MT88.4 R16, [R185+0x4000] ;  /* 0x00400000b910783b */ /* 0x000fe80000004200 */
        /* <DEDUP_REMOVED lines=11> */
[----:B-1----:R-:W-:-:S03]  /*dc50*/  FFMA.FTZ R4, R170, UR19, -R2 ;  /* 0x00000013aa047c23 */ /* 0x002fc60008010802 */
[----:B------:R1:W3:Y:S01]  /*dc60*/  MUFU.EX2 R72, R5 ;  /* 0x0000000500487308 */ /* 0x0002e20000000800 */
[----:B--2---:R-:W-:-:S07]  /*dc70*/  FMUL.FTZ R0, R69, UR19 ;  /* 0x0000001345007c20 */ /* 0x004fce0008410000 */
[----:B------:R2:W-:Y:S01]  /*dc80*/  MUFU.EX2 R170, R4 ;  /* 0x0000000400aa7308 */ /* 0x0005e20000000800 */
[----:B------:R-:W-:-:S05]  /*dc90*/  FSEL R0, R0, RZ, P0 ;  /* 0x000000ff00007208 */ /* 0x000fca0000000000 */
[----:B------:R-:W-:Y:S01]  /*dca0*/  FFMA.FTZ R6, R132, UR19, -R0 ;  /* 0x0000001384067c23 */ /* 0x000fe20008010800 */
[----:B-1----:R-:W-:Y:S01]  /*dcb0*/  FSEL R5, R83, RZ, P3 ;  /* 0x000000ff53057208 */ /* 0x002fe20001800000 */
[-C--:B---3--:R-:W-:Y:S01]  /*dcc0*/  FMUL.FTZ R136, R136, R72.reuse ;  /* 0x0000004888887220 */ /* 0x088fe20000410000 */
[-C--:B------:R-:W-:Y:S01]  /*dcd0*/  FMUL.FTZ R137, R137, R72.reuse ;  /* 0x0000004889897220 */ /* 0x080fe20000410000 */
[-C--:B------:R-:W-:Y:S01]  /*dce0*/  FMUL.FTZ R156, R156, R72.reuse ;  /* 0x000000489c9c7220 */ /* 0x080fe20000410000 */
[-C--:B------:R-:W-:Y:S01]  /*dcf0*/  FMUL.FTZ R157, R157, R72.reuse ;  /* 0x000000489d9d7220 */ /* 0x080fe20000410000 */
[----:B------:R-:W-:Y:S01]  /*dd00*/  FADD.FTZ R5, R41, -R5 ;  /* 0x8000000529057221 */ /* 0x000fe20000010000 */
[-C--:B------:R-:W-:Y:S01]  /*dd10*/  FMUL.FTZ R164, R164, R72.reuse ;  /* 0x00000048a4a47220 */ /* 0x080fe20000410000 */
[----:B--2---:R-:W-:Y:S01]  /*dd20*/  FFMA.FTZ R4, R168, UR19, -R2 ;  /* 0x00000013a8047c23 */ /* 0x004fe20008010802 */
[-C--:B------:R-:W-:Y:S01]  /*dd30*/  FMUL.FTZ R165, R165, R72.reuse ;  /* 0x00000048a5a57220 */ /* 0x080fe20000410000 */
[----:B------:R-:W-:Y:S01]  /*dd40*/  FMUL.FTZ R5, R5, UR19 ;  /* 0x0000001305057c20 */ /* 0x000fe20008410000 */
[----:B------:R-:W-:Y:S01]  /*dd50*/  FFMA.FTZ R8, R171, UR19, -R0 ;  /* 0x00000013ab087c23 */ /* 0x000fe20008010800 */
[----:B------:R1:W-:Y:S01]  /*dd60*/  MUFU.EX2 R168, R4 ;  /* 0x0000000400a87308 */ /* 0x0003e20000000800 */
[-C--:B------:R-:W-:Y:S01]  /*dd70*/  FMUL.FTZ R148, R148, R72.reuse ;  /* 0x0000004894947220 */ /* 0x080fe20000410000 */
[----:B------:R-:W-:Y:S01]  /*dd80*/  FMUL.FTZ R149, R149, R72 ;  /* 0x0000004895957220 */ /* 0x000fe20000410000 */
[----:B------:R-:W-:-:S05]  /*dd90*/  MOV R171, R80 ;  /* 0x0000005000ab7202 */ /* 0x000fca0000000f00 */
[----:B------:R-:W2:Y:S01]  /*dda0*/  MUFU.EX2 R68, R5 ;  /* 0x0000000500447308 */ /* 0x000ea20000000800 */
[----:B-1----:R-:W-:-:S07]  /*ddb0*/  FFMA.FTZ R4, R131, UR19, -R2 ;  /* 0x0000001383047c23 */ /* 0x002fce0008010802 */
[----:B------:R1:W-:Y:S01]  /*ddc0*/  MUFU.EX2 R131, R6 ;  /* 0x0000000600837308 */ /* 0x0003e20000000800 */
[-C--:B--2---:R-:W-:Y:S01]  /*ddd0*/  FMUL.FTZ R140, R140, R68.reuse ;  /* 0x000000448c8c7220 */ /* 0x084fe20000410000 */
[----:B------:R-:W-:-:S06]  /*dde0*/  FMUL.FTZ R141, R141, R68 ;  /* 0x000000448d8d7220 */ /* 0x000fcc0000410000 */
[----:B------:R2:W-:Y:S01]  /*ddf0*/  MUFU.EX2 R214, R4 ;  /* 0x0000000400d67308 */ /* 0x0005e20000000800 */
[-C--:B------:R-:W-:Y:S01]  /*de00*/  FMUL.FTZ R144, R144, R68.reuse ;  /* 0x0000004490907220 */ /* 0x080fe20000410000 */
[-C--:B------:R-:W-:Y:S01]  /*de10*/  FMUL.FTZ R145, R145, R68.reuse ;  /* 0x0000004491917220 */ /* 0x080fe20000410000 */
[-C--:B------:R-:W-:Y:S01]  /*de20*/  FMUL.FTZ R152, R152, R68.reuse ;  /* 0x0000004498987220 */ /* 0x080fe20000410000 */
[-C--:B------:R-:W-:Y:S01]  /*de30*/  FMUL.FTZ R153, R153, R68.reuse ;  /* 0x0000004499997220 */ /* 0x080fe20000410000 */
[-C--:B------:R-:W-:Y:S01]  /*de40*/  FMUL.FTZ R160, R160, R68.reuse ;  /* 0x00000044a0a07220 */ /* 0x080fe20000410000 */
[----:B------:R-:W-:Y:S01]  /*de50*/  FMUL.FTZ R161, R161, R68 ;  /* 0x00000044a1a17220 */ /* 0x000fe20000410000 */
[----:B-1----:R-:W-:Y:S01]  /*de60*/  FSEL R6, R74, RZ, P2 ;  /* 0x000000ff4a067208 */ /* 0x002fe20001000000 */
        /* <DEDUP_REMOVED lines=11> */
[----:B-1----:R-:W-:Y:S01]  /*df20*/  FFMA.FTZ R8, R174, UR19, -R0 ;  /* 0x00000013ae087c23 */ /* 0x002fe20008010800 */
[----:B------:R-:W-:Y:S01]  /*df30*/  MOV R174, R63 ;  /* 0x0000003f00ae7202 */ /* 0x000fe20000000f00 */
[----:B--2---:R-:W-:-:S05]  /*df40*/  FFMA.FTZ R4, R118, UR19, -R2 ;  /* 0x0000001376047c23 */ /* 0x004fca0008010802 */
[----:B------:R1:W-:Y:S08]  /*df50*/  MUFU.EX2 R118, R8 ;  /* 0x0000000800767308 */ /* 0x0003f00000000800 */
[----:B------:R2:W-:Y:S01]  /*df60*/  MUFU.EX2 R221, R4 ;  /* 0x0000000400dd7308 */ /* 0x0005e20000000800 */
[----:B-1----:R-:W-:Y:S01]  /*df70*/  F2FP.F16.F32.PACK_AB R8, R86, R233 ;  /* 0x000000e95608723e */ /* 0x002fe200000000ff */
[----:B--2---:R-:W-:-:S06]  /*df80*/  FFMA.FTZ R4, R113, UR19, -R2 ;  /* 0x0000001371047c23 */ /* 0x004fcc0008010802 */
        /* <DEDUP_REMOVED lines=42> */
[----:B------:R-:W1:Y:S04]  /*e230*/  MUFU.EX2 R70, R9 ;  /* 0x0000000900467308 */ /* 0x000e680000000800 */
[C---:B------:R-:W-:Y:S06]  /*e240*/  HMMA.16816.F32 R20, R4.reuse, R12, R136 ;  /* 0x0000000c0414723c */ /* 0x040fec0000001888 */
[----:B------:R-:W-:Y:S01]  /*e250*/  HMMA.16816.F32 R40, R4, R16, R156 ;  /* 0x000000100428723c */ /* 0x000fe2000000189c */
[----:B------:R-:W-:Y:S01]  /*e260*/  MOV R138, R79 ;  /* 0x0000004f008a7202 */ /* 0x000fe20000000f00 */
[----:B------:R-:W-:Y:S01]  /*e270*/  IMAD.MOV.U32 R79, RZ, RZ, R24 ;  /* 0x000000ffff4f7224 */ /* 0x000fe200078e0018 */
[----:B------:R-:W-:-:S02]  /*e280*/  MOV R24, R46 ;  /* 0x0000002e00187202 */ /* 0x000fc40000000f00 */
[----:B------:R-:W-:Y:S01]  /*e290*/  MOV R139, R66 ;  /* 0x00000042008b7202 */ /* 0x000fe20000000f00 */
[C---:B------:R-:W-:Y:S01]  /*e2a0*/  HMMA.16816.F32 R44, R4.reuse, R18, R164 ;  /* 0x00000012042c723c */ /* 0x040fe200000018a4 */
[----:B------:R-:W-:Y:S01]  /*e2b0*/  MOV R137, R76 ;  /* 0x0000004c00897202 */ /* 0x000fe20000000f00 */
[----:B-1----:R-:W-:Y:S01]  /*e2c0*/  FMUL.FTZ R142, R142, R70 ;  /* 0x000000468e8e7220 */ /* 0x002fe20000410000 */
[----:B------:R-:W-:Y:S01]  /*e2d0*/  MOV R159, R78 ;  /* 0x0000004e009f7202 */ /* 0x000fe20000000f00 */
[----:B------:R-:W-:Y:S01]  /*e2e0*/  FMUL.FTZ R143, R143, R70 ;  /* 0x000000468f8f7220 */ /* 0x000fe20000410000 */
[----:B------:R-:W-:Y:S01]  /*e2f0*/  MOV R158, R79 ;  /* 0x0000004f009e7202 */ /* 0x000fe20000000f00 */
[----:B------:R-:W-:Y:S01]  /*e300*/  IMAD.MOV.U32 R79, RZ, RZ, R24 ;  /* 0x000000ffff4f7224 */ /* 0x000fe200078e0018 */
[----:B------:R-:W-:Y:S01]  /*e310*/  MOV R78, R28 ;  /* 0x0000001c004e7202 */ /* 0x000fe20000000f00 */
[----:B------:R-:W-:Y:S01]  /*e320*/  IMAD.MOV.U32 R166, RZ, RZ, R61 ;  /* 0x000000ffffa67224 */ /* 0x000fe200078e003d */
[----:B------:R-:W-:Y:S01]  /*e330*/  MOV R76, R25 ;  /* 0x00000019004c7202 */ /* 0x000fe20000000f00 */
[----:B------:R-:W-:Y:S01]  /*e340*/  HMMA.16816.F32 R36, R4, R14, R148 ;  /* 0x0000000e0424723c */ /* 0x000fe20000001894 */
[----:B------:R-:W-:Y:S01]  /*e350*/  MOV R66, R29 ;  /* 0x0000001d00427202 */ /* 0x000fe20000000f00 */
[----:B------:R-:W-:Y:S01]  /*e360*/  FMUL.FTZ R146, R146, R70 ;  /* 0x0000004692927220 */ /* 0x000fe20000410000 */
[----:B------:R-:W-:Y:S01]  /*e370*/  MOV R61, R27 ;  /* 0x0000001b003d7202 */ /* 0x000fe20000000f00 */
[----:B------:R-:W1:Y:S01]  /*e380*/  LDSM.16.MT88.4 R28, [R184+0x4400] ;  /* 0x00440000b81c783b */ /* 0x000e620000004200 */
[----:B------:R-:W-:Y:S01]  /*e390*/  MOV R165, R52 ;  /* 0x0000003400a57202 */ /* 0x000fe20000000f00 */
[----:B------:R-:W-:Y:S01]  /*e3a0*/  FMUL.FTZ R147, R147, R70 ;  /* 0x0000004693937220 */ /* 0x000fe20000410000 */
[----:B------:R-:W-:Y:S01]  /*e3b0*/  MOV R167, R64 ;  /* 0x0000004000a77202 */ /* 0x000fe20000000f00 */
[----:B------:R-:W2:Y:S01]  /*e3c0*/  LDSM.16.MT88.4 R24, [R185+0x4400] ;  /* 0x00440000b918783b */ /* 0x000ea20000004200 */
[----:B------:R-:W-:Y:S01]  /*e3d0*/  MOV R136, R75 ;  /* 0x0000004b00887202 */ /* 0x000fe20000000f00 */
[----:B------:R-:W-:Y:S01]  /*e3e0*/  IMAD.MOV.U32 R64, RZ, RZ, R10 ;  /* 0x000000ffff407224 */ /* 0x000fe200078e000a */
[----:B------:R-:W-:Y:S01]  /*e3f0*/  MOV R75, R11 ;  /* 0x0000000b004b7202 */ /* 0x000fe20000000f00 */
[----:B------:R-:W-:Y:S01]  /*e400*/  FMUL.FTZ R154, R154, R70 ;  /* 0x000000469a9a7220 */ /* 0x000fe20000410000 */
[----:B------:R-:W-:Y:S01]  /*e410*/  F2FP.F16.F32.PACK_AB R9, R231, R230 ;  /* 0x000000e6e709723e */ /* 0x000fe200000000ff */
[-C--:B------:R-:W-:Y:S01]  /*e420*/  FMUL.FTZ R155, R155, R70.reuse ;  /* 0x000000469b9b7220 */ /* 0x080fe20000410000 */
[----:B------:R-:W-:Y:S01]  /*e430*/  F2FP.F16.F32.PACK_AB R10, R138, R165 ;  /* 0x000000a58a0a723e */ /* 0x000fe200000000ff */
[----:B------:R-:W-:Y:S01]  /*e440*/  FMUL.FTZ R162, R162, R70 ;  /* 0x00000046a2a27220 */ /* 0x000fe20000410000 */
[----:B------:R-:W-:Y:S01]  /*e450*/  F2FP.F16.F32.PACK_AB R11, R240, R232 ;  /* 0x000000e8f00b723e */ /* 0x000fe200000000ff */
[----:B------:R-:W-:Y:S01]  /*e460*/  FMUL.FTZ R163, R163, R70 ;  /* 0x00000046a3a37220 */ /* 0x000fe20000410000 */
[----:B------:R-:W-:Y:S01]  /*e470*/  FFMA.FTZ R4, R122, UR19, -R2 ;  /* 0x000000137a047c23 */ /* 0x000fe20008010802 */
[----:B------:R-:W-:-:S02]  /*e480*/  F2FP.F16.F32.PACK_AB R5, R123, R131 ;  /* 0x000000837b05723e */ /* 0x000fc400000000ff */
[----:B------:R-:W-:Y:S01]  /*e490*/  F2FP.F16.F32.PACK_AB R6, R219, R217 ;  /* 0x000000d9db06723e */ /* 0x000fe200000000ff */
[----:B------:R3:W-:Y:S01]  /*e4a0*/  MUFU.EX2 R132, R4 ;  /* 0x0000000400847308 */ /* 0x0007e20000000800 */
[C---:B------:R-:W-:Y:S01]  /*e4b0*/  HMMA.16816.F32 R140, R8.reuse, R12, R140 ;  /* 0x0000000c088c723c */ /* 0x040fe2000000188c */
[----:B------:R-:W-:Y:S02]  /*e4c0*/  F2FP.F16.F32.PACK_AB R7, R118, R120 ;  /* 0x000000787607723e */ /* 0x000fe400000000ff */
[----:B------:R-:W-:Y:S01]  /*e4d0*/  MOV R52, R76 ;  /* 0x0000004c00347202 */ /* 0x000fe20000000f00 */
[----:B------:R-:W-:Y:S01]  /*e4e0*/  IMAD.MOV.U32 R76, RZ, RZ, R99 ;  /* 0x000000ffff4c7224 */ /* 0x000fe200078e0063 */
[----:B------:R-:W-:Y:S01]  /*e4f0*/  MOV R164, R82 ;  /* 0x0000005200a47202 */ /* 0x000fe20000000f00 */
[----:B------:R-:W-:Y:S01]  /*e500*/  HMMA.16816.F32 R144, R8, R14, R144 ;  /* 0x0000000e0890723c */ /* 0x000fe20000001890 */
[----:B------:R-:W-:Y:S01]  /*e510*/  LDSM.16.MT88.4 R12, [R185+0x4800] ;  /* 0x00480000b90c783b */ /* 0x000fe20000004200 */
[----:B------:R-:W-:-:S02]  /*e520*/  MOV R82, R115 ;  /* 0x0000007300527202 */ /* 0x000fc40000000f00 */
[----:B------:R-:W-:Y:S02]  /*e530*/  MOV R156, R79 ;  /* 0x0000004f009c7202 */ /* 0x000fe40000000f00 */
[C---:B------:R-:W-:Y:S01]  /*e540*/  HMMA.16816.F32 R152, R8.reuse, R16, R152 ;  /* 0x000000100898723c */ /* 0x040fe20000001898 */
[----:B------:R-:W-:Y:S02]  /*e550*/  MOV R79, R81 ;  /* 0x00000051004f7202 */ /* 0x000fe40000000f00 */
[----:B------:R-:W-:Y:S01]  /*e560*/  MOV R81, R90 ;  /* 0x0000005a00517202 */ /* 0x000fe20000000f00 */
[----:B---3--:R-:W-:Y:S01]  /*e570*/  FFMA.FTZ R4, R125, UR19, -R2 ;  /* 0x000000137d047c23 */ /* 0x008fe20008010802 */
[----:B------:R-:W-:Y:S01]  /*e580*/  MOV R90, R51 ;  /* 0x00000033005a7202 */ /* 0x000fe20000000f00 */
[----:B------:R-:W-:Y:S01]  /*e590*/  HMMA.16816.F32 R160, R8, R18, R160 ;  /* 0x0000001208a0723c */ /* 0x000fe200000018a0 */
[----:B------:R-:W3:Y:S01]  /*e5a0*/  LDSM.16.MT88.4 R16, [R184+0x4800] ;  /* 0x00480000b810783b */ /* 0x000ee20000004200 */
[----:B------:R4:W-:Y:S01]  /*e5b0*/  MUFU.EX2 R122, R4 ;  /* 0x00000004007a7308 */ /* 0x0009e20000000800 */
[----:B------:R-:W-:-:S04]  /*e5c0*/  MOV R125, R62 ;  /* 0x0000003e007d7202 */ /* 0x000fc80000000f00 */
[----:B------:R-:W-:Y:S01]  /*e5d0*/  FFMA.FTZ R8, R124, UR19, -R2 ;  /* 0x000000137c087c23 */ /* 0x000fe20008010802 */
[----:B------:R-:W-:Y:S02]  /*e5e0*/  F2FP.F16.F32.PACK_AB R9, R166, R247 ;  /* 0x000000f7a609723e */ /* 0x000fe400000000ff */
[----:B------:R-:W-:Y:S01]  /*e5f0*/  F2FP.F16.F32.PACK_AB R10, R159, R137 ;  /* 0x000000899f0a723e */ /* 0x000fe200000000ff */
[----:B------:R5:W-:Y:S01]  /*e600*/  MUFU.EX2 R121, R8 ;  /* 0x0000000800797308 */ /* 0x000be20000000800 */
[----:B------:R-:W-:Y:S02]  /*e610*/  F2FP.F16.F32.PACK_AB R11, R158, R139 ;  /* 0x0000008b9e0b723e */ /* 0x000fe400000000ff */
[----:B------:R-:W-:Y:S02]  /*e620*/  MOV R124, R64 ;  /* 0x00000040007c7202 */ /* 0x000fe40000000f00 */
[----:B----4-:R-:W-:-:S07]  /*e630*/  F2FP.F16.F32.PACK_AB R4, R216, R215 ;  /* 0x000000d7d804723e */ /* 0x010fce00000000ff */
[C---:B-1----:R-:W-:Y:S01]  /*e640*/  HMMA.16816.F32 R20, R4.reuse, R28, R20 ;  /* 0x0000001c0414723c */ /* 0x042fe20000001814 */
[----:B-----5:R-:W-:Y:S01]  /*e650*/  FFMA.FTZ R8, R178, UR19, -R0 ;  /* 0x00000013b2087c23 */ /* 0x020fe20008010800 */
[----:B------:R-:W-:Y:S02]  /*e660*/  MOV R178, R61 ;  /* 0x0000003d00b27202 */ /* 0x000fe40000000f00 */
[----:B------:R-:W-:Y:S01]  /*e670*/  MOV R61, R75 ;  /* 0x0000004b003d7202 */ /* 0x000fe20000000f00 */
[----:B------:R1:W-:Y:S01]  /*e680*/  MUFU.EX2 R107, R8 ;  /* 0x00000008006b7308 */ /* 0x0003e20000000800 */
[----:B------:R-:W-:Y:S01]  /*e690*/  HMMA.16816.F32 R36, R4, R30, R36 ;  /* 0x0000001e0424723c */ /* 0x000fe20000001824 */
[----:B------:R-:W-:Y:S02]  /*e6a0*/  MOV R75, R98 ;  /* 0x00000062004b7202 */ /* 0x000fe40000000f00 */
[----:B------:R-:W-:Y:S01]  /*e6b0*/  MOV R98, R104 ;  /* 0x0000006800627202 */ /* 0x000fe20000000f00 */
[----:B------:R-:W-:-:S02]  /*e6c0*/  IMAD.MOV.U32 R157, RZ, RZ, R61 ;  /* 0x000000ffff9d7224 */ /* 0x000fc400078e003d */
[C---:B--2---:R-:W-:Y:S06]  /*e6d0*/  HMMA.16816.F32 R40, R4.reuse, R24, R40 ;  /* 0x000000180428723c */ /* 0x044fec0000001828 */
[----:B------:R-:W-:Y:S01]  /*e6e0*/  HMMA.16816.F32 R44, R4, R26, R44 ;  /* 0x0000001a042c723c */ /* 0x000fe2000000182c */
[----:B-1----:R-:W-:Y:S01]  /*e6f0*/  FFMA.FTZ R8, R180, UR19, -R0 ;  /* 0x00000013b4087c23 */ /* 0x002fe20008010800 */
[----:B------:R-:W-:-:S05]  /*e700*/  MOV R180, R66 ;  /* 0x0000004200b47202 */ /* 0x000fca0000000f00 */
[----:B------:R-:W-:Y:S01]  /*e710*/  FFMA.FTZ R4, R179, UR19, -R0 ;  /* 0x00000013b3047c23 */ /* 0x000fe20008010800 */
[----:B------:R1:W2:Y:S01]  /*e720*/  MUFU.EX2 R105, R8 ;  /* 0x0000000800697308 */ /* 0x0002a20000000800 */
[----:B------:R-:W-:Y:S02]  /*e730*/  MOV R179, R65 ;  /* 0x0000004100b37202 */ /* 0x000fe40000000f00 */
[----:B------:R-:W-:-:S05]  /*e740*/  F2FP.F16.F32.PACK_AB R6, R222, R221 ;  /* 0x000000ddde06723e */ /* 0x000fca00000000ff */
[----:B------:R4:W-:Y:S01]  /*e750*/  MUFU.EX2 R104, R4 ;  /* 0x0000000400687308 */ /* 0x0009e20000000800 */
[----:B-1----:R-:W-:Y:S01]  /*e760*/  FFMA.FTZ R8, R181, UR19, -R0 ;  /* 0x00000013b5087c23 */ /* 0x002fe20008010800 */
[----:B------:R-:W-:Y:S02]  /*e770*/  MOV R181, R106 ;  /* 0x0000006a00b57202 */ /* 0x000fe40000000f00 */
[----:B------:R-:W-:-:S04]  /*e780*/  MOV R106, R33 ;  /* 0x00000021006a7202 */ /* 0x000fc80000000f00 */
[----:B------:R1:W5:Y:S01]  /*e790*/  MUFU.EX2 R99, R8 ;  /* 0x0000000800637308 */ /* 0x0003620000000800 */
[----:B------:R-:W-:Y:S02]  /*e7a0*/  MOV R33, R67 ;  /* 0x0000004300217202 */ /* 0x000fe40000000f00 */
[----:B--2---:R-:W-:Y:S01]  /*e7b0*/  F2FP.F16.F32.PACK_AB R5, R105, R107 ;  /* 0x0000006b6905723e */ /* 0x004fe200000000ff */
[----:B----4-:R-:W-:Y:S01]  /*e7c0*/  FFMA.FTZ R4, R126, UR19, -R2 ;  /* 0x000000137e047c23 */ /* 0x010fe20008010802 */
[----:B------:R-:W-:-:S03]  /*e7d0*/  MOV R126, R52 ;  /* 0x00000034007e7202 */ /* 0x000fc60000000f00 */
[----:B------:R2:W-:Y:S01]  /*e7e0*/  MUFU.EX2 R115, R4 ;  /* 0x0000000400737308 */ /* 0x0005e20000000800 */
[----:B-1----:R-:W-:Y:S02]  /*e7f0*/  F2FP.F16.F32.PACK_AB R8, R167, R136 ;  /* 0x00000088a708723e */ /* 0x002fe400000000ff */
[----:B-----5:R-:W-:-:S05]  /*e800*/  F2FP.F16.F32.PACK_AB R7, R104, R99 ;  /* 0x000000636807723e */ /* 0x020fca00000000ff */
[C---:B------:R-:W-:Y:S01]  /*e810*/  HMMA.16816.F32 R64, R8.reuse, R28, R140 ;  /* 0x0000001c0840723c */ /* 0x040fe2000000188c */
[----:B--2---:R-:W-:Y:S01]  /*e820*/  FFMA.FTZ R4, R129, UR19, -R2 ;  /* 0x0000001381047c23 */ /* 0x004fe20008010802 */
[----:B------:R-:W-:Y:S02]  /*e830*/  MOV R129, R54 ;  /* 0x0000003600817202 */ /* 0x000fe40000000f00 */
[----:B------:R-:W-:Y:S01]  /*e840*/  MOV R54, R34 ;  /* 0x0000002200367202 */ /* 0x000fe20000000f00 */
[----:B------:R1:W-:Y:S01]  /*e850*/  MUFU.EX2 R113, R4 ;  /* 0x0000000400717308 */ /* 0x0003e20000000800 */
[C---:B------:R-:W-:Y:S01]  /*e860*/  HMMA.16816.F32 R48, R8.reuse, R30, R144 ;  /* 0x0000001e0830723c */ /* 0x040fe20000001890 */
[----:B------:R-:W-:Y:S02]  /*e870*/  MOV R140, R86 ;  /* 0x00000056008c7202 */ /* 0x000fe40000000f00 */
[----:B------:R-:W-:Y:S02]  /*e880*/  MOV R142, R82 ;  /* 0x00000052008e7202 */ /* 0x000fe40000000f00 */
[----:B------:R-:W-:Y:S01]  /*e890*/  MOV R141, R81 ;  /* 0x00000051008d7202 */ /* 0x000fe20000000f00 */
[----:B------:R-:W-:Y:S01]  /*e8a0*/  HMMA.16816.F32 R152, R8, R24, R152 ;  /* 0x000000180898723c */ /* 0x000fe20000001898 */
[----:B------:R-:W-:Y:S01]  /*e8b0*/  MOV R145, R106 ;  /* 0x0000006a00917202 */ /* 0x000fe20000000f00 */
[----:B------:R-:W-:Y:S01]  /*e8c0*/  IMAD.MOV.U32 R146, RZ, RZ, R76 ;  /* 0x000000ffff927224 */ /* 0x000fe200078e004c */
[----:B------:R-:W-:-:S02]  /*e8d0*/  MOV R147, R33 ;  /* 0x0000002100937202 */ /* 0x000fc40000000f00 */
[----:B------:R-:W-:Y:S01]  /*e8e0*/  MOV R144, R75 ;  /* 0x0000004b00907202 */ /* 0x000fe20000000f00 */
[----:B------:R-:W-:Y:S01]  /*e8f0*/  HMMA.16816.F32 R160, R8, R26, R160 ;  /* 0x0000001a08a0723c */ /* 0x000fe200000018a0 */
[----:B------:R-:W2:Y:S01]  /*e900*/  LDSM.16.MT88.4 R24, [R184+0x4c00] ;  /* 0x004c0000b818783b */ /* 0x000ea20000004200 */
[----:B-1----:R-:W-:-:S05]  /*e910*/  F2FP.F16.F32.PACK_AB R4, R220, R218 ;  /* 0x000000dadc04723e */ /* 0x002fca00000000ff */
[----:B------:R-:W-:Y:S01]  /*e920*/  FFMA.FTZ R8, R111, UR19, -R2 ;  /* 0x000000136f087c23 */ /* 0x000fe20008010802 */
[----:B------:R-:W-:Y:S02]  /*e930*/  MOV R111, R32 ;  /* 0x00000020006f7202 */ /* 0x000fe40000000f00 */
[----:B------:R-:W-:Y:S01]  /*e940*/  F2FP.F16.F32.PACK_AB R9, R146, R144 ;  /* 0x000000909209723e */ /* 0x000fe200000000ff */
[----:B------:R1:W-:Y:S01]  /*e950*/  MUFU.EX2 R106, R8 ;  /* 0x00000008006a7308 */ /* 0x0003e20000000800 */
[C---:B---3--:R-:W-:Y:S01]  /*e960*/  HMMA.16816.F32 R32, R4.reuse, R16, R20 ;  /* 0x000000100420723c */ /* 0x048fe20000001814 */
[----:B------:R-:W3:Y:S01]  /*e970*/  LDSM.16.MT88.4 R20, [R185+0x4c00] ;  /* 0x004c0000b914783b */ /* 0x000ee20000004200 */
[----:B------:R-:W-:Y:S02]  /*e980*/  F2FP.F16.F32.PACK_AB R10, R156, R145 ;  /* 0x000000919c0a723e */ /* 0x000fe400000000ff */
[----:B------:R-:W-:Y:S02]  /*e990*/  F2FP.F16.F32.PACK_AB R11, R157, R164 ;  /* 0x000000a49d0b723e */ /* 0x000fe400000000ff */
[C---:B------:R-:W-:Y:S06]  /*e9a0*/  HMMA.16816.F32 R28, R4.reuse, R18, R36 ;  /* 0x00000012041c723c */ /* 0x040fec0000001824 */
[----:B------:R-:W-:Y:S01]  /*e9b0*/  HMMA.16816.F32 R36, R4, R12, R40 ;  /* 0x0000000c0424723c */ /* 0x000fe20000001828 */
[----:B-1----:R-:W-:Y:S01]  /*e9c0*/  FFMA.FTZ R8, R182, UR19, -R0 ;  /* 0x00000013b6087c23 */ /* 0x002fe20008010800 */
[----:B------:R-:W-:-:S04]  /*e9d0*/  IMAD.MOV.U32 R182, RZ, RZ, R78 ;  /* 0x000000ffffb67224 */ /* 0x000fc800078e004e */
[----:B------:R-:W-:Y:S01]  /*e9e0*/  HMMA.16816.F32 R44, R4, R14, R44 ;  /* 0x0000000e042c723c */ /* 0x000fe2000000182c */
[----:B------:R-:W-:Y:S01]  /*e9f0*/  MOV R78, R90 ;  /* 0x0000005a004e7202 */ /* 0x000fe20000000f00 */
[----:B------:R1:W-:Y:S05]  /*ea00*/  MUFU.EX2 R95, R8 ;  /* 0x00000008005f7308 */ /* 0x0003ea0000000800 */
[--C-:B------:R-:W-:Y:S01]  /*ea10*/  FFMA.FTZ R4, R183, UR19, -R0.reuse ;  /* 0x00000013b7047c23 */ /* 0x100fe20008010800 */
[----:B------:R-:W-:Y:S02]  /*ea20*/  MOV R183, R92 ;  /* 0x0000005c00b77202 */ /* 0x000fe40000000f00 */
[----:B------:R-:W-:Y:S01]  /*ea30*/  F2FP.F16.F32.PACK_AB R6, R226, R224 ;  /* 0x000000e0e206723e */ /* 0x000fe200000000ff */
[----:B------:R4:W-:Y:S01]  /*ea40*/  MUFU.EX2 R92, R4 ;  /* 0x00000004005c7308 */ /* 0x0009e20000000800 */
[----:B-1----:R-:W-:Y:S01]  /*ea50*/  FFMA.FTZ R8, R205, UR19, -R0 ;  /* 0x00000013cd087c23 */ /* 0x002fe20008010800 */
[----:B------:R-:W-:-:S02]  /*ea60*/  MOV R205, R79 ;  /* 0x0000004f00cd7202 */ /* 0x000fc40000000f00 */
[----:B------:R-:W-:-:S04]  /*ea70*/  MOV R79, R93 ;  /* 0x0000005d004f7202 */ /* 0x000fc80000000f00 */
[----:B------:R1:W5:Y:S01]  /*ea80*/  MUFU.EX2 R93, R8 ;  /* 0x00000008005d7308 */ /* 0x0003620000000800 */
[----:B------:R-:W-:Y:S02]  /*ea90*/  IMAD.MOV.U32 R143, RZ, RZ, R79 ;  /* 0x000000ffff8f7224 */ /* 0x000fe400078e004f */
[----:B----4-:R-:W-:Y:S01]  /*eaa0*/  FFMA.FTZ R4, R84, UR19, -R2 ;  /* 0x0000001354047c23 */ /* 0x010fe20008010802 */
[----:B-1----:R-:W-:Y:S01]  /*eab0*/  FFMA.FTZ R8, R206, UR19, -R0 ;  /* 0x00000013ce087c23 */ /* 0x002fe20008010800 */
[----:B------:R-:W-:-:S03]  /*eac0*/  MOV R206, R98 ;  /* 0x0000006200ce7202 */ /* 0x000fc60000000f00 */
[----:B------:R1:W-:Y:S01]  /*ead0*/  MUFU.EX2 R98, R4 ;  /* 0x0000000400627308 */ /* 0x0003e20000000800 */
[----:B-----5:R-:W-:-:S07]  /*eae0*/  F2FP.F16.F32.PACK_AB R5, R93, R95 ;  /* 0x0000005f5d05723e */ /* 0x020fce00000000ff */
[----:B------:R4:W5:Y:S01]  /*eaf0*/  MUFU.EX2 R90, R8 ;  /* 0x00000008005a7308 */ /* 0x0009620000000800 */
[----:B-1----:R-:W-:-:S07]  /*eb00*/  FFMA.FTZ R4, R91, UR19, -R2 ;  /* 0x000000135b047c23 */ /* 0x002fce0008010802 */
[----:B------:R1:W-:Y:S01]  /*eb10*/  MUFU.EX2 R97, R4 ;  /* 0x0000000400617308 */ /* 0x0003e20000000800 */
[----:B----4-:R-:W-:Y:S02]  /*eb20*/  F2FP.F16.F32.PACK_AB R8, R147, R59 ;  /* 0x0000003b9308723e */ /* 0x010fe400000000ff */
[----:B-----5:R-:W-:-:S05]  /*eb30*/  F2FP.F16.F32.PACK_AB R7, R92, R90 ;  /* 0x0000005a5c07723e */ /* 0x020fca00000000ff */
[C---:B------:R-:W-:Y:S06]  /*eb40*/  HMMA.16816.F32 R64, R8.reuse, R16, R64 ;  /* 0x000000100840723c */ /* 0x040fec0000001840 */
[----:B------:R-:W-:Y:S01]  /*eb50*/  HMMA.16816.F32 R48, R8, R18, R48 ;  /* 0x000000120830723c */ /* 0x000fe20000001830 */
[----:B------:R-:W4:Y:S01]  /*eb60*/  LDSM.16.MT88.4 R16, [R184+0x5000] ;  /* 0x00500000b810783b */ /* 0x000f220000004200 */
[----:B-1----:R-:W-:-:S04]  /*eb70*/  F2FP.F16.F32.PACK_AB R4, R225, R223 ;  /* 0x000000dfe104723e */ /* 0x002fc800000000ff */
[C---:B------:R-:W-:Y:S06]  /*eb80*/  HMMA.16816.F32 R152, R8.reuse, R12, R152 ;  /* 0x0000000c0898723c */ /* 0x040fec0000001898 */
[----:B------:R-:W-:Y:S01]  /*eb90*/  HMMA.16816.F32 R160, R8, R14, R160 ;  /* 0x0000000e08a0723c */ /* 0x000fe200000018a0 */
[----:B------:R-:W1:Y:S05]  /*eba0*/  LDSM.16.MT88.4 R12, [R185+0x5000] ;  /* 0x00500000b90c783b */ /* 0x000e6a0000004200 */
[----:B--2---:R-:W-:Y:S01]  /*ebb0*/  HMMA.16816.F32 R40, R4, R24, R32 ;  /* 0x000000180428723c */ /* 0x004fe20000001820 */
[----:B------:R-:W-:Y:S01]  /*ebc0*/  FFMA.FTZ R8, R96, UR19, -R2 ;  /* 0x0000001360087c23 */ /* 0x000fe20008010802 */
[----:B------:R-:W-:-:S02]  /*ebd0*/  MOV R96, R78 ;  /* 0x0000004e00607202 */ /* 0x000fc40000000f00 */
[----:B------:R-:W-:Y:S01]  /*ebe0*/  F2FP.F16.F32.PACK_AB R9, R252, R183 ;  /* 0x000000b7fc09723e */ /* 0x000fe200000000ff */
[----:B------:R2:W-:Y:S01]  /*ebf0*/  MUFU.EX2 R91, R8 ;  /* 0x00000008005b7308 */ /* 0x0005e20000000800 */
[----:B------:R-:W-:Y:S01]  /*ec00*/  HMMA.16816.F32 R32, R4, R26, R28 ;  /* 0x0000001a0420723c */ /* 0x000fe2000000181c */
[----:B------:R-:W-:Y:S02]  /*ec10*/  F2FP.F16.F32.PACK_AB R10, R182, R205 ;  /* 0x000000cdb60a723e */ /* 0x000fe400000000ff */
[----:B------:R-:W-:-:S03]  /*ec20*/  F2FP.F16.F32.PACK_AB R11, R250, R251 ;  /* 0x000000fbfa0b723e */ /* 0x000fc600000000ff */
[C---:B---3--:R-:W-:Y:S06]  /*ec30*/  HMMA.16816.F32 R28, R4.reuse, R20, R36 ;  /* 0x00000014041c723c */ /* 0x048fec0000001824 */
[----:B------:R-:W-:Y:S01]  /*ec40*/  HMMA.16816.F32 R36, R4, R22, R44 ;  /* 0x000000160424723c */ /* 0x000fe2000000182c */
[----:B--2---:R-:W-:Y:S01]  /*ec50*/  FFMA.FTZ R8, R208, UR19, -R0 ;  /* 0x00000013d0087c23 */ /* 0x004fe20008010800 */
[----:B------:R-:W-:-:S05]  /*ec60*/  MOV R208, R59 ;  /* 0x0000003b00d07202 */ /* 0x000fca0000000f00 */
[----:B------:R-:W-:Y:S01]  /*ec70*/  FFMA.FTZ R4, R177, UR19, -R0 ;  /* 0x00000013b1047c23 */ /* 0x000fe20008010800 */
[----:B------:R2:W-:Y:S01]  /*ec80*/  MUFU.EX2 R86, R8 ;  /* 0x0000000800567308 */ /* 0x0005e20000000800 */
[----:B------:R-:W-:Y:S02]  /*ec90*/  F2FP.F16.F32.PACK_AB R6, R121, R122 ;  /* 0x0000007a7906723e */ /* 0x000fe400000000ff */
[----:B------:R-:W-:-:S05]  /*eca0*/  MOV R177, R146 ;  /* 0x0000009200b17202 */ /* 0x000fca0000000f00 */
[----:B------:R3:W-:Y:S01]  /*ecb0*/  MUFU.EX2 R80, R4 ;  /* 0x0000000400507308 */ /* 0x0007e20000000800 */
[----:B--2---:R-:W-:Y:S01]  /*ecc0*/  FFMA.FTZ R8, R210, UR19, -R0 ;  /* 0x00000013d2087c23 */ /* 0x004fe20008010800 */
[----:B------:R-:W-:-:S06]  /*ecd0*/  MOV R210, R54 ;  /* 0x0000003600d27202 */ /* 0x000fcc0000000f00 */
[----:B------:R2:W5:Y:S01]  /*ece0*/  MUFU.EX2 R82, R8 ;  /* 0x0000000800527308 */ /* 0x0005620000000800 */
[----:B---3--:R-:W-:-:S07]  /*ecf0*/  FFMA.FTZ R4, R87, UR19, -R2 ;  /* 0x0000001357047c23 */ /* 0x008fce0008010802 */
[----:B------:R3:W-:Y:S01]  /*ed00*/  MUFU.EX2 R87, R4 ;  /* 0x0000000400577308 */ /* 0x0007e20000000800 */
[----:B--2---:R-:W-:Y:S01]  /*ed10*/  FFMA.FTZ R8, R211, UR19, -R0 ;  /* 0x00000013d3087c23 */ /* 0x004fe20008010800 */
[----:B-----5:R-:W-:Y:S02]  /*ed20*/  F2FP.F16.F32.PACK_AB R5, R82, R86 ;  /* 0x000000565205723e */ /* 0x020fe400000000ff */
[----:B------:R-:W-:-:S04]  /*ed30*/  MOV R211, R145 ;  /* 0x0000009100d37202 */ /* 0x000fc80000000f00 */
[----:B------:R2:W5:Y:S01]  /*ed40*/  MUFU.EX2 R79, R8 ;  /* 0x00000008004f7308 */ /* 0x0005620000000800 */
[----:B---3--:R-:W-:Y:S01]  /*ed50*/  FFMA.FTZ R4, R85, UR19, -R2 ;  /* 0x0000001355047c23 */ /* 0x008fe20008010802 */
[----:B------:R-:W-:-:S06]  /*ed60*/  MOV R85, R147 ;  /* 0x0000009300557202 */ /* 0x000fcc0000000f00 */
[----:B------:R3:W-:Y:S01]  /*ed70*/  MUFU.EX2 R84, R4 ;  /* 0x0000000400547308 */ /* 0x0007e20000000800 */
[----:B--2---:R-:W-:Y:S02]  /*ed80*/  F2FP.F16.F32.PACK_AB R8, R206, R96 ;  /* 0x00000060ce08723e */ /* 0x004fe400000000ff */
[----:B-----5:R-:W-:-:S05]  /*ed90*/  F2FP.F16.F32.PACK_AB R7, R80, R79 ;  /* 0x0000004f5007723e */ /* 0x020fca00000000ff */
[----:B------:R-:W-:Y:S01]  /*eda0*/  HMMA.16816.F32 R64, R8, R24, R64 ;  /* 0x000000180840723c */ /* 0x000fe20000001840 */
[----:B---3--:R-:W-:-:S05]  /*edb0*/  F2FP.F16.F32.PACK_AB R4, R132, R227 ;  /* 0x000000e38404723e */ /* 0x008fca00000000ff */
[C---:B------:R-:W-:Y:S01]  /*edc0*/  HMMA.16816.F32 R60, R8.reuse, R26, R48 ;  /* 0x0000001a083c723c */ /* 0x040fe20000001830 */
[----:B------:R-:W2:Y:S05]  /*edd0*/  LDSM.16.MT88.4 R24, [R184+0x5400] ;  /* 0x00540000b818783b */ /* 0x000eaa0000004200 */
[C---:B------:R-:W-:Y:S06]  /*ede0*/  HMMA.16816.F32 R152, R8.reuse, R20, R152 ;  /* 0x000000140898723c */ /* 0x040fec0000001898 */
[----:B------:R-:W-:Y:S01]  /*edf0*/  HMMA.16816.F32 R160, R8, R22, R160 ;  /* 0x0000001608a0723c */ /* 0x000fe200000018a0 */
[----:B------:R-:W3:Y:S05]  /*ee00*/  LDSM.16.MT88.4 R20, [R185+0x5400] ;  /* 0x00540000b914783b */ /* 0x000eea0000004200 */
[----:B----4-:R-:W-:Y:S01]  /*ee10*/  HMMA.16816.F32 R56, R4, R16, R40 ;  /* 0x000000100438723c */ /* 0x010fe20000001828 */
[----:B------:R-:W-:Y:S01]  /*ee20*/  FFMA.FTZ R8, R55, UR19, -R2 ;  /* 0x0000001337087c23 */ /* 0x000fe20008010802 */
[----:B------:R-:W-:-:S03]  /*ee30*/  F2FP.F16.F32.PACK_AB R10, R98, R106 ;  /* 0x0000006a620a723e */ /* 0x000fc600000000ff */
[----:B------:R4:W-:Y:S01]  /*ee40*/  MUFU.EX2 R81, R8 ;  /* 0x0000000800517308 */ /* 0x0009e20000000800 */
[C---:B------:R-:W-:Y:S06]  /*ee50*/  HMMA.16816.F32 R52, R4.reuse, R18, R32 ;  /* 0x000000120434723c */ /* 0x040fec0000001820 */
[C---:B-1----:R-:W-:Y:S06]  /*ee60*/  HMMA.16816.F32 R48, R4.reuse, R12, R28 ;  /* 0x0000000c0430723c */ /* 0x042fec000000181c */
[----:B------:R-:W-:Y:S01]  /*ee70*/  HMMA.16816.F32 R44, R4, R14, R36 ;  /* 0x0000000e042c723c */ /* 0x000fe20000001824 */
[----:B----4-:R-:W-:Y:S01]  /*ee80*/  FFMA.FTZ R8, R209, UR19, -R0 ;  /* 0x00000013d1087c23 */ /* 0x010fe20008010800 */
        /* <DEDUP_REMOVED lines=15> */
[----:B------:R-:W-:-:S02]  /*ef80*/  MOV R152, R136 ;  /* 0x0000008800987202 */ /* 0x000fc40000000f00 */
[----:B------:R-:W-:Y:S02]  /*ef90*/  MOV R155, R137 ;  /* 0x00000089009b7202 */ /* 0x000fe40000000f00 */
[----:B------:R-:W-:Y:S01]  /*efa0*/  MOV R153, R167 ;  /* 0x000000a700997202 */ /* 0x000fe20000000f00 */
[----:B----4-:R-:W-:Y:S01]  /*efb0*/  FFMA.FTZ R8, R213, UR19, -R0 ;  /* 0x00000013d5087c23 */ /* 0x010fe20008010800 */
[----:B-----5:R-:W-:Y:S01]  /*efc0*/  F2FP.F16.F32.PACK_AB R9, R77, R78 ;  /* 0x0000004e4d09723e */ /* 0x020fe200000000ff */
[----:B------:R-:W-:Y:S01]  /*efd0*/  IMAD.MOV.U32 R213, RZ, RZ, R143 ;  /* 0x000000ffffd57224 */ /* 0x000fe200078e008f */
[----:B------:R-:W-:Y:S01]  /*efe0*/  F2FP.F16.F32.PACK_AB R4, R180, R181 ;  /* 0x000000b5b404723e */ /* 0x000fe200000000ff */
[----:B------:R4:W-:Y:S01]  /*eff0*/  MUFU.EX2 R75, R8 ;  /* 0x00000008004b7308 */ /* 0x0009e20000000800 */
[----:B------:R-:W-:Y:S02]  /*f000*/  F2FP.F16.F32.PACK_AB R5, R243, R244 ;  /* 0x000000f4f305723e */ /* 0x000fe400000000ff */
[----:B------:R-:W-:-:S02]  /*f010*/  F2FP.F16.F32.PACK_AB R6, R124, R178 ;  /* 0x000000b27c06723e */ /* 0x000fc400000000ff */
[----:B------:R-:W-:Y:S02]  /*f020*/  F2FP.F16.F32.PACK_AB R7, R241, R242 ;  /* 0x000000f2f107723e */ /* 0x000fe400000000ff */
[----:B------:R-:W-:Y:S02]  /*f030*/  MOV R163, R138 ;  /* 0x0000008a00a37202 */ /* 0x000fe40000000f00 */
[----:B------:R-:W-:Y:S02]  /*f040*/  MOV R154, R166 ;  /* 0x000000a6009a7202 */ /* 0x000fe40000000f00 */
[----:B------:R-:W-:Y:S01]  /*f050*/  F2FP.F16.F32.PACK_AB R160, R175, R172 ;  /* 0x000000acafa0723e */ /* 0x000fe200000000ff */
[----:B--2---:R-:W-:Y:S01]  /*f060*/  HMMA.16816.F32 R40, R4, R26, R40 ;  /* 0x0000001a0428723c */ /* 0x004fe20000001828 */
[----:B------:R-:W-:Y:S02]  /*f070*/  F2FP.F16.F32.PACK_AB R161, R234, R235 ;  /* 0x000000ebeaa1723e */ /* 0x000fe400000000ff */
[----:B------:R-:W-:Y:S01]  /*f080*/  F2FP.F16.F32.PACK_AB R162, R173, R176 ;  /* 0x000000b0ada2723e */ /* 0x000fe200000000ff */
[----:B----4-:R-:W-:Y:S01]  /*f090*/  FFMA.FTZ R8, R133, UR19, -R0 ;  /* 0x0000001385087c23 */ /* 0x010fe20008010800 */
[----:B------:R-:W-:-:S02]  /*f0a0*/  MOV R133, R142 ;  /* 0x0000008e00857202 */ /* 0x000fc40000000f00 */
[C---:B------:R-:W-:Y:S01]  /*f0b0*/  HMMA.16816.F32 R140, R4.reuse, R24, R32 ;  /* 0x00000018048c723c */ /* 0x040fe20000001820 */
[----:B------:R2:W4:Y:S05]  /*f0c0*/  MUFU.EX2 R76, R8 ;  /* 0x00000008004c7308 */ /* 0x00052a0000000800 */
[----:B---3--:R-:W-:Y:S01]  /*f0d0*/  HMMA.16816.F32 R32, R4, R20, R36 ;  /* 0x000000140420723c */ /* 0x008fe20000001824 */
[--C-:B--2---:R-:W-:Y:S01]  /*f0e0*/  FFMA.FTZ R8, R101, UR19, -R2.reuse ;  /* 0x0000001365087c23 */ /* 0x104fe20008010802 */
[----:B----4-:R-:W-:Y:S02]  /*f0f0*/  F2FP.F16.F32.PACK_AB R11, R76, R75 ;  /* 0x0000004b4c0b723e */ /* 0x010fe400000000ff */
[----:B------:R-:W-:Y:S01]  /*f100*/  MOV R101, R159 ;  /* 0x0000009f00657202 */ /* 0x000fe20000000f00 */
[----:B------:R2:W-:Y:S02]  /*f110*/  MUFU.EX2 R67, R8 ;  /* 0x0000000800437308 */ /* 0x0005e40000000800 */
[--C-:B--2---:R-:W-:Y:S01]  /*f120*/  FFMA.FTZ R8, R94, UR19, -R2.reuse ;  /* 0x000000135e087c23 */ /* 0x104fe20008010802 */
[----:B------:R-:W-:Y:S01]  /*f130*/  FFMA.FTZ R2, R100, UR19, -R2 ;  /* 0x0000001364027c23 */ /* 0x000fe20008010802 */
[----:B------:R-:W-:-:S04]  /*f140*/  IMAD.MOV.U32 R94, RZ, RZ, R139 ;  /* 0x000000ffff5e7224 */ /* 0x000fc800078e008b */
[----:B------:R2:W-:Y:S08]  /*f150*/  MUFU.EX2 R66, R8 ;  /* 0x0000000800427308 */ /* 0x0005f00000000800 */
[----:B------:R3:W4:Y:S01]  /*f160*/  MUFU.EX2 R65, R2 ;  /* 0x0000000200417308 */ /* 0x0007220000000800 */
[----:B--2---:R-:W-:-:S07]  /*f170*/  F2FP.F16.F32.PACK_AB R8, R113, R115 ;  /* 0x000000737108723e */ /* 0x004fce00000000ff */
[----:B------:R-:W-:Y:S01]  /*f180*/  HMMA.16816.F32 R56, R8, R24, R56 ;  /* 0x000000180838723c */ /* 0x000fe20000001838 */
[----:B---3--:R-:W-:Y:S01]  /*f190*/  FFMA.FTZ R2, R207, UR19, -R0 ;  /* 0x00000013cf027c23 */ /* 0x008fe20008010800 */
[----:B----4-:R-:W-:-:S03]  /*f1a0*/  F2FP.F16.F32.PACK_AB R166, R65, R66 ;  /* 0x0000004241a6723e */ /* 0x010fc600000000ff */
[----:B------:R2:W-:Y:S01]  /*f1b0*/  MUFU.EX2 R64, R2 ;  /* 0x0000000200407308 */ /* 0x0005e20000000800 */
[C---:B------:R-:W-:Y:S06]  /*f1c0*/  HMMA.16816.F32 R148, R8.reuse, R26, R52 ;  /* 0x0000001a0894723c */ /* 0x040fec0000001834 */
[C---:B------:R-:W-:Y:S01]  /*f1d0*/  HMMA.16816.F32 R48, R8.reuse, R20, R48 ;  /* 0x000000140830723c */ /* 0x040fe20000001830 */
[----:B------:R-:W-:Y:S01]  /*f1e0*/  FFMA.FTZ R52, R210, R68, R233 ;  /* 0x00000044d2347223 */ /* 0x000fe200000100e9 */
[----:B------:R-:W-:Y:S02]  /*f1f0*/  IMAD.MOV.U32 R210, RZ, RZ, R144 ;  /* 0x000000ffffd27224 */ /* 0x000fe400078e0090 */
        /* <DEDUP_REMOVED lines=13> */
[----:B------:R-:W4:Y:S01]  /*f2d0*/  LDSM.16.MT88.4 R144, [R184+0x5c00] ;  /* 0x005c0000b890783b */ /* 0x000f220000004200 */
[----:B------:R-:W-:-:S02]  /*f2e0*/  MOV R133, R158 ;  /* 0x0000009e00857202 */ /* 0x000fc40000000f00 */
[----:B------:R-:W-:Y:S01]  /*f2f0*/  F2FP.F16.F32.PACK_AB R4, R174, R125 ;  /* 0x0000007dae04723e */ /* 0x000fe200000000ff */
[----:B------:R-:W5:Y:S01]  /*f300*/  LDSM.16.MT88.4 R28, [R185+0x5c00] ;  /* 0x005c0000b91c783b */ /* 0x000f620000004200 */
[----:B------:R-:W-:Y:S01]  /*f310*/  F2FP.F16.F32.PACK_AB R5, R238, R239 ;  /* 0x000000efee05723e */ /* 0x000fe200000000ff */
[----:B------:R-:W-:Y:S01]  /*f320*/  MUFU.EX2 R53, R53 ;  /* 0x0000003500357308 */ /* 0x000fe20000000800 */
[----:B------:R-:W-:Y:S02]  /*f330*/  F2FP.F16.F32.PACK_AB R6, R169, R171 ;  /* 0x000000aba906723e */ /* 0x000fe400000000ff */
[----:B------:R-:W-:Y:S02]  /*f340*/  F2FP.F16.F32.PACK_AB R7, R236, R237 ;  /* 0x000000edec07723e */ /* 0x000fe400000000ff */
[----:B------:R-:W-:Y:S02]  /*f350*/  MOV R209, R85 ;  /* 0x0000005500d17202 */ /* 0x000fe40000000f00 */
[----:B------:R-:W-:Y:S01]  /*f360*/  MOV R85, R177 ;  /* 0x000000b100557202 */ /* 0x000fe20000000f00 */
[----:B------:R-:W-:Y:S01]  /*f370*/  MUFU.EX2 R54, R54 ;  /* 0x0000003600367308 */ /* 0x000fe20000000800 */
[----:B--2---:R-:W-:Y:S01]  /*f380*/  FFMA.FTZ R2, R134, UR19, -R0 ;  /* 0x0000001386027c23 */ /* 0x004fe20008010800 */
[----:B---3--:R-:W-:Y:S01]  /*f390*/  F2FP.F16.F32.PACK_AB R9, R63, R64 ;  /* 0x000000403f09723e */ /* 0x008fe200000000ff */
[----:B-1----:R-:W-:Y:S01]  /*f3a0*/  HMMA.16816.F32 R140, R4, R16, R140 ;  /* 0x00000010048c723c */ /* 0x002fe2000000188c */
[----:B------:R-:W-:-:S02]  /*f3b0*/  MOV R177, R211 ;  /* 0x000000d300b17202 */ /* 0x000fc40000000f00 */
[----:B------:R-:W-:Y:S02]  /*f3c0*/  MOV R211, R164 ;  /* 0x000000a400d37202 */ /* 0x000fe40000000f00 */
[----:B------:R1:W-:Y:S01]  /*f3d0*/  MUFU.EX2 R62, R2 ;  /* 0x00000002003e7308 */ /* 0x0003e20000000800 */
[----:B------:R-:W-:Y:S01]  /*f3e0*/  HMMA.16816.F32 R40, R4, R18, R40 ;  /* 0x000000120428723c */ /* 0x000fe20000001828 */
[----:B------:R-:W-:-:S05]  /*f3f0*/  F2FP.F16.F32.PACK_AB R164, R67, R81 ;  /* 0x0000005143a4723e */ /* 0x000fca00000000ff */
[C---:B------:R-:W-:Y:S06]  /*f400*/  HMMA.16816.F32 R32, R4.reuse, R12, R32 ;  /* 0x0000000c0420723c */ /* 0x040fec0000001820 */
[----:B------:R-:W-:Y:S01]  /*f410*/  HMMA.16816.F32 R24, R4, R14, R24 ;  /* 0x0000000e0418723c */ /* 0x000fe20000001818 */
[----:B-1----:R-:W-:-:S04]  /*f420*/  FFMA.FTZ R2, R114, UR19, -R0 ;  /* 0x0000001372027c23 */ /* 0x002fc80008010800 */
        /* <DEDUP_REMOVED lines=8> */
[----:B------:R1:W-:Y:S02]  /*f4b0*/  MUFU.EX2 R55, R2 ;  /* 0x0000000200377308 */ /* 0x0003e40000000800 */
[--C-:B-1----:R-:W-:Y:S01]  /*f4c0*/  FFMA.FTZ R2, R110, UR19, -R0.reuse ;  /* 0x000000136e027c23 */ /* 0x102fe20008010800 */
[----:B------:R-:W-:-:S05]  /*f4d0*/  FFMA.FTZ R0, R112, UR19, -R0 ;  /* 0x0000001370007c23 */ /* 0x000fca0008010800 */
[----:B------:R1:W-:Y:S08]  /*f4e0*/  MUFU.EX2 R22, R2 ;  /* 0x0000000200167308 */ /* 0x0003f00000000800 */
[----:B------:R2:W3:Y:S01]  /*f4f0*/  MUFU.EX2 R21, R0 ;  /* 0x0000000000157308 */ /* 0x0004e20000000800 */
[----:B-1----:R-:W-:Y:S01]  /*f500*/  FFMA.FTZ R2, R212, R71, R108 ;  /* 0x00000047d4027223 */ /* 0x002fe2000001006c */
[----:B------:R-:W-:Y:S01]  /*f510*/  MOV R212, R210 ;  /* 0x000000d200d47202 */ /* 0x000fe20000000f00 */
[----:B------:R-:W-:-:S02]  /*f520*/  IMAD.MOV.U32 R210, RZ, RZ, R156 ;  /* 0x000000ffffd27224 */ /* 0x000fc400078e009c */
[----:B------:R-:W-:Y:S01]  /*f530*/  HMMA.16816.F32 R156, R8, R12, R48 ;  /* 0x0000000c089c723c */ /* 0x000fe20000001830 */
[----:B--2---:R-:W-:Y:S01]  /*f540*/  FADD.FTZ R0, R231, R20 ;  /* 0x00000014e7007221 */ /* 0x004fe20000010000 */
[----:B---3--:R-:W-:-:S05]  /*f550*/  F2FP.F16.F32.PACK_AB R167, R21, R22 ;  /* 0x0000001615a7723e */ /* 0x008fca00000000ff */
        /* <DEDUP_REMOVED lines=120> */
[C---:B------:R-:W-:Y:S01]  /*fce0*/  FADD.FTZ R3, R54.reuse, R3 ;  /* 0x0000000336037221 */ /* 0x040fe20000010000 */
[----:B------:R-:W-:Y:S01]  /*fcf0*/  F2FP.F16.F32.PACK_AB R163, R54, R53 ;  /* 0x0000003536a3723e */ /* 0x000fe200000000ff */
[----:B------:R-:W-:Y:S01]  /*fd00*/  FADD.FTZ R2, R65, R2 ;  /* 0x0000000241027221 */ /* 0x000fe20000010000 */
[----:B------:R-:W-:Y:S01]  /*fd10*/  FADD.FTZ R0, R21, R0 ;  /* 0x0000000015007221 */ /* 0x000fe20000010000 */
[----:B------:R2:W-:Y:S02]  /*fd20*/  STL [R1], R4 ;  /* 0x0000000401007387 */ /* 0x0005e40000100800 */
[C---:B----4-:R-:W-:Y:S02]  /*fd30*/  HMMA.16816.F32 R136, R164.reuse, R144, R136 ;  /* 0x00000090a488723c */ /* 0x050fe40000001888 */
[----:B------:R2:W-:Y:S04]  /*fd40*/  STL [R1+0x4], R3 ;  /* 0x0000040301007387 */ /* 0x0005e80000100800 */
[----:B------:R2:W-:Y:S01]  /*fd50*/  STL [R1+0xc], R2 ;  /* 0x00000c0201007387 */ /* 0x0005e20000100800 */
[----:B------:R-:W-:Y:S03]  /*fd60*/  HMMA.16816.F32 R148, R164, R146, R148 ;  /* 0x00000092a494723c */ /* 0x000fe60000001894 */
[----:B------:R2:W-:Y:S03]  /*fd70*/  STL [R1+0x8], R0 ;  /* 0x0000080001007387 */ /* 0x0005e60000100800 */
[C---:B------:R-:W-:Y:S06]  /*fd80*/  HMMA.16816.F32 R140, R160.reuse, R144, R140 ;  /* 0x00000090a08c723c */ /* 0x040fec000000188c */
[C---:B------:R-:W-:Y:S06]  /*fd90*/  HMMA.16816.F32 R144, R160.reuse, R146, R40 ;  /* 0x00000092a090723c */ /* 0x040fec0000001828 */
[----:B-----5:R-:W-:Y:S01]  /*fda0*/  HMMA.16816.F32 R152, R160, R28, R32 ;  /* 0x0000001ca098723c */ /* 0x020fe20000001820 */
[----:B------:R-:W-:-:S02]  /*fdb0*/  MOV R40, R74 ;  /* 0x0000004a00287202 */ /* 0x000fc40000000f00 */
[----:B------:R-:W-:-:S03]  /*fdc0*/  MOV R41, R83 ;  /* 0x0000005300297202 */ /* 0x000fc60000000f00 */
[----:B------:R-:W-:Y:S06]  /*fdd0*/  HMMA.16816.F32 R160, R160, R30, R24 ;  /* 0x0000001ea0a0723c */ /* 0x000fec0000001818 */
[C---:B------:R-:W-:Y:S06]  /*fde0*/  HMMA.16816.F32 R156, R164.reuse, R28, R156 ;  /* 0x0000001ca49c723c */ /* 0x040fec000000189c */
[----:B------:R-:W-:Y:S07]  /*fdf0*/  HMMA.16816.F32 R164, R164, R30, R36 ;  /* 0x0000001ea4a4723c */ /* 0x000fee0000001824 */
[----:B------:R-:W-:-:S02]  /*fe00*/  MOV R38, R69 ;  /* 0x0000004500267202 */ /* 0x000fc40000000f00 */
[----:B--2---:R-:W-:-:S15]  /*fe10*/  MOV R39, R73 ;  /* 0x0000004900277202 */ /* 0x004fde0000000f00 */
.L_x_1130:
[----:B------:R-:W-:-:S06]  /*fe20*/  UISETP.GT.AND UP0, UPT, UR17, UR12, UPT ;  /* 0x0000000c1100728c */ /* 0x000fcc000bf04270 */
[----:B------:R-:W-:-:S13]  /*fe30*/  PLOP3.LUT P0, PT, PT, PT, UP0, 0x80, 0x0 ;  /* 0x000000000000781c */ /* 0x000fda0003f0f008 */
[----:B------:R-:W-:Y:S05]  /*fe40*/  @!P0 BRA `(.L_x_1134) ;  /* 0x00000068003c8947 */ /* 0x000fea0003800000 */
[----:B------:R-:W-:Y:S01]  /*fe50*/  ULDC UR4, c[0x0][0x2d0] ;  /* 0x0000b40000047ab9 */ /* 0x000fe20000000800 */
[----:B------:R-:W-:Y:S01]  /*fe60*/  UIMAD.WIDE.U32 UR24, UR8, 0x60, URZ ;  /* 0x00000060081878a5 */ /* 0x000fe2000f8e003f */
[----:B------:R-:W-:Y:S01]  /*fe70*/  ISETP.GE.AND P4, PT, R88, UR4, PT ;  /* 0x0000000458007c0c */ /* 0x000fe2000bf86270 */
[----:B------:R-:W-:Y:S01]  /*fe80*/  UIMAD UR20, UR9, 0x60, URZ ;  /* 0x00000060091478a4 */ /* 0x000fe2000f8e023f */
[----:B------:R-:W-:Y:S01]  /*fe90*/  IMAD.MOV.U32 R132, RZ, RZ, R40 ;  /* 0x000000ffff847224 */ /* 0x000fe200078e0028 */
[----:B------:R-:W-:Y:S01]  /*fea0*/  UIMAD.WIDE.U32 UR34, UR10, 0x60, URZ ;  /* 0x000000600a2278a5 */ /* 0x000fe2000f8e003f */
[----:B------:R-:W-:Y:S01]  /*feb0*/  IMAD.MOV.U32 R134, RZ, RZ, R38 ;  /* 0x000000ffff867224 */ /* 0x000fe200078e0026 */
[----:B------:R-:W-:Y:S01]  /*fec0*/  UIMAD UR26, UR11, 0x60, URZ ;  /* 0x000000600b1a78a4 */ /* 0x000fe2000f8e023f */
[----:B------:R-:W-:Y:S01]  /*fed0*/  MOV R133, R39 ;  /* 0x0000002700857202 */ /* 0x000fe20000000f00 */
[----:B------:R-:W-:Y:S02]  /*fee0*/  USHF.L.U64.HI UR16, UR8, 0x6, UR9 ;  /* 0x0000000608107899 */ /* 0x000fe40008010209 */
        /* <DEDUP_REMOVED lines=8> */
[----:B------:R-:W-:Y:S01]  /*ff70*/  ULDC UR4, c[0x0][0x2ec] ;  /* 0x0000bb0000047ab9 */ /* 0x000fe20000000800 */
[----:B------:R-:W-:-:S06]  /*ff80*/  ULDC.64 UR6, c[0x0][0x248] ;  /* 0x0000920000067ab9 */ /* 0x000fcc0000000a00 */
        /* <DEDUP_REMOVED lines=11> */
.L_x_1137:
        /* <DEDUP_REMOVED lines=55> */
.L_x_1135:
        /* <DEDUP_REMOVED lines=87> */
[C---:B------:R-:W-:Y:S02]  /*10920*/  HMMA.16816.F32 R64, R128.reuse, R66, RZ ;  /* 0x000000428040723c */ /* 0x040fe400000018ff */
[----:B------:R-:W-:Y:S04]  /*10930*/  LOP3.LUT R2, R2, 0x6, RZ, 0xc0, !PT ;  /* 0x0000000602027812 */ /* 0x000fe800078ec0ff */
[-C--:B------:R-:W-:Y:S01]  /*10940*/  HMMA.16816.F32 R68, R128, R80.reuse, RZ ;  /* 0x000000508044723c */ /* 0x080fe200000018ff */
[----:B------:R-:W-:Y:S04]  /*10950*/  IMAD R0, R0, 0x80, R2 ;  /* 0x0000008000007824 */ /* 0x000fe800078e0202 */
[C---:B------:R-:W-:Y:S01]  /*10960*/  VIADD R2, R0.reuse, 0x1 ;  /* 0x0000000100027836 */ /* 0x040fe20000000000 */
[C---:B------:R-:W-:Y:S02]  /*10970*/  HMMA.16816.F32 R72, R124.reuse, R80, RZ ;  /* 0x000000507c48723c */ /* 0x040fe400000018ff */
[-C--:B------:R-:W-:Y:S02]  /*10980*/  ISETP.GE.AND P1, PT, R0, R198.reuse, PT ;  /* 0x000000c60000720c */ /* 0x080fe40003f26270 */
[C---:B------:R-:W-:Y:S02]  /*10990*/  ISETP.GE.AND P2, PT, R2.reuse, R198, PT ;  /* 0x000000c60200720c */ /* 0x040fe40003f46270 */
[-C--:B------:R-:W-:Y:S01]  /*109a0*/  HMMA.16816.F32 R76, R124, R82.reuse, RZ ;  /* 0x000000527c4c723c */ /* 0x080fe200000018ff */
[C---:B------:R-:W-:Y:S02]  /*109b0*/  ISETP.GE.AND P0, PT, R2.reuse, R197, PT ;  /* 0x000000c50200720c */ /* 0x040fe40003f06270 */
[C---:B------:R-:W-:Y:S02]  /*109c0*/  ISETP.GE.OR P2, PT, R2.reuse, R203, !P2 ;  /* 0x000000cb0200720c */ /* 0x040fe40005746670 */
[C---:B------:R-:W-:Y:S01]  /*109d0*/  ISETP.GE.OR P0, PT, R2.reuse, R202, !P0 ;  /* 0x000000ca0200720c */ /* 0x040fe20004706670 */
[C---:B------:R-:W-:Y:S02]  /*109e0*/  HMMA.16816.F32 R80, R128.reuse, R82, RZ ;  /* 0x000000528050723c */ /* 0x040fe400000018ff */
[----:B------:R-:W-:Y:S02]  /*109f0*/  ISETP.GE.AND P5, PT, R2, R199, PT ;  /* 0x000000c70200720c */ /* 0x000fe40003fa6270 */
[----:B------:R-:W-:Y:S02]  /*10a00*/  ISETP.GE.OR P1, PT, R0, R203, !P1 ;  /* 0x000000cb0000720c */ /* 0x000fe40004f26670 */
[-C--:B--2---:R-:W-:Y:S01]  /*10a10*/  HMMA.16816.F32 R84, R128, R96.reuse, RZ ;  /* 0x000000608054723c */ /* 0x084fe200000018ff */
[C---:B------:R-:W-:Y:S02]  /*10a20*/  ISETP.GE.OR P5, PT, R2.reuse, R201, !P5 ;  /* 0x000000c90200720c */ /* 0x040fe40006fa6670 */
[----:B------:R-:W-:Y:S02]  /*10a30*/  ISETP.GE.AND P6, PT, R2, R196, PT ;  /* 0x000000c40200720c */ /* 0x000fe40003fc6270 */
[----:B------:R-:W-:Y:S01]  /*10a40*/  ISETP.GE.AND P3, PT, R0, R197, PT ;  /* 0x000000c50000720c */ /* 0x000fe20003f66270 */
[C---:B------:R-:W-:Y:S02]  /*10a50*/  HMMA.16816.F32 R88, R124.reuse, R96, RZ ;  /* 0x000000607c58723c */ /* 0x040fe400000018ff */
[----:B------:R-:W-:Y:S02]  /*10a60*/  ISETP.GE.OR P6, PT, R2, R200, !P6 ;  /* 0x000000c80200720c */ /* 0x000fe400077c6670 */
[C---:B------:R-:W-:Y:S01]  /*10a70*/  ISETP.GE.OR P3, PT, R0.reuse, R202, !P3 ;  /* 0x000000ca0000720c */ /* 0x040fe20005f66670 */
[----:B------:R-:W-:Y:S01]  /*10a80*/  VIADD R2, R0, 0x9 ;  /* 0x0000000900027836 */ /* 0x000fe20000000000 */
        /* <DEDUP_REMOVED lines=9> */
[----:B------:R-:W-:Y:S06]  /*10b20*/  HMMA.16816.F32 R128, R128, R170, RZ ;  /* 0x000000aa8080723c */ /* 0x000fec00000018ff */
[-C--:B----4-:R-:W-:Y:S06]  /*10b30*/  HMMA.16816.F32 R4, R172, R176.reuse, R4 ;  /* 0x000000b0ac04723c */ /* 0x090fec0000001804 */
        /* <DEDUP_REMOVED lines=19> */
[----:B------:R-:W3:Y:S01]  /*10c70*/  MUFU.TANH R220, R5 ;  /* 0x0000000500dc7308 */ /* 0x000ee20000002400 */
[----:B-1----:R-:W-:Y:S01]  /*10c80*/  FSEL R170, R170, -INF , !P1 ;  /* 0xff800000aaaa7808 */ /* 0x002fe20004800000 */
[----:B------:R-:W-:Y:S01]  /*10c90*/  FMUL.FTZ R16, R16, UR10 ;  /* 0x0000000a10107c20 */ /* 0x000fe20008410000 */
[----:B------:R-:W-:Y:S01]  /*10ca0*/  ISETP.GE.AND P1, PT, R0, R199, PT ;  /* 0x000000c70000720c */ /* 0x000fe20003f26270 */
[----:B------:R-:W-:Y:S03]  /*10cb0*/  FMUL.FTZ R18, R18, UR10 ;  /* 0x0000000a12127c20 */ /* 0x000fe60008410000 */
[----:B------:R-:W-:Y:S03]  /*10cc0*/  ISETP.GE.OR P1, PT, R0, R201, !P1 ;  /* 0x000000c90000720c */ /* 0x000fe60004f26670 */
[----:B------:R1:W4:Y:S01]  /*10cd0*/  MUFU.TANH R222, R7 ;  /* 0x0000000700de7308 */ /* 0x0003220000002400 */
[----:B--2---:R-:W-:Y:S02]  /*10ce0*/  FSEL R178, R168, -INF , !P3 ;  /* 0xff800000a8b27808 */ /* 0x004fe40005800000 */
[C---:B------:R-:W-:Y:S04]  /*10cf0*/  ISETP.GE.AND P3, PT, R0.reuse, R196, PT ;  /* 0x000000c40000720c */ /* 0x040fe80003f66270 */
[----:B------:R-:W-:Y:S03]  /*10d00*/  ISETP.GE.OR P3, PT, R0, R200, !P3 ;  /* 0x000000c80000720c */ /* 0x000fe60005f66670 */
[----:B------:R-:W2:Y:S01]  /*10d10*/  MUFU.TANH R214, R8 ;  /* 0x0000000800d67308 */ /* 0x000ea20000002400 */
[----:B---3--:R-:W-:Y:S09]  /*10d20*/  FSEL R220, R220, -INF , !P2 ;  /* 0xff800000dcdc7808 */ /* 0x008ff20005000000 */
[----:B------:R-:W3:Y:S01]  /*10d30*/  MUFU.TANH R229, R9 ;  /* 0x0000000900e57308 */ /* 0x000ee20000002400 */
[----:B-1----:R-:W1:Y:S01]  /*10d40*/  LDSM.16.M88.4 R4, [R195] ;  /* 0x00000000c304783b */ /* 0x002e620000000200 */
[----:B----4-:R-:W-:Y:S08]  /*10d50*/  FSEL R222, R222, -INF , !P0 ;  /* 0xff800000dede7808 */ /* 0x010ff00004000000 */
[----:B------:R-:W4:Y:S01]  /*10d60*/  MUFU.TANH R213, R10 ;  /* 0x0000000a00d57308 */ /* 0x000f220000002400 */
[----:B--2---:R-:W-:Y:S09]  /*10d70*/  FSEL R214, R214, -INF , !P1 ;  /* 0xff800000d6d67808 */ /* 0x004ff20004800000 */
[----:B------:R2:W5:Y:S01]  /*10d80*/  MUFU.TANH R228, R11 ;  /* 0x0000000b00e47308 */ /* 0x0005620000002400 */
[----:B---3--:R-:W-:Y:S09]  /*10d90*/  FSEL R229, R229, -INF , !P5 ;  /* 0xff800000e5e57808 */ /* 0x008ff20006800000 */
[----:B------:R-:W-:Y:S01]  /*10da0*/  MUFU.TANH R224, R12 ;  /* 0x0000000c00e07308 */ /* 0x000fe20000002400 */
[----:B----4-:R-:W-:Y:S02]  /*10db0*/  FSEL R213, R213, -INF , !P3 ;  /* 0xff800000d5d57808 */ /* 0x010fe40005800000 */
[C---:B------:R-:W-:Y:S04]  /*10dc0*/  ISETP.GE.AND P3, PT, R2.reuse, R199, PT ;  /* 0x000000c70200720c */ /* 0x040fe80003f66270 */
[----:B------:R-:W-:Y:S03]  /*10dd0*/  ISETP.GE.OR P3, PT, R2, R201, !P3 ;  /* 0x000000c90200720c */ /* 0x000fe60005f66670 */
[----:B------:R-:W3:Y:S01]  /*10de0*/  MUFU.TANH R225, R13 ;  /* 0x0000000d00e17308 */ /* 0x000ee20000002400 */
[----:B--2---:R-:W2:Y:S01]  /*10df0*/  LDSM.16.M88.4 R8, [R194] ;  /* 0x00000000c208783b */ /* 0x004ea20000000200 */
[----:B-----5:R-:W-:Y:S02]  /*10e00*/  FSEL R228, R228, -INF , !P6 ;  /* 0xff800000e4e47808 */ /* 0x020fe40007000000 */
[C---:B------:R-:W-:Y:S06]  /*10e10*/  ISETP.GE.AND P6, PT, R2.reuse, R196, PT ;  /* 0x000000c40200720c */ /* 0x040fec0003fc6270 */
[----:B------:R-:W-:Y:S01]  /*10e20*/  MUFU.TANH R219, R14 ;  /* 0x0000000e00db7308 */ /* 0x000fe20000002400 */
[-C--:B-1----:R-:W-:Y:S03]  /*10e30*/  HMMA.16816.F32 R20, R172, R4.reuse, R20 ;  /* 0x00000004ac14723c */ /* 0x082fe60000001814 */
[C---:B------:R-:W-:Y:S03]  /*10e40*/  ISETP.GE.OR P6, PT, R2.reuse, R200, !P6 ;  /* 0x000000c80200720c */ /* 0x040fe600077c6670 */
[C---:B------:R-:W-:Y:S03]  /*10e50*/  HMMA.16816.F32 R24, R180.reuse, R4, R24 ;  /* 0x00000004b418723c */ /* 0x040fe60000001818 */
[----:B------:R-:W1:Y:S02]  /*10e60*/  MUFU.TANH R218, R15 ;  /* 0x0000000f00da7308 */ /* 0x000e640000002400 */
[----:B---3--:R-:W-:Y:S01]  /*10e70*/  FSEL R225, R225, -INF , !P3 ;  /* 0xff800000e1e17808 */ /* 0x008fe20005800000 */
[-C--:B------:R-:W-:Y:S07]  /*10e80*/  HMMA.16816.F32 R28, R180, R6.reuse, R28 ;  /* 0x00000006b41c723c */ /* 0x080fee000000181c */
[----:B------:R-:W3:Y:S01]  /*10e90*/  MUFU.TANH R169, R16 ;  /* 0x0000001000a97308 */ /* 0x000ee20000002400 */
[C---:B------:R-:W-:Y:S01]  /*10ea0*/  ISETP.GE.AND P3, PT, R2.reuse, R197, PT ;  /* 0x000000c50200720c */ /* 0x040fe20003f66270 */
[C---:B------:R-:W-:Y:S01]  /*10eb0*/  HMMA.16816.F32 R32, R172.reuse, R6, R32 ;  /* 0x00000006ac20723c */ /* 0x040fe20000001820 */
[----:B------:R-:W4:Y:S03]  /*10ec0*/  LDSM.16.M88.4 R4, [R193] ;  /* 0x00000000c104783b */ /* 0x000f260000000200 */
[----:B------:R-:W-:Y:S04]  /*10ed0*/  ISETP.GE.OR P3, PT, R2, R202, !P3 ;  /* 0x000000ca0200720c */ /* 0x000fe80005f66670 */
[----:B------:R-:W-:Y:S03]  /*10ee0*/  MUFU.TANH R177, R18 ;  /* 0x0000001200b17308 */ /* 0x000fe60000002400 */
[----:B------:R-:W-:Y:S01]  /*10ef0*/  FMUL.FTZ R21, R21, UR10 ;  /* 0x0000000a15157c20 */ /* 0x000fe20008410000 */
[----:B-1----:R-:W-:Y:S01]  /*10f00*/  FSEL R218, R218, -INF , !P6 ;  /* 0xff800000dada7808 */ /* 0x002fe20007000000 */
[----:B------:R-:W-:Y:S01]  /*10f10*/  FMUL.FTZ R23, R23, UR10 ;  /* 0x0000000a17177c20 */ /* 0x000fe20008410000 */
[----:B------:R-:W-:Y:S01]  /*10f20*/  FMUL.FTZ R20, R20, UR10 ;  /* 0x0000000a14147c20 */ /* 0x000fe20008410000 */
[----:B------:R-:W-:Y:S03]  /*10f30*/  FMUL.FTZ R26, R26, UR10 ;  /* 0x0000000a1a1a7c20 */ /* 0x000fe60008410000 */
[----:B------:R-:W-:Y:S01]  /*10f40*/  MUFU.TANH R205, R17 ;  /* 0x0000001100cd7308 */ /* 0x000fe20000002400 */
[-C--:B--2---:R-:W-:Y:S03]  /*10f50*/  HMMA.16816.F32 R36, R172, R8.reuse, R36 ;  /* 0x00000008ac24723c */ /* 0x084fe60000001824 */
[----:B------:R-:W-:Y:S01]  /*10f60*/  FMUL.FTZ R25, R25, UR10 ;  /* 0x0000000a19197c20 */ /* 0x000fe20008410000 */
[----:B------:R-:W-:Y:S01]  /*10f70*/  FMUL.FTZ R29, R29, UR10 ;  /* 0x0000000a1d1d7c20 */ /* 0x000fe20008410000 */
[----:B------:R-:W-:Y:S01]  /*10f80*/  FMUL.FTZ R31, R31, UR10 ;  /* 0x0000000a1f1f7c20 */ /* 0x000fe20008410000 */
[C---:B------:R-:W-:Y:S03]  /*10f90*/  HMMA.16816.F32 R40, R180.reuse, R8, R40 ;  /* 0x00000008b428723c */ /* 0x040fe60000001828 */
[----:B------:R-:W1:Y:S02]  /*10fa0*/  MUFU.TANH R179, R19 ;  /* 0x0000001300b37308 */ /* 0x000e640000002400 */
[----:B------:R-:W-:Y:S01]  /*10fb0*/  FMUL.FTZ R35, R35, UR10 ;  /* 0x0000000a23237c20 */ /* 0x000fe20008410000 */
[-C--:B------:R-:W-:Y:S07]  /*10fc0*/  HMMA.16816.F32 R44, R180, R10.reuse, R44 ;  /* 0x0000000ab42c723c */ /* 0x080fee000000182c */
[----:B------:R-:W-:Y:S01]  /*10fd0*/  MUFU.TANH R20, R20 ;  /* 0x0000001400147308 */ /* 0x000fe20000002400 */
[----:B------:R-:W-:Y:S01]  /*10fe0*/  VIADD R8, R0, 0x18 ;  /* 0x0000001800087836 */ /* 0x000fe20000000000 */
[C---:B------:R-:W-:Y:S08]  /*10ff0*/  HMMA.16816.F32 R48, R172.reuse, R10, R48 ;  /* 0x0000000aac30723c */ /* 0x040ff00000001830 */
[----:B------:R-:W-:Y:S03]  /*11000*/  MUFU.TANH R21, R21 ;  /* 0x0000001500157308 */ /* 0x000fe60000002400 */
[----:B------:R-:W-:Y:S01]  /*11010*/  FMUL.FTZ R38, R38, UR10 ;  /* 0x0000000a26267c20 */ /* 0x000fe20008410000 */
[----:B------:R-:W-:Y:S01]  /*11020*/  FMUL.FTZ R36, R36, UR10 ;  /* 0x0000000a24247c20 */ /* 0x000fe20008410000 */
[----:B------:R-:W-:Y:S01]  /*11030*/  FMUL.FTZ R34, R34, UR10 ;  /* 0x0000000a22227c20 */ /* 0x000fe20008410000 */
[-C--:B----4-:R-:W-:Y:S03]  /*11040*/  HMMA.16816.F32 R52, R172, R4.reuse, R52 ;  /* 0x00000004ac34723c */ /* 0x090fe60000001834 */
[----:B------:R-:W-:Y:S01]  /*11050*/  FMUL.FTZ R33, R33, UR10 ;  /* 0x0000000a21217c20 */ /* 0x000fe20008410000 */
[----:B------:R2:W-:Y:S01]  /*11060*/  MUFU.TANH R9, R38 ;  /* 0x0000002600097308 */ /* 0x0005e20000002400 */
[----:B------:R-:W-:Y:S01]  /*11070*/  FMUL.FTZ R28, R28, UR10 ;  /* 0x0000000a1c1c7c20 */ /* 0x000fe20008410000 */
[C---:B------:R-:W-:Y:S05]  /*11080*/  HMMA.16816.F32 R56, R180.reuse, R4, R56 ;  /* 0x00000004b438723c */ /* 0x040fea0000001838 */
[----:B------:R-:W-:Y:S03]  /*11090*/  FMUL.FTZ R24, R24, UR10 ;  /* 0x0000000a18187c20 */ /* 0x000fe60008410000 */
[----:B------:R-:W-:Y:S03]  /*110a0*/  MUFU.TANH R26, R26 ;  /* 0x0000001a001a7308 */ /* 0x000fe60000002400 */
[----:B------:R-:W-:Y:S01]  /*110b0*/  VIADD R4, R0, 0x8 ;  /* 0x0000000800047836 */ /* 0x000fe20000000000 */
[-C--:B------:R-:W-:Y:S03]  /*110c0*/  HMMA.16816.F32 R60, R180, R6.reuse, R60 ;  /* 0x00000006b43c723c */ /* 0x080fe6000000183c */
[----:B------:R-:W-:Y:S01]  /*110d0*/  FMUL.FTZ R51, R51, UR10 ;  /* 0x0000000a33337c20 */ /* 0x000fe20008410000 */
[----:B------:R-:W-:Y:S01]  /*110e0*/  ISETP.GE.AND P2, PT, R4, R199, PT ;  /* 0x000000c70400720c */ /* 0x000fe20003f46270 */
[----:B------:R-:W-:Y:S01]  /*110f0*/  FMUL.FTZ R48, R48, UR10 ;  /* 0x0000000a30307c20 */ /* 0x000fe20008410000 */
[----:B------:R-:W-:Y:S01]  /*11100*/  MUFU.TANH R28, R28 ;  /* 0x0000001c001c7308 */ /* 0x000fe20000002400 */
[C---:B------:R-:W-:Y:S01]  /*11110*/  ISETP.GE.AND P0, PT, R4.reuse, R196, PT ;  /* 0x000000c40400720c */ /* 0x040fe20003f06270 */
[C---:B------:R-:W-:Y:S04]  /*11120*/  HMMA.16816.F32 R64, R172.reuse, R6, R64 ;  /* 0x00000006ac40723c */ /* 0x040fe80000001840 */
[----:B------:R-:W-:Y:S01]  /*11130*/  ISETP.GE.AND P1, PT, R4, R198, PT ;  /* 0x000000c60400720c */ /* 0x000fe20003f26270 */
[----:B------:R-:W-:Y:S03]  /*11140*/  FMUL.FTZ R52, R52, UR10 ;  /* 0x0000000a34347c20 */ /* 0x000fe60008410000 */
[----:B------:R-:W-:Y:S01]  /*11150*/  MUFU.TANH R29, R29 ;  /* 0x0000001d001d7308 */ /* 0x000fe20000002400 */
[----:B------:R-:W-:Y:S02]  /*11160*/  ISETP.GE.AND P5, PT, R4, R197, PT ;  /* 0x000000c50400720c */ /* 0x000fe40003fa6270 */
[----:B------:R-:W-:Y:S01]  /*11170*/  FMUL.FTZ R56, R56, UR10 ;  /* 0x0000000a38387c20 */ /* 0x000fe20008410000 */
[C---:B------:R-:W-:Y:S02]  /*11180*/  ISETP.GE.OR P2, PT, R4.reuse, R201, !P2 ;  /* 0x000000c90400720c */ /* 0x040fe40005746670 */
[----:B------:R-:W-:Y:S01]  /*11190*/  ISETP.GE.OR P0, PT, R4, R200, !P0 ;  /* 0x000000c80400720c */ /* 0x000fe20004706670 */
[----:B------:R-:W-:Y:S01]  /*111a0*/  FMUL.FTZ R58, R58, UR10 ;  /* 0x0000000a3a3a7c20 */ /* 0x000fe20008410000 */
[CC--:B------:R-:W-:Y:S02]  /*111b0*/  ISETP.GE.OR P1, PT, R4.reuse, R203.reuse, !P1 ;  /* 0x000000cb0400720c */ /* 0x0c0fe40004f26670 */
[----:B------:R-:W-:Y:S01]  /*111c0*/  MUFU.TANH R23, R23 ;  /* 0x0000001700177308 */ /* 0x000fe20000002400 */
[----:B------:R-:W-:Y:S01]  /*111d0*/  ISETP.GE.OR P5, PT, R4, R202, !P5 ;  /* 0x000000ca0400720c */ /* 0x000fe20006fa6670 */
[----:B------:R-:W-:Y:S01]  /*111e0*/  FMUL.FTZ R62, R62, UR10 ;  /* 0x0000000a3e3e7c20 */ /* 0x000fe20008410000 */
[----:B------:R-:W4:Y:S01]  /*111f0*/  LDSM.16.M88.4 R4, [R192] ;  /* 0x00000000c004783b */ /* 0x000f220000000200 */
[----:B---3--:R-:W-:Y:S01]  /*11200*/  FSEL R168, R169, -INF , !P1 ;  /* 0xff800000a9a87808 */ /* 0x008fe20004800000 */
[----:B------:R-:W-:Y:S01]  /*11210*/  FMUL.FTZ R63, R63, UR10 ;  /* 0x0000000a3f3f7c20 */ /* 0x000fe20008410000 */
[----:B-1----:R-:W-:Y:S01]  /*11220*/  FSEL R169, R179, -INF , !P3 ;  /* 0xff800000b3a97808 */ /* 0x002fe20005800000 */
[----:B------:R-:W-:Y:S03]  /*11230*/  FMUL.FTZ R54, R54, UR10 ;  /* 0x0000000a36367c20 */ /* 0x000fe60008410000 */
[----:B------:R-:W1:Y:S01]  /*11240*/  MUFU.TANH R24, R24 ;  /* 0x0000001800187308 */ /* 0x000e620000002400 */
[----:B------:R-:W-:Y:S01]  /*11250*/  FMUL.FTZ R49, R49, UR10 ;  /* 0x0000000a31317c20 */ /* 0x000fe20008410000 */
[----:B------:R-:W-:Y:S01]  /*11260*/  FMUL.FTZ R64, R64, UR10 ;  /* 0x0000000a40407c20 */ /* 0x000fe20008410000 */
[----:B------:R-:W-:Y:S01]  /*11270*/  FMUL.FTZ R66, R66, UR10 ;  /* 0x0000000a42427c20 */ /* 0x000fe20008410000 */
[----:B------:R-:W-:Y:S01]  /*11280*/  FSEL R219, R219, -INF , !P0 ;  /* 0xff800000dbdb7808 */ /* 0x000fe20004000000 */
[----:B------:R-:W-:Y:S01]  /*11290*/  FMUL.FTZ R30, R30, UR10 ;  /* 0x0000000a1e1e7c20 */ /* 0x000fe20008410000 */
[----:B------:R-:W-:Y:S01]  /*112a0*/  FSEL R177, R177, -INF , !P5 ;  /* 0xff800000b1b17808 */ /* 0x000fe20006800000 */
[----:B------:R-:W-:Y:S03]  /*112b0*/  FMUL.FTZ R32, R32, UR10 ;  /* 0x0000000a20207c20 */ /* 0x000fe60008410000 */
[----:B------:R-:W-:Y:S01]  /*112c0*/  MUFU.TANH R25, R25 ;  /* 0x0000001900197308 */ /* 0x000fe20000002400 */
[----:B------:R-:W-:Y:S01]  /*112d0*/  FMUL.FTZ R47, R47, UR10 ;  /* 0x0000000a2f2f7c20 */ /* 0x000fe20008410000 */
[----:B------:R-:W-:Y:S01]  /*112e0*/  FMUL.FTZ R55, R55, UR10 ;  /* 0x0000000a37377c20 */ /* 0x000fe20008410000 */
[----:B------:R-:W-:Y:S01]  /*112f0*/  FMUL.FTZ R50, R50, UR10 ;  /* 0x0000000a32327c20 */ /* 0x000fe20008410000 */
[----:B------:R-:W-:Y:S01]  /*11300*/  FMUL.FTZ R45, R45, UR10 ;  /* 0x0000000a2d2d7c20 */ /* 0x000fe20008410000 */
[----:B------:R-:W-:Y:S01]  /*11310*/  FMUL.FTZ R46, R46, UR10 ;  /* 0x0000000a2e2e7c20 */ /* 0x000fe20008410000 */
[----:B------:R-:W-:Y:S01]  /*11320*/  FMUL.FTZ R57, R57, UR10 ;  /* 0x0000000a39397c20 */ /* 0x000fe20008410000 */
[----:B------:R-:W-:Y:S03]  /*11330*/  FMUL.FTZ R59, R59, UR10 ;  /* 0x0000000a3b3b7c20 */ /* 0x000fe60008410000 */
[----:B------:R-:W-:Y:S01]  /*11340*/  MUFU.TANH R171, R30 ;  /* 0x0000001e00ab7308 */ /* 0x000fe20000002400 */
[----:B------:R-:W-:Y:S01]  /*11350*/  FMUL.FTZ R22, R22, UR10 ;  /* 0x0000000a16167c20 */ /* 0x000fe20008410000 */
[----:B------:R-:W-:Y:S01]  /*11360*/  FSEL R224, R224, -INF , !P2 ;  /* 0xff800000e0e07808 */ /* 0x000fe20005000000 */
[----:B------:R-:W-:Y:S01]  /*11370*/  FMUL.FTZ R27, R27, UR10 ;  /* 0x0000000a1b1b7c20 */ /* 0x000fe20008410000 */
[CC--:B------:R-:W-:Y:S01]  /*11380*/  ISETP.GE.AND P2, PT, R2.reuse, R198.reuse, PT ;  /* 0x000000c60200720c */ /* 0x0c0fe20003f46270 */
[----:B------:R-:W-:Y:S01]  /*11390*/  FMUL.FTZ R53, R53, UR10 ;  /* 0x0000000a35357c20 */ /* 0x000fe20008410000 */
[----:B------:R-:W-:Y:S01]  /*113a0*/  FMUL.FTZ R37, R37, UR10 ;  /* 0x0000000a25257c20 */ /* 0x000fe20008410000 */
[----:B------:R-:W-:Y:S03]  /*113b0*/  FMUL.FTZ R39, R39, UR10 ;  /* 0x0000000a27277c20 */ /* 0x000fe60008410000 */
[----:B------:R-:W3:Y:S01]  /*113c0*/  MUFU.TANH R22, R22 ;  /* 0x0000001600167308 */ /* 0x000ee20000002400 */
[----:B------:R-:W-:Y:S01]  /*113d0*/  ISETP.GE.OR P2, PT, R2, R203, !P2 ;  /* 0x000000cb0200720c */ /* 0x000fe20005746670 */
[----:B------:R-:W-:Y:S02]  /*113e0*/  VIADD R2, R0, 0x10 ;  /* 0x0000001000027836 */ /* 0x000fe40000000000 */
[----:B------:R-:W-:Y:S01]  /*113f0*/  FMUL.FTZ R40, R40, UR10 ;  /* 0x0000000a28287c20 */ /* 0x000fe20008410000 */
[----:B------:R-:W-:Y:S01]  /*11400*/  FMUL.FTZ R41, R41, UR10 ;  /* 0x0000000a29297c20 */ /* 0x000fe20008410000 */
[----:B--2---:R-:W-:Y:S01]  /*11410*/  FSEL R38, R205, -INF , !P2 ;  /* 0xff800000cd267808 */ /* 0x004fe20005000000 */
[----:B------:R-:W-:Y:S01]  /*11420*/  FMUL.FTZ R42, R42, UR10 ;  /* 0x0000000a2a2a7c20 */ /* 0x000fe20008410000 */
[C---:B------:R-:W-:Y:S02]  /*11430*/  ISETP.GE.AND P0, PT, R2.reuse, R198, PT ;  /* 0x000000c60200720c */ /* 0x040fe40003f06270 */
[----:B------:R-:W-:Y:S01]  /*11440*/  MUFU.TANH R27, R27 ;  /* 0x0000001b001b7308 */ /* 0x000fe20000002400 */
[C---:B------:R-:W-:Y:S01]  /*11450*/  ISETP.GE.AND P6, PT, R2.reuse, R197, PT ;  /* 0x000000c50200720c */ /* 0x040fe20003fc6270 */
[----:B------:R-:W-:Y:S01]  /*11460*/  FMUL.FTZ R43, R43, UR10 ;  /* 0x0000000a2b2b7c20 */ /* 0x000fe20008410000 */
[-C--:B----4-:R-:W-:Y:S03]  /*11470*/  HMMA.16816.F32 R68, R172, R4.reuse, R68 ;  /* 0x00000004ac44723c */ /* 0x090fe60000001844 */
[----:B------:R-:W-:Y:S01]  /*11480*/  ISETP.GE.AND P1, PT, R2, R199, PT ;  /* 0x000000c70200720c */ /* 0x000fe20003f26270 */
[----:B------:R-:W-:Y:S03]  /*11490*/  FMUL.FTZ R44, R44, UR10 ;  /* 0x0000000a2c2c7c20 */ /* 0x000fe60008410000 */
[----:B------:R-:W-:Y:S01]  /*114a0*/  MUFU.TANH R12, R35 ;  /* 0x00000023000c7308 */ /* 0x000fe20000002400 */
[C---:B------:R-:W-:Y:S04]  /*114b0*/  HMMA.16816.F32 R72, R180.reuse, R4, R72 ;  /* 0x00000004b448723c */ /* 0x040fe80000001848 */
[----:B------:R-:W-:Y:S01]  /*114c0*/  ISETP.GE.OR P1, PT, R2, R201, !P1 ;  /* 0x000000c90200720c */ /* 0x000fe20004f26670 */
[----:B------:R-:W-:Y:S01]  /*114d0*/  FMUL.FTZ R60, R60, UR10 ;  /* 0x0000000a3c3c7c20 */ /* 0x000fe20008410000 */
[-C--:B------:R-:W-:Y:S03]  /*114e0*/  HMMA.16816.F32 R76, R180, R6.reuse, R76 ;  /* 0x00000006b44c723c */ /* 0x080fe6000000184c */
[----:B------:R-:W-:Y:S01]  /*114f0*/  MUFU.TANH R176, R31 ;  /* 0x0000001f00b07308 */ /* 0x000fe20000002400 */
[----:B------:R-:W-:Y:S01]  /*11500*/  ISETP.GE.AND P5, PT, R2, R196, PT ;  /* 0x000000c40200720c */ /* 0x000fe20003fa6270 */
[----:B------:R-:W-:Y:S01]  /*11510*/  VIADD R4, R0, 0x21 ;  /* 0x0000002100047836 */ /* 0x000fe20000000000 */
[C---:B------:R-:W-:Y:S07]  /*11520*/  HMMA.16816.F32 R80, R172.reuse, R6, R80 ;  /* 0x00000006ac50723c */ /* 0x040fee0000001850 */
[----:B------:R-:W-:Y:S01]  /*11530*/  MUFU.TANH R16, R32 ;  /* 0x0000002000107308 */ /* 0x000fe20000002400 */
[----:B------:R-:W-:Y:S03]  /*11540*/  ISETP.GE.OR P5, PT, R2, R200, !P5 ;  /* 0x000000c80200720c */ /* 0x000fe60006fa6670 */
[----:B------:R-:W-:Y:S01]  /*11550*/  FMUL.FTZ R61, R61, UR10 ;  /* 0x0000000a3d3d7c20 */ /* 0x000fe20008410000 */
[----:B------:R-:W-:Y:S01]  /*11560*/  FMUL.FTZ R69, R69, UR10 ;  /* 0x0000000a45457c20 */ /* 0x000fe20008410000 */
[----:B-1----:R-:W-:Y:S01]  /*11570*/  FSEL R210, R24, -INF , !P1 ;  /* 0xff80000018d27808 */ /* 0x002fe20004800000 */
[----:B------:R-:W-:Y:S01]  /*11580*/  FMUL.FTZ R70, R70, UR10 ;  /* 0x0000000a46467c20 */ /* 0x000fe20008410000 */
[----:B------:R-:W-:Y:S02]  /*11590*/  ISETP.GE.AND P1, PT, R8, R198, PT ;  /* 0x000000c60800720c */ /* 0x000fe40003f26270 */
[----:B------:R-:W-:Y:S01]  /*115a0*/  MUFU.TANH R15, R34 ;  /* 0x00000022000f7308 */ /* 0x000fe20000002400 */
[----:B------:R-:W-:Y:S01]  /*115b0*/  FSEL R208, R26, -INF , !P5 ;  /* 0xff8000001ad07808 */ /* 0x000fe20006800000 */
[----:B------:R-:W-:Y:S01]  /*115c0*/  FMUL.FTZ R74, R74, UR10 ;  /* 0x0000000a4a4a7c20 */ /* 0x000fe20008410000 */
[-C--:B------:R-:W-:Y:S01]  /*115d0*/  ISETP.GE.OR P1, PT, R8, R203.reuse, !P1 ;  /* 0x000000cb0800720c */ /* 0x080fe20004f26670 */
[----:B------:R-:W-:Y:S01]  /*115e0*/  FMUL.FTZ R75, R75, UR10 ;  /* 0x0000000a4b4b7c20 */ /* 0x000fe20008410000 */
[----:B------:R-:W-:Y:S01]  /*115f0*/  ISETP.GE.OR P0, PT, R2, R203, !P0 ;  /* 0x000000cb0200720c */ /* 0x000fe20004706670 */
[----:B------:R-:W-:Y:S01]  /*11600*/  FMUL.FTZ R67, R67, UR10 ;  /* 0x0000000a43437c20 */ /* 0x000fe20008410000 */
[----:B------:R-:W-:Y:S03]  /*11610*/  FMUL.FTZ R76, R76, UR10 ;  /* 0x0000000a4c4c7c20 */ /* 0x000fe60008410000 */
[----:B------:R-:W-:Y:S01]  /*11620*/  MUFU.TANH R35, R54 ;  /* 0x0000003600237308 */ /* 0x000fe20000002400 */
[----:B------:R-:W-:Y:S01]  /*11630*/  FMUL.FTZ R77, R77, UR10 ;  /* 0x0000000a4d4d7c20 */ /* 0x000fe20008410000 */
[----:B------:R-:W-:Y:S01]  /*11640*/  ISETP.GE.OR P6, PT, R2, R202, !P6 ;  /* 0x000000ca0200720c */ /* 0x000fe200077c6670 */
[----:B------:R-:W-:Y:S01]  /*11650*/  VIADD R2, R0, 0x11 ;  /* 0x0000001100027836 */ /* 0x000fe20000000000 */
[----:B------:R-:W-:Y:S01]  /*11660*/  FSEL R212, R20, -INF , !P0 ;  /* 0xff80000014d47808 */ /* 0x000fe20004000000 */
[----:B------:R-:W-:Y:S01]  /*11670*/  FMUL.FTZ R68, R68, UR10 ;  /* 0x0000000a44447c20 */ /* 0x000fe20008410000 */
[----:B---3--:R-:W-:Y:S01]  /*11680*/  FSEL R215, R22, -INF , !P6 ;  /* 0xff80000016d77808 */ /* 0x008fe20007000000 */
[----:B------:R-:W-:Y:S03]  /*11690*/  FMUL.FTZ R65, R65, UR10 ;  /* 0x0000000a41417c20 */ /* 0x000fe60008410000 */
[----:B------:R-:W-:Y:S01]  /*116a0*/  MUFU.TANH R30, R53 ;  /* 0x00000035001e7308 */ /* 0x000fe20000002400 */
[C---:B------:R-:W-:Y:S01]  /*116b0*/  ISETP.GE.AND P2, PT, R2.reuse, R198, PT ;  /* 0x000000c60200720c */ /* 0x040fe20003f46270 */
[----:B------:R-:W-:Y:S01]  /*116c0*/  FMUL.FTZ R71, R71, UR10 ;  /* 0x0000000a47477c20 */ /* 0x000fe20008410000 */
[----:B------:R-:W-:Y:S01]  /*116d0*/  ISETP.GE.AND P3, PT, R2, R197, PT ;  /* 0x000000c50200720c */ /* 0x000fe20003f66270 */
[----:B------:R-:W-:Y:S01]  /*116e0*/  FMUL.FTZ R72, R72, UR10 ;  /* 0x0000000a48487c20 */ /* 0x000fe20008410000 */
[C---:B------:R-:W-:Y:S01]  /*116f0*/  ISETP.GE.AND P0, PT, R2.reuse, R199, PT ;  /* 0x000000c70200720c */ /* 0x040fe20003f06270 */
[----:B------:R-:W-:Y:S01]  /*11700*/  FMUL.FTZ R73, R73, UR10 ;  /* 0x0000000a49497c20 */ /* 0x000fe20008410000 */
[C---:B------:R-:W-:Y:S03]  /*11710*/  ISETP.GE.AND P6, PT, R2.reuse, R196, PT ;  /* 0x000000c40200720c */ /* 0x040fe60003fc6270 */
[----:B------:R-:W1:Y:S01]  /*11720*/  MUFU.TANH R17, R33 ;  /* 0x0000002100117308 */ /* 0x000e620000002400 */
[----:B------:R-:W-:Y:S01]  /*11730*/  ISETP.GE.OR P2, PT, R2, R203, !P2 ;  /* 0x000000cb0200720c */ /* 0x000fe20005746670 */
[----:B------:R-:W-:Y:S01]  /*11740*/  FMUL.FTZ R78, R78, UR10 ;  /* 0x0000000a4e4e7c20 */ /* 0x000fe20008410000 */
[----:B------:R-:W-:Y:S01]  /*11750*/  ISETP.GE.OR P3, PT, R2, R202, !P3 ;  /* 0x000000ca0200720c */ /* 0x000fe20005f66670 */
[----:B------:R-:W-:Y:S01]  /*11760*/  FMUL.FTZ R79, R79, UR10 ;  /* 0x0000000a4f4f7c20 */ /* 0x000fe20008410000 */
[----:B------:R-:W-:Y:S01]  /*11770*/  FSEL R206, R21, -INF , !P2 ;  /* 0xff80000015ce7808 */ /* 0x000fe20005000000 */
[----:B------:R-:W-:Y:S01]  /*11780*/  FMUL.FTZ R80, R80, UR10 ;  /* 0x0000000a50507c20 */ /* 0x000fe20008410000 */
[----:B------:R-:W-:Y:S03]  /*11790*/  ISETP.GE.AND P2, PT, R8, R199, PT ;  /* 0x000000c70800720c */ /* 0x000fe60003f46270 */
[----:B------:R-:W2:Y:S01]  /*117a0*/  MUFU.TANH R36, R36 ;  /* 0x0000002400247308 */ /* 0x000ea20000002400 */
[-C--:B------:R-:W-:Y:S01]  /*117b0*/  ISETP.GE.OR P0, PT, R2, R201.reuse, !P0 ;  /* 0x000000c90200720c */ /* 0x080fe20004706670 */
[----:B------:R-:W-:Y:S01]  /*117c0*/  FMUL.FTZ R82, R82, UR10 ;  /* 0x0000000a52527c20 */ /* 0x000fe20008410000 */
[C---:B------:R-:W-:Y:S01]  /*117d0*/  ISETP.GE.OR P2, PT, R8.reuse, R201, !P2 ;  /* 0x000000c90800720c */ /* 0x040fe20005746670 */
[----:B------:R-:W-:Y:S01]  /*117e0*/  FMUL.FTZ R81, R81, UR10 ;  /* 0x0000000a51517c20 */ /* 0x000fe20008410000 */
[----:B------:R-:W-:Y:S01]  /*117f0*/  FSEL R209, R25, -INF , !P0 ;  /* 0xff80000019d17808 */ /* 0x000fe20004000000 */
[----:B------:R-:W-:Y:S01]  /*11800*/  FMUL.FTZ R83, R83, UR10 ;  /* 0x0000000a53537c20 */ /* 0x000fe20008410000 */
[----:B------:R-:W-:Y:S03]  /*11810*/  ISETP.GE.AND P0, PT, R8, R197, PT ;  /* 0x000000c50800720c */ /* 0x000fe60003f06270 */
[----:B------:R1:W-:Y:S01]  /*11820*/  MUFU.TANH R31, R48 ;  /* 0x00000030001f7308 */ /* 0x0003e20000002400 */
[----:B------:R-:W-:Y:S01]  /*11830*/  ISETP.GE.OR P6, PT, R2, R200, !P6 ;  /* 0x000000c80200720c */ /* 0x000fe200077c6670 */
[----:B------:R-:W-:Y:S01]  /*11840*/  VIADD R2, R0, 0x19 ;  /* 0x0000001900027836 */ /* 0x000fe20000000000 */
[----:B------:R-:W-:Y:S02]  /*11850*/  ISETP.GE.OR P0, PT, R8, R202, !P0 ;  /* 0x000000ca0800720c */ /* 0x000fe40004706670 */
[----:B------:R-:W-:Y:S02]  /*11860*/  FSEL R205, R28, -INF , !P2 ;  /* 0xff8000001ccd7808 */ /* 0x000fe40005000000 */
[CC--:B------:R-:W-:Y:S03]  /*11870*/  ISETP.GE.AND P2, PT, R2.reuse, R198.reuse, PT ;  /* 0x000000c60200720c */ /* 0x0c0fe60003f46270 */
[----:B------:R3:W-:Y:S01]  /*11880*/  MUFU.TANH R34, R52 ;  /* 0x0000003400227308 */ /* 0x0007e20000002400 */
[C---:B------:R-:W-:Y:S02]  /*11890*/  ISETP.GE.AND P5, PT, R2.reuse, R199, PT ;  /* 0x000000c70200720c */ /* 0x040fe40003fa6270 */
[C---:B------:R-:W-:Y:S02]  /*118a0*/  ISETP.GE.OR P2, PT, R2.reuse, R203, !P2 ;  /* 0x000000cb0200720c */ /* 0x040fe40005746670 */
[----:B------:R-:W-:Y:S02]  /*118b0*/  ISETP.GE.OR P5, PT, R2, R201, !P5 ;  /* 0x000000c90200720c */ /* 0x000fe40006fa6670 */
[----:B------:R-:W-:Y:S03]  /*118c0*/  FSEL R211, R23, -INF , !P3 ;  /* 0xff80000017d37808 */ /* 0x000fe60005800000 */
[----:B------:R2:W-:Y:S01]  /*118d0*/  MUFU.TANH R13, R58 ;  /* 0x0000003a000d7308 */ /* 0x0005e20000002400 */
[----:B------:R-:W-:Y:S02]  /*118e0*/  FSEL R179, R29, -INF , !P5 ;  /* 0xff8000001db37808 */ /* 0x000fe40006800000 */
[----:B-1----:R-:W-:Y:S02]  /*118f0*/  FSEL R48, R17, -INF , !P2 ;  /* 0xff80000011307808 */ /* 0x002fe40005000000 */
[----:B------:R-:W-:Y:S02]  /*11900*/  ISETP.GE.AND P2, PT, R4, R198, PT ;  /* 0x000000c60400720c */ /* 0x000fe40003f46270 */
[----:B------:R-:W-:Y:S03]  /*11910*/  ISETP.GE.AND P5, PT, R2, R197, PT ;  /* 0x000000c50200720c */ /* 0x000fe60003fa6270 */
[----:B------:R-:W1:Y:S01]  /*11920*/  MUFU.TANH R37, R37 ;  /* 0x0000002500257308 */ /* 0x000e620000002400 */
[----:B------:R-:W-:Y:S02]  /*11930*/  ISETP.GE.OR P2, PT, R4, R203, !P2 ;  /* 0x000000cb0400720c */ /* 0x000fe40005746670 */
[----:B------:R-:W-:Y:S02]  /*11940*/  ISETP.GE.OR P5, PT, R2, R202, !P5 ;  /* 0x000000ca0200720c */ /* 0x000fe40006fa6670 */
[----:B------:R-:W-:Y:S02]  /*11950*/  ISETP.GE.AND P3, PT, R8, R196, PT ;  /* 0x000000c40800720c */ /* 0x000fe40003f66270 */
[----:B---3--:R-:W-:Y:S03]  /*11960*/  FSEL R52, R12, -INF , !P5 ;  /* 0xff8000000c347808 */ /* 0x008fe60006800000 */
[----:B------:R-:W3:Y:S01]  /*11970*/  MUFU.TANH R39, R39 ;  /* 0x0000002700277308 */ /* 0x000ee20000002400 */
[-C--:B------:R-:W-:Y:S02]  /*11980*/  ISETP.GE.AND P5, PT, R4, R197.reuse, PT ;  /* 0x000000c50400720c */ /* 0x080fe40003fa6270 */
[----:B------:R-:W-:Y:S01]  /*11990*/  ISETP.GE.OR P3, PT, R8, R200, !P3 ;  /* 0x000000c80800720c */ /* 0x000fe20005f66670 */
[----:B------:R-:W-:Y:S01]  /*119a0*/  VIADD R8, R0, 0x31 ;  /* 0x0000003100087836 */ /* 0x000fe20000000000 */
[----:B------:R-:W-:Y:S02]  /*119b0*/  ISETP.GE.OR P5, PT, R4, R202, !P5 ;  /* 0x000000ca0400720c */ /* 0x000fe40006fa6670 */
[----:B------:R-:W-:Y:S03]  /*119c0*/  FSEL R171, R171, -INF , !P3 ;  /* 0xff800000abab7808 */ /* 0x000fe60005800000 */
[----:B------:R-:W-:Y:S01]  /*119d0*/  MUFU.TANH R40, R40 ;  /* 0x0000002800287308 */ /* 0x000fe20000002400 */
[----:B------:R-:W-:Y:S02]  /*119e0*/  FSEL R207, R27, -INF , !P6 ;  /* 0xff8000001bcf7808 */ /* 0x000fe40007000000 */
[----:B------:R-:W-:Y:S02]  /*119f0*/  ISETP.GE.AND P6, PT, R2, R196, PT ;  /* 0x000000c40200720c */ /* 0x000fe40003fc6270 */
[----:B------:R-:W-:Y:S02]  /*11a00*/  FSEL R53, R16, -INF , !P1 ;  /* 0xff80000010357808 */ /* 0x000fe40004800000 */
[----:B------:R-:W-:Y:S03]  /*11a10*/  ISETP.GE.OR P6, PT, R2, R200, !P6 ;  /* 0x000000c80200720c */ /* 0x000fe600077c6670 */
[----:B------:R-:W4:Y:S01]  /*11a20*/  MUFU.TANH R41, R41 ;  /* 0x0000002900297308 */ /* 0x000f220000002400 */
[----:B------:R-:W-:Y:S01]  /*11a30*/  VIADD R2, R0, 0x20 ;  /* 0x0000002000027836 */ /* 0x000fe20000000000 */
[----:B------:R-:W-:Y:S02]  /*11a40*/  FSEL R54, R15, -INF , !P0 ;  /* 0xff8000000f367808 */ /* 0x000fe40004000000 */
[----:B------:R-:W-:Y:S02]  /*11a50*/  FSEL R176, R176, -INF , !P6 ;  /* 0xff800000b0b07808 */ /* 0x000fe40007000000 */
[C---:B------:R-:W-:Y:S04]  /*11a60*/  ISETP.GE.AND P3, PT, R2.reuse, R198, PT ;  /* 0x000000c60200720c */ /* 0x040fe80003f66270 */
[----:B------:R1:W-:Y:S01]  /*11a70*/  MUFU.TANH R18, R47 ;  /* 0x0000002f00127308 */ /* 0x0003e20000002400 */
[C---:B------:R-:W-:Y:S02]  /*11a80*/  ISETP.GE.AND P6, PT, R2.reuse, R197, PT ;  /* 0x000000c50200720c */ /* 0x040fe40003fc6270 */
[C---:B------:R-:W-:Y:S02]  /*11a90*/  ISETP.GE.OR P3, PT, R2.reuse, R203, !P3 ;  /* 0x000000cb0200720c */ /* 0x040fe40005f66670 */
[----:B------:R-:W-:Y:S02]  /*11aa0*/  ISETP.GE.OR P6, PT, R2, R202, !P6 ;  /* 0x000000ca0200720c */ /* 0x000fe400077c6670 */
[----:B--2---:R-:W-:Y:S03]  /*11ab0*/  FSEL R58, R36, -INF , !P3 ;  /* 0xff800000243a7808 */ /* 0x004fe60005800000 */
[----:B------:R3:W-:Y:S01]  /*11ac0*/  MUFU.TANH R11, R51 ;  /* 0x00000033000b7308 */ /* 0x0007e20000002400 */
[-C--:B------:R-:W-:Y:S02]  /*11ad0*/  ISETP.GE.AND P3, PT, R4, R199.reuse, PT ;  /* 0x000000c70400720c */ /* 0x080fe40003f66270 */
[----:B------:R-:W-:Y:S02]  /*11ae0*/  ISETP.GE.AND P1, PT, R2, R199, PT ;  /* 0x000000c70200720c */ /* 0x000fe40003f26270 */
[-C--:B------:R-:W-:Y:S02]  /*11af0*/  ISETP.GE.OR P3, PT, R4, R201.reuse, !P3 ;  /* 0x000000c90400720c */ /* 0x080fe40005f66670 */
[C---:B------:R-:W-:Y:S03]  /*11b00*/  ISETP.GE.AND P0, PT, R2.reuse, R196, PT ;  /* 0x000000c40200720c */ /* 0x040fe60003f06270 */
[----:B------:R4:W-:Y:S01]  /*11b10*/  MUFU.TANH R32, R55 ;  /* 0x0000003700207308 */ /* 0x0009e20000002400 */
[C---:B------:R-:W-:Y:S02]  /*11b20*/  ISETP.GE.OR P1, PT, R2.reuse, R201, !P1 ;  /* 0x000000c90200720c */ /* 0x040fe40004f26670 */
[----:B------:R-:W-:Y:S01]  /*11b30*/  ISETP.GE.OR P0, PT, R2, R200, !P0 ;  /* 0x000000c80200720c */ /* 0x000fe20004706670 */
[----:B------:R-:W-:Y:S01]  /*11b40*/  VIADD R2, R0, 0x28 ;  /* 0x0000002800027836 */ /* 0x000fe20000000000 */
[----:B-1----:R-:W-:Y:S05]  /*11b50*/  FSEL R47, R37, -INF , !P2 ;  /* 0xff800000252f7808 */ /* 0x002fea0005000000 */
[----:B------:R1:W-:Y:S01]  /*11b60*/  MUFU.TANH R10, R56 ;  /* 0x00000038000a7308 */ /* 0x0003e20000002400 */
[----:B---3--:R-:W-:Y:S02]  /*11b70*/  FSEL R51, R39, -INF , !P5 ;  /* 0xff80000027337808 */ /* 0x008fe40006800000 */
[C---:B------:R-:W-:Y:S02]  /*11b80*/  ISETP.GE.AND P2, PT, R2.reuse, R199, PT ;  /* 0x000000c70200720c */ /* 0x040fe40003f46270 */
[C---:B------:R-:W-:Y:S02]  /*11b90*/  ISETP.GE.AND P5, PT, R2.reuse, R196, PT ;  /* 0x000000c40200720c */ /* 0x040fe40003fa6270 */
[C---:B------:R-:W-:Y:S03]  /*11ba0*/  ISETP.GE.OR P2, PT, R2.reuse, R201, !P2 ;  /* 0x000000c90200720c */ /* 0x040fe60005746670 */
[----:B------:R2:W-:Y:S01]  /*11bb0*/  MUFU.TANH R21, R69 ;  /* 0x0000004500157308 */ /* 0x0005e20000002400 */
[----:B----4-:R-:W-:Y:S02]  /*11bc0*/  FSEL R55, R41, -INF , !P3 ;  /* 0xff80000029377808 */ /* 0x010fe40005800000 */
[C---:B------:R-:W-:Y:S02]  /*11bd0*/  ISETP.GE.AND P3, PT, R2.reuse, R197, PT ;  /* 0x000000c50200720c */ /* 0x040fe40003f66270 */
[C---:B------:R-:W-:Y:S02]  /*11be0*/  ISETP.GE.OR P5, PT, R2.reuse, R200, !P5 ;  /* 0x000000c80200720c */ /* 0x040fe40006fa6670 */
[----:B------:R-:W-:Y:S03]  /*11bf0*/  ISETP.GE.OR P3, PT, R2, R202, !P3 ;  /* 0x000000ca0200720c */ /* 0x000fe60005f66670 */
[----:B------:R-:W3:Y:S01]  /*11c00*/  MUFU.TANH R42, R42 ;  /* 0x0000002a002a7308 */ /* 0x000ee20000002400 */
[----:B-1----:R-:W-:Y:S02]  /*11c10*/  FSEL R56, R40, -INF , !P1 ;  /* 0xff80000028387808 */ /* 0x002fe40004800000 */
[C---:B------:R-:W-:Y:S04]  /*11c20*/  ISETP.GE.AND P1, PT, R2.reuse, R198, PT ;  /* 0x000000c60200720c */ /* 0x040fe80003f26270 */
[----:B------:R-:W-:Y:S03]  /*11c30*/  ISETP.GE.OR P1, PT, R2, R203, !P1 ;  /* 0x000000cb0200720c */ /* 0x000fe60004f26670 */
[----:B------:R3:W1:Y:S01]  /*11c40*/  MUFU.TANH R33, R50 ;  /* 0x0000003200217308 */ /* 0x0006620000002400 */
[----:B--2---:R-:W-:Y:S01]  /*11c50*/  FSEL R69, R9, -INF , !P6 ;  /* 0xff80000009457808 */ /* 0x004fe20007000000 */
[----:B------:R-:W-:Y:S01]  /*11c60*/  VIADD R2, R0, 0x29 ;  /* 0x0000002900027836 */ /* 0x000fe20000000000 */
[C---:B------:R-:W-:Y:S02]  /*11c70*/  ISETP.GE.AND P6, PT, R4.reuse, R196, PT ;  /* 0x000000c40400720c */ /* 0x040fe40003fc6270 */
[----:B------:R-:W-:Y:S02]  /*11c80*/  FSEL R31, R31, -INF , !P1 ;  /* 0xff8000001f1f7808 */ /* 0x000fe40004800000 */
[----:B------:R-:W-:Y:S03]  /*11c90*/  ISETP.GE.OR P6, PT, R4, R200, !P6 ;  /* 0x000000c80400720c */ /* 0x000fe600077c6670 */
[----:B------:R-:W2:Y:S01]  /*11ca0*/  MUFU.TANH R43, R43 ;  /* 0x0000002b002b7308 */ /* 0x000ea20000002400 */
[----:B------:R-:W4:Y:S09]  /*11cb0*/  LDSM.16.M88.4 R4, [R191] ;  /* 0x00000000bf04783b */ /* 0x000f320000000200 */
[----:B------:R-:W-:Y:S01]  /*11cc0*/  MUFU.TANH R62, R62 ;  /* 0x0000003e003e7308 */ /* 0x000fe20000002400 */
[----:B---3--:R-:W-:Y:S02]  /*11cd0*/  FSEL R50, R42, -INF , !P0 ;  /* 0xff8000002a327808 */ /* 0x008fe40004000000 */
[C---:B------:R-:W-:Y:S02]  /*11ce0*/  ISETP.GE.AND P0, PT, R2.reuse, R199, PT ;  /* 0x000000c70200720c */ /* 0x040fe40003f06270 */
[----:B-1----:R-:W-:Y:S02]  /*11cf0*/  FSEL R33, R33, -INF , !P3 ;  /* 0xff80000021217808 */ /* 0x002fe40005800000 */
[----:B------:R-:W-:Y:S03]  /*11d00*/  ISETP.GE.OR P0, PT, R2, R201, !P0 ;  /* 0x000000c90200720c */ /* 0x000fe60004706670 */
[----:B------:R-:W-:Y:S10]  /*11d10*/  MUFU.TANH R63, R63 ;  /* 0x0000003f003f7308 */ /* 0x000ff40000002400 */
[----:B------:R-:W-:Y:S10]  /*11d20*/  MUFU.TANH R64, R64 ;  /* 0x0000004000407308 */ /* 0x000ff40000002400 */
[----:B------:R-:W-:Y:S10]  /*11d30*/  MUFU.TANH R66, R66 ;  /* 0x0000004200427308 */ /* 0x000ff40000002400 */
[----:B------:R-:W-:Y:S01]  /*11d40*/  MUFU.TANH R74, R74 ;  /* 0x0000004a004a7308 */ /* 0x000fe20000002400 */
[-C--:B----4-:R-:W-:Y:S06]  /*11d50*/  HMMA.16816.F32 R84, R172, R4.reuse, R84 ;  /* 0x00000004ac54723c */ /* 0x090fec0000001854 */
[C---:B------:R-:W-:Y:S03]  /*11d60*/  HMMA.16816.F32 R88, R180.reuse, R4, R88 ;  /* 0x00000004b458723c */ /* 0x040fe60000001858 */
[----:B------:R-:W-:Y:S03]  /*11d70*/  MUFU.TANH R75, R75 ;  /* 0x0000004b004b7308 */ /* 0x000fe60000002400 */
        /* <DEDUP_REMOVED lines=8> */
[----:B------:R-:W-:Y:S01]  /*11e00*/  FMUL.FTZ R87, R87, UR10 ;  /* 0x0000000a57577c20 */ /* 0x000fe20008410000 */
[----:B------:R-:W-:Y:S03]  /*11e10*/  FMUL.FTZ R88, R88, UR10 ;  /* 0x0000000a58587c20 */ /* 0x000fe60008410000 */
[----:B------:R2:W-:Y:S01]  /*11e20*/  MUFU.TANH R14, R49 ;  /* 0x00000031000e7308 */ /* 0x0005e20000002400 */
[----:B------:R-:W-:Y:S01]  /*11e30*/  FMUL.FTZ R89, R89, UR10 ;  /* 0x0000000a59597c20 */ /* 0x000fe20008410000 */
[----:B------:R-:W-:Y:S01]  /*11e40*/  FMUL.FTZ R91, R91, UR10 ;  /* 0x0000000a5b5b7c20 */ /* 0x000fe20008410000 */
[----:B------:R-:W-:Y:S01]  /*11e50*/  FMUL.FTZ R90, R90, UR10 ;  /* 0x0000000a5a5a7c20 */ /* 0x000fe20008410000 */
[----:B------:R-:W-:Y:S01]  /*11e60*/  FMUL.FTZ R94, R94, UR10 ;  /* 0x0000000a5e5e7c20 */ /* 0x000fe20008410000 */
[----:B------:R-:W-:Y:S01]  /*11e70*/  FMUL.FTZ R95, R95, UR10 ;  /* 0x0000000a5f5f7c20 */ /* 0x000fe20008410000 */
[----:B------:R-:W-:Y:S04]  /*11e80*/  FMUL.FTZ R92, R92, UR10 ;  /* 0x0000000a5c5c7c20 */ /* 0x000fe80008410000 */
[----:B------:R-:W1:Y:S01]  /*11e90*/  MUFU.TANH R45, R45 ;  /* 0x0000002d002d7308 */ /* 0x000e620000002400 */
[----:B------:R-:W-:Y:S01]  /*11ea0*/  FMUL.FTZ R93, R93, UR10 ;  /* 0x0000000a5d5d7c20 */ /* 0x000fe20008410000 */
[----:B------:R-:W-:Y:S01]  /*11eb0*/  FMUL.FTZ R96, R96, UR10 ;  /* 0x0000000a60607c20 */ /* 0x000fe20008410000 */
[----:B------:R-:W-:Y:S01]  /*11ec0*/  FMUL.FTZ R98, R98, UR10 ;  /* 0x0000000a62627c20 */ /* 0x000fe20008410000 */
[----:B------:R-:W-:Y:S01]  /*11ed0*/  FMUL.FTZ R97, R97, UR10 ;  /* 0x0000000a61617c20 */ /* 0x000fe20008410000 */
[----:B------:R-:W-:Y:S05]  /*11ee0*/  FMUL.FTZ R99, R99, UR10 ;  /* 0x0000000a63637c20 */ /* 0x000fea0008410000 */
[----:B------:R-:W-:Y:S01]  /*11ef0*/  MUFU.TANH R57, R57 ;  /* 0x0000003900397308 */ /* 0x000fe20000002400 */
[----:B--2---:R-:W-:Y:S02]  /*11f00*/  FSEL R49, R43, -INF , !P6 ;  /* 0xff8000002b317808 */ /* 0x004fe40007000000 */
[C---:B------:R-:W-:Y:S04]  /*11f10*/  ISETP.GE.AND P6, PT, R2.reuse, R196, PT ;  /* 0x000000c40200720c */ /* 0x040fe80003fc6270 */
[C---:B------:R-:W-:Y:S03]  /*11f20*/  ISETP.GE.OR P6, PT, R2.reuse, R200, !P6 ;  /* 0x000000c80200720c */ /* 0x040fe600077c6670 */
[----:B------:R-:W-:Y:S01]  /*11f30*/  MUFU.TANH R59, R59 ;  /* 0x0000003b003b7308 */ /* 0x000fe20000002400 */
[----:B-1----:R-:W-:Y:S02]  /*11f40*/  FSEL R45, R45, -INF , !P0 ;  /* 0xff8000002d2d7808 */ /* 0x002fe40004000000 */
[-C--:B------:R-:W-:Y:S02]  /*11f50*/  ISETP.GE.AND P0, PT, R2, R197.reuse, PT ;  /* 0x000000c50200720c */ /* 0x080fe40003f06270 */
[----:B------:R-:W-:Y:S02]  /*11f60*/  FSEL R37, R18, -INF , !P6 ;  /* 0xff80000012257808 */ /* 0x000fe40007000000 */
[-C--:B------:R-:W-:Y:S03]  /*11f70*/  ISETP.GE.OR P0, PT, R2, R202.reuse, !P0 ;  /* 0x000000ca0200720c */ /* 0x080fe60004706670 */
[----:B------:R-:W-:Y:S01]  /*11f80*/  MUFU.TANH R70, R70 ;  /* 0x0000004600467308 */ /* 0x000fe20000002400 */
[----:B------:R-:W-:Y:S02]  /*11f90*/  FSEL R29, R11, -INF , !P0 ;  /* 0xff8000000b1d7808 */ /* 0x000fe40004000000 */
[C---:B------:R-:W-:Y:S07]  /*11fa0*/  ISETP.GE.AND P0, PT, R8.reuse, R197, PT ;  /* 0x000000c50800720c */ /* 0x040fee0003f06270 */
[----:B------:R-:W1:Y:S01]  /*11fb0*/  MUFU.TANH R44, R44 ;  /* 0x0000002c002c7308 */ /* 0x000e620000002400 */
[----:B------:R-:W-:Y:S04]  /*11fc0*/  ISETP.GE.OR P0, PT, R8, R202, !P0 ;  /* 0x000000ca0800720c */ /* 0x000fe80004706670 */
[----:B------:R-:W-:Y:S05]  /*11fd0*/  FSEL R32, R32, -INF , !P0 ;  /* 0xff80000020207808 */ /* 0x000fea0004000000 */
[----:B------:R1:W2:Y:S10]  /*11fe0*/  MUFU.TANH R19, R46 ;  /* 0x0000002e00137308 */ /* 0x0002b40000002400 */
[----:B------:R-:W3:Y:S10]  /*11ff0*/  MUFU.TANH R60, R60 ;  /* 0x0000003c003c7308 */ /* 0x000ef40000002400 */
[----:B------:R-:W4:Y:S01]  /*12000*/  MUFU.TANH R61, R61 ;  /* 0x0000003d003d7308 */ /* 0x000f220000002400 */
[----:B-1----:R-:W-:Y:S02]  /*12010*/  FSEL R46, R44, -INF , !P2 ;  /* 0xff8000002c2e7808 */ /* 0x002fe40005000000 */
[CC--:B------:R-:W-:Y:S02]  /*12020*/  ISETP.GE.AND P2, PT, R2.reuse, R198.reuse, PT ;  /* 0x000000c60200720c */ /* 0x0c0fe40003f46270 */
[----:B--2---:R-:W-:Y:S02]  /*12030*/  FSEL R44, R19, -INF , !P5 ;  /* 0xff800000132c7808 */ /* 0x004fe40006800000 */
[----:B------:R-:W-:Y:S01]  /*12040*/  ISETP.GE.OR P2, PT, R2, R203, !P2 ;  /* 0x000000cb0200720c */ /* 0x000fe20005746670 */
[----:B------:R-:W-:Y:S02]  /*12050*/  VIADD R2, R0, 0x30 ;  /* 0x0000003000027836 */ /* 0x000fe40000000000 */
[----:B------:R-:W1:Y:S01]  /*12060*/  MUFU.TANH R22, R65 ;  /* 0x0000004100167308 */ /* 0x000e620000002400 */
[----:B------:R-:W-:Y:S02]  /*12070*/  FSEL R28, R14, -INF , !P2 ;  /* 0xff8000000e1c7808 */ /* 0x000fe40005000000 */
[C---:B------:R-:W-:Y:S02]  /*12080*/  ISETP.GE.AND P5, PT, R2.reuse, R198, PT ;  /* 0x000000c60200720c */ /* 0x040fe40003fa6270 */
[C---:B------:R-:W-:Y:S02]  /*12090*/  ISETP.GE.AND P6, PT, R2.reuse, R197, PT ;  /* 0x000000c50200720c */ /* 0x040fe40003fc6270 */
[C---:B------:R-:W-:Y:S03]  /*120a0*/  ISETP.GE.OR P5, PT, R2.reuse, R203, !P5 ;  /* 0x000000cb0200720c */ /* 0x040fe60006fa6670 */
[----:B------:R-:W2:Y:S01]  /*120b0*/  MUFU.TANH R67, R67 ;  /* 0x0000004300437308 */ /* 0x000ea20000002400 */
[CC--:B------:R-:W-:Y:S02]  /*120c0*/  ISETP.GE.AND P1, PT, R2.reuse, R199.reuse, PT ;  /* 0x000000c70200720c */ /* 0x0c0fe40003f26270 */
[----:B------:R-:W-:Y:S02]  /*120d0*/  ISETP.GE.AND P3, PT, R2, R196, PT ;  /* 0x000000c40200720c */ /* 0x000fe40003f66270 */
[----:B------:R-:W-:Y:S02]  /*120e0*/  FSEL R34, R34, -INF , !P5 ;  /* 0xff80000022227808 */ /* 0x000fe40006800000 */
[C---:B------:R-:W-:Y:S03]  /*120f0*/  ISETP.GE.AND P2, PT, R8.reuse, R198, PT ;  /* 0x000000c60800720c */ /* 0x040fe60003f46270 */
[----:B------:R-:W5:Y:S01]  /*12100*/  MUFU.TANH R68, R68 ;  /* 0x0000004400447308 */ /* 0x000f620000002400 */
[----:B------:R-:W-:Y:S02]  /*12110*/  ISETP.GE.AND P5, PT, R8, R199, PT ;  /* 0x000000c70800720c */ /* 0x000fe40003fa6270 */
[C---:B------:R-:W-:Y:S02]  /*12120*/  ISETP.GE.OR P6, PT, R2.reuse, R202, !P6 ;  /* 0x000000ca0200720c */ /* 0x040fe400077c6670 */
[C---:B------:R-:W-:Y:S02]  /*12130*/  ISETP.GE.OR P1, PT, R2.reuse, R201, !P1 ;  /* 0x000000c90200720c */ /* 0x040fe40004f26670 */
[----:B------:R-:W-:Y:S01]  /*12140*/  ISETP.GE.OR P3, PT, R2, R200, !P3 ;  /* 0x000000c80200720c */ /* 0x000fe20005f66670 */
[----:B------:R-:W-:Y:S01]  /*12150*/  VIADD R2, R0, 0x38 ;  /* 0x0000003800027836 */ /* 0x000fe20000000000 */
[C---:B------:R-:W-:Y:S01]  /*12160*/  ISETP.GE.OR P2, PT, R8.reuse, R203, !P2 ;  /* 0x000000cb0800720c */ /* 0x040fe20005746670 */
[----:B------:R-:W5:Y:S01]  /*12170*/  MUFU.TANH R71, R71 ;  /* 0x0000004700477308 */ /* 0x000f620000002400 */
[----:B------:R-:W-:Y:S02]  /*12180*/  ISETP.GE.OR P5, PT, R8, R201, !P5 ;  /* 0x000000c90800720c */ /* 0x000fe40006fa6670 */
[----:B------:R-:W-:Y:S02]  /*12190*/  FSEL R30, R30, -INF , !P2 ;  /* 0xff8000001e1e7808 */ /* 0x000fe40005000000 */
[----:B------:R-:W-:Y:S02]  /*121a0*/  FSEL R36, R10, -INF , !P1 ;  /* 0xff8000000a247808 */ /* 0x000fe40004800000 */
[----:B------:R-:W-:Y:S03]  /*121b0*/  FSEL R57, R57, -INF , !P5 ;  /* 0xff80000039397808 */ /* 0x000fe60006800000 */
[----:B------:R-:W5:Y:S01]  /*121c0*/  MUFU.TANH R72, R72 ;  /* 0x0000004800487308 */ /* 0x000f620000002400 */
[----:B------:R-:W-:Y:S02]  /*121d0*/  FSEL R35, R35, -INF , !P6 ;  /* 0xff80000023237808 */ /* 0x000fe40007000000 */
[C---:B------:R-:W-:Y:S02]  /*121e0*/  ISETP.GE.AND P2, PT, R2.reuse, R199, PT ;  /* 0x000000c70200720c */ /* 0x040fe40003f46270 */
[C---:B------:R-:W-:Y:S02]  /*121f0*/  ISETP.GE.AND P0, PT, R2.reuse, R196, PT ;  /* 0x000000c40200720c */ /* 0x040fe40003f06270 */
[C---:B------:R-:W-:Y:S03]  /*12200*/  ISETP.GE.AND P1, PT, R2.reuse, R198, PT ;  /* 0x000000c60200720c */ /* 0x040fe60003f26270 */
[----:B------:R-:W5:Y:S01]  /*12210*/  MUFU.TANH R73, R73 ;  /* 0x0000004900497308 */ /* 0x000f620000002400 */
[----:B------:R-:W-:Y:S02]  /*12220*/  ISETP.GE.AND P5, PT, R2, R197, PT ;  /* 0x000000c50200720c */ /* 0x000fe40003fa6270 */
[----:B------:R-:W-:Y:S02]  /*12230*/  ISETP.GE.AND P6, PT, R8, R196, PT ;  /* 0x000000c40800720c */ /* 0x000fe40003fc6270 */
[C---:B------:R-:W-:Y:S02]  /*12240*/  ISETP.GE.OR P2, PT, R2.reuse, R201, !P2 ;  /* 0x000000c90200720c */ /* 0x040fe40005746670 */
[C---:B------:R-:W-:Y:S03]  /*12250*/  ISETP.GE.OR P0, PT, R2.reuse, R200, !P0 ;  /* 0x000000c80200720c */ /* 0x040fe60004706670 */
[----:B------:R-:W5:Y:S01]  /*12260*/  MUFU.TANH R78, R78 ;  /* 0x0000004e004e7308 */ /* 0x000f620000002400 */
[C---:B------:R-:W-:Y:S02]  /*12270*/  ISETP.GE.OR P1, PT, R2.reuse, R203, !P1 ;  /* 0x000000cb0200720c */ /* 0x040fe40004f26670 */
[----:B------:R-:W-:Y:S01]  /*12280*/  ISETP.GE.OR P5, PT, R2, R202, !P5 ;  /* 0x000000ca0200720c */ /* 0x000fe20006fa6670 */
[----:B------:R-:W-:Y:S01]  /*12290*/  VIADD R2, R0, 0x39 ;  /* 0x0000003900027836 */ /* 0x000fe20000000000 */
[----:B------:R-:W-:Y:S01]  /*122a0*/  ISETP.GE.OR P6, PT, R8, R200, !P6 ;  /* 0x000000c80800720c */ /* 0x000fe200077c6670 */
[----:B------:R-:W-:Y:S01]  /*122b0*/  VIADD R8, R0, 0x49 ;  /* 0x0000004900087836 */ /* 0x000fe20000000000 */
[----:B------:R-:W-:Y:S03]  /*122c0*/  FSEL R62, R62, -INF , !P0 ;  /* 0xff8000003e3e7808 */ /* 0x000fe60004000000 */
[----:B------:R-:W5:Y:S01]  /*122d0*/  MUFU.TANH R79, R79 ;  /* 0x0000004f004f7308 */ /* 0x000f620000002400 */
[----:B------:R-:W-:Y:S02]  /*122e0*/  FSEL R59, R59, -INF , !P6 ;  /* 0xff8000003b3b7808 */ /* 0x000fe40007000000 */
[----:B------:R-:W-:Y:S02]  /*122f0*/  ISETP.GE.AND P6, PT, R2, R196, PT ;  /* 0x000000c40200720c */ /* 0x000fe40003fc6270 */
[----:B------:R-:W-:Y:S02]  /*12300*/  FSEL R26, R64, -INF , !P1 ;  /* 0xff800000401a7808 */ /* 0x000fe40004800000 */
[----:B------:R-:W-:Y:S03]  /*12310*/  ISETP.GE.OR P6, PT, R2, R200, !P6 ;  /* 0x000000c80200720c */ /* 0x000fe600077c6670 */
[----:B------:R-:W5:Y:S01]  /*12320*/  MUFU.TANH R80, R80 ;  /* 0x0000005000507308 */ /* 0x000f620000002400 */
[----:B------:R-:W-:Y:S02]  /*12330*/  FSEL R25, R66, -INF , !P5 ;  /* 0xff80000042197808 */ /* 0x000fe40006800000 */
[----:B------:R-:W-:Y:S02]  /*12340*/  FSEL R63, R63, -INF , !P6 ;  /* 0xff8000003f3f7808 */ /* 0x000fe40007000000 */
[C---:B------:R-:W-:Y:S02]  /*12350*/  ISETP.GE.AND P0, PT, R4.reuse, R198, PT ;  /* 0x000000c60400720c */ /* 0x040fe40003f06270 */
[C---:B------:R-:W-:Y:S03]  /*12360*/  ISETP.GE.AND P6, PT, R4.reuse, R197, PT ;  /* 0x000000c50400720c */ /* 0x040fe60003fc6270 */
[----:B------:R-:W5:Y:S01]  /*12370*/  MUFU.TANH R82, R82 ;  /* 0x0000005200527308 */ /* 0x000f620000002400 */
[CC--:B------:R-:W-:Y:S02]  /*12380*/  ISETP.GE.AND P1, PT, R4.reuse, R199.reuse, PT ;  /* 0x000000c70400720c */ /* 0x0c0fe40003f26270 */
[----:B------:R-:W-:Y:S02]  /*12390*/  ISETP.GE.AND P5, PT, R4, R196, PT ;  /* 0x000000c40400720c */ /* 0x000fe40003fa6270 */
[----:B------:R-:W-:Y:S02]  /*123a0*/  FSEL R27, R13, -INF , !P3 ;  /* 0xff8000000d1b7808 */ /* 0x000fe40005800000 */
[----:B------:R-:W-:Y:S03]  /*123b0*/  ISETP.GE.AND P3, PT, R2, R199, PT ;  /* 0x000000c70200720c */ /* 0x000fe60003f66270 */
[----:B------:R-:W5:Y:S01]  /*123c0*/  MUFU.TANH R81, R81 ;  /* 0x0000005100517308 */ /* 0x000f620000002400 */
[C---:B------:R-:W-:Y:S02]  /*123d0*/  ISETP.GE.OR P0, PT, R4.reuse, R203, !P0 ;  /* 0x000000cb0400720c */ /* 0x040fe40004706670 */
[C---:B------:R-:W-:Y:S02]  /*123e0*/  ISETP.GE.OR P6, PT, R4.reuse, R202, !P6 ;  /* 0x000000ca0400720c */ /* 0x040fe400077c6670 */
[CC--:B------:R-:W-:Y:S02]  /*123f0*/  ISETP.GE.OR P1, PT, R4.reuse, R201.reuse, !P1 ;  /* 0x000000c90400720c */ /* 0x0c0fe40004f26670 */
[----:B------:R-:W-:Y:S03]  /*12400*/  ISETP.GE.OR P5, PT, R4, R200, !P5 ;  /* 0x000000c80400720c */ /* 0x000fe60006fa6670 */
[----:B------:R-:W5:Y:S01]  /*12410*/  MUFU.TANH R83, R83 ;  /* 0x0000005300537308 */ /* 0x000f620000002400 */
[----:B------:R-:W-:Y:S01]  /*12420*/  ISETP.GE.OR P3, PT, R2, R201, !P3 ;  /* 0x000000c90200720c */ /* 0x000fe20005f66670 */
[----:B------:R-:W5:Y:S01]  /*12430*/  LDSM.16.M88.4 R4, [R190] ;  /* 0x00000000be04783b */ /* 0x000f620000000200 */
[----:B---3--:R-:W-:Y:S02]  /*12440*/  FSEL R60, R60, -INF , !P2 ;  /* 0xff8000003c3c7808 */ /* 0x008fe40005000000 */
[----:B----4-:R-:W-:Y:S02]  /*12450*/  FSEL R61, R61, -INF , !P3 ;  /* 0xff8000003d3d7808 */ /* 0x010fe40005800000 */
[C---:B------:R-:W-:Y:S03]  /*12460*/  ISETP.GE.AND P2, PT, R2.reuse, R198, PT ;  /* 0x000000c60200720c */ /* 0x040fe60003f46270 */
[----:B------:R-:W3:Y:S01]  /*12470*/  MUFU.TANH R84, R84 ;  /* 0x0000005400547308 */ /* 0x000ee20000002400 */
[C---:B------:R-:W-:Y:S02]  /*12480*/  ISETP.GE.AND P3, PT, R2.reuse, R197, PT ;  /* 0x000000c50200720c */ /* 0x040fe40003f66270 */
[C---:B------:R-:W-:Y:S02]  /*12490*/  ISETP.GE.OR P2, PT, R2.reuse, R203, !P2 ;  /* 0x000000cb0200720c */ /* 0x040fe40005746670 */
[----:B------:R-:W-:Y:S01]  /*124a0*/  ISETP.GE.OR P3, PT, R2, R202, !P3 ;  /* 0x000000ca0200720c */ /* 0x000fe20005f66670 */
[----:B------:R-:W-:Y:S01]  /*124b0*/  VIADD R2, R0, 0x41 ;  /* 0x0000004100027836 */ /* 0x000fe20000000000 */
[----:B-1----:R-:W-:Y:S03]  /*124c0*/  FSEL R22, R22, -INF , !P2 ;  /* 0xff80000016167808 */ /* 0x002fe60005000000 */
[----:B------:R-:W1:Y:S01]  /*124d0*/  MUFU.TANH R86, R86 ;  /* 0x0000005600567308 */ /* 0x000e620000002400 */
[----:B--2---:R-:W-:Y:S02]  /*124e0*/  FSEL R23, R67, -INF , !P3 ;  /* 0xff80000043177808 */ /* 0x004fe40005800000 */
[----:B-----5:R-:W-:Y:S02]  /*124f0*/  FSEL R24, R68, -INF , !P0 ;  /* 0xff80000044187808 */ /* 0x020fe40004000000 */
[----:B------:R-:W-:Y:S02]  /*12500*/  FSEL R70, R70, -INF , !P6 ;  /* 0xff80000046467808 */ /* 0x000fe40007000000 */
[C---:B------:R-:W-:Y:S03]  /*12510*/  ISETP.GE.AND P2, PT, R2.reuse, R198, PT ;  /* 0x000000c60200720c */ /* 0x040fe60003f46270 */
[----:B------:R-:W2:Y:S01]  /*12520*/  MUFU.TANH R85, R85 ;  /* 0x0000005500557308 */ /* 0x000ea20000002400 */
[C---:B------:R-:W-:Y:S02]  /*12530*/  ISETP.GE.AND P3, PT, R2.reuse, R197, PT ;  /* 0x000000c50200720c */ /* 0x040fe40003f66270 */
[C---:B------:R-:W-:Y:S02]  /*12540*/  ISETP.GE.AND P0, PT, R2.reuse, R199, PT ;  /* 0x000000c70200720c */ /* 0x040fe40003f06270 */
[C---:B------:R-:W-:Y:S02]  /*12550*/  ISETP.GE.AND P6, PT, R2.reuse, R196, PT ;  /* 0x000000c40200720c */ /* 0x040fe40003fc6270 */
[C---:B------:R-:W-:Y:S03]  /*12560*/  ISETP.GE.OR P2, PT, R2.reuse, R203, !P2 ;  /* 0x000000cb0200720c */ /* 0x040fe60005746670 */
[----:B------:R-:W4:Y:S01]  /*12570*/  MUFU.TANH R87, R87 ;  /* 0x0000005700577308 */ /* 0x000f220000002400 */
[C---:B------:R-:W-:Y:S02]  /*12580*/  ISETP.GE.OR P3, PT, R2.reuse, R202, !P3 ;  /* 0x000000ca0200720c */ /* 0x040fe40005f66670 */
[C---:B------:R-:W-:Y:S02]  /*12590*/  ISETP.GE.OR P0, PT, R2.reuse, R201, !P0 ;  /* 0x000000c90200720c */ /* 0x040fe40004706670 */
[----:B------:R-:W-:Y:S01]  /*125a0*/  ISETP.GE.OR P6, PT, R2, R200, !P6 ;  /* 0x000000c80200720c */ /* 0x000fe200077c6670 */
[----:B------:R-:W-:Y:S01]  /*125b0*/  VIADD R2, R0, 0x48 ;  /* 0x0000004800027836 */ /* 0x000fe20000000000 */
[----:B------:R-:W-:Y:S03]  /*125c0*/  FSEL R21, R21, -INF , !P2 ;  /* 0xff80000015157808 */ /* 0x000fe60005000000 */
[----:B------:R-:W5:Y:S01]  /*125d0*/  MUFU.TANH R88, R88 ;  /* 0x0000005800587308 */ /* 0x000f620000002400 */
[----:B------:R-:W-:Y:S01]  /*125e0*/  FSEL R74, R74, -INF , !P5 ;  /* 0xff8000004a4a7808 */ /* 0x000fe20006800000 */
[-C--:B------:R-:W-:Y:S03]  /*125f0*/  HMMA.16816.F32 R100, R172, R4.reuse, R100 ;  /* 0x00000004ac64723c */ /* 0x080fe60000001864 */
[-C--:B------:R-:W-:Y:S02]  /*12600*/  ISETP.GE.AND P2, PT, R2, R199.reuse, PT ;  /* 0x000000c70200720c */ /* 0x080fe40003f46270 */
[----:B------:R-:W-:Y:S03]  /*12610*/  ISETP.GE.AND P5, PT, R8, R199, PT ;  /* 0x000000c70800720c */ /* 0x000fe60003fa6270 */
[----:B------:R-:W5:Y:S01]  /*12620*/  MUFU.TANH R89, R89 ;  /* 0x0000005900597308 */ /* 0x000f620000002400 */
[-C--:B------:R-:W-:Y:S01]  /*12630*/  ISETP.GE.OR P2, PT, R2, R201.reuse, !P2 ;  /* 0x000000c90200720c */ /* 0x080fe20005746670 */
[C---:B------:R-:W-:Y:S04]  /*12640*/  HMMA.16816.F32 R104, R180.reuse, R4, R104 ;  /* 0x00000004b468723c */ /* 0x040fe80000001868 */
[----:B------:R-:W-:Y:S02]  /*12650*/  ISETP.GE.OR P5, PT, R8, R201, !P5 ;  /* 0x000000c90800720c */ /* 0x000fe40006fa6670 */
[----:B------:R-:W-:Y:S01]  /*12660*/  FSEL R75, R75, -INF , !P6 ;  /* 0xff8000004b4b7808 */ /* 0x000fe20007000000 */
[----:B------:R-:W-:Y:S01]  /*12670*/  VIADD R4, R0, 0x59 ;  /* 0x0000005900047836 */ /* 0x000fe20000000000 */
[----:B------:R-:W-:Y:S01]  /*12680*/  FSEL R76, R76, -INF , !P2 ;  /* 0xff8000004c4c7808 */ /* 0x000fe20005000000 */
[----:B------:R-:W5:Y:S01]  /*12690*/  MUFU.TANH R91, R91 ;  /* 0x0000005b005b7308 */ /* 0x000f620000002400 */
[C---:B------:R-:W-:Y:S01]  /*126a0*/  ISETP.GE.AND P6, PT, R8.reuse, R196, PT ;  /* 0x000000c40800720c */ /* 0x040fe20003fc6270 */
[-C--:B------:R-:W-:Y:S03]  /*126b0*/  HMMA.16816.F32 R108, R180, R6.reuse, R108 ;  /* 0x00000006b46c723c */ /* 0x080fe6000000186c */
[----:B------:R-:W-:Y:S02]  /*126c0*/  FSEL R77, R77, -INF , !P5 ;  /* 0xff8000004d4d7808 */ /* 0x000fe40006800000 */
[C---:B------:R-:W-:Y:S03]  /*126d0*/  ISETP.GE.AND P2, PT, R8.reuse, R198, PT ;  /* 0x000000c60800720c */ /* 0x040fe60003f46270 */
[----:B------:R-:W5:Y:S01]  /*126e0*/  MUFU.TANH R90, R90 ;  /* 0x0000005a005a7308 */ /* 0x000f620000002400 */
[----:B------:R-:W-:Y:S02]  /*126f0*/  ISETP.GE.AND P5, PT, R8, R197, PT ;  /* 0x000000c50800720c */ /* 0x000fe40003fa6270 */
[----:B------:R-:W-:Y:S01]  /*12700*/  FMUL.FTZ R100, R100, UR10 ;  /* 0x0000000a64647c20 */ /* 0x000fe20008410000 */
[C---:B------:R-:W-:Y:S01]  /*12710*/  ISETP.GE.OR P6, PT, R8.reuse, R200, !P6 ;  /* 0x000000c80800720c */ /* 0x040fe200077c6670 */
[C---:B------:R-:W-:Y:S04]  /*12720*/  HMMA.16816.F32 R112, R172.reuse, R6, R112 ;  /* 0x00000006ac70723c */ /* 0x040fe80000001870 */
[C---:B------:R-:W-:Y:S01]  /*12730*/  ISETP.GE.OR P2, PT, R8.reuse, R203, !P2 ;  /* 0x000000cb0800720c */ /* 0x040fe20005746670 */
[----:B------:R-:W5:Y:S01]  /*12740*/  MUFU.TANH R94, R94 ;  /* 0x0000005e005e7308 */ /* 0x000f620000002400 */
[----:B------:R-:W-:Y:S01]  /*12750*/  ISETP.GE.OR P5, PT, R8, R202, !P5 ;  /* 0x000000ca0800720c */ /* 0x000fe20006fa6670 */
[----:B------:R-:W-:Y:S01]  /*12760*/  FMUL.FTZ R102, R102, UR10 ;  /* 0x0000000a66667c20 */ /* 0x000fe20008410000 */
[----:B------:R-:W-:Y:S01]  /*12770*/  FSEL R71, R71, -INF , !P3 ;  /* 0xff80000047477808 */ /* 0x000fe20005800000 */
[----:B------:R-:W3:Y:S01]  /*12780*/  LDSM.16.M88.4 R8, [R189] ;  /* 0x00000000bd08783b */ /* 0x000ee20000000200 */
[----:B------:R-:W-:Y:S01]  /*12790*/  ISETP.GE.AND P3, PT, R2, R196, PT ;  /* 0x000000c40200720c */ /* 0x000fe20003f66270 */
[----:B------:R-:W-:Y:S04]  /*127a0*/  DEPBAR.LE SB0, 0x0 ;  /* 0x000080000000791a */ /* 0x000fe80000000000 */
[----:B------:R-:W-:Y:S01]  /*127b0*/  FSEL R72, R72, -INF , !P1 ;  /* 0xff80000048487808 */ /* 0x000fe20004800000 */
[----:B------:R-:W5:Y:S01]  /*127c0*/  MUFU.TANH R95, R95 ;  /* 0x0000005f005f7308 */ /* 0x000f620000002400 */
[----:B------:R-:W-:Y:S01]  /*127d0*/  FSEL R73, R73, -INF , !P0 ;  /* 0xff80000049497808 */ /* 0x000fe20004000000 */
[----:B------:R-:W-:Y:S01]  /*127e0*/  BAR.SYNC.DEFER_BLOCKING 0x0 ;  /* 0x0000000000007b1d */ /* 0x000fe20000010000 */
[C---:B------:R-:W-:Y:S01]  /*127f0*/  ISETP.GE.AND P1, PT, R2.reuse, R198, PT ;  /* 0x000000c60200720c */ /* 0x040fe20003f26270 */
[----:B------:R-:W-:Y:S01]  /*12800*/  FMUL.FTZ R101, R101, UR10 ;  /* 0x0000000a65657c20 */ /* 0x000fe20008410000 */
[C---:B------:R-:W-:Y:S01]  /*12810*/  ISETP.GE.AND P0, PT, R2.reuse, R197, PT ;  /* 0x000000c50200720c */ /* 0x040fe20003f06270 */
[----:B------:R-:W-:Y:S01]  /*12820*/  FMUL.FTZ R103, R103, UR10 ;  /* 0x0000000a67677c20 */ /* 0x000fe20008410000 */
[----:B------:R-:W-:Y:S01]  /*12830*/  ISETP.GE.OR P3, PT, R2, R200, !P3 ;  /* 0x000000c80200720c */ /* 0x000fe20005f66670 */
[----:B------:R-:W-:Y:S01]  /*12840*/  FMUL.FTZ R108, R108, UR10 ;  /* 0x0000000a6c6c7c20 */ /* 0x000fe20008410000 */
[----:B------:R-:W-:Y:S01]  /*12850*/  ISETP.GE.OR P1, PT, R2, R203, !P1 ;  /* 0x000000cb0200720c */ /* 0x000fe20004f26670 */
[----:B------:R-:W-:Y:S01]  /*12860*/  FMUL.FTZ R104, R104, UR10 ;  /* 0x0000000a68687c20 */ /* 0x000fe20008410000 */
[----:B------:R-:W-:Y:S01]  /*12870*/  ISETP.GE.OR P0, PT, R2, R202, !P0 ;  /* 0x000000ca0200720c */ /* 0x000fe20004706670 */
[----:B------:R-:W-:Y:S01]  /*12880*/  VIADD R2, R0, 0x50 ;  /* 0x0000005000027836 */ /* 0x000fe20000000000 */
[----:B------:R-:W-:Y:S01]  /*12890*/  FSEL R78, R78, -INF , !P3 ;  /* 0xff8000004e4e7808 */ /* 0x000fe20005800000 */
[----:B------:R-:W-:Y:S01]  /*128a0*/  FMUL.FTZ R105, R105, UR10 ;  /* 0x0000000a69697c20 */ /* 0x000fe20008410000 */
[----:B------:R-:W-:Y:S01]  /*128b0*/  FSEL R79, R79, -INF , !P6 ;  /* 0xff8000004f4f7808 */ /* 0x000fe20007000000 */
[----:B------:R-:W-:Y:S01]  /*128c0*/  FMUL.FTZ R106, R106, UR10 ;  /* 0x0000000a6a6a7c20 */ /* 0x000fe20008410000 */
[----:B------:R-:W-:Y:S01]  /*128d0*/  FSEL R80, R80, -INF , !P1 ;  /* 0xff80000050507808 */ /* 0x000fe20004800000 */
[----:B------:R-:W-:Y:S01]  /*128e0*/  FMUL.FTZ R6, R112, UR10 ;  /* 0x0000000a70067c20 */ /* 0x000fe20008410000 */
[----:B------:R-:W-:Y:S01]  /*128f0*/  FSEL R82, R82, -INF , !P0 ;  /* 0xff80000052527808 */ /* 0x000fe20004000000 */
[----:B------:R-:W-:Y:S01]  /*12900*/  FMUL.FTZ R5, R115, UR10 ;  /* 0x0000000a73057c20 */ /* 0x000fe20008410000 */
[C---:B------:R-:W-:Y:S01]  /*12910*/  ISETP.GE.AND P3, PT, R2.reuse, R198, PT ;  /* 0x000000c60200720c */ /* 0x040fe20003f66270 */
[----:B------:R-:W-:Y:S01]  /*12920*/  FMUL.FTZ R107, R107, UR10 ;  /* 0x0000000a6b6b7c20 */ /* 0x000fe20008410000 */
[C---:B------:R-:W-:Y:S01]  /*12930*/  ISETP.GE.AND P6, PT, R2.reuse, R197, PT ;  /* 0x000000c50200720c */ /* 0x040fe20003fc6270 */
[----:B------:R-:W-:Y:S01]  /*12940*/  FMUL.FTZ R109, R109, UR10 ;  /* 0x0000000a6d6d7c20 */ /* 0x000fe20008410000 */
[C---:B------:R-:W-:Y:S01]  /*12950*/  ISETP.GE.AND P1, PT, R2.reuse, R199, PT ;  /* 0x000000c70200720c */ /* 0x040fe20003f26270 */
[----:B------:R-:W5:Y:S01]  /*12960*/  MUFU.TANH R96, R96 ;  /* 0x0000006000607308 */ /* 0x000f620000002400 */
[----:B------:R-:W-:Y:S01]  /*12970*/  ISETP.GE.AND P0, PT, R2, R196, PT ;  /* 0x000000c40200720c */ /* 0x000fe20003f06270 */
[----:B------:R-:W-:Y:S01]  /*12980*/  FMUL.FTZ R114, R114, UR10 ;  /* 0x0000000a72727c20 */ /* 0x000fe20008410000 */
[C---:B------:R-:W-:Y:S01]  /*12990*/  ISETP.GE.OR P3, PT, R2.reuse, R203, !P3 ;  /* 0x000000cb0200720c */ /* 0x040fe20005f66670 */
[----:B------:R-:W-:Y:S01]  /*129a0*/  FMUL.FTZ R113, R113, UR10 ;  /* 0x0000000a71717c20 */ /* 0x000fe20008410000 */
[----:B------:R-:W-:Y:S01]  /*129b0*/  ISETP.GE.OR P6, PT, R2, R202, !P6 ;  /* 0x000000ca0200720c */ /* 0x000fe200077c6670 */
[----:B------:R-:W-:Y:S01]  /*129c0*/  FMUL.FTZ R110, R110, UR10 ;  /* 0x0000000a6e6e7c20 */ /* 0x000fe20008410000 */
[C---:B------:R-:W-:Y:S03]  /*129d0*/  ISETP.GE.OR P1, PT, R2.reuse, R201, !P1 ;  /* 0x000000c90200720c */ /* 0x040fe60004f26670 */
[----:B------:R-:W5:Y:S01]  /*129e0*/  MUFU.TANH R98, R98 ;  /* 0x0000006200627308 */ /* 0x000f620000002400 */
[----:B------:R-:W-:Y:S01]  /*129f0*/  ISETP.GE.OR P0, PT, R2, R200, !P0 ;  /* 0x000000c80200720c */ /* 0x000fe20004706670 */
[----:B------:R-:W-:Y:S01]  /*12a00*/  VIADD R2, R0, 0x51 ;  /* 0x0000005100027836 */ /* 0x000fe20000000000 */
[----:B------:R-:W-:Y:S01]  /*12a10*/  FSEL R81, R81, -INF , !P2 ;  /* 0xff80000051517808 */ /* 0x000fe20005000000 */
[-C--:B---3--:R-:W-:Y:S06]  /*12a20*/  HMMA.16816.F32 R116, R172, R8.reuse, R116 ;  /* 0x00000008ac74723c */ /* 0x088fec0000001874 */
[----:B------:R-:W3:Y:S01]  /*12a30*/  MUFU.TANH R92, R92 ;  /* 0x0000005c005c7308 */ /* 0x000ee20000002400 */
[----:B------:R-:W-:Y:S01]  /*12a40*/  FSEL R83, R83, -INF , !P5 ;  /* 0xff80000053537808 */ /* 0x000fe20006800000 */
[C---:B------:R-:W-:Y:S04]  /*12a50*/  HMMA.16816.F32 R120, R180.reuse, R8, R120 ;  /* 0x00000008b478723c */ /* 0x040fe80000001878 */
[----:B------:R-:W-:Y:S01]  /*12a60*/  ISETP.GE.AND P2, PT, R2, R198, PT ;  /* 0x000000c60200720c */ /* 0x000fe20003f46270 */
[----:B------:R-:W-:Y:S01]  /*12a70*/  FMUL.FTZ R111, R111, UR10 ;  /* 0x0000000a6f6f7c20 */ /* 0x000fe20008410000 */
[----:B------:R-:W-:Y:S02]  /*12a80*/  FSEL R84, R84, -INF , !P3 ;  /* 0xff80000054547808 */ /* 0x000fe40005800000 */
[----:B------:R-:W3:Y:S03]  /*12a90*/  MUFU.TANH R93, R93 ;  /* 0x0000005d005d7308 */ /* 0x000ee60000002400 */
[----:B-1----:R-:W-:Y:S01]  /*12aa0*/  FSEL R86, R86, -INF , !P6 ;  /* 0xff80000056567808 */ /* 0x002fe20007000000 */
[-C--:B------:R-:W-:Y:S03]  /*12ab0*/  HMMA.16816.F32 R124, R180, R10.reuse, R124 ;  /* 0x0000000ab47c723c */ /* 0x080fe6000000187c */
[C---:B------:R-:W-:Y:S02]  /*12ac0*/  ISETP.GE.AND P5, PT, R2.reuse, R197, PT ;  /* 0x000000c50200720c */ /* 0x040fe40003fa6270 */
[C---:B------:R-:W-:Y:S01]  /*12ad0*/  ISETP.GE.AND P3, PT, R2.reuse, R199, PT ;  /* 0x000000c70200720c */ /* 0x040fe20003f66270 */
[----:B------:R-:W1:Y:S01]  /*12ae0*/  MUFU.TANH R97, R97 ;  /* 0x0000006100617308 */ /* 0x000e620000002400 */
[C---:B------:R-:W-:Y:S01]  /*12af0*/  ISETP.GE.AND P6, PT, R2.reuse, R196, PT ;  /* 0x000000c40200720c */ /* 0x040fe20003fc6270 */
[----:B------:R-:W-:Y:S04]  /*12b00*/  HMMA.16816.F32 R128, R172, R10, R128 ;  /* 0x0000000aac80723c */ /* 0x000fe80000001880 */
[----:B------:R-:W-:Y:S01]  /*12b10*/  ISETP.GE.OR P2, PT, R2, R203, !P2 ;  /* 0x000000cb0200720c */ /* 0x000fe20005746670 */
[----:B------:R-:W-:Y:S01]  /*12b20*/  FMUL.FTZ R116, R116, UR10 ;  /* 0x0000000a74747c20 */ /* 0x000fe20008410000 */
[C---:B------:R-:W-:Y:S02]  /*12b30*/  ISETP.GE.OR P5, PT, R2.reuse, R202, !P5 ;  /* 0x000000ca0200720c */ /* 0x040fe40006fa6670 */
[----:B------:R-:W1:Y:S01]  /*12b40*/  MUFU.TANH R99, R99 ;  /* 0x0000006300637308 */ /* 0x000e620000002400 */
[C---:B------:R-:W-:Y:S02]  /*12b50*/  ISETP.GE.OR P3, PT, R2.reuse, R201, !P3 ;  /* 0x000000c90200720c */ /* 0x040fe40005f66670 */
[----:B------:R-:W-:Y:S01]  /*12b60*/  ISETP.GE.OR P6, PT, R2, R200, !P6 ;  /* 0x000000c80200720c */ /* 0x000fe200077c6670 */
[----:B------:R-:W-:Y:S01]  /*12b70*/  VIADD R2, R0, 0x58 ;  /* 0x0000005800027836 */ /* 0x000fe20000000000 */
[----:B--2---:R-:W-:Y:S01]  /*12b80*/  FSEL R85, R85, -INF , !P2 ;  /* 0xff80000055557808 */ /* 0x004fe20005000000 */
[----:B------:R-:W-:Y:S01]  /*12b90*/  FMUL.FTZ R117, R117, UR10 ;  /* 0x0000000a75757c20 */ /* 0x000fe20008410000 */
[----:B----4-:R-:W-:Y:S03]  /*12ba0*/  FSEL R87, R87, -INF , !P5 ;  /* 0xff80000057577808 */ /* 0x010fe60006800000 */
[----:B------:R-:W2:Y:S01]  /*12bb0*/  MUFU.TANH R100, R100 ;  /* 0x0000006400647308 */ /* 0x000ea20000002400 */
[----:B-----5:R-:W-:Y:S01]  /*12bc0*/  FSEL R88, R88, -INF , !P1 ;  /* 0xff80000058587808 */ /* 0x020fe20004800000 */
[----:B------:R-:W-:Y:S01]  /*12bd0*/  FMUL.FTZ R118, R118, UR10 ;  /* 0x0000000a76767c20 */ /* 0x000fe20008410000 */
[----:B------:R-:W-:Y:S01]  /*12be0*/  FSEL R89, R89, -INF , !P3 ;  /* 0xff80000059597808 */ /* 0x000fe20005800000 */
[----:B------:R-:W-:Y:S01]  /*12bf0*/  FMUL.FTZ R119, R119, UR10 ;  /* 0x0000000a77777c20 */ /* 0x000fe20008410000 */
[C---:B------:R-:W-:Y:S02]  /*12c00*/  ISETP.GE.AND P2, PT, R2.reuse, R199, PT ;  /* 0x000000c70200720c */ /* 0x040fe40003f46270 */
[C---:B------:R-:W-:Y:S03]  /*12c10*/  ISETP.GE.AND P5, PT, R2.reuse, R196, PT ;  /* 0x000000c40200720c */ /* 0x040fe60003fa6270 */
[----:B------:R-:W4:Y:S01]  /*12c20*/  MUFU.TANH R102, R102 ;  /* 0x0000006600667308 */ /* 0x000f220000002400 */
[----:B------:R-:W-:Y:S01]  /*12c30*/  ISETP.GE.AND P1, PT, R2, R198, PT ;  /* 0x000000c60200720c */ /* 0x000fe20003f26270 */
[----:B------:R-:W-:Y:S01]  /*12c40*/  FMUL.FTZ R8, R128, UR10 ;  /* 0x0000000a80087c20 */ /* 0x000fe20008410000 */
[----:B------:R-:W-:Y:S01]  /*12c50*/  ISETP.GE.AND P3, PT, R2, R197, PT ;  /* 0x000000c50200720c */ /* 0x000fe20003f66270 */
[----:B------:R-:W-:Y:S01]  /*12c60*/  FMUL.FTZ R7, R129, UR10 ;  /* 0x0000000a81077c20 */ /* 0x000fe20008410000 */
[----:B------:R-:W-:Y:S01]  /*12c70*/  FSEL R227, R91, -INF , !P6 ;  /* 0xff8000005be37808 */ /* 0x000fe20007000000 */
[----:B------:R-:W-:Y:S01]  /*12c80*/  FMUL.FTZ R9, R130, UR10 ;  /* 0x0000000a82097c20 */ /* 0x000fe20008410000 */
[----:B------:R-:W-:Y:S03]  /*12c90*/  FSEL R223, R90, -INF , !P0 ;  /* 0xff8000005adf7808 */ /* 0x000fe60004000000 */
[----:B------:R-:W5:Y:S01]  /*12ca0*/  MUFU.TANH R101, R101 ;  /* 0x0000006500657308 */ /* 0x000f620000002400 */
[C---:B------:R-:W-:Y:S01]  /*12cb0*/  ISETP.GE.AND P6, PT, R4.reuse, R196, PT ;  /* 0x000000c40400720c */ /* 0x040fe20003fc6270 */
[----:B------:R-:W-:Y:S01]  /*12cc0*/  FMUL.FTZ R131, R131, UR10 ;  /* 0x0000000a83837c20 */ /* 0x000fe20008410000 */
[----:B------:R-:W-:Y:S02]  /*12cd0*/  ISETP.GE.AND P0, PT, R4, R199, PT ;  /* 0x000000c70400720c */ /* 0x000fe40003f06270 */
[C---:B------:R-:W-:Y:S02]  /*12ce0*/  ISETP.GE.OR P2, PT, R2.reuse, R201, !P2 ;  /* 0x000000c90200720c */ /* 0x040fe40005746670 */
[C---:B------:R-:W-:Y:S03]  /*12cf0*/  ISETP.GE.OR P5, PT, R2.reuse, R200, !P5 ;  /* 0x000000c80200720c */ /* 0x040fe60006fa6670 */
[----:B------:R-:W5:Y:S01]  /*12d00*/  MUFU.TANH R103, R103 ;  /* 0x0000006700677308 */ /* 0x000f620000002400 */
[C---:B------:R-:W-:Y:S02]  /*12d10*/  ISETP.GE.OR P1, PT, R2.reuse, R203, !P1 ;  /* 0x000000cb0200720c */ /* 0x040fe40004f26670 */
[----:B------:R-:W-:Y:S01]  /*12d20*/  ISETP.GE.OR P3, PT, R2, R202, !P3 ;  /* 0x000000ca0200720c */ /* 0x000fe20005f66670 */
[----:B------:R-:W-:Y:S01]  /*12d30*/  VIADD R2, R0, 0x60 ;  /* 0x0000006000027836 */ /* 0x000fe20000000000 */
[C---:B------:R-:W-:Y:S02]  /*12d40*/  ISETP.GE.OR P6, PT, R4.reuse, R200, !P6 ;  /* 0x000000c80400720c */ /* 0x040fe400077c6670 */
[----:B------:R-:W-:Y:S03]  /*12d50*/  ISETP.GE.OR P0, PT, R4, R201, !P0 ;  /* 0x000000c90400720c */ /* 0x000fe60004706670 */
[----:B------:R-:W-:Y:S01]  /*12d60*/  MUFU.TANH R108, R108 ;  /* 0x0000006c006c7308 */ /* 0x000fe20000002400 */
[----:B------:R-:W-:Y:S02]  /*12d70*/  FSEL R217, R94, -INF , !P5 ;  /* 0xff8000005ed97808 */ /* 0x000fe40006800000 */
[----:B------:R-:W-:Y:S02]  /*12d80*/  FSEL R221, R95, -INF , !P6 ;  /* 0xff8000005fdd7808 */ /* 0x000fe40007000000 */
[----:B------:R-:W-:Y:S02]  /*12d90*/  FSEL R96, R96, -INF , !P1 ;  /* 0xff80000060607808 */ /* 0x000fe40004800000 */
[----:B------:R-:W-:Y:S03]  /*12da0*/  FSEL R98, R98, -INF , !P3 ;  /* 0xff80000062627808 */ /* 0x000fe60005800000 */
[----:B------:R-:W5:Y:S01]  /*12db0*/  MUFU.TANH R104, R104 ;  /* 0x0000006800687308 */ /* 0x000f620000002400 */
[----:B---3--:R-:W-:Y:S02]  /*12dc0*/  FSEL R92, R92, -INF , !P2 ;  /* 0xff8000005c5c7808 */ /* 0x008fe40005000000 */
[----:B------:R-:W-:Y:S02]  /*12dd0*/  FSEL R216, R93, -INF , !P0 ;  /* 0xff8000005dd87808 */ /* 0x000fe40004000000 */
[C---:B------:R-:W-:Y:S02]  /*12de0*/  ISETP.GE.AND P5, PT, R2.reuse, R198, PT ;  /* 0x000000c60200720c */ /* 0x040fe40003fa6270 */
[C---:B------:R-:W-:Y:S03]  /*12df0*/  ISETP.GE.AND P6, PT, R2.reuse, R197, PT ;  /* 0x000000c50200720c */ /* 0x040fe60003fc6270 */
[----:B------:R-:W3:Y:S01]  /*12e00*/  MUFU.TANH R105, R105 ;  /* 0x0000006900697308 */ /* 0x000ee20000002400 */
[C---:B------:R-:W-:Y:S02]  /*12e10*/  ISETP.GE.AND P1, PT, R2.reuse, R199, PT ;  /* 0x000000c70200720c */ /* 0x040fe40003f26270 */
[----:B------:R-:W-:Y:S02]  /*12e20*/  ISETP.GE.AND P3, PT, R2, R196, PT ;  /* 0x000000c40200720c */ /* 0x000fe40003f66270 */
[C---:B------:R-:W-:Y:S02]  /*12e30*/  ISETP.GE.AND P2, PT, R4.reuse, R198, PT ;  /* 0x000000c60400720c */ /* 0x040fe40003f46270 */
[----:B------:R-:W-:Y:S03]  /*12e40*/  ISETP.GE.AND P0, PT, R4, R197, PT ;  /* 0x000000c50400720c */ /* 0x000fe60003f06270 */
[----:B------:R-:W3:Y:S01]  /*12e50*/  MUFU.TANH R106, R106 ;  /* 0x0000006a006a7308 */ /* 0x000ee20000002400 */
[C---:B------:R-:W-:Y:S02]  /*12e60*/  ISETP.GE.OR P5, PT, R2.reuse, R203, !P5 ;  /* 0x000000cb0200720c */ /* 0x040fe40006fa6670 */
[C---:B------:R-:W-:Y:S02]  /*12e70*/  ISETP.GE.OR P6, PT, R2.reuse, R202, !P6 ;  /* 0x000000ca0200720c */ /* 0x040fe400077c6670 */
[C---:B------:R-:W-:Y:S02]  /*12e80*/  ISETP.GE.OR P1, PT, R2.reuse, R201, !P1 ;  /* 0x000000c90200720c */ /* 0x040fe40004f26670 */
[----:B------:R-:W-:Y:S01]  /*12e90*/  ISETP.GE.OR P3, PT, R2, R200, !P3 ;  /* 0x000000c80200720c */ /* 0x000fe20005f66670 */
[----:B------:R-:W-:Y:S01]  /*12ea0*/  VIADD R2, R0, 0x61 ;  /* 0x0000006100027836 */ /* 0x000fe20000000000 */
[C---:B------:R-:W-:Y:S01]  /*12eb0*/  ISETP.GE.OR P2, PT, R4.reuse, R203, !P2 ;  /* 0x000000cb0400720c */ /* 0x040fe20005746670 */
[----:B------:R-:W3:Y:S01]  /*12ec0*/  MUFU.TANH R6, R6 ;  /* 0x0000000600067308 */ /* 0x000ee20000002400 */
[----:B------:R-:W-:Y:S01]  /*12ed0*/  ISETP.GE.OR P0, PT, R4, R202, !P0 ;  /* 0x000000ca0400720c */ /* 0x000fe20004706670 */
[----:B------:R-:W-:Y:S01]  /*12ee0*/  VIADD R4, R0, 0x69 ;  /* 0x0000006900047836 */ /* 0x000fe20000000000 */
[----:B-1----:R-:W-:Y:S02]  /*12ef0*/  FSEL R97, R97, -INF , !P2 ;  /* 0xff80000061617808 */ /* 0x002fe40005000000 */
[----:B------:R-:W-:Y:S02]  /*12f00*/  FSEL R99, R99, -INF , !P0 ;  /* 0xff80000063637808 */ /* 0x000fe40004000000 */
[----:B--2---:R-:W-:Y:S03]  /*12f10*/  FSEL R100, R100, -INF , !P5 ;  /* 0xff80000064647808 */ /* 0x004fe60006800000 */
[----:B------:R-:W1:Y:S01]  /*12f20*/  MUFU.TANH R5, R5 ;  /* 0x0000000500057308 */ /* 0x000e620000002400 */
[----:B----4-:R-:W-:Y:S02]  /*12f30*/  FSEL R226, R102, -INF , !P6 ;  /* 0xff80000066e27808 */ /* 0x010fe40007000000 */
[C---:B------:R-:W-:Y:S02]  /*12f40*/  ISETP.GE.AND P2, PT, R2.reuse, R198, PT ;  /* 0x000000c60200720c */ /* 0x040fe40003f46270 */
[C---:B------:R-:W-:Y:S02]  /*12f50*/  ISETP.GE.AND P0, PT, R2.reuse, R197, PT ;  /* 0x000000c50200720c */ /* 0x040fe40003f06270 */
[C---:B------:R-:W-:Y:S03]  /*12f60*/  ISETP.GE.AND P5, PT, R2.reuse, R199, PT ;  /* 0x000000c70200720c */ /* 0x040fe60003fa6270 */
[----:B------:R-:W2:Y:S01]  /*12f70*/  MUFU.TANH R107, R107 ;  /* 0x0000006b006b7308 */ /* 0x000ea20000002400 */
[C---:B------:R-:W-:Y:S02]  /*12f80*/  ISETP.GE.AND P6, PT, R2.reuse, R196, PT ;  /* 0x000000c40200720c */ /* 0x040fe40003fc6270 */
[C---:B------:R-:W-:Y:S02]  /*12f90*/  ISETP.GE.OR P2, PT, R2.reuse, R203, !P2 ;  /* 0x000000cb0200720c */ /* 0x040fe40005746670 */
[C---:B------:R-:W-:Y:S02]  /*12fa0*/  ISETP.GE.OR P0, PT, R2.reuse, R202, !P0 ;  /* 0x000000ca0200720c */ /* 0x040fe40004706670 */
[C---:B------:R-:W-:Y:S03]  /*12fb0*/  ISETP.GE.OR P5, PT, R2.reuse, R201, !P5 ;  /* 0x000000c90200720c */ /* 0x040fe60006fa6670 */
[----:B------:R-:W4:Y:S01]  /*12fc0*/  MUFU.TANH R109, R109 ;  /* 0x0000006d006d7308 */ /* 0x000f220000002400 */
[----:B------:R-:W-:Y:S01]  /*12fd0*/  ISETP.GE.OR P6, PT, R2, R200, !P6 ;  /* 0x000000c80200720c */ /* 0x000fe200077c6670 */
[----:B------:R-:W-:Y:S01]  /*12fe0*/  VIADD R2, R0, 0x68 ;  /* 0x0000006800027836 */ /* 0x000fe20000000000 */
[----:B-----5:R-:W-:Y:S02]  /*12ff0*/  FSEL R101, R101, -INF , !P2 ;  /* 0xff80000065657808 */ /* 0x020fe40005000000 */
[----:B------:R-:W-:Y:S02]  /*13000*/  FSEL R103, R103, -INF , !P0 ;  /* 0xff80000067677808 */ /* 0x000fe40004000000 */
[C---:B------:R-:W-:Y:S03]  /*13010*/  ISETP.GE.AND P2, PT, R2.reuse, R199, PT ;  /* 0x000000c70200720c */ /* 0x040fe60003f46270 */
[----:B------:R-:W5:Y:S01]  /*13020*/  MUFU.TANH R114, R114 ;  /* 0x0000007200727308 */ /* 0x000f620000002400 */
[C---:B------:R-:W-:Y:S02]  /*13030*/  ISETP.GE.AND P0, PT, R2.reuse, R198, PT ;  /* 0x000000c60200720c */ /* 0x040fe40003f06270 */
[----:B------:R-:W-:Y:S02]  /*13040*/  ISETP.GE.OR P2, PT, R2, R201, !P2 ;  /* 0x000000c90200720c */ /* 0x000fe40005746670 */
[----:B------:R-:W-:Y:S02]  /*13050*/  FSEL R104, R104, -INF , !P1 ;  /* 0xff80000068687808 */ /* 0x000fe40004800000 */
[----:B------:R-:W-:Y:S03]  /*13060*/  FSEL R108, R108, -INF , !P2 ;  /* 0xff8000006c6c7808 */ /* 0x000fe60005000000 */
[----:B------:R-:W5:Y:S01]  /*13070*/  MUFU.TANH R113, R113 ;  /* 0x0000007100717308 */ /* 0x000f620000002400 */
[----:B------:R-:W-:Y:S02]  /*13080*/  ISETP.GE.AND P2, PT, R4, R197, PT ;  /* 0x000000c50400720c */ /* 0x000fe40003f46270 */
[----:B---3--:R-:W-:Y:S02]  /*13090*/  FSEL R105, R105, -INF , !P5 ;  /* 0xff80000069697808 */ /* 0x008fe40006800000 */
[----:B------:R-:W-:Y:S02]  /*130a0*/  FSEL R106, R106, -INF , !P3 ;  /* 0xff8000006a6a7808 */ /* 0x000fe40005800000 */
[C---:B------:R-:W-:Y:S03]  /*130b0*/  ISETP.GE.OR P0, PT, R2.reuse, R203, !P0 ;  /* 0x000000cb0200720c */ /* 0x040fe60004706670 */
[----:B------:R-:W3:Y:S01]  /*130c0*/  MUFU.TANH R116, R116 ;  /* 0x0000007400747308 */ /* 0x000ee20000002400 */
[C---:B------:R-:W-:Y:S02]  /*130d0*/  ISETP.GE.AND P1, PT, R2.reuse, R197, PT ;  /* 0x000000c50200720c */ /* 0x040fe40003f26270 */
[----:B------:R-:W-:Y:S02]  /*130e0*/  ISETP.GE.AND P5, PT, R2, R196, PT ;  /* 0x000000c40200720c */ /* 0x000fe40003fa6270 */
[C---:B------:R-:W-:Y:S02]  /*130f0*/  ISETP.GE.AND P3, PT, R4.reuse, R199, PT ;  /* 0x000000c70400720c */ /* 0x040fe40003f66270 */
[-C--:B------:R-:W-:Y:S03]  /*13100*/  ISETP.GE.OR P2, PT, R4, R202.reuse, !P2 ;  /* 0x000000ca0400720c */ /* 0x080fe60005746670 */
[----:B------:R-:W3:Y:S01]  /*13110*/  MUFU.TANH R117, R117 ;  /* 0x0000007500757308 */ /* 0x000ee20000002400 */
[----:B------:R-:W-:Y:S02]  /*13120*/  FSEL R93, R6, -INF , !P0 ;  /* 0xff800000065d7808 */ /* 0x000fe40004000000 */
[C---:B------:R-:W-:Y:S02]  /*13130*/  ISETP.GE.OR P1, PT, R2.reuse, R202, !P1 ;  /* 0x000000ca0200720c */ /* 0x040fe40004f26670 */
[----:B------:R-:W-:Y:S01]  /*13140*/  ISETP.GE.OR P5, PT, R2, R200, !P5 ;  /* 0x000000c80200720c */ /* 0x000fe20006fa6670 */
[----:B------:R-:W-:Y:S01]  /*13150*/  VIADD R2, R0, 0x70 ;  /* 0x0000007000027836 */ /* 0x000fe20000000000 */
[----:B------:R-:W-:Y:S03]  /*13160*/  ISETP.GE.OR P3, PT, R4, R201, !P3 ;  /* 0x000000c90400720c */ /* 0x000fe60005f66670 */
[----:B------:R-:W3:Y:S01]  /*13170*/  MUFU.TANH R118, R118 ;  /* 0x0000007600767308 */ /* 0x000ee20000002400 */
[----:B-1----:R-:W-:Y:S02]  /*13180*/  FSEL R102, R5, -INF , !P2 ;  /* 0xff80000005667808 */ /* 0x002fe40005000000 */
[----:B------:R-:W-:Y:S02]  /*13190*/  FMNMX.FTZ R6, R170, R3, !PT ;  /* 0x00000003aa067209 */ /* 0x000fe40007810000 */
[----:B------:R-:W-:Y:S02]  /*131a0*/  FMNMX.FTZ R5, R178, R132, !PT ;  /* 0x00000084b2057209 */ /* 0x000fe40007810000 */
[----:B--2---:R-:W-:Y:S03]  /*131b0*/  FSEL R107, R107, -INF , !P6 ;  /* 0xff8000006b6b7808 */ /* 0x004fe60007000000 */
[----:B------:R-:W1:Y:S01]  /*131c0*/  MUFU.TANH R8, R8 ;  /* 0x0000000800087308 */ /* 0x000e620000002400 */
[----:B----4-:R-:W-:Y:S02]  /*131d0*/  FSEL R109, R109, -INF , !P3 ;  /* 0xff8000006d6d7808 */ /* 0x010fe40005800000 */
[----:B------:R-:W-:Y:S02]  /*131e0*/  FMNMX.FTZ R6, R220, R6, !PT ;  /* 0x00000006dc067209 */ /* 0x000fe40007810000 */
[C---:B------:R-:W-:Y:S02]  /*131f0*/  ISETP.GE.AND P6, PT, R4.reuse, R198, PT ;  /* 0x000000c60400720c */ /* 0x040fe40003fc6270 */
[----:B------:R-:W-:Y:S03]  /*13200*/  ISETP.GE.AND P3, PT, R4, R196, PT ;  /* 0x000000c40400720c */ /* 0x000fe60003f66270 */
[----:B------:R-:W2:Y:S01]  /*13210*/  MUFU.TANH R119, R119 ;  /* 0x0000007700777308 */ /* 0x000ea20000002400 */
[----:B------:R-:W-:Y:S02]  /*13220*/  FMNMX.FTZ R5, R222, R5, !PT ;  /* 0x00000005de057209 */ /* 0x000fe40007810000 */
[----:B------:R-:W-:Y:S02]  /*13230*/  ISETP.GE.AND P0, PT, R2, R198, PT ;  /* 0x000000c60200720c */ /* 0x000fe40003f06270 */
[----:B------:R-:W-:Y:S02]  /*13240*/  FMNMX.FTZ R6, R168, R6, !PT ;  /* 0x00000006a8067209 */ /* 0x000fe40007810000 */
[C---:B------:R-:W-:Y:S03]  /*13250*/  ISETP.GE.OR P6, PT, R4.reuse, R203, !P6 ;  /* 0x000000cb0400720c */ /* 0x040fe600077c6670 */
[----:B------:R-:W4:Y:S01]  /*13260*/  MUFU.TANH R7, R7 ;  /* 0x0000000700077308 */ /* 0x000f220000002400 */
[----:B------:R-:W-:Y:S01]  /*13270*/  ISETP.GE.OR P3, PT, R4, R200, !P3 ;  /* 0x000000c80400720c */ /* 0x000fe20005f66670 */
[----:B------:R-:W-:Y:S01]  /*13280*/  VIADD R4, R0, 0x71 ;  /* 0x0000007100047836 */ /* 0x000fe20000000000 */
[----:B------:R-:W-:Y:S02]  /*13290*/  FMNMX.FTZ R5, R177, R5, !PT ;  /* 0x00000005b1057209 */ /* 0x000fe40007810000 */
[----:B------:R-:W-:Y:S02]  /*132a0*/  ISETP.GE.OR P0, PT, R2, R203, !P0 ;  /* 0x000000cb0200720c */ /* 0x000fe40004706670 */
[----:B------:R-:W-:Y:S03]  /*132b0*/  FMNMX.FTZ R6, R38, R6, !PT ;  /* 0x0000000626067209 */ /* 0x000fe60007810000 */
[----:B------:R-:W4:Y:S01]  /*132c0*/  MUFU.TANH R9, R9 ;  /* 0x0000000900097308 */ /* 0x000f220000002400 */
[----:B-----5:R-:W-:Y:S02]  /*132d0*/  FSEL R114, R114, -INF , !P1 ;  /* 0xff80000072727808 */ /* 0x020fe40004800000 */
[----:B------:R-:W-:Y:S02]  /*132e0*/  FSEL R113, R113, -INF , !P6 ;  /* 0xff80000071717808 */ /* 0x000fe40007000000 */
[----:B------:R-:W-:Y:S02]  /*132f0*/  FMNMX.FTZ R5, R169, R5, !PT ;  /* 0x00000005a9057209 */ /* 0x000fe40007810000 */
[C---:B------:R-:W-:Y:S02]  /*13300*/  ISETP.GE.AND P1, PT, R2.reuse, R197, PT ;  /* 0x000000c50200720c */ /* 0x040fe40003f26270 */
[C---:B------:R-:W-:Y:S02]  /*13310*/  ISETP.GE.AND P6, PT, R2.reuse, R199, PT ;  /* 0x000000c70200720c */ /* 0x040fe40003fc6270 */
[----:B------:R-:W-:Y:S02]  /*13320*/  ISETP.GE.AND P2, PT, R2, R196, PT ;  /* 0x000000c40200720c */ /* 0x000fe40003f46270 */
[----:B---3--:R-:W-:Y:S02]  /*13330*/  FSEL R116, R116, -INF , !P0 ;  /* 0xff80000074747808 */ /* 0x008fe40004000000 */
[----:B------:R-:W-:Y:S02]  /*13340*/  ISETP.GE.AND P0, PT, R4, R198, PT ;  /* 0x000000c60400720c */ /* 0x000fe40003f06270 */
[----:B------:R-:W-:Y:S02]  /*13350*/  FMNMX.FTZ R6, R212, R6, !PT ;  /* 0x00000006d4067209 */ /* 0x000fe40007810000 */
[----:B------:R-:W-:Y:S02]  /*13360*/  FMNMX.FTZ R5, R215, R5, !PT ;  /* 0x00000005d7057209 */ /* 0x000fe40007810000 */
[C---:B------:R-:W-:Y:S02]  /*13370*/  ISETP.GE.OR P1, PT, R2.reuse, R202, !P1 ;  /* 0x000000ca0200720c */ /* 0x040fe40004f26670 */
[C---:B------:R-:W-:Y:S02]  /*13380*/  ISETP.GE.OR P6, PT, R2.reuse, R201, !P6 ;  /* 0x000000c90200720c */ /* 0x040fe400077c6670 */
[----:B------:R-:W-:Y:S01]  /*13390*/  ISETP.GE.OR P2, PT, R2, R200, !P2 ;  /* 0x000000c80200720c */ /* 0x000fe20005746670 */
[----:B------:R-:W-:Y:S01]  /*133a0*/  VIADD R2, R0, 0x78 ;  /* 0x0000007800027836 */ /* 0x000fe20000000000 */
[----:B------:R-:W-:Y:S01]  /*133b0*/  ISETP.GE.OR P0, PT, R4, R203, !P0 ;  /* 0x000000cb0400720c */ /* 0x000fe20004706670 */
[----:B------:R-:W-:Y:S01]  /*133c0*/  VIADD R0, R0, 0x79 ;  /* 0x0000007900007836 */ /* 0x000fe20000000000 */
        /* <DEDUP_REMOVED lines=11> */
[----:B-1----:R-:W-:Y:S02]  /*13480*/  FSEL R94, R8, -INF , !P0 ;  /* 0xff800000085e7808 */ /* 0x002fe40004000000 */
[----:B------:R-:W-:Y:S01]  /*13490*/  FMNMX.FTZ R6, R58, R6, !PT ;  /* 0x000000063a067209 */ /* 0x000fe20007810000 */
[----:B------:R-:W1:Y:S01]  /*134a0*/  MUFU.TANH R8, R131 ;  /* 0x0000008300087308 */ /* 0x000e620000002400 */
[----:B------:R-:W-:Y:S02]  /*134b0*/  ISETP.GE.AND P0, PT, R0, R198, PT ;  /* 0x000000c60000720c */ /* 0x000fe40003f06270 */
[----:B------:R-:W-:Y:S02]  /*134c0*/  FMNMX.FTZ R5, R69, R5, !PT ;  /* 0x0000000545057209 */ /* 0x000fe40007810000 */
[----:B------:R-:W-:Y:S02]  /*134d0*/  ISETP.GE.OR P1, PT, R4, R202, !P1 ;  /* 0x000000ca0400720c */ /* 0x000fe40004f26670 */
[----:B------:R-:W-:Y:S02]  /*134e0*/  FMNMX.FTZ R6, R47, R6, !PT ;  /* 0x000000062f067209 */ /* 0x000fe40007810000 */
[----:B------:R-:W-:Y:S02]  /*134f0*/  ISETP.GE.OR P0, PT, R0, R203, !P0 ;  /* 0x000000cb0000720c */ /* 0x000fe40004706670 */
[----:B------:R-:W-:Y:S02]  /*13500*/  FMNMX.FTZ R5, R51, R5, !PT ;  /* 0x0000000533057209 */ /* 0x000fe40007810000 */
[----:B--2---:R-:W-:Y:S02]  /*13510*/  FSEL R119, R119, -INF , !P1 ;  /* 0xff80000077777808 */ /* 0x004fe40004800000 */
[C---:B------:R-:W-:Y:S02]  /*13520*/  ISETP.GE.AND P1, PT, R2.reuse, R197, PT ;  /* 0x000000c50200720c */ /* 0x040fe40003f26270 */
[----:B------:R-:W-:Y:S02]  /*13530*/  FMNMX.FTZ R6, R31, R6, !PT ;  /* 0x000000061f067209 */ /* 0x000fe40007810000 */
[----:B------:R-:W-:Y:S02]  /*13540*/  FMNMX.FTZ R5, R33, R5, !PT ;  /* 0x0000000521057209 */ /* 0x000fe40007810000 */
[----:B----4-:R-:W-:Y:S02]  /*13550*/  FSEL R90, R7, -INF , !P0 ;  /* 0xff800000075a7808 */ /* 0x010fe40004000000 */
[----:B------:R-:W-:Y:S02]  /*13560*/  PLOP3.LUT P0, PT, PT, PT, UP0, 0x80, 0x0 ;  /* 0x000000000000781c */ /* 0x000fe40003f0f008 */
[----:B------:R-:W-:Y:S02]  /*13570*/  ISETP.GE.OR P1, PT, R2, R202, !P1 ;  /* 0x000000ca0200720c */ /* 0x000fe40004f26670 */
[----:B------:R-:W-:Y:S02]  /*13580*/  FMNMX.FTZ R7, R28, R6, !PT ;  /* 0x000000061c077209 */ /* 0x000fe40007810000 */
[----:B------:R-:W-:Y:S02]  /*13590*/  FMNMX.FTZ R6, R29, R5, !PT ;  /* 0x000000051d067209 */ /* 0x000fe40007810000 */
[----:B------:R-:W-:Y:S02]  /*135a0*/  FSEL R95, R9, -INF , !P1 ;  /* 0xff800000095f7808 */ /* 0x000fe40004800000 */
[----:B------:R-:W-:Y:S02]  /*135b0*/  ISETP.GE.AND P1, PT, R0, R197, PT ;  /* 0x000000c50000720c */ /* 0x000fe40003f26270 */
[----:B------:R-:W-:Y:S02]  /*135c0*/  FMNMX.FTZ R5, R214, R133, !PT ;  /* 0x00000085d6057209 */ /* 0x000fe40007810000 */
[----:B------:R-:W-:Y:S02]  /*135d0*/  FMNMX.FTZ R7, R34, R7, !PT ;  /* 0x0000000722077209 */ /* 0x000fe40007810000 */
[----:B------:R-:W-:Y:S02]  /*135e0*/  FMNMX.FTZ R6, R35, R6, !PT ;  /* 0x0000000623067209 */ /* 0x000fe40007810000 */
[----:B------:R-:W-:Y:S02]  /*135f0*/  ISETP.GE.OR P1, PT, R0, R202, !P1 ;  /* 0x000000ca0000720c */ /* 0x000fe40004f26670 */
[----:B------:R-:W-:Y:S02]  /*13600*/  FMNMX.FTZ R5, R229, R5, !PT ;  /* 0x00000005e5057209 */ /* 0x000fe40007810000 */
[----:B------:R-:W-:Y:S02]  /*13610*/  FMNMX.FTZ R7, R30, R7, !PT ;  /* 0x000000071e077209 */ /* 0x000fe40007810000 */
[----:B------:R-:W-:Y:S02]  /*13620*/  FMNMX.FTZ R6, R32, R6, !PT ;  /* 0x0000000620067209 */ /* 0x000fe40007810000 */
[----:B-1----:R-:W-:Y:S02]  /*13630*/  FSEL R91, R8, -INF , !P1 ;  /* 0xff800000085b7808 */ /* 0x002fe40004800000 */
[----:B------:R-:W-:Y:S02]  /*13640*/  ISETP.GE.AND P1, PT, R4, R199, PT ;  /* 0x000000c70400720c */ /* 0x000fe40003f26270 */
[----:B------:R-:W-:Y:S02]  /*13650*/  FMNMX.FTZ R20, R224, R5, !PT ;  /* 0x00000005e0147209 */ /* 0x000fe40007810000 */
[----:B------:R-:W-:Y:S02]  /*13660*/  FMNMX.FTZ R19, R26, R7, !PT ;  /* 0x000000071a137209 */ /* 0x000fe40007810000 */
[----:B------:R-:W-:Y:S01]  /*13670*/  FMNMX.FTZ R18, R25, R6, !PT ;  /* 0x0000000619127209 */ /* 0x000fe20007810000 */
[----:B------:R-:W-:Y:S06]  /*13680*/  @P0 BRA `(.L_x_1137) ;  /* 0xffffffc8006c0947 */ /* 0x000fec000383ffff */
.L_x_1136:
[----:B-1----:R-:W-:Y:S01]  /*13690*/  MUFU.TANH R10, R110 ;  /* 0x0000006e000a7308 */ /* 0x002fe20000002400 */
[----:B------:R-:W-:Y:S01]  /*136a0*/  FMNMX.FTZ R7, R22, R19, !PT ;  /* 0x0000001316077209 */ /* 0x000fe20007810000 */
[----:B------:R-:W-:Y:S01]  /*136b0*/  FMUL.FTZ R120, R120, UR10 ;  /* 0x0000000a78787c20 */ /* 0x000fe20008410000 */
[----:B------:R-:W-:Y:S01]  /*136c0*/  FMNMX.FTZ R6, R23, R18, !PT ;  /* 0x0000001217067209 */ /* 0x000fe20007810000 */
[----:B------:R-:W-:Y:S01]  /*136d0*/  FMUL.FTZ R121, R121, UR10 ;  /* 0x0000000a79797c20 */ /* 0x000fe20008410000 */
[----:B------:R-:W-:Y:S01]  /*136e0*/  FMNMX.FTZ R5, R225, R20, !PT ;  /* 0x00000014e1057209 */ /* 0x000fe20007810000 */
[----:B------:R-:W-:Y:S01]  /*136f0*/  FMUL.FTZ R127, R127, UR10 ;  /* 0x0000000a7f7f7c20 */ /* 0x000fe20008410000 */
[----:B------:R-:W-:Y:S03]  /*13700*/  FMNMX.FTZ R41, R24, R7, !PT ;  /* 0x0000000718297209 */ /* 0x000fe60007810000 */
[----:B------:R-:W1:Y:S01]  /*13710*/  MUFU.TANH R120, R120 ;  /* 0x0000007800787308 */ /* 0x000e620000002400 */
[----:B------:R-:W-:Y:S01]  /*13720*/  FMNMX.FTZ R8, R213, R134, !PT ;  /* 0x00000086d5087209 */ /* 0x000fe20007810000 */
[----:B------:R-:W-:Y:S01]  /*13730*/  FMUL.FTZ R124, R124, UR10 ;  /* 0x0000000a7c7c7c20 */ /* 0x000fe20008410000 */
[----:B------:R-:W-:Y:S01]  /*13740*/  FMNMX.FTZ R7, R70, R6, !PT ;  /* 0x0000000646077209 */ /* 0x000fe20007810000 */
[----:B------:R-:W-:Y:S01]  /*13750*/  FMUL.FTZ R125, R125, UR10 ;  /* 0x0000000a7d7d7c20 */ /* 0x000fe20008410000 */
[----:B------:R-:W-:Y:S01]  /*13760*/  FMNMX.FTZ R6, R210, R5, !PT ;  /* 0x00000005d2067209 */ /* 0x000fe20007810000 */
[----:B------:R-:W-:Y:S01]  /*13770*/  FMUL.FTZ R122, R122, UR10 ;  /* 0x0000000a7a7a7c20 */ /* 0x000fe20008410000 */
[----:B------:R-:W-:Y:S03]  /*13780*/  FMNMX.FTZ R5, R228, R8, !PT ;  /* 0x00000008e4057209 */ /* 0x000fe60007810000 */
[----:B------:R-:W2:Y:S01]  /*13790*/  MUFU.TANH R121, R121 ;  /* 0x0000007900797308 */ /* 0x000ea20000002400 */
[----:B------:R-:W-:Y:S01]  /*137a0*/  FMNMX.FTZ R6, R209, R6, !PT ;  /* 0x00000006d1067209 */ /* 0x000fe20007810000 */
[----:B------:R-:W-:Y:S01]  /*137b0*/  FMUL.FTZ R123, R123, UR10 ;  /* 0x0000000a7b7b7c20 */ /* 0x000fe20008410000 */
[----:B------:R-:W-:Y:S01]  /*137c0*/  FMNMX.FTZ R5, R219, R5, !PT ;  /* 0x00000005db057209 */ /* 0x000fe20007810000 */
[----:B------:R-:W-:Y:S01]  /*137d0*/  FMUL.FTZ R126, R126, UR10 ;  /* 0x0000000a7e7e7c20 */ /* 0x000fe20008410000 */
[----:B------:R-:W-:Y:S01]  /*137e0*/  FMNMX.FTZ R6, R205, R6, !PT ;  /* 0x00000006cd067209 */ /* 0x000fe20007810000 */
[----:B------:R-:W-:Y:S01]  /*137f0*/  UISETP.GT.AND UP0, UPT, UR11, UR12, UPT ;  /* 0x0000000c0b00728c */ /* 0x000fe2000bf04270 */
[----:B------:R-:W-:Y:S03]  /*13800*/  FMNMX.FTZ R41, R21, R41, !PT ;  /* 0x0000002915297209 */ /* 0x000fe60007810000 */
[----:B------:R-:W3:Y:S01]  /*13810*/  MUFU.TANH R124, R124 ;  /* 0x0000007c007c7308 */ /* 0x000ee20000002400 */
[----:B------:R-:W-:Y:S01]  /*13820*/  FMNMX.FTZ R5, R218, R5, !PT ;  /* 0x00000005da057209 */ /* 0x000fe20007810000 */
[----:B------:R-:W-:Y:S01]  /*13830*/  UMOV UR17, UR11 ;  /* 0x0000000b00117c82 */ /* 0x000fe20008000000 */
[----:B------:R-:W-:Y:S02]  /*13840*/  FMNMX.FTZ R6, R179, R6, !PT ;  /* 0x00000006b3067209 */ /* 0x000fe40007810000 */
[----:B------:R-:W-:Y:S02]  /*13850*/  FMNMX.FTZ R41, R80, R41, !PT ;  /* 0x0000002950297209 */ /* 0x000fe40007810000 */
[----:B------:R-:W-:Y:S03]  /*13860*/  FMNMX.FTZ R5, R208, R5, !PT ;  /* 0x00000005d0057209 */ /* 0x000fe60007810000 */
[----:B------:R-:W4:Y:S01]  /*13870*/  MUFU.TANH R125, R125 ;  /* 0x0000007d007d7308 */ /* 0x000f220000002400 */
[----:B------:R-:W-:Y:S02]  /*13880*/  FMNMX.FTZ R6, R56, R6, !PT ;  /* 0x0000000638067209 */ /* 0x000fe40007810000 */
[----:B------:R-:W-:Y:S02]  /*13890*/  FMNMX.FTZ R41, R81, R41, !PT ;  /* 0x0000002951297209 */ /* 0x000fe40007810000 */
[----:B------:R-:W-:Y:S02]  /*138a0*/  FMNMX.FTZ R5, R207, R5, !PT ;  /* 0x00000005cf057209 */ /* 0x000fe40007810000 */
[----:B------:R-:W-:Y:S03]  /*138b0*/  FMNMX.FTZ R6, R55, R6, !PT ;  /* 0x0000000637067209 */ /* 0x000fe60007810000 */
[----:B------:R-:W5:Y:S01]  /*138c0*/  MUFU.TANH R9, R111 ;  /* 0x0000006f00097308 */ /* 0x000f620000002400 */
        /* <DEDUP_REMOVED lines=14> */
[----:B------:R-:W-:Y:S01]  /*139b0*/  MUFU.TANH R126, R126 ;  /* 0x0000007e007e7308 */ /* 0x000fe20000002400 */
        /* <DEDUP_REMOVED lines=25> */
[C---:B------:R-:W-:Y:S02]  /*13b50*/  ISETP.GE.AND P0, PT, R4.reuse, R196, PT ;  /* 0x000000c40400720c */ /* 0x040fe40003f06270 */
[----:B------:R-:W-:Y:S01]  /*13b60*/  FMNMX.FTZ R5, R63, R5, !PT ;  /* 0x000000053f057209 */ /* 0x000fe20007810000 */
[----:B------:R-:W2:Y:S01]  /*13b70*/  SHFL.BFLY PT, R7, R41, 0x2, 0x1f ;  /* 0x0c401f0029077f89 */ /* 0x000ea200000e0000 */
        /* <DEDUP_REMOVED lines=19> */
[----:B-1----:R-:W-:Y:S02]  /*13cb0*/  FSEL R120, R120, -INF , !P6 ;  /* 0xff80000078787808 */ /* 0x002fe40007000000 */
[----:B------:R-:W-:Y:S02]  /*13cc0*/  FMNMX.FTZ R40, R102, R40, !PT ;  /* 0x0000002866287209 */ /* 0x000fe40007810000 */
[----:B------:R-:W-:Y:S02]  /*13cd0*/  FMNMX.FTZ R4, R227, R4, !PT ;  /* 0x00000004e3047209 */ /* 0x000fe40007810000 */
[----:B------:R-:W-:Y:S02]  /*13ce0*/  ISETP.GE.AND P6, PT, R2, R199, PT ;  /* 0x000000c70200720c */ /* 0x000fe40003fc6270 */
[----:B------:R-:W-:Y:S02]  /*13cf0*/  FMNMX.FTZ R5, R109, R5, !PT ;  /* 0x000000056d057209 */ /* 0x000fe40007810000 */
[----:B--2---:R-:W-:Y:S02]  /*13d00*/  FMNMX.FTZ R41, R41, R7, !PT ;  /* 0x0000000729297209 */ /* 0x004fe40007810000 */
[----:B------:R-:W-:Y:S02]  /*13d10*/  FSEL R121, R121, -INF , !P1 ;  /* 0xff80000079797808 */ /* 0x000fe40004800000 */
[----:B------:R-:W-:Y:S02]  /*13d20*/  FMNMX.FTZ R40, R118, R40, !PT ;  /* 0x0000002876287209 */ /* 0x000fe40007810000 */
[----:B------:R-:W-:Y:S02]  /*13d30*/  FMNMX.FTZ R4, R217, R4, !PT ;  /* 0x00000004d9047209 */ /* 0x000fe40007810000 */
[----:B------:R-:W-:Y:S02]  /*13d40*/  ISETP.GE.OR P6, PT, R2, R201, !P6 ;  /* 0x000000c90200720c */ /* 0x000fe400077c6670 */
[----:B------:R-:W-:Y:S02]  /*13d50*/  FMNMX.FTZ R39, R120, R5, !PT ;  /* 0x0000000578277209 */ /* 0x000fe40007810000 */
[C---:B------:R-:W-:Y:S01]  /*13d60*/  ISETP.GE.AND P1, PT, R0.reuse, R199, PT ;  /* 0x000000c70000720c */ /* 0x040fe20003f26270 */
[----:B------:R-:W1:Y:S01]  /*13d70*/  SHFL.BFLY PT, R5, R41, 0x1, 0x1f ;  /* 0x0c201f0029057f89 */ /* 0x000e6200000e0000 */
[----:B------:R-:W-:Y:S02]  /*13d80*/  FMNMX.FTZ R40, R119, R40, !PT ;  /* 0x0000002877287209 */ /* 0x000fe40007810000 */
[----:B------:R-:W-:Y:S02]  /*13d90*/  FMNMX.FTZ R4, R221, R4, !PT ;  /* 0x00000004dd047209 */ /* 0x000fe40007810000 */
[----:B------:R-:W-:Y:S02]  /*13da0*/  ISETP.GE.OR P1, PT, R0, R201, !P1 ;  /* 0x000000c90000720c */ /* 0x000fe40004f26670 */
[----:B---3--:R-:W-:Y:S02]  /*13db0*/  FSEL R124, R124, -INF , !P6 ;  /* 0xff8000007c7c7808 */ /* 0x008fe40007000000 */
[----:B------:R-:W-:Y:S02]  /*13dc0*/  FMNMX.FTZ R39, R121, R39, !PT ;  /* 0x0000002779277209 */ /* 0x000fe40007810000 */
[----:B------:R-:W-:Y:S02]  /*13dd0*/  FMNMX.FTZ R40, R95, R40, !PT ;  /* 0x000000285f287209 */ /* 0x000fe40007810000 */
[----:B------:R-:W-:Y:S02]  /*13de0*/  FMNMX.FTZ R4, R106, R4, !PT ;  /* 0x000000046a047209 */ /* 0x000fe40007810000 */
[----:B----4-:R-:W-:Y:S02]  /*13df0*/  FSEL R125, R125, -INF , !P1 ;  /* 0xff8000007d7d7808 */ /* 0x010fe40004800000 */
[----:B------:R-:W-:Y:S02]  /*13e00*/  FMNMX.FTZ R39, R124, R39, !PT ;  /* 0x000000277c277209 */ /* 0x000fe40007810000 */
[----:B------:R-:W-:Y:S02]  /*13e10*/  FSEL R67, R10, -INF , !P5 ;  /* 0xff8000000a437808 */ /* 0x000fe40006800000 */
[----:B------:R-:W-:Y:S02]  /*13e20*/  FMNMX.FTZ R40, R91, R40, !PT ;  /* 0x000000285b287209 */ /* 0x000fe40007810000 */
[----:B------:R-:W-:Y:S02]  /*13e30*/  FMNMX.FTZ R4, R107, R4, !PT ;  /* 0x000000046b047209 */ /* 0x000fe40007810000 */
[----:B------:R-:W-:Y:S01]  /*13e40*/  FMNMX.FTZ R39, R125, R39, !PT ;  /* 0x000000277d277209 */ /* 0x000fe20007810000 */
[----:B------:R-:W2:Y:S01]  /*13e50*/  SHFL.BFLY PT, R8, R40, 0x2, 0x1f ;  /* 0x0c401f0028087f89 */ /* 0x000ea200000e0000 */
[----:B------:R-:W-:Y:S02]  /*13e60*/  FMNMX.FTZ R7, R67, R4, !PT ;  /* 0x0000000443077209 */ /* 0x000fe40007810000 */
[----:B-1----:R-:W-:Y:S05]  /*13e70*/  FMNMX.FTZ R41, R41, R5, !PT ;  /* 0x0000000529297209 */ /* 0x002fea0007810000 */
[----:B------:R-:W1:Y:S01]  /*13e80*/  SHFL.BFLY PT, R4, R39, 0x2, 0x1f ;  /* 0x0c401f0027047f89 */ /* 0x000e6200000e0000 */
[----:B-----5:R-:W-:Y:S02]  /*13e90*/  FSEL R68, R9, -INF , !P3 ;  /* 0xff80000009447808 */ /* 0x020fe40005800000 */
[C---:B------:R-:W-:Y:S01]  /*13ea0*/  FSETP.NEU.FTZ.AND P3, PT, R41.reuse, -INF , PT ;  /* 0xff8000002900780b */ /* 0x040fe20003f7d000 */
[----:B------:R-:W-:Y:S01]  /*13eb0*/  FMUL.FTZ R43, R41, UR4 ;  /* 0x00000004292b7c20 */ /* 0x000fe20008410000 */
[----:B------:R-:W-:Y:S02]  /*13ec0*/  ISETP.GE.AND P1, PT, R2, R196, PT ;  /* 0x000000c40200720c */ /* 0x000fe40003f26270 */
[----:B------:R-:W-:Y:S02]  /*13ed0*/  FMNMX.FTZ R7, R68, R7, !PT ;  /* 0x0000000744077209 */ /* 0x000fe40007810000 */
[----:B------:R-:W-:Y:S02]  /*13ee0*/  FSEL R43, R43, RZ, P3 ;  /* 0x000000ff2b2b7208 */ /* 0x000fe40001800000 */
[----:B------:R-:W-:Y:S02]  /*13ef0*/  FSEL R122, R122, -INF , !P2 ;  /* 0xff8000007a7a7808 */ /* 0x000fe40005000000 */
[----:B------:R-:W-:Y:S02]  /*13f00*/  ISETP.GE.OR P1, PT, R2, R200, !P1 ;  /* 0x000000c80200720c */ /* 0x000fe40004f26670 */
[----:B------:R-:W-:Y:S02]  /*13f10*/  ISETP.GE.AND P2, PT, R0, R196, PT ;  /* 0x000000c40000720c */ /* 0x000fe40003f46270 */
[----:B------:R-:W-:Y:S01]  /*13f20*/  FMNMX.FTZ R2, R122, R7, !PT ;  /* 0x000000077a027209 */ /* 0x000fe20007810000 */
[--C-:B------:R-:W-:Y:S01]  /*13f30*/  FFMA.FTZ R7, R212, UR4, -R43.reuse ;  /* 0x00000004d4077c23 */ /* 0x100fe2000801082b */
[----:B------:R-:W-:Y:S02]  /*13f40*/  FSEL R123, R123, -INF , !P0 ;  /* 0xff8000007b7b7808 */ /* 0x000fe40004000000 */
[----:B--2---:R-:W-:Y:S01]  /*13f50*/  FMNMX.FTZ R40, R40, R8, !PT ;  /* 0x0000000828287209 */ /* 0x004fe20007810000 */
[----:B------:R2:W-:Y:S01]  /*13f60*/  MUFU.EX2 R183, R7 ;  /* 0x0000000700b77308 */ /* 0x0005e20000000800 */
[----:B------:R-:W-:Y:S02]  /*13f70*/  ISETP.GE.OR P2, PT, R0, R200, !P2 ;  /* 0x000000c80000720c */ /* 0x000fe40005746670 */
[----:B-1----:R-:W-:Y:S01]  /*13f80*/  FMNMX.FTZ R39, R39, R4, !PT ;  /* 0x0000000427277209 */ /* 0x002fe20007810000 */
[--C-:B------:R-:W-:Y:S01]  /*13f90*/  FFMA.FTZ R4, R170, UR4, -R43.reuse ;  /* 0x00000004aa047c23 */ /* 0x100fe2000801082b */
[----:B------:R-:W1:Y:S01]  /*13fa0*/  SHFL.BFLY PT, R6, R40, 0x1, 0x1f ;  /* 0x0c201f0028067f89 */ /* 0x000e6200000e0000 */
[----:B------:R-:W-:Y:S04]  /*13fb0*/  FSEL R42, R42, -INF , !P2 ;  /* 0xff8000002a2a7808 */ /* 0x000fe80005000000 */
[----:B------:R3:W-:Y:S01]  /*13fc0*/  MUFU.EX2 R172, R4 ;  /* 0x0000000400ac7308 */ /* 0x0007e20000000800 */
[----:B------:R-:W-:Y:S02]  /*13fd0*/  FSEL R126, R126, -INF , !P1 ;  /* 0xff8000007e7e7808 */ /* 0x000fe40004800000 */
[----:B------:R-:W4:Y:S01]  /*13fe0*/  SHFL.BFLY PT, R5, R39, 0x1, 0x1f ;  /* 0x0c201f0027057f89 */ /* 0x000f2200000e0000 */
[----:B------:R-:W-:Y:S04]  /*13ff0*/  FMNMX.FTZ R0, R123, R2, !PT ;  /* 0x000000027b007209 */ /* 0x000fe80007810000 */
[----:B------:R-:W-:Y:S01]  /*14000*/  FMNMX.FTZ R0, R126, R0, !PT ;  /* 0x000000007e007209 */ /* 0x000fe20007810000 */
[--C-:B--2---:R-:W-:Y:S03]  /*14010*/  FFMA.FTZ R7, R58, UR4, -R43.reuse ;  /* 0x000000043a077c23 */ /* 0x104fe6000801082b */
[----:B------:R-:W-:Y:S05]  /*14020*/  FMNMX.FTZ R0, R42, R0, !PT ;  /* 0x000000002a007209 */ /* 0x000fea0007810000 */
[----:B------:R-:W2:Y:S01]  /*14030*/  SHFL.BFLY PT, R2, R0, 0x2, 0x1f ;  /* 0x0c401f0000027f89 */ /* 0x000ea200000e0000 */
[--C-:B---3--:R-:W-:Y:S04]  /*14040*/  FFMA.FTZ R4, R220, UR4, -R43.reuse ;  /* 0x00000004dc047c23 */ /* 0x108fe8000801082b */
[----:B------:R3:W-:Y:S01]  /*14050*/  MUFU.EX2 R175, R4 ;  /* 0x0000000400af7308 */ /* 0x0007e20000000800 */
[----:B-1----:R-:W-:Y:S01]  /*14060*/  FMNMX.FTZ R40, R40, R6, !PT ;  /* 0x0000000628287209 */ /* 0x002fe20007810000 */
[--C-:B------:R-:W-:Y:S03]  /*14070*/  FFMA.FTZ R6, R206, UR4, -R43.reuse ;  /* 0x00000004ce067c23 */ /* 0x100fe6000801082b */
[C---:B------:R-:W-:Y:S01]  /*14080*/  FSETP.NEU.FTZ.AND P2, PT, R40.reuse, -INF , PT ;  /* 0xff8000002800780b */ /* 0x040fe20003f5d000 */
[----:B------:R-:W-:Y:S01]  /*14090*/  FMUL.FTZ R64, R40, UR4 ;  /* 0x0000000428407c20 */ /* 0x000fe20008410000 */
[----:B----4-:R-:W-:Y:S03]  /*140a0*/  FMNMX.FTZ R39, R39, R5, !PT ;  /* 0x0000000527277209 */ /* 0x010fe60007810000 */
[----:B------:R1:W-:Y:S01]  /*140b0*/  MUFU.EX2 R212, R6 ;  /* 0x0000000600d47308 */ /* 0x0003e20000000800 */
[--C-:B------:R-:W-:Y:S01]  /*140c0*/  FFMA.FTZ R5, R53, UR4, -R43.reuse ;  /* 0x0000000435057c23 */ /* 0x100fe2000801082b */
[----:B------:R-:W-:Y:S01]  /*140d0*/  FSEL R64, R64, RZ, P2 ;  /* 0x000000ff40407208 */ /* 0x000fe20001000000 */
[C---:B------:R-:W-:Y:S01]  /*140e0*/  FMUL.FTZ R65, R39.reuse, UR4 ;  /* 0x0000000427417c20 */ /* 0x040fe20008410000 */
[----:B------:R-:W-:Y:S03]  /*140f0*/  FSETP.NEU.FTZ.AND P1, PT, R39, -INF , PT ;  /* 0xff8000002700780b */ /* 0x000fe60003f3d000 */
[--C-:B---3--:R-:W-:Y:S01]  /*14100*/  FFMA.FTZ R4, R178, UR4, -R64.reuse ;  /* 0x00000004b2047c23 */ /* 0x108fe20008010840 */
[----:B------:R-:W-:Y:S02]  /*14110*/  FSEL R65, R65, RZ, P1 ;  /* 0x000000ff41417208 */ /* 0x000fe40000800000 */
[----:B--2---:R-:W-:Y:S01]  /*14120*/  FMNMX.FTZ R0, R0, R2, !PT ;  /* 0x0000000200007209 */ /* 0x004fe20007810000 */
[----:B------:R2:W-:Y:S01]  /*14130*/  MUFU.EX2 R170, R4 ;  /* 0x0000000400aa7308 */ /* 0x0005e20000000800 */
[--C-:B------:R-:W-:Y:S01]  /*14140*/  FFMA.FTZ R2, R168, UR4, -R43.reuse ;  /* 0x00000004a8027c23 */ /* 0x100fe2000801082b */
[--C-:B-1----:R-:W-:Y:S08]  /*14150*/  FFMA.FTZ R6, R47, UR4, -R43.reuse ;  /* 0x000000042f067c23 */ /* 0x102ff0000801082b */
[----:B------:R1:W-:Y:S01]  /*14160*/  MUFU.EX2 R238, R6 ;  /* 0x0000000600ee7308 */ /* 0x0003e20000000800 */
[--C-:B--2---:R-:W-:Y:S09]  /*14170*/  FFMA.FTZ R4, R222, UR4, -R64.reuse ;  /* 0x00000004de047c23 */ /* 0x104ff20008010840 */
[----:B------:R2:W-:Y:S01]  /*14180*/  MUFU.EX2 R222, R2 ;  /* 0x0000000200de7308 */ /* 0x0005e20000000800 */
[--C-:B-1----:R-:W-:Y:S09]  /*14190*/  FFMA.FTZ R6, R30, UR4, -R43.reuse ;  /* 0x000000041e067c23 */ /* 0x102ff2000801082b */
[----:B------:R1:W-:Y:S10]  /*141a0*/  MUFU.EX2 R178, R4 ;  /* 0x0000000400b27308 */ /* 0x0003f40000000800 */
[----:B------:R3:W-:Y:S01]  /*141b0*/  MUFU.EX2 R242, R6 ;  /* 0x0000000600f27308 */ /* 0x0007e20000000800 */
[----:B--2---:R-:W2:Y:S01]  /*141c0*/  SHFL.BFLY PT, R2, R0, 0x1, 0x1f ;  /* 0x0c201f0000027f89 */ /* 0x004ea200000e0000 */
[--C-:B-1----:R-:W-:Y:S08]  /*141d0*/  FFMA.FTZ R4, R38, UR4, -R43.reuse ;  /* 0x0000000426047c23 */ /* 0x102ff0000801082b */
[----:B------:R1:W-:Y:S01]  /*141e0*/  MUFU.EX2 R231, R4 ;  /* 0x0000000400e77308 */ /* 0x0003e20000000800 */
[----:B---3--:R-:W-:Y:S01]  /*141f0*/  FFMA.FTZ R6, R21, UR4, -R43 ;  /* 0x0000000415067c23 */ /* 0x008fe2000801082b */
[----:B--2---:R-:W-:Y:S01]  /*14200*/  FMNMX.FTZ R38, R0, R2, !PT ;  /* 0x0000000200267209 */ /* 0x004fe20007810000 */
[--C-:B------:R-:W-:Y:S01]  /*14210*/  FFMA.FTZ R0, R229, UR4, -R65.reuse ;  /* 0x00000004e5007c23 */ /* 0x100fe20008010841 */
[----:B------:R-:W-:Y:S06]  /*14220*/  FFMA.FTZ R2, R225, UR4, -R65 ;  /* 0x00000004e1027c23 */ /* 0x000fec0008010841 */
[----:B------:R2:W-:Y:S01]  /*14230*/  MUFU.EX2 R229, R7 ;  /* 0x0000000700e57308 */ /* 0x0005e20000000800 */
[C---:B------:R-:W-:Y:S01]  /*14240*/  FSETP.NEU.FTZ.AND P0, PT, R38.reuse, -INF , PT ;  /* 0xff8000002600780b */ /* 0x040fe20003f1d000 */
[----:B------:R-:W-:Y:S01]  /*14250*/  FMUL.FTZ R66, R38, UR4 ;  /* 0x0000000426427c20 */ /* 0x000fe20008410000 */
[----:B-1----:R-:W-:Y:S04]  /*14260*/  FFMA.FTZ R4, R177, UR4, -R64 ;  /* 0x00000004b1047c23 */ /* 0x002fe80008010840 */
[----:B------:R-:W-:Y:S03]  /*14270*/  FSEL R66, R66, RZ, P0 ;  /* 0x000000ff42427208 */ /* 0x000fe60000000000 */
[----:B------:R1:W-:Y:S02]  /*14280*/  MUFU.EX2 R131, R0 ;  /* 0x0000000000837308 */ /* 0x0003e40000000800 */
[--C-:B------:R-:W-:Y:S01]  /*14290*/  FFMA.FTZ R67, R67, UR4, -R66.reuse ;  /* 0x0000000443437c23 */ /* 0x100fe20008010842 */
[----:B------:R-:W-:Y:S07]  /*142a0*/  FFMA.FTZ R68, R68, UR4, -R66 ;  /* 0x0000000444447c23 */ /* 0x000fee0008010842 */
[----:B------:R3:W-:Y:S01]  /*142b0*/  MUFU.EX2 R220, R4 ;  /* 0x0000000400dc7308 */ /* 0x0007e20000000800 */
[----:B--2---:R-:W-:Y:S09]  /*142c0*/  FFMA.FTZ R7, R34, UR4, -R43 ;  /* 0x0000000422077c23 */ /* 0x004ff2000801082b */
[----:B------:R2:W-:Y:S01]  /*142d0*/  MUFU.EX2 R237, R7 ;  /* 0x0000000700ed7308 */ /* 0x0005e20000000800 */
[----:B-1----:R-:W-:Y:S09]  /*142e0*/  FFMA.FTZ R0, R224, UR4, -R65 ;  /* 0x00000004e0007c23 */ /* 0x002ff20008010841 */
[----:B------:R1:W-:Y:S01]  /*142f0*/  MUFU.EX2 R180, R0 ;  /* 0x0000000000b47308 */ /* 0x0003e20000000800 */
[----:B---3--:R-:W-:Y:S09]  /*14300*/  FFMA.FTZ R4, R169, UR4, -R64 ;  /* 0x00000004a9047c23 */ /* 0x008ff20008010840 */
[----:B------:R3:W4:Y:S01]  /*14310*/  MUFU.EX2 R230, R4 ;  /* 0x0000000400e67308 */ /* 0x0007220000000800 */
[----:B--2---:R-:W-:Y:S09]  /*14320*/  FFMA.FTZ R7, R24, UR4, -R43 ;  /* 0x0000000418077c23 */ /* 0x004ff2000801082b */
[----:B------:R-:W-:Y:S01]  /*14330*/  MUFU.EX2 R34, R6 ;  /* 0x0000000600227308 */ /* 0x000fe20000000800 */
[--C-:B-1----:R-:W-:Y:S09]  /*14340*/  FFMA.FTZ R0, R213, UR4, -R66.reuse ;  /* 0x00000004d5007c23 */ /* 0x102ff20008010842 */
[----:B------:R1:W-:Y:S01]  /*14350*/  MUFU.EX2 R111, R0 ;  /* 0x00000000006f7308 */ /* 0x0003e20000000800 */
[----:B---3--:R-:W-:Y:S01]  /*14360*/  FFMA.FTZ R4, R214, UR4, -R65 ;  /* 0x00000004d6047c23 */ /* 0x008fe20008010841 */
[----:B----4-:R-:W-:Y:S08]  /*14370*/  F2FP.F16.F32.PACK_AB R47, R230, R220 ;  /* 0x000000dce62f723e */ /* 0x010ff000000000ff */
[----:B------:R2:W-:Y:S10]  /*14380*/  MUFU.EX2 R214, R2 ;  /* 0x0000000200d67308 */ /* 0x0005f40000000800 */
[----:B------:R3:W4:Y:S01]  /*14390*/  MUFU.EX2 R129, R4 ;  /* 0x0000000400817308 */ /* 0x0007220000000800 */
[----:B-1----:R-:W-:Y:S09]  /*143a0*/  FFMA.FTZ R0, R228, UR4, -R66 ;  /* 0x00000004e4007c23 */ /* 0x002ff20008010842 */
[----:B------:R1:W-:Y:S01]  /*143b0*/  MUFU.EX2 R130, R0 ;  /* 0x0000000000827308 */ /* 0x0003e20000000800 */
[----:B--2---:R-:W-:Y:S09]  /*143c0*/  FFMA.FTZ R2, R215, UR4, -R64 ;  /* 0x00000004d7027c23 */ /* 0x004ff20008010840 */
[----:B------:R2:W-:Y:S01]  /*143d0*/  MUFU.EX2 R181, R2 ;  /* 0x0000000200b57308 */ /* 0x0005e20000000800 */
[--C-:B---3--:R-:W-:Y:S01]  /*143e0*/  FFMA.FTZ R4, R48, UR4, -R43.reuse ;  /* 0x0000000430047c23 */ /* 0x108fe2000801082b */
[----:B----4-:R-:W-:Y:S08]  /*143f0*/  F2FP.F16.F32.PACK_AB R48, R131, R129 ;  /* 0x000000818330723e */ /* 0x010ff000000000ff */
        /* <DEDUP_REMOVED lines=8> */
[----:B------:R1:W4:Y:S01]  /*14480*/  MUFU.EX2 R213, R0 ;  /* 0x0000000000d57308 */ /* 0x0003220000000800 */
[--C-:B--2---:R-:W-:Y:S09]  /*14490*/  FFMA.FTZ R2, R35, UR4, -R64.reuse ;  /* 0x0000000423027c23 */ /* 0x104ff20008010840 */
[----:B------:R2:W-:Y:S01]  /*144a0*/  MUFU.EX2 R218, R4 ;  /* 0x0000000400da7308 */ /* 0x0005e20000000800 */
[--C-:B---3--:R-:W-:Y:S09]  /*144b0*/  FFMA.FTZ R5, R26, UR4, -R43.reuse ;  /* 0x000000041a057c23 */ /* 0x108ff2000801082b */
[----:B------:R3:W-:Y:S01]  /*144c0*/  MUFU.EX2 R236, R2 ;  /* 0x0000000200ec7308 */ /* 0x0007e20000000800 */
[--C-:B-1----:R-:W-:Y:S09]  /*144d0*/  FFMA.FTZ R0, R211, UR4, -R64.reuse ;  /* 0x00000004d3007c23 */ /* 0x102ff20008010840 */
[----:B------:R1:W-:Y:S01]  /*144e0*/  MUFU.EX2 R206, R0 ;  /* 0x0000000000ce7308 */ /* 0x0003e20000000800 */
[--C-:B--2---:R-:W-:Y:S09]  /*144f0*/  FFMA.FTZ R4, R28, UR4, -R43.reuse ;  /* 0x000000041c047c23 */ /* 0x104ff2000801082b */
[----:B------:R2:W-:Y:S01]  /*14500*/  MUFU.EX2 R249, R4 ;  /* 0x0000000400f97308 */ /* 0x0005e20000000800 */
[--C-:B---3--:R-:W-:Y:S01]  /*14510*/  FFMA.FTZ R2, R70, UR4, -R64.reuse ;  /* 0x0000000446027c23 */ /* 0x108fe20008010840 */
[--C-:B------:R-:W-:Y:S08]  /*14520*/  FFMA.FTZ R70, R117, UR4, -R43.reuse ;  /* 0x0000000475467c23 */ /* 0x100ff0000801082b */
[----:B------:R-:W-:Y:S01]  /*14530*/  MUFU.EX2 R28, R7 ;  /* 0x00000007001c7308 */ /* 0x000fe20000000800 */
[--C-:B-1----:R-:W-:Y:S09]  /*14540*/  FFMA.FTZ R0, R54, UR4, -R64.reuse ;  /* 0x0000000436007c23 */ /* 0x102ff20008010840 */
[----:B------:R1:W-:Y:S01]  /*14550*/  MUFU.EX2 R211, R0 ;  /* 0x0000000000d37308 */ /* 0x0003e20000000800 */
[--C-:B--2---:R-:W-:Y:S09]  /*14560*/  FFMA.FTZ R4, R22, UR4, -R43.reuse ;  /* 0x0000000416047c23 */ /* 0x104ff2000801082b */
[----:B------:R2:W-:Y:S10]  /*14570*/  MUFU.EX2 R127, R4 ;  /* 0x00000004007f7308 */ /* 0x0005f40000000800 */
[----:B------:R3:W-:Y:S01]  /*14580*/  MUFU.EX2 R115, R5 ;  /* 0x0000000500737308 */ /* 0x0007e20000000800 */
[----:B-1----:R-:W-:Y:S09]  /*14590*/  FFMA.FTZ R0, R52, UR4, -R64 ;  /* 0x0000000434007c23 */ /* 0x002ff20008010840 */
        /* <DEDUP_REMOVED lines=9> */
[--C-:B--2---:R-:W-:Y:S01]  /*14630*/  FFMA.FTZ R4, R85, UR4, -R43.reuse ;  /* 0x0000000455047c23 */ /* 0x104fe2000801082b */
        /* <DEDUP_REMOVED lines=15> */
[--C-:B-1----:R-:W-:Y:S01]  /*14730*/  FFMA.FTZ R0, R51, UR4, -R64.reuse ;  /* 0x0000000433007c23 */ /* 0x102fe20008010840 */
[----:B----4-:R-:W-:Y:S07]  /*14740*/  F2FP.F16.F32.PACK_AB R51, R213, R173 ;  /* 0x000000add533723e */ /* 0x010fee00000000ff */
[----:B------:R1:W-:Y:S02]  /*14750*/  MUFU.EX2 R239, R0 ;  /* 0x0000000000ef7308 */ /* 0x0003e40000000800 */
[--C-:B-1----:R-:W-:Y:S08]  /*14760*/  FFMA.FTZ R0, R33, UR4, -R64.reuse ;  /* 0x0000000421007c23 */ /* 0x102ff00008010840 */
[----:B------:R1:W-:Y:S02]  /*14770*/  MUFU.EX2 R241, R0 ;  /* 0x0000000000f17308 */ /* 0x0003e40000000800 */
[--C-:B-1----:R-:W-:Y:S08]  /*14780*/  FFMA.FTZ R0, R29, UR4, -R64.reuse ;  /* 0x000000041d007c23 */ /* 0x102ff00008010840 */
[----:B------:R1:W-:Y:S10]  /*14790*/  MUFU.EX2 R29, R2 ;  /* 0x00000002001d7308 */ /* 0x0003f40000000800 */
[----:B------:R2:W-:Y:S01]  /*147a0*/  MUFU.EX2 R246, R0 ;  /* 0x0000000000f67308 */ /* 0x0005e20000000800 */
[----:B-1----:R-:W-:Y:S01]  /*147b0*/  FFMA.FTZ R2, R86, UR4, -R64 ;  /* 0x0000000456027c23 */ /* 0x002fe20008010840 */
[--C-:B--2---:R-:W-:Y:S08]  /*147c0*/  FFMA.FTZ R0, R56, UR4, -R65.reuse ;  /* 0x0000000438007c23 */ /* 0x104ff00008010841 */
[----:B------:R1:W-:Y:S02]  /*147d0*/  MUFU.EX2 R208, R0 ;  /* 0x0000000000d07308 */ /* 0x0003e40000000800 */
[--C-:B-1----:R-:W-:Y:S02]  /*147e0*/  FFMA.FTZ R0, R55, UR4, -R65.reuse ;  /* 0x0000000437007c23 */ /* 0x102fe40008010841 */
[----:B------:R-:W-:Y:S06]  /*147f0*/  LDSM.16.MT88.4 R52, [R185+0x4000] ;  /* 0x00400000b934783b */ /* 0x000fec0000004200 */
[----:B------:R1:W-:Y:S02]  /*14800*/  MUFU.EX2 R225, R0 ;  /* 0x0000000000e17308 */ /* 0x0003e40000000800 */
[--C-:B-1----:R-:W-:Y:S01]  /*14810*/  FFMA.FTZ R0, R46, UR4, -R65.reuse ;  /* 0x000000042e007c23 */ /* 0x102fe20008010841 */
[----:B------:R-:W-:Y:S07]  /*14820*/  F2FP.F16.F32.PACK_AB R46, R231, R222 ;  /* 0x000000dee72e723e */ /* 0x000fee00000000ff */
        /* <DEDUP_REMOVED lines=13> */
[----:B-1----:R-:W-:Y:S08]  /*14900*/  FFMA.FTZ R0, R37, UR4, -R66 ;  /* 0x0000000425007c23 */ /* 0x002ff00008010842 */
        /* <DEDUP_REMOVED lines=18> */
[--C-:B--2---:R-:W-:Y:S02]  /*14a30*/  FFMA.FTZ R0, R59, UR4, -R66.reuse ;  /* 0x000000043b007c23 */ /* 0x104fe40008010842 */
[----:B------:R-:W2:Y:S06]  /*14a40*/  LDSM.16.MT88.4 R56, [R184+0x4400] ;  /* 0x00440000b838783b */ /* 0x000eac0000004200 */
[----:B------:R3:W-:Y:S02]  /*14a50*/  MUFU.EX2 R232, R0 ;  /* 0x0000000000e87308 */ /* 0x0007e40000000800 */
[--C-:B---3--:R-:W-:Y:S08]  /*14a60*/  FFMA.FTZ R0, R62, UR4, -R66.reuse ;  /* 0x000000043e007c23 */ /* 0x108ff00008010842 */
[----:B------:R3:W-:Y:S02]  /*14a70*/  MUFU.EX2 R248, R0 ;  /* 0x0000000000f87308 */ /* 0x0007e40000000800 */
[----:B---3--:R-:W-:Y:S02]  /*14a80*/  FFMA.FTZ R0, R63, UR4, -R66 ;  /* 0x000000043f007c23 */ /* 0x008fe40008010842 */
[----:B------:R-:W3:Y:S06]  /*14a90*/  LDSM.16.MT88.4 R60, [R185+0x4400] ;  /* 0x00440000b93c783b */ /* 0x000eec0000004200 */
        /* <DEDUP_REMOVED lines=49> */
[----:B------:R-:W-:Y:S01]  /*14db0*/  FSEL R0, R38, RZ, P0 ;  /* 0x000000ff26007208 */ /* 0x000fe20000000000 */
[C---:B-----5:R-:W-:Y:S01]  /*14dc0*/  FMUL.FTZ R20, R37.reuse, R152 ;  /* 0x0000009825147220 */ /* 0x060fe20000410000 */
[C---:B------:R-:W-:Y:S05]  /*14dd0*/  FMUL.FTZ R5, R37.reuse, R141 ;  /* 0x0000008d25057220 */ /* 0x040fea0000410000 */
[----:B------:R4:W5:Y:S01]  /*14de0*/  MUFU.EX2 R36, R2 ;  /* 0x0000000200247308 */ /* 0x0009620000000800 */
[C---:B------:R-:W-:Y:S01]  /*14df0*/  FMUL.FTZ R4, R37.reuse, R140 ;  /* 0x0000008c25047220 */ /* 0x040fe20000410000 */
[----:B------:R-:W-:Y:S01]  /*14e00*/  FADD.FTZ R0, -R0, R134 ;  /* 0x0000008600007221 */ /* 0x000fe20000010100 */
[C---:B------:R-:W-:Y:S01]  /*14e10*/  FMUL.FTZ R17, R37.reuse, R145 ;  /* 0x0000009125117220 */ /* 0x040fe20000410000 */
[----:B------:R-:W-:Y:S01]  /*14e20*/  MOV R145, R127 ;  /* 0x0000007f00917202 */ /* 0x000fe20000000f00 */
[----:B------:R-:W-:Y:S01]  /*14e30*/  FMUL.FTZ R21, R37, R153 ;  /* 0x0000009925157220 */ /* 0x000fe20000410000 */
[----:B------:R-:W-:Y:S01]  /*14e40*/  FMUL.FTZ R0, R0, UR4 ;  /* 0x0000000400007c20 */ /* 0x000fe20008410000 */
[----:B------:R-:W-:Y:S02]  /*14e50*/  MOV R153, R22 ;  /* 0x0000001600997202 */ /* 0x000fe40000000f00 */
[----:B------:R-:W-:Y:S03]  /*14e60*/  PLOP3.LUT P0, PT, PT, PT, UP0, 0x80, 0x0 ;  /* 0x000000000000781c */ /* 0x000fe60003f0f008 */
[----:B------:R-:W2:Y:S01]  /*14e70*/  MUFU.EX2 R0, R0 ;  /* 0x0000000000007308 */ /* 0x000ea20000000800 */
[----:B----4-:R-:W-:Y:S01]  /*14e80*/  FMUL.FTZ R2, R3, UR4 ;  /* 0x0000000403027c20 */ /* 0x010fe20008410000 */
[--C-:B------:R-:W-:Y:S01]  /*14e90*/  FFMA.FTZ R3, R96, UR4, -R43.reuse ;  /* 0x0000000460037c23 */ /* 0x100fe2000801082b */
[C---:B-----5:R-:W-:Y:S01]  /*14ea0*/  FMUL.FTZ R7, R36.reuse, R143 ;  /* 0x0000008f24077220 */ /* 0x060fe20000410000 */
[----:B------:R-:W-:Y:S01]  /*14eb0*/  MOV R143, R11 ;  /* 0x0000000b008f7202 */ /* 0x000fe20000000f00 */
[C---:B------:R-:W-:Y:S05]  /*14ec0*/  FMUL.FTZ R6, R36.reuse, R142 ;  /* 0x0000008e24067220 */ /* 0x040fea0000410000 */
[----:B------:R4:W5:Y:S01]  /*14ed0*/  MUFU.EX2 R112, R3 ;  /* 0x0000000300707308 */ /* 0x0009620000000800 */
        /* <DEDUP_REMOVED lines=8> */
[----:B------:R-:W-:Y:S01]  /*14f60*/  MOV R139, R12 ;  /* 0x0000000c008b7202 */ /* 0x000fe20000000f00 */
[C---:B------:R-:W-:Y:S01]  /*14f70*/  FMUL.FTZ R10, R0.reuse, R138 ;  /* 0x0000008a000a7220 */ /* 0x040fe20000410000 */
[C---:B------:R-:W-:Y:S03]  /*14f80*/  FMUL.FTZ R14, R0.reuse, R150 ;  /* 0x00000096000e7220 */ /* 0x040fe60000410000 */
[----:B----4-:R-:W-:Y:S01]  /*14f90*/  FFMA.FTZ R3, R97, UR4, -R43 ;  /* 0x0000000461037c23 */ /* 0x010fe2000801082b */
[----:B-----5:R-:W-:Y:S01]  /*14fa0*/  MOV R140, R112 ;  /* 0x00000070008c7202 */ /* 0x020fe20000000f00 */
[----:B------:R-:W-:Y:S01]  /*14fb0*/  FMUL.FTZ R15, R0, R151 ;  /* 0x00000097000f7220 */ /* 0x000fe20000410000 */
[----:B------:R-:W-:Y:S01]  /*14fc0*/  MOV R151, R16 ;  /* 0x0000001000977202 */ /* 0x000fe20000000f00 */
[C---:B------:R-:W-:Y:S01]  /*14fd0*/  FMUL.FTZ R16, R37.reuse, R144 ;  /* 0x0000009025107220 */ /* 0x040fe20000410000 */
[C---:B------:R-:W-:Y:S01]  /*14fe0*/  FMUL.FTZ R22, R36.reuse, R154 ;  /* 0x0000009a24167220 */ /* 0x040fe20000410000 */
[----:B------:R-:W-:Y:S01]  /*14ff0*/  FMUL.FTZ R23, R36, R155 ;  /* 0x0000009b24177220 */ /* 0x000fe20000410000 */
[----:B------:R-:W-:Y:S01]  /*15000*/  MOV R154, R32 ;  /* 0x00000020009a7202 */ /* 0x000fe20000000f00 */
[C---:B-1----:R-:W-:Y:S01]  /*15010*/  FMUL.FTZ R9, R2.reuse, R137 ;  /* 0x0000008902097220 */ /* 0x042fe20000410000 */
[C---:B------:R-:W-:Y:S01]  /*15020*/  FMUL.FTZ R12, R2.reuse, R148 ;  /* 0x00000094020c7220 */ /* 0x040fe20000410000 */
[----:B------:R1:W2:Y:S01]  /*15030*/  MUFU.EX2 R137, R3 ;  /* 0x0000000300897308 */ /* 0x0002a20000000800 */
[C---:B------:R-:W-:Y:S01]  /*15040*/  FMUL.FTZ R8, R2.reuse, R136 ;  /* 0x0000008802087220 */ /* 0x040fe20000410000 */
[----:B------:R-:W-:Y:S01]  /*15050*/  FMUL.FTZ R13, R2, R149 ;  /* 0x00000095020d7220 */ /* 0x000fe20000410000 */
[----:B------:R-:W-:Y:S01]  /*15060*/  MOV R144, R69 ;  /* 0x0000004500907202 */ /* 0x000fe20000000f00 */
[----:B------:R-:W4:Y:S01]  /*15070*/  LDL.LU R149, [R1] ;  /* 0x0000000001957983 */ /* 0x000f220000300800 */
[----:B------:R-:W-:Y:S01]  /*15080*/  FMUL.FTZ R32, R37, R160 ;  /* 0x000000a025207220 */ /* 0x000fe20000410000 */
[----:B------:R-:W-:Y:S01]  /*15090*/  MOV R155, R35 ;  /* 0x00000023009b7202 */ /* 0x000fe20000000f00 */
[----:B------:R-:W-:Y:S01]  /*150a0*/  FMUL.FTZ R35, R36, R163 ;  /* 0x000000a324237220 */ /* 0x000fe20000410000 */
[C---:B------:R-:W-:Y:S01]  /*150b0*/  HMMA.16816.F32 R8, R48.reuse, R24, R8 ;  /* 0x000000183008723c */ /* 0x040fe20000001808 */
[----:B------:R-:W5:Y:S03]  /*150c0*/  LDL.LU R85, [R1+0x4] ;  /* 0x0000040001557983 */ /* 0x000f660000300800 */
[----:B------:R-:W-:Y:S01]  /*150d0*/  MOV R150, R140 ;  /* 0x0000008c00967202 */ /* 0x000fe20000000f00 */
[----:B------:R-:W2:Y:S01]  /*150e0*/  LDL.LU R141, [R1+0xc] ;  /* 0x00000c00018d7983 */ /* 0x000ea20000300800 */
[-C--:B------:R-:W-:Y:S03]  /*150f0*/  HMMA.16816.F32 R12, R48, R26.reuse, R12 ;  /* 0x0000001a300c723c */ /* 0x080fe6000000180c */
[----:B------:R-:W2:Y:S02]  /*15100*/  LDL.LU R138, [R1+0x8] ;  /* 0x00000800018a7983 */ /* 0x000ea40000300800 */
[--C-:B-1----:R-:W-:Y:S01]  /*15110*/  FFMA.FTZ R3, R98, UR4, -R64.reuse ;  /* 0x0000000462037c23 */ /* 0x102fe20008010840 */
[C---:B------:R-:W-:Y:S03]  /*15120*/  HMMA.16816.F32 R16, R44.reuse, R26, R16 ;  /* 0x0000001a2c10723c */ /* 0x040fe60000001810 */
[----:B------:R1:W-:Y:S02]  /*15130*/  MUFU.EX2 R148, R3 ;  /* 0x0000000300947308 */ /* 0x0003e40000000800 */
[----:B------:R-:W-:Y:S01]  /*15140*/  FMUL.FTZ R24, R2, R156 ;  /* 0x0000009c02187220 */ /* 0x000fe20000410000 */
[-C--:B------:R-:W-:Y:S05]  /*15150*/  HMMA.16816.F32 R20, R44, R52.reuse, R20 ;  /* 0x000000342c14723c */ /* 0x080fea0000001814 */
[----:B------:R-:W-:Y:S01]  /*15160*/  MOV R156, R30 ;  /* 0x0000001e009c7202 */ /* 0x000fe20000000f00 */
[----:B------:R-:W-:Y:S01]  /*15170*/  FMUL.FTZ R30, R0, R166 ;  /* 0x000000a6001e7220 */ /* 0x000fe20000410000 */
[----:B------:R-:W-:Y:S01]  /*15180*/  MOV R166, R115 ;  /* 0x0000007300a67202 */ /* 0x000fe20000000f00 */
[----:B------:R-:W-:Y:S03]  /*15190*/  FMUL.FTZ R25, R2, R157 ;  /* 0x0000009d02197220 */ /* 0x000fe60000410000 */
[C---:B------:R-:W-:Y:S01]  /*151a0*/  FMUL.FTZ R26, R0.reuse, R158 ;  /* 0x0000009e001a7220 */ /* 0x040fe20000410000 */
[----:B------:R-:W-:Y:S01]  /*151b0*/  FMUL.FTZ R27, R0, R159 ;  /* 0x0000009f001b7220 */ /* 0x000fe20000410000 */
[----:B------:R-:W-:Y:S01]  /*151c0*/  MOV R158, R29 ;  /* 0x0000001d009e7202 */ /* 0x000fe20000000f00 */
[----:B-1----:R-:W-:Y:S01]  /*151d0*/  FFMA.FTZ R3, R99, UR4, -R64 ;  /* 0x0000000463037c23 */ /* 0x002fe20008010840 */
[----:B------:R-:W-:Y:S01]  /*151e0*/  FMUL.FTZ R29, R2, R165 ;  /* 0x000000a5021d7220 */ /* 0x000fe20000410000 */
[----:B------:R-:W-:Y:S01]  /*151f0*/  MOV R165, R31 ;  /* 0x0000001f00a57202 */ /* 0x000fe20000000f00 */
[----:B------:R-:W-:Y:S01]  /*15200*/  FMUL.FTZ R31, R0, R167 ;  /* 0x000000a7001f7220 */ /* 0x000fe20000410000 */
[----:B------:R1:W-:Y:S01]  /*15210*/  MUFU.EX2 R152, R3 ;  /* 0x0000000300987308 */ /* 0x0003e20000000800 */
[C---:B------:R-:W-:Y:S04]  /*15220*/  HMMA.16816.F32 R24, R48.reuse, R52, R24 ;  /* 0x000000343018723c */ /* 0x040fe80000001818 */
[----:B------:R-:W-:Y:S01]  /*15230*/  MOV R159, R28 ;  /* 0x0000001c009f7202 */ /* 0x000fe20000000f00 */
[----:B------:R-:W-:Y:S01]  /*15240*/  FMUL.FTZ R28, R2, R164 ;  /* 0x000000a4021c7220 */ /* 0x000fe20000410000 */
[----:B------:R-:W-:Y:S01]  /*15250*/  MOV R157, R34 ;  /* 0x00000022009d7202 */ /* 0x000fe20000000f00 */
[----:B------:R-:W-:Y:S01]  /*15260*/  FMUL.FTZ R34, R36, R162 ;  /* 0x000000a224227220 */ /* 0x000fe20000410000 */
[----:B------:R-:W-:Y:S03]  /*15270*/  MOV R164, R33 ;  /* 0x0000002100a47202 */ /* 0x000fe60000000f00 */
[----:B------:R-:W-:Y:S01]  /*15280*/  FMUL.FTZ R33, R37, R161 ;  /* 0x000000a125217220 */ /* 0x000fe20000410000 */
[-C--:B------:R-:W-:Y:S03]  /*15290*/  HMMA.16816.F32 R28, R48, R54.reuse, R28 ;  /* 0x00000036301c723c */ /* 0x080fe6000000181c */
[----:B------:R-:W-:Y:S01]  /*152a0*/  MOV R140, R76 ;  /* 0x0000004c008c7202 */ /* 0x000fe20000000f00 */
[----:B-1----:R-:W-:Y:S01]  /*152b0*/  FFMA.FTZ R3, R88, UR4, -R65 ;  /* 0x0000000458037c23 */ /* 0x002fe20008010841 */
[----:B------:R-:W-:Y:S01]  /*152c0*/  FFMA.FTZ R69, R116, UR4, -R43 ;  /* 0x0000000474457c23 */ /* 0x000fe2000801082b */
[----:B------:R-:W-:Y:S01]  /*152d0*/  HMMA.16816.F32 R32, R44, R54, R32 ;  /* 0x000000362c20723c */ /* 0x000fe20000001820 */
[----:B------:R-:W1:Y:S01]  /*152e0*/  LDSM.16.MT88.4 R52, [R184+0x4800] ;  /* 0x00480000b834783b */ /* 0x000e620000004200 */
[----:B------:R3:W-:Y:S03]  /*152f0*/  MUFU.EX2 R136, R3 ;  /* 0x0000000300887308 */ /* 0x0007e60000000800 */
[----:B------:R-:W-:Y:S02]  /*15300*/  F2FP.F16.F32.PACK_AB R48, R212, R183 ;  /* 0x000000b7d430723e */ /* 0x000fe400000000ff */
[----:B------:R-:W-:Y:S05]  /*15310*/  F2FP.F16.F32.PACK_AB R49, R206, R181 ;  /* 0x000000b5ce31723e */ /* 0x000fea00000000ff */
[----:B------:R-:W-:Y:S01]  /*15320*/  MUFU.EX2 R76, R68 ;  /* 0x00000044004c7308 */ /* 0x000fe20000000800 */
[----:B------:R-:W-:Y:S02]  /*15330*/  F2FP.F16.F32.PACK_AB R50, R218, R215 ;  /* 0x000000d7da32723e */ /* 0x000fe400000000ff */
[----:B------:R-:W-:Y:S02]  /*15340*/  F2FP.F16.F32.PACK_AB R51, R219, R211 ;  /* 0x000000d3db33723e */ /* 0x000fe400000000ff */
[----:B------:R-:W-:Y:S02]  /*15350*/  F2FP.F16.F32.PACK_AB R44, R177, R174 ;  /* 0x000000aeb12c723e */ /* 0x000fe400000000ff */
[----:B------:R-:W-:Y:S03]  /*15360*/  F2FP.F16.F32.PACK_AB R46, R205, R182 ;  /* 0x000000b6cd2e723e */ /* 0x000fe600000000ff */
[----:B------:R-:W-:Y:S01]  /*15370*/  MUFU.EX2 R68, R75 ;  /* 0x0000004b00447308 */ /* 0x000fe20000000800 */
[--C-:B---3--:R-:W-:Y:S01]  /*15380*/  FFMA.FTZ R3, R89, UR4, -R65.reuse ;  /* 0x0000000459037c23 */ /* 0x108fe20008010841 */
[-C--:B------:R-:W-:Y:S05]  /*15390*/  HMMA.16816.F32 R4, R48, R56.reuse, R4 ;  /* 0x000000383004723c */ /* 0x080fea0000001804 */
[----:B------:R-:W-:Y:S03]  /*153a0*/  F2FP.F16.F32.PACK_AB R45, R169, R168 ;  /* 0x000000a8a92d723e */ /* 0x000fe600000000ff */
[----:B------:R3:W-:Y:S03]  /*153b0*/  MUFU.EX2 R134, R3 ;  /* 0x0000000300867308 */ /* 0x0007e60000000800 */
[----:B------:R-:W-:Y:S02]  /*153c0*/  F2FP.F16.F32.PACK_AB R47, R179, R171 ;  /* 0x000000abb32f723e */ /* 0x000fe400000000ff */
[----:B------:R-:W-:Y:S05]  /*153d0*/  F2FP.F16.F32.PACK_AB R161, R72, R71 ;  /* 0x0000004748a1723e */ /* 0x000fea00000000ff */
[C---:B------:R-:W-:Y:S06]  /*153e0*/  HMMA.16816.F32 R8, R44.reuse, R56, R8 ;  /* 0x000000382c08723c */ /* 0x040fec0000001808 */
[-C--:B------:R-:W-:Y:S05]  /*153f0*/  HMMA.16816.F32 R12, R44, R58.reuse, R12 ;  /* 0x0000003a2c0c723c */ /* 0x080fea000000180c */
[--C-:B---3--:R-:W-:Y:S01]  /*15400*/  FFMA.FTZ R3, R92, UR4, -R65.reuse ;  /* 0x000000045c037c23 */ /* 0x108fe20008010841 */
[C---:B------:R-:W-:Y:S01]  /*15410*/  HMMA.16816.F32 R16, R48.reuse, R58, R16 ;  /* 0x0000003a3010723c */ /* 0x040fe20000001810 */
[----:B------:R-:W3:Y:S02]  /*15420*/  LDSM.16.MT88.4 R56, [R185+0x4800] ;  /* 0x00480000b938783b */ /* 0x000ee40000004200 */
[----:B------:R1:W-:Y:S03]  /*15430*/  MUFU.EX2 R132, R3 ;  /* 0x0000000300847308 */ /* 0x0003e60000000800 */
[-C--:B------:R-:W-:Y:S06]  /*15440*/  HMMA.16816.F32 R20, R48, R60.reuse, R20 ;  /* 0x0000003c3014723c */ /* 0x080fec0000001814 */
[C---:B------:R-:W-:Y:S06]  /*15450*/  HMMA.16816.F32 R24, R44.reuse, R60, R24 ;  /* 0x0000003c2c18723c */ /* 0x040fec0000001818 */
[-C--:B------:R-:W-:Y:S05]  /*15460*/  HMMA.16816.F32 R28, R44, R62.reuse, R28 ;  /* 0x0000003e2c1c723c */ /* 0x080fea000000181c */
[----:B-1----:R-:W-:Y:S01]  /*15470*/  FFMA.FTZ R3, R216, UR4, -R65 ;  /* 0x00000004d8037c23 */ /* 0x002fe20008010841 */
[----:B------:R-:W-:Y:S01]  /*15480*/  HMMA.16816.F32 R32, R48, R62, R32 ;  /* 0x0000003e3020723c */ /* 0x000fe20000001820 */
[----:B------:R-:W1:Y:S02]  /*15490*/  LDSM.16.MT88.4 R60, [R184+0x4c00] ;  /* 0x004c0000b83c783b */ /* 0x000e640000004200 */
        /* <DEDUP_REMOVED lines=9> */
[--C-:B---3--:R-:W-:Y:S01]  /*15530*/  FFMA.FTZ R3, R223, UR4, -R66.reuse ;  /* 0x00000004df037c23 */ /* 0x108fe20008010842 */
[----:B------:R-:W-:Y:S03]  /*15540*/  F2FP.F16.F32.PACK_AB R51, R233, R224 ;  /* 0x000000e0e933723e */ /* 0x000fe600000000ff */
[----:B------:R3:W-:Y:S04]  /*15550*/  MUFU.EX2 R128, R3 ;  /* 0x0000000300807308 */ /* 0x0007e80000000800 */
[C---:B------:R-:W-:Y:S06]  /*15560*/  HMMA.16816.F32 R8, R48.reuse, R52, R8 ;  /* 0x000000343008723c */ /* 0x040fec0000001808 */
[-C--:B------:R-:W-:Y:S06]  /*15570*/  HMMA.16816.F32 R12, R48, R54.reuse, R12 ;  /* 0x00000036300c723c */ /* 0x080fec000000180c */
[C---:B------:R-:W-:Y:S01]  /*15580*/  HMMA.16816.F32 R16, R44.reuse, R54, R16 ;  /* 0x000000362c10723c */ /* 0x040fe20000001810 */
[----:B------:R-:W1:Y:S04]  /*15590*/  LDSM.16.MT88.4 R52, [R185+0x4c00] ;  /* 0x004c0000b934783b */ /* 0x000e680000004200 */
[--C-:B---3--:R-:W-:Y:S01]  /*155a0*/  FFMA.FTZ R3, R227, UR4, -R66.reuse ;  /* 0x00000004e3037c23 */ /* 0x108fe20008010842 */
[-C--:B------:R-:W-:Y:S03]  /*155b0*/  HMMA.16816.F32 R20, R44, R56.reuse, R20 ;  /* 0x000000382c14723c */ /* 0x080fe60000001814 */
[----:B------:R3:W-:Y:S03]  /*155c0*/  MUFU.EX2 R115, R3 ;  /* 0x0000000300737308 */ /* 0x0007e60000000800 */
[C---:B------:R-:W-:Y:S06]  /*155d0*/  HMMA.16816.F32 R24, R48.reuse, R56, R24 ;  /* 0x000000383018723c */ /* 0x040fec0000001818 */
[-C--:B------:R-:W-:Y:S06]  /*155e0*/  HMMA.16816.F32 R28, R48, R58.reuse, R28 ;  /* 0x0000003a301c723c */ /* 0x080fec000000181c */
[----:B------:R-:W-:Y:S01]  /*155f0*/  HMMA.16816.F32 R32, R44, R58, R32 ;  /* 0x0000003a2c20723c */ /* 0x000fe20000001820 */
[----:B------:R-:W4:Y:S04]  /*15600*/  LDSM.16.MT88.4 R56, [R184+0x5000] ;  /* 0x00500000b838783b */ /* 0x000f280000004200 */
        /* <DEDUP_REMOVED lines=10> */
[-C--:B-1----:R-:W-:Y:S03]  /*156b0*/  HMMA.16816.F32 R4, R44, R60.reuse, R4 ;  /* 0x0000003c2c04723c */ /* 0x082fe60000001804 */
[--C-:B---3--:R-:W-:Y:S03]  /*156c0*/  FFMA.FTZ R3, R221, UR4, -R66.reuse ;  /* 0x00000004dd037c23 */ /* 0x108fe60008010842 */
        /* <DEDUP_REMOVED lines=21> */
[-C--:B----4-:R-:W-:Y:S05]  /*15820*/  HMMA.16816.F32 R4, R48, R56.reuse, R4 ;  /* 0x000000383004723c */ /* 0x090fea0000001804 */
[----:B------:R-:W-:Y:S01]  /*15830*/  F2FP.F16.F32.PACK_AB R47, R142, R251 ;  /* 0x000000fb8e2f723e */ /* 0x000fe200000000ff */
[----:B-1----:R-:W-:Y:S06]  /*15840*/  FFMA.FTZ R3, R226, UR4, -R64 ;  /* 0x00000004e2037c23 */ /* 0x002fec0008010840 */
[C---:B------:R-:W-:Y:S01]  /*15850*/  HMMA.16816.F32 R8, R44.reuse, R56, R8 ;  /* 0x000000382c08723c */ /* 0x040fe20000001808 */
[----:B------:R1:W-:Y:S05]  /*15860*/  MUFU.EX2 R98, R3 ;  /* 0x0000000300627308 */ /* 0x0003ea0000000800 */
[-C--:B------:R-:W-:Y:S05]  /*15870*/  HMMA.16816.F32 R12, R44, R58.reuse, R12 ;  /* 0x0000003a2c0c723c */ /* 0x080fea000000180c */
[----:B-----5:R-:W-:Y:S01]  /*15880*/  FFMA.FTZ R36, R36, R85, R170 ;  /* 0x0000005524247223 */ /* 0x020fe200000100aa */
[C---:B------:R-:W-:Y:S01]  /*15890*/  HMMA.16816.F32 R16, R48.reuse, R58, R16 ;  /* 0x0000003a3010723c */ /* 0x040fe20000001810 */
[----:B------:R3:W-:Y:S01]  /*158a0*/  MUFU.EX2 R85, R60 ;  /* 0x0000003c00557308 */ /* 0x0007e20000000800 */
[----:B------:R-:W-:Y:S03]  /*158b0*/  LDSM.16.MT88.4 R56, [R185+0x5400] ;  /* 0x00540000b938783b */ /* 0x000fe60000004200 */
[----:B------:R-:W-:Y:S01]  /*158c0*/  FFMA.FTZ R37, R37, R149, R172 ;  /* 0x0000009525257223 */ /* 0x000fe200000100ac */
[----:B--2---:R-:W-:Y:S01]  /*158d0*/  MOV R149, R137 ;  /* 0x0000008900957202 */ /* 0x004fe20000000f00 */
[----:B------:R-:W-:Y:S01]  /*158e0*/  FFMA.FTZ R2, R2, R141, R129 ;  /* 0x0000008d02027223 */ /* 0x000fe20000010081 */
[----:B-1----:R-:W-:Y:S03]  /*158f0*/  FFMA.FTZ R3, R103, UR4, -R64 ;  /* 0x0000000467037c23 */ /* 0x002fe60008010840 */
[----:B------:R-:W-:Y:S01]  /*15900*/  MOV R137, R84 ;  /* 0x0000005400897202 */ /* 0x000fe20000000f00 */
[----:B------:R1:W-:Y:S01]  /*15910*/  MUFU.EX2 R97, R3 ;  /* 0x0000000300617308 */ /* 0x0003e20000000800 */
[----:B------:R-:W-:Y:S01]  /*15920*/  FFMA.FTZ R0, R0, R138, R111 ;  /* 0x0000008a00007223 */ /* 0x000fe2000001006f */
[----:B------:R-:W-:Y:S01]  /*15930*/  MOV R138, R77 ;  /* 0x0000004d008a7202 */ /* 0x000fe20000000f00 */
[----:B------:R-:W-:Y:S01]  /*15940*/  FADD.FTZ R37, R175, R37 ;  /* 0x00000025af257221 */ /* 0x000fe20000010000 */
[----:B------:R-:W-:Y:S01]  /*15950*/  MOV R141, R83 ;  /* 0x00000053008d7202 */ /* 0x000fe20000000f00 */
[----:B------:R-:W-:Y:S01]  /*15960*/  FADD.FTZ R2, R131, R2 ;  /* 0x0000000283027221 */ /* 0x000fe20000010000 */
[----:B---3--:R-:W2:Y:S04]  /*15970*/  LDSM.16.MT88.4 R60, [R185+0x5000] ;  /* 0x00500000b93c783b */ /* 0x008ea80000004200 */
[----:B------:R-:W-:Y:S01]  /*15980*/  MUFU.EX2 R77, R67 ;  /* 0x00000043004d7308 */ /* 0x000fe20000000800 */
[----:B------:R-:W-:Y:S04]  /*15990*/  FADD.FTZ R2, R180, R2 ;  /* 0x00000002b4027221 */ /* 0x000fe80000010000 */
[----:B------:R-:W-:Y:S05]  /*159a0*/  FADD.FTZ R2, R214, R2 ;  /* 0x00000002d6027221 */ /* 0x000fea0000010000 */
[----:B------:R-:W-:Y:S01]  /*159b0*/  MUFU.EX2 R84, R69 ;  /* 0x0000004500547308 */ /* 0x000fe20000000800 */
[--C-:B-1----:R-:W-:Y:S09]  /*159c0*/  FFMA.FTZ R3, R93, UR4, -R43.reuse ;  /* 0x000000045d037c23 */ /* 0x102ff2000801082b */
[----:B------:R1:W-:Y:S10]  /*159d0*/  MUFU.EX2 R100, R3 ;  /* 0x0000000300647308 */ /* 0x0003f40000000800 */
[----:B------:R-:W3:Y:S10]  /*159e0*/  MUFU.EX2 R83, R70 ;  /* 0x0000004600537308 */ /* 0x000ef40000000800 */
[----:B------:R-:W-:Y:S01]  /*159f0*/  MUFU.EX2 R67, R78 ;  /* 0x0000004e00437308 */ /* 0x000fe20000000800 */
[--C-:B-1----:R-:W-:Y:S01]  /*15a00*/  FFMA.FTZ R3, R113, UR4, -R43.reuse ;  /* 0x0000000471037c23 */ /* 0x102fe2000801082b */
[----:B------:R-:W-:Y:S01]  /*15a10*/  FFMA.FTZ R43, R90, UR4, -R43 ;  /* 0x000000045a2b7c23 */ /* 0x000fe2000801082b */
[-C--:B--2---:R-:W-:Y:S07]  /*15a20*/  HMMA.16816.F32 R20, R48, R60.reuse, R20 ;  /* 0x0000003c3014723c */ /* 0x084fee0000001814 */
[----:B------:R1:W-:Y:S01]  /*15a30*/  MUFU.EX2 R99, R3 ;  /* 0x0000000300637308 */ /* 0x0003e20000000800 */
[----:B---3--:R-:W-:Y:S01]  /*15a40*/  F2FP.F16.F32.PACK_AB R160, R83, R84 ;  /* 0x0000005453a0723e */ /* 0x008fe200000000ff */
[C---:B------:R-:W-:Y:S08]  /*15a50*/  HMMA.16816.F32 R24, R44.reuse, R60, R24 ;  /* 0x0000003c2c18723c */ /* 0x040ff00000001818 */
[----:B------:R-:W2:Y:S01]  /*15a60*/  MUFU.EX2 R70, R43 ;  /* 0x0000002b00467308 */ /* 0x000ea20000000800 */
[-C--:B------:R-:W-:Y:S06]  /*15a70*/  HMMA.16816.F32 R28, R44, R62.reuse, R28 ;  /* 0x0000003e2c1c723c */ /* 0x080fec000000181c */
[----:B------:R-:W-:Y:S01]  /*15a80*/  HMMA.16816.F32 R32, R48, R62, R32 ;  /* 0x0000003e3020723c */ /* 0x000fe20000001820 */
[----:B------:R-:W3:Y:S02]  /*15a90*/  LDSM.16.MT88.4 R60, [R184+0x5800] ;  /* 0x00580000b83c783b */ /* 0x000ee40000004200 */
[----:B------:R-:W-:Y:S02]  /*15aa0*/  MUFU.EX2 R43, R82 ;  /* 0x00000052002b7308 */ /* 0x000fe40000000800 */
[--C-:B-1----:R-:W-:Y:S01]  /*15ab0*/  FFMA.FTZ R3, R114, UR4, -R64.reuse ;  /* 0x0000000472037c23 */ /* 0x102fe20008010840 */
[----:B------:R-:W-:Y:S02]  /*15ac0*/  F2FP.F16.F32.PACK_AB R44, R138, R141 ;  /* 0x0000008d8a2c723e */ /* 0x000fe400000000ff */
[----:B------:R-:W-:Y:S05]  /*15ad0*/  F2FP.F16.F32.PACK_AB R45, R137, R140 ;  /* 0x0000008c892d723e */ /* 0x000fea00000000ff */
        /* <DEDUP_REMOVED lines=11> */
[C---:B------:R-:W-:Y:S04]  /*15b90*/  HMMA.16816.F32 R8, R48.reuse, R52, R8 ;  /* 0x000000343008723c */ /* 0x040fe80000001808 */
[----:B--2---:R-:W-:Y:S02]  /*15ba0*/  F2FP.F16.F32.PACK_AB R162, R70, R73 ;  /* 0x0000004946a2723e */ /* 0x004fe400000000ff */
[-C--:B------:R-:W-:Y:S02]  /*15bb0*/  HMMA.16816.F32 R12, R48, R54.reuse, R12 ;  /* 0x00000036300c723c */ /* 0x080fe4000000180c */
[----:B------:R-:W2:Y:S04]  /*15bc0*/  MUFU.EX2 R69, R64 ;  /* 0x0000004000457308 */ /* 0x000ea80000000800 */
[C---:B------:R-:W-:Y:S01]  /*15bd0*/  HMMA.16816.F32 R16, R44.reuse, R54, R16 ;  /* 0x000000362c10723c */ /* 0x040fe20000001810 */
[----:B------:R-:W4:Y:S05]  /*15be0*/  LDSM.16.MT88.4 R52, [R185+0x5800] ;  /* 0x00580000b934783b */ /* 0x000f2a0000004200 */
[----:B------:R-:W-:Y:S01]  /*15bf0*/  MUFU.EX2 R64, R79 ;  /* 0x0000004f00407308 */ /* 0x000fe20000000800 */
[--C-:B-1----:R-:W-:Y:S01]  /*15c00*/  FFMA.FTZ R3, R104, UR4, -R65.reuse ;  /* 0x0000000468037c23 */ /* 0x102fe20008010841 */
[-C--:B------:R-:W-:Y:S08]  /*15c10*/  HMMA.16816.F32 R20, R44, R56.reuse, R20 ;  /* 0x000000382c14723c */ /* 0x080ff00000001814 */
[----:B------:R1:W-:Y:S01]  /*15c20*/  MUFU.EX2 R92, R3 ;  /* 0x00000003005c7308 */ /* 0x0003e20000000800 */
[C---:B------:R-:W-:Y:S04]  /*15c30*/  HMMA.16816.F32 R24, R48.reuse, R56, R24 ;  /* 0x000000383018723c */ /* 0x040fe80000001818 */
[----:B--2---:R-:W-:Y:S02]  /*15c40*/  F2FP.F16.F32.PACK_AB R163, R69, R74 ;  /* 0x0000004a45a3723e */ /* 0x004fe400000000ff */
[-C--:B------:R-:W-:Y:S06]  /*15c50*/  HMMA.16816.F32 R28, R48, R58.reuse, R28 ;  /* 0x0000003a301c723c */ /* 0x080fec000000181c */
[----:B------:R-:W-:Y:S01]  /*15c60*/  HMMA.16816.F32 R32, R44, R58, R32 ;  /* 0x0000003a2c20723c */ /* 0x000fe20000001820 */
[----:B------:R-:W-:Y:S04]  /*15c70*/  LDSM.16.MT88.4 R56, [R185+0x5c00] ;  /* 0x005c0000b938783b */ /* 0x000fe80000004200 */
[--C-:B-1----:R-:W-:Y:S01]  /*15c80*/  FFMA.FTZ R3, R105, UR4, -R65.reuse ;  /* 0x0000000469037c23 */ /* 0x102fe20008010841 */
[----:B------:R-:W-:Y:S02]  /*15c90*/  F2FP.F16.F32.PACK_AB R48, R101, R110 ;  /* 0x0000006e6530723e */ /* 0x000fe400000000ff */
[----:B------:R-:W-:Y:S01]  /*15ca0*/  F2FP.F16.F32.PACK_AB R49, R97, R98 ;  /* 0x000000626131723e */ /* 0x000fe200000000ff */
[----:B------:R1:W2:Y:S02]  /*15cb0*/  MUFU.EX2 R89, R3 ;  /* 0x0000000300597308 */ /* 0x0002a40000000800 */
[----:B------:R-:W-:Y:S02]  /*15cc0*/  F2FP.F16.F32.PACK_AB R50, R99, R100 ;  /* 0x000000646332723e */ /* 0x000fe400000000ff */
[----:B------:R-:W-:Y:S02]  /*15cd0*/  F2FP.F16.F32.PACK_AB R51, R93, R96 ;  /* 0x000000605d33723e */ /* 0x000fe400000000ff */
[----:B------:R-:W-:Y:S05]  /*15ce0*/  F2FP.F16.F32.PACK_AB R47, R76, R77 ;  /* 0x0000004d4c2f723e */ /* 0x000fea00000000ff */
[-C--:B---3--:R-:W-:Y:S05]  /*15cf0*/  HMMA.16816.F32 R4, R48, R60.reuse, R4 ;  /* 0x0000003c3004723c */ /* 0x088fea0000001804 */
        /* <DEDUP_REMOVED lines=103> */
[----:B------:R-:W-:Y:S01]  /*16370*/  F2FP.F16.F32.PACK_AB R167, R66, R43 ;  /* 0x0000002b42a7723e */ /* 0x000fe200000000ff */
        /* <DEDUP_REMOVED lines=53> */
[----:B------:R-:W-:Y:S01]  /*166d0*/  FADD.FTZ R0, R66, R0 ;  /* 0x0000000042007221 */ /* 0x000fe20000010000 */
[----:B------:R-:W-:Y:S02]  /*166e0*/  MOV R133, R39 ;  /* 0x0000002700857202 */ /* 0x000fe40000000f00 */
[----:B------:R1:W-:Y:S04]  /*166f0*/  STL [R1+0x4], R3 ;  /* 0x0000040301007387 */ /* 0x0003e80000100800 */
[----:B------:R3:W-:Y:S04]  /*16700*/  STL [R1+0xc], R2 ;  /* 0x00000c0201007387 */ /* 0x0007e80000100800 */
[----:B------:R3:W-:Y:S01]  /*16710*/  STL [R1+0x8], R0 ;  /* 0x0000080001007387 */ /* 0x0007e20000100800 */
[----:B-1----:R-:W-:Y:S01]  /*16720*/  MOV R3, R41 ;  /* 0x0000002900037202 */ /* 0x002fe20000000f00 */
[----:B------:R-:W-:Y:S06]  /*16730*/  @P0 BRA `(.L_x_1135) ;  /* 0xffffff9c001c0947 */ /* 0x000fec000383ffff */
.L_x_1134:
        /* <DEDUP_REMOVED lines=58> */
.L_x_1138:
        /* <DEDUP_REMOVED lines=21> */
.L_x_1139:
        /* <DEDUP_REMOVED lines=184> */
.L_x_1141:
[----:B------:R-:W-:Y:S05]  /*177b0*/  BSYNC B0 ;  /* 0x0000000000007941 */ /* 0x000fea0003800000 */
.L_x_1140:
        /* <DEDUP_REMOVED lines=37> */
.L_x_1143:
[----:B------:R-:W-:Y:S05]  /*17a10*/  BSYNC B0 ;  /* 0x0000000000007941 */ /* 0x000fea0003800000 */
.L_x_1142:
        /* <DEDUP_REMOVED lines=16> */
.L_x_1145:
[----:B------:R-:W-:Y:S05]  /*17b20*/  BSYNC B0 ;  /* 0x0000000000007941 */ /* 0x000fea0003800000 */
.L_x_1144:
        /* <DEDUP_REMOVED lines=16> */
.L_x_1147:
[----:B------:R-:W-:Y:S05]  /*17c30*/  BSYNC B0 ;  /* 0x0000000000007941 */ /* 0x000fea0003800000 */
.L_x_1146:
        /* <DEDUP_REMOVED lines=15> */
.L_x_1148:
        /* <DEDUP_REMOVED lines=13> */
.L_x_1326:


//--------------------- .text._ZN5flash16flash_fwd_kernelI23Flash_fwd_kernel_traitsILi32ELi128ELi128ELi4ELb0ELb0EN7cutlass6half_tE19Flash_kernel_traitsILi32ELi128ELi128ELi4ES3_EELb1ELb0ELb1ELb1ELb0ELb0ELb0ELb1EEEvNS_16Flash_fwd_paramsE --------------------------
	.section	.text._ZN5flash16flash_fwd_kernelI23Flash_fwd_kernel_traitsILi32ELi128ELi128ELi4ELb0ELb0EN7cutlass6half_tE19Flash_kernel_traitsILi32ELi128ELi128ELi4ES3_EELb1ELb0ELb1ELb1ELb0ELb0ELb0ELb1EEEvNS_16Flash_fwd_paramsE,"ax",@progbits
	.align	128
        .global         _ZN5flash16flash_fwd_kernelI23Flash_fwd_kernel_traitsILi32ELi128ELi128ELi4ELb0ELb0EN7cutlass6half_tE19Flash_kernel_traitsILi32ELi128ELi128ELi4ES3_EELb1ELb0ELb1ELb1ELb0ELb0ELb0ELb1EEEvNS_16Flash_fwd_paramsE
        .type           _ZN5flash16flash_fwd_kernelI23Flash_fwd_kernel_traitsILi32ELi128ELi128ELi4ELb0ELb0EN7cutlass6half_tE19Flash_kernel_traitsILi32ELi128ELi128ELi4ES3_EELb1ELb0ELb1ELb1ELb0ELb0ELb0ELb1EEEvNS_16Flash_fwd_paramsE,@function
        .size           _ZN5flash16flash_fwd_kernelI23Flash_fwd_kernel_traitsILi32ELi128ELi128ELi4ELb0ELb0EN7cutlass6half_tE19Flash_kernel_traitsILi32ELi128ELi128ELi4ES3_EELb1ELb0ELb1ELb1ELb0ELb0ELb0ELb1EEEvNS_16Flash_fwd_paramsE,(.L_x_1303 - _ZN5flash16flash_fwd_kernelI23Flash_fwd_kernel_traitsILi32ELi128ELi128ELi4ELb0ELb0EN7cutlass6half_tE19Flash_kernel_traitsILi32ELi128ELi128ELi4ES3_EELb1ELb0ELb1ELb1ELb0ELb0ELb0ELb1EEEvNS_16Flash_fwd_paramsE)
        .other          _ZN5flash16flash_fwd_kernelI23Flash_fwd_kernel_traitsILi32ELi128ELi128ELi4ELb0ELb0EN7cutlass6half_tE19Flash_kernel_traitsILi32ELi128ELi128ELi4ES3_EELb1ELb0ELb1ELb1ELb0ELb0ELb0ELb1EEEvNS_16Flash_fwd_paramsE,@"STO_CUDA_ENTRY STV_DEFAULT"
_ZN5flash16flash_fwd_kernelI23Flash_fwd_kernel_traitsILi32ELi128ELi128ELi4ELb0ELb0EN7cutlass6half_tE19Flash_kernel_traitsILi32ELi128ELi128ELi4ES3_EELb1ELb0ELb1ELb1ELb0ELb0ELb0ELb1EEEvNS_16Flash_fwd_paramsE:
.text._ZN5flash16flash_fwd_kernelI23Flash_fwd_kernel_traitsILi32ELi128ELi128ELi4ELb0ELb0EN7cutlass6half_tE19Flash_kernel_traitsILi32ELi128ELi128ELi4ES3_EELb1ELb0ELb1ELb1ELb0ELb0ELb0ELb1EEEvNS_16Flash_fwd_paramsE:
[----:B------:R-:W1:Y:S08]  /*0000*/  LDC R1, c[0x0][0x28] ;  /* 0x00000a00ff017b82 */ /* 0x000e700000000800 */
[----:B------:R-:W2:Y:S01]  /*0010*/  S2UR UR9, SR_CTAID.X ;  /* 0x00000000000979c3 */ /* 0x000ea20000002500 */
[----:B------:R-:W-:Y:S01]  /*0020*/  BSSY B2, `(.L_x_1149) ;  /* 0x0000004000027945 */ /* 0x000fe20003800000 */
[----:B-1----:R-:W-:-:S06]  /*0030*/  IADD3 R1, R1, -0x510, RZ ;  /* 0xfffffaf001017810 */ /* 0x002fcc0007ffe0ff */
[----:B--2---:R-:W1:Y:S02]  /*0040*/  LDC.64 R168, c[0x0][0x198] ;  /* 0x00006600ffa87b82 */ /* 0x004e640000000a00 */
[----:B-1----:R-:W-:Y:S05]  /*0050*/  CALL.REL.NOINC `($_ZN5flash16flash_fwd_kernelI23Flash_fwd_kernel_traitsILi32ELi128ELi128ELi4ELb0ELb0EN7cutlass6half_tE19Flash_kernel_traitsILi32ELi128ELi128ELi4ES3_EELb1ELb0ELb1ELb1ELb0ELb0ELb0ELb1EEEvNS_16Flash_fwd_paramsE$_ZN5flash22compute_attn_1rowblockI23Flash_fwd_kernel_traitsILi32ELi128ELi128ELi4ELb0ELb0EN7cutlass6half_tE19Flash_kernel_traitsILi32ELi128ELi128ELi4ES3_EELb1ELb0ELb1ELb1ELb0ELb0ELb0ELb1ENS_16Flash_fwd_paramsEEEvRKT8_iii) ;  /* 0x0000000000087944 */ /* 0x002fea0003c00000 */
[----:B------:R-:W-:Y:S05]  /*0060*/  BSYNC B2 ;  /* 0x0000000000027941 */ /* 0x000fea0003800000 */
.L_x_1149:
[----:B------:R-:W-:Y:S05]  /*0070*/  EXIT ;  /* 0x000000000000794d */ /* 0x000fea0003800000 */
        .type           $_ZN5flash16flash_fwd_kernelI23Flash_fwd_kernel_traitsILi32ELi128ELi128ELi4ELb0ELb0EN7cutlass6half_tE19Flash_kernel_traitsILi32ELi128ELi128ELi4ES3_EELb1ELb0ELb1ELb1ELb0ELb0ELb0ELb1EEEvNS_16Flash_fwd_paramsE$_ZN5flash22compute_attn_1rowblockI23Flash_fwd_kernel_traitsILi32ELi128ELi128ELi4ELb0ELb0EN7cutlass6half_tE19Flash_kernel_traitsILi32ELi128ELi128ELi4ES3_EELb1ELb0ELb1ELb1ELb0ELb0ELb0ELb1ENS_16Flash_fwd_paramsEEEvRKT8_iii,@function
        .size           $_ZN5flash16flash_fwd_kernelI23Flash_fwd_kernel_traitsILi32ELi128ELi128ELi4ELb0ELb0EN7cutlass6half_tE19Flash_kernel_traitsILi32ELi128ELi128ELi4ES3_EELb1ELb0ELb1ELb1ELb0ELb0ELb0ELb1EEEvNS_16Flash_fwd_paramsE$_ZN5flash22compute_attn_1rowblockI23Flash_fwd_kernel_traitsILi32ELi128ELi128ELi4ELb0ELb0EN7cutlass6half_tE19Flash_kernel_traitsILi32ELi128ELi128ELi4ES3_EELb1ELb0ELb1ELb1ELb0ELb0ELb0ELb1ENS_16Flash_fwd_paramsEEEvRKT8_iii,(.L_x_1303 - $_ZN5flash16flash_fwd_kernelI23Flash_fwd_kernel_traitsILi32ELi128ELi128ELi4ELb0ELb0EN7cutlass6half_tE19Flash_kernel_traitsILi32ELi128ELi128ELi4ES3_EELb1ELb0ELb1ELb1ELb0ELb0ELb0ELb1EEEvNS_16Flash_fwd_paramsE$_ZN5flash22compute_attn_1rowblockI23Flash_fwd_kernel_traitsILi32ELi128ELi128ELi4ELb0ELb0EN7cutlass6half_tE19Flash_kernel_traitsILi32ELi128ELi128ELi4ES3_EELb1ELb0ELb1ELb1ELb0ELb0ELb0ELb1ENS_16Flash_fwd_paramsEEEvRKT8_iii)
$_ZN5flash16flash_fwd_kernelI23Flash_fwd_kernel_traitsILi32ELi128ELi128ELi4ELb0ELb0EN7cutlass6half_tE19Flash_kernel_traitsILi32ELi128ELi128ELi4ES3_EELb1ELb0ELb1ELb1ELb0ELb0ELb0ELb1EEEvNS_16Flash_fwd_paramsE$_ZN5flash22compute_attn_1rowblockI23Flash_fwd_kernel_traitsILi32ELi128ELi128ELi4ELb0ELb0EN7cutlass6half_tE19Flash_kernel_traitsILi32ELi128ELi128ELi4ES3_EELb1ELb0ELb1ELb1ELb0ELb0ELb0ELb1ENS_16Flash_fwd_paramsEEEvRKT8_iii:
        /* <DEDUP_REMOVED lines=51> */
[----:B--2---:R-:W-:Y:S02]  /*03b0*/  IADD3 R7, P1, P0, R0, R2, R70 ;  /* 0x0000000200077210 */ /* 0x004fe4000783e046 */
[----:B------:R-:W-:-:S03]  /*03c0*/  ISETP.NE.U32.AND P2, PT, R4, RZ, PT ;  /* 0x000000ff0400720c */ /* 0x000fc60003f45070 */
[----:B------:R1:W-:Y:S01]  /*03d0*/  STL [R1+0x398], R7 ;  /* 0x0003980701007387 */ /* 0x0003e20000100800 */
[----:B------:R-:W-:Y:S01]  /*03e0*/  ISETP.NE.AND.EX P2, PT, R5, RZ, PT, P2 ;  /* 0x000000ff0500720c */ /* 0x000fe20003f45320 */
[----:B------:R-:W-:Y:S01]  /*03f0*/  BSSY B0, `(.L_x_1150) ;  /* 0x000000b000007945 */ /* 0x000fe20003800000 */
[----:B------:R-:W-:Y:S01]  /*0400*/  IMAD.MOV.U32 R32, RZ, RZ, -0x1 ;  /* 0xffffffffff207424 */ /* 0x000fe200078e00ff */
[----:B------:R-:W-:Y:S01]  /*0410*/  SHF.R.S32.HI R6, RZ, 0x1f, R0 ;  /* 0x0000001fff067819 */ /* 0x000fe20000011400 */
[----:B------:R-:W-:Y:S01]  /*0420*/  IMAD.WIDE R4, R44, 0x4, R4 ;  /* 0x000000042c047825 */ /* 0x000fe200078e0204 */
[----:B-1----:R-:W-:Y:S01]  /*0430*/  SHF.R.S32.HI R7, RZ, 0x1f, R70 ;  /* 0x0000001fff077819 */ /* 0x002fe20000011446 */
[----:B---3--:R1:W-:Y:S07]  /*0440*/  STL [R1+0x39c], R195 ;  /* 0x00039cc301007387 */ /* 0x0083ee0000100800 */
[----:B------:R-:W-:Y:S05]  /*0450*/  @!P2 BRA `(.L_x_1151) ;  /* 0x000000000010a947 */ /* 0x000fea0003800000 */
[----:B------:R-:W2:Y:S02]  /*0460*/  LD.E.U8 R0, desc[UR4][R168.64+0x1b2] ;  /* 0x0001b204a8007980 */ /* 0x000ea4000c101100 */
[----:B--2---:R-:W-:-:S13]  /*0470*/  ISETP.NE.AND P3, PT, R0, RZ, PT ;  /* 0x000000ff0000720c */ /* 0x004fda0003f65270 */
[----:B------:R-:W-:Y:S05]  /*0480*/  @!P3 BRA `(.L_x_1151) ;  /* 0x000000000004b947 */ /* 0x000fea0003800000 */
[----:B------:R2:W5:Y:S02]  /*0490*/  LD.E R32, desc[UR4][R4.64] ;  /* 0x0000000404207980 */ /* 0x000564000c101900 */
.L_x_1151:
[----:B------:R-:W-:Y:S05]  /*04a0*/  BSYNC B0 ;  /* 0x0000000000007941 */ /* 0x000fea0003800000 */
.L_x_1150:
        /* <DEDUP_REMOVED lines=9> */
.L_x_1153:
[----:B------:R3:W5:Y:S02]  /*0540*/  LD.E R6, desc[UR4][R168.64+0xb8] ;  /* 0x0000b804a8067980 */ /* 0x000764000c101900 */
.L_x_1154:
[----:B------:R-:W-:Y:S05]  /*0550*/  BSYNC B0 ;  /* 0x0000000000007941 */ /* 0x000fea0003800000 */
.L_x_1152:
        /* <DEDUP_REMOVED lines=9> */
.L_x_1156:
[----:B------:R-:W2:Y:S01]  /*05f0*/  LD.E.64 R2, desc[UR4][R168.64+0x108] ;  /* 0x00010804a8027980 */ /* 0x000ea2000c101b00 */
[----:B------:R-:W-:Y:S01]  /*0600*/  BSSY B0, `(.L_x_1158) ;  /* 0x0000006000007945 */ /* 0x000fe20003800000 */
[----:B------:R-:W-:Y:S01]  /*0610*/  IMAD.MOV.U32 R0, RZ, RZ, RZ ;  /* 0x000000ffff007224 */ /* 0x000fe200078e00ff */
[----:B--2---:R-:W-:-:S04]  /*0620*/  ISETP.NE.U32.AND P0, PT, R2, RZ, PT ;  /* 0x000000ff0200720c */ /* 0x004fc80003f05070 */
[----:B------:R-:W-:-:S13]  /*0630*/  ISETP.NE.AND.EX P0, PT, R3, RZ, PT, P0 ;  /* 0x000000ff0300720c */ /* 0x000fda0003f05300 */
[----:B------:R-:W-:Y:S05]  /*0640*/  @!P0 BRA `(.L_x_1159) ;  /* 0x0000000000048947 */ /* 0x000fea0003800000 */
[----:B------:R2:W5:Y:S02]  /*0650*/  LD.E R0, desc[UR4][R168.64+0xbc] ;  /* 0x0000bc04a8007980 */ /* 0x000564000c101900 */
.L_x_1159:
[----:B------:R-:W-:Y:S05]  /*0660*/  BSYNC B0 ;  /* 0x0000000000007941 */ /* 0x000fea0003800000 */
.L_x_1158:
[----:B-----5:R-:W-:Y:S02]  /*0670*/  IADD3 R68, R0, R6, -R23 ;  /* 0x0000000600447210 */ /* 0x020fe40007ffe817 */
.L_x_1157:
[----:B------:R-:W-:Y:S05]  /*0680*/  BSYNC B1 ;  /* 0x0000000000017941 */ /* 0x000fea0003800000 */
.L_x_1155:
[----:B------:R-:W-:Y:S01]  /*0690*/  USHF.L.U32 UR8, UR9, 0x7, URZ ;  /* 0x0000000709087899 */ /* 0x000fe2000800063f */
[----:B------:R-:W-:Y:S01]  /*06a0*/  MOV R31, 0x60 ;  /* 0x00000060001f7802 */ /* 0x000fe20000000f00 */
[----:B------:R-:W-:-:S04]  /*06b0*/  IMAD.MOV.U32 R3, RZ, RZ, 0x0 ;  /* 0x00000000ff037424 */ /* 0x000fc800078e00ff */
[----:B------:R-:W-:Y:S01]  /*06c0*/  ISETP.GT.AND P0, PT, R195, UR8, PT ;  /* 0x00000008c3007c0c */ /* 0x000fe2000bf04270 */
[----:B------:R-:W-:-:S12]  /*06d0*/  IMAD.MOV.U32 R2, RZ, RZ, R31 ;  /* 0x000000ffff027224 */ /* 0x000fd800078e001f */
[----:B-1234-:R-:W-:Y:S05]  /*06e0*/  @!P0 RET.REL.NODEC R2 `(_ZN5flash16flash_fwd_kernelI23Flash_fwd_kernel_traitsILi32ELi128ELi128ELi4ELb0ELb0EN7cutlass6half_tE19Flash_kernel_traitsILi32ELi128ELi128ELi4ES3_EELb1ELb0ELb1ELb1ELb0ELb0ELb0ELb1EEEvNS_16Flash_fwd_paramsE) ;  /* 0xfffffff802448950 */ /* 0x01efea0003c3ffff */
[----:B------:R-:W2:Y:S04]  /*06f0*/  LD.E R3, desc[UR4][R168.64+0x184] ;  /* 0x00018404a8037980 */ /* 0x000ea8000c101900 */
[----:B------:R-:W3:Y:S01]  /*0700*/  LD.E R5, desc[UR4][R168.64+0x188] ;  /* 0x00018804a8057980 */ /* 0x000ee2000c101900 */
[----:B------:R-:W-:Y:S01]  /*0710*/  IMAD.U32 R0, RZ, RZ, UR8 ;  /* 0x00000008ff007e24 */ /* 0x000fe2000f8e00ff */
[C---:B------:R-:W-:Y:S01]  /*0720*/  IADD3 R4, R68.reuse, UR8, -R195 ;  /* 0x0000000844047c10 */ /* 0x040fe2000fffe8c3 */
[----:B------:R-:W-:-:S03]  /*0730*/  VIADD R2, R68, 0x7f ;  /* 0x0000007f44027836 */ /* 0x000fc60000000000 */
[----:B------:R-:W-:Y:S01]  /*0740*/  IADD3 R0, -R195, 0xff, R0 ;  /* 0x000000ffc3007810 */ /* 0x000fe20007ffe100 */
[----:B--2---:R-:W-:Y:S01]  /*0750*/  IMAD.IADD R3, R4, 0x1, -R3 ;  /* 0x0000000104037824 */ /* 0x004fe200078e0a03 */
[----:B------:R-:W-:Y:S02]  /*0760*/  SHF.R.S32.HI R4, RZ, 0x1f, R2 ;  /* 0x0000001fff047819 */ /* 0x000fe40000011402 */
[----:B---3--:R-:W-:Y:S02]  /*0770*/  IADD3 R0, R5, R0, R68 ;  /* 0x0000000005007210 */ /* 0x008fe40007ffe044 */
[----:B------:R-:W-:Y:S02]  /*0780*/  SHF.R.S32.HI R5, RZ, 0x1f, R3 ;  /* 0x0000001fff057819 */ /* 0x000fe40000011403 */
[----:B------:R-:W-:Y:S02]  /*0790*/  SHF.R.S32.HI R6, RZ, 0x1f, R0 ;  /* 0x0000001fff067819 */ /* 0x000fe40000011400 */
[----:B------:R-:W-:-:S02]  /*07a0*/  LEA.HI R2, R4, R2, RZ, 0x7 ;  /* 0x0000000204027211 */ /* 0x000fc400078f38ff */
[----:B------:R-:W-:Y:S02]  /*07b0*/  LEA.HI R0, R6, R0, RZ, 0x7 ;  /* 0x0000000006007211 */ /* 0x000fe400078f38ff */
[----:B------:R-:W-:Y:S02]  /*07c0*/  LEA.HI R3, R5, R3, RZ, 0x7 ;  /* 0x0000000305037211 */ /* 0x000fe400078f38ff */
[----:B------:R-:W-:Y:S02]  /*07d0*/  SHF.R.S32.HI R2, RZ, 0x7, R2 ;  /* 0x00000007ff027819 */ /* 0x000fe40000011402 */
[----:B------:R-:W-:Y:S02]  /*07e0*/  SHF.R.S32.HI R0, RZ, 0x7, R0 ;  /* 0x00000007ff007819 */ /* 0x000fe40000011400 */
[----:B------:R-:W-:Y:S02]  /*07f0*/  SHF.R.S32.HI R3, RZ, 0x7, R3 ;  /* 0x00000007ff037819 */ /* 0x000fe40000011403 */
[----:B------:R-:W-:-:S02]  /*0800*/  VIMNMX R229, R2, R0, PT ;  /* 0x0000000002e57248 */ /* 0x000fc40003fe0100 */
        /* <DEDUP_REMOVED lines=40> */
.L_x_1164:
[----:B------:R-:W-:Y:S05]  /*0a90*/  BSYNC B0 ;  /* 0x0000000000007941 */ /* 0x000fea0003800000 */
.L_x_1163:
[----:B------:R-:W-:Y:S01]  /*0aa0*/  PRMT R0, RZ, 0x7610, R0 ;  /* 0x00007610ff007816 */ /* 0x000fe20000000000 */
[--C-:B------:R-:W-:Y:S01]  /*0ab0*/  IMAD.MOV.U32 R20, RZ, RZ, R30.reuse ;  /* 0x000000ffff147224 */ /* 0x100fe200078e001e */
[----:B------:R-:W-:Y:S02]  /*0ac0*/  SHF.R.S32.HI R21, RZ, 0x1f, R30 ;  /* 0x0000001fff157819 */ /* 0x000fe4000001141e */
.L_x_1162:
[----:B------:R-:W-:Y:S05]  /*0ad0*/  BSYNC B1 ;  /* 0x0000000000017941 */ /* 0x000fea0003800000 */
.L_x_1161:
[----:B------:R-:W-:Y:S01]  /*0ae0*/  LOP3.LUT P4, RZ, R0, 0xff, RZ, 0xc0, !PT ;  /* 0x000000ff00ff7812 */ /* 0x000fe2000788c0ff */
[----:B------:R2:W5:Y:S04]  /*0af0*/  LD.E R22, desc[UR4][R168.64+0xc0] ;  /* 0x0000c004a8167980 */ /* 0x000568000c101900 */
[----:B------:R2:W5:Y:S08]  /*0b00*/  LD.E.64 R18, desc[UR4][R168.64+0xa0] ;  /* 0x0000a004a8127980 */ /* 0x000570000c101b00 */
[----:B------:R-:W3:Y:S01]  /*0b10*/  @P4 LD.E.64 R24, desc[UR4][R168.64+0xb0] ;  /* 0x0000b004a8184980 */ /* 0x000ee2000c101b00 */
[----:B------:R-:W-:-:S04]  /*0b20*/  LEA.HI R2, R39, R194, RZ, 0x2 ;  /* 0x000000c227027211 */ /* 0x000fc800078f10ff */
[----:B------:R-:W-:Y:S01]  /*0b30*/  SHF.R.S32.HI R8, RZ, 0x2, R2 ;  /* 0x00000002ff087819 */ /* 0x000fe20000011402 */
[----:B------:R-:W-:-:S03]  /*0b40*/  VIADD R0, R195, -UR8 ;  /* 0x80000008c3007c36 */ /* 0x000fc60008000000 */
[C---:B------:R-:W-:Y:S01]  /*0b50*/  IADD3 R28, R8.reuse, 0x60, RZ ;  /* 0x00000060081c7810 */ /* 0x040fe20007ffe0ff */
[C---:B------:R-:W-:Y:S02]  /*0b60*/  VIADD R26, R8.reuse, 0x20 ;  /* 0x00000020081a7836 */ /* 0x040fe40000000000 */
[C---:B------:R-:W-:Y:S01]  /*0b70*/  VIADD R27, R8.reuse, 0x40 ;  /* 0x00000040081b7836 */ /* 0x040fe20000000000 */
[-C--:B------:R-:W-:Y:S02]  /*0b80*/  ISETP.GE.AND P3, PT, R8, R0.reuse, PT ;  /* 0x000000000800720c */ /* 0x080fe40003f66270 */
[-C--:B------:R-:W-:Y:S02]  /*0b90*/  ISETP.GE.AND P2, PT, R26, R0.reuse, PT ;  /* 0x000000001a00720c */ /* 0x080fe40003f46270 */
[-C--:B------:R-:W-:Y:S02]  /*0ba0*/  ISETP.GE.AND P1, PT, R27, R0.reuse, PT ;  /* 0x000000001b00720c */ /* 0x080fe40003f26270 */
[----:B------:R-:W-:-:S02]  /*0bb0*/  ISETP.GE.AND P0, PT, R28, R0, PT ;  /* 0x000000001c00720c */ /* 0x000fc40003f06270 */
[----:B------:R-:W-:Y:S01]  /*0bc0*/  LOP3.LUT R0, R2, 0xfffffffc, RZ, 0xc0, !PT ;  /* 0xfffffffc02007812 */ /* 0x000fe200078ec0ff */
[----:B-----5:R-:W-:Y:S01]  /*0bd0*/  IMAD R6, R15, R45, RZ ;  /* 0x0000002d0f067224 */ /* 0x020fe200078e02ff */
[----:B------:R-:W-:Y:S01]  /*0be0*/  SHF.R.S32.HI R2, RZ, 0x1f, R45 ;  /* 0x0000001fff027819 */ /* 0x000fe2000001142d */
[----:B------:R-:W-:Y:S02]  /*0bf0*/  BSSY B0, `(.L_x_1165) ;  /* 0x000000c000007945 */ /* 0x000fe40003800000 */
[----:B------:R-:W-:Y:S02]  /*0c00*/  IMAD.IADD R23, R194, 0x1, -R0 ;  /* 0x00000001c2177824 */ /* 0x000fe400078e0a00 */
[----:B------:R-:W-:Y:S02]  /*0c10*/  IMAD R6, R14, R2, R6 ;  /* 0x000000020e067224 */ /* 0x000fe400078e0206 */
[----:B------:R-:W-:Y:S01]  /*0c20*/  @P4 IMAD.MOV.U32 R2, RZ, RZ, 0x1 ;  /* 0x00000001ff024424 */ /* 0x000fe200078e00ff */
[----:B------:R-:W-:Y:S01]  /*0c30*/  SHF.L.U32 R29, R23, 0x3, RZ ;  /* 0x00000003171d7819 */ /* 0x000fe200000006ff */
[----:B---3--:R-:W-:Y:S01]  /*0c40*/  @P4 IMAD R0, R24, R25, RZ ;  /* 0x0000001918004224 */ /* 0x008fe200078e02ff */
[----:B--2---:R-:W-:Y:S06]  /*0c50*/  @P4 BRA `(.L_x_1166) ;  /* 0x0000000000144947 */ /* 0x004fec0003800000 */
[----:B------:R-:W2:Y:S04]  /*0c60*/  @P6 LD.E R0, desc[UR4][R168.64+0xd4] ;  /* 0x0000d404a8006980 */ /* 0x000ea8000c101900 */
[----:B------:R-:W2:Y:S04]  /*0c70*/  LD.E R2, desc[UR4][R168.64+0x60] ;  /* 0x00006004a8027980 */ /* 0x000ea8000c101900 */
[----:B------:R-:W2:Y:S01]  /*0c80*/  @!P6 LD.E R0, desc[UR4][R168.64+0xb4] ;  /* 0x0000b404a800e980 */ /* 0x000ea2000c101900 */
[----:B------:R-:W-:Y:S01]  /*0c90*/  MOV R24, 0x1 ;  /* 0x0000000100187802 */ /* 0x000fe20000000f00 */
[----:B--2---:R-:W-:-:S02]  /*0ca0*/  IMAD R2, R0, R2, RZ ;  /* 0x0000000200027224 */ /* 0x004fc400078e02ff */
.L_x_1166:
[----:B------:R-:W-:Y:S05]  /*0cb0*/  BSYNC B0 ;  /* 0x0000000000007941 */ /* 0x000fea0003800000 */
.L_x_1165:
[C---:B------:R-:W-:Y:S01]  /*0cc0*/  IADD3 R12, P4, R29.reuse, R12, RZ ;  /* 0x0000000c1d0c7210 */ /* 0x040fe20007f9e0ff */
[----:B------:R-:W-:Y:S01]  /*0cd0*/  IMAD R2, R44, R2, RZ ;  /* 0x000000022c027224 */ /* 0x000fe200078e02ff */
[----:B------:R-:W-:Y:S01]  /*0ce0*/  SHF.R.S32.HI R9, RZ, 0x1f, R8 ;  /* 0x0000001fff097819 */ /* 0x000fe20000011408 */
[----:B------:R-:W-:Y:S01]  /*0cf0*/  IMAD.U32 R3, RZ, RZ, UR9 ;  /* 0x00000009ff037e24 */ /* 0x000fe2000f8e00ff */
[C---:B------:R-:W-:Y:S01]  /*0d00*/  LEA.HI.X.SX32 R13, R29.reuse, R13, 0x1, P4 ;  /* 0x0000000d1d0d7211 */ /* 0x040fe200020f0eff */
[----:B------:R-:W-:Y:S01]  /*0d10*/  BSSY B0, `(.L_x_1167) ;  /* 0x0000011000007945 */ /* 0x000fe20003800000 */
[----:B------:R-:W-:Y:S02]  /*0d20*/  ISETP.GE.OR P4, PT, R29, R22, P3 ;  /* 0x000000161d00720c */ /* 0x000fe40001f86670 */
[----:B------:R-:W-:Y:S01]  /*0d30*/  SEL R25, R2, RZ, !P5 ;  /* 0x000000ff02197207 */ /* 0x000fe20006800000 */
[----:B------:R-:W-:Y:S01]  /*0d40*/  IMAD.WIDE.U32 R12, R45, R14, R12 ;  /* 0x0000000e2d0c7225 */ /* 0x000fe200078e000c */
[----:B------:R-:W-:-:S02]  /*0d50*/  ISETP.GE.OR P6, PT, R29, R22, P2 ;  /* 0x000000161d00720c */ /* 0x000fc400017c6670 */
[----:B------:R-:W-:Y:S01]  /*0d60*/  ISETP.GE.OR P5, PT, R29, R22, P1 ;  /* 0x000000161d00720c */ /* 0x000fe20000fa6670 */
[----:B------:R-:W-:-:S04]  /*0d70*/  IMAD.WIDE R2, R3, 0x80, R8 ;  /* 0x0000008003027825 */ /* 0x000fc800078e0208 */
[----:B------:R-:W-:Y:S02]  /*0d80*/  IMAD.IADD R7, R13, 0x1, R6 ;  /* 0x000000010d077824 */ /* 0x000fe400078e0206 */
[----:B------:R-:W-:Y:S06]  /*0d90*/  @P4 BRA `(.L_x_1168) ;  /* 0x0000000000204947 */ /* 0x000fec0003800000 */
[----:B------:R-:W-:Y:S01]  /*0da0*/  MOV R6, R12 ;  /* 0x0000000c00067202 */ /* 0x000fe20000000f00 */
[----:B------:R-:W-:-:S04]  /*0db0*/  IMAD R16, R3, R4, RZ ;  /* 0x0000000403107224 */ /* 0x000fc800078e02ff */
[----:B------:R-:W-:-:S04]  /*0dc0*/  IMAD.WIDE.U32 R14, R2, R4, R6 ;  /* 0x00000004020e7225 */ /* 0x000fc800078e0006 */
[----:B------:R-:W-:-:S05]  /*0dd0*/  IMAD R16, R2, R5, R16 ;  /* 0x0000000502107224 */ /* 0x000fca00078e0210 */
[----:B------:R-:W-:Y:S02]  /*0de0*/  IADD3 R15, R15, R16, RZ ;  /* 0x000000100f0f7210 */ /* 0x000fe40007ffe0ff */
[----:B------:R-:W-:-:S04]  /*0df0*/  LEA R16, P4, R14, R10, 0x1 ;  /* 0x0000000a0e107211 */ /* 0x000fc800078808ff */
[----:B------:R-:W-:-:S05]  /*0e00*/  LEA.HI.X R17, R14, R11, R15, 0x1, P4 ;  /* 0x0000000b0e117211 */ /* 0x000fca00020f0c0f */
[----:B------:R2:W-:Y:S04]  /*0e10*/  ST.E.128 desc[UR4][R16.64], RZ ;  /* 0x000000ff10007985 */ /* 0x0005e8000c101d04 */
.L_x_1168:
[----:B------:R-:W-:Y:S05]  /*0e20*/  BSYNC B0 ;  /* 0x0000000000007941 */ /* 0x000fea0003800000 */
.L_x_1167:
[----:B------:R-:W-:Y:S01]  /*0e30*/  BSSY B0, `(.L_x_1169) ;  /* 0x0000013000007945 */ /* 0x000fe20003800000 */
[----:B------:R-:W-:Y:S01]  /*0e40*/  ISETP.GE.OR P4, PT, R29, R22, P0 ;  /* 0x000000161d00720c */ /* 0x000fe20000786670 */
[----:B------:R-:W-:Y:S01]  /*0e50*/  IMAD R25, R45, R0, R25 ;  /* 0x000000002d197224 */ /* 0x000fe200078e0219 */
[C---:B------:R-:W-:Y:S01]  /*0e60*/  ISETP.NE.OR P3, PT, R23.reuse, RZ, P3 ;  /* 0x000000ff1700720c */ /* 0x040fe20001f65670 */
[----:B------:R-:W-:Y:S01]  /*0e70*/  IMAD R22, R24, UR8, RZ ;  /* 0x0000000818167c24 */ /* 0x000fe2000f8e02ff */
        /* <DEDUP_REMOVED lines=14> */
.L_x_1170:
[----:B------:R-:W-:Y:S05]  /*0f60*/  BSYNC B0 ;  /* 0x0000000000007941 */ /* 0x000fea0003800000 */
.L_x_1169:
        /* <DEDUP_REMOVED lines=13> */
.L_x_1172:
[----:B------:R-:W-:Y:S05]  /*1040*/  BSYNC B0 ;  /* 0x0000000000007941 */ /* 0x000fea0003800000 */
.L_x_1171:
        /* <DEDUP_REMOVED lines=12> */
.L_x_1174:
[----:B------:R-:W-:Y:S05]  /*1110*/  BSYNC B0 ;  /* 0x0000000000007941 */ /* 0x000fea0003800000 */
.L_x_1173:
        /* <DEDUP_REMOVED lines=28> */
[----:B--234-:R-:W-:Y:S05]  /*12e0*/  @P0 RET.REL.NODEC R2 `(_ZN5flash16flash_fwd_kernelI23Flash_fwd_kernel_traitsILi32ELi128ELi128ELi4ELb0ELb0EN7cutlass6half_tE19Flash_kernel_traitsILi32ELi128ELi128ELi4ES3_EELb1ELb0ELb1ELb1ELb0ELb0ELb0ELb1EEEvNS_16Flash_fwd_paramsE) ;  /* 0xffffffec02440950 */ /* 0x01cfea0003c3ffff */
        /* <DEDUP_REMOVED lines=9> */
[----:B------:R-:W-:Y:S05]  /*1380*/  RET.REL.NODEC R2 `(_ZN5flash16flash_fwd_kernelI23Flash_fwd_kernel_traitsILi32ELi128ELi128ELi4ELb0ELb0EN7cutlass6half_tE19Flash_kernel_traitsILi32ELi128ELi128ELi4ES3_EELb1ELb0ELb1ELb1ELb0ELb0ELb0ELb1EEEvNS_16Flash_fwd_paramsE) ;  /* 0xffffffec021c7950 */ /* 0x000fea0003c3ffff */
.L_x_1160:
[----:B------:R-:W2:Y:S04]  /*1390*/  LD.E R20, desc[UR4][R168.64+0x68] ;  /* 0x00006804a8147980 */ /* 0x000ea8000c101900 */
[----:B------:R-:W3:Y:S01]  /*13a0*/  LD.E.64 R46, desc[UR4][R168.64+0x38] ;  /* 0x00003804a82e7980 */ /* 0x000ee2000c101b00 */
[----:B------:R-:W-:Y:S02]  /*13b0*/  ISETP.NE.AND P1, PT, R32, -0x1, PT ;  /* 0xffffffff2000780c */ /* 0x000fe40003f25270 */
[----:B------:R-:W-:Y:S01]  /*13c0*/  ISETP.NE.AND P0, PT, R30, -0x1, PT ;  /* 0xffffffff1e00780c */ /* 0x000fe20003f05270 */
[----:B------:R-:W4:Y:S04]  /*13d0*/  LD.E.64 R12, desc[UR4][R168.64+0x30] ;  /* 0x00003004a80c7980 */ /* 0x000f28000c101b00 */
[----:B------:R-:W4:Y:S01]  /*13e0*/  LD.E.64 R18, desc[UR4][R168.64+0x48] ;  /* 0x00004804a8127980 */ /* 0x000f22000c101b00 */
[----:B------:R-:W1:Y:S05]  /*13f0*/  S2R R15, SR_CgaCtaId ;  /* 0x00000000000f7919 */ /* 0x000e6a0000008800 */
[----:B------:R-:W4:Y:S04]  /*1400*/  @!P1 LD.E.64 R8, desc[UR4][R168.64+0x20] ;  /* 0x00002004a8089980 */ /* 0x000f28000c101b00 */
[----:B------:R-:W4:Y:S01]  /*1410*/  @!P0 LD.E.64 R10, desc[UR4][R168.64+0x18] ;  /* 0x00001804a80a8980 */ /* 0x000f22000c101b00 */
[----:B------:R-:W-:-:S02]  /*1420*/  LEA.HI R28, R39, R194, RZ, 0x2 ;  /* 0x000000c2271c7211 */ /* 0x000fc400078f10ff */
[----:B------:R-:W-:Y:S01]  /*1430*/  LEA.HI R38, R39, R194, RZ, 0x3 ;  /* 0x000000c227267211 */ /* 0x000fe200078f18ff */
[----:B------:R-:W4:Y:S01]  /*1440*/  LD.E.64 R234, desc[UR4][R168.64+0x8] ;  /* 0x00000804a8ea7980 */ /* 0x000f22000c101b00 */
[----:B------:R-:W-:Y:S02]  /*1450*/  LOP3.LUT R2, R28, 0xfffffffc, RZ, 0xc0, !PT ;  /* 0xfffffffc1c027812 */ /* 0x000fe400078ec0ff */
[----:B------:R-:W-:Y:S01]  /*1460*/  SHF.R.S32.HI R37, RZ, 0x3, R38 ;  /* 0x00000003ff257819 */ /* 0x000fe20000011426 */
[----:B------:R-:W4:Y:S01]  /*1470*/  LD.E.64 R40, desc[UR4][R168.64+0x10] ;  /* 0x00001004a8287980 */ /* 0x000f22000c101b00 */
[----:B------:R-:W-:Y:S01]  /*1480*/  SHF.R.S32.HI R4, RZ, 0x2, R28 ;  /* 0x00000002ff047819 */ /* 0x000fe2000001141c */
[----:B------:R-:W-:Y:S01]  /*1490*/  IMAD.IADD R2, R194, 0x1, -R2 ;  /* 0x00000001c2027824 */ /* 0x000fe200078e0a02 */
[----:B------:R-:W-:Y:S01]  /*14a0*/  SHF.L.U32 R3, R37, 0x6, RZ ;  /* 0x0000000625037819 */ /* 0x000fe200000006ff */
[----:B------:R-:W4:Y:S01]  /*14b0*/  LD.E.64 R42, desc[UR4][R168.64+0x40] ;  /* 0x00004004a82a7980 */ /* 0x000f22000c101b00 */
[----:B------:R-:W-:Y:S01]  /*14c0*/  SHF.R.S32.HI R5, RZ, 0x1f, R4 ;  /* 0x0000001fff057819 */ /* 0x000fe20000011404 */
[----:B------:R-:W-:Y:S01]  /*14d0*/  IMAD.SHL.U32 R172, R2, 0x8, RZ ;  /* 0x0000000802ac7824 */ /* 0x000fe200078e00ff */
[----:B------:R-:W-:Y:S01]  /*14e0*/  MOV R14, 0x400 ;  /* 0x00000400000e7802 */ /* 0x000fe20000000f00 */
[----:B------:R2:W5:Y:S01]  /*14f0*/  LD.E.64 R24, desc[UR4][R168.64+0x50] ;  /* 0x00005004a8187980 */ /* 0x000562000c101b00 */
[----:B------:R-:W-:-:S02]  /*1500*/  LOP3.LUT R2, R3, 0xc0, RZ, 0xc0, !PT ;  /* 0x000000c003027812 */ /* 0x000fc400078ec0ff */
[----:B------:R-:W-:Y:S01]  /*1510*/  @!P1 SHF.R.S32.HI R16, RZ, 0x1f, R23 ;  /* 0x0000001fff109819 */ /* 0x000fe20000011417 */
[----:B------:R2:W5:Y:S01]  /*1520*/  LD.E R173, desc[UR4][R168.64+0xc0] ;  /* 0x0000c004a8ad7980 */ /* 0x000562000c101900 */
[----:B-1----:R-:W-:Y:S02]  /*1530*/  LEA R3, R15, R14, 0x18 ;  /* 0x0000000e0f037211 */ /* 0x002fe400078ec0ff */
[----:B------:R-:W-:Y:S02]  /*1540*/  LOP3.LUT R14, R2, 0x18, R172, 0xf8, !PT ;  /* 0x00000018020e7812 */ /* 0x000fe400078ef8ac */
[----:B------:R-:W-:Y:S02]  /*1550*/  IABS R29, R45 ;  /* 0x0000002d001d7213 */ /* 0x000fe40000000000 */
[----:B------:R-:W-:Y:S02]  /*1560*/  SHF.R.S32.HI R171, RZ, 0x5, R154 ;  /* 0x00000005ffab7819 */ /* 0x000fe4000001149a */
[----:B------:R-:W-:Y:S01]  /*1570*/  SHF.R.S32.HI R36, RZ, 0x1f, R172 ;  /* 0x0000001fff247819 */ /* 0x000fe200000114ac */
[C---:B------:R-:W-:Y:S01]  /*1580*/  VIADD R35, R4.reuse, 0x40 ;  /* 0x0000004004237836 */ /* 0x040fe20000000000 */
[----:B------:R-:W-:-:S02]  /*1590*/  IADD3 R33, R4, 0x20, RZ ;  /* 0x0000002004217810 */ /* 0x000fc40007ffe0ff */
[----:B------:R-:W-:Y:S02]  /*15a0*/  IADD3 R34, R4, 0x60, RZ ;  /* 0x0000006004227810 */ /* 0x000fe40007ffe0ff */
[----:B--2---:R-:W-:-:S04]  /*15b0*/  IABS R0, R20 ;  /* 0x0000001400007213 */ /* 0x004fc80000000000 */
[----:B------:R-:W1:Y:S08]  /*15c0*/  I2F.RP R6, R0 ;  /* 0x0000000000067306 */ /* 0x000e700000209400 */
[----:B-1----:R-:W1:Y:S02]  /*15d0*/  MUFU.RCP R6, R6 ;  /* 0x0000000600067308 */ /* 0x002e640000001000 */
[----:B-1----:R-:W-:-:S06]  /*15e0*/  VIADD R6, R6, 0xffffffe ;  /* 0x0ffffffe06067836 */ /* 0x002fcc0000000000 */
[----:B------:R1:W2:Y:S01]  /*15f0*/  F2I.FTZ.U32.TRUNC.NTZ R7, R6 ;  /* 0x0000000600077305 */ /* 0x0002a2000021f000 */
[----:B---3--:R-:W-:Y:S01]  /*1600*/  @!P1 IMAD R15, R47, R23, RZ ;  /* 0x000000172f0f9224 */ /* 0x008fe200078e02ff */
[----:B------:R-:W-:Y:S01]  /*1610*/  IABS R21, R20 ;  /* 0x0000001400157213 */ /* 0x000fe20000000000 */
[----:B-1----:R-:W-:-:S04]  /*1620*/  IMAD.U32 R6, RZ, RZ, UR9 ;  /* 0x00000009ff067e24 */ /* 0x002fc8000f8e00ff */
[----:B------:R-:W-:Y:S01]  /*1630*/  IMAD.WIDE R48, R6, 0x80, R4 ;  /* 0x0000008006307825 */ /* 0x000fe200078e0204 */
[----:B------:R-:W-:Y:S02]  /*1640*/  SHF.R.U32.HI R6, RZ, 0x3, R2 ;  /* 0x00000003ff067819 */ /* 0x000fe40000011602 */
[----:B--2---:R-:W-:Y:S02]  /*1650*/  IADD3 R2, RZ, -R7, RZ ;  /* 0x80000007ff027210 */ /* 0x004fe40007ffe0ff */
[----:B------:R-:W-:Y:S01]  /*1660*/  LOP3.LUT R27, R14, R6, RZ, 0x3c, !PT ;  /* 0x000000060e1b7212 */ /* 0x000fe200078e3cff */
[----:B------:R-:W-:Y:S02]  /*1670*/  @P1 IMAD.IADD R14, R23, 0x1, R32 ;  /* 0x00000001170e1824 */ /* 0x000fe400078e0220 */
[----:B------:R-:W-:Y:S02]  /*1680*/  IMAD R2, R2, R0, RZ ;  /* 0x0000000002027224 */ /* 0x000fe400078e02ff */
[----:B------:R-:W-:-:S02]  /*1690*/  IMAD.MOV.U32 R6, RZ, RZ, RZ ;  /* 0x000000ffff067224 */ /* 0x000fc400078e00ff */
[C---:B------:R-:W-:Y:S02]  /*16a0*/  @!P1 IMAD R26, R46.reuse, R16, R15 ;  /* 0x000000102e1a9224 */ /* 0x040fe400078e020f */
[-C--:B------:R-:W-:Y:S02]  /*16b0*/  @P1 IMAD R17, R47, R14.reuse, RZ ;  /* 0x0000000e2f111224 */ /* 0x080fe400078e02ff */
[----:B------:R-:W-:-:S04]  /*16c0*/  @P1 IMAD.WIDE.U32 R14, R46, R14, RZ ;  /* 0x0000000e2e0e1225 */ /* 0x000fc800078e00ff */
[----:B------:R-:W-:Y:S01]  /*16d0*/  IMAD.HI.U32 R16, R7, R2, R6 ;  /* 0x0000000207107227 */ /* 0x000fe200078e0006 */
[----:B------:R-:W-:-:S03]  /*16e0*/  IADD3 R2, RZ, -R21, RZ ;  /* 0x80000015ff027210 */ /* 0x000fc60007ffe0ff */
[----:B------:R-:W-:Y:S02]  /*16f0*/  @P1 IMAD.IADD R22, R15, 0x1, R17 ;  /* 0x000000010f161824 */ /* 0x000fe400078e0211 */
[----:B------:R-:W-:Y:S01]  /*1700*/  @P1 IMAD.MOV.U32 R17, RZ, RZ, R14 ;  /* 0x000000ffff111224 */ /* 0x000fe200078e000e */
[----:B------:R-:W-:Y:S01]  /*1710*/  MOV R14, R2 ;  /* 0x00000002000e7202 */ /* 0x000fe20000000f00 */
[----:B------:R-:W-:-:S04]  /*1720*/  IMAD.HI.U32 R2, R16, R29, RZ ;  /* 0x0000001d10027227 */ /* 0x000fc800078e00ff */
[----:B------:R-:W-:Y:S01]  /*1730*/  IMAD R14, R2, R14, R29 ;  /* 0x0000000e020e7224 */ /* 0x000fe200078e021d */
[----:B------:R-:W-:Y:S01]  /*1740*/  LEA.HI R21, R28, R4, RZ, 0x1 ;  /* 0x000000041c157211 */ /* 0x000fe200078f08ff */
[----:B------:R-:W-:-:S03]  /*1750*/  @!P1 IMAD.WIDE.U32 R6, R46, R23, RZ ;  /* 0x000000172e069225 */ /* 0x000fc600078e00ff */
[----:B------:R-:W-:Y:S01]  /*1760*/  ISETP.GT.U32.AND P2, PT, R0, R14, PT ;  /* 0x0000000e0000720c */ /* 0x000fe20003f44070 */
[----:B----4-:R-:W-:Y:S01]  /*1770*/  @!P1 IMAD R9, R9, R44, RZ ;  /* 0x0000002c09099224 */ /* 0x010fe200078e02ff */
[----:B------:R-:W-:Y:S02]  /*1780*/  @!P1 SHF.R.S32.HI R15, RZ, 0x1f, R44 ;  /* 0x0000001fff0f9819 */ /* 0x000fe4000001142c */
[----:B------:R-:W-:Y:S01]  /*1790*/  LOP3.LUT R16, R21, 0x7fffffe, RZ, 0xc0, !PT ;  /* 0x07fffffe15107812 */ /* 0x000fe200078ec0ff */
[----:B------:R-:W-:Y:S02]  /*17a0*/  @!P1 IMAD.IADD R7, R7, 0x1, R26 ;  /* 0x0000000107079824 */ /* 0x000fe400078e021a */
[----:B------:R-:W-:Y:S02]  /*17b0*/  @!P1 IMAD R21, R8, R15, R9 ;  /* 0x0000000f08159224 */ /* 0x000fe400078e0209 */
[----:B------:R-:W-:Y:S01]  /*17c0*/  IMAD.IADD R9, R4, 0x1, -R16 ;  /* 0x0000000104097824 */ /* 0x000fe200078e0a10 */
[----:B------:R-:W-:Y:S01]  /*17d0*/  @!P0 SHF.R.S32.HI R26, RZ, 0x1f, R44 ;  /* 0x0000001fff1a8819 */ /* 0x000fe2000001142c */
[----:B------:R-:W-:-:S02]  /*17e0*/  @!P1 IMAD.WIDE.U32 R6, R44, R8, R6 ;  /* 0x000000082c069225 */ /* 0x000fc400078e0006 */
[----:B------:R-:W-:Y:S02]  /*17f0*/  @!P2 IADD3 R14, R14, -R0, RZ ;  /* 0x800000000e0ea210 */ /* 0x000fe40007ffe0ff */
[----:B------:R-:W-:Y:S01]  /*1800*/  @!P0 IMAD R11, R11, R44, RZ ;  /* 0x0000002c0b0b8224 */ /* 0x000fe200078e02ff */
[----:B------:R-:W-:Y:S01]  /*1810*/  LEA R16, R171, R9, 0x3 ;  /* 0x00000009ab107211 */ /* 0x000fe200078e18ff */
[----:B------:R-:W-:Y:S01]  /*1820*/  @P0 IMAD R15, R13, R30, RZ ;  /* 0x0000001e0d0f0224 */ /* 0x000fe200078e02ff */
[----:B------:R-:W-:Y:S01]  /*1830*/  @!P1 MOV R17, R6 ;  /* 0x0000000600119202 */ /* 0x000fe20000000f00 */
[----:B------:R-:W-:Y:S01]  /*1840*/  @P0 IMAD.WIDE.U32 R8, R12, R30, RZ ;  /* 0x0000001e0c080225 */ /* 0x000fe200078e00ff */
[----:B------:R-:W-:Y:S01]  /*1850*/  ISETP.GE.U32.AND P5, PT, R14, R0, PT ;  /* 0x000000000e00720c */ /* 0x000fe20003fa6070 */
[----:B------:R-:W-:Y:S02]  /*1860*/  STL.64 [R1+0x390], R48 ;  /* 0x0003903001007387 */ /* 0x000fe40000100a00 */
[----:B------:R-:W-:-:S02]  /*1870*/  @!P1 IMAD.IADD R22, R7, 0x1, R21 ;  /* 0x0000000107169824 */ /* 0x000fc400078e0215 */
[----:B------:R-:W-:Y:S01]  /*1880*/  @!P0 IMAD R21, R10, R26, R11 ;  /* 0x0000001a0a158224 */ /* 0x000fe200078e020b */
[----:B------:R-:W-:Y:S01]  /*1890*/  IADD3 R6, P3, R172, R17, RZ ;  /* 0x00000011ac067210 */ /* 0x000fe20007f7e0ff */
[----:B------:R-:W-:Y:S01]  /*18a0*/  @!P0 IMAD.WIDE.U32 R10, R10, R44, RZ ;  /* 0x0000002c0a0a8225 */ /* 0x000fe200078e00ff */
[----:B------:R-:W-:Y:S01]  /*18b0*/  IADD3 R28, R195, -UR8, RZ ;  /* 0x80000008c31c7c10 */ /* 0x000fe2000fffe0ff */
[----:B------:R1:W5:Y:S02]  /*18c0*/  LD.E.64 R30, desc[UR4][R168.64+0x58] ;  /* 0x00005804a81e7980 */ /* 0x000364000c101b00 */
[----:B------:R-:W-:Y:S02]  /*18d0*/  IMAD.U32 R27, R16, 0x20, R27 ;  /* 0x00000020101b7824 */ /* 0x000fe400078e001b */
[----:B------:R-:W-:Y:S02]  /*18e0*/  @P0 IMAD.IADD R16, R9, 0x1, R15 ;  /* 0x0000000109100824 */ /* 0x000fe400078e020f */
[----:B------:R-:W-:-:S02]  /*18f0*/  @P0 IMAD.MOV.U32 R15, RZ, RZ, R8 ;  /* 0x000000ffff0f0224 */ /* 0x000fc400078e0008 */
[----:B------:R-:W-:Y:S01]  /*1900*/  @!P0 IMAD.MOV.U32 R15, RZ, RZ, R10 ;  /* 0x000000ffff0f8224 */ /* 0x000fe200078e000a */
[----:B------:R-:W-:Y:S01]  /*1910*/  LOP3.LUT R8, R45, R20, RZ, 0x3c, !PT ;  /* 0x000000142d087212 */ /* 0x000fe200078e3cff */
[-C--:B------:R-:W-:Y:S02]  /*1920*/  IMAD R0, R47, R4.reuse, RZ ;  /* 0x000000042f007224 */ /* 0x080fe400078e02ff */
[----:B------:R-:W-:Y:S01]  /*1930*/  IMAD.X R7, R36, 0x1, R22, P3 ;  /* 0x0000000124077824 */ /* 0x000fe200018e0616 */
[----:B------:R-:W-:Y:S01]  /*1940*/  @!P0 IADD3 R16, R11, R21, RZ ;  /* 0x000000150b108210 */ /* 0x000fe20007ffe0ff */
[----:B------:R-:W-:Y:S01]  /*1950*/  @!P2 VIADD R2, R2, 0x1 ;  /* 0x000000010202a836 */ /* 0x000fe20000000000 */
[----:B------:R-:W-:Y:S01]  /*1960*/  IADD3 R14, P2, R172, R15, RZ ;  /* 0x0000000fac0e7210 */ /* 0x000fe20007f5e0ff */
[----:B------:R-:W-:Y:S01]  /*1970*/  IMAD R0, R46, R5, R0 ;  /* 0x000000052e007224 */ /* 0x000fe200078e0200 */
[----:B------:R-:W-:Y:S01]  /*1980*/  ISETP.GE.AND P3, PT, R8, RZ, PT ;  /* 0x000000ff0800720c */ /* 0x000fe20003f66270 */
[----:B------:R-:W-:Y:S01]  /*1990*/  IMAD.WIDE.U32 R8, R46, R4, R6 ;  /* 0x000000042e087225 */ /* 0x000fe200078e0006 */
[----:B------:R-:W-:-:S03]  /*19a0*/  SHF.R.S32.HI R21, RZ, 0x1f, R45 ;  /* 0x0000001fff157819 */ /* 0x000fc6000001142d */
[----:B------:R-:W-:Y:S02]  /*19b0*/  @P5 VIADD R2, R2, 0x1 ;  /* 0x0000000102025836 */ /* 0x000fe40000000000 */
[----:B------:R-:W-:Y:S01]  /*19c0*/  @P0 IMAD.MOV.U32 R6, RZ, RZ, R12 ;  /* 0x000000ffff060224 */ /* 0x000fe200078e000c */
[----:B------:R-:W-:Y:S01]  /*19d0*/  @!P0 MOV R6, R12 ;  /* 0x0000000c00068202 */ /* 0x000fe20000000f00 */
[--C-:B------:R-:W-:Y:S02]  /*19e0*/  @P0 IMAD.MOV.U32 R7, RZ, RZ, R13.reuse ;  /* 0x000000ffff070224 */ /* 0x100fe400078e000d */
[----:B------:R-:W-:Y:S02]  /*19f0*/  IMAD R10, R19, R45, RZ ;  /* 0x0000002d130a7224 */ /* 0x000fe400078e02ff */
[----:B------:R-:W-:Y:S01]  /*1a00*/  IMAD.X R15, R36, 0x1, R16, P2 ;  /* 0x00000001240f7824 */ /* 0x000fe200010e0610 */
[----:B------:R-:W-:Y:S01]  /*1a10*/  IADD3 R17, R9, R0, RZ ;  /* 0x0000000009117210 */ /* 0x000fe20007ffe0ff */
[----:B------:R-:W-:Y:S01]  /*1a20*/  @!P0 IMAD.MOV.U32 R7, RZ, RZ, R13 ;  /* 0x000000ffff078224 */ /* 0x000fe200078e000d */
[----:B------:R-:W-:Y:S01]  /*1a30*/  MOV R22, R2 ;  /* 0x0000000200167202 */ /* 0x000fe20000000f00 */
[----:B------:R-:W2:Y:S01]  /*1a40*/  LD.E.64 R12, desc[UR4][R168.64+0x98] ;  /* 0x00009804a80c7980 */ /* 0x000ea2000c101b00 */
[----:B------:R-:W-:-:S02]  /*1a50*/  IMAD R10, R18, R21, R10 ;  /* 0x00000015120a7224 */ /* 0x000fc400078e020a */
[----:B------:R-:W-:Y:S01]  /*1a60*/  IMAD.WIDE.U32 R14, R45, R18, R14 ;  /* 0x000000122d0e7225 */ /* 0x000fe200078e000e */
[----:B------:R-:W3:Y:S04]  /*1a70*/  LD.E R0, desc[UR4][R168.64+0xc8] ;  /* 0x0000c804a8007980 */ /* 0x000ee8000c101900 */
[----:B------:R-:W4:Y:S04]  /*1a80*/  LD.E R2, desc[UR4][R168.64+0xc4] ;  /* 0x0000c404a8027980 */ /* 0x000f28000c101900 */
[----:B------:R-:W4:Y:S01]  /*1a90*/  LD.E R18, desc[UR4][R168.64+0x60] ;  /* 0x00006004a8127980 */ /* 0x000f22000c101900 */
[----:B------:R-:W-:Y:S01]  /*1aa0*/  @!P3 IMAD.MOV R22, RZ, RZ, -R22 ;  /* 0x000000ffff16b224 */ /* 0x000fe200078e0a16 */
[-C--:B------:R-:W-:Y:S01]  /*1ab0*/  ISETP.GE.AND P3, PT, R4, R28.reuse, PT ;  /* 0x0000001c0400720c */ /* 0x080fe20003f66270 */
[----:B------:R-:W-:Y:S01]  /*1ac0*/  IMAD.MOV.U32 R16, RZ, RZ, R8 ;  /* 0x000000ffff107224 */ /* 0x000fe200078e0008 */
[----:B------:R-:W-:Y:S01]  /*1ad0*/  STL.64 [R1+0x120], R46 ;  /* 0x0001202e01007387 */ /* 0x000fe20000100a00 */
[----:B------:R-:W-:-:S02]  /*1ae0*/  ISETP.GE.AND P2, PT, R33, R28, PT ;  /* 0x0000001c2100720c */ /* 0x000fc40003f46270 */
[-C--:B------:R-:W-:Y:S01]  /*1af0*/  ISETP.GE.AND P0, PT, R35, R28.reuse, PT ;  /* 0x0000001c2300720c */ /* 0x080fe20003f06270 */
[----:B------:R1:W-:Y:S01]  /*1b00*/  STL [R1+0x3a0], R28 ;  /* 0x0003a01c01007387 */ /* 0x0003e20000100800 */
[----:B------:R-:W-:-:S03]  /*1b10*/  ISETP.GE.AND P6, PT, R34, R28, PT ;  /* 0x0000001c2200720c */ /* 0x000fc60003fc6270 */
[----:B------:R2:W5:Y:S04]  /*1b20*/  LD.E.64 R8, desc[UR4][R168.64] ;  /* 0x00000004a8087980 */ /* 0x000568000c101b00 */
[----:B-1----:R1:W5:Y:S04]  /*1b30*/  @!P1 LD.E.64 R28, desc[UR4][R168.64+0x28] ;  /* 0x00002804a81c9980 */ /* 0x002368000c101b00 */
[----:B------:R1:W-:Y:S04]  /*1b40*/  STL.64 [R1+0xf0], R234 ;  /* 0x0000f0ea01007387 */ /* 0x0003e80000100a00 */
[----:B------:R1:W-:Y:S04]  /*1b50*/  STL.64 [R1+0xf8], R40 ;  /* 0x0000f82801007387 */ /* 0x0003e80000100a00 */
[----:B------:R1:W-:Y:S01]  /*1b60*/  STL.64 [R1+0xe8], R42 ;  /* 0x0000e82a01007387 */ /* 0x0003e20000100a00 */
[----:B------:R-:W-:Y:S01]  /*1b70*/  ISETP.NE.AND P4, PT, R20, RZ, PT ;  /* 0x000000ff1400720c */ /* 0x000fe20003f85270 */
[----:B------:R-:W-:Y:S01]  /*1b80*/  VIADD R180, R229, 0xffffffff ;  /* 0xffffffffe5b47836 */ /* 0x000fe20000000000 */
[----:B------:R-:W-:Y:S03]  /*1b90*/  BSSY B0, `(.L_x_1175) ;  /* 0x000001c000007945 */ /* 0x000fe60003800000 */
[----:B------:R-:W-:Y:S01]  /*1ba0*/  IMAD R26, R180, -0x80, R68 ;  /* 0xffffff80b41a7824 */ /* 0x000fe200078e0244 */
[----:B------:R-:W-:Y:S01]  /*1bb0*/  IADD3 R11, R15, R10, RZ ;  /* 0x0000000a0f0b7210 */ /* 0x000fe20007ffe0ff */
[----:B------:R-:W-:-:S03]  /*1bc0*/  IMAD R215, R27, 0x2, R3 ;  /* 0x000000021bd77824 */ /* 0x000fc600078e0203 */
[----:B------:R-:W-:-:S03]  /*1bd0*/  ISETP.GE.AND P5, PT, R4, R26, PT ;  /* 0x0000001a0400720c */ /* 0x000fc60003fa6270 */
[----:B------:R-:W-:Y:S02]  /*1be0*/  @!P4 LOP3.LUT R22, RZ, R20, RZ, 0x33, !PT ;  /* 0x00000014ff16c212 */ /* 0x000fe400078e33ff */
[----:B------:R-:W-:Y:S01]  /*1bf0*/  ISETP.GE.AND P4, PT, R33, R26, PT ;  /* 0x0000001a2100720c */ /* 0x000fe20003f86270 */
        /* <DEDUP_REMOVED lines=21> */
.L_x_1176:
[----:B------:R-:W-:Y:S05]  /*1d50*/  BSYNC B0 ;  /* 0x0000000000007941 */ /* 0x000fea0003800000 */
.L_x_1175:
        /* <DEDUP_REMOVED lines=31> */
.L_x_1178:
[----:B------:R-:W-:Y:S05]  /*1f50*/  BSYNC B0 ;  /* 0x0000000000007941 */ /* 0x000fea0003800000 */
.L_x_1177:
[----:B------:R-:W-:Y:S01]  /*1f60*/  IADD3 R13, R51, R19, RZ ;  /* 0x00000013330d7210 */ /* 0x000fe20007ffe0ff */
[----:B------:R-:W-:Y:S01]  /*1f70*/  BSSY B0, `(.L_x_1179) ;  /* 0x0000018000007945 */ /* 0x000fe20003800000 */
[----:B------:R-:W-:Y:S01]  /*1f80*/  MOV R12, R50 ;  /* 0x00000032000c7202 */ /* 0x000fe20000000f00 */
[----:B------:R-:W-:Y:S01]  /*1f90*/  IMAD R24, R25, R188, R18 ;  /* 0x000000bc19187224 */ /* 0x000fe200078e0212 */
[----:B------:R-:W-:-:S03]  /*1fa0*/  ISETP.GE.AND P2, PT, R34, R26, PT ;  /* 0x0000001a2200720c */ /* 0x000fc60003f46270 */
[----:B------:R5:W-:Y:S02]  /*1fb0*/  STL.64 [R1+0x370], R12 ;  /* 0x0003700c01007387 */ /* 0x000be40000100a00 */
[----:B-----5:R-:W-:Y:S01]  /*1fc0*/  IMAD.WIDE.U32 R12, R180, R188, R12 ;  /* 0x000000bcb40c7225 */ /* 0x020fe200078e000c */
        /* <DEDUP_REMOVED lines=18> */
.L_x_1180:
[----:B------:R-:W-:Y:S05]  /*20f0*/  BSYNC B0 ;  /* 0x0000000000007941 */ /* 0x000fea0003800000 */
.L_x_1179:
        /* <DEDUP_REMOVED lines=18> */
.L_x_1182:
[----:B------:R-:W-:Y:S05]  /*2220*/  BSYNC B0 ;  /* 0x0000000000007941 */ /* 0x000fea0003800000 */
.L_x_1181:
        /* <DEDUP_REMOVED lines=16> */
.L_x_1184:
[----:B------:R-:W-:Y:S05]  /*2330*/  BSYNC B0 ;  /* 0x0000000000007941 */ /* 0x000fea0003800000 */
.L_x_1183:
        /* <DEDUP_REMOVED lines=13> */
.L_x_1186:
[----:B------:R-:W-:Y:S05]  /*2410*/  BSYNC B0 ;  /* 0x0000000000007941 */ /* 0x000fea0003800000 */
.L_x_1185:
        /* <DEDUP_REMOVED lines=13> */
.L_x_1188:
[----:B------:R-:W-:Y:S05]  /*24f0*/  BSYNC B0 ;  /* 0x0000000000007941 */ /* 0x000fea0003800000 */
.L_x_1187:
        /* <DEDUP_REMOVED lines=15> */
.L_x_1190:
[----:B------:R-:W-:Y:S05]  /*25f0*/  BSYNC B0 ;  /* 0x0000000000007941 */ /* 0x000fea0003800000 */
.L_x_1189:
[----:B-1----:R-:W2:Y:S04]  /*2600*/  LD.E.64 R6, desc[UR4][R168.64+0x1b8] ;  /* 0x0001b804a8067980 */ /* 0x002ea8000c101b00 */
[----:B------:R-:W0:Y:S01]  /*2610*/  LDGDEPBAR ;  /* 0x00000000000079af */ /* 0x000e220000000000 */
[----:B------:R-:W-:-:S03]  /*2620*/  LOP3.LUT R13, R38, 0xfffffff8, RZ, 0xc0, !PT ;  /* 0xfffffff8260d7812 */ /* 0x000fc600078ec0ff */
[----:B------:R-:W5:Y:S04]  /*2630*/  LD.E R152, desc[UR4][R168.64+0x188] ;  /* 0x00018804a8987980 */ /* 0x000f68000c101900 */
[----:B------:R-:W5:Y:S01]  /*2640*/  LD.E R69, desc[UR4][R168.64+0x184] ;  /* 0x00018404a8457980 */ /* 0x000f62000c101900 */
[----:B--2---:R-:W-:-:S04]  /*2650*/  ISETP.NE.U32.AND P0, PT, R6, RZ, PT ;  /* 0x000000ff0600720c */ /* 0x004fc80003f05070 */
[----:B------:R-:W-:-:S13]  /*2660*/  ISETP.NE.AND.EX P0, PT, R7, RZ, PT, P0 ;  /* 0x000000ff0700720c */ /* 0x000fda0003f05300 */
[----:B------:R-:W2:Y:S01]  /*2670*/  @P0 LD.E.64 R8, desc[UR4][R168.64+0x1c0] ;  /* 0x0001c004a8080980 */ /* 0x000ea2000c101b00 */
[----:B------:R-:W-:Y:S01]  /*2680*/  @P0 SHF.R.S32.HI R2, RZ, 0x1f, R44 ;  /* 0x0000001fff020819 */ /* 0x000fe2000001142c */
[----:B------:R-:W-:Y:S02]  /*2690*/  @P0 IMAD.MOV.U32 R20, RZ, RZ, R45 ;  /* 0x000000ffff140224 */ /* 0x000fe400078e002d */
[----:B------:R-:W5:Y:S01]  /*26a0*/  @P0 LD.E R71, desc[UR4][R168.64+0xd8] ;  /* 0x0000d804a8470980 */ /* 0x000f62000c101900 */
[C---:B---3--:R-:W-:Y:S01]  /*26b0*/  SHF.L.U64.HI R19, R42.reuse, 0x7, R43 ;  /* 0x000000072a137819 */ /* 0x048fe2000001022b */
[----:B------:R-:W-:Y:S01]  /*26c0*/  IMAD.SHL.U32 R18, R42, 0x80, RZ ;  /* 0x000000802a127824 */ /* 0x000fe200078e00ff */
[-C--:B------:R-:W-:Y:S02]  /*26d0*/  ISETP.GE.AND P4, PT, R33, R26.reuse, PT ;  /* 0x0000001a2100720c */ /* 0x080fe40003f86270 */
[----:B------:R-:W-:Y:S01]  /*26e0*/  ISETP.GE.AND P3, PT, R35, R26, PT ;  /* 0x0000001a2300720c */ /* 0x000fe20003f66270 */
[----:B--2---:R-:W-:-:S02]  /*26f0*/  @P0 IMAD R0, R9, R44, RZ ;  /* 0x0000002c09000224 */ /* 0x004fc400078e02ff */
[----:B------:R-:W-:-:S04]  /*2700*/  @P0 IMAD.WIDE.U32 R10, R44, R8, R20 ;  /* 0x000000082c0a0225 */ /* 0x000fc800078e0014 */
[----:B------:R-:W-:Y:S01]  /*2710*/  @P0 IMAD R8, R8, R2, R0 ;  /* 0x0000000208080224 */ /* 0x000fe200078e0200 */
[----:B------:R-:W-:-:S03]  /*2720*/  @P0 LEA R6, P2, R10, R6, 0x2 ;  /* 0x000000060a060211 */ /* 0x000fc600078410ff */
[----:B------:R-:W-:-:S05]  /*2730*/  @P0 IMAD.IADD R8, R11, 0x1, R8 ;  /* 0x000000010b080824 */ /* 0x000fca00078e0208 */
[----:B------:R-:W-:Y:S02]  /*2740*/  @P0 LEA.HI.X R7, R10, R7, R8, 0x2, P2 ;  /* 0x000000070a070211 */ /* 0x000fe400010f1408 */
[----:B------:R-:W-:-:S03]  /*2750*/  LEA.HI R8, R39, R194, RZ, 0x4 ;  /* 0x000000c227087211 */ /* 0x000fc600078f20ff */
[----:B------:R1:W5:Y:S01]  /*2760*/  @P0 LD.E R153, desc[UR4][R6.64] ;  /* 0x0000000406990980 */ /* 0x000362000c101900 */
[----:B------:R-:W-:Y:S01]  /*2770*/  SHF.R.S32.HI R0, RZ, 0x4, R8 ;  /* 0x00000004ff007819 */ /* 0x000fe20000011408 */
[----:B------:R-:W-:-:S04]  /*2780*/  DEPBAR.LE SB0, 0x0 ;  /* 0x000080000000791a */ /* 0x000fc80000000000 */
[----:B------:R-:W-:Y:S02]  /*2790*/  @!P1 SHF.R.S32.HI R2, RZ, 0x1f, R23 ;  /* 0x0000001fff029819 */ /* 0x000fe40000011417 */
[C---:B-1----:R-:W-:Y:S02]  /*27a0*/  LEA.HI R7, R8.reuse, R0, RZ, 0x1 ;  /* 0x0000000008077211 */ /* 0x042fe400078f08ff */
[----:B------:R-:W-:Y:S02]  /*27b0*/  LOP3.LUT R8, R8, 0xfffffff0, RZ, 0xc0, !PT ;  /* 0xfffffff008087812 */ /* 0x000fe400078ec0ff */
[----:B------:R-:W-:Y:S01]  /*27c0*/  LOP3.LUT R7, R7, 0xfffffffe, RZ, 0xc0, !PT ;  /* 0xfffffffe07077812 */ /* 0x000fe200078ec0ff */
[----:B------:R-:W-:-:S04]  /*27d0*/  @!P1 IMAD R6, R43, R23, RZ ;  /* 0x000000172b069224 */ /* 0x000fc800078e02ff */
[----:B------:R-:W-:Y:S02]  /*27e0*/  IMAD.IADD R16, R0, 0x1, -R7 ;  /* 0x0000000100107824 */ /* 0x000fe400078e0a07 */
[----:B------:R-:W-:Y:S02]  /*27f0*/  IMAD.IADD R0, R194, 0x1, -R8 ;  /* 0x00000001c2007824 */ /* 0x000fe400078e0a08 */
[C---:B------:R-:W-:Y:S02]  /*2800*/  @!P1 IMAD R9, R42.reuse, R2, R6 ;  /* 0x000000022a099224 */ /* 0x040fe400078e0206 */
[----:B------:R-:W-:Y:S01]  /*2810*/  @!P1 IMAD.WIDE.U32 R6, R42, R23, RZ ;  /* 0x000000172a069225 */ /* 0x000fe200078e00ff */
[----:B------:R-:W-:Y:S02]  /*2820*/  LEA.HI R2, R0, R0, RZ, 0x1 ;  /* 0x0000000000027211 */ /* 0x000fe400078f08ff */
[----:B------:R-:W-:Y:S01]  /*2830*/  @!P1 SHF.R.S32.HI R8, RZ, 0x1f, R44 ;  /* 0x0000001fff089819 */ /* 0x000fe2000001142c */
[----:B------:R-:W-:Y:S01]  /*2840*/  @!P1 IMAD.IADD R7, R7, 0x1, R9 ;  /* 0x0000000107079824 */ /* 0x000fe200078e0209 */
[----:B------:R-:W-:Y:S01]  /*2850*/  @P1 IADD3 R10, R23, R32, RZ ;  /* 0x00000020170a1210 */ /* 0x000fe20007ffe0ff */
[----:B------:R-:W-:Y:S01]  /*2860*/  @!P1 IMAD R9, R29, R44, RZ ;  /* 0x0000002c1d099224 */ /* 0x000fe200078e02ff */
[----:B------:R-:W-:-:S02]  /*2870*/  LOP3.LUT R11, R2, 0x7fffffe, RZ, 0xc0, !PT ;  /* 0x07fffffe020b7812 */ /* 0x000fc400078ec0ff */
[----:B------:R-:W-:Y:S01]  /*2880*/  SHF.R.S32.HI R12, RZ, 0x1f, R0 ;  /* 0x0000001fff0c7819 */ /* 0x000fe20000011400 */
[----:B------:R-:W-:Y:S02]  /*2890*/  @!P1 IMAD R15, R28, R8, R9 ;  /* 0x000000081c0f9224 */ /* 0x000fe400078e0209 */
[----:B------:R-:W-:Y:S01]  /*28a0*/  IMAD.IADD R175, R0, 0x1, -R11 ;  /* 0x0000000100af7824 */ /* 0x000fe200078e0a0b */
[----:B------:R-:W-:Y:S01]  /*28b0*/  LEA.HI R17, R12, R0, RZ, 0x3 ;  /* 0x000000000c117211 */ /* 0x000fe200078f18ff */
[----:B------:R-:W-:Y:S01]  /*28c0*/  @P1 IMAD.WIDE.U32 R8, R42, R10, RZ ;  /* 0x0000000a2a081225 */ /* 0x000fe200078e00ff */
[----:B------:R-:W-:-:S03]  /*28d0*/  SHF.R.S32.HI R12, RZ, 0x1, R2 ;  /* 0x00000001ff0c7819 */ /* 0x000fc60000011402 */
[----:B------:R-:W-:Y:S01]  /*28e0*/  IMAD.IADD R11, R194, 0x1, -R13 ;  /* 0x00000001c20b7824 */ /* 0x000fe200078e0a0d */
[----:B------:R-:W-:Y:S01]  /*28f0*/  SHF.R.S32.HI R13, RZ, 0x1f, R2 ;  /* 0x0000001fff0d7819 */ /* 0x000fe20000011402 */
[----:B------:R-:W-:Y:S01]  /*2900*/  @!P1 IMAD.WIDE.U32 R6, R44, R28, R6 ;  /* 0x0000001c2c069225 */ /* 0x000fe200078e0006 */
[----:B------:R-:W-:-:S07]  /*2910*/  @P1 MOV R2, R8 ;  /* 0x0000000800021202 */ /* 0x000fce0000000f00 */
[----:B------:R-:W-:Y:S05]  /*2920*/  WARPSYNC.ALL ;  /* 0x0000000000007948 */ /* 0x000fea0003800000 */
[----:B------:R-:W-:Y:S01]  /*2930*/  @P1 IMAD R0, R43, R10, RZ ;  /* 0x0000000a2b001224 */ /* 0x000fe200078e02ff */
[----:B------:R-:W-:Y:S01]  /*2940*/  LEA.HI R8, R13, R12, RZ, 0x2 ;  /* 0x0000000c0d087211 */ /* 0x000fe200078f10ff */
[----:B------:R-:W-:Y:S01]  /*2950*/  @!P1 IMAD.MOV.U32 R2, RZ, RZ, R6 ;  /* 0x000000ffff029224 */ /* 0x000fe200078e0006 */
[----:B------:R-:W-:Y:S01]  /*2960*/  LEA.HI R10, R11, R11, RZ, 0x1 ;  /* 0x0000000b0b0a7211 */ /* 0x000fe200078f08ff */
[----:B------:R-:W-:Y:S01]  /*2970*/  @P1 IMAD.IADD R0, R9, 0x1, R0 ;  /* 0x0000000109001824 */ /* 0x000fe200078e0200 */
[----:B------:R-:W-:-:S02]  /*2980*/  @!P1 IADD3 R0, R7, R15, RZ ;  /* 0x0000000f07009210 */ /* 0x000fc40007ffe0ff */
[----:B------:R-:W-:Y:S02]  /*2990*/  LOP3.LUT R7, R8, 0xfffffffc, RZ, 0xc0, !PT ;  /* 0xfffffffc08077812 */ /* 0x000fe400078ec0ff */
[----:B------:R-:W-:Y:S01]  /*29a0*/  LOP3.LUT R14, R10, 0x3fffffe, RZ, 0xc0, !PT ;  /* 0x03fffffe0a0e7812 */ /* 0x000fe200078ec0ff */
[----:B------:R-:W-:Y:S01]  /*29b0*/  BAR.SYNC.DEFER_BLOCKING 0x0 ;  /* 0x0000000000007b1d */ /* 0x000fe20000010000 */
[----:B------:R-:W-:Y:S02]  /*29c0*/  IADD3 R6, P1, R172, R2, RZ ;  /* 0x00000002ac067210 */ /* 0x000fe40007f3e0ff */
[----:B------:R-:W-:Y:S01]  /*29d0*/  SHF.R.S32.HI R10, RZ, 0x1, R10 ;  /* 0x00000001ff0a7819 */ /* 0x000fe2000001140a */
[----:B------:R-:W-:Y:S02]  /*29e0*/  IMAD.IADD R12, R12, 0x1, -R7 ;  /* 0x000000010c0c7824 */ /* 0x000fe400078e0a07 */
[----:B------:R-:W-:Y:S01]  /*29f0*/  IMAD.X R7, R36, 0x1, R0, P1 ;  /* 0x0000000124077824 */ /* 0x000fe200008e0600 */
[----:B------:R-:W-:Y:S01]  /*2a00*/  ISETP.GE.AND P1, PT, R4, R26, PT ;  /* 0x0000001a0400720c */ /* 0x000fe20003f26270 */
[----:B------:R-:W-:-:S02]  /*2a10*/  IMAD.SHL.U32 R0, R10, 0x40, RZ ;  /* 0x000000400a007824 */ /* 0x000fc400078e00ff */
[-C--:B------:R-:W-:Y:S01]  /*2a20*/  IMAD R2, R43, R4.reuse, RZ ;  /* 0x000000042b027224 */ /* 0x080fe200078e02ff */
[----:B------:R-:W-:Y:S02]  /*2a30*/  SHF.L.U32 R9, R37, 0x3, RZ ;  /* 0x0000000325097819 */ /* 0x000fe400000006ff */
[----:B------:R-:W-:Y:S01]  /*2a40*/  LOP3.LUT R0, R0, 0xc0, RZ, 0xc0, !PT ;  /* 0x000000c000007812 */ /* 0x000fe200078ec0ff */
[----:B------:R-:W-:Y:S02]  /*2a50*/  IMAD R8, R42, R5, R2 ;  /* 0x000000052a087224 */ /* 0x000fe400078e0202 */
[----:B------:R-:W-:Y:S01]  /*2a60*/  IMAD.SHL.U32 R2, R12, 0x40, RZ ;  /* 0x000000400c027824 */ /* 0x000fe200078e00ff */
[----:B------:R-:W-:Y:S01]  /*2a70*/  LOP3.LUT R9, R0, 0x8, R9, 0xf8, !PT ;  /* 0x0000000800097812 */ /* 0x000fe200078ef809 */
[----:B------:R-:W-:Y:S01]  /*2a80*/  IMAD.WIDE.U32 R4, R42, R4, R6 ;  /* 0x000000042a047225 */ /* 0x000fe200078e0006 */
[----:B------:R-:W-:-:S03]  /*2a90*/  SHF.R.U32.HI R0, RZ, 0x3, R0 ;  /* 0x00000003ff007819 */ /* 0x000fc60000011600 */
[----:B------:R-:W-:Y:S01]  /*2aa0*/  IMAD.SHL.U32 R7, R17, 0x20, RZ ;  /* 0x0000002011077824 */ /* 0x000fe200078e00ff */
[----:B------:R-:W-:Y:S01]  /*2ab0*/  SHF.L.U32 R6, R16, 0x3, RZ ;  /* 0x0000000310067819 */ /* 0x000fe200000006ff */
[----:B------:R-:W-:Y:S01]  /*2ac0*/  @P1 STS [R215+0x4000], RZ ;  /* 0x004000ffd7001388 */ /* 0x000fe20000000800 */
[----:B------:R-:W-:Y:S01]  /*2ad0*/  LOP3.LUT R2, R2, 0xc0, RZ, 0xc0, !PT ;  /* 0x000000c002027812 */ /* 0x000fe200078ec0ff */
[----:B------:R-:W-:Y:S01]  /*2ae0*/  IMAD.IADD R5, R5, 0x1, R8 ;  /* 0x0000000105057824 */ /* 0x000fe200078e0208 */
[----:B------:R-:W-:Y:S01]  /*2af0*/  LOP3.LUT R9, R9, R0, RZ, 0x3c, !PT ;  /* 0x0000000009097212 */ /* 0x000fe200078e3cff */
[----:B------:R-:W-:Y:S01]  /*2b00*/  @P1 STS [R215+0x4004], RZ ;  /* 0x004004ffd7001388 */ /* 0x000fe20000000800 */
[----:B------:R-:W-:Y:S01]  /*2b10*/  LOP3.LUT R174, R7, 0xffffff00, RZ, 0xc0, !PT ;  /* 0xffffff0007ae7812 */ /* 0x000fe200078ec0ff */
[-C--:B------:R-:W-:Y:S02]  /*2b20*/  IMAD R0, R31, R22.reuse, RZ ;  /* 0x000000161f007224 */ /* 0x080fe400078e02ff */
[----:B------:R-:W-:Y:S01]  /*2b30*/  @P1 STS.64 [R215+0x4008], RZ ;  /* 0x004008ffd7001388 */ /* 0x000fe20000000a00 */
[----:B------:R-:W-:Y:S01]  /*2b40*/  LOP3.LUT R6, R2, 0x8, R6, 0xf8, !PT ;  /* 0x0000000802067812 */ /* 0x000fe200078ef806 */
[----:B------:R-:W-:Y:S01]  /*2b50*/  IMAD.WIDE.U32 R20, R30, R22, R4 ;  /* 0x000000161e147225 */ /* 0x000fe200078e0004 */
[----:B------:R-:W-:-:S03]  /*2b60*/  SHF.R.U32.HI R2, RZ, 0x3, R2 ;  /* 0x00000003ff027819 */ /* 0x000fc60000011602 */
[----:B------:R-:W-:Y:S02]  /*2b70*/  IMAD R5, R30, R27, R0 ;  /* 0x0000001b1e057224 */ /* 0x000fe400078e0200 */
[----:B------:R-:W-:Y:S01]  /*2b80*/  IMAD R0, R171, 0x200, R174 ;  /* 0x00000200ab007824 */ /* 0x000fe200078e02ae */
[----:B------:R-:W-:Y:S01]  /*2b90*/  LOP3.LUT R155, R6, R2, RZ, 0x3c, !PT ;  /* 0x00000002069b7212 */ /* 0x000fe200078e3cff */
[----:B------:R-:W-:Y:S02]  /*2ba0*/  IMAD.IADD R14, R11, 0x1, -R14 ;  /* 0x000000010b0e7824 */ /* 0x000fe400078e0a0e */
[----:B------:R-:W-:Y:S02]  /*2bb0*/  IMAD.IADD R7, R21, 0x1, R5 ;  /* 0x0000000115077824 */ /* 0x000fe400078e0205 */
[----:B------:R-:W-:Y:S01]  /*2bc0*/  IMAD.MOV.U32 R6, RZ, RZ, R20 ;  /* 0x000000ffff067224 */ /* 0x000fe200078e0014 */
[----:B------:R-:W-:Y:S01]  /*2bd0*/  STL.64 [R1+0x380], R20 ;  /* 0x0003801401007387 */ /* 0x000fe20000100a00 */
[----:B------:R-:W-:Y:S01]  /*2be0*/  IMAD R14, R16, 0x8, R14 ;  /* 0x00000008100e7824 */ /* 0x000fe200078e020e */
[----:B------:R-:W-:Y:S01]  /*2bf0*/  LEA R2, R175, R0, 0x5 ;  /* 0x00000000af027211 */ /* 0x000fe200078e28ff */
[----:B------:R-:W-:Y:S01]  /*2c00*/  IMAD R4, R19, R180, RZ ;  /* 0x000000b413047224 */ /* 0x000fe200078e02ff */
[----:B------:R-:W-:Y:S01]  /*2c10*/  STL [R1+0x234], R19 ;  /* 0x0002341301007387 */ /* 0x000fe20000100800 */
[----:B------:R-:W-:Y:S01]  /*2c20*/  IMAD.U32 R0, R14, 0x20, R9 ;  /* 0x000000200e007824 */ /* 0x000fe200078e0009 */
[----:B------:R-:W-:-:S02]  /*2c30*/  IADD3 R2, R155, R2, RZ ;  /* 0x000000029b027210 */ /* 0x000fc40007ffe0ff */
[----:B------:R-:W-:Y:S01]  /*2c40*/  STL [R1+0x230], R18 ;  /* 0x0002301201007387 */ /* 0x000fe20000100800 */
[----:B------:R-:W-:Y:S01]  /*2c50*/  IMAD R4, R25, R18, R4 ;  /* 0x0000001219047224 */ /* 0x000fe200078e0204 */
[----:B------:R-:W-:Y:S02]  /*2c60*/  BSSY B0, `(.L_x_1191) ;  /* 0x0000013000007945 */ /* 0x000fe40003800000 */
[----:B------:R1:W-:Y:S01]  /*2c70*/  STL.64 [R1+0x378], R6 ;  /* 0x0003780601007387 */ /* 0x0003e20000100a00 */
[----:B------:R-:W-:Y:S01]  /*2c80*/  ISETP.GE.AND P2, PT, R34, R26, PT ;  /* 0x0000001a2200720c */ /* 0x000fe20003f46270 */
[----:B------:R-:W-:Y:S01]  /*2c90*/  IMAD R170, R0, 0x2, R3 ;  /* 0x0000000200aa7824 */ /* 0x000fe200078e0203 */
[----:B------:R-:W-:Y:S01]  /*2ca0*/  LEA R189, R2, R3, 0x1 ;  /* 0x0000000302bd7211 */ /* 0x000fe200078e08ff */
        /* <DEDUP_REMOVED lines=14> */
.L_x_1192:
[----:B------:R-:W-:Y:S05]  /*2d90*/  BSYNC B0 ;  /* 0x0000000000007941 */ /* 0x000fea0003800000 */
.L_x_1191:
        /* <DEDUP_REMOVED lines=8> */
[----:B--2---:R-:W-:-:S04]  /*2e20*/  LEA R8, P1, R0, R40, 0x1 ;  /* 0x0000002800087211 */ /* 0x004fc800078208ff */
[----:B------:R-:W-:-:S05]  /*2e30*/  LEA.HI.X R9, R0, R41, R2, 0x1, P1 ;  /* 0x0000002900097211 */ /* 0x000fca00008f0c02 */
[----:B------:R-:W-:Y:S01]  /*2e40*/  @!PT LDS RZ, [RZ] ;  /* 0x00000000fffff984 */ /* 0x000fe20000000800 */
[----:B------:R-:W-:Y:S01]  /*2e50*/  @!PT LDS RZ, [RZ] ;  /* 0x00000000fffff984 */ /* 0x000fe20000000800 */
[----:B------:R-:W-:Y:S01]  /*2e60*/  @!PT LDS RZ, [RZ] ;  /* 0x00000000fffff984 */ /* 0x000fe20000000800 */
[----:B------:R2:W-:Y:S04]  /*2e70*/  LDGSTS.E.BYPASS.LTC128B.128 [R215+0x4800], desc[UR4][R8.64] ;  /* 0x0480000008d77fae */ /* 0x0005e8000b901d44 */
.L_x_1194:
[----:B------:R-:W-:Y:S05]  /*2e80*/  BSYNC B0 ;  /* 0x0000000000007941 */ /* 0x000fea0003800000 */
.L_x_1193:
        /* <DEDUP_REMOVED lines=14> */
.L_x_1196:
[----:B------:R-:W-:Y:S05]  /*2f70*/  BSYNC B0 ;  /* 0x0000000000007941 */ /* 0x000fea0003800000 */
.L_x_1195:
        /* <DEDUP_REMOVED lines=16> */
.L_x_1198:
[----:B------:R-:W-:Y:S05]  /*3080*/  BSYNC B0 ;  /* 0x0000000000007941 */ /* 0x000fea0003800000 */
.L_x_1197:
[----:B-1----:R-:W-:Y:S01]  /*3090*/  LDSM.16.M88.4 R4, [R189+0x1000] ;  /* 0x00100000bd04783b */ /* 0x002fe20000000200 */
[----:B------:R-:W-:Y:S01]  /*30a0*/  LOP3.LUT P1, RZ, R10, 0x2, RZ, 0xc0, !PT ;  /* 0x000000020aff7812 */ /* 0x000fe2000782c0ff */
[----:B------:R-:W-:Y:S01]  /*30b0*/  IMAD.MOV.U32 R0, RZ, RZ, 0x10 ;  /* 0x00000010ff007424 */ /* 0x000fe200078e00ff */
[----:B------:R-:W-:Y:S01]  /*30c0*/  LOP3.LUT P2, RZ, R12, 0x2, RZ, 0xc0, !PT ;  /* 0x000000020cff7812 */ /* 0x000fe2000784c0ff */
[----:B------:R-:W1:Y:S01]  /*30d0*/  LDSM.16.M88.4 R40, [R170+0x3800] ;  /* 0x00380000aa28783b */ /* 0x000e620000000200 */
[----:B------:R-:W-:Y:S01]  /*30e0*/  VIADD R2, R170, 0x2000 ;  /* 0x00002000aa027836 */ /* 0x000fe20000000000 */
[----:B------:R-:W-:Y:S01]  /*30f0*/  BSSY B1, `(.L_x_1199) ;  /* 0x00000c1000017945 */ /* 0x000fe20003800000 */
[----:B------:R-:W-:Y:S01]  /*3100*/  SEL R0, R0, 0xfffffff0, !P2 ;  /* 0xfffffff000007807 */ /* 0x000fe20005000000 */
[----:B------:R-:W3:Y:S01]  /*3110*/  LDSM.16.M88.4 R36, [R170+0x3c00] ;  /* 0x003c0000aa24783b */ /* 0x000ee20000000200 */
[----:B------:R-:W-:Y:S02]  /*3120*/  VIADD R191, R170, 0x2020 ;  /* 0x00002020aabf7836 */ /* 0x000fe40000000000 */
[----:B------:R-:W-:Y:S01]  /*3130*/  IMAD.MOV.U32 R200, RZ, RZ, RZ ;  /* 0x000000ffffc87224 */ /* 0x000fe200078e00ff */
[----:B------:R-:W4:Y:S01]  /*3140*/  LDSM.16.M88.4 R28, [R170+0x2000] ;  /* 0x00200000aa1c783b */ /* 0x000f220000000200 */
[----:B------:R-:W-:-:S02]  /*3150*/  IMAD R190, R0, 0x2, R189 ;  /* 0x0000000200be7824 */ /* 0x000fc400078e02bd */
[----:B------:R-:W-:Y:S01]  /*3160*/  @P1 VIADD R191, R2, 0xffffffe0 ;  /* 0xffffffe002bf1836 */ /* 0x000fe20000000000 */
[----:B------:R-:W4:Y:S01]  /*3170*/  LDSM.16.M88.4 R24, [R170+0x2400] ;  /* 0x00240000aa18783b */ /* 0x000f220000000200 */
[----:B------:R-:W-:Y:S01]  /*3180*/  SHF.R.S32.HI R2, RZ, 0x1f, R154 ;  /* 0x0000001fff027819 */ /* 0x000fe2000001149a */
[----:B------:R-:W-:Y:S02]  /*3190*/  VIADD R233, R192, 0xb54cda56 ;  /* 0xb54cda56c0e97836 */ /* 0x000fe40000000000 */
[----:B------:R-:W4:Y:S01]  /*31a0*/  LDSM.16.M88.4 R20, [R170+0x2800] ;  /* 0x00280000aa14783b */ /* 0x000f220000000200 */
[----:B------:R-:W-:Y:S01]  /*31b0*/  LEA.HI R2, R2, R171, RZ, 0x2 ;  /* 0x000000ab02027211 */ /* 0x000fe200078f10ff */
[----:B------:R-:W-:Y:S02]  /*31c0*/  VIADD R231, R193, 0x646e171e ;  /* 0x646e171ec1e77836 */ /* 0x000fe40000000000 */
[----:B------:R-:W4:Y:S01]  /*31d0*/  LDSM.16.M88.4 R16, [R170+0x2c00] ;  /* 0x002c0000aa10783b */ /* 0x000f220000000200 */
[----:B------:R-:W-:-:S02]  /*31e0*/  VIADD R198, R191, 0x400 ;  /* 0x00000400bfc67836 */ /* 0x000fc40000000000 */
[C---:B------:R-:W-:Y:S01]  /*31f0*/  VIADD R197, R191.reuse, 0x800 ;  /* 0x00000800bfc57836 */ /* 0x040fe20000000000 */
[----:B------:R-:W4:Y:S01]  /*3200*/  LDSM.16.M88.4 R32, [R170+0x3000] ;  /* 0x00300000aa20783b */ /* 0x000f220000000200 */
[C---:B------:R-:W-:Y:S02]  /*3210*/  VIADD R196, R191.reuse, 0xc00 ;  /* 0x00000c00bfc47836 */ /* 0x040fe40000000000 */
[C---:B------:R-:W-:Y:S01]  /*3220*/  VIADD R193, R191.reuse, 0x1800 ;  /* 0x00001800bfc17836 */ /* 0x040fe20000000000 */
[----:B------:R-:W4:Y:S01]  /*3230*/  LDSM.16.M88.4 R44, [R170+0x3400] ;  /* 0x00340000aa2c783b */ /* 0x000f220000000200 */
[----:B------:R-:W-:-:S03]  /*3240*/  VIADD R192, R191, 0x1c00 ;  /* 0x00001c00bfc07836 */ /* 0x000fc60000000000 */
[----:B--2---:R-:W-:Y:S04]  /*3250*/  LDSM.16.M88.4 R8, [R190+0x1000] ;  /* 0x00100000be08783b */ /* 0x004fe80000000200 */
[----:B------:R-:W2:Y:S04]  /*3260*/  LDSM.16.M88.4 R76, [R191+0x1800] ;  /* 0x00180000bf4c783b */ /* 0x000ea80000000200 */
[----:B------:R-:W2:Y:S01]  /*3270*/  LDSM.16.M88.4 R80, [R191+0x1c00] ;  /* 0x001c0000bf50783b */ /* 0x000ea20000000200 */
[C---:B-1----:R-:W-:Y:S03]  /*3280*/  HMMA.16816.F32 R88, R4.reuse, R40, RZ ;  /* 0x000000280458723c */ /* 0x042fe600000018ff */
[----:B------:R-:W1:Y:S03]  /*3290*/  LDSM.16.M88.4 R56, [R191] ;  /* 0x00000000bf38783b */ /* 0x000e660000000200 */
[C---:B---3--:R-:W-:Y:S01]  /*32a0*/  HMMA.16816.F32 R116, R4.reuse, R36, RZ ;  /* 0x000000240474723c */ /* 0x048fe200000018ff */
[----:B------:R-:W3:Y:S04]  /*32b0*/  LDSM.16.M88.4 R52, [R191+0x400] ;  /* 0x00040000bf34783b */ /* 0x000ee80000000200 */
[----:B----4-:R-:W4:Y:S01]  /*32c0*/  LDSM.16.M88.4 R48, [R191+0x800] ;  /* 0x00080000bf30783b */ /* 0x010f220000000200 */
[C---:B------:R-:W-:Y:S03]  /*32d0*/  HMMA.16816.F32 R112, R4.reuse, R28, RZ ;  /* 0x0000001c0470723c */ /* 0x040fe600000018ff */
[----:B------:R-:W4:Y:S03]  /*32e0*/  LDSM.16.M88.4 R60, [R191+0xc00] ;  /* 0x000c0000bf3c783b */ /* 0x000f260000000200 */
[C---:B------:R-:W-:Y:S01]  /*32f0*/  HMMA.16816.F32 R108, R4.reuse, R24, RZ ;  /* 0x00000018046c723c */ /* 0x040fe200000018ff */
[----:B------:R-:W4:Y:S04]  /*3300*/  LDSM.16.M88.4 R64, [R191+0x1000] ;  /* 0x00100000bf40783b */ /* 0x000f280000000200 */
[----:B------:R-:W4:Y:S01]  /*3310*/  LDSM.16.M88.4 R72, [R191+0x1400] ;  /* 0x00140000bf48783b */ /* 0x000f220000000200 */
[C---:B------:R-:W-:Y:S03]  /*3320*/  HMMA.16816.F32 R104, R4.reuse, R20, RZ ;  /* 0x000000140468723c */ /* 0x040fe600000018ff */
[----:B------:R-:W4:Y:S03]  /*3330*/  LDSM.16.M88.4 R12, [R189] ;  /* 0x00000000bd0c783b */ /* 0x000f260000000200 */
[C---:B------:R-:W-:Y:S01]  /*3340*/  HMMA.16816.F32 R100, R4.reuse, R16, RZ ;  /* 0x000000100464723c */ /* 0x040fe200000018ff */
[----:B------:R-:W0:Y:S05]  /*3350*/  LDGDEPBAR ;  /* 0x00000000000079af */ /* 0x000e2a0000000000 */
        /* <DEDUP_REMOVED lines=9> */
[----:B------:R-:W-:Y:S01]  /*33f0*/  HMMA.16816.F32 R84, R4, R38, RZ ;  /* 0x000000260454723c */ /* 0x000fe200000018ff */
[----:B------:R-:W4:Y:S01]  /*3400*/  LDSM.16.M88.4 R4, [R190] ;  /* 0x00000000be04783b */ /* 0x000f220000000200 */
[----:B------:R-:W-:-:S04]  /*3410*/  DEPBAR.LE SB0, 0x0 ;  /* 0x000080000000791a */ /* 0x000fc80000000000 */
[C---:B--2---:R-:W-:Y:S06]  /*3420*/  HMMA.16816.F32 R244, R8.reuse, R76, R88 ;  /* 0x0000004c08f4723c */ /* 0x044fec0000001858 */
[C---:B------:R-:W-:Y:S06]  /*3430*/  HMMA.16816.F32 R88, R8.reuse, R80, R116 ;  /* 0x000000500858723c */ /* 0x040fec0000001874 */
[C---:B-1----:R-:W-:Y:S06]  /*3440*/  HMMA.16816.F32 R148, R8.reuse, R56, R112 ;  /* 0x000000380894723c */ /* 0x042fec0000001870 */
[C---:B---3--:R-:W-:Y:S06]  /*3450*/  HMMA.16816.F32 R156, R8.reuse, R52, R108 ;  /* 0x00000034089c723c */ /* 0x048fec000000186c */
[C---:B----4-:R-:W-:Y:S05]  /*3460*/  HMMA.16816.F32 R160, R8.reuse, R48, R104 ;  /* 0x0000003008a0723c */ /* 0x050fea0000001868 */
[----:B------:R-:W-:Y:S01]  /*3470*/  STL.64 [R1], R88 ;  /* 0x0000005801007387 */ /* 0x000fe20000100a00 */
[C---:B------:R-:W-:Y:S03]  /*3480*/  HMMA.16816.F32 R164, R8.reuse, R60, R100 ;  /* 0x0000003c08a4723c */ /* 0x040fe60000001864 */
[----:B------:R-:W-:Y:S03]  /*3490*/  STL.64 [R1+0x8], R90 ;  /* 0x0000085a01007387 */ /* 0x000fe60000100a00 */
        /* <DEDUP_REMOVED lines=10> */
[C---:B------:R-:W-:Y:S06]  /*3540*/  HMMA.16816.F32 R96, R12.reuse, R20, RZ ;  /* 0x000000140c60723c */ /* 0x040fec00000018ff */
[C---:B------:R-:W-:Y:S06]  /*3550*/  HMMA.16816.F32 R112, R12.reuse, R28, RZ ;  /* 0x0000001c0c70723c */ /* 0x040fec00000018ff */
[C---:B------:R-:W-:Y:S05]  /*3560*/  HMMA.16816.F32 R108, R12.reuse, R30, RZ ;  /* 0x0000001e0c6c723c */ /* 0x040fea00000018ff */
[----:B------:R-:W-:Y:S01]  /*3570*/  STL.64 [R1+0x10], R8 ;  /* 0x0000100801007387 */ /* 0x000fe20000100a00 */
[----:B------:R-:W-:Y:S03]  /*3580*/  HMMA.16816.F32 R104, R12, R24, RZ ;  /* 0x000000180c68723c */ /* 0x000fe600000018ff */
[----:B------:R1:W-:Y:S03]  /*3590*/  STL.64 [R1+0x18], R10 ;  /* 0x0000180a01007387 */ /* 0x0003e60000100a00 */
[----:B------:R-:W-:Y:S06]  /*35a0*/  HMMA.16816.F32 R96, R4, R48, R96 ;  /* 0x000000300460723c */ /* 0x000fec0000001860 */
[C---:B------:R-:W-:Y:S06]  /*35b0*/  HMMA.16816.F32 R100, R12.reuse, R26, RZ ;  /* 0x0000001a0c64723c */ /* 0x040fec00000018ff */
[C---:B------:R-:W-:Y:S06]  /*35c0*/  HMMA.16816.F32 R92, R12.reuse, R16, RZ ;  /* 0x000000100c5c723c */ /* 0x040fec00000018ff */
[C---:B------:R-:W-:Y:S06]  /*35d0*/  HMMA.16816.F32 R84, R12.reuse, R44, RZ ;  /* 0x0000002c0c54723c */ /* 0x040fec00000018ff */
[C---:B-1----:R-:W-:Y:S06]  /*35e0*/  HMMA.16816.F32 R8, R12.reuse, R22, RZ ;  /* 0x000000160c08723c */ /* 0x042fec00000018ff */
[C---:B------:R-:W-:Y:S06]  /*35f0*/  HMMA.16816.F32 R28, R12.reuse, R40, RZ ;  /* 0x000000280c1c723c */ /* 0x040fec00000018ff */
[C---:B------:R-:W-:Y:S06]  /*3600*/  HMMA.16816.F32 R88, R12.reuse, R32, RZ ;  /* 0x000000200c58723c */ /* 0x040fec00000018ff */
[----:B------:R-:W-:Y:S06]  /*3610*/  HMMA.16816.F32 R24, R12, R36, RZ ;  /* 0x000000240c18723c */ /* 0x000fec00000018ff */
[----:B------:R-:W-:Y:S01]  /*3620*/  HMMA.16816.F32 R48, R4, R50, R8 ;  /* 0x000000320430723c */ /* 0x000fe20000001808 */
[----:B-----5:R-:W1:Y:S05]  /*3630*/  @P0 MUFU.RCP R11, R71 ;  /* 0x00000047000b0308 */ /* 0x020e6a0000001000 */
[----:B------:R-:W-:Y:S01]  /*3640*/  HMMA.16816.F32 R16, R12, R18, RZ ;  /* 0x000000120c10723c */ /* 0x000fe200000018ff */
[----:B------:R-:W-:Y:S01]  /*3650*/  SHF.R.S32.HI R8, RZ, 0x1f, R70 ;  /* 0x0000001fff087819 */ /* 0x000fe20000011446 */
[----:B------:R-:W-:-:S03]  /*3660*/  IMAD.U32 R9, RZ, RZ, UR9 ;  /* 0x00000009ff097e24 */ /* 0x000fc6000f8e00ff */
[----:B------:R-:W-:Y:S01]  /*3670*/  LEA.HI R116, R8, R70, RZ, 0x2 ;  /* 0x0000004608747211 */ /* 0x000fe200078f10ff */
[C---:B------:R-:W-:Y:S01]  /*3680*/  HMMA.16816.F32 R20, R12.reuse, R34, RZ ;  /* 0x000000220c14723c */ /* 0x040fe200000018ff */
[----:B------:R-:W-:Y:S01]  /*3690*/  LOP3.LUT R8, R2, 0xffffffc, RZ, 0xc0, !PT ;  /* 0x0ffffffc02087812 */ /* 0x000fe200078ec0ff */
[----:B------:R-:W-:Y:S01]  /*36a0*/  IMAD R183, R9, 0x8, R171 ;  /* 0x0000000809b77824 */ /* 0x000fe200078e02ab */
[----:B------:R-:W-:Y:S01]  /*36b0*/  SHF.R.S32.HI R2, RZ, 0x2, R116 ;  /* 0x00000002ff027819 */ /* 0x000fe20000011474 */
[----:B------:R-:W-:Y:S01]  /*36c0*/  STL [R1+0x1dc], R116 ;  /* 0x0001dc7401007387 */ /* 0x000fe20000100800 */
[--C-:B------:R-:W-:Y:S01]  /*36d0*/  IMAD.IADD R9, R68, 0x1, -R195.reuse ;  /* 0x0000000144097824 */ /* 0x100fe200078e0ac3 */
[C---:B------:R-:W-:Y:S01]  /*36e0*/  HMMA.16816.F32 R44, R12.reuse, R46, RZ ;  /* 0x0000002e0c2c723c */ /* 0x040fe200000018ff */
[----:B------:R-:W-:Y:S02]  /*36f0*/  IMAD.IADD R8, R171, 0x1, -R8 ;  /* 0x00000001ab087824 */ /* 0x000fe400078e0a08 */
[----:B-1----:R-:W-:Y:S01]  /*3700*/  @P0 FMUL.FTZ R200, R153, R11 ;  /* 0x0000000b99c80220 */ /* 0x002fe20000410000 */
[--C-:B------:R-:W-:Y:S01]  /*3710*/  IMAD R10, R171, 0x10, R2.reuse ;  /* 0x00000010ab0a7824 */ /* 0x100fe200078e0202 */
[----:B------:R-:W-:Y:S01]  /*3720*/  ISETP.GT.AND P0, PT, R180, R230, PT ;  /* 0x000000e6b400720c */ /* 0x000fe20003f04270 */
[----:B------:R-:W-:Y:S01]  /*3730*/  IMAD R2, R8, 0x10, R2 ;  /* 0x0000001008027824 */ /* 0x000fe200078e0202 */
[----:B------:R-:W-:Y:S01]  /*3740*/  HMMA.16816.F32 R40, R12, R42, RZ ;  /* 0x0000002a0c28723c */ /* 0x000fe200000018ff */
[----:B------:R-:W-:Y:S01]  /*3750*/  IADD3 R8, R68, 0x1, -R195 ;  /* 0x0000000144087810 */ /* 0x000fe20007ffe8c3 */
[----:B------:R-:W-:-:S02]  /*3760*/  VIADD R195, R191, 0x1000 ;  /* 0x00001000bfc37836 */ /* 0x000fc40000000000 */
[----:B------:R1:W-:Y:S02]  /*3770*/  STL [R1+0x3a4], R2 ;  /* 0x0003a40201007387 */ /* 0x0003e40000100800 */
[----:B------:R-:W-:Y:S01]  /*3780*/  HMMA.16816.F32 R12, R12, R38, RZ ;  /* 0x000000260c0c723c */ /* 0x000fe200000018ff */
[----:B------:R-:W-:-:S05]  /*3790*/  IMAD.IADD R8, R152, 0x1, R8 ;  /* 0x0000000198087824 */ /* 0x000fca00078e0208 */
[C---:B------:R-:W-:Y:S06]  /*37a0*/  HMMA.16816.F32 R92, R4.reuse, R60, R92 ;  /* 0x0000003c045c723c */ /* 0x040fec000000185c */
[C---:B------:R-:W-:Y:S06]  /*37b0*/  HMMA.16816.F32 R32, R4.reuse, R64, R88 ;  /* 0x000000400420723c */ /* 0x040fec0000001858 */
[----:B------:R-:W-:Y:S01]  /*37c0*/  HMMA.16816.F32 R240, R4, R80, R24 ;  /* 0x0000005004f0723c */ /* 0x000fe20000001818 */
[----:B-1----:R-:W-:-:S05]  /*37d0*/  VIADD R2, R10, UR8 ;  /* 0x000000080a027c36 */ /* 0x002fca0008000000 */
[----:B------:R-:W-:Y:S01]  /*37e0*/  HMMA.16816.F32 R112, R4, R56, R112 ;  /* 0x000000380470723c */ /* 0x000fe20000001870 */
[----:B------:R-:W-:Y:S01]  /*37f0*/  IMAD.IADD R207, R2, 0x1, R9 ;  /* 0x0000000102cf7824 */ /* 0x000fe200078e0209 */
[----:B------:R-:W-:-:S04]  /*3800*/  IADD3 R209, R9, 0x8, R2 ;  /* 0x0000000809d17810 */ /* 0x000fc80007ffe002 */
[C---:B------:R-:W-:Y:S01]  /*3810*/  HMMA.16816.F32 R104, R4.reuse, R52, R104 ;  /* 0x000000340468723c */ /* 0x040fe20000001868 */
[C-C-:B------:R-:W-:Y:S02]  /*3820*/  IADD3 R208, R9.reuse, 0x40, R2.reuse ;  /* 0x0000004009d07810 */ /* 0x140fe40007ffe002 */
[--C-:B------:R-:W-:Y:S02]  /*3830*/  IADD3 R210, R9, 0x48, R2.reuse ;  /* 0x0000004809d27810 */ /* 0x100fe40007ffe002 */
[C-C-:B------:R-:W-:Y:S01]  /*3840*/  IADD3 R9, R8.reuse, 0x8, R2.reuse ;  /* 0x0000000808097810 */ /* 0x140fe20007ffe002 */
[C---:B------:R-:W-:Y:S01]  /*3850*/  HMMA.16816.F32 R36, R4.reuse, R72, R84 ;  /* 0x000000480424723c */ /* 0x040fe20000001854 */
[C---:B------:R-:W-:Y:S02]  /*3860*/  IADD3 R10, R8.reuse, 0x40, R2 ;  /* 0x00000040080a7810 */ /* 0x040fe40007ffe002 */
[C---:B------:R-:W-:Y:S02]  /*3870*/  VIADDMNMX R214, R8.reuse, R2, R68, PT ;  /* 0x0000000208d67246 */ /* 0x040fe40003800144 */
[----:B------:R-:W-:Y:S01]  /*3880*/  IADD3 R2, R8, 0x48, R2 ;  /* 0x0000004808027810 */ /* 0x000fe20007ffe002 */
[----:B------:R-:W-:Y:S01]  /*3890*/  HMMA.16816.F32 R28, R4, R76, R28 ;  /* 0x0000004c041c723c */ /* 0x000fe2000000181c */
[----:B------:R-:W-:-:S02]  /*38a0*/  VIMNMX R213, R9, R68, PT ;  /* 0x0000004409d57248 */ /* 0x000fc40003fe0100 */
[-C--:B------:R-:W-:Y:S02]  /*38b0*/  VIMNMX R212, R10, R68.reuse, PT ;  /* 0x000000440ad47248 */ /* 0x080fe40003fe0100 */
[----:B------:R-:W-:Y:S01]  /*38c0*/  VIMNMX R211, R2, R68, PT ;  /* 0x0000004402d37248 */ /* 0x000fe20003fe0100 */
[C---:B------:R-:W-:Y:S01]  /*38d0*/  HMMA.16816.F32 R108, R4.reuse, R58, R108 ;  /* 0x0000003a046c723c */ /* 0x040fe2000000186c */
[-C--:B------:R-:W-:Y:S02]  /*38e0*/  VIADDMNMX R206, R207, -R69.reuse, RZ, !PT ;  /* 0x80000045cfce7246 */ /* 0x080fe400078001ff */
[-C--:B------:R-:W-:Y:S02]  /*38f0*/  VIADDMNMX R205, R209, -R69.reuse, RZ, !PT ;  /* 0x80000045d1cd7246 */ /* 0x080fe400078001ff */
[-C--:B------:R-:W-:Y:S01]  /*3900*/  VIADDMNMX R204, R208, -R69.reuse, RZ, !PT ;  /* 0x80000045d0cc7246 */ /* 0x080fe200078001ff */
[----:B------:R-:W-:Y:S01]  /*3910*/  HMMA.16816.F32 R100, R4, R54, R100 ;  /* 0x000000360464723c */ /* 0x000fe20000001864 */
[----:B------:R-:W-:-:S05]  /*3920*/  VIADDMNMX R203, R210, -R69, RZ, !PT ;  /* 0x80000045d2cb7246 */ /* 0x000fca00078001ff */
[C---:B------:R-:W-:Y:S06]  /*3930*/  HMMA.16816.F32 R60, R4.reuse, R62, R16 ;  /* 0x0000003e043c723c */ /* 0x040fec0000001810 */
[C---:B------:R-:W-:Y:S06]  /*3940*/  HMMA.16816.F32 R64, R4.reuse, R66, R20 ;  /* 0x000000420440723c */ /* 0x040fec0000001814 */
[C---:B------:R-:W-:Y:S06]  /*3950*/  HMMA.16816.F32 R44, R4.reuse, R74, R44 ;  /* 0x0000004a042c723c */ /* 0x040fec000000182c */
[C---:B------:R-:W-:Y:S06]  /*3960*/  HMMA.16816.F32 R24, R4.reuse, R78, R40 ;  /* 0x0000004e0418723c */ /* 0x040fec0000001828 */
[----:B------:R-:W-:Y:S07]  /*3970*/  HMMA.16816.F32 R236, R4, R82, R12 ;  /* 0x0000005204ec723c */ /* 0x000fee000000180c */
[----:B------:R-:W-:-:S02]  /*3980*/  IMAD.SHL.U32 R4, R194, 0x2, RZ ;  /* 0x00000002c2047824 */ /* 0x000fc400078e00ff */
[----:B------:R-:W-:-:S03]  /*3990*/  VIADD R194, R191, 0x1400 ;  /* 0x00001400bfc27836 */ /* 0x000fc60000000000 */
[----:B------:R-:W-:Y:S01]  /*39a0*/  LOP3.LUT R15, R4, 0x6, RZ, 0xc0, !PT ;  /* 0x00000006040f7812 */ /* 0x000fe200078ec0ff */
[----:B------:R-:W-:Y:S06]  /*39b0*/  BAR.SYNC.DEFER_BLOCKING 0x0 ;  /* 0x0000000000007b1d */ /* 0x000fec0000010000 */
[----:B------:R-:W-:Y:S05]  /*39c0*/  @!P0 BRA `(.L_x_1200) ;  /* 0x0000000000cc8947 */ /* 0x000fea0003800000 */
[----:B------:R-:W2:Y:S04]  /*39d0*/  LDL.64 R116, [R1+0x370] ;  /* 0x0003700001747983 */ /* 0x000ea80000100a00 */
[----:B------:R-:W3:Y:S01]  /*39e0*/  LDL.64 R118, [R1+0x120] ;  /* 0x0001200001767983 */ /* 0x000ee20000100a00 */
[----:B------:R-:W-:Y:S01]  /*39f0*/  ISETP.GE.AND P0, PT, R172, R173, PT ;  /* 0x000000adac00720c */ /* 0x000fe20003f06270 */
[----:B------:R-:W-:Y:S01]  /*3a00*/  VIADD R2, R229, 0xfffffffe ;  /* 0xfffffffee5027836 */ /* 0x000fe20000000000 */
[----:B------:R-:W-:Y:S03]  /*3a10*/  BSSY B0, `(.L_x_1201) ;  /* 0x000002d000007945 */ /* 0x000fe60003800000 */
[----:B------:R-:W-:Y:S01]  /*3a20*/  IMAD R4, R201, R2, RZ ;  /* 0x00000002c9047224 */ /* 0x000fe200078e02ff */
[----:B------:R-:W-:-:S05]  /*3a30*/  SHF.R.S32.HI R5, RZ, 0x1f, R2 ;  /* 0x0000001fff057819 */ /* 0x000fca0000011402 */
[-C--:B------:R-:W-:Y:S02]  /*3a40*/  IMAD R4, R5, R188.reuse, R4 ;  /* 0x000000bc05047224 */ /* 0x080fe400078e0204 */
[----:B------:R1:W-:Y:S04]  /*3a50*/  @P0 STS [R215+0x2000], RZ ;  /* 0x002000ffd7000388 */ /* 0x0003e80000000800 */
[----:B------:R1:W-:Y:S04]  /*3a60*/  @P0 STS [R215+0x2004], RZ ;  /* 0x002004ffd7000388 */ /* 0x0003e80000000800 */
[----:B------:R1:W-:Y:S01]  /*3a70*/  @P0 STS.64 [R215+0x2008], RZ ;  /* 0x002008ffd7000388 */ /* 0x0003e20000000a00 */
[----:B--2---:R-:W-:-:S04]  /*3a80*/  IMAD.WIDE.U32 R6, R2, R188, R116 ;  /* 0x000000bc02067225 */ /* 0x004fc800078e0074 */
[----:B------:R-:W-:Y:S01]  /*3a90*/  IMAD.IADD R5, R7, 0x1, R4 ;  /* 0x0000000107057824 */ /* 0x000fe200078e0204 */
[-C--:B------:R-:W-:Y:S02]  /*3aa0*/  @!P0 IADD3 R2, P1, R181, R6.reuse, RZ ;  /* 0x00000006b5028210 */ /* 0x080fe40007f3e0ff */
[----:B---3--:R-:W-:Y:S02]  /*3ab0*/  @!P0 LEA R9, P2, R118, R6, 0x6 ;  /* 0x0000000676098211 */ /* 0x008fe400078430ff */
[-C--:B------:R-:W-:Y:S01]  /*3ac0*/  @!P0 LEA R12, P4, R6, R234.reuse, 0x1 ;  /* 0x000000ea060c8211 */ /* 0x080fe200078808ff */
[----:B------:R-:W-:Y:S01]  /*3ad0*/  @!P0 IMAD.X R11, R182, 0x1, R5, P1 ;  /* 0x00000001b60b8824 */ /* 0x000fe200008e0605 */
[-C--:B------:R-:W-:Y:S02]  /*3ae0*/  @!P0 LEA R10, P3, R2, R234.reuse, 0x1 ;  /* 0x000000ea020a8211 */ /* 0x080fe400078608ff */
[----:B------:R-:W-:Y:S02]  /*3af0*/  @!P0 LEA R8, P1, R9, R234, 0x1 ;  /* 0x000000ea09088211 */ /* 0x000fe400078208ff */
[----:B------:R-:W-:-:S02]  /*3b00*/  @!P0 LEA.HI.X R14, R118, R5, R119, 0x6, P2 ;  /* 0x00000005760e8211 */ /* 0x000fc400010f3477 */
        /* <DEDUP_REMOVED lines=29> */
.L_x_1202:
[----:B------:R-:W-:Y:S05]  /*3ce0*/  BSYNC B0 ;  /* 0x0000000000007941 */ /* 0x000fea0003800000 */
.L_x_1201:
[----:B------:R-:W0:Y:S02]  /*3cf0*/  LDGDEPBAR ;  /* 0x00000000000079af */ /* 0x000e240000000000 */
.L_x_1200:
[----:B------:R-:W-:Y:S05]  /*3d00*/  BSYNC B1 ;  /* 0x0000000000017941 */ /* 0x000fea0003800000 */
.L_x_1199:
[----:B--2---:R-:W2:Y:S04]  /*3d10*/  LDL R4, [R1+0xc] ;  /* 0x00000c0001047983 */ /* 0x004ea80000100800 */
[----:B------:R-:W3:Y:S04]  /*3d20*/  LDL R2, [R1] ;  /* 0x0000000001027983 */ /* 0x000ee80000100800 */
[----:B------:R-:W4:Y:S04]  /*3d30*/  LDL R6, [R1+0x8] ;  /* 0x0000080001067983 */ /* 0x000f280000100800 */
[----:B------:R-:W4:Y:S04]  /*3d40*/  LDL R5, [R1+0x4] ;  /* 0x0000040001057983 */ /* 0x000f280000100800 */
[----:B------:R-:W4:Y:S04]  /*3d50*/  LDL R7, [R1+0x14] ;  /* 0x0000140001077983 */ /* 0x000f280000100800 */
[----:B-1----:R-:W4:Y:S04]  /*3d60*/  LDL R8, [R1+0x18] ;  /* 0x0000180001087983 */ /* 0x002f280000100800 */
[----:B------:R-:W4:Y:S04]  /*3d70*/  LDL R9, [R1+0x10] ;  /* 0x0000100001097983 */ /* 0x000f280000100800 */
[----:B------:R-:W4:Y:S01]  /*3d80*/  LDL R10, [R1+0x1c] ;  /* 0x00001c00010a7983 */ /* 0x000f220000100800 */
[----:B------:R-:W-:-:S05]  /*3d90*/  IMAD R18, R180, 0x80, R15 ;  /* 0x00000080b4127824 */ /* 0x000fca00078e020f */
[----:B------:R-:W-:-:S04]  /*3da0*/  ISETP.GE.AND P5, PT, R18, R206, PT ;  /* 0x000000ce1200720c */ /* 0x000fc80003fa6270 */
[C---:B------:R-:W-:Y:S02]  /*3db0*/  ISETP.GE.OR P5, PT, R18.reuse, R214, !P5 ;  /* 0x000000d61200720c */ /* 0x040fe40006fa6670 */
[C---:B------:R-:W-:Y:S02]  /*3dc0*/  ISETP.GE.AND P0, PT, R18.reuse, R205, PT ;  /* 0x000000cd1200720c */ /* 0x040fe40003f06270 */
[C---:B------:R-:W-:Y:S02]  /*3dd0*/  ISETP.GE.AND P6, PT, R18.reuse, R204, PT ;  /* 0x000000cc1200720c */ /* 0x040fe40003fc6270 */
[C---:B------:R-:W-:Y:S02]  /*3de0*/  ISETP.GE.OR P0, PT, R18.reuse, R213, !P0 ;  /* 0x000000d51200720c */ /* 0x040fe40004706670 */
[----:B------:R-:W-:Y:S01]  /*3df0*/  ISETP.GE.OR P6, PT, R18, R212, !P6 ;  /* 0x000000d41200720c */ /* 0x000fe200077c6670 */
[----:B--2---:R-:W-:Y:S02]  /*3e00*/  IMAD.MOV.U32 R188, RZ, RZ, R4 ;  /* 0x000000ffffbc7224 */ /* 0x004fe400078e0004 */
[----:B------:R-:W-:-:S02]  /*3e10*/  IMAD.IADD R4, R207, 0x1, -R18 ;  /* 0x00000001cf047824 */ /* 0x000fc400078e0a12 */
[----:B---3--:R-:W-:Y:S02]  /*3e20*/  IMAD.MOV.U32 R52, RZ, RZ, R2 ;  /* 0x000000ffff347224 */ /* 0x008fe400078e0002 */
[----:B------:R-:W-:Y:S02]  /*3e30*/  IMAD.IADD R2, R209, 0x1, -R18 ;  /* 0x00000001d1027824 */ /* 0x000fe400078e0a12 */
[----:B----4-:R-:W-:Y:S02]  /*3e40*/  IMAD.MOV.U32 R40, RZ, RZ, R6 ;  /* 0x000000ffff287224 */ /* 0x010fe400078e0006 */
[----:B------:R-:W-:Y:S02]  /*3e50*/  IMAD.IADD R6, R208, 0x1, -R18 ;  /* 0x00000001d0067824 */ /* 0x000fe400078e0a12 */
[----:B------:R-:W-:Y:S01]  /*3e60*/  IMAD.MOV.U32 R201, RZ, RZ, R5 ;  /* 0x000000ffffc97224 */ /* 0x000fe200078e0005 */
[----:B------:R-:W-:Y:S02]  /*3e70*/  IABS R5, R4 ;  /* 0x0000000400057213 */ /* 0x000fe40000000000 */
[----:B------:R-:W-:-:S02]  /*3e80*/  IABS R4, R2 ;  /* 0x0000000200047213 */ /* 0x000fc40000000000 */
[----:B------:R-:W-:Y:S02]  /*3e90*/  IABS R2, R6 ;  /* 0x0000000600027213 */ /* 0x000fe40000000000 */
[----:B------:R-:W-:Y:S02]  /*3ea0*/  I2FP.F32.S32 R6, R5 ;  /* 0x0000000500067245 */ /* 0x000fe40000201400 */
[----:B------:R-:W-:Y:S02]  /*3eb0*/  I2FP.F32.S32 R5, R4 ;  /* 0x0000000400057245 */ /* 0x000fe40000201400 */
[----:B------:R-:W-:Y:S01]  /*3ec0*/  I2FP.F32.S32 R4, R2 ;  /* 0x0000000200047245 */ /* 0x000fe20000201400 */
[----:B------:R-:W-:Y:S02]  /*3ed0*/  VIADD R2, R18, 0x1 ;  /* 0x0000000112027836 */ /* 0x000fe40000000000 */
[-C--:B------:R-:W-:Y:S02]  /*3ee0*/  FFMA.FTZ R13, R5, -R200.reuse, R114 ;  /* 0x800000c8050d7223 */ /* 0x080fe40000010072 */
[----:B------:R-:W-:Y:S01]  /*3ef0*/  FFMA.FTZ R12, R4, -R200, R148 ;  /* 0x800000c8040c7223 */ /* 0x000fe20000010094 */
[----:B------:R-:W-:-:S02]  /*3f00*/  IMAD.IADD R4, R210, 0x1, -R18 ;  /* 0x00000001d2047824 */ /* 0x000fc400078e0a12 */
[----:B------:R-:W-:Y:S02]  /*3f10*/  IMAD.MOV.U32 R22, RZ, RZ, R7 ;  /* 0x000000ffff167224 */ /* 0x000fe400078e0007 */
[----:B------:R-:W-:Y:S02]  /*3f20*/  IMAD.IADD R5, R207, 0x1, -R2 ;  /* 0x00000001cf057824 */ /* 0x000fe400078e0a02 */
[----:B------:R-:W-:Y:S02]  /*3f30*/  IMAD.MOV.U32 R23, RZ, RZ, R8 ;  /* 0x000000ffff177224 */ /* 0x000fe400078e0008 */
[----:B------:R-:W-:Y:S02]  /*3f40*/  IMAD.IADD R7, R209, 0x1, -R2 ;  /* 0x00000001d1077824 */ /* 0x000fe400078e0a02 */
[----:B------:R-:W-:Y:S01]  /*3f50*/  FFMA.FTZ R14, R6, -R200, R112 ;  /* 0x800000c8060e7223 */ /* 0x000fe20000010070 */
[----:B------:R-:W-:Y:S01]  /*3f60*/  IMAD.IADD R8, R208, 0x1, -R2 ;  /* 0x00000001d0087824 */ /* 0x000fe200078e0a02 */
[----:B------:R-:W-:-:S02]  /*3f70*/  IABS R6, R4 ;  /* 0x0000000400067213 */ /* 0x000fc40000000000 */
[----:B------:R-:W-:Y:S02]  /*3f80*/  IABS R5, R5 ;  /* 0x0000000500057213 */ /* 0x000fe40000000000 */
[----:B------:R-:W-:Y:S02]  /*3f90*/  IABS R4, R7 ;  /* 0x0000000700047213 */ /* 0x000fe40000000000 */
[----:B------:R-:W-:Y:S01]  /*3fa0*/  IABS R7, R8 ;  /* 0x0000000800077213 */ /* 0x000fe20000000000 */
[----:B------:R-:W-:Y:S02]  /*3fb0*/  IMAD.MOV.U32 R8, RZ, RZ, R6 ;  /* 0x000000ffff087224 */ /* 0x000fe400078e0006 */
[----:B------:R-:W-:Y:S02]  /*3fc0*/  IMAD.MOV.U32 R6, RZ, RZ, R5 ;  /* 0x000000ffff067224 */ /* 0x000fe400078e0005 */
[----:B------:R-:W-:Y:S02]  /*3fd0*/  IMAD.MOV.U32 R5, RZ, RZ, R4 ;  /* 0x000000ffff057224 */ /* 0x000fe400078e0004 */
[----:B------:R-:W-:-:S05]  /*3fe0*/  IMAD.MOV.U32 R4, RZ, RZ, R7 ;  /* 0x000000ffff047224 */ /* 0x000fca00078e0007 */
[----:B------:R-:W-:Y:S02]  /*3ff0*/  I2FP.F32.S32 R4, R4 ;  /* 0x0000000400047245 */ /* 0x000fe40000201400 */
[----:B------:R-:W-:Y:S02]  /*4000*/  I2FP.F32.S32 R5, R5 ;  /* 0x0000000500057245 */ /* 0x000fe40000201400 */
[----:B------:R-:W-:Y:S01]  /*4010*/  I2FP.F32.S32 R6, R6 ;  /* 0x0000000600067245 */ /* 0x000fe20000201400 */
[----:B------:R-:W-:Y:S01]  /*4020*/  FFMA.FTZ R15, R4, -R200, R149 ;  /* 0x800000c8040f7223 */ /* 0x000fe20000010095 */
[----:B------:R-:W-:Y:S01]  /*4030*/  ISETP.GE.AND P4, PT, R2, R206, PT ;  /* 0x000000ce0200720c */ /* 0x000fe20003f86270 */
[----:B------:R-:W-:Y:S01]  /*4040*/  VIADD R4, R18, 0x8 ;  /* 0x0000000812047836 */ /* 0x000fe20000000000 */
[C---:B------:R-:W-:Y:S02]  /*4050*/  ISETP.GE.AND P3, PT, R2.reuse, R205, PT ;  /* 0x000000cd0200720c */ /* 0x040fe40003f66270 */
[----:B------:R-:W-:-:S02]  /*4060*/  ISETP.GE.AND P2, PT, R2, R204, PT ;  /* 0x000000cc0200720c */ /* 0x000fc40003f46270 */
[C---:B------:R-:W-:Y:S02]  /*4070*/  ISETP.GE.AND P1, PT, R2.reuse, R203, PT ;  /* 0x000000cb0200720c */ /* 0x040fe40003f26270 */
[----:B------:R-:W-:Y:S01]  /*4080*/  I2FP.F32.S32 R7, R8 ;  /* 0x0000000800077245 */ /* 0x000fe20000201400 */
[----:B------:R-:W-:Y:S01]  /*4090*/  FFMA.FTZ R16, R5, -R200, R115 ;  /* 0x800000c805107223 */ /* 0x000fe20000010073 */
[C---:B------:R-:W-:Y:S01]  /*40a0*/  ISETP.GE.OR P4, PT, R2.reuse, R214, !P4 ;  /* 0x000000d60200720c */ /* 0x040fe20006786670 */
[----:B------:R-:W-:Y:S01]  /*40b0*/  IMAD.MOV.U32 R182, RZ, RZ, R9 ;  /* 0x000000ffffb67224 */ /* 0x000fe200078e0009 */
[----:B------:R-:W-:Y:S01]  /*40c0*/  ISETP.GE.OR P3, PT, R2, R213, !P3 ;  /* 0x000000d50200720c */ /* 0x000fe20005f66670 */
[----:B------:R-:W-:Y:S01]  /*40d0*/  FFMA.FTZ R8, R6, -R200, R113 ;  /* 0x800000c806087223 */ /* 0x000fe20000010071 */
[C---:B------:R-:W-:Y:S01]  /*40e0*/  ISETP.GE.OR P2, PT, R2.reuse, R212, !P2 ;  /* 0x000000d40200720c */ /* 0x040fe20005746670 */
[----:B------:R-:W-:Y:S01]  /*40f0*/  IMAD.IADD R5, R207, 0x1, -R4 ;  /* 0x00000001cf057824 */ /* 0x000fe200078e0a04 */
[----:B------:R-:W-:Y:S01]  /*4100*/  ISETP.GE.OR P1, PT, R2, R211, !P1 ;  /* 0x000000d30200720c */ /* 0x000fe20004f26670 */
[----:B------:R-:W-:-:S02]  /*4110*/  IMAD.IADD R2, R210, 0x1, -R2 ;  /* 0x00000001d2027824 */ /* 0x000fc400078e0a02 */
[----:B------:R-:W-:Y:S01]  /*4120*/  FFMA.FTZ R9, R7, -R200, R150 ;  /* 0x800000c807097223 */ /* 0x000fe20000010096 */
[--C-:B------:R-:W-:Y:S02]  /*4130*/  IMAD.IADD R6, R209, 0x1, -R4.reuse ;  /* 0x00000001d1067824 */ /* 0x100fe400078e0a04 */
[----:B------:R-:W-:Y:S01]  /*4140*/  IMAD.IADD R7, R208, 0x1, -R4 ;  /* 0x00000001d0077824 */ /* 0x000fe200078e0a04 */
[----:B------:R-:W-:Y:S01]  /*4150*/  IABS R5, R5 ;  /* 0x0000000500057213 */ /* 0x000fe20000000000 */
[----:B------:R-:W-:Y:S01]  /*4160*/  IMAD.MOV.U32 R181, RZ, RZ, R10 ;  /* 0x000000ffffb57224 */ /* 0x000fe200078e000a */
[----:B------:R-:W-:Y:S02]  /*4170*/  IABS R10, R2 ;  /* 0x00000002000a7213 */ /* 0x000fe40000000000 */
[----:B------:R-:W-:Y:S02]  /*4180*/  IABS R2, R6 ;  /* 0x0000000600027213 */ /* 0x000fe40000000000 */
[----:B------:R-:W-:Y:S01]  /*4190*/  IABS R6, R7 ;  /* 0x0000000700067213 */ /* 0x000fe20000000000 */
[----:B------:R-:W-:-:S02]  /*41a0*/  IMAD.MOV.U32 R7, RZ, RZ, R5 ;  /* 0x000000ffff077224 */ /* 0x000fc400078e0005 */
[----:B------:R-:W-:Y:S02]  /*41b0*/  IMAD.MOV.U32 R5, RZ, RZ, R2 ;  /* 0x000000ffff057224 */ /* 0x000fe400078e0002 */
[----:B------:R-:W-:Y:S01]  /*41c0*/  IMAD.MOV.U32 R2, RZ, RZ, R6 ;  /* 0x000000ffff027224 */ /* 0x000fe200078e0006 */
[----:B------:R-:W-:Y:S02]  /*41d0*/  FSEL R149, R14, -INF , !P5 ;  /* 0xff8000000e957808 */ /* 0x000fe40006800000 */
[C---:B------:R-:W-:Y:S02]  /*41e0*/  ISETP.GE.AND P5, PT, R18.reuse, R203, PT ;  /* 0x000000cb1200720c */ /* 0x040fe40003fa6270 */
[----:B------:R-:W-:Y:S02]  /*41f0*/  I2FP.F32.S32 R2, R2 ;  /* 0x0000000200027245 */ /* 0x000fe40000201400 */
[----:B------:R-:W-:Y:S02]  /*4200*/  ISETP.GE.OR P5, PT, R18, R211, !P5 ;  /* 0x000000d31200720c */ /* 0x000fe40006fa6670 */
[----:B------:R-:W-:Y:S01]  /*4210*/  I2FP.F32.S32 R5, R5 ;  /* 0x0000000500057245 */ /* 0x000fe20000201400 */
[----:B------:R-:W-:Y:S01]  /*4220*/  FFMA.FTZ R19, R2, -R200, R144 ;  /* 0x800000c802137223 */ /* 0x000fe20000010090 */
[----:B------:R-:W-:-:S02]  /*4230*/  FSEL R152, R13, -INF , !P0 ;  /* 0xff8000000d987808 */ /* 0x000fc40004000000 */
[----:B------:R-:W-:Y:S02]  /*4240*/  FSEL R171, R12, -INF , !P6 ;  /* 0xff8000000cab7808 */ /* 0x000fe40007000000 */
[----:B------:R-:W-:Y:S02]  /*4250*/  FSEL R144, R9, -INF , !P5 ;  /* 0xff80000009907808 */ /* 0x000fe40006800000 */
[----:B------:R-:W-:Y:S01]  /*4260*/  FSEL R148, R8, -INF , !P4 ;  /* 0xff80000008947808 */ /* 0x000fe20006000000 */
[----:B------:R-:W-:Y:S01]  /*4270*/  VIADD R2, R18, 0x9 ;  /* 0x0000000912027836 */ /* 0x000fe20000000000 */
[----:B------:R-:W-:Y:S02]  /*4280*/  I2FP.F32.S32 R6, R10 ;  /* 0x0000000a00067245 */ /* 0x000fe40000201400 */
[C---:B------:R-:W-:Y:S02]  /*4290*/  ISETP.GE.AND P0, PT, R4.reuse, R206, PT ;  /* 0x000000ce0400720c */ /* 0x040fe40003f06270 */
[----:B------:R-:W-:-:S02]  /*42a0*/  ISETP.GE.AND P6, PT, R4, R205, PT ;  /* 0x000000cd0400720c */ /* 0x000fc40003fc6270 */
[C---:B------:R-:W-:Y:S02]  /*42b0*/  ISETP.GE.AND P5, PT, R4.reuse, R204, PT ;  /* 0x000000cc0400720c */ /* 0x040fe40003fa6270 */
[C---:B------:R-:W-:Y:S02]  /*42c0*/  ISETP.GE.AND P4, PT, R4.reuse, R203, PT ;  /* 0x000000cb0400720c */ /* 0x040fe40003f86270 */
[----:B------:R-:W-:Y:S01]  /*42d0*/  I2FP.F32.S32 R7, R7 ;  /* 0x0000000700077245 */ /* 0x000fe20000201400 */
[----:B------:R-:W-:Y:S01]  /*42e0*/  FFMA.FTZ R20, R5, -R200, R110 ;  /* 0x800000c805147223 */ /* 0x000fe2000001006e */
[----:B------:R-:W-:Y:S01]  /*42f0*/  ISETP.GE.OR P0, PT, R4, R214, !P0 ;  /* 0x000000d60400720c */ /* 0x000fe20004706670 */
[----:B------:R-:W-:Y:S01]  /*4300*/  FFMA.FTZ R11, R6, -R200, R151 ;  /* 0x800000c8060b7223 */ /* 0x000fe20000010097 */
[C---:B------:R-:W-:Y:S01]  /*4310*/  ISETP.GE.OR P6, PT, R4.reuse, R213, !P6 ;  /* 0x000000d50400720c */ /* 0x040fe200077c6670 */
[----:B------:R-:W-:Y:S01]  /*4320*/  IMAD.IADD R5, R207, 0x1, -R2 ;  /* 0x00000001cf057824 */ /* 0x000fe200078e0a02 */
[----:B------:R-:W-:-:S02]  /*4330*/  ISETP.GE.OR P5, PT, R4, R212, !P5 ;  /* 0x000000d40400720c */ /* 0x000fc40006fa6670 */
[----:B------:R-:W-:Y:S01]  /*4340*/  ISETP.GE.OR P4, PT, R4, R211, !P4 ;  /* 0x000000d30400720c */ /* 0x000fe20006786670 */
[----:B------:R-:W-:Y:S02]  /*4350*/  IMAD.IADD R4, R210, 0x1, -R4 ;  /* 0x00000001d2047824 */ /* 0x000fe400078e0a04 */
[----:B------:R-:W-:Y:S01]  /*4360*/  FFMA.FTZ R10, R7, -R200, R108 ;  /* 0x800000c8070a7223 */ /* 0x000fe2000001006c */
[--C-:B------:R-:W-:Y:S02]  /*4370*/  IMAD.IADD R6, R209, 0x1, -R2.reuse ;  /* 0x00000001d1067824 */ /* 0x100fe400078e0a02 */
[----:B------:R-:W-:Y:S01]  /*4380*/  IMAD.IADD R7, R208, 0x1, -R2 ;  /* 0x00000001d0077824 */ /* 0x000fe200078e0a02 */
[----:B------:R-:W-:Y:S02]  /*4390*/  IABS R8, R4 ;  /* 0x0000000400087213 */ /* 0x000fe40000000000 */
[----:B------:R-:W-:Y:S02]  /*43a0*/  IABS R5, R5 ;  /* 0x0000000500057213 */ /* 0x000fe40000000000 */
[----:B------:R-:W-:-:S02]  /*43b0*/  IABS R4, R6 ;  /* 0x0000000600047213 */ /* 0x000fc40000000000 */
[----:B------:R-:W-:Y:S01]  /*43c0*/  IABS R6, R7 ;  /* 0x0000000700067213 */ /* 0x000fe20000000000 */
[----:B------:R-:W-:Y:S02]  /*43d0*/  IMAD.MOV.U32 R7, RZ, RZ, R5 ;  /* 0x000000ffff077224 */ /* 0x000fe400078e0005 */
[----:B------:R-:W-:Y:S02]  /*43e0*/  IMAD.MOV.U32 R5, RZ, RZ, R4 ;  /* 0x000000ffff057224 */ /* 0x000fe400078e0004 */
[----:B------:R-:W-:Y:S01]  /*43f0*/  IMAD.MOV.U32 R4, RZ, RZ, R6 ;  /* 0x000000ffff047224 */ /* 0x000fe200078e0006 */
[----:B------:R-:W-:-:S04]  /*4400*/  FSEL R150, R16, -INF , !P3 ;  /* 0xff80000010967808 */ /* 0x000fc80005800000 */
[----:B------:R-:W-:Y:S02]  /*4410*/  I2FP.F32.S32 R4, R4 ;  /* 0x0000000400047245 */ /* 0x000fe40000201400 */
[----:B------:R-:W-:Y:S02]  /*4420*/  I2FP.F32.S32 R5, R5 ;  /* 0x0000000500057245 */ /* 0x000fe40000201400 */
[----:B------:R-:W-:Y:S01]  /*4430*/  FSEL R154, R15, -INF , !P2 ;  /* 0xff8000000f9a7808 */ /* 0x000fe20005000000 */
[----:B------:R-:W-:Y:S01]  /*4440*/  FFMA.FTZ R14, R4, -R200, R145 ;  /* 0x800000c8040e7223 */ /* 0x000fe20000010091 */
[----:B------:R-:W-:Y:S02]  /*4450*/  FSEL R153, R11, -INF , !P1 ;  /* 0xff8000000b997808 */ /* 0x000fe40004800000 */
[----:B------:R-:W-:Y:S01]  /*4460*/  FSEL R133, R10, -INF , !P0 ;  /* 0xff8000000a857808 */ /* 0x000fe20004000000 */
[----:B------:R-:W-:Y:S01]  /*4470*/  VIADD R4, R18, 0x10 ;  /* 0x0000001012047836 */ /* 0x000fe20000000000 */
[----:B------:R-:W-:-:S02]  /*4480*/  I2FP.F32.S32 R6, R8 ;  /* 0x0000000800067245 */ /* 0x000fc40000201400 */
[C---:B------:R-:W-:Y:S02]  /*4490*/  ISETP.GE.AND P3, PT, R2.reuse, R206, PT ;  /* 0x000000ce0200720c */ /* 0x040fe40003f66270 */
[C---:B------:R-:W-:Y:S02]  /*44a0*/  ISETP.GE.AND P2, PT, R2.reuse, R205, PT ;  /* 0x000000cd0200720c */ /* 0x040fe40003f46270 */
        /* <DEDUP_REMOVED lines=21> */
[----:B------:R-:W-:-:S04]  /*4600*/  I2FP.F32.S32 R6, R10 ;  /* 0x0000000a00067245 */ /* 0x000fc80000201400 */
[----:B------:R-:W-:Y:S01]  /*4610*/  I2FP.F32.S32 R2, R2 ;  /* 0x0000000200027245 */ /* 0x000fe20000201400 */
[-C--:B------:R-:W-:Y:S01]  /*4620*/  FFMA.FTZ R11, R6, -R200.reuse, R147 ;  /* 0x800000c8060b7223 */ /* 0x080fe20000010093 */
[----:B------:R-:W-:Y:S02]  /*4630*/  I2FP.F32.S32 R5, R5 ;  /* 0x0000000500057245 */ /* 0x000fe40000201400 */
[----:B------:R-:W-:Y:S01]  /*4640*/  FSEL R135, R20, -INF , !P6 ;  /* 0xff80000014877808 */ /* 0x000fe20007000000 */
[----:B------:R-:W-:Y:S01]  /*4650*/  FFMA.FTZ R12, R2, -R200, R156 ;  /* 0x800000c8020c7223 */ /* 0x000fe2000001009c */
[----:B------:R-:W-:Y:S02]  /*4660*/  FSEL R147, R19, -INF , !P5 ;  /* 0xff80000013937808 */ /* 0x000fe40006800000 */
[----:B------:R-:W-:Y:S02]  /*4670*/  FSEL R151, R9, -INF , !P4 ;  /* 0xff80000009977808 */ /* 0x000fe40006000000 */
[----:B------:R-:W-:Y:S01]  /*4680*/  FSEL R130, R8, -INF , !P3 ;  /* 0xff80000008827808 */ /* 0x000fe20005800000 */
[----:B------:R-:W-:Y:S01]  /*4690*/  VIADD R2, R18, 0x11 ;  /* 0x0000001112027836 */ /* 0x000fe20000000000 */
[----:B------:R-:W-:-:S02]  /*46a0*/  ISETP.GE.AND P6, PT, R4, R206, PT ;  /* 0x000000ce0400720c */ /* 0x000fc40003fc6270 */
[C---:B------:R-:W-:Y:S02]  /*46b0*/  ISETP.GE.AND P5, PT, R4.reuse, R205, PT ;  /* 0x000000cd0400720c */ /* 0x040fe40003fa6270 */
[C---:B------:R-:W-:Y:S02]  /*46c0*/  ISETP.GE.AND P4, PT, R4.reuse, R204, PT ;  /* 0x000000cc0400720c */ /* 0x040fe40003f86270 */
[C---:B------:R-:W-:Y:S02]  /*46d0*/  ISETP.GE.AND P3, PT, R4.reuse, R203, PT ;  /* 0x000000cb0400720c */ /* 0x040fe40003f66270 */
[----:B------:R-:W-:Y:S01]  /*46e0*/  I2FP.F32.S32 R7, R7 ;  /* 0x0000000700077245 */ /* 0x000fe20000201400 */
[----:B------:R-:W-:Y:S01]  /*46f0*/  FFMA.FTZ R13, R5, -R200, R106 ;  /* 0x800000c8050d7223 */ /* 0x000fe2000001006a */
[C---:B------:R-:W-:Y:S01]  /*4700*/  ISETP.GE.OR P6, PT, R4.reuse, R214, !P6 ;  /* 0x000000d60400720c */ /* 0x040fe200077c6670 */
[----:B------:R-:W-:Y:S01]  /*4710*/  IMAD.IADD R5, R207, 0x1, -R2 ;  /* 0x00000001cf057824 */ /* 0x000fe200078e0a02 */
[----:B------:R-:W-:-:S02]  /*4720*/  ISETP.GE.OR P5, PT, R4, R213, !P5 ;  /* 0x000000d50400720c */ /* 0x000fc40006fa6670 */
[C---:B------:R-:W-:Y:S02]  /*4730*/  ISETP.GE.OR P4, PT, R4.reuse, R212, !P4 ;  /* 0x000000d40400720c */ /* 0x040fe40006786670 */
[----:B------:R-:W-:Y:S01]  /*4740*/  ISETP.GE.OR P3, PT, R4, R211, !P3 ;  /* 0x000000d30400720c */ /* 0x000fe20005f66670 */
[----:B------:R-:W-:Y:S02]  /*4750*/  IMAD.IADD R4, R210, 0x1, -R4 ;  /* 0x00000001d2047824 */ /* 0x000fe400078e0a04 */
[----:B------:R-:W-:Y:S01]  /*4760*/  FFMA.FTZ R10, R7, -R200, R104 ;  /* 0x800000c8070a7223 */ /* 0x000fe20000010068 */
[--C-:B------:R-:W-:Y:S02]  /*4770*/  IMAD.IADD R6, R209, 0x1, -R2.reuse ;  /* 0x00000001d1067824 */ /* 0x100fe400078e0a02 */
[----:B------:R-:W-:Y:S01]  /*4780*/  IMAD.IADD R7, R208, 0x1, -R2 ;  /* 0x00000001d0077824 */ /* 0x000fe200078e0a02 */
[----:B------:R-:W-:Y:S02]  /*4790*/  IABS R8, R4 ;  /* 0x0000000400087213 */ /* 0x000fe40000000000 */
[----:B------:R-:W-:-:S02]  /*47a0*/  IABS R5, R5 ;  /* 0x0000000500057213 */ /* 0x000fc40000000000 */
[----:B------:R-:W-:Y:S02]  /*47b0*/  IABS R4, R6 ;  /* 0x0000000600047213 */ /* 0x000fe40000000000 */
        /* <DEDUP_REMOVED lines=259> */
[----:B------:R-:W-:-:S03]  /*57f0*/  IMAD.MOV.U32 R4, RZ, RZ, R6 ;  /* 0x000000ffff047224 */ /* 0x000fc600078e0006 */
[----:B------:R-:W-:Y:S02]  /*5800*/  I2FP.F32.S32 R5, R5 ;  /* 0x0000000500057245 */ /* 0x000fe40000201400 */
[----:B------:R-:W-:Y:S02]  /*5810*/  I2FP.F32.S32 R4, R4 ;  /* 0x0000000400047245 */ /* 0x000fe40000201400 */
[----:B------:R-:W-:Y:S01]  /*5820*/  FSEL R103, R17, -INF , !P5 ;  /* 0xff80000011677808 */ /* 0x000fe20006800000 */
[-C--:B------:R-:W-:Y:S01]  /*5830*/  FFMA.FTZ R15, R5, -R200.reuse, R95 ;  /* 0x800000c8050f7223 */ /* 0x080fe2000001005f */
        /* <DEDUP_REMOVED lines=9> */
[----:B------:R-:W-:Y:S02]  /*58d0*/  ISETP.GE.AND P2, PT, R2, R203, PT ;  /* 0x000000cb0200720c */ /* 0x000fe40003f46270 */
        /* <DEDUP_REMOVED lines=414> */
[----:B------:R-:W-:Y:S01]  /*72c0*/  ISETP.GE.AND P6, PT, R4, R203, PT ;  /* 0x000000cb0400720c */ /* 0x000fe20003fc6270 */
[-C--:B------:R-:W-:Y:S01]  /*72d0*/  FFMA.FTZ R21, R5, -R200.reuse, R26 ;  /* 0x800000c805157223 */ /* 0x080fe2000001001a */
        /* <DEDUP_REMOVED lines=8> */
[----:B------:R-:W-:Y:S02]  /*7360*/  IMAD.IADD R6, R209, 0x1, -R2 ;  /* 0x00000001d1067824 */ /* 0x000fe400078e0a02 */
[----:B------:R-:W-:Y:S01]  /*7370*/  FFMA.FTZ R8, R7, -R200, R24 ;  /* 0x800000c807087223 */ /* 0x000fe20000010018 */
[----:B------:R-:W-:Y:S01]  /*7380*/  IMAD.IADD R7, R208, 0x1, -R2 ;  /* 0x00000001d0077824 */ /* 0x000fe200078e0a02 */
[----:B------:R-:W-:Y:S02]  /*7390*/  IABS R9, R4 ;  /* 0x0000000400097213 */ /* 0x000fe40000000000 */
[----:B------:R-:W-:-:S02]  /*73a0*/  IABS R5, R5 ;  /* 0x0000000500057213 */ /* 0x000fc40000000000 */
[----:B------:R-:W-:Y:S02]  /*73b0*/  IABS R4, R6 ;  /* 0x0000000600047213 */ /* 0x000fe40000000000 */
[----:B------:R-:W-:Y:S01]  /*73c0*/  IABS R6, R7 ;  /* 0x0000000700067213 */ /* 0x000fe20000000000 */
[----:B------:R-:W-:Y:S02]  /*73d0*/  IMAD.MOV.U32 R7, RZ, RZ, R5 ;  /* 0x000000ffff077224 */ /* 0x000fe400078e0005 */
[----:B------:R-:W-:Y:S02]  /*73e0*/  IMAD.MOV.U32 R5, RZ, RZ, R4 ;  /* 0x000000ffff057224 */ /* 0x000fe400078e0004 */
[----:B------:R-:W-:-:S03]  /*73f0*/  IMAD.MOV.U32 R4, RZ, RZ, R6 ;  /* 0x000000ffff047224 */ /* 0x000fc600078e0006 */
[----:B------:R-:W-:Y:S02]  /*7400*/  I2FP.F32.S32 R5, R5 ;  /* 0x0000000500057245 */ /* 0x000fe40000201400 */
[----:B------:R-:W-:Y:S02]  /*7410*/  I2FP.F32.S32 R4, R4 ;  /* 0x0000000400047245 */ /* 0x000fe40000201400 */
[----:B------:R-:W-:Y:S01]  /*7420*/  FSEL R42, R16, -INF , !P5 ;  /* 0xff800000102a7808 */ /* 0x000fe20006800000 */
[----:B------:R-:W-:Y:S01]  /*7430*/  FFMA.FTZ R20, R5, -R200, R27 ;  /* 0x800000c805147223 */ /* 0x000fe2000001001b */
[----:B------:R-:W-:Y:S02]  /*7440*/  FSEL R57, R13, -INF , !P4 ;  /* 0xff8000000d397808 */ /* 0x000fe40006000000 */
        /* <DEDUP_REMOVED lines=25> */
[----:B------:R-:W-:-:S05]  /*75e0*/  IMAD.MOV.U32 R4, RZ, RZ, R2 ;  /* 0x000000ffff047224 */ /* 0x000fca00078e0002 */
[----:B------:R-:W-:-:S05]  /*75f0*/  I2FP.F32.S32 R4, R4 ;  /* 0x0000000400047245 */ /* 0x000fca0000201400 */
[----:B------:R-:W-:Y:S02]  /*7600*/  FFMA.FTZ R19, R4, -R200, R242 ;  /* 0x800000c804137223 */ /* 0x000fe400000100f2 */
[----:B------:R-:W2:Y:S01]  /*7610*/  LD.E R4, desc[UR4][R168.64+0xdc] ;  /* 0x0000dc04a8047980 */ /* 0x000ea2000c101900 */
[----:B------:R-:W-:-:S03]  /*7620*/  IMAD.MOV.U32 R2, RZ, RZ, R6 ;  /* 0x000000ffff027224 */ /* 0x000fc600078e0006 */
[----:B------:R1:W-:Y:S02]  /*7630*/  STL [R1+0x3f4], R3 ;  /* 0x0003f40301007387 */ /* 0x0003e40000100800 */
[----:B------:R-:W-:Y:S02]  /*7640*/  I2FP.F32.S32 R2, R2 ;  /* 0x0000000200027245 */ /* 0x000fe40000201400 */
[----:B------:R-:W-:Y:S01]  /*7650*/  STL [R1+0x3f0], R0 ;  /* 0x0003f00001007387 */ /* 0x000fe20000100800 */
[----:B------:R-:W-:-:S03]  /*7660*/  IMAD.MOV.U32 R202, RZ, RZ, R40 ;  /* 0x000000ffffca7224 */ /* 0x000fc600078e0028 */
[----:B------:R-:W-:Y:S01]  /*7670*/  STL [R1+0x3ec], R215 ;  /* 0x0003ecd701007387 */ /* 0x000fe20000100800 */
[----:B------:R-:W-:Y:S01]  /*7680*/  FFMA.FTZ R16, R2, -R200, R52 ;  /* 0x800000c802107223 */ /* 0x000fe20000010034 */
[----:B------:R-:W-:Y:S02]  /*7690*/  I2FP.F32.S32 R6, R8 ;  /* 0x0000000800067245 */ /* 0x000fe40000201400 */
[----:B------:R-:W-:Y:S01]  /*76a0*/  STL [R1+0x3e8], R198 ;  /* 0x0003e8c601007387 */ /* 0x000fe20000100800 */
[----:B------:R-:W-:Y:S02]  /*76b0*/  FSEL R40, R21, -INF , !P1 ;  /* 0xff80000015287808 */ /* 0x000fe40004800000 */
[----:B------:R-:W-:Y:S01]  /*76c0*/  FSEL R52, R14, -INF , !P0 ;  /* 0xff8000000e347808 */ /* 0x000fe20004000000 */
[----:B------:R-:W-:Y:S01]  /*76d0*/  STL.64 [R1+0x3e0], R196 ;  /* 0x0003e0c401007387 */ /* 0x000fe20000100a00 */
[----:B------:R-:W-:Y:S02]  /*76e0*/  FSEL R34, R12, -INF , !P6 ;  /* 0xff8000000c227808 */ /* 0x000fe40007000000 */
[----:B------:R-:W-:Y:S01]  /*76f0*/  FSEL R31, R11, -INF , !P5 ;  /* 0xff8000000b1f7808 */ /* 0x000fe20006800000 */
[----:B------:R3:W-:Y:S01]  /*7700*/  STL.64 [R1+0x3d8], R194 ;  /* 0x0003d8c201007387 */ /* 0x0007e20000100a00 */
[----:B------:R-:W-:Y:S01]  /*7710*/  I2FP.F32.S32 R7, R7 ;  /* 0x0000000700077245 */ /* 0x000fe20000201400 */
[----:B------:R-:W-:Y:S01]  /*7720*/  VIADD R2, R18, 0x71 ;  /* 0x0000007112027836 */ /* 0x000fe20000000000 */
[C---:B------:R-:W-:Y:S01]  /*7730*/  ISETP.GE.AND P1, PT, R5.reuse, R206, PT ;  /* 0x000000ce0500720c */ /* 0x040fe20003f26270 */
[----:B------:R4:W-:Y:S01]  /*7740*/  STL.64 [R1+0x3d0], R192 ;  /* 0x0003d0c001007387 */ /* 0x0009e20000100a00 */
[----:B------:R-:W-:-:S02]  /*7750*/  ISETP.GE.AND P0, PT, R5, R205, PT ;  /* 0x000000cd0500720c */ /* 0x000fc40003f06270 */
[C---:B------:R-:W-:Y:S01]  /*7760*/  ISETP.GE.AND P6, PT, R5.reuse, R204, PT ;  /* 0x000000cc0500720c */ /* 0x040fe20003fc6270 */
[----:B------:R-:W-:Y:S01]  /*7770*/  STL [R1+0x3cc], R191 ;  /* 0x0003ccbf01007387 */ /* 0x000fe20000100800 */
[C---:B------:R-:W-:Y:S01]  /*7780*/  ISETP.GE.AND P5, PT, R5.reuse, R203, PT ;  /* 0x000000cb0500720c */ /* 0x040fe20003fa6270 */
[----:B------:R-:W-:Y:S02]  /*7790*/  FFMA.FTZ R10, R6, -R200, R251 ;  /* 0x800000c8060a7223 */ /* 0x000fe400000100fb */
[----:B------:R-:W-:Y:S01]  /*77a0*/  STL [R1+0x3c8], R190 ;  /* 0x0003c8be01007387 */ /* 0x000fe20000100800 */
[----:B------:R-:W-:Y:S01]  /*77b0*/  ISETP.GE.OR P1, PT, R5, R214, !P1 ;  /* 0x000000d60500720c */ /* 0x000fe20004f26670 */
[----:B------:R-:W-:Y:S01]  /*77c0*/  FFMA.FTZ R9, R7, -R200, R240 ;  /* 0x800000c807097223 */ /* 0x000fe200000100f0 */
[C---:B------:R-:W-:Y:S01]  /*77d0*/  ISETP.GE.OR P0, PT, R5.reuse, R213, !P0 ;  /* 0x000000d50500720c */ /* 0x040fe20004706670 */
[----:B------:R-:W-:Y:S01]  /*77e0*/  STL [R1+0x3c4], R189 ;  /* 0x0003c4bd01007387 */ /* 0x000fe20000100800 */
[----:B------:R-:W-:Y:S01]  /*77f0*/  ISETP.GE.OR P6, PT, R5, R212, !P6 ;  /* 0x000000d40500720c */ /* 0x000fe200077c6670 */
[----:B------:R-:W-:Y:S01]  /*7800*/  IMAD.IADD R6, R207, 0x1, -R2 ;  /* 0x00000001cf067824 */ /* 0x000fe200078e0a02 */
[----:B------:R-:W-:Y:S01]  /*7810*/  ISETP.GE.OR P5, PT, R5, R211, !P5 ;  /* 0x000000d30500720c */ /* 0x000fe20006fa6670 */
[----:B------:R-:W-:Y:S01]  /*7820*/  STL [R1+0x3c0], R173 ;  /* 0x0003c0ad01007387 */ /* 0x000fe20000100800 */
[----:B------:R-:W-:-:S02]  /*7830*/  IMAD.IADD R5, R210, 0x1, -R5 ;  /* 0x00000001d2057824 */ /* 0x000fc400078e0a05 */
[--C-:B------:R-:W-:Y:S01]  /*7840*/  IMAD.IADD R7, R209, 0x1, -R2.reuse ;  /* 0x00000001d1077824 */ /* 0x100fe200078e0a02 */
[----:B------:R-:W-:Y:S01]  /*7850*/  STL [R1+0x3bc], R172 ;  /* 0x0003bcac01007387 */ /* 0x000fe20000100800 */
[----:B------:R-:W-:-:S03]  /*7860*/  IMAD.IADD R8, R208, 0x1, -R2 ;  /* 0x00000001d0087824 */ /* 0x000fc600078e0a02 */
[----:B------:R-:W-:Y:S01]  /*7870*/  STL [R1+0x3b8], R170 ;  /* 0x0003b8aa01007387 */ /* 0x000fe20000100800 */
[----:B------:R-:W-:-:S03]  /*7880*/  IABS R11, R5 ;  /* 0x00000005000b7213 */ /* 0x000fc60000000000 */
[----:B------:R-:W-:Y:S01]  /*7890*/  STL [R1+0x3fc], R168 ;  /* 0x0003fca801007387 */ /* 0x000fe20000100800 */
[----:B------:R-:W-:-:S03]  /*78a0*/  IABS R6, R6 ;  /* 0x0000000600067213 */ /* 0x000fc60000000000 */
[----:B------:R-:W-:Y:S01]  /*78b0*/  STL [R1+0x3f8], R169 ;  /* 0x0003f8a901007387 */ /* 0x000fe20000100800 */
[----:B------:R-:W-:-:S03]  /*78c0*/  IABS R5, R7 ;  /* 0x0000000700057213 */ /* 0x000fc60000000000 */
[----:B------:R-:W-:Y:S01]  /*78d0*/  STL [R1+0x410], R169 ;  /* 0x000410a901007387 */ /* 0x000fe20000100800 */
[----:B------:R-:W-:-:S03]  /*78e0*/  IABS R7, R8 ;  /* 0x0000000800077213 */ /* 0x000fc60000000000 */
[----:B------:R-:W-:Y:S04]  /*78f0*/  STL [R1+0x414], R169 ;  /* 0x000414a901007387 */ /* 0x000fe80000100800 */
[----:B------:R-:W-:Y:S01]  /*7900*/  STL [R1+0x418], R169 ;  /* 0x000418a901007387 */ /* 0x000fe20000100800 */
[----:B------:R-:W-:-:S03]  /*7910*/  IMAD.MOV.U32 R8, RZ, RZ, R6 ;  /* 0x000000ffff087224 */ /* 0x000fc600078e0006 */
[----:B------:R-:W-:Y:S01]  /*7920*/  STL [R1+0x400], R206 ;  /* 0x000400ce01007387 */ /* 0x000fe20000100800 */
[----:B------:R-:W-:-:S03]  /*7930*/  IMAD.MOV.U32 R6, RZ, RZ, R5 ;  /* 0x000000ffff067224 */ /* 0x000fc600078e0005 */
[----:B------:R-:W-:Y:S01]  /*7940*/  STL [R1+0x404], R205 ;  /* 0x000404cd01007387 */ /* 0x000fe20000100800 */
[----:B------:R-:W-:-:S03]  /*7950*/  IMAD.MOV.U32 R5, RZ, RZ, R7 ;  /* 0x000000ffff057224 */ /* 0x000fc600078e0007 */
[----:B------:R-:W-:Y:S04]  /*7960*/  STL [R1+0x408], R204 ;  /* 0x000408cc01007387 */ /* 0x000fe80000100800 */
[----:B------:R4:W-:Y:S04]  /*7970*/  STL [R1+0x40c], R203 ;  /* 0x00040ccb01007387 */ /* 0x0009e80000100800 */
[----:B------:R-:W-:Y:S04]  /*7980*/  STL [R1+0x41c], R207 ;  /* 0x00041ccf01007387 */ /* 0x000fe80000100800 */
[----:B------:R-:W-:Y:S04]  /*7990*/  STL [R1+0x424], R207 ;  /* 0x000424cf01007387 */ /* 0x000fe80000100800 */
[----:B------:R-:W-:Y:S01]  /*79a0*/  STL [R1+0x428], R207 ;  /* 0x000428cf01007387 */ /* 0x000fe20000100800 */
[----:B------:R-:W-:-:S03]  /*79b0*/  I2FP.F32.S32 R5, R5 ;  /* 0x0000000500057245 */ /* 0x000fc60000201400 */
[----:B------:R-:W-:Y:S04]  /*79c0*/  STL [R1+0x42c], R207 ;  /* 0x00042ccf01007387 */ /* 0x000fe80000100800 */
[----:B------:R-:W-:Y:S04]  /*79d0*/  STL [R1+0x420], R209 ;  /* 0x000420d101007387 */ /* 0x000fe80000100800 */
[----:B-1----:R-:W2:Y:S01]  /*79e0*/  LDL R3, [R1+0x398] ;  /* 0x0003980001037983 */ /* 0x002ea20000100800 */
[----:B------:R-:W-:-:S03]  /*79f0*/  FSEL R33, R17, -INF , !P3 ;  /* 0xff80000011217808 */ /* 0x000fc60005800000 */
[----:B---3--:R-:W3:Y:S01]  /*7a00*/  LDL.64 R194, [R1+0x110] ;  /* 0x0001100001c27983 */ /* 0x008ee20000100a00 */
[----:B------:R-:W-:Y:S01]  /*7a10*/  I2FP.F32.S32 R6, R6 ;  /* 0x0000000600067245 */ /* 0x000fe20000201400 */
[----:B------:R-:W-:Y:S01]  /*7a20*/  FFMA.FTZ R12, R5, -R200, R201 ;  /* 0x800000c8050c7223 */ /* 0x000fe200000100c9 */
[----:B------:R-:W-:Y:S02]  /*7a30*/  FSEL R29, R20, -INF , !P4 ;  /* 0xff800000141d7808 */ /* 0x000fe40006000000 */
[----:B------:R-:W-:Y:S02]  /*7a40*/  FSEL R17, R10, -INF , !P2 ;  /* 0xff8000000a117808 */ /* 0x000fe40005000000 */
[----:B------:R-:W-:Y:S01]  /*7a50*/  FSEL R25, R9, -INF , !P1 ;  /* 0xff80000009197808 */ /* 0x000fe20004800000 */
[----:B------:R-:W-:Y:S01]  /*7a60*/  VIADD R5, R18, 0x78 ;  /* 0x0000007812057836 */ /* 0x000fe20000000000 */
[----:B------:R-:W-:Y:S02]  /*7a70*/  I2FP.F32.S32 R7, R8 ;  /* 0x0000000800077245 */ /* 0x000fe40000201400 */
[----:B------:R-:W-:-:S02]  /*7a80*/  ISETP.GE.AND P4, PT, R2, R206, PT ;  /* 0x000000ce0200720c */ /* 0x000fc40003f86270 */
[C---:B------:R-:W-:Y:S02]  /*7a90*/  ISETP.GE.AND P3, PT, R2.reuse, R205, PT ;  /* 0x000000cd0200720c */ /* 0x040fe40003f66270 */
[C---:B------:R-:W-:Y:S02]  /*7aa0*/  ISETP.GE.AND P2, PT, R2.reuse, R204, PT ;  /* 0x000000cc0200720c */ /* 0x040fe40003f46270 */
[----:B------:R-:W-:Y:S01]  /*7ab0*/  ISETP.GE.AND P1, PT, R2, R203, PT ;  /* 0x000000cb0200720c */ /* 0x000fe20003f26270 */
[----:B------:R-:W-:Y:S01]  /*7ac0*/  FFMA.FTZ R13, R6, -R200, R243 ;  /* 0x800000c8060d7223 */ /* 0x000fe200000100f3 */
[C---:B------:R-:W-:Y:S01]  /*7ad0*/  ISETP.GE.OR P4, PT, R2.reuse, R214, !P4 ;  /* 0x000000d60200720c */ /* 0x040fe20006786670 */
[----:B------:R-:W-:Y:S01]  /*7ae0*/  FFMA.FTZ R14, R7, -R200, R241 ;  /* 0x800000c8070e7223 */ /* 0x000fe200000100f1 */
[C---:B------:R-:W-:Y:S01]  /*7af0*/  ISETP.GE.OR P3, PT, R2.reuse, R213, !P3 ;  /* 0x000000d50200720c */ /* 0x040fe20005f66670 */
[----:B------:R-:W-:Y:S01]  /*7b00*/  IMAD.IADD R6, R207, 0x1, -R5 ;  /* 0x00000001cf067824 */ /* 0x000fe200078e0a05 */
[----:B------:R-:W-:-:S02]  /*7b10*/  ISETP.GE.OR P2, PT, R2, R212, !P2 ;  /* 0x000000d40200720c */ /* 0x000fc40005746670 */
[----:B------:R-:W-:Y:S01]  /*7b20*/  ISETP.GE.OR P1, PT, R2, R211, !P1 ;  /* 0x000000d30200720c */ /* 0x000fe20004f26670 */
[----:B------:R-:W-:Y:S02]  /*7b30*/  IMAD.IADD R2, R210, 0x1, -R2 ;  /* 0x00000001d2027824 */ /* 0x000fe400078e0a02 */
        /* <DEDUP_REMOVED lines=9> */
[----:B------:R-:W-:Y:S02]  /*7bd0*/  I2FP.F32.S32 R11, R11 ;  /* 0x0000000b000b7245 */ /* 0x000fe40000201400 */
[----:B------:R-:W-:Y:S02]  /*7be0*/  I2FP.F32.S32 R9, R9 ;  /* 0x0000000900097245 */ /* 0x000fe40000201400 */
[----:B------:R-:W-:-:S02]  /*7bf0*/  I2FP.F32.S32 R7, R8 ;  /* 0x0000000800077245 */ /* 0x000fc40000201400 */
[----:B------:R-:W-:Y:S02]  /*7c00*/  I2FP.F32.S32 R2, R2 ;  /* 0x0000000200027245 */ /* 0x000fe40000201400 */
[----:B------:R-:W-:Y:S01]  /*7c10*/  FSEL R28, R19, -INF , !P0 ;  /* 0xff800000131c7808 */ /* 0x000fe20004000000 */
[----:B------:R-:W-:Y:S01]  /*7c20*/  FFMA.FTZ R15, R11, -R200, R202 ;  /* 0x800000c80b0f7223 */ /* 0x000fe200000100ca */
[----:B------:R-:W-:Y:S01]  /*7c30*/  ISETP.GE.AND P0, PT, R5, R206, PT ;  /* 0x000000ce0500720c */ /* 0x000fe20003f06270 */
[----:B------:R-:W-:Y:S01]  /*7c40*/  FFMA.FTZ R9, R9, -R200, R188 ;  /* 0x800000c809097223 */ /* 0x000fe200000100bc */
[----:B------:R-:W-:Y:S01]  /*7c50*/  I2FP.F32.S32 R6, R6 ;  /* 0x0000000600067245 */ /* 0x000fe20000201400 */
[-C--:B------:R-:W-:Y:S01]  /*7c60*/  FFMA.FTZ R7, R7, -R200.reuse, R236 ;  /* 0x800000c807077223 */ /* 0x080fe200000100ec */
[----:B------:R-:W-:Y:S01]  /*7c70*/  FFMA.FTZ R10, R2, -R200, R182 ;  /* 0x800000c8020a7223 */ /* 0x000fe200000100b6 */
[----:B------:R-:W-:Y:S01]  /*7c80*/  VIADD R2, R18, 0x79 ;  /* 0x0000007912027836 */ /* 0x000fe20000000000 */
[----:B------:R-:W-:Y:S01]  /*7c90*/  ISETP.GE.OR P0, PT, R5, R214, !P0 ;  /* 0x000000d60500720c */ /* 0x000fe20004706670 */
[----:B------:R-:W-:Y:S01]  /*7ca0*/  IMAD.MOV.U32 R182, RZ, RZ, R23 ;  /* 0x000000ffffb67224 */ /* 0x000fe200078e0017 */
[----:B------:R-:W-:Y:S01]  /*7cb0*/  FSEL R32, R16, -INF , !P6 ;  /* 0xff80000010207808 */ /* 0x000fe20007000000 */
[----:B------:R-:W-:Y:S01]  /*7cc0*/  FFMA.FTZ R11, R6, -R200, R238 ;  /* 0x800000c8060b7223 */ /* 0x000fe200000100ee */
[----:B------:R-:W-:-:S02]  /*7cd0*/  FSEL R16, R15, -INF , !P5 ;  /* 0xff8000000f107808 */ /* 0x000fc40006800000 */
[----:B------:R-:W-:Y:S01]  /*7ce0*/  FSEL R23, R14, -INF , !P4 ;  /* 0xff8000000e177808 */ /* 0x000fe20006000000 */
[----:B------:R-:W-:Y:S01]  /*7cf0*/  IMAD.IADD R6, R209, 0x1, -R2 ;  /* 0x00000001d1067824 */ /* 0x000fe200078e0a02 */
[C---:B------:R-:W-:Y:S02]  /*7d00*/  ISETP.GE.AND P6, PT, R5.reuse, R205, PT ;  /* 0x000000cd0500720c */ /* 0x040fe40003fc6270 */
[C---:B------:R-:W-:Y:S02]  /*7d10*/  ISETP.GE.AND P5, PT, R5.reuse, R204, PT ;  /* 0x000000cc0500720c */ /* 0x040fe40003fa6270 */
[----:B------:R-:W-:Y:S02]  /*7d20*/  ISETP.GE.AND P4, PT, R5, R203, PT ;  /* 0x000000cb0500720c */ /* 0x000fe40003f86270 */
[----:B------:R-:W-:Y:S02]  /*7d30*/  FSEL R26, R13, -INF , !P3 ;  /* 0xff8000000d1a7808 */ /* 0x000fe40005800000 */
        /* <DEDUP_REMOVED lines=8> */
[C---:B------:R-:W-:Y:S02]  /*7dc0*/  ISETP.GE.OR P6, PT, R5.reuse, R213, !P6 ;  /* 0x000000d50500720c */ /* 0x040fe400077c6670 */
[C---:B------:R-:W-:Y:S02]  /*7dd0*/  ISETP.GE.OR P5, PT, R5.reuse, R212, !P5 ;  /* 0x000000d40500720c */ /* 0x040fe40006fa6670 */
[----:B------:R-:W-:Y:S01]  /*7de0*/  ISETP.GE.OR P4, PT, R5, R211, !P4 ;  /* 0x000000d30500720c */ /* 0x000fe20006786670 */
[--C-:B------:R-:W-:Y:S01]  /*7df0*/  IMAD.IADD R5, R208, 0x1, -R2.reuse ;  /* 0x00000001d0057824 */ /* 0x100fe200078e0a02 */
[C---:B------:R-:W-:Y:S01]  /*7e00*/  ISETP.GE.OR P3, PT, R2.reuse, R214, !P3 ;  /* 0x000000d60200720c */ /* 0x040fe20005f66670 */
[--C-:B------:R-:W-:Y:S01]  /*7e10*/  IMAD.IADD R7, R207, 0x1, -R2.reuse ;  /* 0x00000001cf077824 */ /* 0x100fe200078e0a02 */
[----:B------:R-:W-:Y:S02]  /*7e20*/  ISETP.GE.OR P2, PT, R2, R213, !P2 ;  /* 0x000000d50200720c */ /* 0x000fe40005746670 */
[----:B------:R-:W-:Y:S01]  /*7e30*/  FMNMX.FTZ R36, R144, R153, !PT ;  /* 0x0000009990247209 */ /* 0x000fe20007810000 */
[----:B----4-:R-:W-:Y:S01]  /*7e40*/  IMAD.MOV.U32 R192, RZ, RZ, R183 ;  /* 0x000000ffffc07224 */ /* 0x010fe200078e00b7 */
[C---:B------:R-:W-:Y:S01]  /*7e50*/  ISETP.GE.OR P1, PT, R2.reuse, R212, !P1 ;  /* 0x000000d40200720c */ /* 0x040fe20004f26670 */
[----:B------:R-:W-:Y:S01]  /*7e60*/  IMAD.MOV.U32 R193, RZ, RZ, R229 ;  /* 0x000000ffffc17224 */ /* 0x000fe200078e00e5 */
[----:B------:R-:W-:Y:S01]  /*7e70*/  ISETP.GE.OR P0, PT, R2, R211, !P0 ;  /* 0x000000d30200720c */ /* 0x000fe20004706670 */
[----:B------:R-:W-:Y:S01]  /*7e80*/  IMAD.IADD R2, R210, 0x1, -R2 ;  /* 0x00000001d2027824 */ /* 0x000fe200078e0a02 */
[----:B------:R-:W-:Y:S01]  /*7e90*/  IABS R12, R6 ;  /* 0x00000006000c7213 */ /* 0x000fe20000000000 */
[----:B------:R1:W4:Y:S01]  /*7ea0*/  LDL.LU.S16 R203, [R1+0x8] ;  /* 0x0000080001cb7983 */ /* 0x0003220000300600 */
[----:B------:R-:W-:-:S02]  /*7eb0*/  IABS R8, R8 ;  /* 0x0000000800087213 */ /* 0x000fc40000000000 */
[----:B------:R-:W-:Y:S01]  /*7ec0*/  IABS R9, R5 ;  /* 0x0000000500097213 */ /* 0x000fe20000000000 */
[----:B------:R-:W-:Y:S01]  /*7ed0*/  IMAD.MOV.U32 R5, RZ, RZ, R12 ;  /* 0x000000ffff057224 */ /* 0x000fe200078e000c */
[----:B------:R-:W-:Y:S02]  /*7ee0*/  IABS R13, R7 ;  /* 0x00000007000d7213 */ /* 0x000fe40000000000 */
[----:B------:R-:W-:Y:S01]  /*7ef0*/  IABS R7, R2 ;  /* 0x0000000200077213 */ /* 0x000fe20000000000 */
[----:B------:R-:W-:Y:S01]  /*7f00*/  IMAD.MOV.U32 R2, RZ, RZ, R8 ;  /* 0x000000ffff027224 */ /* 0x000fe200078e0008 */
[----:B------:R-:W-:Y:S01]  /*7f10*/  I2FP.F32.S32 R5, R5 ;  /* 0x0000000500057245 */ /* 0x000fe20000201400 */
[----:B------:R-:W-:-:S03]  /*7f20*/  IMAD.MOV.U32 R6, RZ, RZ, R13 ;  /* 0x000000ffff067224 */ /* 0x000fc600078e000d */
[----:B------:R-:W-:Y:S01]  /*7f30*/  I2FP.F32.S32 R2, R2 ;  /* 0x0000000200027245 */ /* 0x000fe20000201400 */
[----:B------:R-:W-:Y:S02]  /*7f40*/  IMAD.MOV.U32 R8, RZ, RZ, R9 ;  /* 0x000000ffff087224 */ /* 0x000fe400078e0009 */
[----:B------:R-:W-:Y:S01]  /*7f50*/  FFMA.FTZ R5, R5, -R200, R239 ;  /* 0x800000c805057223 */ /* 0x000fe200000100ef */
[----:B------:R-:W-:Y:S01]  /*7f60*/  I2FP.F32.S32 R6, R6 ;  /* 0x0000000600067245 */ /* 0x000fe20000201400 */
[----:B------:R-:W-:Y:S01]  /*7f70*/  FFMA.FTZ R2, R2, -R200, R182 ;  /* 0x800000c802027223 */ /* 0x000fe200000100b6 */
[----:B------:R-:W-:Y:S02]  /*7f80*/  I2FP.F32.S32 R8, R8 ;  /* 0x0000000800087245 */ /* 0x000fe40000201400 */
[----:B------:R-:W-:Y:S01]  /*7f90*/  FSEL R24, R5, -INF , !P2 ;  /* 0xff80000005187808 */ /* 0x000fe20005000000 */
[----:B------:R-:W-:Y:S01]  /*7fa0*/  FFMA.FTZ R6, R6, -R200, R237 ;  /* 0x800000c806067223 */ /* 0x000fe200000100ed */
[----:B------:R-:W-:-:S02]  /*7fb0*/  FMNMX.FTZ R5, R149, R148, !PT ;  /* 0x0000009495057209 */ /* 0x000fc40007810000 */
[----:B------:R-:W-:Y:S01]  /*7fc0*/  FSEL R14, R2, -INF , !P4 ;  /* 0xff800000020e7808 */ /* 0x000fe20006000000 */
[----:B------:R-:W-:Y:S01]  /*7fd0*/  FFMA.FTZ R22, R8, -R200, R22 ;  /* 0x800000c808167223 */ /* 0x000fe20000010016 */
[----:B------:R-:W-:Y:S02]  /*7fe0*/  FMNMX.FTZ R2, R152, R150, !PT ;  /* 0x0000009698027209 */ /* 0x000fe40007810000 */
[----:B------:R-:W-:Y:S02]  /*7ff0*/  FMNMX.FTZ R36, R151, R36, !PT ;  /* 0x0000002497247209 */ /* 0x000fe40007810000 */
[----:B------:R-:W-:Y:S02]  /*8000*/  FMNMX.FTZ R8, R133, R5, !PT ;  /* 0x0000000585087209 */ /* 0x000fe40007810000 */
[----:B------:R-:W-:Y:S02]  /*8010*/  FSEL R19, R6, -INF , !P3 ;  /* 0xff80000006137808 */ /* 0x000fe40005800000 */
        /* <DEDUP_REMOVED lines=100> */
[----:B------:R-:W-:Y:S02]  /*8660*/  I2FP.F32.S32 R7, R7 ;  /* 0x0000000700077245 */ /* 0x000fe40000201400 */
[----:B------:R-:W-:Y:S02]  /*8670*/  FMNMX.FTZ R2, R52, R2, !PT ;  /* 0x0000000234027209 */ /* 0x000fe40007810000 */
[----:B------:R-:W-:-:S02]  /*8680*/  FMNMX.FTZ R5, R29, R5, !PT ;  /* 0x000000051d057209 */ /* 0x000fc40007810000 */
[----:B------:R-:W-:Y:S02]  /*8690*/  FMNMX.FTZ R36, R16, R36, !PT ;  /* 0x0000002410247209 */ /* 0x000fe40007810000 */
[----:B------:R-:W-:Y:S01]  /*86a0*/  FMNMX.FTZ R8, R25, R8, !PT ;  /* 0x0000000819087209 */ /* 0x000fe20007810000 */
[----:B------:R-:W-:Y:S01]  /*86b0*/  FFMA.FTZ R7, R7, -R200, R181 ;  /* 0x800000c807077223 */ /* 0x000fe200000100b5 */
[----:B------:R-:W-:Y:S02]  /*86c0*/  FMNMX.FTZ R2, R33, R2, !PT ;  /* 0x0000000221027209 */ /* 0x000fe40007810000 */
[----:B------:R-:W-:Y:S02]  /*86d0*/  FMNMX.FTZ R5, R28, R5, !PT ;  /* 0x000000051c057209 */ /* 0x000fe40007810000 */
[----:B------:R-:W-:Y:S02]  /*86e0*/  FMNMX.FTZ R36, R15, R36, !PT ;  /* 0x000000240f247209 */ /* 0x000fe40007810000 */
[----:B------:R-:W-:-:S02]  /*86f0*/  FMNMX.FTZ R8, R23, R8, !PT ;  /* 0x0000000817087209 */ /* 0x000fc40007810000 */
[----:B------:R-:W-:Y:S02]  /*8700*/  FSEL R20, R11, -INF , !P6 ;  /* 0xff8000000b147808 */ /* 0x000fe40007000000 */
        /* <DEDUP_REMOVED lines=12> */
[----:B------:R-:W1:Y:S04]  /*87d0*/  SHFL.BFLY PT, R8, R5, 0x2, 0x1f ;  /* 0x0c401f0005087f89 */ /* 0x000e6800000e0000 */
[----:B------:R-:W2:Y:S01]  /*87e0*/  SHFL.BFLY PT, R7, R36, 0x2, 0x1f ;  /* 0x0c401f0024077f89 */ /* 0x000ea200000e0000 */
[----:B------:R-:W-:-:S03]  /*87f0*/  FSEL R22, R22, -INF , !P1 ;  /* 0xff80000016167808 */ /* 0x000fc60004800000 */
[----:B------:R-:W3:Y:S01]  /*8800*/  SHFL.BFLY PT, R38, R2, 0x2, 0x1f ;  /* 0x0c401f0002267f89 */ /* 0x000ee200000e0000 */
[----:B------:R-:W-:-:S05]  /*8810*/  FMNMX.FTZ R6, R22, R6, !PT ;  /* 0x0000000616067209 */ /* 0x000fca0007810000 */
[----:B------:R-:W4:Y:S01]  /*8820*/  SHFL.BFLY PT, R9, R6, 0x2, 0x1f ;  /* 0x0c401f0006097f89 */ /* 0x000f2200000e0000 */
[----:B-1----:R-:W-:Y:S02]  /*8830*/  FMNMX.FTZ R5, R5, R8, !PT ;  /* 0x0000000805057209 */ /* 0x002fe40007810000 */
[----:B--2---:R-:W-:-:S03]  /*8840*/  FMNMX.FTZ R36, R36, R7, !PT ;  /* 0x0000000724247209 */ /* 0x004fc60007810000 */
[----:B------:R-:W1:Y:S04]  /*8850*/  SHFL.BFLY PT, R39, R5, 0x1, 0x1f ;  /* 0x0c201f0005277f89 */ /* 0x000e6800000e0000 */
[----:B------:R-:W2:Y:S01]  /*8860*/  SHFL.BFLY PT, R7, R36, 0x1, 0x1f ;  /* 0x0c201f0024077f89 */ /* 0x000ea200000e0000 */
[----:B---3--:R-:W-:Y:S02]  /*8870*/  FMNMX.FTZ R38, R2, R38, !PT ;  /* 0x0000002602267209 */ /* 0x008fe40007810000 */
[----:B----4-:R-:W-:-:S03]  /*8880*/  FMNMX.FTZ R6, R6, R9, !PT ;  /* 0x0000000906067209 */ /* 0x010fc60007810000 */
[----:B------:R-:W3:Y:S04]  /*8890*/  SHFL.BFLY PT, R8, R38, 0x1, 0x1f ;  /* 0x0c201f0026087f89 */ /* 0x000ee800000e0000 */
[----:B------:R-:W4:Y:S01]  /*88a0*/  SHFL.BFLY PT, R37, R6, 0x1, 0x1f ;  /* 0x0c201f0006257f89 */ /* 0x000f2200000e0000 */
[----:B-1----:R-:W-:Y:S02]  /*88b0*/  FMNMX.FTZ R39, R5, R39, !PT ;  /* 0x0000002705277209 */ /* 0x002fe40007810000 */
[----:B--2---:R-:W-:-:S03]  /*88c0*/  FMNMX.FTZ R36, R36, R7, !PT ;  /* 0x0000000724247209 */ /* 0x004fc60007810000 */
[----:B------:R-:W-:Y:S01]  /*88d0*/  FMUL.FTZ R7, R4, R39 ;  /* 0x0000002704077220 */ /* 0x000fe20000410000 */
[----:B------:R-:W-:Y:S02]  /*88e0*/  FSETP.NEU.FTZ.AND P1, PT, R39, -INF , PT ;  /* 0xff8000002700780b */ /* 0x000fe40003f3d000 */
[----:B------:R-:W-:Y:S01]  /*88f0*/  FSETP.NEU.FTZ.AND P0, PT, R36, -INF , PT ;  /* 0xff8000002400780b */ /* 0x000fe20003f1d000 */
[----:B------:R-:W-:Y:S01]  /*8900*/  FMUL.FTZ R5, R4, R36 ;  /* 0x0000002404057220 */ /* 0x000fe20000410000 */
[----:B------:R-:W-:-:S04]  /*8910*/  FSEL R7, R7, RZ, P1 ;  /* 0x000000ff07077208 */ /* 0x000fc80000800000 */
[----:B------:R-:W-:Y:S02]  /*8920*/  FSEL R5, R5, RZ, P0 ;  /* 0x000000ff05057208 */ /* 0x000fe40000000000 */
[----:B---3--:R-:W-:-:S03]  /*8930*/  FMNMX.FTZ R38, R38, R8, !PT ;  /* 0x0000000826267209 */ /* 0x008fc60007810000 */
[-CC-:B------:R-:W-:Y:S01]  /*8940*/  FFMA.FTZ R205, R17, R4.reuse, -R5.reuse ;  /* 0x0000000411cd7223 */ /* 0x180fe20000010805 */
[-C--:B------:R-:W-:Y:S01]  /*8950*/  FFMA.FTZ R206, R16, R4.reuse, -R5 ;  /* 0x0000000410ce7223 */ /* 0x080fe20000010805 */
[-CC-:B------:R-:W-:Y:S01]  /*8960*/  FFMA.FTZ R17, R149, R4.reuse, -R7.reuse ;  /* 0x0000000495117223 */ /* 0x180fe20000010807 */
[-C--:B------:R-:W-:Y:S01]  /*8970*/  FFMA.FTZ R16, R148, R4.reuse, -R7 ;  /* 0x0000000494107223 */ /* 0x080fe20000010807 */
[-C--:B------:R-:W-:Y:S01]  /*8980*/  FFMA.FTZ R168, R15, R4.reuse, -R5 ;  /* 0x000000040fa87223 */ /* 0x080fe20000010805 */
[----:B------:R-:W-:Y:S01]  /*8990*/  FFMA.FTZ R15, R133, R4, -R7 ;  /* 0x00000004850f7223 */ /* 0x000fe20000010807 */
[----:B----4-:R-:W-:Y:S01]  /*89a0*/  FMNMX.FTZ R37, R6, R37, !PT ;  /* 0x0000002506257209 */ /* 0x010fe20007810000 */
[----:B------:R-:W-:Y:S01]  /*89b0*/  FMUL.FTZ R6, R4, R38 ;  /* 0x0000002604067220 */ /* 0x000fe20000410000 */
[----:B------:R-:W-:Y:S01]  /*89c0*/  MUFU.EX2 R17, R17 ;  /* 0x0000001100117308 */ /* 0x000fe20000000800 */
[-C--:B------:R-:W-:Y:S01]  /*89d0*/  FFMA.FTZ R0, R14, R4.reuse, -R5 ;  /* 0x000000040e007223 */ /* 0x080fe20000010805 */
[----:B------:R-:W-:Y:S01]  /*89e0*/  FSETP.NEU.FTZ.AND P0, PT, R38, -INF , PT ;  /* 0xff8000002600780b */ /* 0x000fe20003f1d000 */
[----:B------:R-:W-:-:S05]  /*89f0*/  FFMA.FTZ R14, R130, R4, -R7 ;  /* 0x00000004820e7223 */ /* 0x000fca0000010807 */
[----:B------:R-:W1:Y:S01]  /*8a00*/  MUFU.EX2 R16, R16 ;  /* 0x0000001000107308 */ /* 0x000e620000000800 */
[-C--:B------:R-:W-:Y:S01]  /*8a10*/  FFMA.FTZ R170, R10, R4.reuse, -R5 ;  /* 0x000000040aaa7223 */ /* 0x080fe20000010805 */
[----:B------:R-:W-:Y:S01]  /*8a20*/  FSEL R6, R6, RZ, P0 ;  /* 0x000000ff06067208 */ /* 0x000fe20000000000 */
[-C--:B------:R-:W-:Y:S01]  /*8a30*/  FFMA.FTZ R10, R127, R4.reuse, -R7 ;  /* 0x000000047f0a7223 */ /* 0x080fe20000010807 */
[----:B------:R-:W-:-:S04]  /*8a40*/  FFMA.FTZ R188, R83, R4, -R5 ;  /* 0x0000000453bc7223 */ /* 0x000fc80000010805 */
[----:B------:R-:W2:Y:S01]  /*8a50*/  MUFU.EX2 R15, R15 ;  /* 0x0000000f000f7308 */ /* 0x000ea20000000800 */
[-CC-:B------:R-:W-:Y:S01]  /*8a60*/  FFMA.FTZ R219, R71, R4.reuse, -R5.reuse ;  /* 0x0000000447db7223 */ /* 0x180fe20000010805 */
[-CC-:B------:R-:W-:Y:S01]  /*8a70*/  FFMA.FTZ R222, R55, R4.reuse, -R5.reuse ;  /* 0x0000000437de7223 */ /* 0x180fe20000010805 */
[-CC-:B------:R-:W-:Y:S01]  /*8a80*/  FFMA.FTZ R241, R54, R4.reuse, -R5.reuse ;  /* 0x0000000436f17223 */ /* 0x180fe20000010805 */
[-CC-:B------:R-:W-:Y:S01]  /*8a90*/  FFMA.FTZ R209, R35, R4.reuse, -R5.reuse ;  /* 0x0000000423d17223 */ /* 0x180fe20000010805 */
[----:B------:R-:W-:Y:S02]  /*8aa0*/  IMAD R2, R175, 0x20, R174 ;  /* 0x00000020af027824 */ /* 0x000fe400078e02ae */
[-CC-:B------:R-:W-:Y:S01]  /*8ab0*/  FFMA.FTZ R184, R105, R4.reuse, -R5.reuse ;  /* 0x0000000469b87223 */ /* 0x180fe20000010805 */
[-CC-:B------:R-:W-:Y:S01]  /*8ac0*/  FFMA.FTZ R185, R97, R4.reuse, -R5.reuse ;  /* 0x0000000461b97223 */ /* 0x180fe20000010805 */
[----:B------:R-:W3:Y:S01]  /*8ad0*/  MUFU.EX2 R14, R14 ;  /* 0x0000000e000e7308 */ /* 0x000ee20000000800 */
        /* <DEDUP_REMOVED lines=50> */
[----:B------:R-:W-:Y:S01]  /*8e00*/  FMUL.FTZ R5, R4, R37 ;  /* 0x0000002504057220 */ /* 0x000fe20000410000 */
[----:B------:R-:W-:Y:S01]  /*8e10*/  FSETP.NEU.FTZ.AND P1, PT, R37, -INF , PT ;  /* 0xff8000002500780b */ /* 0x000fe20003f3d000 */
[-CC-:B------:R-:W-:Y:S01]  /*8e20*/  FFMA.FTZ R167, R20, R4.reuse, -R6.reuse ;  /* 0x0000000414a77223 */ /* 0x180fe20000010806 */
[----:B------:R-:W-:Y:S01]  /*8e30*/  FFMA.FTZ R19, R135, R4, -R6 ;  /* 0x0000000487137223 */ /* 0x000fe20000010806 */
[----:B-1----:R-:W-:Y:S01]  /*8e40*/  FADD.FTZ R20, R17, R16 ;  /* 0x0000001011147221 */ /* 0x002fe20000010000 */
[----:B------:R-:W-:-:S02]  /*8e50*/  FSEL R5, R5, RZ, P1 ;  /* 0x000000ff05057208 */ /* 0x000fc40000800000 */
[----:B------:R-:W1:Y:S01]  /*8e60*/  MUFU.EX2 R9, R9 ;  /* 0x0000000900097308 */ /* 0x000e620000000800 */
[----:B------:R-:W-:Y:S02]  /*8e70*/  IMAD.IADD R2, R155, 0x1, R2 ;  /* 0x000000019b027824 */ /* 0x000fe400078e0202 */
[-CC-:B------:R-:W-:Y:S01]  /*8e80*/  FFMA.FTZ R58, R107, R4.reuse, -R6.reuse ;  /* 0x000000046b3a7223 */ /* 0x180fe20000010806 */
[-CC-:B------:R-:W-:Y:S01]  /*8e90*/  FFMA.FTZ R59, R103, R4.reuse, -R6.reuse ;  /* 0x00000004673b7223 */ /* 0x180fe20000010806 */
[-CC-:B------:R-:W-:Y:S01]  /*8ea0*/  FFMA.FTZ R68, R98, R4.reuse, -R6.reuse ;  /* 0x0000000462447223 */ /* 0x180fe20000010806 */
[-CC-:B------:R-:W-:Y:S02]  /*8eb0*/  FFMA.FTZ R69, R93, R4.reuse, -R6.reuse ;  /* 0x000000045d457223 */ /* 0x180fe40000010806 */
[----:B------:R-:W-:Y:S01]  /*8ec0*/  MUFU.EX2 R8, R8 ;  /* 0x0000000800087308 */ /* 0x000fe20000000800 */
[-CC-:B------:R-:W-:Y:S01]  /*8ed0*/  FFMA.FTZ R21, R131, R4.reuse, -R6.reuse ;  /* 0x0000000483157223 */ /* 0x180fe20000010806 */
[-CC-:B------:R-:W-:Y:S01]  /*8ee0*/  FFMA.FTZ R23, R128, R4.reuse, -R6.reuse ;  /* 0x0000000480177223 */ /* 0x180fe20000010806 */
[-CC-:B------:R-:W-:Y:S01]  /*8ef0*/  FFMA.FTZ R25, R124, R4.reuse, -R6.reuse ;  /* 0x000000047c197223 */ /* 0x180fe20000010806 */
[-CC-:B------:R-:W-:Y:S01]  /*8f00*/  FFMA.FTZ R45, R121, R4.reuse, -R6.reuse ;  /* 0x00000004792d7223 */ /* 0x180fe20000010806 */
[----:B------:R-:W-:-:S03]  /*8f10*/  FFMA.FTZ R47, R118, R4, -R6 ;  /* 0x00000004762f7223 */ /* 0x000fc60000010806 */
        /* <DEDUP_REMOVED lines=20> */
[----:B--2---:R-:W-:Y:S01]  /*9060*/  FADD.FTZ R20, R15, R20 ;  /* 0x000000140f147221 */ /* 0x004fe20000010000 */
[----:B------:R-:W2:Y:S01]  /*9070*/  MUFU.EX2 R6, R19 ;  /* 0x0000001300067308 */ /* 0x000ea20000000800 */
        /* <DEDUP_REMOVED lines=32> */
[----:B---3--:R-:W-:Y:S01]  /*9280*/  FADD.FTZ R5, R14, R20 ;  /* 0x000000140e057221 */ /* 0x008fe20000010000 */
[----:B------:R-:W3:Y:S03]  /*9290*/  MUFU.EX2 R4, R21 ;  /* 0x0000001500047308 */ /* 0x000ee60000000800 */
[----:B----4-:R-:W-:Y:S01]  /*92a0*/  FADD.FTZ R5, R10, R5 ;  /* 0x000000050a057221 */ /* 0x010fe20000010000 */
[----:B------:R-:W-:Y:S01]  /*92b0*/  IMAD.SHL.U32 R52, R180, 0x4, RZ ;  /* 0x00000004b4347824 */ /* 0x000fe200078e00ff */
[----:B-1----:R-:W-:-:S02]  /*92c0*/  F2FP.F16.F32.PACK_AB R32, R9, R10 ;  /* 0x0000000a0920723e */ /* 0x002fc400000000ff */
[----:B------:R-:W-:Y:S01]  /*92d0*/  FADD.FTZ R28, R9, R5 ;  /* 0x00000005091c7221 */ /* 0x000fe20000010000 */
[----:B------:R-:W-:Y:S01]  /*92e0*/  MUFU.EX2 R13, R13 ;  /* 0x0000000d000d7308 */ /* 0x000fe20000000800 */
[----:B------:R-:W-:Y:S01]  /*92f0*/  FADD.FTZ R9, R8, R7 ;  /* 0x0000000708097221 */ /* 0x000fe20000010000 */
[----:B------:R-:W-:Y:S01]  /*9300*/  IMAD.WIDE.U32 R176, R3, -0x2daee0ad, RZ ;  /* 0xd2511f5303b07825 */ /* 0x000fe200078e00ff */
[----:B------:R-:W-:-:S05]  /*9310*/  LOP3.LUT R5, R195, R52, RZ, 0x3c, !PT ;  /* 0x00000034c3057212 */ /* 0x000fca00078e3cff */
[----:B------:R-:W1:Y:S01]  /*9320*/  MUFU.EX2 R12, R12 ;  /* 0x0000000c000c7308 */ /* 0x000e620000000800 */
[----:B--2---:R-:W-:Y:S01]  /*9330*/  FADD.FTZ R9, R6, R9 ;  /* 0x0000000906097221 */ /* 0x004fe20000010000 */
[----:B------:R-:W-:Y:S01]  /*9340*/  IMAD.WIDE.U32 R196, R192, -0x326172a9, RZ ;  /* 0xcd9e8d57c0c47825 */ /* 0x000fe200078e00ff */
[----:B------:R-:W-:Y:S02]  /*9350*/  LOP3.LUT R215, R194, R228, RZ, 0x3c, !PT ;  /* 0x000000e4c2d77212 */ /* 0x000fe400078e3cff */
[----:B------:R-:W-:-:S03]  /*9360*/  F2FP.F16.F32.PACK_AB R30, R14, R15 ;  /* 0x0000000f0e1e723e */ /* 0x000fc600000000ff */
[----:B------:R-:W2:Y:S01]  /*9370*/  MUFU.EX2 R18, R18 ;  /* 0x0000001200127308 */ /* 0x000ea20000000800 */
[----:B------:R-:W-:Y:S01]  /*9380*/  LOP3.LUT R5, R5, R177, RZ, 0x3c, !PT ;  /* 0x000000b105057212 */ /* 0x000fe200078e3cff */
[C---:B---3--:R-:W-:Y:S01]  /*9390*/  FADD.FTZ R15, R4.reuse, R9 ;  /* 0x00000009040f7221 */ /* 0x048fe20000010000 */
[----:B------:R-:W-:Y:S02]  /*93a0*/  F2FP.F16.F32.PACK_AB R27, R4, R6 ;  /* 0x00000006041b723e */ /* 0x000fe400000000ff */
[----:B------:R-:W-:-:S03]  /*93b0*/  LOP3.LUT R4, R215, R197, RZ, 0x3c, !PT ;  /* 0x000000c5d7047212 */ /* 0x000fc600078e3cff */
[----:B------:R-:W3:Y:S01]  /*93c0*/  MUFU.EX2 R11, R11 ;  /* 0x0000000b000b7308 */ /* 0x000ee20000000800 */
[----:B------:R-:W-:-:S04]  /*93d0*/  IMAD.WIDE.U32 R40, R5, -0x326172a9, RZ ;  /* 0xcd9e8d5705287825 */ /* 0x000fc800078e00ff */
[----:B------:R-:W-:Y:S02]  /*93e0*/  VIADD R224, R194, 0x9e3779b9 ;  /* 0x9e3779b9c2e07836 */ /* 0x000fe40000000000 */
[----:B------:R-:W-:Y:S02]  /*93f0*/  VIADD R198, R195, 0xbb67ae85 ;  /* 0xbb67ae85c3c67836 */ /* 0x000fe40000000000 */
[----:B------:R-:W-:-:S04]  /*9400*/  IMAD.WIDE.U32 R178, R4, -0x2daee0ad, RZ ;  /* 0xd2511f5304b27825 */ /* 0x000fc800078e00ff */
[----:B-1----:R-:W-:Y:S01]  /*9410*/  FADD.FTZ R19, R13, R12 ;  /* 0x0000000c0d137221 */ /* 0x002fe20000010000 */
[----:B------:R-:W-:Y:S02]  /*9420*/  LOP3.LUT R4, R41, R224, R196, 0x96, !PT ;  /* 0x000000e029047212 */ /* 0x000fe400078e96c4 */
[----:B------:R-:W-:Y:S01]  /*9430*/  LOP3.LUT R6, R179, R198, R176, 0x96, !PT ;  /* 0x000000c6b3067212 */ /* 0x000fe200078e96b0 */
[----:B--2---:R-:W-:Y:S02]  /*9440*/  FADD.FTZ R19, R18, R19 ;  /* 0x0000001312137221 */ /* 0x004fe40000010000 */
[----:B------:R-:W-:-:S04]  /*9450*/  IMAD.WIDE.U32 R4, R4, -0x2daee0ad, RZ ;  /* 0xd2511f5304047825 */ /* 0x000fc800078e00ff */
[----:B------:R-:W-:Y:S02]  /*9460*/  VIADD R225, R195, 0x76cf5d0a ;  /* 0x76cf5d0ac3e17836 */ /* 0x000fe40000000000 */
[----:B---3--:R-:W-:Y:S01]  /*9470*/  FADD.FTZ R33, R11, R19 ;  /* 0x000000130b217221 */ /* 0x008fe20000010000 */
[----:B------:R-:W-:Y:S02]  /*9480*/  VIADD R221, R194, 0x3c6ef372 ;  /* 0x3c6ef372c2dd7836 */ /* 0x000fe40000000000 */
[----:B------:R-:W-:Y:S01]  /*9490*/  IMAD.WIDE.U32 R20, R6, -0x326172a9, RZ ;  /* 0xcd9e8d5706147825 */ /* 0x000fe200078e00ff */
[----:B------:R-:W-:Y:S02]  /*94a0*/  F2FP.F16.F32.PACK_AB R19, R16, R17 ;  /* 0x000000111013723e */ /* 0x000fe400000000ff */
[----:B------:R-:W-:Y:S02]  /*94b0*/  F2FP.F16.F32.PACK_AB R16, R7, R8 ;  /* 0x000000080710723e */ /* 0x000fe400000000ff */
[----:B------:R-:W-:-:S02]  /*94c0*/  LOP3.LUT R8, R5, R225, R178, 0x96, !PT ;  /* 0x000000e105087212 */ /* 0x000fc400078e96b2 */
[----:B------:R-:W-:Y:S01]  /*94d0*/  LOP3.LUT R6, R21, R221, R40, 0x96, !PT ;  /* 0x000000dd15067212 */ /* 0x000fe200078e9628 */
[----:B------:R-:W-:Y:S02]  /*94e0*/  VIADD R220, R194, 0xdaa66d2b ;  /* 0xdaa66d2bc2dc7836 */ /* 0x000fe40000000000 */
[----:B------:R-:W-:-:S04]  /*94f0*/  IMAD.WIDE.U32 R8, R8, -0x326172a9, RZ ;  /* 0xcd9e8d5708087825 */ /* 0x000fc800078e00ff */
[----:B------:R-:W-:Y:S02]  /*9500*/  VIADD R226, R195, 0x32370b8f ;  /* 0x32370b8fc3e27836 */ /* 0x000fe40000000000 */
[----:B------:R-:W-:Y:S01]  /*9510*/  IMAD.WIDE.U32 R6, R6, -0x2daee0ad, RZ ;  /* 0xd2511f5306067825 */ /* 0x000fe200078e00ff */
[----:B------:R-:W-:-:S04]  /*9520*/  LOP3.LUT R10, R9, R220, R20, 0x96, !PT ;  /* 0x000000dc090a7212 */ /* 0x000fc800078e9614 */
[----:B------:R-:W-:Y:S01]  /*9530*/  LOP3.LUT R4, R7, R226, R4, 0x96, !PT ;  /* 0x000000e207047212 */ /* 0x000fe200078e9604 */
[----:B------:R-:W-:Y:S01]  /*9540*/  IMAD.MOV.U32 R3, RZ, RZ, R230 ;  /* 0x000000ffff037224 */ /* 0x000fe200078e00e6 */
[----:B------:R-:W-:Y:S01]  /*9550*/  F2FP.F16.F32.PACK_AB R64, R11, R18 ;  /* 0x000000120b40723e */ /* 0x000fe200000000ff */
        /* <DEDUP_REMOVED lines=26> */
[--C-:B------:R-:W-:Y:S02]  /*9700*/  SHF.R.U32.HI R7, RZ, 0x10, R4.reuse ;  /* 0x00000010ff077819 */ /* 0x100fe40000011604 */
[----:B------:R-:W-:Y:S02]  /*9710*/  F2FP.F16.F32.PACK_AB R62, R12, R13 ;  /* 0x0000000d0c3e723e */ /* 0x000fe400000000ff */
[----:B------:R-:W1:Y:S01]  /*9720*/  MUFU.EX2 R12, R23 ;  /* 0x00000017000c7308 */ /* 0x000e620000000800 */
[----:B------:R-:W-:Y:S02]  /*9730*/  ISETP.GE.U32.AND P2, PT, R199, R6, PT ;  /* 0x00000006c700720c */ /* 0x000fe40003f46070 */
[----:B------:R-:W-:Y:S02]  /*9740*/  SHF.R.U32.HI R6, RZ, 0x18, R4 ;  /* 0x00000018ff067819 */ /* 0x000fe40000011604 */
[----:B------:R-:W-:-:S02]  /*9750*/  LOP3.LUT R13, R4, 0xffff, RZ, 0xc0, !PT ;  /* 0x0000ffff040d7812 */ /* 0x000fc400078ec0ff */
[----:B------:R-:W-:Y:S01]  /*9760*/  LOP3.LUT R4, R7, 0xff, RZ, 0xc0, !PT ;  /* 0x000000ff07047812 */ /* 0x000fe200078ec0ff */
[----:B------:R-:W2:Y:S03]  /*9770*/  MUFU.EX2 R11, R25 ;  /* 0x00000019000b7308 */ /* 0x000ea60000000800 */
[----:B------:R-:W-:Y:S01]  /*9780*/  ISETP.GE.U32.AND P6, PT, R199, R4, PT ;  /* 0x00000004c700720c */ /* 0x000fe20003fc6070 */
[----:B------:R-:W-:-:S04]  /*9790*/  IMAD.WIDE.U32 R4, R14, -0x2daee0ad, RZ ;  /* 0xd2511f530e047825 */ /* 0x000fc800078e00ff */
[----:B------:R-:W-:Y:S01]  /*97a0*/  MUFU.EX2 R10, R24 ;  /* 0x00000018000a7308 */ /* 0x000fe20000000800 */
[----:B------:R-:W-:-:S07]  /*97b0*/  ISETP.GE.U32.AND P1, PT, R199, R6, PT ;  /* 0x00000006c700720c */ /* 0x000fce0003f26070 */
[----:B------:R-:W3:Y:S01]  /*97c0*/  MUFU.EX2 R9, R26 ;  /* 0x0000001a00097308 */ /* 0x000ee20000000800 */
[----:B------:R-:W-:Y:S02]  /*97d0*/  LOP3.LUT R6, R5, R231, R8, 0x96, !PT ;  /* 0x000000e705067212 */ /* 0x000fe400078e9608 */
[----:B------:R-:W-:-:S05]  /*97e0*/  LOP3.LUT R8, R4, 0xff, RZ, 0xc0, !PT ;  /* 0x000000ff04087812 */ /* 0x000fca00078ec0ff */
[----:B------:R-:W4:Y:S01]  /*97f0*/  MUFU.EX2 R7, R29 ;  /* 0x0000001d00077308 */ /* 0x000f220000000800 */
[----:B------:R-:W-:Y:S02]  /*9800*/  LOP3.LUT R22, R4, 0xffff, RZ, 0xc0, !PT ;  /* 0x0000ffff04167812 */ /* 0x000fe400078ec0ff */
[--C-:B------:R-:W-:Y:S02]  /*9810*/  SHF.R.U32.HI R17, RZ, 0x10, R4.reuse ;  /* 0x00000010ff117819 */ /* 0x100fe40000011604 */
[----:B------:R-:W-:-:S03]  /*9820*/  SHF.R.U32.HI R14, RZ, 0x18, R4 ;  /* 0x00000018ff0e7819 */ /* 0x000fc60000011604 */
[----:B------:R-:W4:Y:S01]  /*9830*/  MUFU.EX2 R4, R31 ;  /* 0x0000001f00047308 */ /* 0x000f220000000800 */
[----:B-1----:R-:W-:-:S04]  /*9840*/  FADD.FTZ R5, R12, R15 ;  /* 0x0000000f0c057221 */ /* 0x002fc80000010000 */
[----:B--2---:R-:W-:Y:S01]  /*9850*/  FADD.FTZ R23, R11, R5 ;  /* 0x000000050b177221 */ /* 0x004fe20000010000 */
[----:B---3--:R-:W-:-:S04]  /*9860*/  FADD.FTZ R5, R10, R9 ;  /* 0x000000090a057221 */ /* 0x008fc80000010000 */
[----:B----4-:R-:W-:Y:S01]  /*9870*/  FADD.FTZ R5, R7, R5 ;  /* 0x0000000507057221 */ /* 0x010fe20000010000 */
[----:B------:R-:W-:-:S03]  /*9880*/  PRMT R151, R19, 0x7632, R151 ;  /* 0x0000763213977816 */ /* 0x000fc60000000097 */
[C---:B------:R-:W-:Y:S02]  /*9890*/  FADD.FTZ R24, R4.reuse, R5 ;  /* 0x0000000504187221 */ /* 0x040fe40000010000 */
[----:B------:R-:W1:Y:S01]  /*98a0*/  MUFU.EX2 R5, R34 ;  /* 0x0000002200057308 */ /* 0x000e620000000800 */
[----:B------:R-:W-:Y:S02]  /*98b0*/  F2FP.F16.F32.PACK_AB R60, R4, R7 ;  /* 0x00000007043c723e */ /* 0x000fe400000000ff */
[----:B------:R-:W-:Y:S01]  /*98c0*/  SHF.R.U32.HI R7, RZ, 0x8, R13 ;  /* 0x00000008ff077819 */ /* 0x000fe2000001160d */
[----:B------:R-:W-:Y:S01]  /*98d0*/  @!P4 HADD2 R137, -R151.H0_H0, -RZ.H0_H0 ;  /* 0xa00000ff9789c230 */ /* 0x000fe20000000900 */
[----:B------:R-:W-:-:S03]  /*98e0*/  PRMT R152, R19, 0x7610, R152 ;  /* 0x0000761013987816 */ /* 0x000fc60000000098 */
[----:B------:R-:W2:Y:S01]  /*98f0*/  MUFU.EX2 R4, R35 ;  /* 0x0000002300047308 */ /* 0x000ea20000000800 */
[----:B------:R-:W-:Y:S01]  /*9900*/  LOP3.LUT R7, R7, 0xffff, RZ, 0xc0, !PT ;  /* 0x0000ffff07077812 */ /* 0x000fe200078ec0ff */
[----:B------:R-:W-:Y:S01]  /*9910*/  @!P3 HADD2 R136, -R152.H0_H0, -RZ.H0_H0 ;  /* 0xa00000ff9888b230 */ /* 0x000fe20000000900 */
[----:B------:R-:W-:Y:S02]  /*9920*/  PRMT R191, R152, 0x5410, R151 ;  /* 0x0000541098bf7816 */ /* 0x000fe40000000097 */
[----:B------:R-:W-:Y:S02]  /*9930*/  @!P4 PRMT R151, R137, 0x5410, RZ ;  /* 0x000054108997c816 */ /* 0x000fe400000000ff */
[----:B------:R-:W-:Y:S02]  /*9940*/  ISETP.GE.U32.AND P4, PT, R199, R7, PT ;  /* 0x00000007c700720c */ /* 0x000fe40003f86070 */
[----:B------:R-:W-:Y:S02]  /*9950*/  @!P3 PRMT R152, R136, 0x5410, RZ ;  /* 0x000054108898b816 */ /* 0x000fe400000000ff */
[----:B------:R-:W-:-:S02]  /*9960*/  PRMT R148, R30, 0x7610, R148 ;  /* 0x000076101e947816 */ /* 0x000fc40000000094 */
[----:B------:R-:W-:Y:S01]  /*9970*/  ISETP.GE.U32.AND P3, PT, R199, R8, PT ;  /* 0x00000008c700720c */ /* 0x000fe20003f66070 */
[----:B-1----:R-:W-:Y:S01]  /*9980*/  FADD.FTZ R8, R5, R28 ;  /* 0x0000001c05087221 */ /* 0x002fe20000010000 */
[C---:B------:R-:W-:Y:S01]  /*9990*/  PRMT R150, R16.reuse, 0x7632, R150 ;  /* 0x0000763210967816 */ /* 0x040fe20000000096 */
[----:B------:R-:W-:Y:S01]  /*99a0*/  @!P2 HADD2 R140, -R148.H0_H0, -RZ.H0_H0 ;  /* 0xa00000ff948ca230 */ /* 0x000fe20000000900 */
[----:B------:R-:W-:Y:S01]  /*99b0*/  PRMT R149, R16, 0x7610, R149 ;  /* 0x0000761010957816 */ /* 0x000fe20000000095 */
[----:B--2---:R-:W-:Y:S01]  /*99c0*/  FADD.FTZ R19, R4, R8 ;  /* 0x0000000804137221 */ /* 0x004fe20000010000 */
[----:B------:R-:W-:Y:S02]  /*99d0*/  PRMT R121, R30, 0x7632, R121 ;  /* 0x000076321e797816 */ /* 0x000fe40000000079 */
[----:B------:R-:W-:Y:S02]  /*99e0*/  F2FP.F16.F32.PACK_AB R16, R4, R5 ;  /* 0x000000050410723e */ /* 0x000fe400000000ff */
[----:B------:R-:W-:Y:S01]  /*99f0*/  LOP3.LUT R4, R6, 0xff, RZ, 0xc0, !PT ;  /* 0x000000ff06047812 */ /* 0x000fe200078ec0ff */
[----:B------:R-:W-:Y:S01]  /*9a00*/  @!P4 HADD2 R141, -R121.H0_H0, -RZ.H0_H0 ;  /* 0xa00000ff798dc230 */ /* 0x000fe20000000900 */
[----:B------:R-:W-:-:S02]  /*9a10*/  PRMT R154, R148, 0x5410, R121 ;  /* 0x00005410949a7816 */ /* 0x000fc40000000079 */
[----:B------:R-:W-:Y:S02]  /*9a20*/  @!P2 PRMT R148, R140, 0x5410, RZ ;  /* 0x000054108c94a816 */ /* 0x000fe400000000ff */
[----:B------:R-:W-:Y:S02]  /*9a30*/  PRMT R120, R27, 0x7632, R120 ;  /* 0x000076321b787816 */ /* 0x000fe40000000078 */
[----:B------:R-:W-:Y:S02]  /*9a40*/  ISETP.GE.U32.AND P2, PT, R199, R4, PT ;  /* 0x00000004c700720c */ /* 0x000fe40003f46070 */
[----:B------:R-:W-:Y:S01]  /*9a50*/  SHF.R.U32.HI R4, RZ, 0x18, R6 ;  /* 0x00000018ff047819 */ /* 0x000fe20000011606 */
[----:B------:R-:W-:Y:S01]  /*9a60*/  @!P1 HADD2 R142, -R120.H0_H0, -RZ.H0_H0 ;  /* 0xa00000ff788e9230 */ /* 0x000fe20000000900 */
[----:B------:R-:W-:Y:S02]  /*9a70*/  @!P4 PRMT R121, R141, 0x5410, RZ ;  /* 0x000054108d79c816 */ /* 0x000fe400000000ff */
[----:B------:R-:W-:-:S02]  /*9a80*/  PRMT R108, R27, 0x7610, R108 ;  /* 0x000076101b6c7816 */ /* 0x000fc4000000006c */
[----:B------:R-:W-:Y:S02]  /*9a90*/  ISETP.GE.U32.AND P4, PT, R199, R4, PT ;  /* 0x00000004c700720c */ /* 0x000fe40003f86070 */
[----:B------:R-:W-:Y:S02]  /*9aa0*/  SHF.R.U32.HI R7, RZ, 0x10, R6 ;  /* 0x00000010ff077819 */ /* 0x000fe40000011606 */
[----:B------:R-:W-:Y:S02]  /*9ab0*/  LOP3.LUT R4, R17, 0xff, RZ, 0xc0, !PT ;  /* 0x000000ff11047812 */ /* 0x000fe400078ec0ff */
[----:B------:R-:W-:Y:S02]  /*9ac0*/  LOP3.LUT R6, R6, 0xffff, RZ, 0xc0, !PT ;  /* 0x0000ffff06067812 */ /* 0x000fe400078ec0ff */
[----:B------:R-:W-:Y:S02]  /*9ad0*/  PRMT R29, R108, 0x5410, R120 ;  /* 0x000054106c1d7816 */ /* 0x000fe40000000078 */
[----:B------:R-:W-:-:S02]  /*9ae0*/  @!P1 PRMT R120, R142, 0x5410, RZ ;  /* 0x000054108e789816 */ /* 0x000fc400000000ff */
[----:B------:R-:W-:Y:S02]  /*9af0*/  ISETP.GE.U32.AND P1, PT, R199, R4, PT ;  /* 0x00000004c700720c */ /* 0x000fe40003f26070 */
[----:B------:R-:W-:Y:S01]  /*9b00*/  SHF.R.U32.HI R4, RZ, 0x8, R6 ;  /* 0x00000008ff047819 */ /* 0x000fe20000011606 */
[----:B------:R-:W-:-:S03]  /*9b10*/  @!P6 HADD2 R143, -R108.H0_H0, -RZ.H0_H0 ;  /* 0xa00000ff6c8fe230 */ /* 0x000fc60000000900 */
[----:B------:R-:W-:Y:S02]  /*9b20*/  LOP3.LUT R4, R4, 0xffff, RZ, 0xc0, !PT ;  /* 0x0000ffff04047812 */ /* 0x000fe400078ec0ff */
[----:B------:R-:W-:Y:S02]  /*9b30*/  @!P6 PRMT R108, R143, 0x5410, RZ ;  /* 0x000054108f6ce816 */ /* 0x000fe400000000ff */
[----:B------:R-:W-:Y:S02]  /*9b40*/  ISETP.GE.U32.AND P6, PT, R199, R4, PT ;  /* 0x00000004c700720c */ /* 0x000fe40003fc6070 */
[----:B------:R-:W-:Y:S02]  /*9b50*/  F2FP.F16.F32.PACK_AB R18, R11, R12 ;  /* 0x0000000c0b12723e */ /* 0x000fe400000000ff */
[----:B------:R-:W-:Y:S02]  /*9b60*/  PRMT R90, R32, 0x7632, R90 ;  /* 0x00007632205a7816 */ /* 0x000fe4000000005a */
[----:B------:R-:W-:-:S02]  /*9b70*/  PRMT R147, R18, 0x7632, R147 ;  /* 0x0000763212937816 */ /* 0x000fc40000000093 */
[----:B------:R-:W-:Y:S02]  /*9b80*/  PRMT R91, R32, 0x7610, R91 ;  /* 0x00007610205b7816 */ /* 0x000fe4000000005b */
[----:B------:R-:W-:Y:S01]  /*9b90*/  PRMT R89, R18, 0x7610, R89 ;  /* 0x0000761012597816 */ /* 0x000fe20000000059 */
[----:B------:R-:W-:Y:S02]  /*9ba0*/  @!P4 HADD2 R235, -R147.H0_H0, -RZ.H0_H0 ;  /* 0xa00000ff93ebc230 */ /* 0x000fe40000000900 */
[----:B------:R-:W-:Y:S01]  /*9bb0*/  @!P6 HADD2 R234, -R90.H0_H0, -RZ.H0_H0 ;  /* 0xa00000ff5aeae230 */ /* 0x000fe20000000900 */
[----:B------:R-:W-:Y:S01]  /*9bc0*/  STL [R1+0x340], R215 ;  /* 0x000340d701007387 */ /* 0x000fe20000100800 */
[----:B------:R-:W-:Y:S01]  /*9bd0*/  IMAD.MOV.U32 R32, RZ, RZ, R154 ;  /* 0x000000ffff207224 */ /* 0x000fe200078e009a */
[----:B------:R-:W-:Y:S01]  /*9be0*/  PRMT R172, R91, 0x5410, R90 ;  /* 0x000054105bac7816 */ /* 0x000fe2000000005a */
[----:B------:R-:W-:Y:S01]  /*9bf0*/  IMAD.MOV.U32 R154, RZ, RZ, R170 ;  /* 0x000000ffff9a7224 */ /* 0x000fe200078e00aa */
[----:B------:R-:W-:Y:S01]  /*9c00*/  STL.64 [R1+0x258], R196 ;  /* 0x000258c401007387 */ /* 0x000fe20000100a00 */
[----:B------:R-:W-:-:S02]  /*9c10*/  @!P6 PRMT R90, R234, 0x5410, RZ ;  /* 0x00005410ea5ae816 */ /* 0x000fc400000000ff */
[----:B------:R-:W-:Y:S01]  /*9c20*/  PRMT R170, R89, 0x5410, R147 ;  /* 0x0000541059aa7816 */ /* 0x000fe20000000093 */
[----:B------:R-:W-:Y:S01]  /*9c30*/  STL [R1+0x33c], R198 ;  /* 0x00033cc601007387 */ /* 0x000fe20000100800 */
[----:B------:R-:W-:-:S03]  /*9c40*/  @!P4 PRMT R147, R235, 0x5410, RZ ;  /* 0x00005410eb93c816 */ /* 0x000fc600000000ff */
[----:B------:R1:W2:Y:S04]  /*9c50*/  LDL.LU.S16 R234, [R1+0x4] ;  /* 0x0000040001ea7983 */ /* 0x0002a80000300600 */
[----:B------:R1:W3:Y:S01]  /*9c60*/  LDL.LU.S16 R235, [R1] ;  /* 0x0000000001eb7983 */ /* 0x0002e20000300600 */
[----:B------:R-:W4:Y:S01]  /*9c70*/  MUFU.EX2 R5, R45 ;  /* 0x0000002d00057308 */ /* 0x000f220000000800 */
[----:B------:R-:W-:Y:S01]  /*9c80*/  @!P5 HADD2 R139, -R149.H0_H0, -RZ.H0_H0 ;  /* 0xa00000ff958bd230 */ /* 0x000fe20000000900 */
[----:B------:R-:W-:-:S06]  /*9c90*/  LOP3.LUT R7, R7, 0xff, RZ, 0xc0, !PT ;  /* 0x000000ff07077812 */ /* 0x000fcc00078ec0ff */
[----:B------:R-:W1:Y:S01]  /*9ca0*/  MUFU.EX2 R4, R47 ;  /* 0x0000002f00047308 */ /* 0x000e620000000800 */
[----:B------:R-:W-:Y:S01]  /*9cb0*/  SHF.R.U32.HI R6, RZ, 0x8, R22 ;  /* 0x00000008ff067819 */ /* 0x000fe20000011616 */
[----:B------:R-:W-:Y:S01]  /*9cc0*/  @!P2 HADD2 R158, -R91.H0_H0, -RZ.H0_H0 ;  /* 0xa00000ff5b9ea230 */ /* 0x000fe20000000900 */
[----:B------:R-:W-:Y:S02]  /*9cd0*/  PRMT R190, R149, 0x5410, R150 ;  /* 0x0000541095be7816 */ /* 0x000fe40000000096 */
[----:B------:R-:W-:Y:S02]  /*9ce0*/  @!P5 PRMT R149, R139, 0x5410, RZ ;  /* 0x000054108b95d816 */ /* 0x000fe400000000ff */
[----:B------:R-:W-:Y:S02]  /*9cf0*/  LOP3.LUT R6, R6, 0xffff, RZ, 0xc0, !PT ;  /* 0x0000ffff06067812 */ /* 0x000fe400078ec0ff */
[----:B------:R-:W-:Y:S01]  /*9d00*/  ISETP.GE.U32.AND P5, PT, R199, R7, PT ;  /* 0x00000007c700720c */ /* 0x000fe20003fa6070 */
[----:B----4-:R-:W-:Y:S01]  /*9d10*/  FADD.FTZ R8, R5, R23 ;  /* 0x0000001705087221 */ /* 0x010fe20000010000 */
[----:B------:R-:W4:Y:S01]  /*9d20*/  MUFU.EX2 R7, R42 ;  /* 0x0000002a00077308 */ /* 0x000f220000000800 */
[----:B------:R-:W-:-:S02]  /*9d30*/  @!P2 PRMT R91, R158, 0x5410, RZ ;  /* 0x000054109e5ba816 */ /* 0x000fc400000000ff */
[----:B------:R-:W-:Y:S01]  /*9d40*/  ISETP.GE.U32.AND P2, PT, R199, R6, PT ;  /* 0x00000006c700720c */ /* 0x000fe20003f46070 */
[----:B-1----:R-:W-:-:S04]  /*9d50*/  FADD.FTZ R18, R4, R8 ;  /* 0x0000000804127221 */ /* 0x002fc80000010000 */
[----:B------:R-:W-:Y:S01]  /*9d60*/  MUFU.EX2 R13, R48 ;  /* 0x00000030000d7308 */ /* 0x000fe20000000800 */
[----:B------:R-:W-:-:S07]  /*9d70*/  F2FP.F16.F32.PACK_AB R4, R4, R5 ;  /* 0x000000050404723e */ /* 0x000fce00000000ff */
[----:B------:R-:W1:Y:S01]  /*9d80*/  MUFU.EX2 R6, R43 ;  /* 0x0000002b00067308 */ /* 0x000e620000000800 */
[C---:B------:R-:W-:Y:S02]  /*9d90*/  PRMT R143, R4.reuse, 0x7610, R143 ;  /* 0x00007610048f7816 */ /* 0x040fe4000000008f */
[----:B------:R-:W-:-:S05]  /*9da0*/  PRMT R144, R4, 0x7632, R144 ;  /* 0x0000763204907816 */ /* 0x000fca0000000090 */
[----:B------:R-:W1:Y:S01]  /*9db0*/  MUFU.EX2 R12, R53 ;  /* 0x00000035000c7308 */ /* 0x000e620000000800 */
[----:B------:R-:W-:Y:S01]  /*9dc0*/  F2FP.F16.F32.PACK_AB R57, R9, R10 ;  /* 0x0000000a0939723e */ /* 0x000fe200000000ff */
[----:B------:R-:W-:-:S06]  /*9dd0*/  @!P0 HADD2 R138, -R150.H0_H0, -RZ.H0_H0 ;  /* 0xa00000ff968a8230 */ /* 0x000fcc0000000900 */
[----:B------:R-:W1:Y:S08]  /*9de0*/  MUFU.EX2 R5, R44 ;  /* 0x0000002c00057308 */ /* 0x000e700000000800 */
[----:B------:R-:W1:Y:S01]  /*9df0*/  MUFU.EX2 R11, R50 ;  /* 0x00000032000b7308 */ /* 0x000e620000000800 */
[----:B----4-:R-:W-:-:S07]  /*9e00*/  FADD.FTZ R17, R7, R24 ;  /* 0x0000001807117221 */ /* 0x010fce0000010000 */
[----:B------:R-:W4:Y:S01]  /*9e10*/  MUFU.EX2 R4, R46 ;  /* 0x0000002e00047308 */ /* 0x000f220000000800 */
[----:B------:R-:W-:-:S07]  /*9e20*/  @!P0 PRMT R150, R138, 0x5410, RZ ;  /* 0x000054108a968816 */ /* 0x000fce00000000ff */
[----:B------:R-:W4:Y:S01]  /*9e30*/  MUFU.EX2 R10, R51 ;  /* 0x00000033000a7308 */ /* 0x000f220000000800 */
[----:B------:R-:W-:Y:S01]  /*9e40*/  ISETP.GE.U32.AND P0, PT, R199, R14, PT ;  /* 0x0000000ec700720c */ /* 0x000fe20003f06070 */
[----:B-1----:R-:W-:Y:S01]  /*9e50*/  FADD.FTZ R17, R6, R17 ;  /* 0x0000001106117221 */ /* 0x002fe20000010000 */
[C---:B------:R-:W-:Y:S02]  /*9e60*/  PRMT R146, R16.reuse, 0x7610, R146 ;  /* 0x0000761010927816 */ /* 0x040fe40000000092 */
[----:B------:R-:W-:-:S03]  /*9e70*/  PRMT R145, R16, 0x7632, R145 ;  /* 0x0000763210917816 */ /* 0x000fc60000000091 */
[----:B------:R-:W1:Y:S01]  /*9e80*/  MUFU.EX2 R15, R54 ;  /* 0x00000036000f7308 */ /* 0x000e620000000800 */
[----:B------:R-:W-:Y:S01]  /*9e90*/  FADD.FTZ R16, R13, R33 ;  /* 0x000000210d107221 */ /* 0x000fe20000010000 */
[----:B------:R-:W-:-:S06]  /*9ea0*/  F2FP.F16.F32.PACK_AB R35, R6, R7 ;  /* 0x000000070623723e */ /* 0x000fcc00000000ff */
[----:B------:R-:W1:Y:S01]  /*9eb0*/  MUFU.EX2 R9, R49 ;  /* 0x0000003100097308 */ /* 0x000e620000000800 */
[C---:B------:R-:W-:Y:S01]  /*9ec0*/  FADD.FTZ R28, R12.reuse, R16 ;  /* 0x000000100c1c7221 */ /* 0x040fe20000010000 */
[----:B------:R-:W-:Y:S01]  /*9ed0*/  F2FP.F16.F32.PACK_AB R43, R12, R13 ;  /* 0x0000000d0c2b723e */ /* 0x000fe200000000ff */
[----:B------:R-:W-:-:S05]  /*9ee0*/  FADD.FTZ R7, R5, R17 ;  /* 0x0000001105077221 */ /* 0x000fca0000010000 */
[----:B------:R-:W1:Y:S01]  /*9ef0*/  MUFU.EX2 R14, R55 ;  /* 0x00000037000e7308 */ /* 0x000e620000000800 */
[----:B------:R-:W-:-:S07]  /*9f00*/  FADD.FTZ R12, R11, R19 ;  /* 0x000000130b0c7221 */ /* 0x000fce0000010000 */
[----:B------:R-:W1:Y:S01]  /*9f10*/  MUFU.EX2 R8, R56 ;  /* 0x0000003800087308 */ /* 0x000e620000000800 */
[C---:B----4-:R-:W-:Y:S01]  /*9f20*/  FADD.FTZ R27, R4.reuse, R7 ;  /* 0x00000007041b7221 */ /* 0x050fe20000010000 */
[----:B------:R-:W-:Y:S01]  /*9f30*/  F2FP.F16.F32.PACK_AB R42, R4, R5 ;  /* 0x00000005042a723e */ /* 0x000fe200000000ff */
[----:B------:R-:W-:-:S05]  /*9f40*/  FADD.FTZ R7, R10, R12 ;  /* 0x0000000c0a077221 */ /* 0x000fca0000010000 */
[----:B------:R-:W4:Y:S01]  /*9f50*/  MUFU.EX2 R6, R58 ;  /* 0x0000003a00067308 */ /* 0x000f220000000800 */
[----:B-1----:R-:W-:Y:S01]  /*9f60*/  FADD.FTZ R7, R15, R7 ;  /* 0x000000070f077221 */ /* 0x002fe20000010000 */
[----:B------:R-:W-:-:S06]  /*9f70*/  FADD.FTZ R5, R9, R18 ;  /* 0x0000001209057221 */ /* 0x000fcc0000010000 */
[----:B------:R-:W1:Y:S01]  /*9f80*/  MUFU.EX2 R4, R59 ;  /* 0x0000003b00047308 */ /* 0x000e620000000800 */
[----:B------:R-:W-:Y:S01]  /*9f90*/  FADD.FTZ R16, R14, R7 ;  /* 0x000000070e107221 */ /* 0x000fe20000010000 */
[----:B------:R-:W-:Y:S01]  /*9fa0*/  FADD.FTZ R5, R8, R5 ;  /* 0x0000000508057221 */ /* 0x000fe20000010000 */
[----:B------:R-:W-:-:S05]  /*9fb0*/  VIADD R7, R52, 0x1 ;  /* 0x0000000134077836 */ /* 0x000fca0000000000 */
[----:B------:R-:W-:Y:S01]  /*9fc0*/  LOP3.LUT R158, R195, R7, RZ, 0x3c, !PT ;  /* 0x00000007c39e7212 */ /* 0x000fe200078e3cff */
[----:B----4-:R-:W-:-:S04]  /*9fd0*/  FADD.FTZ R5, R6, R5 ;  /* 0x0000000506057221 */ /* 0x010fc80000010000 */
[C---:B-1----:R-:W-:Y:S01]  /*9fe0*/  FADD.FTZ R13, R4.reuse, R5 ;  /* 0x00000005040d7221 */ /* 0x042fe20000010000 */
[----:B------:R-:W-:Y:S02]  /*9ff0*/  F2FP.F16.F32.PACK_AB R25, R4, R6 ;  /* 0x000000060419723e */ /* 0x000fe400000000ff */
[----:B------:R-:W-:-:S05]  /*a000*/  LOP3.LUT R4, R158, R177, RZ, 0x3c, !PT ;  /* 0x000000b19e047212 */ /* 0x000fca00078e3cff */
[----:B------:R-:W-:-:S05]  /*a010*/  IMAD.WIDE.U32 R30, R4, -0x326172a9, RZ ;  /* 0xcd9e8d57041e7825 */ /* 0x000fca00078e00ff */
[----:B------:R-:W-:Y:S02]  /*a020*/  LOP3.LUT R4, R31, R224, R196, 0x96, !PT ;  /* 0x000000e01f047212 */ /* 0x000fe400078e96c4 */
[----:B------:R-:W-:-:S03]  /*a030*/  LOP3.LUT R6, R21, R221, R30, 0x96, !PT ;  /* 0x000000dd15067212 */ /* 0x000fc600078e961e */
[----:B------:R-:W-:-:S04]  /*a040*/  IMAD.WIDE.U32 R4, R4, -0x2daee0ad, RZ ;  /* 0xd2511f5304047825 */ /* 0x000fc800078e00ff */
[----:B------:R-:W-:Y:S01]  /*a050*/  IMAD.WIDE.U32 R6, R6, -0x2daee0ad, RZ ;  /* 0xd2511f5306067825 */ /* 0x000fe200078e00ff */
[----:B------:R-:W-:Y:S02]  /*a060*/  F2FP.F16.F32.PACK_AB R24, R10, R11 ;  /* 0x0000000b0a18723e */ /* 0x000fe400000000ff */
        /* <DEDUP_REMOVED lines=33> */
[----:B------:R-:W-:Y:S02]  /*a280*/  ISETP.GE.U32.AND P2, PT, R199, R6, PT ;  /* 0x00000006c700720c */ /* 0x000fe40003f46070 */
[--C-:B------:R-:W-:Y:S01]  /*a290*/  SHF.R.U32.HI R6, RZ, 0x10, R4.reuse ;  /* 0x00000010ff067819 */ /* 0x100fe20000011604 */
[----:B------:R-:W-:Y:S01]  /*a2a0*/  @!P1 HADD2 R238, -R143.H0_H0, -RZ.H0_H0 ;  /* 0xa00000ff8fee9230 */ /* 0x000fe20000000900 */
[----:B------:R-:W-:Y:S02]  /*a2b0*/  F2FP.F16.F32.PACK_AB R26, R14, R15 ;  /* 0x0000000f0e1a723e */ /* 0x000fe400000000ff */
[----:B------:R-:W-:Y:S02]  /*a2c0*/  LOP3.LUT R14, R4, 0xffff, RZ, 0xc0, !PT ;  /* 0x0000ffff040e7812 */ /* 0x000fe400078ec0ff */
[----:B------:R-:W-:Y:S02]  /*a2d0*/  SHF.R.U32.HI R4, RZ, 0x18, R4 ;  /* 0x00000018ff047819 */ /* 0x000fe40000011604 */
[----:B------:R-:W-:-:S02]  /*a2e0*/  LOP3.LUT R5, R6, 0xff, RZ, 0xc0, !PT ;  /* 0x000000ff06057812 */ /* 0x000fc400078ec0ff */
[----:B------:R-:W-:Y:S02]  /*a2f0*/  @!P1 PRMT R143, R238, 0x5410, RZ ;  /* 0x00005410ee8f9816 */ /* 0x000fe400000000ff */
[----:B------:R-:W-:Y:S02]  /*a300*/  PRMT R141, R24, 0x7632, R141 ;  /* 0x00007632188d7816 */ /* 0x000fe4000000008d */
[C---:B------:R-:W-:Y:S02]  /*a310*/  ISETP.GE.U32.AND P1, PT, R199.reuse, R4, PT ;  /* 0x00000004c700720c */ /* 0x040fe40003f26070 */
[----:B------:R-:W-:Y:S01]  /*a320*/  ISETP.GE.U32.AND P6, PT, R199, R5, PT ;  /* 0x00000005c700720c */ /* 0x000fe20003fc6070 */
[----:B------:R-:W-:Y:S01]  /*a330*/  IMAD.WIDE.U32 R4, R12, -0x2daee0ad, RZ ;  /* 0xd2511f530c047825 */ /* 0x000fe200078e00ff */
[----:B------:R-:W-:-:S03]  /*a340*/  PRMT R138, R26, 0x7610, R138 ;  /* 0x000076101a8a7816 */ /* 0x000fc6000000008a */
[----:B------:R-:W-:Y:S01]  /*a350*/  @!P5 HADD2 R236, -R89.H0_H0, -RZ.H0_H0 ;  /* 0xa00000ff59ecd230 */ /* 0x000fe20000000900 */
[----:B------:R-:W-:Y:S01]  /*a360*/  PRMT R142, R24, 0x7610, R142 ;  /* 0x00007610188e7816 */ /* 0x000fe2000000008e */
[----:B------:R-:W-:Y:S01]  /*a370*/  @!P3 HADD2 R250, -R141.H0_H0, -RZ.H0_H0 ;  /* 0xa00000ff8dfab230 */ /* 0x000fe20000000900 */
[----:B------:R-:W-:Y:S02]  /*a380*/  LOP3.LUT R12, R4, 0xff, RZ, 0xc0, !PT ;  /* 0x000000ff040c7812 */ /* 0x000fe400078ec0ff */
[----:B------:R-:W-:Y:S01]  /*a390*/  @!P5 PRMT R89, R236, 0x5410, RZ ;  /* 0x00005410ec59d816 */ /* 0x000fe200000000ff */
[----:B------:R-:W-:Y:S01]  /*a3a0*/  @!P4 HADD2 R249, -R142.H0_H0, -RZ.H0_H0 ;  /* 0xa00000ff8ef9c230 */ /* 0x000fe20000000900 */
[----:B------:R-:W-:Y:S02]  /*a3b0*/  PRMT R236, R142, 0x5410, R141 ;  /* 0x000054108eec7816 */ /* 0x000fe4000000008d */
[----:B------:R-:W-:Y:S02]  /*a3c0*/  @!P3 PRMT R141, R250, 0x5410, RZ ;  /* 0x00005410fa8db816 */ /* 0x000fe400000000ff */
[----:B------:R-:W-:-:S02]  /*a3d0*/  ISETP.GE.U32.AND P3, PT, R199, R12, PT ;  /* 0x0000000cc700720c */ /* 0x000fc40003f66070 */
[----:B------:R-:W-:Y:S02]  /*a3e0*/  PRMT R137, R26, 0x7632, R137 ;  /* 0x000076321a897816 */ /* 0x000fe40000000089 */
[----:B------:R-:W-:Y:S02]  /*a3f0*/  @!P4 PRMT R142, R249, 0x5410, RZ ;  /* 0x00005410f98ec816 */ /* 0x000fe400000000ff */
[----:B------:R-:W-:Y:S01]  /*a400*/  PRMT R249, R138, 0x5410, R137 ;  /* 0x000054108af97816 */ /* 0x000fe20000000089 */
[----:B---3--:R-:W-:-:S05]  /*a410*/  @!P2 HADD2 R235, -R138.H0_H0, -RZ.H0_H0 ;  /* 0xa00000ff8aeba230 */ /* 0x008fca0000000900 */
[----:B------:R-:W-:-:S04]  /*a420*/  PRMT R12, R235, 0x7610, R12 ;  /* 0x00007610eb0c7816 */ /* 0x000fc8000000000c */
[----:B------:R-:W-:Y:S02]  /*a430*/  @!P2 PRMT R138, R12, 0x5410, RZ ;  /* 0x000054100c8aa816 */ /* 0x000fe400000000ff */
[----:B------:R1:W3:Y:S04]  /*a440*/  LDL.LU.S16 R12, [R1+0xc] ;  /* 0x00000c00010c7983 */ /* 0x0002e80000300600 */
[----:B------:R1:W4:Y:S01]  /*a450*/  LDL.LU.S16 R26, [R1+0x10] ;  /* 0x00001000011a7983 */ /* 0x0003220000300600 */
[----:B------:R-:W-:Y:S01]  /*a460*/  LOP3.LUT R7, R7, 0xff, RZ, 0xc0, !PT ;  /* 0x000000ff07077812 */ /* 0x000fe200078ec0ff */
[----:B------:R-:W2:Y:S03]  /*a470*/  MUFU.EX2 R8, R68 ;  /* 0x0000004400087308 */ /* 0x000ea60000000800 */
[----:B------:R-:W-:-:S05]  /*a480*/  ISETP.GE.U32.AND P5, PT, R199, R7, PT ;  /* 0x00000007c700720c */ /* 0x000fca0003fa6070 */
[----:B------:R-:W-:Y:S08]  /*a490*/  MUFU.EX2 R7, R69 ;  /* 0x0000004500077308 */ /* 0x000ff00000000800 */
[----:B------:R-:W1:Y:S01]  /*a4a0*/  MUFU.EX2 R11, R71 ;  /* 0x00000047000b7308 */ /* 0x000e620000000800 */
[----:B------:R-:W-:-:S07]  /*a4b0*/  LOP3.LUT R6, R5, R231, R10, 0x96, !PT ;  /* 0x000000e705067212 */ /* 0x000fce00078e960a */
[----:B------:R-:W1:Y:S01]  /*a4c0*/  MUFU.EX2 R9, R73 ;  /* 0x0000004900097308 */ /* 0x000e620000000800 */
[----:B------:R-:W-:Y:S02]  /*a4d0*/  LOP3.LUT R22, R4, 0xffff, RZ, 0xc0, !PT ;  /* 0x0000ffff04167812 */ /* 0x000fe400078ec0ff */
[--C-:B------:R-:W-:Y:S02]  /*a4e0*/  SHF.R.U32.HI R17, RZ, 0x10, R4.reuse ;  /* 0x00000010ff117819 */ /* 0x100fe40000011604 */
[----:B------:R-:W-:Y:S01]  /*a4f0*/  SHF.R.U32.HI R10, RZ, 0x18, R4 ;  /* 0x00000018ff0a7819 */ /* 0x000fe20000011604 */
[----:B--2---:R-:W-:Y:S01]  /*a500*/  FADD.FTZ R4, R8, R13 ;  /* 0x0000000d08047221 */ /* 0x004fe20000010000 */
[----:B-1----:R-:W-:-:S03]  /*a510*/  FADD.FTZ R5, R11, R16 ;  /* 0x000000100b057221 */ /* 0x002fc60000010000 */
[----:B------:R-:W-:Y:S01]  /*a520*/  FADD.FTZ R19, R7, R4 ;  /* 0x0000000407137221 */ /* 0x000fe20000010000 */
[----:B------:R-:W-:-:S04]  /*a530*/  SHF.R.U32.HI R4, RZ, 0x8, R14 ;  /* 0x00000008ff047819 */ /* 0x000fc8000001160e */
[----:B------:R-:W-:Y:S01]  /*a540*/  LOP3.LUT R4, R4, 0xffff, RZ, 0xc0, !PT ;  /* 0x0000ffff04047812 */ /* 0x000fe200078ec0ff */
[----:B------:R-:W-:Y:S02]  /*a550*/  FADD.FTZ R13, R9, R5 ;  /* 0x00000005090d7221 */ /* 0x000fe40000010000 */
[----:B------:R-:W1:Y:S01]  /*a560*/  MUFU.EX2 R5, R83 ;  /* 0x0000005300057308 */ /* 0x000e620000000800 */
[----:B------:R-:W-:-:S07]  /*a570*/  ISETP.GE.U32.AND P4, PT, R199, R4, PT ;  /* 0x00000004c700720c */ /* 0x000fce0003f86070 */
[----:B------:R-:W2:Y:S01]  /*a580*/  MUFU.EX2 R4, R84 ;  /* 0x0000005400047308 */ /* 0x000ea20000000800 */
[----:B------:R-:W-:Y:S02]  /*a590*/  F2FP.F16.F32.PACK_AB R18, R7, R8 ;  /* 0x000000080712723e */ /* 0x000fe400000000ff */
[C---:B------:R-:W-:Y:S02]  /*a5a0*/  PRMT R140, R23.reuse, 0x7632, R140 ;  /* 0x00007632178c7816 */ /* 0x040fe4000000008c */
[----:B------:R-:W-:Y:S01]  /*a5b0*/  PRMT R139, R23, 0x7610, R139 ;  /* 0x00007610178b7816 */ /* 0x000fe2000000008b */
[----:B-1----:R-:W-:-:S04]  /*a5c0*/  FADD.FTZ R8, R5, R13 ;  /* 0x0000000d05087221 */ /* 0x002fc80000010000 */
[C---:B--2---:R-:W-:Y:S01]  /*a5d0*/  FADD.FTZ R23, R4.reuse, R8 ;  /* 0x0000000804177221 */ /* 0x044fe20000010000 */
[----:B------:R-:W-:Y:S02]  /*a5e0*/  F2FP.F16.F32.PACK_AB R8, R4, R5 ;  /* 0x000000050408723e */ /* 0x000fe400000000ff */
[----:B------:R-:W-:-:S04]  /*a5f0*/  LOP3.LUT R4, R6, 0xff, RZ, 0xc0, !PT ;  /* 0x000000ff06047812 */ /* 0x000fc800078ec0ff */
[----:B------:R-:W-:Y:S02]  /*a600*/  ISETP.GE.U32.AND P2, PT, R199, R4, PT ;  /* 0x00000004c700720c */ /* 0x000fe40003f46070 */
[----:B------:R-:W-:Y:S02]  /*a610*/  F2FP.F16.F32.PACK_AB R11, R9, R11 ;  /* 0x0000000b090b723e */ /* 0x000fe400000000ff */
[----:B------:R-:W-:Y:S02]  /*a620*/  SHF.R.U32.HI R7, RZ, 0x10, R6 ;  /* 0x00000010ff077819 */ /* 0x000fe40000011606 */
[----:B------:R-:W-:Y:S01]  /*a630*/  PRMT R134, R11, 0x7610, R134 ;  /* 0x000076100b867816 */ /* 0x000fe20000000086 */
[----:B------:R-:W-:Y:S01]  /*a640*/  @!P5 HADD2 R251, -R139.H0_H0, -RZ.H0_H0 ;  /* 0xa00000ff8bfbd230 */ /* 0x000fe20000000900 */
[----:B------:R-:W-:Y:S01]  /*a650*/  PRMT R136, R25, 0x7632, R136 ;  /* 0x0000763219887816 */ /* 0x000fe20000000088 */
[----:B------:R-:W-:Y:S01]  /*a660*/  @!P4 HADD2 R234, -R137.H0_H0, -RZ.H0_H0 ;  /* 0xa00000ff89eac230 */ /* 0x000fe20000000900 */
[----:B------:R-:W-:Y:S01]  /*a670*/  LOP3.LUT R7, R7, 0xff, RZ, 0xc0, !PT ;  /* 0x000000ff07077812 */ /* 0x000fe200078ec0ff */
[----:B------:R-:W-:Y:S01]  /*a680*/  @!P0 HADD2 R252, -R140.H0_H0, -RZ.H0_H0 ;  /* 0xa00000ff8cfc8230 */ /* 0x000fe20000000900 */
[----:B------:R-:W-:Y:S01]  /*a690*/  PRMT R250, R139, 0x5410, R140 ;  /* 0x000054108bfa7816 */ /* 0x000fe2000000008c */
[----:B------:R-:W-:Y:S01]  /*a6a0*/  @!P1 HADD2 R203, -R136.H0_H0, -RZ.H0_H0 ;  /* 0xa00000ff88cb9230 */ /* 0x000fe20000000900 */
[----:B------:R-:W-:-:S02]  /*a6b0*/  @!P5 PRMT R139, R251, 0x5410, RZ ;  /* 0x00005410fb8bd816 */ /* 0x000fc400000000ff */
[----:B------:R-:W-:Y:S02]  /*a6c0*/  ISETP.GE.U32.AND P5, PT, R199, R7, PT ;  /* 0x00000007c700720c */ /* 0x000fe40003fa6070 */
[----:B------:R-:W-:Y:S02]  /*a6d0*/  PRMT R133, R11, 0x7632, R133 ;  /* 0x000076320b857816 */ /* 0x000fe40000000085 */
[----:B------:R-:W-:Y:S01]  /*a6e0*/  PRMT R13, R234, 0x7610, R13 ;  /* 0x00007610ea0d7816 */ /* 0x000fe2000000000d */
[----:B------:R-:W-:Y:S01]  /*a6f0*/  IMAD.MOV.U32 R234, RZ, RZ, R32 ;  /* 0x000000ffffea7224 */ /* 0x000fe200078e0020 */
[----:B------:R-:W-:Y:S01]  /*a700*/  @!P0 PRMT R140, R252, 0x5410, RZ ;  /* 0x00005410fc8c8816 */ /* 0x000fe200000000ff */
[----:B------:R-:W-:Y:S01]  /*a710*/  IMAD.MOV.U32 R32, RZ, RZ, R209 ;  /* 0x000000ffff207224 */ /* 0x000fe200078e00d1 */
[----:B------:R-:W-:Y:S01]  /*a720*/  PRMT R33, R203, 0x7610, R33 ;  /* 0x00007610cb217816 */ /* 0x000fe20000000021 */
[----:B------:R1:W2:Y:S01]  /*a730*/  LDL.LU.S16 R252, [R1+0x14] ;  /* 0x0000140001fc7983 */ /* 0x0002a20000300600 */
[----:B------:R-:W-:Y:S01]  /*a740*/  PRMT R203, R134, 0x5410, R133 ;  /* 0x0000541086cb7816 */ /* 0x000fe20000000085 */
[----:B------:R-:W-:-:S02]  /*a750*/  IMAD.MOV.U32 R209, RZ, RZ, R193 ;  /* 0x000000ffffd17224 */ /* 0x000fc400078e00c1 */
[----:B------:R1:W2:Y:S01]  /*a760*/  LDL.LU.S16 R193, [R1+0x1c] ;  /* 0x00001c0001c17983 */ /* 0x0002a20000300600 */
[----:B------:R-:W-:-:S04]  /*a770*/  PRMT R135, R25, 0x7610, R135 ;  /* 0x0000761019877816 */ /* 0x000fc80000000087 */
[----:B------:R-:W-:Y:S02]  /*a780*/  PRMT R240, R135, 0x5410, R136 ;  /* 0x0000541087f07816 */ /* 0x000fe40000000088 */
[----:B------:R-:W-:Y:S01]  /*a790*/  @!P1 PRMT R136, R33, 0x5410, RZ ;  /* 0x0000541021889816 */ /* 0x000fe200000000ff */
[----:B----4-:R-:W-:-:S05]  /*a7a0*/  @!P2 HADD2 R26, -R134.H0_H0, -RZ.H0_H0 ;  /* 0xa00000ff861aa230 */ /* 0x010fca0000000900 */
[----:B------:R-:W-:-:S04]  /*a7b0*/  PRMT R7, R26, 0x7610, R7 ;  /* 0x000076101a077816 */ /* 0x000fc80000000007 */
[----:B------:R-:W-:Y:S02]  /*a7c0*/  @!P2 PRMT R134, R7, 0x5410, RZ ;  /* 0x000054100786a816 */ /* 0x000fe400000000ff */
[----:B------:R1:W4:Y:S04]  /*a7d0*/  LDL.LU.S16 R7, [R1+0x18] ;  /* 0x0000180001077983 */ /* 0x0003280000300600 */
[----:B------:R1:W4:Y:S04]  /*a7e0*/  LDL.LU.S16 R238, [R1+0x34] ;  /* 0x0000340001ee7983 */ /* 0x0003280000300600 */
[----:B------:R1:W4:Y:S04]  /*a7f0*/  LDL.LU.S16 R235, [R1+0x30] ;  /* 0x0000300001eb7983 */ /* 0x0003280000300600 */
[----:B------:R1:W4:Y:S04]  /*a800*/  LDL.LU.S16 R33, [R1+0x2c] ;  /* 0x00002c0001217983 */ /* 0x0003280000300600 */
[----:B------:R1:W4:Y:S01]  /*a810*/  LDL.LU.S16 R26, [R1+0x28] ;  /* 0x00002800011a7983 */ /* 0x0003220000300600 */
[----:B------:R-:W-:-:S02]  /*a820*/  SHF.R.U32.HI R4, RZ, 0x18, R6 ;  /* 0x00000018ff047819 */ /* 0x000fc40000011606 */
[----:B------:R-:W-:Y:S02]  /*a830*/  @!P4 PRMT R137, R13, 0x5410, RZ ;  /* 0x000054100d89c816 */ /* 0x000fe400000000ff */
[----:B------:R-:W-:Y:S02]  /*a840*/  ISETP.GE.U32.AND P4, PT, R199, R4, PT ;  /* 0x00000004c700720c */ /* 0x000fe40003f86070 */
[----:B------:R-:W-:Y:S02]  /*a850*/  LOP3.LUT R4, R17, 0xff, RZ, 0xc0, !PT ;  /* 0x000000ff11047812 */ /* 0x000fe400078ec0ff */
[----:B------:R-:W-:Y:S01]  /*a860*/  LOP3.LUT R6, R6, 0xffff, RZ, 0xc0, !PT ;  /* 0x0000ffff06067812 */ /* 0x000fe200078ec0ff */
[----:B---3--:R-:W-:Y:S01]  /*a870*/  @!P6 HADD2 R12, -R135.H0_H0, -RZ.H0_H0 ;  /* 0xa00000ff870ce230 */ /* 0x008fe20000000900 */
[----:B------:R-:W-:Y:S02]  /*a880*/  ISETP.GE.U32.AND P1, PT, R199, R4, PT ;  /* 0x00000004c700720c */ /* 0x000fe40003f26070 */
[----:B------:R-:W-:-:S02]  /*a890*/  SHF.R.U32.HI R4, RZ, 0x8, R6 ;  /* 0x00000008ff047819 */ /* 0x000fc40000011606 */
[----:B------:R-:W-:Y:S02]  /*a8a0*/  PRMT R5, R12, 0x7610, R5 ;  /* 0x000076100c057816 */ /* 0x000fe40000000005 */
[----:B------:R-:W-:Y:S02]  /*a8b0*/  LOP3.LUT R4, R4, 0xffff, RZ, 0xc0, !PT ;  /* 0x0000ffff04047812 */ /* 0x000fe400078ec0ff */
[----:B------:R-:W-:Y:S02]  /*a8c0*/  @!P6 PRMT R135, R5, 0x5410, RZ ;  /* 0x000054100587e816 */ /* 0x000fe400000000ff */
[----:B------:R-:W-:Y:S01]  /*a8d0*/  ISETP.GE.U32.AND P6, PT, R199, R4, PT ;  /* 0x00000004c700720c */ /* 0x000fe20003fc6070 */
[----:B------:R-:W-:Y:S01]  /*a8e0*/  MUFU.EX2 R5, R77 ;  /* 0x0000004d00057308 */ /* 0x000fe20000000800 */
[----:B------:R-:W-:-:S07]  /*a8f0*/  PRMT R128, R18, 0x7632, R128 ;  /* 0x0000763212807816 */ /* 0x000fce0000000080 */
[----:B------:R-:W-:Y:S01]  /*a900*/  MUFU.EX2 R4, R85 ;  /* 0x0000005500047308 */ /* 0x000fe20000000800 */
[----:B------:R-:W-:Y:S02]  /*a910*/  SHF.R.U32.HI R6, RZ, 0x8, R22 ;  /* 0x00000008ff067819 */ /* 0x000fe40000011616 */
[----:B------:R-:W-:Y:S02]  /*a920*/  ISETP.GE.U32.AND P0, PT, R199, R10, PT ;  /* 0x0000000ac700720c */ /* 0x000fe40003f06070 */
[----:B------:R-:W-:-:S04]  /*a930*/  LOP3.LUT R6, R6, 0xffff, RZ, 0xc0, !PT ;  /* 0x0000ffff06067812 */ /* 0x000fc800078ec0ff */
[----:B------:R-:W-:Y:S01]  /*a940*/  ISETP.GE.U32.AND P2, PT, R199, R6, PT ;  /* 0x00000006c700720c */ /* 0x000fe20003f46070 */
[----:B------:R-:W-:Y:S01]  /*a950*/  MUFU.EX2 R16, R94 ;  /* 0x0000005e00107308 */ /* 0x000fe20000000800 */
[----:B------:R-:W-:Y:S02]  /*a960*/  PRMT R129, R18, 0x7610, R129 ;  /* 0x0000761012817816 */ /* 0x000fe40000000081 */
[C---:B------:R-:W-:Y:S02]  /*a970*/  PRMT R127, R8.reuse, 0x7610, R127 ;  /* 0x00007610087f7816 */ /* 0x040fe4000000007f */
[----:B------:R-:W-:-:S03]  /*a980*/  PRMT R132, R8, 0x7632, R132 ;  /* 0x0000763208847816 */ /* 0x000fc60000000084 */
[----:B------:R-:W-:Y:S08]  /*a990*/  MUFU.EX2 R15, R96 ;  /* 0x00000060000f7308 */ /* 0x000ff00000000800 */
[----:B------:R-:W-:Y:S01]  /*a9a0*/  MUFU.EX2 R10, R100 ;  /* 0x00000064000a7308 */ /* 0x000fe20000000800 */
[----:B--2---:R-:W-:-:S05]  /*a9b0*/  @!P6 HADD2 R252, -R133.H0_H0, -RZ.H0_H0 ;  /* 0xa00000ff85fce230 */ /* 0x004fca0000000900 */
[----:B------:R-:W-:-:S04]  /*a9c0*/  PRMT R6, R252, 0x7610, R6 ;  /* 0x00007610fc067816 */ /* 0x000fc80000000006 */
[----:B------:R-:W-:Y:S02]  /*a9d0*/  @!P6 PRMT R133, R6, 0x5410, RZ ;  /* 0x000054100685e816 */ /* 0x000fe400000000ff */
[----:B------:R-:W-:Y:S01]  /*a9e0*/  MUFU.EX2 R6, R61 ;  /* 0x0000003d00067308 */ /* 0x000fe20000000800 */
[----:B------:R-:W-:-:S05]  /*a9f0*/  @!P5 HADD2 R193, -R129.H0_H0, -RZ.H0_H0 ;  /* 0xa00000ff81c1d230 */ /* 0x000fca0000000900 */
[----:B------:R-:W-:Y:S02]  /*aa00*/  PRMT R251, R193, 0x7610, R251 ;  /* 0x00007610c1fb7816 */ /* 0x000fe400000000fb */
[----:B------:R-:W2:Y:S01]  /*aa10*/  MUFU.EX2 R9, R101 ;  /* 0x0000006500097308 */ /* 0x000ea20000000800 */
[----:B------:R-:W-:-:S07]  /*aa20*/  PRMT R193, R129, 0x5410, R128 ;  /* 0x0000541081c17816 */ /* 0x000fce0000000080 */
[----:B------:R-:W-:Y:S08]  /*aa30*/  MUFU.EX2 R14, R80 ;  /* 0x00000050000e7308 */ /* 0x000ff00000000800 */
[----:B------:R-:W-:Y:S08]  /*aa40*/  MUFU.EX2 R13, R87 ;  /* 0x00000057000d7308 */ /* 0x000ff00000000800 */
[----:B------:R-:W-:Y:S01]  /*aa50*/  MUFU.EX2 R8, R81 ;  /* 0x0000005100087308 */ /* 0x000fe20000000800 */
[----:B--2---:R-:W-:-:S02]  /*aa60*/  F2FP.F16.F32.PACK_AB R69, R9, R10 ;  /* 0x0000000a0945723e */ /* 0x004fc400000000ff */
[----:B------:R-:W-:-:S05]  /*aa70*/  F2FP.F16.F32.PACK_AB R86, R15, R16 ;  /* 0x000000100f56723e */ /* 0x000fca00000000ff */
[----:B------:R-:W-:Y:S08]  /*aa80*/  MUFU.EX2 R12, R88 ;  /* 0x00000058000c7308 */ /* 0x000ff00000000800 */
[----:B------:R-:W2:Y:S02]  /*aa90*/  MUFU.EX2 R11, R95 ;  /* 0x0000005f000b7308 */ /* 0x000ea40000000800 */
[----:B--2---:R-:W-:Y:S01]  /*aaa0*/  F2FP.F16.F32.PACK_AB R24, R11, R12 ;  /* 0x0000000c0b18723e */ /* 0x004fe200000000ff */
[----:B----4-:R-:W-:-:S05]  /*aab0*/  @!P4 HADD2 R7, -R128.H0_H0, -RZ.H0_H0 ;  /* 0xa00000ff8007c230 */ /* 0x010fca0000000900 */
[----:B------:R-:W-:Y:S01]  /*aac0*/  PRMT R239, R7, 0x7610, R239 ;  /* 0x0000761007ef7816 */ /* 0x000fe200000000ef */
[----:B------:R-:W-:Y:S01]  /*aad0*/  FADD.FTZ R7, R5, R19 ;  /* 0x0000001305077221 */ /* 0x000fe20000010000 */
[----:B------:R-:W-:-:S04]  /*aae0*/  F2FP.F16.F32.PACK_AB R5, R4, R5 ;  /* 0x000000050405723e */ /* 0x000fc800000000ff */
[C---:B------:R-:W-:Y:S01]  /*aaf0*/  PRMT R130, R5.reuse, 0x7632, R130 ;  /* 0x0000763205827816 */ /* 0x040fe20000000082 */
[----:B------:R-:W-:Y:S01]  /*ab00*/  FADD.FTZ R19, R4, R7 ;  /* 0x0000000704137221 */ /* 0x000fe20000010000 */
[----:B------:R-:W-:Y:S01]  /*ab10*/  PRMT R131, R5, 0x7610, R131 ;  /* 0x0000761005837816 */ /* 0x000fe20000000083 */
[----:B------:R-:W2:Y:S02]  /*ab20*/  MUFU.EX2 R4, R63 ;  /* 0x0000003f00047308 */ /* 0x000ea40000000800 */
[----:B------:R-:W-:Y:S02]  /*ab30*/  @!P0 HADD2 R26, -R130.H0_H0, -RZ.H0_H0 ;  /* 0xa00000ff821a8230 */ /* 0x000fe40000000900 */
[----:B------:R-:W-:Y:S02]  /*ab40*/  @!P3 HADD2 R238, -R127.H0_H0, -RZ.H0_H0 ;  /* 0xa00000ff7feeb230 */ /* 0x000fe40000000900 */
[----:B------:R-:W-:Y:S01]  /*ab50*/  @!P2 HADD2 R235, -R132.H0_H0, -RZ.H0_H0 ;  /* 0xa00000ff84eba230 */ /* 0x000fe20000000900 */
[----:B------:R-:W-:Y:S01]  /*ab60*/  PRMT R5, R26, 0x7610, R5 ;  /* 0x000076101a057816 */ /* 0x000fe20000000005 */
[----:B------:R-:W-:Y:S01]  /*ab70*/  @!P1 HADD2 R33, -R131.H0_H0, -RZ.H0_H0 ;  /* 0xa00000ff83219230 */ /* 0x000fe20000000900 */
[----:B------:R-:W-:-:S02]  /*ab80*/  PRMT R18, R238, 0x7610, R18 ;  /* 0x00007610ee127816 */ /* 0x000fc40000000012 */
[----:B------:R-:W-:Y:S02]  /*ab90*/  PRMT R252, R131, 0x5410, R130 ;  /* 0x0000541083fc7816 */ /* 0x000fe40000000082 */
[----:B------:R-:W-:Y:S02]  /*aba0*/  PRMT R17, R235, 0x7610, R17 ;  /* 0x00007610eb117816 */ /* 0x000fe40000000011 */
[----:B------:R-:W-:Y:S02]  /*abb0*/  PRMT R7, R33, 0x7610, R7 ;  /* 0x0000761021077816 */ /* 0x000fe40000000007 */
[----:B------:R-:W-:Y:S01]  /*abc0*/  @!P0 PRMT R130, R5, 0x5410, RZ ;  /* 0x0000541005828816 */ /* 0x000fe200000000ff */
[----:B------:R-:W-:Y:S01]  /*abd0*/  FADD.FTZ R5, R16, R28 ;  /* 0x0000001c10057221 */ /* 0x000fe20000010000 */
[----:B------:R-:W-:Y:S02]  /*abe0*/  @!P4 PRMT R128, R239, 0x5410, RZ ;  /* 0x00005410ef80c816 */ /* 0x000fe400000000ff */
[----:B------:R-:W-:-:S02]  /*abf0*/  PRMT R239, R127, 0x5410, R132 ;  /* 0x000054107fef7816 */ /* 0x000fc40000000084 */
[----:B------:R-:W-:Y:S01]  /*ac00*/  @!P3 PRMT R127, R18, 0x5410, RZ ;  /* 0x00005410127fb816 */ /* 0x000fe200000000ff */
[----:B------:R-:W-:Y:S01]  /*ac10*/  FADD.FTZ R18, R6, R27 ;  /* 0x0000001b06127221 */ /* 0x000fe20000010000 */
[----:B------:R-:W-:Y:S01]  /*ac20*/  @!P2 PRMT R132, R17, 0x5410, RZ ;  /* 0x000054101184a816 */ /* 0x000fe200000000ff */
[----:B------:R-:W-:Y:S01]  /*ac30*/  FADD.FTZ R17, R15, R5 ;  /* 0x000000050f117221 */ /* 0x000fe20000010000 */
[----:B------:R-:W-:Y:S02]  /*ac40*/  @!P1 PRMT R131, R7, 0x5410, RZ ;  /* 0x0000541007839816 */ /* 0x000fe400000000ff */
[----:B------:R-:W3:Y:S01]  /*ac50*/  MUFU.EX2 R7, R78 ;  /* 0x0000004e00077308 */ /* 0x000ee20000000800 */
[C---:B--2---:R-:W-:Y:S01]  /*ac60*/  FADD.FTZ R33, R4.reuse, R18 ;  /* 0x0000001204217221 */ /* 0x044fe20000010000 */
[----:B------:R-:W-:Y:S01]  /*ac70*/  F2FP.F16.F32.PACK_AB R34, R4, R6 ;  /* 0x000000060422723e */ /* 0x000fe200000000ff */
[----:B------:R-:W-:Y:S01]  /*ac80*/  FADD.FTZ R4, R10, R17 ;  /* 0x000000110a047221 */ /* 0x000fe20000010000 */
[----:B------:R-:W-:-:S02]  /*ac90*/  IMAD.MOV.U32 R235, RZ, RZ, R234 ;  /* 0x000000ffffeb7224 */ /* 0x000fc400078e00ea */
[----:B------:R-:W-:Y:S01]  /*aca0*/  FADD.FTZ R6, R14, R23 ;  /* 0x000000170e067221 */ /* 0x000fe20000010000 */
[----:B------:R-:W-:Y:S01]  /*acb0*/  IMAD.MOV.U32 R234, RZ, RZ, R32 ;  /* 0x000000ffffea7224 */ /* 0x000fe200078e0020 */
[----:B------:R-:W2:Y:S01]  /*acc0*/  MUFU.EX2 R5, R75 ;  /* 0x0000004b00057308 */ /* 0x000ea20000000800 */
[----:B------:R-:W-:Y:S01]  /*acd0*/  FADD.FTZ R32, R9, R4 ;  /* 0x0000000409207221 */ /* 0x000fe20000010000 */
[----:B------:R-:W-:Y:S01]  /*ace0*/  FADD.FTZ R9, R13, R6 ;  /* 0x000000060d097221 */ /* 0x000fe20000010000 */
[----:B------:R-:W-:-:S05]  /*acf0*/  FADD.FTZ R6, R8, R19 ;  /* 0x0000001308067221 */ /* 0x000fca0000010000 */
[----:B------:R-:W4:Y:S01]  /*ad00*/  MUFU.EX2 R4, R72 ;  /* 0x0000004800047308 */ /* 0x000f220000000800 */
[C---:B---3--:R-:W-:Y:S01]  /*ad10*/  FADD.FTZ R6, R7.reuse, R6 ;  /* 0x0000000607067221 */ /* 0x048fe20000010000 */
[----:B------:R-:W-:Y:S01]  /*ad20*/  F2FP.F16.F32.PACK_AB R19, R7, R8 ;  /* 0x000000080713723e */ /* 0x000fe200000000ff */
[----:B------:R-:W-:Y:S02]  /*ad30*/  VIADD R7, R52, 0x2 ;  /* 0x0000000234077836 */ /* 0x000fe40000000000 */
[----:B------:R-:W-:-:S03]  /*ad40*/  IMAD.MOV.U32 R238, RZ, RZ, R154 ;  /* 0x000000ffffee7224 */ /* 0x000fc600078e009a */
[----:B------:R-:W-:Y:S01]  /*ad50*/  LOP3.LUT R154, R195, R7, RZ, 0x3c, !PT ;  /* 0x00000007c39a7212 */ /* 0x000fe200078e3cff */
[----:B--2---:R-:W-:-:S04]  /*ad60*/  FADD.FTZ R6, R5, R6 ;  /* 0x0000000605067221 */ /* 0x004fc80000010000 */
[C---:B----4-:R-:W-:Y:S01]  /*ad70*/  FADD.FTZ R16, R4.reuse, R6 ;  /* 0x0000000604107221 */ /* 0x050fe20000010000 */
[----:B------:R-:W-:Y:S02]  /*ad80*/  F2FP.F16.F32.PACK_AB R22, R4, R5 ;  /* 0x000000050416723e */ /* 0x000fe400000000ff */
[----:B------:R-:W-:-:S05]  /*ad90*/  LOP3.LUT R4, R154, R177, RZ, 0x3c, !PT ;  /* 0x000000b19a047212 */ /* 0x000fca00078e3cff */
[----:B------:R-:W-:-:S05]  /*ada0*/  IMAD.WIDE.U32 R26, R4, -0x326172a9, RZ ;  /* 0xcd9e8d57041a7825 */ /* 0x000fca00078e00ff */
[----:B------:R-:W-:Y:S02]  /*adb0*/  LOP3.LUT R4, R27, R224, R196, 0x96, !PT ;  /* 0x000000e01b047212 */ /* 0x000fe400078e96c4 */
[----:B------:R-:W-:-:S03]  /*adc0*/  LOP3.LUT R6, R21, R221, R26, 0x96, !PT ;  /* 0x000000dd15067212 */ /* 0x000fc600078e961a */
[----:B------:R-:W-:-:S04]  /*add0*/  IMAD.WIDE.U32 R4, R4, -0x2daee0ad, RZ ;  /* 0xd2511f5304047825 */ /* 0x000fc800078e00ff */
[----:B------:R-:W-:-:S04]  /*ade0*/  IMAD.WIDE.U32 R6, R6, -0x2daee0ad, RZ ;  /* 0xd2511f5306067825 */ /* 0x000fc800078e00ff */
[----:B------:R-:W-:Y:S01]  /*adf0*/  FADD.FTZ R9, R12, R9 ;  /* 0x000000090c097221 */ /* 0x000fe20000010000 */
[----:B------:R-:W-:Y:S02]  /*ae00*/  LOP3.LUT R10, R5, R225, R178, 0x96, !PT ;  /* 0x000000e1050a7212 */ /* 0x000fe400078e96b2 */
[----:B------:R-:W-:Y:S01]  /*ae10*/  LOP3.LUT R8, R7, R226, R4, 0x96, !PT ;  /* 0x000000e207087212 */ /* 0x000fe200078e9604 */
[----:B------:R-:W-:Y:S02]  /*ae20*/  FADD.FTZ R18, R11, R9 ;  /* 0x000000090b127221 */ /* 0x000fe40000010000 */
        /* <DEDUP_REMOVED lines=21> */
[----:B------:R-:W-:Y:S01]  /*af80*/  LOP3.LUT R6, R4, 0xff, RZ, 0xc0, !PT ;  /* 0x000000ff04067812 */ /* 0x000fe200078ec0ff */
[----:B------:R-:W2:Y:S01]  /*af90*/  MUFU.EX2 R11, R97 ;  /* 0x00000061000b7308 */ /* 0x000ea20000000800 */
[----:B------:R-:W-:Y:S02]  /*afa0*/  LOP3.LUT R7, R7, 0xff, RZ, 0xc0, !PT ;  /* 0x000000ff07077812 */ /* 0x000fe400078ec0ff */
[----:B------:R-:W-:Y:S02]  /*afb0*/  ISETP.GE.U32.AND P2, PT, R199, R6, PT ;  /* 0x00000006c700720c */ /* 0x000fe40003f46070 */
[----:B------:R-:W-:-:S03]  /*afc0*/  SHF.R.U32.HI R6, RZ, 0x10, R4 ;  /* 0x00000010ff067819 */ /* 0x000fc60000011604 */
[----:B------:R-:W3:Y:S01]  /*afd0*/  MUFU.EX2 R8, R67 ;  /* 0x0000004300087308 */ /* 0x000ee20000000800 */
[----:B------:R-:W-:Y:S02]  /*afe0*/  @!P5 PRMT R129, R251, 0x5410, RZ ;  /* 0x00005410fb81d816 */ /* 0x000fe400000000ff */
[----:B------:R-:W-:Y:S01]  /*aff0*/  F2FP.F16.F32.PACK_AB R23, R13, R14 ;  /* 0x0000000e0d17723e */ /* 0x000fe200000000ff */
[----:B------:R1:W4:Y:S01]  /*b000*/  LDL.LU.S16 R251, [R1+0x54] ;  /* 0x0000540001fb7983 */ /* 0x0003220000300600 */
[----:B------:R-:W-:Y:S02]  /*b010*/  ISETP.GE.U32.AND P5, PT, R199, R7, PT ;  /* 0x00000007c700720c */ /* 0x000fe40003fa6070 */
[----:B------:R-:W-:Y:S01]  /*b020*/  LOP3.LUT R14, R4, 0xffff, RZ, 0xc0, !PT ;  /* 0x0000ffff040e7812 */ /* 0x000fe200078ec0ff */
[----:B------:R-:W3:Y:S01]  /*b030*/  MUFU.EX2 R9, R102 ;  /* 0x0000006600097308 */ /* 0x000ee20000000800 */
[----:B------:R-:W-:Y:S01]  /*b040*/  SHF.R.U32.HI R4, RZ, 0x18, R4 ;  /* 0x00000018ff047819 */ /* 0x000fe20000011604 */
[----:B------:R1:W4:Y:S01]  /*b050*/  LDL.LU.S16 R28, [R1+0x50] ;  /* 0x00005000011c7983 */ /* 0x0003220000300600 */
[----:B------:R-:W-:-:S05]  /*b060*/  LOP3.LUT R5, R6, 0xff, RZ, 0xc0, !PT ;  /* 0x000000ff06057812 */ /* 0x000fca00078ec0ff */
[----:B------:R-:W1:Y:S01]  /*b070*/  MUFU.EX2 R7, R65 ;  /* 0x0000004100077308 */ /* 0x000e620000000800 */
[C---:B------:R-:W-:Y:S02]  /*b080*/  ISETP.GE.U32.AND P1, PT, R199.reuse, R4, PT ;  /* 0x00000004c700720c */ /* 0x040fe40003f26070 */
[----:B------:R-:W-:Y:S01]  /*b090*/  ISETP.GE.U32.AND P6, PT, R199, R5, PT ;  /* 0x00000005c700720c */ /* 0x000fe20003fc6070 */
[----:B------:R-:W-:-:S05]  /*b0a0*/  IMAD.WIDE.U32 R4, R12, -0x2daee0ad, RZ ;  /* 0xd2511f530c047825 */ /* 0x000fca00078e00ff */
[----:B------:R-:W-:Y:S02]  /*b0b0*/  LOP3.LUT R6, R5, R231, R10, 0x96, !PT ;  /* 0x000000e705067212 */ /* 0x000fe400078e960a */
[C---:B------:R-:W-:Y:S01]  /*b0c0*/  LOP3.LUT R17, R4.reuse, 0xffff, RZ, 0xc0, !PT ;  /* 0x0000ffff04117812 */ /* 0x040fe200078ec0ff */
[----:B--2---:R-:W-:Y:S01]  /*b0d0*/  FADD.FTZ R5, R11, R18 ;  /* 0x000000120b057221 */ /* 0x004fe20000010000 */
[----:B------:R-:W-:Y:S02]  /*b0e0*/  LOP3.LUT R13, R4, 0xff, RZ, 0xc0, !PT ;  /* 0x000000ff040d7812 */ /* 0x000fe400078ec0ff */
[--C-:B------:R-:W-:Y:S02]  /*b0f0*/  SHF.R.U32.HI R15, RZ, 0x10, R4.reuse ;  /* 0x00000010ff0f7819 */ /* 0x100fe40000011604 */
[----:B------:R-:W-:Y:S01]  /*b100*/  SHF.R.U32.HI R10, RZ, 0x18, R4 ;  /* 0x00000018ff0a7819 */ /* 0x000fe20000011604 */
[----:B---3--:R-:W-:Y:S01]  /*b110*/  FADD.FTZ R4, R8, R16 ;  /* 0x0000001008047221 */ /* 0x008fe20000010000 */
[----:B------:R-:W-:-:S02]  /*b120*/  FADD.FTZ R12, R9, R5 ;  /* 0x00000005090c7221 */ /* 0x000fc40000010000 */
[----:B------:R2:W3:Y:S01]  /*b130*/  LDL.LU.S16 R5, [R1+0x4c] ;  /* 0x00004c0001057983 */ /* 0x0004e20000300600 */
[----:B-1----:R-:W-:-:S03]  /*b140*/  FADD.FTZ R18, R7, R4 ;  /* 0x0000000407127221 */ /* 0x002fc60000010000 */
[----:B------:R2:W2:Y:S01]  /*b150*/  LDL.LU.S16 R4, [R1+0x48] ;  /* 0x0000480001047983 */ /* 0x0004a20000300600 */
[----:B------:R-:W-:Y:S02]  /*b160*/  PRMT R114, R23, 0x7610, R114 ;  /* 0x0000761017727816 */ /* 0x000fe40000000072 */
[----:B------:R-:W-:Y:S02]  /*b170*/  PRMT R110, R19, 0x7610, R110 ;  /* 0x00007610136e7816 */ /* 0x000fe4000000006e */
[----:B------:R-:W-:-:S03]  /*b180*/  F2FP.F16.F32.PACK_AB R16, R7, R8 ;  /* 0x000000080710723e */ /* 0x000fc600000000ff */
[----:B----4-:R-:W-:-:S05]  /*b190*/  @!P5 HADD2 R251, -R110.H0_H0, -RZ.H0_H0 ;  /* 0xa00000ff6efbd230 */ /* 0x010fca0000000900 */
[----:B------:R-:W-:Y:S01]  /*b1a0*/  PRMT R7, R251, 0x7610, R7 ;  /* 0x00007610fb077816 */ /* 0x000fe20000000007 */
[----:B--2---:R-:W-:-:S05]  /*b1b0*/  @!P4 HADD2 R4, -R114.H0_H0, -RZ.H0_H0 ;  /* 0xa00000ff7204c230 */ /* 0x004fca0000000900 */
[----:B------:R-:W-:Y:S02]  /*b1c0*/  PRMT R207, R4, 0x7610, R207 ;  /* 0x0000761004cf7816 */ /* 0x000fe400000000cf */
[--C-:B------:R-:W-:Y:S02]  /*b1d0*/  SHF.R.U32.HI R4, RZ, 0x8, R14.reuse ;  /* 0x00000008ff047819 */ /* 0x100fe4000001160e */
[----:B------:R-:W-:Y:S02]  /*b1e0*/  PRMT R14, R207, 0x7610, R14 ;  /* 0x00007610cf0e7816 */ /* 0x000fe4000000000e */
[----:B------:R-:W2:Y:S04]  /*b1f0*/  LDL.LU R207, [R1+0x42c] ;  /* 0x00042c0001cf7983 */ /* 0x000ea80000300800 */
[----:B------:R1:W4:Y:S01]  /*b200*/  LDL.LU.S16 R251, [R1+0x58] ;  /* 0x0000580001fb7983 */ /* 0x0003220000300600 */
[----:B------:R-:W-:-:S02]  /*b210*/  PRMT R113, R23, 0x7632, R113 ;  /* 0x0000763217717816 */ /* 0x000fc40000000071 */
[----:B------:R-:W-:Y:S02]  /*b220*/  LOP3.LUT R4, R4, 0xffff, RZ, 0xc0, !PT ;  /* 0x0000ffff04047812 */ /* 0x000fe400078ec0ff */
[----:B------:R-:W-:Y:S01]  /*b230*/  PRMT R115, R19, 0x7632, R115 ;  /* 0x0000763213737816 */ /* 0x000fe20000000073 */
[----:B---3--:R-:W-:Y:S01]  /*b240*/  @!P3 HADD2 R5, -R113.H0_H0, -RZ.H0_H0 ;  /* 0xa00000ff7105b230 */ /* 0x008fe20000000900 */
[----:B------:R-:W-:Y:S01]  /*b250*/  PRMT R23, R114, 0x5410, R113 ;  /* 0x0000541072177816 */ /* 0x000fe20000000071 */
[----:B------:R1:W3:Y:S01]  /*b260*/  LDL.LU.S16 R19, [R1+0x5c] ;  /* 0x00005c0001137983 */ /* 0x0002e20000300600 */
[----:B------:R-:W-:Y:S01]  /*b270*/  @!P4 PRMT R114, R14, 0x5410, RZ ;  /* 0x000054100e72c816 */ /* 0x000fe200000000ff */
[----:B------:R-:W-:Y:S01]  /*b280*/  @!P0 HADD2 R28, -R115.H0_H0, -RZ.H0_H0 ;  /* 0xa00000ff731c8230 */ /* 0x000fe20000000900 */
[----:B------:R-:W-:Y:S02]  /*b290*/  ISETP.GE.U32.AND P4, PT, R199, R4, PT ;  /* 0x00000004c700720c */ /* 0x000fe40003f86070 */
[----:B------:R-:W-:-:S02]  /*b2a0*/  PRMT R4, R5, 0x7610, R4 ;  /* 0x0000761005047816 */ /* 0x000fc40000000004 */
[----:B------:R-:W-:Y:S02]  /*b2b0*/  PRMT R8, R28, 0x7610, R8 ;  /* 0x000076101c087816 */ /* 0x000fe40000000008 */
[----:B------:R-:W-:Y:S02]  /*b2c0*/  @!P3 PRMT R113, R4, 0x5410, RZ ;  /* 0x000054100471b816 */ /* 0x000fe400000000ff */
[----:B------:R-:W-:Y:S02]  /*b2d0*/  ISETP.GE.U32.AND P3, PT, R199, R13, PT ;  /* 0x0000000dc700720c */ /* 0x000fe40003f66070 */
[----:B------:R-:W-:Y:S02]  /*b2e0*/  PRMT R13, R110, 0x5410, R115 ;  /* 0x000054106e0d7816 */ /* 0x000fe40000000073 */
[----:B------:R-:W-:Y:S02]  /*b2f0*/  @!P5 PRMT R110, R7, 0x5410, RZ ;  /* 0x00005410076ed816 */ /* 0x000fe400000000ff */
[----:B------:R-:W-:-:S02]  /*b300*/  PRMT R109, R24, 0x7610, R109 ;  /* 0x00007610186d7816 */ /* 0x000fc4000000006d */
[----:B------:R-:W-:Y:S02]  /*b310*/  SHF.R.U32.HI R7, RZ, 0x10, R6 ;  /* 0x00000010ff077819 */ /* 0x000fe40000011606 */
[----:B------:R-:W-:Y:S02]  /*b320*/  @!P0 PRMT R115, R8, 0x5410, RZ ;  /* 0x0000541008738816 */ /* 0x000fe400000000ff */
[----:B------:R-:W-:Y:S02]  /*b330*/  ISETP.GE.U32.AND P0, PT, R199, R10, PT ;  /* 0x0000000ac700720c */ /* 0x000fe40003f06070 */
[----:B------:R1:W2:Y:S01]  /*b340*/  LDL.LU.S16 R10, [R1+0x60] ;  /* 0x00006000010a7983 */ /* 0x0002a20000300600 */
[----:B------:R-:W-:Y:S02]  /*b350*/  LOP3.LUT R7, R7, 0xff, RZ, 0xc0, !PT ;  /* 0x000000ff07077812 */ /* 0x000fe400078ec0ff */
[----:B------:R-:W-:Y:S02]  /*b360*/  PRMT R126, R24, 0x7632, R126 ;  /* 0x00007632187e7816 */ /* 0x000fe4000000007e */
[----:B------:R-:W-:Y:S01]  /*b370*/  ISETP.GE.U32.AND P5, PT, R199, R7, PT ;  /* 0x00000007c700720c */ /* 0x000fe20003fa6070 */
[----:B------:R-:W-:Y:S01]  /*b380*/  IMAD.MOV.U32 R28, RZ, RZ, R252 ;  /* 0x000000ffff1c7224 */ /* 0x000fe200078e00fc */
[----:B------:R-:W-:Y:S01]  /*b390*/  PRMT R252, R109, 0x5410, R126 ;  /* 0x000054106dfc7816 */ /* 0x000fe2000000007e */
[----:B----4-:R-:W-:-:S05]  /*b3a0*/  @!P2 HADD2 R251, -R109.H0_H0, -RZ.H0_H0 ;  /* 0xa00000ff6dfba230 */ /* 0x010fca0000000900 */
[----:B------:R-:W-:-:S04]  /*b3b0*/  PRMT R7, R251, 0x7610, R7 ;  /* 0x00007610fb077816 */ /* 0x000fc80000000007 */
[----:B------:R-:W-:Y:S02]  /*b3c0*/  @!P2 PRMT R109, R7, 0x5410, RZ ;  /* 0x00005410076da816 */ /* 0x000fe400000000ff */
[----:B------:R1:W4:Y:S01]  /*b3d0*/  LDL.LU.S16 R7, [R1+0x64] ;  /* 0x0000640001077983 */ /* 0x0003220000300600 */
[----:B------:R-:W3:Y:S08]  /*b3e0*/  MUFU.EX2 R5, R105 ;  /* 0x0000006900057308 */ /* 0x000ef00000000800 */
[----:B------:R-:W1:Y:S01]  /*b3f0*/  MUFU.EX2 R4, R106 ;  /* 0x0000006a00047308 */ /* 0x000e620000000800 */
[----:B------:R-:W-:-:S02]  /*b400*/  PRMT R125, R22, 0x7632, R125 ;  /* 0x00007632167d7816 */ /* 0x000fc4000000007d */
[----:B------:R-:W-:Y:S01]  /*b410*/  PRMT R124, R22, 0x7610, R124 ;  /* 0x00007610167c7816 */ /* 0x000fe2000000007c */
[----:B---3--:R-:W-:Y:S02]  /*b420*/  FADD.FTZ R8, R5, R12 ;  /* 0x0000000c05087221 */ /* 0x008fe40000010000 */
[----:B--2---:R-:W-:Y:S01]  /*b430*/  @!P1 HADD2 R10, -R125.H0_H0, -RZ.H0_H0 ;  /* 0xa00000ff7d0a9230 */ /* 0x004fe20000000900 */
[----:B-1----:R-:W-:-:S04]  /*b440*/  F2FP.F16.F32.PACK_AB R12, R4, R5 ;  /* 0x00000005040c723e */ /* 0x002fc800000000ff */
[----:B------:R-:W-:Y:S02]  /*b450*/  PRMT R5, R10, 0x7610, R5 ;  /* 0x000076100a057816 */ /* 0x000fe40000000005 */
[----:B------:R-:W-:Y:S02]  /*b460*/  PRMT R251, R124, 0x5410, R125 ;  /* 0x000054107cfb7816 */ /* 0x000fe4000000007d */
[----:B------:R-:W-:Y:S02]  /*b470*/  @!P1 PRMT R125, R5, 0x5410, RZ ;  /* 0x00005410057d9816 */ /* 0x000fe400000000ff */
[----:B------:R1:W2:Y:S01]  /*b480*/  LDL.LU.S16 R5, [R1+0x68] ;  /* 0x0000680001057983 */ /* 0x0002a20000300600 */
[----:B------:R-:W-:Y:S01]  /*b490*/  FADD.FTZ R14, R4, R8 ;  /* 0x00000008040e7221 */ /* 0x000fe20000010000 */
[----:B------:R-:W-:Y:S01]  /*b4a0*/  F2FP.F16.F32.PACK_AB R9, R9, R11 ;  /* 0x0000000b0909723e */ /* 0x000fe200000000ff */
[----:B------:R3:W-:Y:S03]  /*b4b0*/  MUFU.EX2 R10, R123 ;  /* 0x0000007b000a7308 */ /* 0x0007e60000000800 */
[----:B------:R-:W-:-:S02]  /*b4c0*/  PRMT R122, R9, 0x7632, R122 ;  /* 0x00007632097a7816 */ /* 0x000fc4000000007a */
[----:B---3--:R-:W-:Y:S01]  /*b4d0*/  PRMT R123, R9, 0x7610, R123 ;  /* 0x00007610097b7816 */ /* 0x008fe2000000007b */
[----:B----4-:R-:W-:-:S05]  /*b4e0*/  @!P6 HADD2 R7, -R124.H0_H0, -RZ.H0_H0 ;  /* 0xa00000ff7c07e230 */ /* 0x010fca0000000900 */
[----:B------:R-:W-:-:S04]  /*b4f0*/  PRMT R8, R7, 0x7610, R8 ;  /* 0x0000761007087816 */ /* 0x000fc80000000008 */
[----:B------:R-:W-:Y:S01]  /*b500*/  @!P6 PRMT R124, R8, 0x5410, RZ ;  /* 0x00005410087ce816 */ /* 0x000fe200000000ff */
[----:B------:R-:W-:Y:S02]  /*b510*/  IMAD.MOV.U32 R8, RZ, RZ, R234 ;  /* 0x000000ffff087224 */ /* 0x000fe400078e00ea */
[----:B------:R1:W3:Y:S04]  /*b520*/  LDL.LU.S16 R234, [R1+0x70] ;  /* 0x0000700001ea7983 */ /* 0x0002e80000300600 */
[----:B------:R1:W4:Y:S04]  /*b530*/  LDL.LU.S16 R22, [R1+0x6c] ;  /* 0x00006c0001167983 */ /* 0x0003280000300600 */
[----:B------:R1:W4:Y:S01]  /*b540*/  LDL.LU.S16 R9, [R1+0x74] ;  /* 0x0000740001097983 */ /* 0x0003220000300600 */
[----:B------:R-:W-:Y:S01]  /*b550*/  @!P4 HADD2 R19, -R126.H0_H0, -RZ.H0_H0 ;  /* 0xa00000ff7e13c230 */ /* 0x000fe20000000900 */
[----:B------:R-:W-:-:S04]  /*b560*/  LOP3.LUT R4, R6, 0xff, RZ, 0xc0, !PT ;  /* 0x000000ff06047812 */ /* 0x000fc800078ec0ff */
[----:B------:R-:W-:Y:S02]  /*b570*/  ISETP.GE.U32.AND P2, PT, R199, R4, PT ;  /* 0x00000004c700720c */ /* 0x000fe40003f46070 */
[----:B------:R-:W-:Y:S02]  /*b580*/  PRMT R11, R19, 0x7610, R11 ;  /* 0x00007610130b7816 */ /* 0x000fe4000000000b */
[----:B------:R-:W-:Y:S02]  /*b590*/  SHF.R.U32.HI R4, RZ, 0x18, R6 ;  /* 0x00000018ff047819 */ /* 0x000fe40000011606 */
[----:B------:R-:W-:Y:S02]  /*b5a0*/  @!P4 PRMT R126, R11, 0x5410, RZ ;  /* 0x000054100b7ec816 */ /* 0x000fe400000000ff */
[----:B------:R-:W-:Y:S02]  /*b5b0*/  ISETP.GE.U32.AND P4, PT, R199, R4, PT ;  /* 0x00000004c700720c */ /* 0x000fe40003f86070 */
[----:B------:R-:W-:-:S02]  /*b5c0*/  LOP3.LUT R4, R15, 0xff, RZ, 0xc0, !PT ;  /* 0x000000ff0f047812 */ /* 0x000fc400078ec0ff */
[----:B------:R-:W-:Y:S02]  /*b5d0*/  LOP3.LUT R6, R6, 0xffff, RZ, 0xc0, !PT ;  /* 0x0000ffff06067812 */ /* 0x000fe400078ec0ff */
[----:B------:R-:W-:Y:S02]  /*b5e0*/  ISETP.GE.U32.AND P1, PT, R199, R4, PT ;  /* 0x00000004c700720c */ /* 0x000fe40003f26070 */
[----:B------:R-:W-:-:S04]  /*b5f0*/  SHF.R.U32.HI R4, RZ, 0x8, R6 ;  /* 0x00000008ff047819 */ /* 0x000fc80000011606 */
[----:B------:R-:W-:Y:S01]  /*b600*/  LOP3.LUT R4, R4, 0xffff, RZ, 0xc0, !PT ;  /* 0x0000ffff04047812 */ /* 0x000fe200078ec0ff */
[----:B--2---:R-:W-:-:S03]  /*b610*/  @!P2 HADD2 R5, -R123.H0_H0, -RZ.H0_H0 ;  /* 0xa00000ff7b05a230 */ /* 0x004fc60000000900 */
[----:B------:R-:W-:Y:S02]  /*b620*/  ISETP.GE.U32.AND P6, PT, R199, R4, PT ;  /* 0x00000004c700720c */ /* 0x000fe40003fc6070 */
[----:B------:R-:W-:Y:S02]  /*b630*/  SHF.R.U32.HI R4, RZ, 0x8, R17 ;  /* 0x00000008ff047819 */ /* 0x000fe40000011611 */
[----:B------:R-:W-:Y:S02]  /*b640*/  PRMT R207, R5, 0x7610, R207 ;  /* 0x0000761005cf7816 */ /* 0x000fe400000000cf */
[----:B------:R-:W-:Y:S01]  /*b650*/  LOP3.LUT R4, R4, 0xffff, RZ, 0xc0, !PT ;  /* 0x0000ffff04047812 */ /* 0x000fe200078ec0ff */
[----:B------:R-:W2:Y:S01]  /*b660*/  MUFU.EX2 R5, R93 ;  /* 0x0000005d00057308 */ /* 0x000ea20000000800 */
[----:B------:R-:W-:Y:S02]  /*b670*/  PRMT R19, R123, 0x5410, R122 ;  /* 0x000054107b137816 */ /* 0x000fe4000000007a */
[----:B------:R-:W-:-:S02]  /*b680*/  PRMT R118, R16, 0x7632, R118 ;  /* 0x0000763210767816 */ /* 0x000fc40000000076 */
[----:B------:R-:W-:Y:S02]  /*b690*/  @!P2 PRMT R123, R207, 0x5410, RZ ;  /* 0x00005410cf7ba816 */ /* 0x000fe400000000ff */
[----:B------:R-:W-:Y:S01]  /*b6a0*/  PRMT R119, R16, 0x7610, R119 ;  /* 0x0000761010777816 */ /* 0x000fe20000000077 */
[----:B------:R-:W2:Y:S01]  /*b6b0*/  LDL.LU R207, [R1+0x428] ;  /* 0x0004280001cf7983 */ /* 0x000ea20000300800 */
[----:B------:R-:W-:Y:S02]  /*b6c0*/  ISETP.GE.U32.AND P2, PT, R199, R4, PT ;  /* 0x00000004c700720c */ /* 0x000fe40003f46070 */
[----:B------:R-:W1:Y:S01]  /*b6d0*/  MUFU.EX2 R4, R98 ;  /* 0x0000006200047308 */ /* 0x000e620000000800 */
[----:B---3--:R-:W-:Y:S02]  /*b6e0*/  @!P5 HADD2 R234, -R119.H0_H0, -RZ.H0_H0 ;  /* 0xa00000ff77ead230 */ /* 0x008fe40000000900 */
[----:B----4-:R-:W-:-:S03]  /*b6f0*/  @!P4 HADD2 R22, -R118.H0_H0, -RZ.H0_H0 ;  /* 0xa00000ff7616c230 */ /* 0x010fc60000000900 */
[----:B------:R-:W-:Y:S01]  /*b700*/  PRMT R15, R234, 0x7610, R15 ;  /* 0x00007610ea0f7816 */ /* 0x000fe2000000000f */
[----:B------:R-:W-:Y:S01]  /*b710*/  @!P6 HADD2 R9, -R122.H0_H0, -RZ.H0_H0 ;  /* 0xa00000ff7a09e230 */ /* 0x000fe20000000900 */
[----:B------:R-:W-:Y:S01]  /*b720*/  PRMT R6, R22, 0x7610, R6 ;  /* 0x0000761016067816 */ /* 0x000fe20000000006 */
[----:B------:R-:W-:Y:S01]  /*b730*/  IMAD.MOV.U32 R234, RZ, RZ, R0 ;  /* 0x000000ffffea7224 */ /* 0x000fe200078e0000 */
[----:B------:R-:W-:Y:S02]  /*b740*/  PRMT R0, R119, 0x5410, R118 ;  /* 0x0000541077007816 */ /* 0x000fe40000000076 */
[----:B------:R-:W-:Y:S02]  /*b750*/  PRMT R16, R9, 0x7610, R16 ;  /* 0x0000761009107816 */ /* 0x000fe40000000010 */
[----:B------:R-:W-:Y:S01]  /*b760*/  @!P4 PRMT R118, R6, 0x5410, RZ ;  /* 0x000054100676c816 */ /* 0x000fe200000000ff */
[----:B--2---:R-:W-:Y:S01]  /*b770*/  FADD.FTZ R6, R5, R18 ;  /* 0x0000001205067221 */ /* 0x004fe20000010000 */
[----:B------:R-:W-:Y:S01]  /*b780*/  @!P6 PRMT R122, R16, 0x5410, RZ ;  /* 0x00005410107ae816 */ /* 0x000fe200000000ff */
[----:B------:R2:W-:Y:S01]  /*b790*/  MUFU.EX2 R9, R157 ;  /* 0x0000009d00097308 */ /* 0x0005e20000000800 */
[----:B------:R-:W-:Y:S01]  /*b7a0*/  @!P5 PRMT R119, R15, 0x5410, RZ ;  /* 0x000054100f77d816 */ /* 0x000fe200000000ff */
[----:B------:R-:W-:-:S02]  /*b7b0*/  IMAD.MOV.U32 R16, RZ, RZ, R203 ;  /* 0x000000ffff107224 */ /* 0x000fc400078e00cb */
[----:B------:R3:W4:Y:S01]  /*b7c0*/  LDL.LU.S16 R203, [R1+0x78] ;  /* 0x0000780001cb7983 */ /* 0x0007220000300600 */
[----:B------:R-:W-:Y:S02]  /*b7d0*/  IMAD.MOV.U32 R15, RZ, RZ, R13 ;  /* 0x000000ffff0f7224 */ /* 0x000fe400078e000d */
[C---:B-1----:R-:W-:Y:S01]  /*b7e0*/  FADD.FTZ R13, R4.reuse, R6 ;  /* 0x00000006040d7221 */ /* 0x042fe20000010000 */
[----:B--2---:R-:W-:Y:S02]  /*b7f0*/  IMAD.MOV.U32 R157, RZ, RZ, R209 ;  /* 0x000000ffff9d7224 */ /* 0x004fe400078e00d1 */
[----:B------:R3:W2:Y:S04]  /*b800*/  LDL.LU.S16 R209, [R1+0x84] ;  /* 0x0000840001d17983 */ /* 0x0006a80000300600 */
[----:B------:R3:W3:Y:S01]  /*b810*/  LDL.LU.S16 R6, [R1+0x7c] ;  /* 0x00007c0001067983 */ /* 0x0006e20000300600 */
[----:B------:R-:W-:-:S04]  /*b820*/  F2FP.F16.F32.PACK_AB R4, R4, R5 ;  /* 0x000000050404723e */ /* 0x000fc800000000ff */
[C---:B------:R-:W-:Y:S02]  /*b830*/  PRMT R112, R4.reuse, 0x7610, R112 ;  /* 0x0000761004707816 */ /* 0x040fe40000000070 */
[----:B------:R-:W-:Y:S02]  /*b840*/  PRMT R111, R4, 0x7632, R111 ;  /* 0x00007632046f7816 */ /* 0x000fe4000000006f */
[----:B------:R1:W2:Y:S01]  /*b850*/  LDL.LU.S16 R4, [R1+0x80] ;  /* 0x0000800001047983 */ /* 0x0002a20000300600 */
[----:B------:R1:W-:Y:S01]  /*b860*/  MUFU.EX2 R11, R117 ;  /* 0x00000075000b7308 */ /* 0x0003e20000000800 */
[C---:B------:R-:W-:Y:S02]  /*b870*/  PRMT R116, R12.reuse, 0x7632, R116 ;  /* 0x000076320c747816 */ /* 0x040fe40000000074 */
[----:B-1----:R-:W-:-:S05]  /*b880*/  PRMT R117, R12, 0x7610, R117 ;  /* 0x000076100c757816 */ /* 0x002fca0000000075 */
[----:B------:R-:W1:Y:S01]  /*b890*/  MUFU.EX2 R7, R156 ;  /* 0x0000009c00077308 */ /* 0x000e620000000800 */
[----:B------:R-:W-:-:S07]  /*b8a0*/  IMAD.MOV.U32 R22, RZ, RZ, R8 ;  /* 0x000000ffff167224 */ /* 0x000fce00078e0008 */
[----:B------:R-:W2:Y:S01]  /*b8b0*/  MUFU.EX2 R8, R103 ;  /* 0x0000006700087308 */ /* 0x000ea20000000800 */
[----:B-1----:R-:W-:Y:S02]  /*b8c0*/  F2FP.F16.F32.PACK_AB R18, R7, R11 ;  /* 0x0000000b0712723e */ /* 0x002fe400000000ff */
[----:B------:R-:W-:Y:S01]  /*b8d0*/  F2FP.F16.F32.PACK_AB R25, R9, R10 ;  /* 0x0000000a0919723e */ /* 0x000fe200000000ff */
[----:B----4-:R-:W-:-:S05]  /*b8e0*/  @!P2 HADD2 R203, -R116.H0_H0, -RZ.H0_H0 ;  /* 0xa00000ff74cba230 */ /* 0x010fca0000000900 */
[----:B------:R-:W-:Y:S02]  /*b8f0*/  PRMT R5, R203, 0x7610, R5 ;  /* 0x00007610cb057816 */ /* 0x000fe40000000005 */
[----:B------:R-:W-:Y:S01]  /*b900*/  PRMT R203, R117, 0x5410, R116 ;  /* 0x0000541075cb7816 */ /* 0x000fe20000000074 */
[----:B---3--:R-:W-:-:S05]  /*b910*/  @!P3 HADD2 R6, -R117.H0_H0, -RZ.H0_H0 ;  /* 0xa00000ff7506b230 */ /* 0x008fca0000000900 */
[----:B------:R-:W-:-:S04]  /*b920*/  PRMT R207, R6, 0x7610, R207 ;  /* 0x0000761006cf7816 */ /* 0x000fc800000000cf */
[----:B------:R-:W-:Y:S02]  /*b930*/  @!P3 PRMT R117, R207, 0x5410, RZ ;  /* 0x00005410cf75b816 */ /* 0x000fe400000000ff */
[----:B------:R-:W3:Y:S01]  /*b940*/  LDL.LU R207, [R1+0x424] ;  /* 0x0004240001cf7983 */ /* 0x000ee20000300800 */
[----:B--2---:R-:W-:Y:S01]  /*b950*/  @!P0 HADD2 R4, -R111.H0_H0, -RZ.H0_H0 ;  /* 0xa00000ff6f048230 */ /* 0x004fe20000000900 */
[----:B------:R-:W1:Y:S01]  /*b960*/  MUFU.EX2 R6, R107 ;  /* 0x0000006b00067308 */ /* 0x000e620000000800 */
[----:B------:R-:W-:-:S03]  /*b970*/  @!P2 PRMT R116, R5, 0x5410, RZ ;  /* 0x000054100574a816 */ /* 0x000fc600000000ff */
[----:B------:R-:W-:Y:S01]  /*b980*/  PRMT R12, R4, 0x7610, R12 ;  /* 0x00007610040c7816 */ /* 0x000fe2000000000c */
[----:B------:R-:W-:-:S03]  /*b990*/  FADD.FTZ R4, R11, R14 ;  /* 0x0000000e0b047221 */ /* 0x000fc60000010000 */
[----:B------:R2:W4:Y:S02]  /*b9a0*/  MUFU.EX2 R5, R153 ;  /* 0x0000009900057308 */ /* 0x0005240000000800 */
[----:B--2---:R-:W-:Y:S01]  /*b9b0*/  IMAD.MOV.U32 R153, RZ, RZ, R234 ;  /* 0x000000ffff997224 */ /* 0x004fe200078e00ea */
[----:B------:R-:W-:Y:S02]  /*b9c0*/  PRMT R234, R112, 0x5410, R111 ;  /* 0x0000541070ea7816 */ /* 0x000fe4000000006f */
[----:B------:R-:W-:Y:S01]  /*b9d0*/  @!P0 PRMT R111, R12, 0x5410, RZ ;  /* 0x000054100c6f8816 */ /* 0x000fe200000000ff */
[----:B------:R-:W-:Y:S02]  /*b9e0*/  FADD.FTZ R12, R7, R4 ;  /* 0x00000004070c7221 */ /* 0x000fe40000010000 */
[----:B------:R2:W2:Y:S01]  /*b9f0*/  MUFU.EX2 R4, R155 ;  /* 0x0000009b00047308 */ /* 0x0004a20000000800 */
[----:B------:R-:W-:Y:S01]  /*ba00*/  FADD.FTZ R7, R8, R13 ;  /* 0x0000000d08077221 */ /* 0x000fe20000010000 */
[----:B-1----:R-:W-:Y:S01]  /*ba10*/  F2FP.F16.F32.PACK_AB R17, R6, R8 ;  /* 0x000000080611723e */ /* 0x002fe200000000ff */
[----:B------:R-:W-:-:S02]  /*ba20*/  VIADD R8, R52, 0x3 ;  /* 0x0000000334087836 */ /* 0x000fc40000000000 */
[----:B------:R-:W-:-:S04]  /*ba30*/  FADD.FTZ R7, R6, R7 ;  /* 0x0000000706077221 */ /* 0x000fc80000010000 */
[----:B----4-:R-:W-:Y:S01]  /*ba40*/  FADD.FTZ R6, R5, R7 ;  /* 0x0000000705067221 */ /* 0x010fe20000010000 */
[----:B------:R-:W-:Y:S01]  /*ba50*/  FADD.FTZ R11, R10, R12 ;  /* 0x0000000c0a0b7221 */ /* 0x000fe20000010000 */
[----:B------:R-:W-:Y:S02]  /*ba60*/  IMAD.MOV.U32 R13, RZ, RZ, R157 ;  /* 0x000000ffff0d7224 */ /* 0x000fe400078e009d */
[----:B--2---:R-:W-:Y:S01]  /*ba70*/  IMAD.MOV.U32 R155, RZ, RZ, R153 ;  /* 0x000000ffff9b7224 */ /* 0x004fe200078e0099 */
[----:B------:R-:W-:Y:S01]  /*ba80*/  LOP3.LUT R153, R195, R8, RZ, 0x3c, !PT ;  /* 0x00000008c3997212 */ /* 0x000fe200078e3cff */
[C---:B------:R-:W-:Y:S01]  /*ba90*/  FADD.FTZ R14, R4.reuse, R6 ;  /* 0x00000006040e7221 */ /* 0x040fe20000010000 */
[----:B------:R-:W-:Y:S02]  /*baa0*/  F2FP.F16.F32.PACK_AB R24, R4, R5 ;  /* 0x000000050418723e */ /* 0x000fe400000000ff */
[----:B------:R-:W-:Y:S01]  /*bab0*/  LOP3.LUT R4, R153, R177, RZ, 0x3c, !PT ;  /* 0x000000b199047212 */ /* 0x000fe200078e3cff */
[----:B------:R-:W-:-:S02]  /*bac0*/  IMAD.MOV.U32 R157, RZ, RZ, R15 ;  /* 0x000000ffff9d7224 */ /* 0x000fc400078e000f */
[----:B------:R-:W-:Y:S01]  /*bad0*/  FADD.FTZ R15, R9, R11 ;  /* 0x0000000b090f7221 */ /* 0x000fe20000010000 */
[----:B------:R-:W-:Y:S02]  /*bae0*/  IMAD.MOV.U32 R12, RZ, RZ, R28 ;  /* 0x000000ffff0c7224 */ /* 0x000fe400078e001c */
[----:B------:R-:W-:Y:S02]  /*baf0*/  IMAD.MOV.U32 R9, RZ, RZ, R29 ;  /* 0x000000ffff097224 */ /* 0x000fe400078e001d */
[----:B------:R-:W-:-:S05]  /*bb00*/  IMAD.WIDE.U32 R28, R4, -0x326172a9, RZ ;  /* 0xcd9e8d57041c7825 */ /* 0x000fca00078e00ff */
[----:B------:R-:W-:Y:S02]  /*bb10*/  LOP3.LUT R4, R29, R224, R196, 0x96, !PT ;  /* 0x000000e01d047212 */ /* 0x000fe400078e96c4 */
[----:B------:R-:W-:-:S03]  /*bb20*/  LOP3.LUT R6, R21, R221, R28, 0x96, !PT ;  /* 0x000000dd15067212 */ /* 0x000fc600078e961c */
[----:B------:R-:W-:-:S05]  /*bb30*/  IMAD.WIDE.U32 R4, R4, -0x2daee0ad, RZ ;  /* 0xd2511f5304047825 */ /* 0x000fca00078e00ff */
[----:B------:R-:W-:Y:S01]  /*bb40*/  LOP3.LUT R10, R5, R225, R178, 0x96, !PT ;  /* 0x000000e1050a7212 */ /* 0x000fe200078e96b2 */
[----:B------:R-:W-:-:S04]  /*bb50*/  IMAD.WIDE.U32 R6, R6, -0x2daee0ad, RZ ;  /* 0xd2511f5306067825 */ /* 0x000fc800078e00ff */
[----:B------:R-:W-:Y:S01]  /*bb60*/  IMAD.WIDE.U32 R10, R10, -0x326172a9, RZ ;  /* 0xcd9e8d570a0a7825 */ /* 0x000fe200078e00ff */
[----:B------:R-:W-:-:S04]  /*bb70*/  LOP3.LUT R8, R7, R226, R4, 0x96, !PT ;  /* 0x000000e207087212 */ /* 0x000fc800078e9604 */
[----:B------:R-:W-:Y:S01]  /*bb80*/  LOP3.LUT R5, R11, R220, R20, 0x96, !PT ;  /* 0x000000dc0b057212 */ /* 0x000fe200078e9614 */
[----:B------:R-:W-:Y:S02]  /*bb90*/  IMAD.MOV.U32 R20, RZ, RZ, R9 ;  /* 0x000000ffff147224 */ /* 0x000fe400078e0009 */
[----:B------:R-:W-:-:S05]  /*bba0*/  IMAD.WIDE.U32 R8, R8, -0x326172a9, RZ ;  /* 0xcd9e8d5708087825 */ /* 0x000fca00078e00ff */
[----:B------:R-:W-:Y:S01]  /*bbb0*/  LOP3.LUT R10, R9, R230, R10, 0x96, !PT ;  /* 0x000000e6090a7212 */ /* 0x000fe200078e960a */
[----:B------:R-:W-:-:S04]  /*bbc0*/  IMAD.WIDE.U32 R4, R5, -0x2daee0ad, RZ ;  /* 0xd2511f5305047825 */ /* 0x000fc800078e00ff */
[----:B------:R-:W-:Y:S01]  /*bbd0*/  IMAD.WIDE.U32 R10, R10, -0x2daee0ad, RZ ;  /* 0xd2511f530a0a7825 */ /* 0x000fe200078e00ff */
[----:B------:R-:W-:-:S04]  /*bbe0*/  LOP3.LUT R6, R5, R229, R6, 0x96, !PT ;  /* 0x000000e505067212 */ /* 0x000fc800078e9606 */
[----:B------:R-:W-:Y:S01]  /*bbf0*/  LOP3.LUT R4, R11, R227, R4, 0x96, !PT ;  /* 0x000000e30b047212 */ /* 0x000fe200078e9604 */
[----:B------:R-:W-:-:S04]  /*bc00*/  IMAD.WIDE.U32 R6, R6, -0x326172a9, RZ ;  /* 0xcd9e8d5706067825 */ /* 0x000fc800078e00ff */
[----:B------:R-:W-:-:S05]  /*bc10*/  IMAD.WIDE.U32 R4, R4, -0x326172a9, RZ ;  /* 0xcd9e8d5704047825 */ /* 0x000fca00078e00ff */
[----:B------:R-:W-:Y:S01]  /*bc20*/  LOP3.LUT R6, R5, R233, R6, 0x96, !PT ;  /* 0x000000e905067212 */ /* 0x000fe200078e9606 */
[----:B------:R-:W-:Y:S01]  /*bc30*/  IMAD.MOV.U32 R21, RZ, RZ, R12 ;  /* 0x000000ffff157224 */ /* 0x000fe200078e000c */
[----:B------:R-:W-:Y:S02]  /*bc40*/  LOP3.LUT R12, R7, R228, R8, 0x96, !PT ;  /* 0x000000e4070c7212 */ /* 0x000fe400078e9608 */
        /* <DEDUP_REMOVED lines=8> */
[----:B------:R-:W-:Y:S01]  /*bcd0*/  LOP3.LUT R7, R7, 0xff, RZ, 0xc0, !PT ;  /* 0x000000ff07077812 */ /* 0x000fe200078ec0ff */
[----:B------:R-:W-:Y:S01]  /*bce0*/  @!P1 HADD2 R209, -R112.H0_H0, -RZ.H0_H0 ;  /* 0xa00000ff70d19230 */ /* 0x000fe20000000900 */
[----:B------:R-:W-:Y:S02]  /*bcf0*/  ISETP.GE.U32.AND P0, PT, R199, R6, PT ;  /* 0x00000006c700720c */ /* 0x000fe40003f06070 */
[----:B------:R-:W-:-:S02]  /*bd00*/  LOP3.LUT R6, R4, 0xff, RZ, 0xc0, !PT ;  /* 0x000000ff04067812 */ /* 0x000fc400078ec0ff */
[C---:B------:R-:W-:Y:S01]  /*bd10*/  ISETP.GE.U32.AND P5, PT, R199.reuse, R7, PT ;  /* 0x00000007c700720c */ /* 0x040fe20003fa6070 */
[----:B------:R1:W-:Y:S01]  /*bd20*/  MUFU.EX2 R8, R159 ;  /* 0x0000009f00087308 */ /* 0x0003e20000000800 */
[--C-:B------:R-:W-:Y:S02]  /*bd30*/  SHF.R.U32.HI R7, RZ, 0x10, R4.reuse ;  /* 0x00000010ff077819 */ /* 0x100fe40000011604 */
[----:B------:R-:W-:Y:S02]  /*bd40*/  ISETP.GE.U32.AND P2, PT, R199, R6, PT ;  /* 0x00000006c700720c */ /* 0x000fe40003f46070 */
[----:B------:R-:W-:-:S03]  /*bd50*/  SHF.R.U32.HI R6, RZ, 0x18, R4 ;  /* 0x00000018ff067819 */ /* 0x000fc60000011604 */
[----:B------:R-:W2:Y:S01]  /*bd60*/  MUFU.EX2 R11, R161 ;  /* 0x000000a1000b7308 */ /* 0x000ea20000000800 */
[----:B-1----:R-:W-:Y:S01]  /*bd70*/  IMAD.MOV.U32 R159, RZ, RZ, R13 ;  /* 0x000000ffff9f7224 */ /* 0x002fe200078e000d */
[----:B------:R-:W-:Y:S02]  /*bd80*/  LOP3.LUT R13, R4, 0xffff, RZ, 0xc0, !PT ;  /* 0x0000ffff040d7812 */ /* 0x000fe400078ec0ff */
[----:B------:R-:W-:-:S04]  /*bd90*/  LOP3.LUT R4, R7, 0xff, RZ, 0xc0, !PT ;  /* 0x000000ff07047812 */ /* 0x000fc800078ec0ff */
[----:B------:R1:W4:Y:S01]  /*bda0*/  MUFU.EX2 R9, R162 ;  /* 0x000000a200097308 */ /* 0x0003220000000800 */
[----:B------:R-:W-:-:S07]  /*bdb0*/  ISETP.GE.U32.AND P6, PT, R199, R6, PT ;  /* 0x00000006c700720c */ /* 0x000fce0003fc6070 */
[----:B------:R2:W4:Y:S01]  /*bdc0*/  MUFU.EX2 R7, R160 ;  /* 0x000000a000077308 */ /* 0x0005220000000800 */
[----:B-1----:R-:W-:Y:S02]  /*bdd0*/  IMAD.MOV.U32 R162, RZ, RZ, R21 ;  /* 0x000000ffffa27224 */ /* 0x002fe400078e0015 */
[----:B--2---:R-:W-:Y:S01]  /*bde0*/  IMAD.MOV.U32 R160, RZ, RZ, R22 ;  /* 0x000000ffffa07224 */ /* 0x004fe200078e0016 */
[----:B---3--:R-:W-:Y:S02]  /*bdf0*/  PRMT R207, R209, 0x7610, R207 ;  /* 0x00007610d1cf7816 */ /* 0x008fe400000000cf */
[----:B------:R1:W5:Y:S02]  /*be00*/  LDL.LU R209, [R1+0x420] ;  /* 0x0004200001d17983 */ /* 0x0003640000300800 */
[----:B------:R-:W-:Y:S02]  /*be10*/  @!P1 PRMT R112, R207, 0x5410, RZ ;  /* 0x00005410cf709816 */ /* 0x000fe400000000ff */
[----:B------:R-:W-:Y:S01]  /*be20*/  ISETP.GE.U32.AND P1, PT, R199, R4, PT ;  /* 0x00000004c700720c */ /* 0x000fe20003f26070 */
[----:B------:R-:W-:Y:S01]  /*be30*/  IMAD.WIDE.U32 R4, R12, -0x2daee0ad, RZ ;  /* 0xd2511f530c047825 */ /* 0x000fe200078e00ff */
[----:B------:R1:W5:Y:S04]  /*be40*/  LDL.LU R207, [R1+0x41c] ;  /* 0x00041c0001cf7983 */ /* 0x0003680000300800 */
[----:B------:R-:W-:-:S02]  /*be50*/  LOP3.LUT R6, R5, R231, R10, 0x96, !PT ;  /* 0x000000e705067212 */ /* 0x000fc400078e960a */
[C---:B------:R-:W-:Y:S01]  /*be60*/  LOP3.LUT R22, R4.reuse, 0xffff, RZ, 0xc0, !PT ;  /* 0x0000ffff04167812 */ /* 0x040fe200078ec0ff */
[----:B------:R-:W-:Y:S01]  /*be70*/  IMAD.MOV.U32 R5, RZ, RZ, R169 ;  /* 0x000000ffff057224 */ /* 0x000fe200078e00a9 */
[----:B------:R-:W-:Y:S01]  /*be80*/  LOP3.LUT R12, R4, 0xff, RZ, 0xc0, !PT ;  /* 0x000000ff040c7812 */ /* 0x000fe200078ec0ff */
[----:B------:R-:W2:Y:S01]  /*be90*/  LDL.LU R169, [R1+0x418] ;  /* 0x0004180001a97983 */ /* 0x000ea20000300800 */
[--C-:B------:R-:W-:Y:S02]  /*bea0*/  SHF.R.U32.HI R21, RZ, 0x10, R4.reuse ;  /* 0x00000010ff157819 */ /* 0x100fe40000011604 */
[----:B------:R-:W-:Y:S01]  /*beb0*/  SHF.R.U32.HI R10, RZ, 0x18, R4 ;  /* 0x00000018ff0a7819 */ /* 0x000fe20000011604 */
[----:B------:R-:W-:Y:S02]  /*bec0*/  IMAD.MOV.U32 R4, RZ, RZ, R19 ;  /* 0x000000ffff047224 */ /* 0x000fe400078e0013 */
[----:B------:R3:W-:Y:S02]  /*bed0*/  MUFU.EX2 R19, R183 ;  /* 0x000000b700137308 */ /* 0x0007e40000000800 */
[----:B---3--:R-:W-:-:S02]  /*bee0*/  IMAD.MOV.U32 R183, RZ, RZ, R5 ;  /* 0x000000ffffb77224 */ /* 0x008fc400078e0005 */
[----:B------:R-:W-:Y:S01]  /*bef0*/  FADD.FTZ R5, R11, R15 ;  /* 0x0000000f0b057221 */ /* 0x000fe20000010000 */
[----:B------:R-:W-:Y:S02]  /*bf00*/  IMAD.MOV.U32 R15, RZ, RZ, R4 ;  /* 0x000000ffff0f7224 */ /* 0x000fe400078e0004 */
[----:B------:R-:W-:Y:S01]  /*bf10*/  FADD.FTZ R4, R8, R14 ;  /* 0x0000000e08047221 */ /* 0x000fe20000010000 */
[----:B----4-:R-:W-:Y:S01]  /*bf20*/  FADD.FTZ R14, R9, R5 ;  /* 0x00000005090e7221 */ /* 0x010fe20000010000 */
[----:B------:R-:W-:Y:S02]  /*bf30*/  IMAD.MOV.U32 R5, RZ, RZ, R23 ;  /* 0x000000ffff057224 */ /* 0x000fe400078e0017 */
[----:B------:R-:W-:Y:S02]  /*bf40*/  FADD.FTZ R23, R7, R4 ;  /* 0x0000000407177221 */ /* 0x000fe40000010000 */
[----:B------:R1:W3:Y:S01]  /*bf50*/  LDL.LU.S16 R4, [R1+0x90] ;  /* 0x0000900001047983 */ /* 0x0002e20000300600 */
[----:B------:R-:W-:-:S02]  /*bf60*/  PRMT R107, R18, 0x7610, R107 ;  /* 0x00007610126b7816 */ /* 0x000fc4000000006b */
[----:B------:R-:W-:Y:S02]  /*bf70*/  F2FP.F16.F32.PACK_AB R9, R9, R11 ;  /* 0x0000000b0909723e */ /* 0x000fe400000000ff */
[----:B------:R-:W-:Y:S01]  /*bf80*/  F2FP.F16.F32.PACK_AB R11, R7, R8 ;  /* 0x00000008070b723e */ /* 0x000fe200000000ff */
[----:B------:R-:W-:Y:S01]  /*bf90*/  IMAD.MOV.U32 R8, RZ, RZ, R183 ;  /* 0x000000ffff087224 */ /* 0x000fe200078e00b7 */
[----:B------:R-:W-:Y:S01]  /*bfa0*/  PRMT R106, R18, 0x7632, R106 ;  /* 0x00007632126a7816 */ /* 0x000fe2000000006a */
[----:B------:R-:W-:Y:S02]  /*bfb0*/  IMAD.MOV.U32 R183, RZ, RZ, R160 ;  /* 0x000000ffffb77224 */ /* 0x000fe400078e00a0 */
[----:B------:R-:W-:Y:S02]  /*bfc0*/  IMAD.MOV.U32 R160, RZ, RZ, R16 ;  /* 0x000000ffffa07224 */ /* 0x000fe400078e0010 */
[----:B------:R4:W-:Y:S02]  /*bfd0*/  MUFU.EX2 R16, R184 ;  /* 0x000000b800107308 */ /* 0x0009e40000000800 */
[----:B----4-:R-:W-:-:S02]  /*bfe0*/  IMAD.MOV.U32 R184, RZ, RZ, R15 ;  /* 0x000000ffffb87224 */ /* 0x010fc400078e000f */
[----:B------:R1:W4:Y:S01]  /*bff0*/  LDL.LU.S16 R15, [R1+0x98] ;  /* 0x00009800010f7983 */ /* 0x0003220000300600 */
[----:B---3--:R-:W-:-:S05]  /*c000*/  @!P4 HADD2 R4, -R107.H0_H0, -RZ.H0_H0 ;  /* 0xa00000ff6b04c230 */ /* 0x008fca0000000900 */
[----:B--2---:R-:W-:Y:S02]  /*c010*/  PRMT R169, R4, 0x7610, R169 ;  /* 0x0000761004a97816 */ /* 0x004fe400000000a9 */
[----:B------:R-:W-:Y:S01]  /*c020*/  SHF.R.U32.HI R4, RZ, 0x8, R13 ;  /* 0x00000008ff047819 */ /* 0x000fe2000001160d */
[----:B------:R-:W-:-:S03]  /*c030*/  IMAD.MOV.U32 R13, RZ, RZ, R5 ;  /* 0x000000ffff0d7224 */ /* 0x000fc600078e0005 */
[----:B------:R-:W-:Y:S01]  /*c040*/  LOP3.LUT R4, R4, 0xffff, RZ, 0xc0, !PT ;  /* 0x0000ffff04047812 */ /* 0x000fe200078ec0ff */
[----:B------:R2:W3:Y:S02]  /*c050*/  MUFU.EX2 R5, R175 ;  /* 0x000000af00057308 */ /* 0x0004e40000000800 */
[----:B--2---:R-:W-:Y:S02]  /*c060*/  PRMT R175, R107, 0x5410, R106 ;  /* 0x000054106baf7816 */ /* 0x004fe4000000006a */
[----:B------:R-:W-:Y:S02]  /*c070*/  @!P4 PRMT R107, R169, 0x5410, RZ ;  /* 0x00005410a96bc816 */ /* 0x000fe400000000ff */
[----:B------:R-:W2:Y:S01]  /*c080*/  LDL.LU R169, [R1+0x414] ;  /* 0x0004140001a97983 */ /* 0x000ea20000300800 */
[----:B------:R-:W-:-:S03]  /*c090*/  ISETP.GE.U32.AND P4, PT, R199, R4, PT ;  /* 0x00000004c700720c */ /* 0x000fc60003f86070 */
[----:B------:R1:W3:Y:S02]  /*c0a0*/  LDL.LU.S16 R4, [R1+0x94] ;  /* 0x0000940001047983 */ /* 0x0002e40000300600 */
[----:B---3--:R-:W-:-:S05]  /*c0b0*/  @!P3 HADD2 R4, -R106.H0_H0, -RZ.H0_H0 ;  /* 0xa00000ff6a04b230 */ /* 0x008fca0000000900 */
[----:B--2---:R-:W-:Y:S02]  /*c0c0*/  PRMT R169, R4, 0x7610, R169 ;  /* 0x0000761004a97816 */ /* 0x004fe400000000a9 */
[----:B------:R2:W3:Y:S02]  /*c0d0*/  MUFU.EX2 R4, R181 ;  /* 0x000000b500047308 */ /* 0x0004e40000000800 */
[----:B------:R-:W-:Y:S02]  /*c0e0*/  @!P3 PRMT R106, R169, 0x5410, RZ ;  /* 0x00005410a96ab816 */ /* 0x000fe400000000ff */
[----:B------:R-:W-:Y:S01]  /*c0f0*/  ISETP.GE.U32.AND P3, PT, R199, R12, PT ;  /* 0x0000000cc700720c */ /* 0x000fe20003f66070 */
[----:B--2---:R1:W2:Y:S04]  /*c100*/  LDL.LU.S16 R181, [R1+0x9c] ;  /* 0x00009c0001b57983 */ /* 0x0042a80000300600 */
[----:B------:R-:W3:Y:S04]  /*c110*/  LDL.LU R169, [R1+0x410] ;  /* 0x0004100001a97983 */ /* 0x000ee80000300800 */
[----:B------:R1:W3:Y:S01]  /*c120*/  LDL.LU.S16 R12, [R1+0xa0] ;  /* 0x0000a000010c7983 */ /* 0x0002e20000300600 */
[----:B------:R-:W-:-:S02]  /*c130*/  PRMT R105, R17, 0x7632, R105 ;  /* 0x0000763211697816 */ /* 0x000fc40000000069 */
[----:B------:R-:W-:-:S05]  /*c140*/  PRMT R104, R17, 0x7610, R104 ;  /* 0x0000761011687816 */ /* 0x000fca0000000068 */
[----:B----4-:R-:W-:Y:S01]  /*c150*/  @!P5 HADD2 R15, -R104.H0_H0, -RZ.H0_H0 ;  /* 0xa00000ff680fd230 */ /* 0x010fe20000000900 */
[----:B------:R-:W-:-:S04]  /*c160*/  PRMT R103, R25, 0x7610, R103 ;  /* 0x0000761019677816 */ /* 0x000fc80000000067 */
[----:B------:R-:W-:Y:S02]  /*c170*/  PRMT R7, R15, 0x7610, R7 ;  /* 0x000076100f077816 */ /* 0x000fe40000000007 */
[----:B------:R4:W-:Y:S01]  /*c180*/  MUFU.EX2 R15, R185 ;  /* 0x000000b9000f7308 */ /* 0x0009e20000000800 */
[----:B------:R-:W-:Y:S02]  /*c190*/  PRMT R102, R25, 0x7632, R102 ;  /* 0x0000763219667816 */ /* 0x000fe40000000066 */
[----:B----4-:R-:W-:Y:S02]  /*c1a0*/  PRMT R185, R104, 0x5410, R105 ;  /* 0x0000541068b97816 */ /* 0x010fe40000000069 */
[----:B------:R-:W-:Y:S02]  /*c1b0*/  @!P5 PRMT R104, R7, 0x5410, RZ ;  /* 0x000054100768d816 */ /* 0x000fe400000000ff */
[----:B------:R-:W-:-:S04]  /*c1c0*/  SHF.R.U32.HI R7, RZ, 0x10, R6 ;  /* 0x00000010ff077819 */ /* 0x000fc80000011606 */
[----:B------:R-:W-:-:S04]  /*c1d0*/  LOP3.LUT R7, R7, 0xff, RZ, 0xc0, !PT ;  /* 0x000000ff07077812 */ /* 0x000fc800078ec0ff */
[----:B------:R-:W-:Y:S01]  /*c1e0*/  ISETP.GE.U32.AND P5, PT, R199, R7, PT ;  /* 0x00000007c700720c */ /* 0x000fe20003fa6070 */
[----:B--2---:R-:W-:-:S05]  /*c1f0*/  @!P0 HADD2 R181, -R105.H0_H0, -RZ.H0_H0 ;  /* 0xa00000ff69b58230 */ /* 0x004fca0000000900 */
[----:B------:R-:W-:-:S04]  /*c200*/  PRMT R18, R181, 0x7610, R18 ;  /* 0x00007610b5127816 */ /* 0x000fc80000000012 */
[----:B------:R-:W-:Y:S02]  /*c210*/  @!P0 PRMT R105, R18, 0x5410, RZ ;  /* 0x0000541012698816 */ /* 0x000fe400000000ff */
[----:B------:R2:W-:Y:S01]  /*c220*/  MUFU.EX2 R18, R186 ;  /* 0x000000ba00127308 */ /* 0x0005e20000000800 */
[----:B---3--:R-:W-:Y:S02]  /*c230*/  @!P2 HADD2 R12, -R103.H0_H0, -RZ.H0_H0 ;  /* 0xa00000ff670ca230 */ /* 0x008fe40000000900 */
[----:B------:R-:W-:-:S03]  /*c240*/  IMAD.MOV.U32 R181, RZ, RZ, R13 ;  /* 0x000000ffffb57224 */ /* 0x000fc600078e000d */
[----:B------:R-:W-:Y:S01]  /*c250*/  PRMT R7, R12, 0x7610, R7 ;  /* 0x000076100c077816 */ /* 0x000fe20000000007 */
[----:B--2---:R-:W-:Y:S02]  /*c260*/  IMAD.MOV.U32 R186, RZ, RZ, R8 ;  /* 0x000000ffffba7224 */ /* 0x004fe400078e0008 */
[----:B------:R-:W-:-:S04]  /*c270*/  FADD.FTZ R8, R5, R14 ;  /* 0x0000000e05087221 */ /* 0x000fc80000010000 */
[----:B------:R-:W-:Y:S01]  /*c280*/  FADD.FTZ R8, R4, R8 ;  /* 0x0000000804087221 */ /* 0x000fe20000010000 */
[----:B------:R2:W-:Y:S04]  /*c290*/  MUFU.EX2 R13, R188 ;  /* 0x000000bc000d7308 */ /* 0x0005e80000000800 */
[----:B------:R3:W-:Y:S04]  /*c2a0*/  STL [R1+0x10c], R8 ;  /* 0x00010c0801007387 */ /* 0x0007e80000100800 */
[----:B------:R1:W4:Y:S01]  /*c2b0*/  LDL.LU.S16 R12, [R1+0xa4] ;  /* 0x0000a400010c7983 */ /* 0x0003220000300600 */
[----:B--2---:R-:W-:-:S02]  /*c2c0*/  PRMT R188, R103, 0x5410, R102 ;  /* 0x0000541067bc7816 */ /* 0x004fc40000000066 */
[----:B------:R-:W-:Y:S02]  /*c2d0*/  @!P2 PRMT R103, R7, 0x5410, RZ ;  /* 0x000054100767a816 */ /* 0x000fe400000000ff */
[----:B------:R1:W2:Y:S04]  /*c2e0*/  LDL.LU.S16 R7, [R1+0xa8] ;  /* 0x0000a80001077983 */ /* 0x0002a80000300600 */
[----:B---3--:R1:W3:Y:S01]  /*c2f0*/  LDL.LU.S16 R8, [R1+0xac] ;  /* 0x0000ac0001087983 */ /* 0x0082e20000300600 */
[----:B------:R-:W-:Y:S02]  /*c300*/  PRMT R100, R24, 0x7632, R100 ;  /* 0x0000763218647816 */ /* 0x000fe40000000064 */
[----:B------:R-:W-:Y:S02]  /*c310*/  F2FP.F16.F32.PACK_AB R17, R4, R5 ;  /* 0x000000050411723e */ /* 0x000fe400000000ff */
[----:B------:R-:W-:-:S02]  /*c320*/  PRMT R101, R24, 0x7610, R101 ;  /* 0x0000761018657816 */ /* 0x000fc40000000065 */
[----:B------:R-:W-:-:S04]  /*c330*/  LOP3.LUT R4, R6, 0xff, RZ, 0xc0, !PT ;  /* 0x000000ff06047812 */ /* 0x000fc800078ec0ff */
[----:B------:R-:W-:Y:S02]  /*c340*/  ISETP.GE.U32.AND P2, PT, R199, R4, PT ;  /* 0x00000004c700720c */ /* 0x000fe40003f46070 */
[----:B------:R-:W-:Y:S01]  /*c350*/  SHF.R.U32.HI R4, RZ, 0x18, R6 ;  /* 0x00000018ff047819 */ /* 0x000fe20000011606 */
[----:B------:R1:W-:Y:S01]  /*c360*/  MUFU.EX2 R14, R187 ;  /* 0x000000bb000e7308 */ /* 0x0003e20000000800 */
[----:B------:R-:W-:Y:S01]  /*c370*/  LOP3.LUT R6, R6, 0xffff, RZ, 0xc0, !PT ;  /* 0x0000ffff06067812 */ /* 0x000fe200078ec0ff */
[----:B----4-:R-:W-:-:S05]  /*c380*/  @!P4 HADD2 R12, -R102.H0_H0, -RZ.H0_H0 ;  /* 0xa00000ff660cc230 */ /* 0x010fca0000000900 */
[----:B------:R-:W-:-:S04]  /*c390*/  PRMT R169, R12, 0x7610, R169 ;  /* 0x000076100ca97816 */ /* 0x000fc800000000a9 */
[----:B------:R-:W-:Y:S01]  /*c3a0*/  @!P4 PRMT R102, R169, 0x5410, RZ ;  /* 0x00005410a966c816 */ /* 0x000fe200000000ff */
[----:B--2---:R-:W-:Y:S01]  /*c3b0*/  @!P1 HADD2 R7, -R101.H0_H0, -RZ.H0_H0 ;  /* 0xa00000ff65079230 */ /* 0x004fe20000000900 */
[----:B------:R-:W-:Y:S01]  /*c3c0*/  ISETP.GE.U32.AND P4, PT, R199, R4, PT ;  /* 0x00000004c700720c */ /* 0x000fe20003f86070 */
[----:B---3--:R-:W-:-:S03]  /*c3d0*/  @!P6 HADD2 R8, -R100.H0_H0, -RZ.H0_H0 ;  /* 0xa00000ff6408e230 */ /* 0x008fc60000000900 */
[----:B-1----:R-:W-:Y:S02]  /*c3e0*/  PRMT R187, R7, 0x7610, R187 ;  /* 0x0000761007bb7816 */ /* 0x002fe400000000bb */
[----:B------:R-:W-:Y:S02]  /*c3f0*/  PRMT R5, R8, 0x7610, R5 ;  /* 0x0000761008057816 */ /* 0x000fe40000000005 */
[----:B------:R1:W2:Y:S01]  /*c400*/  LDL.LU.S16 R8, [R1+0xb0] ;  /* 0x0000b00001087983 */ /* 0x0002a20000300600 */
[----:B------:R-:W-:Y:S02]  /*c410*/  LOP3.LUT R4, R21, 0xff, RZ, 0xc0, !PT ;  /* 0x000000ff15047812 */ /* 0x000fe400078ec0ff */
[----:B------:R-:W-:Y:S02]  /*c420*/  PRMT R169, R101, 0x5410, R100 ;  /* 0x0000541065a97816 */ /* 0x000fe40000000064 */
[----:B------:R-:W-:Y:S02]  /*c430*/  @!P1 PRMT R101, R187, 0x5410, RZ ;  /* 0x00005410bb659816 */ /* 0x000fe400000000ff */
[----:B------:R-:W-:Y:S01]  /*c440*/  ISETP.GE.U32.AND P1, PT, R199, R4, PT ;  /* 0x00000004c700720c */ /* 0x000fe20003f26070 */
[----:B------:R1:W3:Y:S01]  /*c450*/  LDL.LU.S16 R187, [R1+0xbc] ;  /* 0x0000bc0001bb7983 */ /* 0x0002e20000300600 */
[----:B------:R-:W-:Y:S01]  /*c460*/  SHF.R.U32.HI R4, RZ, 0x8, R6 ;  /* 0x00000008ff047819 */ /* 0x000fe20000011606 */
[----:B------:R-:W4:Y:S08]  /*c470*/  MUFU.EX2 R7, R167 ;  /* 0x000000a700077308 */ /* 0x000f300000000800 */
[----:B------:R4:W1:Y:S02]  /*c480*/  MUFU.EX2 R6, R174 ;  /* 0x000000ae00067308 */ /* 0x0008640000000800 */
[----:B----4-:R4:W4:Y:S04]  /*c490*/  LDL.LU.S16 R174, [R1+0xb8] ;  /* 0x0000b80001ae7983 */ /* 0x0109280000300600 */
[----:B------:R1:W4:Y:S01]  /*c4a0*/  LDL.LU.S16 R167, [R1+0xb4] ;  /* 0x0000b40001a77983 */ /* 0x0003220000300600 */
[----:B------:R-:W-:-:S02]  /*c4b0*/  LOP3.LUT R4, R4, 0xffff, RZ, 0xc0, !PT ;  /* 0x0000ffff04047812 */ /* 0x000fc400078ec0ff */
[----:B------:R-:W-:Y:S02]  /*c4c0*/  PRMT R99, R9, 0x7610, R99 ;  /* 0x0000761009637816 */ /* 0x000fe40000000063 */
[----:B------:R-:W-:Y:S02]  /*c4d0*/  @!P6 PRMT R100, R5, 0x5410, RZ ;  /* 0x000054100564e816 */ /* 0x000fe400000000ff */
[C---:B------:R-:W-:Y:S02]  /*c4e0*/  ISETP.GE.U32.AND P6, PT, R199.reuse, R4, PT ;  /* 0x00000004c700720c */ /* 0x040fe40003fc6070 */
[----:B------:R-:W-:Y:S02]  /*c4f0*/  ISETP.GE.U32.AND P0, PT, R199, R10, PT ;  /* 0x0000000ac700720c */ /* 0x000fe40003f06070 */
[----:B------:R-:W-:Y:S02]  /*c500*/  PRMT R96, R11, 0x7632, R96 ;  /* 0x000076320b607816 */ /* 0x000fe40000000060 */
[----:B------:R-:W-:Y:S01]  /*c510*/  PRMT R98, R9, 0x7632, R98 ;  /* 0x0000763209627816 */ /* 0x000fe20000000062 */
[----:B------:R1:W-:Y:S01]  /*c520*/  MUFU.EX2 R12, R201 ;  /* 0x000000c9000c7308 */ /* 0x0003e20000000800 */
[----:B------:R-:W-:-:S07]  /*c530*/  PRMT R97, R11, 0x7610, R97 ;  /* 0x000076100b617816 */ /* 0x000fce0000000061 */
[----:B------:R1:W-:Y:S02]  /*c540*/  MUFU.EX2 R4, R164 ;  /* 0x000000a400047308 */ /* 0x0003e40000000800 */
[----:B-1----:R-:W-:Y:S01]  /*c550*/  IMAD.MOV.U32 R201, RZ, RZ, R186 ;  /* 0x000000ffffc97224 */ /* 0x002fe200078e00ba */
[----:B------:R-:W-:Y:S02]  /*c560*/  PRMT R186, R99, 0x5410, R98 ;  /* 0x0000541063ba7816 */ /* 0x000fe40000000062 */
[----:B------:R-:W-:Y:S01]  /*c570*/  PRMT R164, R97, 0x5410, R96 ;  /* 0x0000541061a47816 */ /* 0x000fe20000000060 */
[----:B--2---:R-:W-:-:S05]  /*c580*/  @!P2 HADD2 R8, -R99.H0_H0, -RZ.H0_H0 ;  /* 0xa00000ff6308a230 */ /* 0x004fca0000000900 */
[----:B------:R-:W-:Y:S02]  /*c590*/  PRMT R10, R8, 0x7610, R10 ;  /* 0x00007610080a7816 */ /* 0x000fe4000000000a */
[----:B------:R-:W-:Y:S01]  /*c5a0*/  SHF.R.U32.HI R8, RZ, 0x8, R22 ;  /* 0x00000008ff087819 */ /* 0x000fe20000011616 */
[----:B---3--:R-:W-:-:S03]  /*c5b0*/  @!P6 HADD2 R187, -R98.H0_H0, -RZ.H0_H0 ;  /* 0xa00000ff62bbe230 */ /* 0x008fc60000000900 */
[----:B------:R-:W-:Y:S02]  /*c5c0*/  LOP3.LUT R8, R8, 0xffff, RZ, 0xc0, !PT ;  /* 0x0000ffff08087812 */ /* 0x000fe400078ec0ff */
[----:B------:R-:W-:Y:S02]  /*c5d0*/  @!P2 PRMT R99, R10, 0x5410, RZ ;  /* 0x000054100a63a816 */ /* 0x000fe400000000ff */
[----:B------:R-:W-:Y:S02]  /*c5e0*/  ISETP.GE.U32.AND P2, PT, R199, R8, PT ;  /* 0x00000008c700720c */ /* 0x000fe40003f46070 */
[----:B------:R-:W-:Y:S01]  /*c5f0*/  PRMT R21, R187, 0x7610, R21 ;  /* 0x00007610bb157816 */ /* 0x000fe20000000015 */
[----:B------:R-:W-:-:S03]  /*c600*/  IMAD.MOV.U32 R187, RZ, RZ, R159 ;  /* 0x000000ffffbb7224 */ /* 0x000fc600078e009f */
[----:B------:R-:W-:Y:S01]  /*c610*/  @!P6 PRMT R98, R21, 0x5410, RZ ;  /* 0x000054101562e816 */ /* 0x000fe200000000ff */
[----:B------:R-:W-:Y:S02]  /*c620*/  IMAD.MOV.U32 R21, RZ, RZ, R201 ;  /* 0x000000ffff157224 */ /* 0x000fe400078e00c9 */
[----:B------:R-:W-:Y:S02]  /*c630*/  IMAD.MOV.U32 R201, RZ, RZ, R183 ;  /* 0x000000ffffc97224 */ /* 0x000fe400078e00b7 */
[----:B------:R-:W-:Y:S02]  /*c640*/  IMAD.MOV.U32 R183, RZ, RZ, R203 ;  /* 0x000000ffffb77224 */ /* 0x000fe400078e00cb */
[----:B----4-:R-:W-:-:S05]  /*c650*/  @!P4 HADD2 R167, -R96.H0_H0, -RZ.H0_H0 ;  /* 0xa00000ff60a7c230 */ /* 0x010fca0000000900 */
[----:B------:R-:W-:Y:S01]  /*c660*/  PRMT R8, R167, 0x7610, R8 ;  /* 0x00007610a7087816 */ /* 0x000fe20000000008 */
[----:B------:R-:W-:-:S03]  /*c670*/  @!P5 HADD2 R174, -R97.H0_H0, -RZ.H0_H0 ;  /* 0xa00000ff61aed230 */ /* 0x000fc60000000900 */
[----:B------:R-:W-:Y:S01]  /*c680*/  @!P4 PRMT R96, R8, 0x5410, RZ ;  /* 0x000054100860c816 */ /* 0x000fe200000000ff */
[----:B------:R-:W-:Y:S01]  /*c690*/  FADD.FTZ R8, R7, R23 ;  /* 0x0000001707087221 */ /* 0x000fe20000010000 */
[----:B------:R-:W-:Y:S01]  /*c6a0*/  IMAD.MOV.U32 R159, RZ, RZ, R162 ;  /* 0x000000ffff9f7224 */ /* 0x000fe200078e00a2 */
[----:B------:R-:W-:Y:S01]  /*c6b0*/  PRMT R11, R174, 0x7610, R11 ;  /* 0x00007610ae0b7816 */ /* 0x000fe2000000000b */
[----:B------:R-:W-:Y:S02]  /*c6c0*/  IMAD.MOV.U32 R162, RZ, RZ, R238 ;  /* 0x000000ffffa27224 */ /* 0x000fe400078e00ee */
[C---:B------:R-:W-:Y:S01]  /*c6d0*/  FADD.FTZ R203, R6.reuse, R8 ;  /* 0x0000000806cb7221 */ /* 0x040fe20000010000 */
[----:B------:R1:W2:Y:S01]  /*c6e0*/  LDL.LU.S16 R238, [R1+0xc0] ;  /* 0x0000c00001ee7983 */ /* 0x0002a20000300600 */
[----:B------:R-:W-:-:S03]  /*c6f0*/  F2FP.F16.F32.PACK_AB R6, R6, R7 ;  /* 0x000000070606723e */ /* 0x000fc600000000ff */
[----:B------:R1:W3:Y:S04]  /*c700*/  LDL.LU.S16 R174, [R1+0xcc] ;  /* 0x0000cc0001ae7983 */ /* 0x0002e80000300600 */
[----:B------:R1:W4:Y:S04]  /*c710*/  LDL.LU.S16 R167, [R1+0xc8] ;  /* 0x0000c80001a77983 */ /* 0x0003280000300600 */
[----:B------:R1:W-:Y:S04]  /*c720*/  STL [R1+0x108], R203 ;  /* 0x000108cb01007387 */ /* 0x0003e80000100800 */
[----:B-1----:R1:W5:Y:S04]  /*c730*/  LDL.LU R203, [R1+0x40c] ;  /* 0x00040c0001cb7983 */ /* 0x0023680000300800 */
[----:B------:R1:W4:Y:S01]  /*c740*/  LDL.LU.S16 R7, [R1+0xc4] ;  /* 0x0000c40001077983 */ /* 0x0003220000300600 */
[----:B------:R-:W-:-:S02]  /*c750*/  PRMT R95, R17, 0x7610, R95 ;  /* 0x00007610115f7816 */ /* 0x000fc4000000005f */
[----:B------:R-:W-:Y:S02]  /*c760*/  PRMT R94, R17, 0x7632, R94 ;  /* 0x00007632115e7816 */ /* 0x000fe4000000005e */
[C---:B------:R-:W-:Y:S02]  /*c770*/  PRMT R93, R6.reuse, 0x7610, R93 ;  /* 0x00007610065d7816 */ /* 0x040fe4000000005d */
[----:B------:R-:W-:Y:S01]  /*c780*/  @!P5 PRMT R97, R11, 0x5410, RZ ;  /* 0x000054100b61d816 */ /* 0x000fe200000000ff */
[----:B------:R-:W1:Y:S08]  /*c790*/  MUFU.EX2 R5, R163 ;  /* 0x000000a300057308 */ /* 0x000e700000000800 */
[----:B------:R1:W-:Y:S02]  /*c7a0*/  MUFU.EX2 R11, R92 ;  /* 0x0000005c000b7308 */ /* 0x0003e40000000800 */
[----:B-1----:R-:W-:Y:S01]  /*c7b0*/  PRMT R92, R6, 0x7632, R92 ;  /* 0x00007632065c7816 */ /* 0x002fe2000000005c */
[----:B------:R-:W-:-:S05]  /*c7c0*/  IMAD.MOV.U32 R161, RZ, RZ, R20 ;  /* 0x000000ffffa17224 */ /* 0x000fca00078e0014 */
[----:B------:R-:W-:Y:S08]  /*c7d0*/  MUFU.EX2 R20, R182 ;  /* 0x000000b600147308 */ /* 0x000ff00000000800 */
[----:B------:R-:W-:Y:S01]  /*c7e0*/  MUFU.EX2 R10, R165 ;  /* 0x000000a5000a7308 */ /* 0x000fe20000000800 */
[----:B------:R-:W-:-:S07]  /*c7f0*/  FADD.FTZ R6, R5, R33 ;  /* 0x0000002105067221 */ /* 0x000fce0000010000 */
[----:B------:R-:W1:Y:S01]  /*c800*/  MUFU.EX2 R9, R166 ;  /* 0x000000a600097308 */ /* 0x000e620000000800 */
[----:B------:R-:W-:Y:S01]  /*c810*/  F2FP.F16.F32.PACK_AB R68, R4, R5 ;  /* 0x000000050444723e */ /* 0x000fe200000000ff */
[----:B------:R-:W-:Y:S01]  /*c820*/  VIADD R192, R192, 0x4 ;  /* 0x00000004c0c07836 */ /* 0x000fe20000000000 */
[----:B-1----:R-:W-:Y:S01]  /*c830*/  F2FP.F16.F32.PACK_AB R58, R9, R10 ;  /* 0x0000000a093a723e */ /* 0x002fe200000000ff */
[----:B--2---:R-:W-:Y:S02]  /*c840*/  @!P2 HADD2 R238, -R94.H0_H0, -RZ.H0_H0 ;  /* 0xa00000ff5eeea230 */ /* 0x004fe40000000900 */
[----:B---3--:R-:W-:-:S03]  /*c850*/  @!P1 HADD2 R174, -R93.H0_H0, -RZ.H0_H0 ;  /* 0xa00000ff5dae9230 */ /* 0x008fc60000000900 */
[----:B------:R-:W-:Y:S02]  /*c860*/  PRMT R8, R238, 0x7610, R8 ;  /* 0x00007610ee087816 */ /* 0x000fe40000000008 */
[----:B------:R-:W-:Y:S02]  /*c870*/  PRMT R238, R95, 0x5410, R94 ;  /* 0x000054105fee7816 */ /* 0x000fe4000000005e */
[----:B------:R-:W-:Y:S01]  /*c880*/  PRMT R163, R174, 0x7610, R163 ;  /* 0x00007610aea37816 */ /* 0x000fe200000000a3 */
[----:B------:R-:W-:Y:S02]  /*c890*/  IMAD.MOV.U32 R174, RZ, RZ, R155 ;  /* 0x000000ffffae7224 */ /* 0x000fe400078e009b */
[----:B------:R-:W-:Y:S02]  /*c8a0*/  IMAD.MOV.U32 R155, RZ, RZ, R157 ;  /* 0x000000ffff9b7224 */ /* 0x000fe400078e009d */
[----:B----4-:R-:W-:-:S05]  /*c8b0*/  @!P3 HADD2 R7, -R95.H0_H0, -RZ.H0_H0 ;  /* 0xa00000ff5f07b230 */ /* 0x010fca0000000900 */
[----:B------:R-:W-:-:S04]  /*c8c0*/  PRMT R237, R7, 0x7610, R237 ;  /* 0x0000761007ed7816 */ /* 0x000fc800000000ed */
[----:B------:R-:W-:Y:S02]  /*c8d0*/  @!P3 PRMT R95, R237, 0x5410, RZ ;  /* 0x00005410ed5fb816 */ /* 0x000fe400000000ff */
[----:B------:R-:W-:Y:S02]  /*c8e0*/  PRMT R237, R93, 0x5410, R92 ;  /* 0x000054105ded7816 */ /* 0x000fe4000000005c */
[----:B------:R-:W-:Y:S01]  /*c8f0*/  @!P1 PRMT R93, R163, 0x5410, RZ ;  /* 0x00005410a35d9816 */ /* 0x000fe200000000ff */
[----:B------:R-:W-:Y:S02]  /*c900*/  IMAD.MOV.U32 R163, RZ, RZ, R181 ;  /* 0x000000ffffa37224 */ /* 0x000fe400078e00b5 */
[----:B------:R-:W-:Y:S02]  /*c910*/  IMAD.MOV.U32 R181, RZ, RZ, R159 ;  /* 0x000000ffffb57224 */ /* 0x000fe400078e009f */
[----:B------:R1:W2:Y:S04]  /*c920*/  LDL.LU.S16 R159, [R1+0xd8] ;  /* 0x0000d800019f7983 */ /* 0x0002a80000300600 */
[----:B------:R1:W3:Y:S01]  /*c930*/  LDL.LU.S16 R157, [R1+0xe0] ;  /* 0x0000e000019d7983 */ /* 0x0002e20000300600 */
[----:B------:R-:W-:Y:S01]  /*c940*/  @!P0 HADD2 R167, -R92.H0_H0, -RZ.H0_H0 ;  /* 0xa00000ff5ca78230 */ /* 0x000fe20000000900 */
[----:B------:R-:W4:Y:S04]  /*c950*/  MUFU.EX2 R7, R171 ;  /* 0x000000ab00077308 */ /* 0x000f280000000800 */
[----:B------:R-:W-:-:S04]  /*c960*/  PRMT R17, R167, 0x7610, R17 ;  /* 0x00007610a7117816 */ /* 0x000fc80000000011 */
[----:B------:R-:W-:Y:S01]  /*c970*/  @!P0 PRMT R92, R17, 0x5410, RZ ;  /* 0x00005410115c8816 */ /* 0x000fe200000000ff */
[----:B------:R-:W-:Y:S01]  /*c980*/  FADD.FTZ R17, R4, R6 ;  /* 0x0000000604117221 */ /* 0x000fe20000010000 */
[----:B------:R-:W-:Y:S01]  /*c990*/  FADD.FTZ R4, R20, R32 ;  /* 0x0000002014047221 */ /* 0x000fe20000010000 */
[----:B------:R-:W-:Y:S02]  /*c9a0*/  @!P2 PRMT R94, R8, 0x5410, RZ ;  /* 0x00005410085ea816 */ /* 0x000fe400000000ff */
[----:B------:R-:W1:Y:S01]  /*c9b0*/  MUFU.EX2 R8, R82 ;  /* 0x0000005200087308 */ /* 0x000e620000000800 */
[----:B------:R-:W-:Y:S01]  /*c9c0*/  FADD.FTZ R5, R10, R17 ;  /* 0x000000110a057221 */ /* 0x000fe20000010000 */
[----:B------:R-:W-:-:S03]  /*c9d0*/  FADD.FTZ R4, R19, R4 ;  /* 0x0000000413047221 */ /* 0x000fc60000010000 */
[----:B------:R-:W-:Y:S01]  /*c9e0*/  FADD.FTZ R17, R9, R5 ;  /* 0x0000000509117221 */ /* 0x000fe20000010000 */
[----:B------:R-:W-:Y:S02]  /*c9f0*/  FADD.FTZ R4, R16, R4 ;  /* 0x0000000410047221 */ /* 0x000fe40000010000 */
[----:B------:R-:W1:Y:S01]  /*ca00*/  MUFU.EX2 R6, R79 ;  /* 0x0000004f00067308 */ /* 0x000e620000000800 */
[----:B------:R-:W-:Y:S01]  /*ca10*/  FADD.FTZ R9, R11, R17 ;  /* 0x000000110b097221 */ /* 0x000fe20000010000 */
[----:B------:R-:W-:-:S06]  /*ca20*/  FADD.FTZ R10, R15, R4 ;  /* 0x000000040f0a7221 */ /* 0x000fcc0000010000 */
[----:B------:R-:W1:Y:S01]  /*ca30*/  MUFU.EX2 R5, R76 ;  /* 0x0000004c00057308 */ /* 0x000e620000000800 */
[C---:B----4-:R-:W-:Y:S01]  /*ca40*/  FADD.FTZ R9, R7.reuse, R9 ;  /* 0x0000000907097221 */ /* 0x050fe20000010000 */
[----:B------:R-:W-:Y:S01]  /*ca50*/  F2FP.F16.F32.PACK_AB R63, R7, R11 ;  /* 0x0000000b073f723e */ /* 0x000fe200000000ff */
[----:B------:R-:W-:-:S05]  /*ca60*/  FADD.FTZ R7, R18, R10 ;  /* 0x0000000a12077221 */ /* 0x000fca0000010000 */
[----:B------:R-:W4:Y:S01]  /*ca70*/  MUFU.EX2 R4, R74 ;  /* 0x0000004a00047308 */ /* 0x000f220000000800 */
[----:B-1----:R-:W-:Y:S01]  /*ca80*/  FADD.FTZ R9, R8, R9 ;  /* 0x0000000908097221 */ /* 0x002fe20000010000 */
[----:B------:R-:W-:Y:S01]  /*ca90*/  FADD.FTZ R7, R14, R7 ;  /* 0x000000070e077221 */ /* 0x000fe20000010000 */
[C---:B------:R-:W-:Y:S02]  /*caa0*/  F2FP.F16.F32.PACK_AB R50, R6.reuse, R8 ;  /* 0x000000080632723e */ /* 0x040fe400000000ff */
[----:B------:R-:W-:Y:S01]  /*cab0*/  FADD.FTZ R9, R6, R9 ;  /* 0x0000000906097221 */ /* 0x000fe20000010000 */
[----:B------:R-:W-:Y:S01]  /*cac0*/  FADD.FTZ R6, R13, R7 ;  /* 0x000000070d067221 */ /* 0x000fe20000010000 */
[----:B------:R-:W-:-:S04]  /*cad0*/  IMAD.WIDE.U32 R32, R192, -0x326172a9, RZ ;  /* 0xcd9e8d57c0207825 */ /* 0x000fc800078e00ff */
[----:B------:R-:W-:Y:S01]  /*cae0*/  FADD.FTZ R7, R5, R9 ;  /* 0x0000000905077221 */ /* 0x000fe20000010000 */
[----:B------:R-:W-:Y:S01]  /*caf0*/  IMAD.MOV.U32 R167, RZ, RZ, R21 ;  /* 0x000000ffffa77224 */ /* 0x000fe200078e0015 */
[----:B------:R-:W-:Y:S02]  /*cb00*/  F2FP.F16.F32.PACK_AB R65, R19, R20 ;  /* 0x000000141341723e */ /* 0x000fe400000000ff */
[C---:B----4-:R-:W-:Y:S01]  /*cb10*/  FADD.FTZ R21, R4.reuse, R7 ;  /* 0x0000000704157221 */ /* 0x050fe20000010000 */
[----:B------:R-:W-:Y:S02]  /*cb20*/  F2FP.F16.F32.PACK_AB R61, R4, R5 ;  /* 0x00000005043d723e */ /* 0x000fe400000000ff */
[----:B------:R-:W-:Y:S02]  /*cb30*/  LOP3.LUT R4, R215, R33, RZ, 0x3c, !PT ;  /* 0x00000021d7047212 */ /* 0x000fe400078e3cff */
[----:B------:R-:W-:-:S03]  /*cb40*/  F2FP.F16.F32.PACK_AB R59, R14, R18 ;  /* 0x000000120e3b723e */ /* 0x000fc600000000ff */
[----:B------:R-:W-:-:S05]  /*cb50*/  IMAD.WIDE.U32 R18, R4, -0x2daee0ad, RZ ;  /* 0xd2511f5304127825 */ /* 0x000fca00078e00ff */
[----:B------:R-:W-:Y:S01]  /*cb60*/  LOP3.LUT R4, R19, R198, R176, 0x96, !PT ;  /* 0x000000c613047212 */ /* 0x000fe200078e96b0 */
[----:B------:R-:W-:-:S04]  /*cb70*/  FADD.FTZ R20, R12, R6 ;  /* 0x000000060c147221 */ /* 0x000fc80000010000 */
[----:B------:R-:W-:Y:S01]  /*cb80*/  IMAD.WIDE.U32 R4, R4, -0x326172a9, RZ ;  /* 0xcd9e8d5704047825 */ /* 0x000fe200078e00ff */
[----:B------:R-:W-:-:S04]  /*cb90*/  LOP3.LUT R6, R41, R224, R32, 0x96, !PT ;  /* 0x000000e029067212 */ /* 0x000fc800078e9620 */
[----:B------:R-:W-:Y:S01]  /*cba0*/  LOP3.LUT R8, R5, R221, R40, 0x96, !PT ;  /* 0x000000dd05087212 */ /* 0x000fe200078e9628 */
[----:B------:R-:W-:-:S04]  /*cbb0*/  IMAD.WIDE.U32 R6, R6, -0x2daee0ad, RZ ;  /* 0xd2511f5306067825 */ /* 0x000fc800078e00ff */
        /* <DEDUP_REMOVED lines=25> */
[C---:B------:R-:W-:Y:S02]  /*cd50*/  LOP3.LUT R8, R6.reuse, 0xff, RZ, 0xc0, !PT ;  /* 0x000000ff06087812 */ /* 0x040fe400078ec0ff */
[----:B------:R-:W-:Y:S02]  /*cd60*/  F2FP.F16.F32.PACK_AB R56, R15, R16 ;  /* 0x000000100f38723e */ /* 0x000fe400000000ff */
[----:B------:R-:W-:Y:S02]  /*cd70*/  ISETP.GE.U32.AND P2, PT, R199, R8, PT ;  /* 0x00000008c700720c */ /* 0x000fe40003f46070 */
[----:B------:R-:W-:Y:S02]  /*cd80*/  SHF.R.U32.HI R8, RZ, 0x18, R6 ;  /* 0x00000018ff087819 */ /* 0x000fe40000011606 */
[----:B------:R-:W-:-:S02]  /*cd90*/  LOP3.LUT R14, R6, 0xffff, RZ, 0xc0, !PT ;  /* 0x0000ffff060e7812 */ /* 0x000fc400078ec0ff */
[----:B------:R-:W-:Y:S01]  /*cda0*/  SHF.R.U32.HI R15, RZ, 0x10, R6 ;  /* 0x00000010ff0f7819 */ /* 0x000fe20000011606 */
[----:B------:R-:W-:Y:S01]  /*cdb0*/  IMAD.WIDE.U32 R6, R13, -0x2daee0ad, RZ ;  /* 0xd2511f530d067825 */ /* 0x000fe200078e00ff */
[----:B------:R-:W-:Y:S01]  /*cdc0*/  ISETP.GE.U32.AND P1, PT, R199, R8, PT ;  /* 0x00000008c700720c */ /* 0x000fe20003f26070 */
[----:B------:R1:W4:Y:S01]  /*cdd0*/  MUFU.EX2 R11, R219 ;  /* 0x000000db000b7308 */ /* 0x0003220000000800 */
[----:B------:R-:W-:Y:S02]  /*cde0*/  LOP3.LUT R9, R9, 0xff, RZ, 0xc0, !PT ;  /* 0x000000ff09097812 */ /* 0x000fe400078ec0ff */
[----:B------:R-:W-:Y:S02]  /*cdf0*/  LOP3.LUT R8, R7, R231, R12, 0x96, !PT ;  /* 0x000000e707087212 */ /* 0x000fe400078e960c */
[----:B------:R-:W-:Y:S02]  /*ce00*/  LOP3.LUT R12, R6, 0xff, RZ, 0xc0, !PT ;  /* 0x000000ff060c7812 */ /* 0x000fe400078ec0ff */
[C---:B------:R-:W-:Y:S01]  /*ce10*/  ISETP.GE.U32.AND P5, PT, R199.reuse, R9, PT ;  /* 0x00000009c700720c */ /* 0x040fe20003fa6070 */
[----:B------:R-:W4:Y:S01]  /*ce20*/  MUFU.EX2 R10, R222 ;  /* 0x000000de000a7308 */ /* 0x000f220000000800 */
[----:B------:R-:W-:-:S02]  /*ce30*/  ISETP.GE.U32.AND P3, PT, R199, R12, PT ;  /* 0x0000000cc700720c */ /* 0x000fc40003f66070 */
[----:B------:R-:W-:Y:S02]  /*ce40*/  LOP3.LUT R17, R6, 0xffff, RZ, 0xc0, !PT ;  /* 0x0000ffff06117812 */ /* 0x000fe400078ec0ff */
[--C-:B------:R-:W-:Y:S02]  /*ce50*/  SHF.R.U32.HI R16, RZ, 0x10, R6.reuse ;  /* 0x00000010ff107819 */ /* 0x100fe40000011606 */
[----:B------:R-:W-:Y:S01]  /*ce60*/  SHF.R.U32.HI R12, RZ, 0x18, R6 ;  /* 0x00000018ff0c7819 */ /* 0x000fe20000011606 */
[----:B------:R-:W4:Y:S01]  /*ce70*/  MUFU.EX2 R9, R70 ;  /* 0x0000004600097308 */ /* 0x000f220000000800 */
[----:B------:R-:W-:Y:S01]  /*ce80*/  STL [R1+0x338], R192 ;  /* 0x000338c001007387 */ /* 0x000fe20000100800 */
[----:B------:R-:W-:-:S03]  /*ce90*/  PRMT R85, R57, 0x7610, R85 ;  /* 0x0000761039557816 */ /* 0x000fc60000000055 */
[----:B-1----:R1:W3:Y:S03]  /*cea0*/  LDL.LU.S16 R219, [R1+0xdc] ;  /* 0x0000dc0001db7983 */ /* 0x0022e60000300600 */
[----:B------:R-:W1:Y:S01]  /*ceb0*/  MUFU.EX2 R6, R66 ;  /* 0x0000004200067308 */ /* 0x000e620000000800 */
[----:B----4-:R-:W-:Y:S01]  /*cec0*/  FADD.FTZ R7, R11, R20 ;  /* 0x000000140b077221 */ /* 0x010fe20000010000 */
[----:B------:R-:W-:Y:S02]  /*ced0*/  PRMT R82, R62, 0x7632, R82 ;  /* 0x000076323e527816 */ /* 0x000fe40000000052 */
[----:B------:R-:W-:Y:S01]  /*cee0*/  PRMT R84, R57, 0x7632, R84 ;  /* 0x0000763239547816 */ /* 0x000fe20000000054 */
[----:B------:R-:W-:Y:S01]  /*cef0*/  FADD.FTZ R13, R10, R7 ;  /* 0x000000070a0d7221 */ /* 0x000fe20000010000 */
[----:B------:R-:W-:Y:S01]  /*cf00*/  FADD.FTZ R7, R9, R21 ;  /* 0x0000001509077221 */ /* 0x000fe20000010000 */
[----:B------:R-:W-:-:S02]  /*cf10*/  PRMT R83, R62, 0x7610, R83 ;  /* 0x000076103e537816 */ /* 0x000fc40000000053 */
[----:B-1----:R-:W-:Y:S02]  /*cf20*/  F2FP.F16.F32.PACK_AB R52, R6, R9 ;  /* 0x000000090634723e */ /* 0x002fe400000000ff */
[----:B------:R1:W4:Y:S01]  /*cf30*/  LDL.LU.S16 R9, [R1+0xe4] ;  /* 0x0000e40001097983 */ /* 0x0003220000300600 */
[----:B--2---:R-:W-:Y:S02]  /*cf40*/  @!P0 HADD2 R159, -R85.H0_H0, -RZ.H0_H0 ;  /* 0xa00000ff559f8230 */ /* 0x004fe40000000900 */
[----:B---3--:R-:W-:-:S03]  /*cf50*/  @!P6 HADD2 R157, -R82.H0_H0, -RZ.H0_H0 ;  /* 0xa00000ff529de230 */ /* 0x008fc60000000900 */
[----:B------:R-:W-:Y:S02]  /*cf60*/  PRMT R222, R159, 0x7610, R222 ;  /* 0x000076109fde7816 */ /* 0x000fe400000000de */
[----:B------:R-:W-:Y:S02]  /*cf70*/  PRMT R159, R85, 0x5410, R84 ;  /* 0x00005410559f7816 */ /* 0x000fe40000000054 */
[----:B------:R-:W-:Y:S02]  /*cf80*/  @!P0 PRMT R85, R222, 0x5410, RZ ;  /* 0x00005410de558816 */ /* 0x000fe400000000ff */
[----:B------:R-:W-:Y:S02]  /*cf90*/  ISETP.GE.U32.AND P0, PT, R199, R12, PT ;  /* 0x0000000cc700720c */ /* 0x000fe40003f06070 */
[----:B------:R-:W-:Y:S02]  /*cfa0*/  PRMT R12, R157, 0x7610, R12 ;  /* 0x000076109d0c7816 */ /* 0x000fe4000000000c */
[----:B------:R-:W-:-:S02]  /*cfb0*/  PRMT R157, R83, 0x5410, R82 ;  /* 0x00005410539d7816 */ /* 0x000fc40000000052 */
[----:B------:R-:W-:Y:S02]  /*cfc0*/  @!P6 PRMT R82, R12, 0x5410, RZ ;  /* 0x000054100c52e816 */ /* 0x000fe400000000ff */
[----:B------:R1:W2:Y:S01]  /*cfd0*/  LDL.LU.S16 R12, [R1+0x100] ;  /* 0x00010000010c7983 */ /* 0x0002a20000300600 */
[----:B------:R-:W-:Y:S01]  /*cfe0*/  F2FP.F16.F32.PACK_AB R54, R10, R11 ;  /* 0x0000000b0a36723e */ /* 0x000fe200000000ff */
[----:B------:R-:W-:Y:S01]  /*cff0*/  FADD.FTZ R11, R6, R7 ;  /* 0x00000007060b7221 */ /* 0x000fe20000010000 */
[----:B------:R-:W-:-:S04]  /*d000*/  SHF.R.U32.HI R6, RZ, 0x8, R14 ;  /* 0x00000008ff067819 */ /* 0x000fc8000001160e */
[----:B------:R-:W-:Y:S02]  /*d010*/  LOP3.LUT R6, R6, 0xffff, RZ, 0xc0, !PT ;  /* 0x0000ffff06067812 */ /* 0x000fe400078ec0ff */
[C---:B------:R-:W-:Y:S02]  /*d020*/  PRMT R81, R60.reuse, 0x7610, R81 ;  /* 0x000076103c517816 */ /* 0x040fe40000000051 */
[----:B------:R-:W-:Y:S01]  /*d030*/  PRMT R79, R60, 0x7632, R79 ;  /* 0x000076323c4f7816 */ /* 0x000fe2000000004f */
[----:B------:R-:W-:-:S05]  /*d040*/  @!P4 HADD2 R219, -R84.H0_H0, -RZ.H0_H0 ;  /* 0xa00000ff54dbc230 */ /* 0x000fca0000000900 */
[----:B------:R-:W-:-:S04]  /*d050*/  PRMT R7, R219, 0x7610, R7 ;  /* 0x00007610db077816 */ /* 0x000fc80000000007 */
[----:B------:R-:W-:Y:S02]  /*d060*/  @!P4 PRMT R84, R7, 0x5410, RZ ;  /* 0x000054100754c816 */ /* 0x000fe400000000ff */
[----:B------:R-:W-:Y:S02]  /*d070*/  ISETP.GE.U32.AND P4, PT, R199, R6, PT ;  /* 0x00000006c700720c */ /* 0x000fe40003f86070 */
[----:B------:R-:W-:Y:S01]  /*d080*/  LOP3.LUT R6, R15, 0xff, RZ, 0xc0, !PT ;  /* 0x000000ff0f067812 */ /* 0x000fe200078ec0ff */
[----:B------:R-:W3:Y:S03]  /*d090*/  MUFU.EX2 R7, R241 ;  /* 0x000000f100077308 */ /* 0x000ee60000000800 */
[----:B------:R-:W-:Y:S01]  /*d0a0*/  ISETP.GE.U32.AND P6, PT, R199, R6, PT ;  /* 0x00000006c700720c */ /* 0x000fe20003fc6070 */
[----:B----4-:R-:W-:-:S04]  /*d0b0*/  @!P5 HADD2 R9, -R83.H0_H0, -RZ.H0_H0 ;  /* 0xa00000ff5309d230 */ /* 0x010fc80000000900 */
[----:B------:R-:W4:Y:S01]  /*d0c0*/  MUFU.EX2 R6, R242 ;  /* 0x000000f200067308 */ /* 0x000f220000000800 */
[----:B------:R-:W-:Y:S02]  /*d0d0*/  PRMT R156, R9, 0x7610, R156 ;  /* 0x00007610099c7816 */ /* 0x000fe4000000009c */
[----:B------:R-:W-:-:S04]  /*d0e0*/  SHF.R.U32.HI R9, RZ, 0x10, R8 ;  /* 0x00000010ff097819 */ /* 0x000fc80000011608 */
[----:B------:R-:W-:Y:S02]  /*d0f0*/  LOP3.LUT R9, R9, 0xff, RZ, 0xc0, !PT ;  /* 0x000000ff09097812 */ /* 0x000fe400078ec0ff */
[----:B------:R-:W-:Y:S02]  /*d100*/  @!P5 PRMT R83, R156, 0x5410, RZ ;  /* 0x000054109c53d816 */ /* 0x000fe400000000ff */
[----:B------:R-:W-:Y:S01]  /*d110*/  ISETP.GE.U32.AND P5, PT, R199, R9, PT ;  /* 0x00000009c700720c */ /* 0x000fe20003fa6070 */
[----:B---3--:R-:W-:Y:S01]  /*d120*/  FADD.FTZ R9, R7, R13 ;  /* 0x0000000d07097221 */ /* 0x008fe20000010000 */
[----:B------:R-:W-:Y:S02]  /*d130*/  PRMT R156, R81, 0x5410, R79 ;  /* 0x00005410519c7816 */ /* 0x000fe4000000004f */
[----:B----4-:R-:W-:Y:S01]  /*d140*/  F2FP.F16.F32.PACK_AB R49, R6, R7 ;  /* 0x000000070631723e */ /* 0x010fe200000000ff */
[----:B--2---:R-:W-:-:S05]  /*d150*/  @!P2 HADD2 R12, -R81.H0_H0, -RZ.H0_H0 ;  /* 0xa00000ff510ca230 */ /* 0x004fca0000000900 */
[----:B------:R-:W-:Y:S01]  /*d160*/  PRMT R166, R12, 0x7610, R166 ;  /* 0x000076100ca67816 */ /* 0x000fe200000000a6 */
[----:B------:R-:W-:Y:S02]  /*d170*/  FADD.FTZ R12, R6, R9 ;  /* 0x00000009060c7221 */ /* 0x000fe40000010000 */
[----:B------:R1:W2:Y:S01]  /*d180*/  LDL.LU.S16 R6, [R1+0x104] ;  /* 0x0001040001067983 */ /* 0x0002a20000300600 */
[----:B------:R-:W-:Y:S01]  /*d190*/  @!P2 PRMT R81, R166, 0x5410, RZ ;  /* 0x00005410a651a816 */ /* 0x000fe200000000ff */
[----:B------:R-:W-:Y:S02]  /*d1a0*/  IMAD.MOV.U32 R166, RZ, RZ, R155 ;  /* 0x000000ffffa67224 */ /* 0x000fe400078e009b */
[----:B------:R1:W3:Y:S04]  /*d1b0*/  LDL.LU.S16 R155, [R1+0x11c] ;  /* 0x00011c00019b7983 */ /* 0x0002e80000300600 */
[----:B------:R1:W4:Y:S01]  /*d1c0*/  LDL.LU.S16 R9, [R1+0x128] ;  /* 0x0001280001097983 */ /* 0x0003220000300600 */
[----:B------:R-:W-:-:S02]  /*d1d0*/  PRMT R73, R64, 0x7610, R73 ;  /* 0x0000761040497816 */ /* 0x000fc40000000049 */
[----:B------:R-:W-:Y:S01]  /*d1e0*/  PRMT R74, R64, 0x7632, R74 ;  /* 0x00007632404a7816 */ /* 0x000fe2000000004a */
[----:B------:R-:W-:Y:S02]  /*d1f0*/  IMAD.MOV.U32 R219, RZ, RZ, R167 ;  /* 0x000000ffffdb7224 */ /* 0x000fe400078e00a7 */
[----:B------:R-:W-:Y:S02]  /*d200*/  IMAD.MOV.U32 R167, RZ, RZ, R201 ;  /* 0x000000ffffa77224 */ /* 0x000fe400078e00c9 */
[----:B------:R-:W-:Y:S02]  /*d210*/  IMAD.MOV.U32 R201, RZ, RZ, R187 ;  /* 0x000000ffffc97224 */ /* 0x000fe400078e00bb */
[----:B------:R-:W-:Y:S02]  /*d220*/  IMAD.MOV.U32 R187, RZ, RZ, R184 ;  /* 0x000000ffffbb7224 */ /* 0x000fe400078e00b8 */
[----:B------:R-:W-:Y:S02]  /*d230*/  IMAD.MOV.U32 R184, RZ, RZ, R160 ;  /* 0x000000ffffb87224 */ /* 0x000fe400078e00a0 */
[----:B------:R-:W-:-:S02]  /*d240*/  IMAD.MOV.U32 R160, RZ, RZ, R162 ;  /* 0x000000ffffa07224 */ /* 0x000fc400078e00a2 */
[----:B---3--:R-:W-:Y:S02]  /*d250*/  @!P1 HADD2 R155, -R74.H0_H0, -RZ.H0_H0 ;  /* 0xa00000ff4a9b9230 */ /* 0x008fe40000000900 */
[----:B----4-:R-:W-:-:S03]  /*d260*/  @!P6 HADD2 R9, -R73.H0_H0, -RZ.H0_H0 ;  /* 0xa00000ff4909e230 */ /* 0x010fc60000000900 */
[----:B------:R-:W-:Y:S02]  /*d270*/  PRMT R21, R155, 0x7610, R21 ;  /* 0x000076109b157816 */ /* 0x000fe40000000015 */
[----:B------:R-:W-:Y:S02]  /*d280*/  PRMT R7, R9, 0x7610, R7 ;  /* 0x0000761009077816 */ /* 0x000fe40000000007 */
[----:B------:R-:W-:Y:S02]  /*d290*/  PRMT R155, R73, 0x5410, R74 ;  /* 0x00005410499b7816 */ /* 0x000fe4000000004a */
[----:B------:R-:W-:Y:S02]  /*d2a0*/  @!P6 PRMT R73, R7, 0x5410, RZ ;  /* 0x000054100749e816 */ /* 0x000fe400000000ff */
[----:B------:R1:W3:Y:S01]  /*d2b0*/  LDL.LU.S16 R7, [R1+0x12c] ;  /* 0x00012c0001077983 */ /* 0x0002e20000300600 */
[----:B------:R-:W-:-:S03]  /*d2c0*/  @!P1 PRMT R74, R21, 0x5410, RZ ;  /* 0x00005410154a9816 */ /* 0x000fc600000000ff */
[----:B------:R1:W4:Y:S04]  /*d2d0*/  LDL.LU.S16 R222, [R1+0x130] ;  /* 0x0001300001de7983 */ /* 0x0003280000300600 */
[----:B------:R1:W3:Y:S04]  /*d2e0*/  LDL.LU.S16 R162, [R1+0x134] ;  /* 0x0001340001a27983 */ /* 0x0002e80000300600 */
[----:B------:R1:W3:Y:S01]  /*d2f0*/  LDL.LU.S16 R21, [R1+0x138] ;  /* 0x0001380001157983 */ /* 0x0002e20000300600 */
[----:B--2---:R-:W-:-:S05]  /*d300*/  @!P4 HADD2 R6, -R79.H0_H0, -RZ.H0_H0 ;  /* 0xa00000ff4f06c230 */ /* 0x004fca0000000900 */
[----:B------:R-:W-:Y:S02]  /*d310*/  PRMT R171, R6, 0x7610, R171 ;  /* 0x0000761006ab7816 */ /* 0x000fe400000000ab */
[----:B------:R-:W-:-:S04]  /*d320*/  LOP3.LUT R6, R8, 0xff, RZ, 0xc0, !PT ;  /* 0x000000ff08067812 */ /* 0x000fc800078ec0ff */
[----:B------:R-:W-:Y:S02]  /*d330*/  ISETP.GE.U32.AND P2, PT, R199, R6, PT ;  /* 0x00000006c700720c */ /* 0x000fe40003f46070 */
[----:B------:R-:W-:Y:S02]  /*d340*/  SHF.R.U32.HI R6, RZ, 0x18, R8 ;  /* 0x00000018ff067819 */ /* 0x000fe40000011608 */
[----:B------:R-:W-:Y:S02]  /*d350*/  @!P4 PRMT R79, R171, 0x5410, RZ ;  /* 0x00005410ab4fc816 */ /* 0x000fe400000000ff */
[----:B------:R-:W-:Y:S02]  /*d360*/  ISETP.GE.U32.AND P4, PT, R199, R6, PT ;  /* 0x00000006c700720c */ /* 0x000fe40003f86070 */
[----:B------:R-:W-:Y:S02]  /*d370*/  LOP3.LUT R6, R16, 0xff, RZ, 0xc0, !PT ;  /* 0x000000ff10067812 */ /* 0x000fe400078ec0ff */
[----:B------:R-:W-:-:S02]  /*d380*/  LOP3.LUT R8, R8, 0xffff, RZ, 0xc0, !PT ;  /* 0x0000ffff08087812 */ /* 0x000fc400078ec0ff */
[----:B------:R-:W-:Y:S02]  /*d390*/  ISETP.GE.U32.AND P1, PT, R199, R6, PT ;  /* 0x00000006c700720c */ /* 0x000fe40003f26070 */
[----:B------:R-:W-:-:S04]  /*d3a0*/  SHF.R.U32.HI R6, RZ, 0x8, R8 ;  /* 0x00000008ff067819 */ /* 0x000fc80000011608 */
[----:B------:R-:W-:-:S04]  /*d3b0*/  LOP3.LUT R6, R6, 0xffff, RZ, 0xc0, !PT ;  /* 0x0000ffff06067812 */ /* 0x000fc800078ec0ff */
[----:B------:R-:W-:Y:S02]  /*d3c0*/  ISETP.GE.U32.AND P6, PT, R199, R6, PT ;  /* 0x00000006c700720c */ /* 0x000fe40003fc6070 */
[----:B------:R-:W-:Y:S02]  /*d3d0*/  PRMT R80, R35, 0x7632, R80 ;  /* 0x0000763223507816 */ /* 0x000fe40000000050 */
[C---:B------:R-:W-:Y:S02]  /*d3e0*/  PRMT R76, R43.reuse, 0x7632, R76 ;  /* 0x000076322b4c7816 */ /* 0x040fe4000000004c */
[----:B------:R-:W-:Y:S02]  /*d3f0*/  PRMT R77, R43, 0x7610, R77 ;  /* 0x000076102b4d7816 */ /* 0x000fe4000000004d */
[----:B------:R-:W-:-:S05]  /*d400*/  SHF.R.U32.HI R6, RZ, 0x8, R17 ;  /* 0x00000008ff067819 */ /* 0x000fca0000011611 */
[----:B----4-:R-:W-:Y:S02]  /*d410*/  @!P6 HADD2 R222, -R80.H0_H0, -RZ.H0_H0 ;  /* 0xa00000ff50dee230 */ /* 0x010fe40000000900 */
[----:B---3--:R-:W-:-:S03]  /*d420*/  @!P4 HADD2 R162, -R76.H0_H0, -RZ.H0_H0 ;  /* 0xa00000ff4ca2c230 */ /* 0x008fc60000000900 */
[----:B------:R-:W-:Y:S01]  /*d430*/  PRMT R8, R222, 0x7610, R8 ;  /* 0x00007610de087816 */ /* 0x000fe20000000008 */
[----:B------:R-:W-:Y:S01]  /*d440*/  @!P5 HADD2 R21, -R77.H0_H0, -RZ.H0_H0 ;  /* 0xa00000ff4d15d230 */ /* 0x000fe20000000900 */
[----:B------:R-:W-:Y:S01]  /*d450*/  PRMT R16, R162, 0x7610, R16 ;  /* 0x00007610a2107816 */ /* 0x000fe20000000010 */
[----:B------:R-:W-:Y:S02]  /*d460*/  IMAD.MOV.U32 R222, RZ, RZ, R167 ;  /* 0x000000ffffde7224 */ /* 0x000fe400078e00a7 */
[----:B------:R-:W-:Y:S01]  /*d470*/  IMAD.MOV.U32 R167, RZ, RZ, R201 ;  /* 0x000000ffffa77224 */ /* 0x000fe200078e00c9 */
[----:B------:R-:W-:Y:S01]  /*d480*/  PRMT R10, R21, 0x7610, R10 ;  /* 0x00007610150a7816 */ /* 0x000fe2000000000a */
[----:B------:R-:W-:Y:S02]  /*d490*/  IMAD.MOV.U32 R21, RZ, RZ, R219 ;  /* 0x000000ffff157224 */ /* 0x000fe400078e00db */
[----:B------:R-:W-:Y:S01]  /*d4a0*/  IMAD.MOV.U32 R201, RZ, RZ, R161 ;  /* 0x000000ffffc97224 */ /* 0x000fe200078e00a1 */
[----:B------:R-:W-:Y:S01]  /*d4b0*/  PRMT R162, R77, 0x5410, R76 ;  /* 0x000054104da27816 */ /* 0x000fe2000000004c */
[----:B------:R1:W2:Y:S01]  /*d4c0*/  LDL.LU.S16 R161, [R1+0x140] ;  /* 0x0001400001a17983 */ /* 0x0002a20000300600 */
[----:B------:R-:W-:Y:S01]  /*d4d0*/  IMAD.MOV.U32 R219, RZ, RZ, R160 ;  /* 0x000000ffffdb7224 */ /* 0x000fe200078e00a0 */
[----:B------:R-:W-:-:S02]  /*d4e0*/  @!P4 PRMT R76, R16, 0x5410, RZ ;  /* 0x00005410104cc816 */ /* 0x000fc400000000ff */
[----:B------:R1:W3:Y:S04]  /*d4f0*/  LDL.LU.S16 R160, [R1+0x13c] ;  /* 0x00013c0001a07983 */ /* 0x0002e80000300600 */
[----:B------:R1:W4:Y:S04]  /*d500*/  LDL.LU.S16 R17, [R1+0x148] ;  /* 0x0001480001117983 */ /* 0x0003280000300600 */
[----:B------:R1:W4:Y:S01]  /*d510*/  LDL.LU.S16 R16, [R1+0x144] ;  /* 0x0001440001107983 */ /* 0x0003220000300600 */
[----:B------:R-:W-:-:S05]  /*d520*/  PRMT R75, R35, 0x7610, R75 ;  /* 0x00007610234b7816 */ /* 0x000fca000000004b */
[----:B------:R-:W-:Y:S01]  /*d530*/  @!P2 HADD2 R7, -R75.H0_H0, -RZ.H0_H0 ;  /* 0xa00000ff4b07a230 */ /* 0x000fe20000000900 */
[----:B------:R-:W-:Y:S01]  /*d540*/  LOP3.LUT R6, R6, 0xffff, RZ, 0xc0, !PT ;  /* 0x0000ffff06067812 */ /* 0x000fe200078ec0ff */
[----:B------:R-:W-:-:S03]  /*d550*/  IMAD.MOV.U32 R171, RZ, RZ, R163 ;  /* 0x000000ffffab7224 */ /* 0x000fc600078e00a3 */
[----:B------:R-:W-:Y:S02]  /*d560*/  PRMT R242, R7, 0x7610, R242 ;  /* 0x0000761007f27816 */ /* 0x000fe400000000f2 */
[----:B------:R-:W1:Y:S01]  /*d570*/  MUFU.EX2 R7, R202 ;  /* 0x000000ca00077308 */ /* 0x000e620000000800 */
[----:B------:R-:W-:Y:S02]  /*d580*/  PRMT R163, R75, 0x5410, R80 ;  /* 0x000054104ba37816 */ /* 0x000fe40000000050 */
[----:B------:R-:W-:Y:S02]  /*d590*/  @!P2 PRMT R75, R242, 0x5410, RZ ;  /* 0x00005410f24ba816 */ /* 0x000fe400000000ff */
[----:B------:R-:W-:-:S03]  /*d5a0*/  ISETP.GE.U32.AND P2, PT, R199, R6, PT ;  /* 0x00000006c700720c */ /* 0x000fc60003f46070 */
[----:B------:R-:W1:Y:S01]  /*d5b0*/  MUFU.EX2 R6, R216 ;  /* 0x000000d800067308 */ /* 0x000e620000000800 */
[----:B------:R-:W-:Y:S02]  /*d5c0*/  @!P5 PRMT R77, R10, 0x5410, RZ ;  /* 0x000054100a4dd816 */ /* 0x000fe400000000ff */
[----:B------:R-:W-:Y:S02]  /*d5d0*/  PRMT R88, R86, 0x7632, R88 ;  /* 0x0000763256587816 */ /* 0x000fe40000000058 */
[----:B------:R-:W-:-:S03]  /*d5e0*/  @!P6 PRMT R80, R8, 0x5410, RZ ;  /* 0x000054100850e816 */ /* 0x000fc600000000ff */
[----:B------:R-:W-:Y:S01]  /*d5f0*/  MUFU.EX2 R9, R243 ;  /* 0x000000f300097308 */ /* 0x000fe20000000800 */
[----:B-1----:R-:W-:Y:S01]  /*d600*/  FADD.FTZ R11, R7, R11 ;  /* 0x0000000b070b7221 */ /* 0x002fe20000010000 */
[----:B------:R-:W-:-:S06]  /*d610*/  PRMT R78, R42, 0x7610, R78 ;  /* 0x000076102a4e7816 */ /* 0x000fcc000000004e */
[----:B------:R-:W1:Y:S01]  /*d620*/  MUFU.EX2 R10, R217 ;  /* 0x000000d9000a7308 */ /* 0x000e620000000800 */
[C---:B------:R-:W-:Y:S01]  /*d630*/  FADD.FTZ R11, R6.reuse, R11 ;  /* 0x0000000b060b7221 */ /* 0x040fe20000010000 */
[----:B------:R-:W-:Y:S02]  /*d640*/  F2FP.F16.F32.PACK_AB R47, R6, R7 ;  /* 0x00000007062f723e */ /* 0x000fe400000000ff */
[----:B------:R-:W-:-:S04]  /*d650*/  PRMT R87, R42, 0x7632, R87 ;  /* 0x000076322a577816 */ /* 0x000fc80000000057 */
[----:B------:R-:W1:Y:S08]  /*d660*/  MUFU.EX2 R8, R246 ;  /* 0x000000f600087308 */ /* 0x000e700000000800 */
[----:B------:R-:W1:Y:S01]  /*d670*/  MUFU.EX2 R6, R218 ;  /* 0x000000da00067308 */ /* 0x000e620000000800 */
[----:B------:R-:W-:Y:S01]  /*d680*/  LOP3.LUT R19, R31, R224, R32, 0x96, !PT ;  /* 0x000000e01f137212 */ /* 0x000fe200078e9620 */
[----:B-1----:R-:W-:Y:S01]  /*d690*/  FADD.FTZ R11, R10, R11 ;  /* 0x0000000b0a0b7221 */ /* 0x002fe20000010000 */
[----:B------:R-:W-:-:S02]  /*d6a0*/  LOP3.LUT R20, R5, R221, R30, 0x96, !PT ;  /* 0x000000dd05147212 */ /* 0x000fc400078e961e */
[----:B------:R-:W-:Y:S02]  /*d6b0*/  F2FP.F16.F32.PACK_AB R43, R8, R9 ;  /* 0x00000009082b723e */ /* 0x000fe400000000ff */
[----:B------:R-:W-:Y:S01]  /*d6c0*/  F2FP.F16.F32.PACK_AB R41, R6, R10 ;  /* 0x0000000a0629723e */ /* 0x000fe200000000ff */
[----:B--2---:R-:W-:Y:S02]  /*d6d0*/  @!P3 HADD2 R161, -R78.H0_H0, -RZ.H0_H0 ;  /* 0xa00000ff4ea1b230 */ /* 0x004fe40000000900 */
[----:B---3--:R-:W-:-:S03]  /*d6e0*/  @!P2 HADD2 R160, -R87.H0_H0, -RZ.H0_H0 ;  /* 0xa00000ff57a0a230 */ /* 0x008fc60000000900 */
[----:B------:R-:W-:Y:S01]  /*d6f0*/  PRMT R15, R161, 0x7610, R15 ;  /* 0x00007610a10f7816 */ /* 0x000fe2000000000f */
[----:B----4-:R-:W-:Y:S01]  /*d700*/  @!P0 HADD2 R16, -R88.H0_H0, -RZ.H0_H0 ;  /* 0xa00000ff58108230 */ /* 0x010fe20000000900 */
[----:B------:R-:W-:-:S04]  /*d710*/  PRMT R161, R86, 0x5410, R88 ;  /* 0x0000541056a17816 */ /* 0x000fc80000000058 */
[----:B------:R-:W-:Y:S02]  /*d720*/  PRMT R7, R16, 0x7610, R7 ;  /* 0x0000761010077816 */ /* 0x000fe40000000007 */
[----:B------:R-:W-:Y:S02]  /*d730*/  PRMT R14, R160, 0x7610, R14 ;  /* 0x00007610a00e7816 */ /* 0x000fe4000000000e */
[----:B------:R-:W-:Y:S01]  /*d740*/  @!P0 PRMT R88, R7, 0x5410, RZ ;  /* 0x0000541007588816 */ /* 0x000fe200000000ff */
[----:B------:R-:W-:Y:S01]  /*d750*/  FADD.FTZ R7, R9, R12 ;  /* 0x0000000c09077221 */ /* 0x000fe20000010000 */
[----:B------:R-:W-:Y:S02]  /*d760*/  PRMT R160, R78, 0x5410, R87 ;  /* 0x000054104ea07816 */ /* 0x000fe40000000057 */
[----:B------:R-:W-:Y:S01]  /*d770*/  @!P3 PRMT R78, R15, 0x5410, RZ ;  /* 0x000054100f4eb816 */ /* 0x000fe200000000ff */
[----:B------:R-:W-:Y:S01]  /*d780*/  IMAD.MOV.U32 R15, RZ, RZ, R21 ;  /* 0x000000ffff0f7224 */ /* 0x000fe200078e0015 */
[----:B------:R-:W-:Y:S01]  /*d790*/  @!P2 PRMT R87, R14, 0x5410, RZ ;  /* 0x000054100e57a816 */ /* 0x000fe200000000ff */
[----:B------:R-:W-:Y:S01]  /*d7a0*/  FADD.FTZ R14, R8, R7 ;  /* 0x00000007080e7221 */ /* 0x000fe20000010000 */
[----:B------:R-:W-:Y:S01]  /*d7b0*/  FADD.FTZ R21, R6, R11 ;  /* 0x0000000b06157221 */ /* 0x000fe20000010000 */
[----:B------:R-:W-:-:S02]  /*d7c0*/  @!P1 HADD2 R17, -R86.H0_H0, -RZ.H0_H0 ;  /* 0xa00000ff56119230 */ /* 0x000fc40000000900 */
[----:B------:R-:W-:-:S04]  /*d7d0*/  IMAD.WIDE.U32 R6, R19, -0x2daee0ad, RZ ;  /* 0xd2511f5313067825 */ /* 0x000fc800078e00ff */
[----:B------:R-:W-:Y:S01]  /*d7e0*/  IMAD.WIDE.U32 R8, R20, -0x2daee0ad, RZ ;  /* 0xd2511f5314087825 */ /* 0x000fe200078e00ff */
[----:B------:R-:W-:Y:S02]  /*d7f0*/  PRMT R13, R17, 0x7610, R13 ;  /* 0x00007610110d7816 */ /* 0x000fe4000000000d */
[----:B------:R-:W-:Y:S02]  /*d800*/  LOP3.LUT R12, R7, R225, R18, 0x96, !PT ;  /* 0x000000e1070c7212 */ /* 0x000fe400078e9612 */
[----:B------:R-:W-:Y:S02]  /*d810*/  LOP3.LUT R10, R9, R226, R6, 0x96, !PT ;  /* 0x000000e2090a7212 */ /* 0x000fe400078e9606 */
        /* <DEDUP_REMOVED lines=22> */
[C---:B------:R-:W-:Y:S02]  /*d980*/  ISETP.GE.U32.AND P0, PT, R199.reuse, R8, PT ;  /* 0x00000008c700720c */ /* 0x040fe40003f06070 */
[----:B------:R-:W-:-:S02]  /*d990*/  ISETP.GE.U32.AND P5, PT, R199, R9, PT ;  /* 0x00000009c700720c */ /* 0x000fc40003fa6070 */
[C---:B------:R-:W-:Y:S02]  /*d9a0*/  LOP3.LUT R8, R6.reuse, 0xff, RZ, 0xc0, !PT ;  /* 0x000000ff06087812 */ /* 0x040fe400078ec0ff */
[--C-:B------:R-:W-:Y:S01]  /*d9b0*/  SHF.R.U32.HI R9, RZ, 0x10, R6.reuse ;  /* 0x00000010ff097819 */ /* 0x100fe20000011606 */
[----:B------:R1:W2:Y:S01]  /*d9c0*/  MUFU.EX2 R11, R15 ;  /* 0x0000000f000b7308 */ /* 0x0002a20000000800 */
[----:B------:R-:W-:Y:S02]  /*d9d0*/  ISETP.GE.U32.AND P2, PT, R199, R8, PT ;  /* 0x00000008c700720c */ /* 0x000fe40003f46070 */
[----:B------:R-:W-:Y:S02]  /*d9e0*/  SHF.R.U32.HI R8, RZ, 0x18, R6 ;  /* 0x00000018ff087819 */ /* 0x000fe40000011606 */
[----:B-1----:R-:W-:Y:S02]  /*d9f0*/  LOP3.LUT R15, R6, 0xffff, RZ, 0xc0, !PT ;  /* 0x0000ffff060f7812 */ /* 0x002fe400078ec0ff */
[----:B------:R-:W-:-:S02]  /*da00*/  LOP3.LUT R6, R9, 0xff, RZ, 0xc0, !PT ;  /* 0x000000ff09067812 */ /* 0x000fc400078ec0ff */
[----:B------:R1:W3:Y:S02]  /*da10*/  MUFU.EX2 R9, R222 ;  /* 0x000000de00097308 */ /* 0x0002e40000000800 */
[----:B-1----:R-:W-:Y:S02]  /*da20*/  IMAD.MOV.U32 R222, RZ, RZ, R219 ;  /* 0x000000ffffde7224 */ /* 0x002fe400078e00db */
[----:B------:R-:W-:Y:S02]  /*da30*/  IMAD.MOV.U32 R219, RZ, RZ, R167 ;  /* 0x000000ffffdb7224 */ /* 0x000fe400078e00a7 */
[----:B------:R1:W4:Y:S04]  /*da40*/  LDL.LU.S16 R167, [R1+0x168] ;  /* 0x0001680001a77983 */ /* 0x0003280000300600 */
[----:B------:R1:W4:Y:S01]  /*da50*/  LDL.LU.S16 R243, [R1+0x16c] ;  /* 0x00016c0001f37983 */ /* 0x0003220000300600 */
[C---:B------:R-:W-:Y:S01]  /*da60*/  ISETP.GE.U32.AND P1, PT, R199.reuse, R6, PT ;  /* 0x00000006c700720c */ /* 0x040fe20003f26070 */
[----:B------:R-:W-:Y:S01]  /*da70*/  IMAD.WIDE.U32 R6, R10, -0x2daee0ad, RZ ;  /* 0xd2511f530a067825 */ /* 0x000fe200078e00ff */
[----:B------:R-:W-:Y:S01]  /*da80*/  ISETP.GE.U32.AND P6, PT, R199, R8, PT ;  /* 0x00000008c700720c */ /* 0x000fe20003fc6070 */
[----:B------:R-:W1:Y:S01]  /*da90*/  MUFU.EX2 R10, R223 ;  /* 0x000000df000a7308 */ /* 0x000e620000000800 */
[----:B------:R-:W-:Y:S01]  /*daa0*/  PRMT R72, R34, 0x7610, R72 ;  /* 0x0000761022487816 */ /* 0x000fe20000000048 */
[----:B------:R4:W4:Y:S01]  /*dab0*/  LDL.LU.S16 R242, [R1+0x170] ;  /* 0x0001700001f27983 */ /* 0x0009220000300600 */
[----:B------:R-:W-:-:S02]  /*dac0*/  LOP3.LUT R8, R7, R231, R12, 0x96, !PT ;  /* 0x000000e707087212 */ /* 0x000fc400078e960c */
[C---:B------:R-:W-:Y:S02]  /*dad0*/  LOP3.LUT R12, R6.reuse, 0xff, RZ, 0xc0, !PT ;  /* 0x000000ff060c7812 */ /* 0x040fe400078ec0ff */
[----:B------:R-:W-:Y:S02]  /*dae0*/  LOP3.LUT R17, R6, 0xffff, RZ, 0xc0, !PT ;  /* 0x0000ffff06117812 */ /* 0x000fe400078ec0ff */
[--C-:B------:R-:W-:Y:S02]  /*daf0*/  SHF.R.U32.HI R16, RZ, 0x10, R6.reuse ;  /* 0x00000010ff107819 */ /* 0x100fe40000011606 */
[----:B------:R-:W-:Y:S02]  /*db00*/  SHF.R.U32.HI R13, RZ, 0x18, R6 ;  /* 0x00000018ff0d7819 */ /* 0x000fe40000011606 */
[----:B------:R-:W1:Y:S01]  /*db10*/  MUFU.EX2 R6, R232 ;  /* 0x000000e800067308 */ /* 0x000e620000000800 */
[----:B--2---:R-:W-:Y:S01]  /*db20*/  FADD.FTZ R7, R11, R14 ;  /* 0x0000000e0b077221 */ /* 0x004fe20000010000 */
[----:B------:R-:W-:-:S02]  /*db30*/  LOP3.LUT R19, R27, R224, R32, 0x96, !PT ;  /* 0x000000e01b137212 */ /* 0x000fc400078e9620 */
[C---:B---3--:R-:W-:Y:S01]  /*db40*/  F2FP.F16.F32.PACK_AB R27, R9.reuse, R11 ;  /* 0x0000000b091b723e */ /* 0x048fe200000000ff */
[----:B------:R-:W-:Y:S01]  /*db50*/  FADD.FTZ R14, R9, R7 ;  /* 0x00000007090e7221 */ /* 0x000fe20000010000 */
[----:B------:R-:W-:Y:S01]  /*db60*/  PRMT R71, R34, 0x7632, R71 ;  /* 0x0000763222477816 */ /* 0x000fe20000000047 */
[----:B-1----:R-:W-:-:S04]  /*db70*/  FADD.FTZ R7, R10, R21 ;  /* 0x000000150a077221 */ /* 0x002fc80000010000 */
[----:B------:R-:W-:Y:S01]  /*db80*/  FADD.FTZ R11, R6, R7 ;  /* 0x00000007060b7221 */ /* 0x000fe20000010000 */
[----:B----4-:R-:W-:-:S05]  /*db90*/  @!P3 HADD2 R167, -R72.H0_H0, -RZ.H0_H0 ;  /* 0xa00000ff48a7b230 */ /* 0x010fca0000000900 */
[----:B------:R-:W-:Y:S02]  /*dba0*/  PRMT R9, R167, 0x7610, R9 ;  /* 0x00007610a7097816 */ /* 0x000fe40000000009 */
[----:B------:R-:W-:Y:S01]  /*dbb0*/  PRMT R167, R72, 0x5410, R71 ;  /* 0x0000541048a77816 */ /* 0x000fe20000000047 */
[----:B------:R-:W-:Y:S01]  /*dbc0*/  @!P4 HADD2 R243, -R71.H0_H0, -RZ.H0_H0 ;  /* 0xa00000ff47f3c230 */ /* 0x000fe20000000900 */
[----:B------:R-:W-:Y:S02]  /*dbd0*/  @!P3 PRMT R72, R9, 0x5410, RZ ;  /* 0x000054100948b816 */ /* 0x000fe400000000ff */
[----:B------:R1:W2:Y:S02]  /*dbe0*/  LDL.LU.S16 R9, [R1+0x174] ;  /* 0x0001740001097983 */ /* 0x0002a40000300600 */
[----:B------:R-:W-:Y:S02]  /*dbf0*/  PRMT R7, R243, 0x7610, R7 ;  /* 0x00007610f3077816 */ /* 0x000fe40000000007 */
[----:B------:R-:W-:-:S02]  /*dc00*/  ISETP.GE.U32.AND P3, PT, R199, R12, PT ;  /* 0x0000000cc700720c */ /* 0x000fc40003f66070 */
[----:B------:R-:W-:Y:S02]  /*dc10*/  @!P4 PRMT R71, R7, 0x5410, RZ ;  /* 0x000054100747c816 */ /* 0x000fe400000000ff */
[----:B------:R3:W-:Y:S02]  /*dc20*/  MUFU.EX2 R7, R204 ;  /* 0x000000cc00077308 */ /* 0x0007e40000000800 */
[----:B---3--:R1:W5:Y:S04]  /*dc30*/  LDL.LU R204, [R1+0x408] ;  /* 0x0004080001cc7983 */ /* 0x0083680000300800 */
[----:B------:R1:W3:Y:S01]  /*dc40*/  LDL.LU.S16 R12, [R1+0x178] ;  /* 0x00017800010c7983 */ /* 0x0002e20000300600 */
[----:B------:R-:W-:Y:S02]  /*dc50*/  F2FP.F16.F32.PACK_AB R35, R6, R10 ;  /* 0x0000000a0623723e */ /* 0x000fe400000000ff */
[----:B------:R-:W-:-:S04]  /*dc60*/  SHF.R.U32.HI R6, RZ, 0x8, R15 ;  /* 0x00000008ff067819 */ /* 0x000fc8000001160f */
[----:B------:R-:W-:Y:S02]  /*dc70*/  LOP3.LUT R6, R6, 0xffff, RZ, 0xc0, !PT ;  /* 0x0000ffff06067812 */ /* 0x000fe400078ec0ff */
[----:B------:R-:W-:Y:S02]  /*dc80*/  PRMT R70, R69, 0x7632, R70 ;  /* 0x0000763245467816 */ /* 0x000fe40000000046 */
[----:B------:R-:W-:Y:S02]  /*dc90*/  ISETP.GE.U32.AND P4, PT, R199, R6, PT ;  /* 0x00000006c700720c */ /* 0x000fe40003f86070 */
[----:B------:R4:W1:Y:S01]  /*dca0*/  MUFU.EX2 R6, R205 ;  /* 0x000000cd00067308 */ /* 0x0008620000000800 */
[----:B------:R-:W-:-:S05]  /*dcb0*/  @!P0 HADD2 R242, -R70.H0_H0, -RZ.H0_H0 ;  /* 0xa00000ff46f28230 */ /* 0x000fca0000000900 */
[----:B------:R-:W-:Y:S01]  /*dcc0*/  PRMT R241, R242, 0x7610, R241 ;  /* 0x00007610f2f17816 */ /* 0x000fe200000000f1 */
[----:B------:R-:W-:Y:S02]  /*dcd0*/  IMAD.MOV.U32 R242, RZ, RZ, R222 ;  /* 0x000000fffff27224 */ /* 0x000fe400078e00de */
[----:B------:R-:W-:Y:S01]  /*dce0*/  IMAD.MOV.U32 R222, RZ, RZ, R166 ;  /* 0x000000ffffde7224 */ /* 0x000fe200078e00a6 */
[----:B------:R-:W-:Y:S01]  /*dcf0*/  PRMT R166, R69, 0x5410, R70 ;  /* 0x0000541045a67816 */ /* 0x000fe20000000046 */
[----:B----4-:R4:W5:Y:S01]  /*dd00*/  LDL.LU R205, [R1+0x404] ;  /* 0x0004040001cd7983 */ /* 0x0109620000300800 */
[----:B-1----:R-:W-:Y:S02]  /*dd10*/  F2FP.F16.F32.PACK_AB R33, R6, R7 ;  /* 0x000000070621723e */ /* 0x002fe400000000ff */
[----:B------:R-:W-:Y:S01]  /*dd20*/  @!P0 PRMT R70, R241, 0x5410, RZ ;  /* 0x00005410f1468816 */ /* 0x000fe200000000ff */
[----:B------:R-:W-:Y:S02]  /*dd30*/  IMAD.MOV.U32 R241, RZ, RZ, R164 ;  /* 0x000000fffff17224 */ /* 0x000fe400078e00a4 */
[----:B--2---:R-:W-:-:S05]  /*dd40*/  @!P5 HADD2 R9, -R69.H0_H0, -RZ.H0_H0 ;  /* 0xa00000ff4509d230 */ /* 0x004fca0000000900 */
[----:B------:R-:W-:Y:S02]  /*dd50*/  PRMT R165, R9, 0x7610, R165 ;  /* 0x0000761009a57816 */ /* 0x000fe400000000a5 */
[----:B------:R-:W-:-:S04]  /*dd60*/  SHF.R.U32.HI R9, RZ, 0x10, R8 ;  /* 0x00000010ff097819 */ /* 0x000fc80000011608 */
[----:B------:R-:W-:Y:S02]  /*dd70*/  LOP3.LUT R9, R9, 0xff, RZ, 0xc0, !PT ;  /* 0x000000ff09097812 */ /* 0x000fe400078ec0ff */
[----:B------:R-:W-:Y:S02]  /*dd80*/  @!P5 PRMT R69, R165, 0x5410, RZ ;  /* 0x00005410a545d816 */ /* 0x000fe400000000ff */
[----:B------:R-:W-:Y:S01]  /*dd90*/  ISETP.GE.U32.AND P5, PT, R199, R9, PT ;  /* 0x00000009c700720c */ /* 0x000fe20003fa6070 */
[----:B------:R-:W-:Y:S01]  /*dda0*/  FADD.FTZ R9, R7, R14 ;  /* 0x0000000e07097221 */ /* 0x000fe20000010000 */
[----:B---3--:R-:W-:-:S05]  /*ddb0*/  @!P2 HADD2 R12, -R68.H0_H0, -RZ.H0_H0 ;  /* 0xa00000ff440ca230 */ /* 0x008fca0000000900 */
[----:B------:R-:W-:Y:S01]  /*ddc0*/  PRMT R232, R12, 0x7610, R232 ;  /* 0x000076100ce87816 */ /* 0x000fe200000000e8 */
[----:B------:R-:W-:Y:S02]  /*ddd0*/  FADD.FTZ R12, R6, R9 ;  /* 0x00000009060c7221 */ /* 0x000fe40000010000 */
[----:B------:R4:W2:Y:S04]  /*dde0*/  LDL.LU.S16 R6, [R1+0x17c] ;  /* 0x00017c0001067983 */ /* 0x0008a80000300600 */
[----:B------:R4:W3:Y:S04]  /*ddf0*/  LDL.LU.S16 R164, [R1+0x180] ;  /* 0x0001800001a47983 */ /* 0x0008e80000300600 */
[----:B------:R4:W4:Y:S01]  /*de00*/  LDL.LU.S16 R9, [R1+0x184] ;  /* 0x0001840001097983 */ /* 0x0009220000300600 */
[----:B------:R-:W-:-:S04]  /*de10*/  PRMT R67, R68, 0x7632, R67 ;  /* 0x0000763244437816 */ /* 0x000fc80000000043 */
[----:B------:R-:W-:Y:S02]  /*de20*/  PRMT R165, R68, 0x5410, R67 ;  /* 0x0000541044a57816 */ /* 0x000fe40000000043 */
[----:B------:R-:W-:Y:S02]  /*de30*/  @!P2 PRMT R68, R232, 0x5410, RZ ;  /* 0x00005410e844a816 */ /* 0x000fe400000000ff */
[----:B------:R-:W-:Y:S01]  /*de40*/  PRMT R64, R65, 0x7632, R64 ;  /* 0x0000763241407816 */ /* 0x000fe20000000040 */
[----:B------:R-:W-:Y:S02]  /*de50*/  IMAD.MOV.U32 R243, RZ, RZ, R174 ;  /* 0x000000fffff37224 */ /* 0x000fe400078e00ae */
[----:B------:R-:W-:Y:S02]  /*de60*/  IMAD.MOV.U32 R174, RZ, RZ, R183 ;  /* 0x000000ffffae7224 */ /* 0x000fe400078e00b7 */
[----:B--2---:R-:W-:-:S05]  /*de70*/  @!P4 HADD2 R6, -R67.H0_H0, -RZ.H0_H0 ;  /* 0xa00000ff4306c230 */ /* 0x004fca0000000900 */
[----:B------:R-:W-:Y:S02]  /*de80*/  PRMT R223, R6, 0x7610, R223 ;  /* 0x0000761006df7816 */ /* 0x000fe400000000df */
[----:B------:R-:W-:Y:S01]  /*de90*/  LOP3.LUT R6, R8, 0xff, RZ, 0xc0, !PT ;  /* 0x000000ff08067812 */ /* 0x000fe200078ec0ff */
[----:B---3--:R-:W-:-:S03]  /*dea0*/  @!P1 HADD2 R164, -R65.H0_H0, -RZ.H0_H0 ;  /* 0xa00000ff41a49230 */ /* 0x008fc60000000900 */
[----:B------:R-:W-:Y:S02]  /*deb0*/  ISETP.GE.U32.AND P2, PT, R199, R6, PT ;  /* 0x00000006c700720c */ /* 0x000fe40003f46070 */
[----:B------:R-:W-:Y:S02]  /*dec0*/  SHF.R.U32.HI R6, RZ, 0x18, R8 ;  /* 0x00000018ff067819 */ /* 0x000fe40000011608 */
[----:B------:R-:W-:Y:S02]  /*ded0*/  @!P4 PRMT R67, R223, 0x5410, RZ ;  /* 0x00005410df43c816 */ /* 0x000fe400000000ff */
[----:B------:R-:W-:Y:S02]  /*dee0*/  PRMT R202, R164, 0x7610, R202 ;  /* 0x00007610a4ca7816 */ /* 0x000fe400000000ca */
[----:B------:R-:W-:Y:S02]  /*def0*/  ISETP.GE.U32.AND P4, PT, R199, R6, PT ;  /* 0x00000006c700720c */ /* 0x000fe40003f86070 */
[----:B------:R-:W-:-:S02]  /*df00*/  LOP3.LUT R6, R16, 0xff, RZ, 0xc0, !PT ;  /* 0x000000ff10067812 */ /* 0x000fc400078ec0ff */
[----:B------:R-:W-:Y:S02]  /*df10*/  LOP3.LUT R8, R8, 0xffff, RZ, 0xc0, !PT ;  /* 0x0000ffff08087812 */ /* 0x000fe400078ec0ff */
[----:B------:R-:W-:Y:S01]  /*df20*/  PRMT R164, R65, 0x5410, R64 ;  /* 0x0000541041a47816 */ /* 0x000fe20000000040 */
[----:B----4-:R-:W-:Y:S01]  /*df30*/  @!P6 HADD2 R9, -R64.H0_H0, -RZ.H0_H0 ;  /* 0xa00000ff4009e230 */ /* 0x010fe20000000900 */
[----:B------:R-:W-:Y:S02]  /*df40*/  @!P1 PRMT R65, R202, 0x5410, RZ ;  /* 0x00005410ca419816 */ /* 0x000fe400000000ff */
[----:B------:R-:W-:Y:S02]  /*df50*/  ISETP.GE.U32.AND P1, PT, R199, R6, PT ;  /* 0x00000006c700720c */ /* 0x000fe40003f26070 */
[----:B------:R-:W-:Y:S02]  /*df60*/  SHF.R.U32.HI R6, RZ, 0x8, R8 ;  /* 0x00000008ff067819 */ /* 0x000fe40000011608 */
[----:B------:R-:W-:-:S02]  /*df70*/  PRMT R7, R9, 0x7610, R7 ;  /* 0x0000761009077816 */ /* 0x000fc40000000007 */
[----:B------:R-:W-:Y:S01]  /*df80*/  LOP3.LUT R6, R6, 0xffff, RZ, 0xc0, !PT ;  /* 0x0000ffff06067812 */ /* 0x000fe200078ec0ff */
[----:B------:R1:W-:Y:S01]  /*df90*/  MUFU.EX2 R9, R206 ;  /* 0x000000ce00097308 */ /* 0x0003e20000000800 */
[----:B------:R-:W-:Y:S02]  /*dfa0*/  @!P6 PRMT R64, R7, 0x5410, RZ ;  /* 0x000054100740e816 */ /* 0x000fe400000000ff */
[----:B------:R-:W-:Y:S01]  /*dfb0*/  ISETP.GE.U32.AND P6, PT, R199, R6, PT ;  /* 0x00000006c700720c */ /* 0x000fe20003fc6070 */
[----:B-1----:R1:W5:Y:S04]  /*dfc0*/  LDL.LU R206, [R1+0x400] ;  /* 0x0004000001ce7983 */ /* 0x0023680000300800 */
[----:B------:R1:W2:Y:S04]  /*dfd0*/  LDL.LU.S16 R6, [R1+0x188] ;  /* 0x0001880001067983 */ /* 0x0002a80000300600 */
[----:B------:R1:W3:Y:S04]  /*dfe0*/  LDL.LU.S16 R232, [R1+0x18c] ;  /* 0x00018c0001e87983 */ /* 0x0002e80000300600 */
[----:B------:R1:W4:Y:S04]  /*dff0*/  LDL.LU.S16 R223, [R1+0x194] ;  /* 0x0001940001df7983 */ /* 0x0003280000300600 */
[----:B------:R1:W4:Y:S01]  /*e000*/  LDL.LU.S16 R183, [R1+0x190] ;  /* 0x0001900001b77983 */ /* 0x0003220000300600 */
[----:B------:R-:W-:-:S02]  /*e010*/  PRMT R57, R58, 0x7632, R57 ;  /* 0x000076323a397816 */ /* 0x000fc40000000039 */
[----:B------:R-:W-:Y:S01]  /*e020*/  PRMT R55, R56, 0x7632, R55 ;  /* 0x0000763238377816 */ /* 0x000fe20000000037 */
[----:B------:R-:W-:Y:S02]  /*e030*/  IMAD.MOV.U32 R202, RZ, RZ, R242 ;  /* 0x000000ffffca7224 */ /* 0x000fe400078e00f2 */
[----:B------:R-:W-:Y:S01]  /*e040*/  IMAD.MOV.U32 R242, RZ, RZ, R184 ;  /* 0x000000fffff27224 */ /* 0x000fe200078e00b8 */
[----:B------:R-:W-:Y:S01]  /*e050*/  PRMT R184, R58, 0x5410, R57 ;  /* 0x000054103ab87816 */ /* 0x000fe20000000039 */
[----:B--2---:R-:W-:Y:S02]  /*e060*/  @!P2 HADD2 R6, -R58.H0_H0, -RZ.H0_H0 ;  /* 0xa00000ff3a06a230 */ /* 0x004fe40000000900 */
[----:B---3--:R-:W-:Y:S02]  /*e070*/  @!P6 HADD2 R232, -R57.H0_H0, -RZ.H0_H0 ;  /* 0xa00000ff39e8e230 */ /* 0x008fe40000000900 */
[----:B----4-:R-:W-:-:S03]  /*e080*/  @!P5 HADD2 R223, -R56.H0_H0, -RZ.H0_H0 ;  /* 0xa00000ff38dfd230 */ /* 0x010fc60000000900 */
[----:B------:R-:W-:Y:S02]  /*e090*/  PRMT R8, R232, 0x7610, R8 ;  /* 0x00007610e8087816 */ /* 0x000fe40000000008 */
[----:B------:R-:W-:Y:S01]  /*e0a0*/  PRMT R246, R6, 0x7610, R246 ;  /* 0x0000761006f67816 */ /* 0x000fe200000000f6 */
[----:B------:R-:W-:Y:S01]  /*e0b0*/  @!P4 HADD2 R183, -R55.H0_H0, -RZ.H0_H0 ;  /* 0xa00000ff37b7c230 */ /* 0x000fe20000000900 */
[----:B------:R-:W-:Y:S02]  /*e0c0*/  PRMT R217, R223, 0x7610, R217 ;  /* 0x00007610dfd97816 */ /* 0x000fe400000000d9 */
[----:B------:R-:W-:Y:S02]  /*e0d0*/  @!P6 PRMT R57, R8, 0x5410, RZ ;  /* 0x000054100839e816 */ /* 0x000fe400000000ff */
[----:B------:R2:W-:Y:S01]  /*e0e0*/  MUFU.EX2 R8, R168 ;  /* 0x000000a800087308 */ /* 0x0005e20000000800 */
[----:B------:R-:W-:Y:S01]  /*e0f0*/  @!P2 PRMT R58, R246, 0x5410, RZ ;  /* 0x00005410f63aa816 */ /* 0x000fe200000000ff */
[----:B------:R-:W-:Y:S01]  /*e100*/  IMAD.MOV.U32 R246, RZ, RZ, R243 ;  /* 0x000000fffff67224 */ /* 0x000fe200078e00f3 */
[----:B------:R-:W-:Y:S01]  /*e110*/  PRMT R10, R183, 0x7610, R10 ;  /* 0x00007610b70a7816 */ /* 0x000fe2000000000a */
[----:B------:R-:W-:Y:S01]  /*e120*/  IMAD.MOV.U32 R243, RZ, RZ, R242 ;  /* 0x000000fffff37224 */ /* 0x000fe200078e00f2 */
[----:B------:R-:W-:Y:S01]  /*e130*/  PRMT R183, R56, 0x5410, R55 ;  /* 0x0000541038b77816 */ /* 0x000fe20000000037 */
[----:B------:R-:W-:Y:S01]  /*e140*/  IMAD.MOV.U32 R242, RZ, RZ, R181 ;  /* 0x000000fffff27224 */ /* 0x000fe200078e00b5 */
[----:B------:R-:W-:Y:S01]  /*e150*/  @!P5 PRMT R56, R217, 0x5410, RZ ;  /* 0x00005410d938d816 */ /* 0x000fe200000000ff */
[----:B--2---:R1:W5:Y:S04]  /*e160*/  LDL.LU R168, [R1+0x3fc] ;  /* 0x0003fc0001a87983 */ /* 0x0043680000300800 */
[----:B------:R1:W2:Y:S04]  /*e170*/  LDL.LU.S16 R232, [R1+0x19c] ;  /* 0x00019c0001e87983 */ /* 0x0002a80000300600 */
[----:B------:R1:W3:Y:S04]  /*e180*/  LDL.LU.S16 R223, [R1+0x198] ;  /* 0x0001980001df7983 */ /* 0x0002e80000300600 */
[----:B------:R1:W4:Y:S04]  /*e190*/  LDL.LU.S16 R217, [R1+0x1a4] ;  /* 0x0001a40001d97983 */ /* 0x0003280000300600 */
[----:B------:R1:W4:Y:S01]  /*e1a0*/  LDL.LU.S16 R181, [R1+0x1a0] ;  /* 0x0001a00001b57983 */ /* 0x0003220000300600 */
[----:B------:R-:W-:Y:S01]  /*e1b0*/  SHF.R.U32.HI R6, RZ, 0x8, R17 ;  /* 0x00000008ff067819 */ /* 0x000fe20000011611 */
[----:B------:R-:W1:Y:S03]  /*e1c0*/  MUFU.EX2 R7, R244 ;  /* 0x000000f400077308 */ /* 0x000e660000000800 */
[----:B------:R-:W-:-:S04]  /*e1d0*/  LOP3.LUT R6, R6, 0xffff, RZ, 0xc0, !PT ;  /* 0x0000ffff06067812 */ /* 0x000fc800078ec0ff */
[C---:B------:R-:W-:Y:S02]  /*e1e0*/  ISETP.GE.U32.AND P2, PT, R199.reuse, R6, PT ;  /* 0x00000006c700720c */ /* 0x040fe40003f46070 */
[----:B------:R-:W1:Y:S01]  /*e1f0*/  MUFU.EX2 R6, R245 ;  /* 0x000000f500067308 */ /* 0x000e620000000800 */
[----:B------:R-:W-:Y:S02]  /*e200*/  ISETP.GE.U32.AND P0, PT, R199, R13, PT ;  /* 0x0000000dc700720c */ /* 0x000fe40003f06070 */
[----:B------:R-:W-:Y:S02]  /*e210*/  @!P4 PRMT R55, R10, 0x5410, RZ ;  /* 0x000054100a37c816 */ /* 0x000fe400000000ff */
[----:B------:R-:W-:Y:S01]  /*e220*/  PRMT R66, R59, 0x7632, R66 ;  /* 0x000076323b427816 */ /* 0x000fe20000000042 */
[----:B-1----:R-:W-:Y:S02]  /*e230*/  FADD.FTZ R11, R7, R11 ;  /* 0x0000000b070b7221 */ /* 0x002fe40000010000 */
[----:B------:R-:W1:Y:S01]  /*e240*/  MUFU.EX2 R10, R247 ;  /* 0x000000f7000a7308 */ /* 0x000e620000000800 */
[----:B------:R-:W-:Y:S01]  /*e250*/  PRMT R62, R63, 0x7632, R62 ;  /* 0x000076323f3e7816 */ /* 0x000fe2000000003e */
[C---:B------:R-:W-:Y:S01]  /*e260*/  FADD.FTZ R11, R6.reuse, R11 ;  /* 0x0000000b060b7221 */ /* 0x040fe20000010000 */
[----:B------:R-:W-:-:S05]  /*e270*/  F2FP.F16.F32.PACK_AB R31, R6, R7 ;  /* 0x00000007061f723e */ /* 0x000fca00000000ff */
[----:B------:R-:W4:Y:S01]  /*e280*/  MUFU.EX2 R6, R248 ;  /* 0x000000f800067308 */ /* 0x000f220000000800 */
[----:B-1----:R-:W-:Y:S01]  /*e290*/  FADD.FTZ R11, R10, R11 ;  /* 0x0000000b0a0b7221 */ /* 0x002fe20000010000 */
[----:B------:R-:W-:Y:S02]  /*e2a0*/  LOP3.LUT R20, R5, R221, R26, 0x96, !PT ;  /* 0x000000dd05147212 */ /* 0x000fe400078e961a */
        /* <DEDUP_REMOVED lines=8> */
[----:B------:R-:W-:Y:S02]  /*e330*/  @!P3 PRMT R63, R182, 0x5410, RZ ;  /* 0x00005410b63fb816 */ /* 0x000fe400000000ff */
[----:B------:R-:W-:Y:S02]  /*e340*/  PRMT R182, R59, 0x5410, R66 ;  /* 0x000054103bb67816 */ /* 0x000fe40000000042 */
[----:B------:R-:W-:Y:S01]  /*e350*/  @!P0 PRMT R66, R7, 0x5410, RZ ;  /* 0x0000541007428816 */ /* 0x000fe200000000ff */
[----:B------:R-:W-:Y:S01]  /*e360*/  FADD.FTZ R7, R9, R12 ;  /* 0x0000000c09077221 */ /* 0x000fe20000010000 */
[----:B------:R-:W-:Y:S01]  /*e370*/  @!P1 HADD2 R217, -R59.H0_H0, -RZ.H0_H0 ;  /* 0xa00000ff3bd99230 */ /* 0x000fe20000000900 */
[----:B------:R-:W-:-:S02]  /*e380*/  @!P2 PRMT R62, R14, 0x5410, RZ ;  /* 0x000054100e3ea816 */ /* 0x000fc400000000ff */
[----:B------:R-:W-:Y:S01]  /*e390*/  FADD.FTZ R14, R8, R7 ;  /* 0x00000007080e7221 */ /* 0x000fe20000010000 */
[----:B------:R-:W-:Y:S01]  /*e3a0*/  FADD.FTZ R7, R6, R11 ;  /* 0x0000000b06077221 */ /* 0x000fe20000010000 */
[----:B------:R-:W-:Y:S01]  /*e3b0*/  PRMT R13, R217, 0x7610, R13 ;  /* 0x00007610d90d7816 */ /* 0x000fe2000000000d */
[----:B------:R-:W-:Y:S02]  /*e3c0*/  IMAD.MOV.U32 R217, RZ, RZ, R246 ;  /* 0x000000ffffd97224 */ /* 0x000fe400078e00f6 */
[----:B------:R-:W-:Y:S01]  /*e3d0*/  IMAD.MOV.U32 R246, RZ, RZ, R202 ;  /* 0x000000fffff67224 */ /* 0x000fe200078e00ca */
[----:B------:R1:W-:Y:S01]  /*e3e0*/  STL [R1+0x100], R7 ;  /* 0x0001000701007387 */ /* 0x0003e20000100800 */
[----:B------:R-:W-:-:S03]  /*e3f0*/  IMAD.MOV.U32 R202, RZ, RZ, R201 ;  /* 0x000000ffffca7224 */ /* 0x000fc600078e00c9 */
[----:B------:R2:W3:Y:S01]  /*e400*/  LDL.LU.S16 R201, [R1+0x1ac] ;  /* 0x0001ac0001c97983 */ /* 0x0004e20000300600 */
[----:B------:R-:W-:-:S03]  /*e410*/  IMAD.WIDE.U32 R8, R20, -0x2daee0ad, RZ ;  /* 0xd2511f5314087825 */ /* 0x000fc600078e00ff */
[----:B------:R2:W4:Y:S01]  /*e420*/  LDL.LU.S16 R20, [R1+0x1b0] ;  /* 0x0001b00001147983 */ /* 0x0005220000300600 */
[----:B------:R-:W-:Y:S02]  /*e430*/  F2FP.F16.F32.PACK_AB R15, R6, R10 ;  /* 0x0000000a060f723e */ /* 0x000fe400000000ff */
[----:B------:R-:W-:Y:S01]  /*e440*/  @!P1 PRMT R59, R13, 0x5410, RZ ;  /* 0x000054100d3b9816 */ /* 0x000fe200000000ff */
[----:B-1----:R-:W-:-:S05]  /*e450*/  IMAD.WIDE.U32 R6, R19, -0x2daee0ad, RZ ;  /* 0xd2511f5313067825 */ /* 0x002fca00078e00ff */
        /* <DEDUP_REMOVED lines=14> */
[----:B------:R-:W1:Y:S03]  /*e540*/  MUFU.EX2 R10, R217 ;  /* 0x000000d9000a7308 */ /* 0x000e660000000800 */
[----:B------:R-:W-:-:S04]  /*e550*/  LOP3.LUT R9, R8, 0xff, RZ, 0xc0, !PT ;  /* 0x000000ff08097812 */ /* 0x000fc800078ec0ff */
[----:B------:R-:W-:Y:S02]  /*e560*/  ISETP.GE.U32.AND P0, PT, R199, R9, PT ;  /* 0x00000009c700720c */ /* 0x000fe40003f06070 */
[----:B------:R-:W2:Y:S01]  /*e570*/  MUFU.EX2 R9, R246 ;  /* 0x000000f600097308 */ /* 0x000ea20000000800 */
[----:B-1----:R-:W-:Y:S01]  /*e580*/  FADD.FTZ R11, R10, R14 ;  /* 0x0000000e0a0b7221 */ /* 0x002fe20000010000 */
[----:B------:R-:W-:-:S03]  /*e590*/  PRMT R45, R50, 0x7632, R45 ;  /* 0x00007632322d7816 */ /* 0x000fc6000000002d */
[C---:B--2---:R-:W-:Y:S01]  /*e5a0*/  FADD.FTZ R11, R9.reuse, R11 ;  /* 0x0000000b090b7221 */ /* 0x044fe20000010000 */
[----:B------:R-:W-:Y:S02]  /*e5b0*/  F2FP.F16.F32.PACK_AB R22, R9, R10 ;  /* 0x0000000a0916723e */ /* 0x000fe400000000ff */
[----:B------:R-:W-:-:S04]  /*e5c0*/  LOP3.LUT R9, R8, 0xffff, RZ, 0xc0, !PT ;  /* 0x0000ffff08097812 */ /* 0x000fc800078ec0ff */
[----:B------:R-:W-:-:S04]  /*e5d0*/  SHF.R.U32.HI R9, RZ, 0x8, R9 ;  /* 0x00000008ff097819 */ /* 0x000fc80000011609 */
[----:B------:R-:W-:Y:S01]  /*e5e0*/  LOP3.LUT R9, R9, 0xffff, RZ, 0xc0, !PT ;  /* 0x0000ffff09097812 */ /* 0x000fe200078ec0ff */
[----:B------:R1:W-:Y:S01]  /*e5f0*/  STL [R1+0x104], R11 ;  /* 0x0001040b01007387 */ /* 0x0003e20000100800 */
[----:B---3--:R-:W-:-:S05]  /*e600*/  @!P0 HADD2 R201, -R50.H0_H0, -RZ.H0_H0 ;  /* 0xa00000ff32c98230 */ /* 0x008fca0000000900 */
[----:B------:R-:W-:Y:S02]  /*e610*/  PRMT R216, R201, 0x7610, R216 ;  /* 0x00007610c9d87816 */ /* 0x000fe400000000d8 */
[----:B------:R-:W-:Y:S02]  /*e620*/  PRMT R201, R50, 0x5410, R45 ;  /* 0x0000541032c97816 */ /* 0x000fe4000000002d */
[----:B------:R-:W-:Y:S02]  /*e630*/  @!P0 PRMT R50, R216, 0x5410, RZ ;  /* 0x00005410d8328816 */ /* 0x000fe400000000ff */
[----:B------:R-:W-:-:S13]  /*e640*/  ISETP.GE.U32.AND P0, PT, R199, R9, PT ;  /* 0x00000009c700720c */ /* 0x000fda0003f06070 */
[----:B----4-:R-:W-:-:S05]  /*e650*/  @!P0 HADD2 R20, -R45.H0_H0, -RZ.H0_H0 ;  /* 0xa00000ff2d148230 */ /* 0x010fca0000000900 */
[----:B------:R-:W-:Y:S02]  /*e660*/  PRMT R9, R20, 0x7610, R9 ;  /* 0x0000761014097816 */ /* 0x000fe40000000009 */
[----:B------:R2:W3:Y:S04]  /*e670*/  LDL.LU.S16 R20, [R1+0x1b4] ;  /* 0x0001b40001147983 */ /* 0x0004e80000300600 */
[----:B-1----:R2:W4:Y:S04]  /*e680*/  LDL.LU.S16 R11, [R1+0x1b8] ;  /* 0x0001b800010b7983 */ /* 0x0025280000300600 */
[----:B------:R2:W2:Y:S01]  /*e690*/  LDL.LU.S16 R10, [R1+0x1bc] ;  /* 0x0001bc00010a7983 */ /* 0x0004a20000300600 */
[----:B------:R-:W-:-:S02]  /*e6a0*/  @!P0 PRMT R45, R9, 0x5410, RZ ;  /* 0x00005410092d8816 */ /* 0x000fc400000000ff */
[--C-:B------:R-:W-:Y:S02]  /*e6b0*/  SHF.R.U32.HI R9, RZ, 0x18, R8.reuse ;  /* 0x00000018ff097819 */ /* 0x100fe40000011608 */
[----:B------:R-:W-:-:S04]  /*e6c0*/  SHF.R.U32.HI R8, RZ, 0x10, R8 ;  /* 0x00000010ff087819 */ /* 0x000fc80000011608 */
[----:B------:R-:W-:-:S04]  /*e6d0*/  LOP3.LUT R8, R8, 0xff, RZ, 0xc0, !PT ;  /* 0x000000ff08087812 */ /* 0x000fc800078ec0ff */
[C---:B------:R-:W-:Y:S02]  /*e6e0*/  ISETP.GE.U32.AND P1, PT, R199.reuse, R8, PT ;  /* 0x00000008c700720c */ /* 0x040fe40003f26070 */
[----:B------:R-:W-:Y:S02]  /*e6f0*/  ISETP.GE.U32.AND P0, PT, R199, R9, PT ;  /* 0x00000009c700720c */ /* 0x000fe40003f06070 */
[C---:B------:R-:W-:Y:S01]  /*e700*/  PRMT R44, R24.reuse, 0x7632, R44 ;  /* 0x00007632182c7816 */ /* 0x040fe2000000002c */
[----:B------:R-:W-:Y:S02]  /*e710*/  IMAD.MOV.U32 R246, RZ, RZ, R242 ;  /* 0x000000fffff67224 */ /* 0x000fe400078e00f2 */
[----:B------:R-:W-:Y:S02]  /*e720*/  IMAD.MOV.U32 R242, RZ, RZ, R188 ;  /* 0x000000fffff27224 */ /* 0x000fe400078e00bc */
[----:B------:R-:W-:Y:S01]  /*e730*/  IMAD.MOV.U32 R188, RZ, RZ, R187 ;  /* 0x000000ffffbc7224 */ /* 0x000fe200078e00bb */
[----:B------:R-:W-:-:S05]  /*e740*/  PRMT R187, R24, 0x5410, R44 ;  /* 0x0000541018bb7816 */ /* 0x000fca000000002c */
[----:B---3--:R-:W-:Y:S02]  /*e750*/  @!P0 HADD2 R20, -R44.H0_H0, -RZ.H0_H0 ;  /* 0xa00000ff2c148230 */ /* 0x008fe40000000900 */
[----:B----4-:R-:W-:-:S03]  /*e760*/  @!P1 HADD2 R11, -R24.H0_H0, -RZ.H0_H0 ;  /* 0xa00000ff180b9230 */ /* 0x010fc60000000900 */
[----:B------:R-:W-:Y:S02]  /*e770*/  PRMT R17, R20, 0x7610, R17 ;  /* 0x0000761014117816 */ /* 0x000fe40000000011 */
[----:B------:R-:W-:-:S04]  /*e780*/  PRMT R8, R11, 0x7610, R8 ;  /* 0x000076100b087816 */ /* 0x000fc80000000008 */
[----:B------:R-:W-:Y:S02]  /*e790*/  @!P1 PRMT R24, R8, 0x5410, RZ ;  /* 0x0000541008189816 */ /* 0x000fe400000000ff */
[----:B------:R-:W-:Y:S02]  /*e7a0*/  LOP3.LUT R8, R6, 0xff, RZ, 0xc0, !PT ;  /* 0x000000ff06087812 */ /* 0x000fe400078ec0ff */
[----:B------:R-:W-:Y:S02]  /*e7b0*/  @!P0 PRMT R44, R17, 0x5410, RZ ;  /* 0x00005410112c8816 */ /* 0x000fe400000000ff */
[----:B------:R-:W-:-:S13]  /*e7c0*/  ISETP.GE.U32.AND P0, PT, R199, R8, PT ;  /* 0x00000008c700720c */ /* 0x000fda0003f06070 */
[----:B--2---:R-:W-:-:S05]  /*e7d0*/  @!P0 HADD2 R10, -R61.H0_H0, -RZ.H0_H0 ;  /* 0xa00000ff3d0a8230 */ /* 0x004fca0000000900 */
[----:B------:R-:W-:Y:S02]  /*e7e0*/  PRMT R9, R10, 0x7610, R9 ;  /* 0x000076100a097816 */ /* 0x000fe40000000009 */
[----:B------:R1:W2:Y:S01]  /*e7f0*/  LDL.LU.S16 R10, [R1+0x1c0] ;  /* 0x0001c000010a7983 */ /* 0x0002a20000300600 */
        /* <DEDUP_REMOVED lines=8> */
[----:B------:R-:W-:-:S02]  /*e880*/  PRMT R186, R61, 0x5410, R60 ;  /* 0x000054103dba7816 */ /* 0x000fc4000000003c */
[----:B------:R-:W-:Y:S02]  /*e890*/  @!P0 PRMT R61, R9, 0x5410, RZ ;  /* 0x00005410093d8816 */ /* 0x000fe400000000ff */
[----:B------:R-:W-:Y:S01]  /*e8a0*/  ISETP.GE.U32.AND P0, PT, R199, R7, PT ;  /* 0x00000007c700720c */ /* 0x000fe20003f06070 */
[----:B------:R1:W3:-:S12]  /*e8b0*/  LDL.LU.S16 R9, [R1+0x1c4] ;  /* 0x0001c40001097983 */ /* 0x0002d80000300600 */
[----:B--2---:R-:W-:-:S05]  /*e8c0*/  @!P0 HADD2 R10, -R60.H0_H0, -RZ.H0_H0 ;  /* 0xa00000ff3c0a8230 */ /* 0x004fca0000000900 */
[----:B------:R-:W-:-:S04]  /*e8d0*/  PRMT R8, R10, 0x7610, R8 ;  /* 0x000076100a087816 */ /* 0x000fc80000000008 */
[----:B------:R-:W-:Y:S02]  /*e8e0*/  @!P0 PRMT R60, R8, 0x5410, RZ ;  /* 0x00005410083c8816 */ /* 0x000fe400000000ff */
[----:B------:R1:W2:Y:S04]  /*e8f0*/  LDL.LU.S16 R8, [R1+0x1c8] ;  /* 0x0001c80001087983 */ /* 0x0002a80000300600 */
[----:B------:R1:W4:Y:S04]  /*e900*/  LDL.LU.S16 R11, [R1+0x1cc] ;  /* 0x0001cc00010b7983 */ /* 0x0003280000300600 */
[----:B------:R1:W4:Y:S01]  /*e910*/  LDL.LU.S16 R10, [R1+0x1d0] ;  /* 0x0001d000010a7983 */ /* 0x0003220000300600 */
[----:B------:R-:W-:-:S02]  /*e920*/  SHF.R.U32.HI R7, RZ, 0x10, R6 ;  /* 0x00000010ff077819 */ /* 0x000fc40000011606 */
[----:B------:R-:W-:Y:S01]  /*e930*/  SHF.R.U32.HI R6, RZ, 0x18, R6 ;  /* 0x00000018ff067819 */ /* 0x000fe20000011606 */
[----:B------:R1:W4:Y:S01]  /*e940*/  LDL.LU.S16 R20, [R1+0x1d4] ;  /* 0x0001d40001147983 */ /* 0x0003220000300600 */
[----:B------:R-:W-:Y:S02]  /*e950*/  LOP3.LUT R7, R7, 0xff, RZ, 0xc0, !PT ;  /* 0x000000ff07077812 */ /* 0x000fe400078ec0ff */
[C---:B------:R-:W-:Y:S02]  /*e960*/  ISETP.GE.U32.AND P0, PT, R199.reuse, R6, PT ;  /* 0x00000006c700720c */ /* 0x040fe40003f06070 */
[----:B------:R-:W-:Y:S02]  /*e970*/  ISETP.GE.U32.AND P1, PT, R199, R7, PT ;  /* 0x00000007c700720c */ /* 0x000fe40003f26070 */
[----:B------:R-:W-:Y:S01]  /*e980*/  PRMT R53, R54, 0x7632, R53 ;  /* 0x0000763236357816 */ /* 0x000fe20000000035 */
[----:B------:R-:W-:Y:S02]  /*e990*/  IMAD.MOV.U32 R217, RZ, RZ, R216 ;  /* 0x000000ffffd97224 */ /* 0x000fe400078e00d8 */
[----:B------:R-:W-:-:S08]  /*e9a0*/  IMAD.MOV.U32 R216, RZ, RZ, R185 ;  /* 0x000000ffffd87224 */ /* 0x000fd000078e00b9 */
[----:B---3--:R-:W-:Y:S01]  /*e9b0*/  @!P1 HADD2 R9, -R54.H0_H0, -RZ.H0_H0 ;  /* 0xa00000ff36099230 */ /* 0x008fe20000000900 */
[----:B------:R-:W-:-:S04]  /*e9c0*/  PRMT R185, R54, 0x5410, R53 ;  /* 0x0000541036b97816 */ /* 0x000fc80000000035 */
[----:B------:R-:W-:-:S04]  /*e9d0*/  PRMT R7, R9, 0x7610, R7 ;  /* 0x0000761009077816 */ /* 0x000fc80000000007 */
[----:B------:R-:W-:Y:S01]  /*e9e0*/  @!P1 PRMT R54, R7, 0x5410, RZ ;  /* 0x0000541007369816 */ /* 0x000fe200000000ff */
[----:B------:R-:W-:Y:S01]  /*e9f0*/  IMAD.MOV.U32 R223, RZ, RZ, R217 ;  /* 0x000000ffffdf7224 */ /* 0x000fe200078e00d9 */
[C---:B------:R-:W-:Y:S01]  /*ea00*/  PRMT R51, R52.reuse, 0x7632, R51 ;  /* 0x0000763234337816 */ /* 0x040fe20000000033 */
[----:B------:R-:W-:Y:S02]  /*ea10*/  IMAD.MOV.U32 R217, RZ, RZ, R246 ;  /* 0x000000ffffd97224 */ /* 0x000fe400078e00f6 */
[----:B------:R-:W-:Y:S01]  /*ea20*/  IMAD.MOV.U32 R246, RZ, RZ, R219 ;  /* 0x000000fffff67224 */ /* 0x000fe200078e00db */
[----:B------:R-:W-:Y:S01]  /*ea30*/  PRMT R219, R52, 0x5410, R51 ;  /* 0x0000541034db7816 */ /* 0x000fe20000000033 */
[----:B--2---:R-:W-:-:S05]  /*ea40*/  @!P0 HADD2 R8, -R53.H0_H0, -RZ.H0_H0 ;  /* 0xa00000ff35088230 */ /* 0x004fca0000000900 */
[----:B------:R-:W-:-:S04]  /*ea50*/  PRMT R6, R8, 0x7610, R6 ;  /* 0x0000761008067816 */ /* 0x000fc80000000006 */
[----:B------:R-:W-:Y:S01]  /*ea60*/  @!P0 PRMT R53, R6, 0x5410, RZ ;  /* 0x0000541006358816 */ /* 0x000fe200000000ff */
[----:B------:R-:W-:Y:S02]  /*ea70*/  IMAD.WIDE.U32 R6, R13, -0x2daee0ad, RZ ;  /* 0xd2511f530d067825 */ /* 0x000fe400078e00ff */
[----:B------:R1:W2:Y:S03]  /*ea80*/  LDL.LU.S16 R13, [R1+0x1d8] ;  /* 0x0001d800010d7983 */ /* 0x0002a60000300600 */
[----:B------:R-:W-:-:S04]  /*ea90*/  LOP3.LUT R8, R7, R231, R12, 0x96, !PT ;  /* 0x000000e707087212 */ /* 0x000fc800078e960c */
[----:B------:R-:W-:-:S04]  /*eaa0*/  LOP3.LUT R9, R8, 0xff, RZ, 0xc0, !PT ;  /* 0x000000ff08097812 */ /* 0x000fc800078ec0ff */
[----:B------:R-:W-:-:S13]  /*eab0*/  ISETP.GE.U32.AND P0, PT, R199, R9, PT ;  /* 0x00000009c700720c */ /* 0x000fda0003f06070 */
[----:B----4-:R-:W-:-:S05]  /*eac0*/  @!P0 HADD2 R11, -R52.H0_H0, -RZ.H0_H0 ;  /* 0xa00000ff340b8230 */ /* 0x010fca0000000900 */
[----:B------:R-:W-:Y:S02]  /*ead0*/  PRMT R9, R11, 0x7610, R9 ;  /* 0x000076100b097816 */ /* 0x000fe40000000009 */
[----:B------:R1:W3:Y:S02]  /*eae0*/  LDL.LU.S16 R11, [R1+0x1e0] ;  /* 0x0001e000010b7983 */ /* 0x0002e40000300600 */
[----:B------:R-:W-:Y:S02]  /*eaf0*/  @!P0 PRMT R52, R9, 0x5410, RZ ;  /* 0x0000541009348816 */ /* 0x000fe400000000ff */
[----:B------:R-:W-:-:S04]  /*eb00*/  LOP3.LUT R9, R8, 0xffff, RZ, 0xc0, !PT ;  /* 0x0000ffff08097812 */ /* 0x000fc800078ec0ff */
[----:B------:R-:W-:-:S04]  /*eb10*/  SHF.R.U32.HI R9, RZ, 0x8, R9 ;  /* 0x00000008ff097819 */ /* 0x000fc80000011609 */
[----:B------:R-:W-:-:S04]  /*eb20*/  LOP3.LUT R9, R9, 0xffff, RZ, 0xc0, !PT ;  /* 0x0000ffff09097812 */ /* 0x000fc800078ec0ff */
[----:B------:R-:W-:-:S13]  /*eb30*/  ISETP.GE.U32.AND P0, PT, R199, R9, PT ;  /* 0x00000009c700720c */ /* 0x000fda0003f06070 */
[----:B------:R-:W-:-:S05]  /*eb40*/  @!P0 HADD2 R10, -R51.H0_H0, -RZ.H0_H0 ;  /* 0xa00000ff330a8230 */ /* 0x000fca0000000900 */
[----:B------:R-:W-:Y:S02]  /*eb50*/  PRMT R9, R10, 0x7610, R9 ;  /* 0x000076100a097816 */ /* 0x000fe40000000009 */
[----:B------:R1:W4:Y:S02]  /*eb60*/  LDL.LU.S16 R10, [R1+0x1e4] ;  /* 0x0001e400010a7983 */ /* 0x0003240000300600 */
[----:B------:R-:W-:Y:S02]  /*eb70*/  @!P0 PRMT R51, R9, 0x5410, RZ ;  /* 0x0000541009338816 */ /* 0x000fe400000000ff */
[----:B------:R-:W-:-:S04]  /*eb80*/  SHF.R.U32.HI R9, RZ, 0x10, R8 ;  /* 0x00000010ff097819 */ /* 0x000fc80000011608 */
[----:B------:R-:W-:Y:S02]  /*eb90*/  LOP3.LUT R9, R9, 0xff, RZ, 0xc0, !PT ;  /* 0x000000ff09097812 */ /* 0x000fe400078ec0ff */
[----:B------:R-:W-:Y:S02]  /*eba0*/  SHF.R.U32.HI R8, RZ, 0x18, R8 ;  /* 0x00000018ff087819 */ /* 0x000fe40000011608 */
[C---:B------:R-:W-:Y:S02]  /*ebb0*/  ISETP.GE.U32.AND P1, PT, R199.reuse, R9, PT ;  /* 0x00000009c700720c */ /* 0x040fe40003f26070 */
[----:B------:R-:W-:Y:S02]  /*ebc0*/  ISETP.GE.U32.AND P0, PT, R199, R8, PT ;  /* 0x00000008c700720c */ /* 0x000fe40003f06070 */
[----:B------:R-:W-:Y:S01]  /*ebd0*/  PRMT R48, R49, 0x7632, R48 ;  /* 0x0000763231307816 */ /* 0x000fe20000000030 */
[----:B------:R-:W-:-:S08]  /*ebe0*/  IMAD.MOV.U32 R17, RZ, RZ, R217 ;  /* 0x000000ffff117224 */ /* 0x000fd000078e00d9 */
[----:B------:R-:W-:Y:S01]  /*ebf0*/  @!P1 HADD2 R20, -R49.H0_H0, -RZ.H0_H0 ;  /* 0xa00000ff31149230 */ /* 0x000fe20000000900 */
[----:B------:R-:W-:-:S04]  /*ec00*/  PRMT R217, R49, 0x5410, R48 ;  /* 0x0000541031d97816 */ /* 0x000fc80000000030 */
[----:B------:R-:W-:Y:S02]  /*ec10*/  PRMT R14, R20, 0x7610, R14 ;  /* 0x00007610140e7816 */ /* 0x000fe4000000000e */
[----:B------:R1:W4:Y:S02]  /*ec20*/  LDL.LU.S16 R20, [R1+0x1e8] ;  /* 0x0001e80001147983 */ /* 0x0003240000300600 */
[----:B------:R-:W-:Y:S02]  /*ec30*/  @!P1 PRMT R49, R14, 0x5410, RZ ;  /* 0x000054100e319816 */ /* 0x000fe400000000ff */
[----:B------:R1:W4:Y:S01]  /*ec40*/  LDL.LU.S16 R14, [R1+0x1ec] ;  /* 0x0001ec00010e7983 */ /* 0x0003220000300600 */
[----:B------:R-:W-:Y:S01]  /*ec50*/  LOP3.LUT R7, R6, 0xffff, RZ, 0xc0, !PT ;  /* 0x0000ffff06077812 */ /* 0x000fe200078ec0ff */
[----:B--2---:R-:W-:-:S05]  /*ec60*/  @!P0 HADD2 R13, -R48.H0_H0, -RZ.H0_H0 ;  /* 0xa00000ff300d8230 */ /* 0x004fca0000000900 */
[----:B------:R-:W-:Y:S02]  /*ec70*/  PRMT R8, R13, 0x7610, R8 ;  /* 0x000076100d087816 */ /* 0x000fe40000000008 */
[----:B------:R1:W2:Y:S02]  /*ec80*/  LDL.LU.S16 R13, [R1+0x1f0] ;  /* 0x0001f000010d7983 */ /* 0x0002a40000300600 */
[----:B------:R-:W-:Y:S02]  /*ec90*/  @!P0 PRMT R48, R8, 0x5410, RZ ;  /* 0x0000541008308816 */ /* 0x000fe400000000ff */
[----:B------:R-:W-:-:S04]  /*eca0*/  LOP3.LUT R8, R6, 0xff, RZ, 0xc0, !PT ;  /* 0x000000ff06087812 */ /* 0x000fc800078ec0ff */
[----:B------:R-:W-:Y:S02]  /*ecb0*/  ISETP.GE.U32.AND P0, PT, R199, R8, PT ;  /* 0x00000008c700720c */ /* 0x000fe40003f06070 */
[----:B------:R-:W-:Y:S01]  /*ecc0*/  SHF.R.U32.HI R7, RZ, 0x8, R7 ;  /* 0x00000008ff077819 */ /* 0x000fe20000011607 */
[----:B------:R-:W-:Y:S01]  /*ecd0*/  IMAD.MOV.U32 R232, RZ, RZ, R223 ;  /* 0x000000ffffe87224 */ /* 0x000fe200078e00df */
[----:B------:R-:W-:Y:S01]  /*ece0*/  PRMT R46, R47, 0x7632, R46 ;  /* 0x000076322f2e7816 */ /* 0x000fe2000000002e */
[----:B------:R-:W-:Y:S01]  /*ecf0*/  IMAD.MOV.U32 R223, RZ, RZ, R246 ;  /* 0x000000ffffdf7224 */ /* 0x000fe200078e00f6 */
[----:B------:R-:W-:Y:S01]  /*ed00*/  LOP3.LUT R7, R7, 0xffff, RZ, 0xc0, !PT ;  /* 0x0000ffff07077812 */ /* 0x000fe200078ec0ff */
[----:B------:R-:W-:Y:S01]  /*ed10*/  IMAD.MOV.U32 R246, RZ, RZ, R216 ;  /* 0x000000fffff67224 */ /* 0x000fe200078e00d8 */
[----:B------:R-:W-:-:S05]  /*ed20*/  PRMT R216, R47, 0x5410, R46 ;  /* 0x000054102fd87816 */ /* 0x000fca000000002e */
[----:B---3--:R-:W-:-:S05]  /*ed30*/  @!P0 HADD2 R11, -R47.H0_H0, -RZ.H0_H0 ;  /* 0xa00000ff2f0b8230 */ /* 0x008fca0000000900 */
[----:B------:R-:W-:-:S04]  /*ed40*/  PRMT R9, R11, 0x7610, R9 ;  /* 0x000076100b097816 */ /* 0x000fc80000000009 */
[----:B------:R-:W-:Y:S02]  /*ed50*/  @!P0 PRMT R47, R9, 0x5410, RZ ;  /* 0x00005410092f8816 */ /* 0x000fe400000000ff */
[----:B------:R-:W-:-:S13]  /*ed60*/  ISETP.GE.U32.AND P0, PT, R199, R7, PT ;  /* 0x00000007c700720c */ /* 0x000fda0003f06070 */
[----:B----4-:R-:W-:-:S05]  /*ed70*/  @!P0 HADD2 R10, -R46.H0_H0, -RZ.H0_H0 ;  /* 0xa00000ff2e0a8230 */ /* 0x010fca0000000900 */
[----:B------:R-:W-:-:S04]  /*ed80*/  PRMT R8, R10, 0x7610, R8 ;  /* 0x000076100a087816 */ /* 0x000fc80000000008 */
[----:B------:R-:W-:Y:S02]  /*ed90*/  @!P0 PRMT R46, R8, 0x5410, RZ ;  /* 0x00005410082e8816 */ /* 0x000fe400000000ff */
[----:B------:R-:W-:Y:S02]  /*eda0*/  LOP3.LUT R8, R29, R224, R32, 0x96, !PT ;  /* 0x000000e01d087212 */ /* 0x000fe400078e9620 */
[----:B------:R-:W-:-:S03]  /*edb0*/  LOP3.LUT R10, R5, R221, R28, 0x96, !PT ;  /* 0x000000dd050a7212 */ /* 0x000fc600078e961c */
[----:B------:R-:W-:-:S04]  /*edc0*/  IMAD.WIDE.U32 R8, R8, -0x2daee0ad, RZ ;  /* 0xd2511f5308087825 */ /* 0x000fc800078e00ff */
[----:B------:R-:W-:Y:S01]  /*edd0*/  IMAD.WIDE.U32 R10, R10, -0x2daee0ad, RZ ;  /* 0xd2511f530a0a7825 */ /* 0x000fe200078e00ff */
[----:B------:R-:W-:-:S04]  /*ede0*/  LOP3.LUT R9, R9, R225, R18, 0x96, !PT ;  /* 0x000000e109097212 */ /* 0x000fc800078e9612 */
[----:B------:R-:W-:Y:S01]  /*edf0*/  LOP3.LUT R11, R11, R226, R8, 0x96, !PT ;  /* 0x000000e20b0b7212 */ /* 0x000fe200078e9608 */
[----:B------:R-:W-:Y:S01]  /*ee00*/  IMAD.WIDE.U32 R8, R9, -0x326172a9, RZ ;  /* 0xcd9e8d5709087825 */ /* 0x000fe200078e00ff */
[----:B------:R-:W-:-:S04]  /*ee10*/  SHF.R.U32.HI R7, RZ, 0x10, R6 ;  /* 0x00000010ff077819 */ /* 0x000fc80000011606 */
[----:B------:R-:W-:Y:S02]  /*ee20*/  LOP3.LUT R4, R9, R220, R4, 0x96, !PT ;  /* 0x000000dc09047212 */ /* 0x000fe400078e9604 */
[----:B------:R-:W-:-:S03]  /*ee30*/  LOP3.LUT R7, R7, 0xff, RZ, 0xc0, !PT ;  /* 0x000000ff07077812 */ /* 0x000fc600078ec0ff */
[----:B------:R-:W-:Y:S01]  /*ee40*/  IMAD.WIDE.U32 R4, R4, -0x2daee0ad, RZ ;  /* 0xd2511f5304047825 */ /* 0x000fe200078e00ff */
[----:B------:R-:W-:-:S04]  /*ee50*/  ISETP.GE.U32.AND P2, PT, R199, R7, PT ;  /* 0x00000007c700720c */ /* 0x000fc80003f46070 */
[----:B------:R-:W-:Y:S01]  /*ee60*/  LOP3.LUT R7, R5, R229, R10, 0x96, !PT ;  /* 0x000000e505077212 */ /* 0x000fe200078e960a */
[----:B------:R-:W-:-:S05]  /*ee70*/  IMAD.WIDE.U32 R10, R11, -0x326172a9, RZ ;  /* 0xcd9e8d570b0a7825 */ /* 0x000fca00078e00ff */
[----:B------:R-:W-:-:S05]  /*ee80*/  LOP3.LUT R8, R11, R230, R8, 0x96, !PT ;  /* 0x000000e60b087212 */ /* 0x000fca00078e9608 */
[----:B------:R-:W-:-:S05]  /*ee90*/  IMAD.WIDE.U32 R8, R8, -0x2daee0ad, RZ ;  /* 0xd2511f5308087825 */ /* 0x000fca00078e00ff */
[----:B------:R-:W-:Y:S02]  /*eea0*/  LOP3.LUT R4, R9, R227, R4, 0x96, !PT ;  /* 0x000000e309047212 */ /* 0x000fe400078e9604 */
[----:B------:R-:W-:Y:S01]  /*eeb0*/  SHF.R.U32.HI R9, RZ, 0x18, R6 ;  /* 0x00000018ff097819 */ /* 0x000fe20000011606 */
[----:B------:R-:W-:-:S04]  /*eec0*/  IMAD.WIDE.U32 R6, R7, -0x326172a9, RZ ;  /* 0xcd9e8d5707067825 */ /* 0x000fc800078e00ff */
[----:B------:R-:W-:Y:S01]  /*eed0*/  IMAD.WIDE.U32 R4, R4, -0x326172a9, RZ ;  /* 0xcd9e8d5704047825 */ /* 0x000fe200078e00ff */
[----:B------:R-:W-:-:S04]  /*eee0*/  LOP3.LUT R10, R7, R228, R10, 0x96, !PT ;  /* 0x000000e4070a7212 */ /* 0x000fc800078e960a */
[----:B------:R-:W-:-:S04]  /*eef0*/  LOP3.LUT R7, R5, R233, R6, 0x96, !PT ;  /* 0x000000e905077212 */ /* 0x000fc800078e9606 */
[----:B------:R-:W-:-:S04]  /*ef00*/  LOP3.LUT R6, R7, 0xff, RZ, 0xc0, !PT ;  /* 0x000000ff07067812 */ /* 0x000fc800078ec0ff */
[C---:B------:R-:W-:Y:S02]  /*ef10*/  ISETP.GE.U32.AND P0, PT, R199.reuse, R6, PT ;  /* 0x00000006c700720c */ /* 0x040fe40003f06070 */
[----:B------:R-:W-:Y:S02]  /*ef20*/  ISETP.GE.U32.AND P1, PT, R199, R9, PT ;  /* 0x00000009c700720c */ /* 0x000fe40003f26070 */
[----:B------:R-:W-:Y:S01]  /*ef30*/  PRMT R42, R43, 0x7632, R42 ;  /* 0x000076322b2a7816 */ /* 0x000fe2000000002a */
[----:B------:R-:W-:Y:S02]  /*ef40*/  IMAD.MOV.U32 R244, RZ, RZ, R223 ;  /* 0x000000fffff47224 */ /* 0x000fe400078e00df */
[----:B------:R-:W-:-:S08]  /*ef50*/  IMAD.MOV.U32 R223, RZ, RZ, R246 ;  /* 0x000000ffffdf7224 */ /* 0x000fd000078e00f6 */
[----:B------:R-:W-:Y:S02]  /*ef60*/  @!P1 HADD2 R14, -R42.H0_H0, -RZ.H0_H0 ;  /* 0xa00000ff2a0e9230 */ /* 0x000fe40000000900 */
[----:B------:R-:W-:-:S03]  /*ef70*/  IMAD.MOV.U32 R246, RZ, RZ, R202 ;  /* 0x000000fffff67224 */ /* 0x000fc600078e00ca */
[----:B------:R-:W-:Y:S02]  /*ef80*/  PRMT R11, R14, 0x7610, R11 ;  /* 0x000076100e0b7816 */ /* 0x000fe4000000000b */
[----:B------:R-:W-:Y:S02]  /*ef90*/  PRMT R202, R43, 0x5410, R42 ;  /* 0x000054102bca7816 */ /* 0x000fe4000000002a */
[----:B------:R-:W-:Y:S01]  /*efa0*/  @!P1 PRMT R42, R11, 0x5410, RZ ;  /* 0x000054100b2a9816 */ /* 0x000fe200000000ff */
[----:B--2---:R-:W-:-:S05]  /*efb0*/  @!P0 HADD2 R13, -R41.H0_H0, -RZ.H0_H0 ;  /* 0xa00000ff290d8230 */ /* 0x004fca0000000900 */
[----:B------:R-:W-:Y:S02]  /*efc0*/  PRMT R6, R13, 0x7610, R6 ;  /* 0x000076100d067816 */ /* 0x000fe40000000006 */
[----:B------:R1:W2:Y:S04]  /*efd0*/  LDL.LU.S16 R13, [R1+0x1f4] ;  /* 0x0001f400010d7983 */ /* 0x0002a80000300600 */
[----:B------:R1:W3:Y:S01]  /*efe0*/  LDL.LU.S16 R11, [R1+0x1f8] ;  /* 0x0001f800010b7983 */ /* 0x0002e20000300600 */
[----:B------:R-:W-:Y:S01]  /*eff0*/  @!P2 HADD2 R20, -R43.H0_H0, -RZ.H0_H0 ;  /* 0xa00000ff2b14a230 */ /* 0x000fe20000000900 */
[----:B------:R-:W-:-:S04]  /*f000*/  PRMT R40, R41, 0x7632, R40 ;  /* 0x0000763229287816 */ /* 0x000fc80000000028 */
[----:B------:R-:W-:-:S04]  /*f010*/  PRMT R16, R20, 0x7610, R16 ;  /* 0x0000761014107816 */ /* 0x000fc80000000010 */
[----:B------:R-:W-:Y:S01]  /*f020*/  @!P2 PRMT R43, R16, 0x5410, RZ ;  /* 0x00005410102ba816 */ /* 0x000fe200000000ff */
[----:B------:R-:W-:Y:S02]  /*f030*/  IMAD.MOV.U32 R16, RZ, RZ, R188 ;  /* 0x000000ffff107224 */ /* 0x000fe400078e00bc */
[----:B------:R-:W-:Y:S01]  /*f040*/  IMAD.MOV.U32 R188, RZ, RZ, R235 ;  /* 0x000000ffffbc7224 */ /* 0x000fe200078e00eb */
[----:B------:R-:W-:Y:S02]  /*f050*/  PRMT R235, R41, 0x5410, R40 ;  /* 0x0000541029eb7816 */ /* 0x000fe40000000028 */
[----:B------:R-:W-:Y:S02]  /*f060*/  @!P0 PRMT R41, R6, 0x5410, RZ ;  /* 0x0000541006298816 */ /* 0x000fe400000000ff */
[----:B------:R-:W-:-:S04]  /*f070*/  LOP3.LUT R6, R7, 0xffff, RZ, 0xc0, !PT ;  /* 0x0000ffff07067812 */ /* 0x000fc800078ec0ff */
[----:B------:R-:W-:-:S04]  /*f080*/  SHF.R.U32.HI R6, RZ, 0x8, R6 ;  /* 0x00000008ff067819 */ /* 0x000fc80000011606 */
[----:B------:R-:W-:-:S04]  /*f090*/  LOP3.LUT R6, R6, 0xffff, RZ, 0xc0, !PT ;  /* 0x0000ffff06067812 */ /* 0x000fc800078ec0ff */
[----:B------:R-:W-:-:S13]  /*f0a0*/  ISETP.GE.U32.AND P0, PT, R199, R6, PT ;  /* 0x00000006c700720c */ /* 0x000fda0003f06070 */
[----:B--2---:R-:W-:-:S05]  /*f0b0*/  @!P0 HADD2 R13, -R40.H0_H0, -RZ.H0_H0 ;  /* 0xa00000ff280d8230 */ /* 0x004fca0000000900 */
[----:B------:R-:W-:Y:S02]  /*f0c0*/  PRMT R6, R13, 0x7610, R6 ;  /* 0x000076100d067816 */ /* 0x000fe40000000006 */
[----:B------:R1:W2:Y:S02]  /*f0d0*/  LDL.LU.S16 R13, [R1+0x1fc] ;  /* 0x0001fc00010d7983 */ /* 0x0002a40000300600 */
[----:B------:R-:W-:Y:S02]  /*f0e0*/  @!P0 PRMT R40, R6, 0x5410, RZ ;  /* 0x0000541006288816 */ /* 0x000fe400000000ff */
[----:B------:R-:W-:-:S04]  /*f0f0*/  LOP3.LUT R6, R4, 0xff, RZ, 0xc0, !PT ;  /* 0x000000ff04067812 */ /* 0x000fc800078ec0ff */
[----:B------:R-:W-:-:S13]  /*f100*/  ISETP.GE.U32.AND P0, PT, R199, R6, PT ;  /* 0x00000006c700720c */ /* 0x000fda0003f06070 */
[----:B---3--:R-:W-:-:S05]  /*f110*/  @!P0 HADD2 R11, -R35.H0_H0, -RZ.H0_H0 ;  /* 0xa00000ff230b8230 */ /* 0x008fca0000000900 */
[----:B------:R-:W-:Y:S02]  /*f120*/  PRMT R6, R11, 0x7610, R6 ;  /* 0x000076100b067816 */ /* 0x000fe40000000006 */
[----:B------:R1:W3:Y:S01]  /*f130*/  LDL.LU.S16 R11, [R1+0x200] ;  /* 0x00020000010b7983 */ /* 0x0002e20000300600 */
[C---:B------:R-:W-:Y:S01]  /*f140*/  PRMT R34, R35.reuse, 0x7632, R34 ;  /* 0x0000763223227816 */ /* 0x040fe20000000022 */
[----:B------:R-:W-:Y:S02]  /*f150*/  IMAD.MOV.U32 R245, RZ, RZ, R232 ;  /* 0x000000fffff57224 */ /* 0x000fe400078e00e8 */
[----:B------:R-:W-:Y:S01]  /*f160*/  IMAD.MOV.U32 R232, RZ, RZ, R234 ;  /* 0x000000ffffe87224 */ /* 0x000fe200078e00ea */
[----:B------:R-:W-:Y:S02]  /*f170*/  PRMT R234, R35, 0x5410, R34 ;  /* 0x0000541023ea7816 */ /* 0x000fe40000000022 */
[----:B------:R-:W-:Y:S02]  /*f180*/  @!P0 PRMT R35, R6, 0x5410, RZ ;  /* 0x0000541006238816 */ /* 0x000fe400000000ff */
[----:B------:R1:W4:Y:S01]  /*f190*/  LDL.LU.S16 R6, [R1+0x204] ;  /* 0x0002040001067983 */ /* 0x0003220000300600 */
[----:B------:R-:W-:-:S04]  /*f1a0*/  LOP3.LUT R5, R4, 0xffff, RZ, 0xc0, !PT ;  /* 0x0000ffff04057812 */ /* 0x000fc800078ec0ff */
[----:B------:R-:W-:-:S04]  /*f1b0*/  SHF.R.U32.HI R5, RZ, 0x8, R5 ;  /* 0x00000008ff057819 */ /* 0x000fc80000011605 */
[----:B------:R-:W-:-:S04]  /*f1c0*/  LOP3.LUT R5, R5, 0xffff, RZ, 0xc0, !PT ;  /* 0x0000ffff05057812 */ /* 0x000fc800078ec0ff */
[----:B------:R-:W-:Y:S02]  /*f1d0*/  ISETP.GE.U32.AND P0, PT, R199, R5, PT ;  /* 0x00000005c700720c */ /* 0x000fe40003f06070 */
[----:B------:R-:W-:-:S04]  /*f1e0*/  SHF.R.U32.HI R5, RZ, 0x10, R4 ;  /* 0x00000010ff057819 */ /* 0x000fc80000011604 */
[----:B------:R-:W-:-:S04]  /*f1f0*/  LOP3.LUT R5, R5, 0xff, RZ, 0xc0, !PT ;  /* 0x000000ff05057812 */ /* 0x000fc800078ec0ff */
[----:B------:R-:W-:-:S03]  /*f200*/  ISETP.GE.U32.AND P1, PT, R199, R5, PT ;  /* 0x00000005c700720c */ /* 0x000fc60003f26070 */
[----:B--2---:R-:W-:-:S05]  /*f210*/  @!P0 HADD2 R13, -R34.H0_H0, -RZ.H0_H0 ;  /* 0xa00000ff220d8230 */ /* 0x004fca0000000900 */
[----:B------:R-:W-:-:S04]  /*f220*/  PRMT R12, R13, 0x7610, R12 ;  /* 0x000076100d0c7816 */ /* 0x000fc8000000000c */
[----:B------:R-:W-:Y:S02]  /*f230*/  @!P0 PRMT R34, R12, 0x5410, RZ ;  /* 0x000054100c228816 */ /* 0x000fe400000000ff */
[----:B------:R1:W2:Y:S01]  /*f240*/  LDL.LU.S16 R12, [R1+0x208] ;  /* 0x00020800010c7983 */ /* 0x0002a20000300600 */
[----:B---3--:R-:W-:-:S05]  /*f250*/  @!P1 HADD2 R11, -R33.H0_H0, -RZ.H0_H0 ;  /* 0xa00000ff210b9230 */ /* 0x008fca0000000900 */
[----:B------:R-:W-:Y:S02]  /*f260*/  PRMT R5, R11, 0x7610, R5 ;  /* 0x000076100b057816 */ /* 0x000fe40000000005 */
[----:B------:R1:W3:Y:S01]  /*f270*/  LDL.LU.S16 R11, [R1+0x20c] ;  /* 0x00020c00010b7983 */ /* 0x0002e20000300600 */
[----:B------:R-:W-:Y:S02]  /*f280*/  SHF.R.U32.HI R4, RZ, 0x18, R4 ;  /* 0x00000018ff047819 */ /* 0x000fe40000011604 */
[----:B------:R-:W-:Y:S01]  /*f290*/  PRMT R32, R33, 0x7632, R32 ;  /* 0x0000763221207816 */ /* 0x000fe20000000020 */
[----:B------:R-:W-:Y:S01]  /*f2a0*/  IMAD.MOV.U32 R247, RZ, RZ, R232 ;  /* 0x000000fffff77224 */ /* 0x000fe200078e00e8 */
[----:B------:R-:W-:Y:S02]  /*f2b0*/  ISETP.GE.U32.AND P0, PT, R199, R4, PT ;  /* 0x00000004c700720c */ /* 0x000fe40003f06070 */
[----:B------:R-:W-:Y:S01]  /*f2c0*/  PRMT R30, R31, 0x7632, R30 ;  /* 0x000076321f1e7816 */ /* 0x000fe2000000001e */
[----:B------:R-:W-:Y:S01]  /*f2d0*/  IMAD.MOV.U32 R248, RZ, RZ, R243 ;  /* 0x000000fffff87224 */ /* 0x000fe200078e00f3 */
[----:B------:R-:W-:Y:S01]  /*f2e0*/  PRMT R232, R33, 0x5410, R32 ;  /* 0x0000541021e87816 */ /* 0x000fe20000000020 */
[----:B------:R-:W3:Y:S08]  /*f2f0*/  LDL R18, [R1+0x228] ;  /* 0x0002280001127983 */ /* 0x000ef00000100800 */
[----:B----4-:R-:W-:Y:S01]  /*f300*/  @!P0 HADD2 R6, -R32.H0_H0, -RZ.H0_H0 ;  /* 0xa00000ff20068230 */ /* 0x010fe20000000900 */
[----:B------:R-:W-:-:S04]  /*f310*/  @!P1 PRMT R33, R5, 0x5410, RZ ;  /* 0x0000541005219816 */ /* 0x000fc800000000ff */
[----:B------:R-:W-:-:S04]  /*f320*/  PRMT R4, R6, 0x7610, R4 ;  /* 0x0000761006047816 */ /* 0x000fc80000000004 */
[----:B------:R-:W-:Y:S01]  /*f330*/  @!P0 PRMT R32, R4, 0x5410, RZ ;  /* 0x0000541004208816 */ /* 0x000fe200000000ff */
[----:B------:R-:W-:-:S05]  /*f340*/  IMAD.WIDE.U32 R4, R10, -0x2daee0ad, RZ ;  /* 0xd2511f530a047825 */ /* 0x000fca00078e00ff */
[----:B------:R-:W-:-:S04]  /*f350*/  LOP3.LUT R6, R5, R231, R8, 0x96, !PT ;  /* 0x000000e705067212 */ /* 0x000fc800078e9608 */
[----:B------:R-:W-:-:S04]  /*f360*/  LOP3.LUT R8, R6, 0xff, RZ, 0xc0, !PT ;  /* 0x000000ff06087812 */ /* 0x000fc800078ec0ff */
[----:B------:R-:W-:Y:S01]  /*f370*/  ISETP.GE.U32.AND P0, PT, R199, R8, PT ;  /* 0x00000008c700720c */ /* 0x000fe20003f06070 */
[----:B------:R-:W-:Y:S01]  /*f380*/  IMAD.MOV.U32 R243, RZ, RZ, R238 ;  /* 0x000000fffff37224 */ /* 0x000fe200078e00ee */
[----:B------:R-:W-:Y:S01]  /*f390*/  PRMT R238, R31, 0x5410, R30 ;  /* 0x000054101fee7816 */ /* 0x000fe2000000001e */
[----:B------:R-:W-:Y:S02]  /*f3a0*/  IMAD.MOV.U32 R20, RZ, RZ, R247 ;  /* 0x000000ffff147224 */ /* 0x000fe400078e00f7 */
[----:B------:R-:W-:Y:S02]  /*f3b0*/  IMAD.MOV.U32 R247, RZ, RZ, R0 ;  /* 0x000000fffff77224 */ /* 0x000fe400078e0000 */
[----:B------:R-:W4:Y:S04]  /*f3c0*/  LDL R0, [R1+0x368] ;  /* 0x0003680001007983 */ /* 0x000f280000100800 */
[----:B------:R-:W4:Y:S01]  /*f3d0*/  LDL.LU R13, [R1+0x22c] ;  /* 0x00022c00010d7983 */ /* 0x000f220000300800 */
[----:B------:R-:W-:-:S02]  /*f3e0*/  PRMT R29, R15, 0x7610, R29 ;  /* 0x000076100f1d7816 */ /* 0x000fc4000000001d */
[----:B------:R-:W-:Y:S01]  /*f3f0*/  PRMT R28, R15, 0x7632, R28 ;  /* 0x000076320f1c7816 */ /* 0x000fe2000000001c */
[----:B--2---:R-:W-:-:S05]  /*f400*/  @!P0 HADD2 R12, -R31.H0_H0, -RZ.H0_H0 ;  /* 0xa00000ff1f0c8230 */ /* 0x004fca0000000900 */
[----:B------:R-:W-:-:S04]  /*f410*/  PRMT R8, R12, 0x7610, R8 ;  /* 0x000076100c087816 */ /* 0x000fc80000000008 */
[----:B------:R-:W-:Y:S02]  /*f420*/  @!P0 PRMT R31, R8, 0x5410, RZ ;  /* 0x00005410081f8816 */ /* 0x000fe400000000ff */
[----:B------:R-:W-:-:S04]  /*f430*/  LOP3.LUT R8, R6, 0xffff, RZ, 0xc0, !PT ;  /* 0x0000ffff06087812 */ /* 0x000fc800078ec0ff */
[----:B------:R-:W-:-:S04]  /*f440*/  SHF.R.U32.HI R8, RZ, 0x8, R8 ;  /* 0x00000008ff087819 */ /* 0x000fc80000011608 */
[----:B------:R-:W-:-:S04]  /*f450*/  LOP3.LUT R8, R8, 0xffff, RZ, 0xc0, !PT ;  /* 0x0000ffff08087812 */ /* 0x000fc800078ec0ff */
[----:B------:R-:W-:-:S13]  /*f460*/  ISETP.GE.U32.AND P0, PT, R199, R8, PT ;  /* 0x00000008c700720c */ /* 0x000fda0003f06070 */
[----:B---3--:R-:W-:-:S05]  /*f470*/  @!P0 HADD2 R11, -R30.H0_H0, -RZ.H0_H0 ;  /* 0xa00000ff1e0b8230 */ /* 0x008fca0000000900 */
[----:B------:R-:W-:Y:S02]  /*f480*/  PRMT R8, R11, 0x7610, R8 ;  /* 0x000076100b087816 */ /* 0x000fe40000000008 */
[----:B------:R1:W2:Y:S04]  /*f490*/  LDL.LU.S16 R11, [R1+0x210] ;  /* 0x00021000010b7983 */ /* 0x0002a80000300600 */
[----:B------:R1:W3:Y:S04]  /*f4a0*/  LDL.LU.S16 R9, [R1+0x218] ;  /* 0x0002180001097983 */ /* 0x0002e80000300600 */
[----:B------:R-:W4:Y:S04]  /*f4b0*/  LDL R15, [R1+0x1dc] ;  /* 0x0001dc00010f7983 */ /* 0x000f280000100800 */
[----:B------:R-:W4:Y:S01]  /*f4c0*/  LDL R12, [R1+0x3a4] ;  /* 0x0003a400010c7983 */ /* 0x000f220000100800 */
[----:B------:R-:W-:-:S02]  /*f4d0*/  @!P0 PRMT R30, R8, 0x5410, RZ ;  /* 0x00005410081e8816 */ /* 0x000fc400000000ff */
[----:B------:R-:W-:-:S04]  /*f4e0*/  LOP3.LUT R8, R4, 0xff, RZ, 0xc0, !PT ;  /* 0x000000ff04087812 */ /* 0x000fc800078ec0ff */
[----:B------:R-:W-:Y:S02]  /*f4f0*/  ISETP.GE.U32.AND P0, PT, R199, R8, PT ;  /* 0x00000008c700720c */ /* 0x000fe40003f06070 */
[----:B------:R-:W-:Y:S01]  /*f500*/  LOP3.LUT R5, R4, 0xffff, RZ, 0xc0, !PT ;  /* 0x0000ffff04057812 */ /* 0x000fe200078ec0ff */
[----:B------:R-:W-:Y:S01]  /*f510*/  IMAD.MOV.U32 R14, RZ, RZ, R20 ;  /* 0x000000ffff0e7224 */ /* 0x000fe200078e0014 */
[----:B------:R-:W1:Y:S01]  /*f520*/  S2R R19, SR_CTAID.Y ;  /* 0x0000000000137919 */ /* 0x000e620000002600 */
[----:B------:R-:W-:Y:S01]  /*f530*/  IMAD.MOV.U32 R20, RZ, RZ, R248 ;  /* 0x000000ffff147224 */ /* 0x000fe200078e00f8 */
[----:B------:R-:W-:Y:S01]  /*f540*/  SHF.R.U32.HI R5, RZ, 0x8, R5 ;  /* 0x00000008ff057819 */ /* 0x000fe20000011605 */
        /* <DEDUP_REMOVED lines=8> */
[----:B------:R-:W-:Y:S02]  /*f5d0*/  PRMT R10, R11, 0x7610, R10 ;  /* 0x000076100b0a7816 */ /* 0x000fe4000000000a */
[----:B------:R-:W1:Y:S02]  /*f5e0*/  S2R R11, SR_CTAID.Z ;  /* 0x00000000000b7919 */ /* 0x000e640000002700 */
[----:B------:R-:W-:Y:S02]  /*f5f0*/  @!P0 PRMT R29, R10, 0x5410, RZ ;  /* 0x000054100a1d8816 */ /* 0x000fe400000000ff */
[----:B------:R-:W-:-:S13]  /*f600*/  ISETP.GE.U32.AND P0, PT, R199, R5, PT ;  /* 0x00000005c700720c */ /* 0x000fda0003f06070 */
[----:B---3--:R-:W-:-:S05]  /*f610*/  @!P0 HADD2 R9, -R28.H0_H0, -RZ.H0_H0 ;  /* 0xa00000ff1c098230 */ /* 0x008fca0000000900 */
[----:B------:R-:W-:-:S04]  /*f620*/  PRMT R8, R9, 0x7610, R8 ;  /* 0x0000761009087816 */ /* 0x000fc80000000008 */
[----:B------:R-:W-:Y:S01]  /*f630*/  @!P0 PRMT R28, R8, 0x5410, RZ ;  /* 0x00005410081c8816 */ /* 0x000fe200000000ff */
[----:B-1----:R-:W-:Y:S02]  /*f640*/  IMAD R8, R19, R18, R11 ;  /* 0x0000001213087224 */ /* 0x002fe400078e020b */
[----:B------:R-:W1:Y:S02]  /*f650*/  S2R R11, SR_TID.X ;  /* 0x00000000000b7919 */ /* 0x000e640000002100 */
[----:B----4-:R-:W-:Y:S02]  /*f660*/  IMAD R8, R13, R8, UR8 ;  /* 0x000000080d087e24 */ /* 0x010fe4000f8e0208 */
[----:B------:R-:W-:Y:S01]  /*f670*/  IMAD.MOV.U32 R13, RZ, RZ, R14 ;  /* 0x000000ffff0d7224 */ /* 0x000fe200078e000e */
[----:B------:R-:W2:Y:S01]  /*f680*/  LDL.64 R18, [R1+0x220] ;  /* 0x0002200001127983 */ /* 0x000ea20000100a00 */
[----:B------:R-:W-:Y:S02]  /*f690*/  IMAD.MOV.U32 R14, RZ, RZ, R248 ;  /* 0x000000ffff0e7224 */ /* 0x000fe400078e00f8 */
[----:B------:R-:W3:Y:S01]  /*f6a0*/  S2R R248, SR_TID.X ;  /* 0x0000000000f87919 */ /* 0x000ee20000002100 */
[----:B------:R-:W-:-:S02]  /*f6b0*/  SHF.R.U32.HI R10, RZ, 0x18, R4 ;  /* 0x00000018ff0a7819 */ /* 0x000fc40000011604 */
[----:B-1----:R-:W-:-:S04]  /*f6c0*/  SHF.R.S32.HI R9, RZ, 0x1f, R11 ;  /* 0x0000001fff097819 */ /* 0x002fc8000001140b */
[----:B------:R-:W-:Y:S02]  /*f6d0*/  LEA.HI R9, R9, R11, RZ, 0x5 ;  /* 0x0000000b09097211 */ /* 0x000fe400078f28ff */
[----:B------:R-:W-:Y:S02]  /*f6e0*/  SHF.R.U32.HI R11, RZ, 0x10, R4 ;  /* 0x00000010ff0b7819 */ /* 0x000fe40000011604 */
[----:B------:R-:W-:Y:S02]  /*f6f0*/  LOP3.LUT R9, R9, 0xffffffe0, RZ, 0xc0, !PT ;  /* 0xffffffe009097812 */ /* 0x000fe400078ec0ff */
[----:B------:R-:W-:-:S04]  /*f700*/  LOP3.LUT R4, R15, 0x7ffffffc, RZ, 0xc0, !PT ;  /* 0x7ffffffc0f047812 */ /* 0x000fc800078ec0ff */
[----:B---3--:R-:W-:-:S05]  /*f710*/  IADD3 R5, -R4, R248, -R9 ;  /* 0x000000f804057210 */ /* 0x008fca0007ffe909 */
[----:B------:R-:W-:-:S04]  /*f720*/  IMAD.SHL.U32 R5, R5, 0x2, RZ ;  /* 0x0000000205057824 */ /* 0x000fc800078e00ff */
[----:B------:R-:W-:Y:S02]  /*f730*/  IMAD R5, R0, R12, R5 ;  /* 0x0000000c00057224 */ /* 0x000fe400078e0205 */
[----:B------:R1:W3:Y:S01]  /*f740*/  LDL.LU.S16 R12, [R1+0x1dc] ;  /* 0x0001dc00010c7983 */ /* 0x0002e20000300600 */
[----:B------:R-:W-:-:S04]  /*f750*/  IMAD.SHL.U32 R4, R241, 0x80, RZ ;  /* 0x00000080f1047824 */ /* 0x000fc800078e00ff */
[----:B------:R-:W-:-:S04]  /*f760*/  IMAD R4, R0, R8, R4 ;  /* 0x0000000800047224 */ /* 0x000fc800078e0204 */
[----:B------:R-:W-:-:S05]  /*f770*/  VIADD R4, R4, 0xffffff80 ;  /* 0xffffff8004047836 */ /* 0x000fca0000000000 */
[----:B------:R-:W-:Y:S02]  /*f780*/  SHF.R.S32.HI R9, RZ, 0x1f, R4 ;  /* 0x0000001fff097819 */ /* 0x000fe40000011404 */
[----:B------:R-:W-:-:S04]  /*f790*/  IADD3 R8, P0, R5, R4, RZ ;  /* 0x0000000405087210 */ /* 0x000fc80007f1e0ff */
[----:B------:R-:W-:Y:S02]  /*f7a0*/  LEA.HI.X.SX32 R5, R5, R9, 0x1, P0 ;  /* 0x0000000905057211 */ /* 0x000fe400000f0eff */
[----:B------:R-:W-:Y:S02]  /*f7b0*/  PRMT R21, R22, 0x7632, R21 ;  /* 0x0000763216157816 */ /* 0x000fe40000000015 */
[----:B--2---:R-:W-:-:S04]  /*f7c0*/  LEA R4, P0, R8, R18, 0x1 ;  /* 0x0000001208047211 */ /* 0x004fc800078008ff */
[----:B------:R-:W-:Y:S02]  /*f7d0*/  LEA.HI.X R5, R8, R19, R5, 0x1, P0 ;  /* 0x0000001308057211 */ /* 0x000fe400000f0c05 */
[----:B------:R-:W-:-:S04]  /*f7e0*/  SHF.R.U32.HI R8, RZ, 0x18, R7 ;  /* 0x00000018ff087819 */ /* 0x000fc80000011607 */
[----:B------:R-:W-:Y:S02]  /*f7f0*/  ISETP.GE.U32.AND P4, PT, R199, R8, PT ;  /* 0x00000008c700720c */ /* 0x000fe40003f86070 */
[----:B------:R-:W-:-:S04]  /*f800*/  LOP3.LUT R8, R11, 0xff, RZ, 0xc0, !PT ;  /* 0x000000ff0b087812 */ /* 0x000fc800078ec0ff */
[C---:B------:R-:W-:Y:S01]  /*f810*/  ISETP.GE.U32.AND P1, PT, R199.reuse, R8, PT ;  /* 0x00000008c700720c */ /* 0x040fe20003f26070 */
[----:B------:R-:W-:Y:S02]  /*f820*/  IMAD.MOV.U32 R18, RZ, RZ, R13 ;  /* 0x000000ffff127224 */ /* 0x000fe400078e000d */
[----:B------:R-:W-:Y:S02]  /*f830*/  IMAD.MOV.U32 R13, RZ, RZ, R247 ;  /* 0x000000ffff0d7224 */ /* 0x000fe400078e00f7 */
[----:B------:R-:W-:Y:S01]  /*f840*/  IMAD.MOV.U32 R247, RZ, RZ, R245 ;  /* 0x000000fffff77224 */ /* 0x000fe200078e00f5 */
[----:B------:R-:W-:Y:S01]  /*f850*/  ISETP.GE.U32.AND P0, PT, R199, R10, PT ;  /* 0x0000000ac700720c */ /* 0x000fe20003f06070 */
[----:B------:R-:W-:-:S04]  /*f860*/  IMAD.MOV.U32 R245, RZ, RZ, R223 ;  /* 0x000000fffff57224 */ /* 0x000fc800078e00df */
[----:B------:R-:W-:Y:S02]  /*f870*/  IMAD.MOV.U32 R19, RZ, RZ, R245 ;  /* 0x000000ffff137224 */ /* 0x000fe400078e00f5 */
[----:B------:R-:W-:Y:S02]  /*f880*/  IMAD.MOV.U32 R245, RZ, RZ, R3 ;  /* 0x000000fffff57224 */ /* 0x000fe400078e0003 */
[----:B---3--:R-:W-:-:S05]  /*f890*/  @!P1 HADD2 R12, -R22.H0_H0, -RZ.H0_H0 ;  /* 0xa00000ff160c9230 */ /* 0x008fca0000000900 */
[----:B------:R-:W-:Y:S01]  /*f8a0*/  PRMT R10, R12, 0x7610, R10 ;  /* 0x000076100c0a7816 */ /* 0x000fe2000000000a */
[----:B------:R-:W-:Y:S02]  /*f8b0*/  IMAD.MOV.U32 R12, RZ, RZ, R247 ;  /* 0x000000ffff0c7224 */ /* 0x000fe400078e00f7 */
[----:B------:R-:W-:Y:S02]  /*f8c0*/  IMAD.MOV.U32 R247, RZ, RZ, R169 ;  /* 0x000000fffff77224 */ /* 0x000fe400078e00a9 */
[----:B------:R1:W2:Y:S04]  /*f8d0*/  LDL.LU.S16 R169, [R1+0x214] ;  /* 0x0002140001a97983 */ /* 0x0002a80000300600 */
[----:B------:R1:W3:Y:S01]  /*f8e0*/  LDL.LU.S16 R3, [R1+0x228] ;  /* 0x0002280001037983 */ /* 0x0002e20000300600 */
[----:B------:R-:W-:-:S02]  /*f8f0*/  IMAD.MOV.U32 R223, RZ, RZ, R242 ;  /* 0x000000ffffdf7224 */ /* 0x000fc400078e00f2 */
[----:B------:R-:W-:Y:S02]  /*f900*/  IMAD.MOV.U32 R242, RZ, RZ, R237 ;  /* 0x000000fffff27224 */ /* 0x000fe400078e00ed */
[----:B------:R-:W-:Y:S02]  /*f910*/  IMAD.MOV.U32 R15, RZ, RZ, R223 ;  /* 0x000000ffff0f7224 */ /* 0x000fe400078e00df */
[----:B------:R-:W-:Y:S01]  /*f920*/  IMAD.MOV.U32 R223, RZ, RZ, R222 ;  /* 0x000000ffffdf7224 */ /* 0x000fe200078e00de */
[----:B------:R-:W-:Y:S01]  /*f930*/  PRMT R237, R22, 0x5410, R21 ;  /* 0x0000541016ed7816 */ /* 0x000fe20000000015 */
[----:B------:R-:W-:Y:S01]  /*f940*/  IMAD.MOV.U32 R222, RZ, RZ, R236 ;  /* 0x000000ffffde7224 */ /* 0x000fe200078e00ec */
[----:B------:R-:W-:Y:S01]  /*f950*/  @!P1 PRMT R22, R10, 0x5410, RZ ;  /* 0x000054100a169816 */ /* 0x000fe200000000ff */
[----:B------:R1:W4:Y:S04]  /*f960*/  LDL.LU.S16 R236, [R1+0x224] ;  /* 0x0002240001ec7983 */ /* 0x0003280000300600 */
[----:B------:R1:W4:Y:S04]  /*f970*/  LDL.LU.S16 R11, [R1+0x220] ;  /* 0x00022000010b7983 */ /* 0x0003280000300600 */
[----:B------:R1:W4:Y:S01]  /*f980*/  LDL.LU.S16 R10, [R1+0x21c] ;  /* 0x00021c00010a7983 */ /* 0x0003220000300600 */
[----:B------:R-:W-:-:S04]  /*f990*/  SHF.R.U32.HI R7, RZ, 0x10, R7 ;  /* 0x00000010ff077819 */ /* 0x000fc80000011607 */
[----:B------:R-:W-:-:S04]  /*f9a0*/  LOP3.LUT R7, R7, 0xff, RZ, 0xc0, !PT ;  /* 0x000000ff07077812 */ /* 0x000fc800078ec0ff */
[----:B------:R-:W-:Y:S02]  /*f9b0*/  ISETP.GE.U32.AND P5, PT, R199, R7, PT ;  /* 0x00000007c700720c */ /* 0x000fe40003fa6070 */
[--C-:B------:R-:W-:Y:S02]  /*f9c0*/  SHF.R.U32.HI R7, RZ, 0x10, R6.reuse ;  /* 0x00000010ff077819 */ /* 0x100fe40000011606 */
[----:B------:R-:W-:-:S04]  /*f9d0*/  SHF.R.U32.HI R6, RZ, 0x18, R6 ;  /* 0x00000018ff067819 */ /* 0x000fc80000011606 */
[----:B------:R-:W-:Y:S02]  /*f9e0*/  ISETP.GE.U32.AND P2, PT, R199, R6, PT ;  /* 0x00000006c700720c */ /* 0x000fe40003f46070 */
[----:B------:R-:W-:Y:S02]  /*f9f0*/  LOP3.LUT R7, R7, 0xff, RZ, 0xc0, !PT ;  /* 0x000000ff07077812 */ /* 0x000fe400078ec0ff */
[----:B------:R-:W-:Y:S02]  /*fa00*/  PRMT R23, R25, 0x7632, R23 ;  /* 0x0000763219177816 */ /* 0x000fe40000000017 */
[----:B------:R-:W-:Y:S02]  /*fa10*/  ISETP.GE.U32.AND P3, PT, R199, R7, PT ;  /* 0x00000007c700720c */ /* 0x000fe40003f66070 */
[----:B------:R-:W-:Y:S01]  /*fa20*/  PRMT R26, R27, 0x7632, R26 ;  /* 0x000076321b1a7816 */ /* 0x000fe2000000001a */
[----:B--2---:R-:W-:Y:S02]  /*fa30*/  @!P0 HADD2 R169, -R21.H0_H0, -RZ.H0_H0 ;  /* 0xa00000ff15a98230 */ /* 0x004fe40000000900 */
[----:B---3--:R-:W-:-:S03]  /*fa40*/  @!P5 HADD2 R3, -R27.H0_H0, -RZ.H0_H0 ;  /* 0xa00000ff1b03d230 */ /* 0x008fc60000000900 */
[----:B------:R-:W-:Y:S02]  /*fa50*/  PRMT R218, R169, 0x7610, R218 ;  /* 0x00007610a9da7816 */ /* 0x000fe400000000da */
[----:B------:R1:W5:Y:S01]  /*fa60*/  LDL.LU R169, [R1+0x3f8] ;  /* 0x0003f80001a97983 */ /* 0x0003620000300800 */
[----:B------:R-:W-:-:S03]  /*fa70*/  PRMT R9, R3, 0x7610, R9 ;  /* 0x0000761003097816 */ /* 0x000fc60000000009 */
[----:B------:R-:W2:Y:S01]  /*fa80*/  LDL.LU R3, [R1+0x3f4] ;  /* 0x0003f40001037983 */ /* 0x000ea20000300800 */
[----:B----4-:R-:W-:Y:S02]  /*fa90*/  @!P4 HADD2 R236, -R26.H0_H0, -RZ.H0_H0 ;  /* 0xa00000ff1aecc230 */ /* 0x010fe40000000900 */
[----:B------:R-:W-:-:S03]  /*faa0*/  @!P2 HADD2 R10, -R23.H0_H0, -RZ.H0_H0 ;  /* 0xa00000ff170aa230 */ /* 0x000fc60000000900 */
[----:B------:R-:W-:Y:S02]  /*fab0*/  PRMT R8, R236, 0x7610, R8 ;  /* 0x00007610ec087816 */ /* 0x000fe40000000008 */
[----:B------:R-:W-:Y:S01]  /*fac0*/  PRMT R6, R10, 0x7610, R6 ;  /* 0x000076100a067816 */ /* 0x000fe20000000006 */
[----:B------:R-:W-:Y:S01]  /*fad0*/  @!P3 HADD2 R11, -R25.H0_H0, -RZ.H0_H0 ;  /* 0xa00000ff190bb230 */ /* 0x000fe20000000900 */
[----:B------:R-:W-:Y:S02]  /*fae0*/  PRMT R236, R25, 0x5410, R23 ;  /* 0x0000541019ec7816 */ /* 0x000fe40000000017 */
[----:B------:R-:W-:Y:S01]  /*faf0*/  @!P2 PRMT R23, R6, 0x5410, RZ ;  /* 0x000054100617a816 */ /* 0x000fe200000000ff */
[----:B------:R-:W-:Y:S01]  /*fb00*/  IMAD.SHL.U32 R6, R0, 0x8, RZ ;  /* 0x0000000800067824 */ /* 0x000fe200078e00ff */
[----:B------:R-:W-:Y:S02]  /*fb10*/  @!P0 PRMT R21, R218, 0x5410, RZ ;  /* 0x00005410da158816 */ /* 0x000fe400000000ff */
[----:B------:R-:W-:Y:S01]  /*fb20*/  PRMT R7, R11, 0x7610, R7 ;  /* 0x000076100b077816 */ /* 0x000fe20000000007 */
[----:B------:R-:W-:Y:S01]  /*fb30*/  IMAD.WIDE R10, R6, 0x2, R4 ;  /* 0x00000002060a7825 */ /* 0x000fe200078e0204 */
[----:B------:R-:W-:Y:S01]  /*fb40*/  PRMT R218, R27, 0x5410, R26 ;  /* 0x000054101bda7816 */ /* 0x000fe2000000001a */
[----:B------:R3:W-:Y:S01]  /*fb50*/  STL [R1+0x2a0], R6 ;  /* 0x0002a00601007387 */ /* 0x0007e20000100800 */
[----:B------:R-:W-:Y:S01]  /*fb60*/  @!P4 PRMT R26, R8, 0x5410, RZ ;  /* 0x00005410081ac816 */ /* 0x000fe200000000ff */
[----:B------:R-:W-:-:S02]  /*fb70*/  IMAD.SHL.U32 R8, R0, 0x40, RZ ;  /* 0x0000004000087824 */ /* 0x000fc400078e00ff */
[----:B---3--:R-:W-:Y:S02]  /*fb80*/  IMAD R6, R0, 0x48, RZ ;  /* 0x0000004800067824 */ /* 0x008fe400078e02ff */
[----:B------:R-:W3:Y:S01]  /*fb90*/  LDL.LU R0, [R1+0x3f0] ;  /* 0x0003f00001007983 */ /* 0x000ee20000300800 */
[----:B------:R-:W-:Y:S01]  /*fba0*/  @!P5 PRMT R27, R9, 0x5410, RZ ;  /* 0x00005410091bd816 */ /* 0x000fe200000000ff */
[--C-:B------:R-:W-:Y:S01]  /*fbb0*/  IMAD.WIDE R8, R8, 0x2, R4.reuse ;  /* 0x0000000208087825 */ /* 0x100fe200078e0204 */
[----:B------:R-:W-:Y:S01]  /*fbc0*/  @!P3 PRMT R25, R7, 0x5410, RZ ;  /* 0x000054100719b816 */ /* 0x000fe200000000ff */
[----:B------:R4:W-:Y:S04]  /*fbd0*/  STL [R1+0x2a4], R6 ;  /* 0x0002a40601007387 */ /* 0x0009e80000100800 */
[----:B------:R1:W-:Y:S04]  /*fbe0*/  ST.E.U16 desc[UR4][R4.64], R152 ;  /* 0x0000009804007985 */ /* 0x0003e8000c101504 */
[----:B------:R1:W-:Y:S04]  /*fbf0*/  ST.E.U16 desc[UR4][R4.64+0x2], R151 ;  /* 0x0000029704007985 */ /* 0x0003e8000c101504 */
[----:B------:R1:W-:Y:S04]  /*fc00*/  ST.E.U16 desc[UR4][R10.64], R149 ;  /* 0x000000950a007985 */ /* 0x0003e8000c101504 */
[----:B------:R-:W-:Y:S04]  /*fc10*/  ST.E.U16 desc[UR4][R10.64+0x2], R150 ;  /* 0x000002960a007985 */ /* 0x000fe8000c101504 */
[----:B------:R1:W-:Y:S01]  /*fc20*/  ST.E.U16 desc[UR4][R8.64], R85 ;  /* 0x0000005508007985 */ /* 0x0003e2000c101504 */
[----:B----4-:R-:W-:-:S03]  /*fc30*/  IMAD.WIDE R6, R6, 0x2, R4 ;  /* 0x0000000206067825 */ /* 0x010fc600078e0204 */
[----:B------:R-:W-:Y:S04]  /*fc40*/  ST.E.U16 desc[UR4][R8.64+0x2], R84 ;  /* 0x0000025408007985 */ /* 0x000fe8000c101504 */
[----:B------:R4:W-:Y:S01]  /*fc50*/  ST.E.U16 desc[UR4][R6.64], R83 ;  /* 0x0000005306007985 */ /* 0x0009e2000c101504 */
[----:B-1----:R-:W-:Y:S02]  /*fc60*/  IMAD.MOV.U32 R152, RZ, RZ, R12 ;  /* 0x000000ffff987224 */ /* 0x002fe400078e000c */
[----:B------:R-:W-:Y:S02]  /*fc70*/  IMAD.MOV.U32 R151, RZ, RZ, R18 ;  /* 0x000000ffff977224 */ /* 0x000fe400078e0012 */
[----:B------:R-:W-:Y:S02]  /*fc80*/  IMAD.MOV.U32 R18, RZ, RZ, R222 ;  /* 0x000000ffff127224 */ /* 0x000fe400078e00de */
[----:B------:R-:W-:Y:S01]  /*fc90*/  IMAD.MOV.U32 R149, RZ, RZ, R16 ;  /* 0x000000ffff957224 */ /* 0x000fe200078e0010 */
[----:B------:R-:W-:Y:S01]  /*fca0*/  ST.E.U16 desc[UR4][R6.64+0x2], R82 ;  /* 0x0000025206007985 */ /* 0x000fe2000c101504 */
[----:B------:R-:W-:-:S02]  /*fcb0*/  IMAD.MOV.U32 R85, RZ, RZ, R223 ;  /* 0x000000ffff557224 */ /* 0x000fc400078e00df */
[----:B----4-:R-:W-:Y:S02]  /*fcc0*/  IMAD.MOV.U32 R83, RZ, RZ, R193 ;  /* 0x000000ffff537224 */ /* 0x010fe400078e00c1 */
[----:B------:R-:W-:-:S05]  /*fcd0*/  IMAD.WIDE.U32 R192, R192, -0x326172a9, RZ ;  /* 0xcd9e8d57c0c07825 */ /* 0x000fca00078e00ff */
[----:B------:R-:W-:Y:S01]  /*fce0*/  LOP3.LUT R12, R215, R193, RZ, 0x3c, !PT ;  /* 0x000000c1d70c7212 */ /* 0x000fe200078e3cff */
[----:B------:R-:W-:-:S04]  /*fcf0*/  IMAD.MOV.U32 R84, RZ, RZ, R13 ;  /* 0x000000ffff547224 */ /* 0x000fc800078e000d */
[----:B------:R-:W-:Y:S01]  /*fd00*/  IMAD.WIDE.U32 R222, R12, -0x2daee0ad, RZ ;  /* 0xd2511f530cde7825 */ /* 0x000fe200078e00ff */
[----:B------:R-:W-:-:S03]  /*fd10*/  LOP3.LUT R13, R179, R198, R176, 0x96, !PT ;  /* 0x000000c6b30d7212 */ /* 0x000fc600078e96b0 */
[----:B------:R-:W-:Y:S01]  /*fd20*/  IMAD.MOV.U32 R150, RZ, RZ, R14 ;  /* 0x000000ffff967224 */ /* 0x000fe200078e000e */
[-C--:B------:R-:W-:Y:S02]  /*fd30*/  LOP3.LUT R14, R154, R177.reuse, RZ, 0x3c, !PT ;  /* 0x000000b19a0e7212 */ /* 0x080fe400078e3cff */
[----:B------:R-:W-:Y:S01]  /*fd40*/  LOP3.LUT R12, R223, R198, R176, 0x96, !PT ;  /* 0x000000c6df0c7212 */ /* 0x000fe200078e96b0 */
[----:B------:R1:W-:Y:S01]  /*fd50*/  ST.E.U16 desc[UR4][R4.64+0x10], R148 ;  /* 0x0000109404007985 */ /* 0x0003e2000c101504 */
[----:B------:R-:W-:Y:S01]  /*fd60*/  LOP3.LUT R16, R153, R177, RZ, 0x3c, !PT ;  /* 0x000000b199107212 */ /* 0x000fe200078e3cff */
[----:B------:R-:W-:Y:S02]  /*fd70*/  IMAD.MOV.U32 R153, RZ, RZ, R149 ;  /* 0x000000ffff997224 */ /* 0x000fe400078e0095 */
[----:B------:R-:W-:Y:S01]  /*fd80*/  ST.E.U16 desc[UR4][R4.64+0x12], R121 ;  /* 0x0000127904007985 */ /* 0x000fe2000c101504 */
[----:B------:R-:W-:Y:S02]  /*fd90*/  IMAD.MOV.U32 R154, RZ, RZ, R150 ;  /* 0x000000ffff9a7224 */ /* 0x000fe400078e0096 */
[----:B------:R-:W-:Y:S01]  /*fda0*/  IMAD.MOV.U32 R149, RZ, RZ, R19 ;  /* 0x000000ffff957224 */ /* 0x000fe200078e0013 */
[----:B------:R4:W-:Y:S01]  /*fdb0*/  ST.E.U16 desc[UR4][R10.64+0x12], R120 ;  /* 0x000012780a007985 */ /* 0x0009e2000c101504 */
[----:B------:R-:W-:-:S02]  /*fdc0*/  IMAD.MOV.U32 R19, RZ, RZ, R174 ;  /* 0x000000ffff137224 */ /* 0x000fc400078e00ae */
[----:B------:R-:W-:Y:S01]  /*fdd0*/  IMAD.MOV.U32 R150, RZ, RZ, R175 ;  /* 0x000000ffff967224 */ /* 0x000fe200078e00af */
[----:B------:R-:W-:Y:S01]  /*fde0*/  ST.E.U16 desc[UR4][R10.64+0x10], R108 ;  /* 0x0000106c0a007985 */ /* 0x000fe2000c101504 */
[----:B------:R-:W-:-:S03]  /*fdf0*/  IMAD.WIDE.U32 R174, R12, -0x326172a9, RZ ;  /* 0xcd9e8d570cae7825 */ /* 0x000fc600078e00ff */
[----:B------:R4:W-:Y:S04]  /*fe00*/  ST.E.U16 desc[UR4][R8.64+0x10], R81 ;  /* 0x0000105108007985 */ /* 0x0009e8000c101504 */
[----:B------:R4:W-:Y:S01]  /*fe10*/  ST.E.U16 desc[UR4][R8.64+0x12], R79 ;  /* 0x0000124f08007985 */ /* 0x0009e2000c101504 */
[----:B-1----:R-:W-:Y:S02]  /*fe20*/  IMAD.MOV.U32 R148, RZ, RZ, R151 ;  /* 0x000000ffff947224 */ /* 0x002fe400078e0097 */
[----:B------:R-:W-:Y:S02]  /*fe30*/  IMAD.MOV.U32 R151, RZ, RZ, R15 ;  /* 0x000000ffff977224 */ /* 0x000fe400078e000f */
[----:B------:R-:W-:Y:S01]  /*fe40*/  IMAD.WIDE.U32 R14, R14, -0x326172a9, RZ ;  /* 0xcd9e8d570e0e7825 */ /* 0x000fe200078e00ff */
[----:B------:R-:W-:Y:S03]  /*fe50*/  ST.E.U16 desc[UR4][R6.64+0x10], R73 ;  /* 0x0000104906007985 */ /* 0x000fe6000c101504 */
[----:B----4-:R-:W-:Y:S01]  /*fe60*/  IMAD.WIDE.U32 R120, R13, -0x326172a9, RZ ;  /* 0xcd9e8d570d787825 */ /* 0x010fe200078e00ff */
[----:B------:R1:W-:Y:S03]  /*fe70*/  ST.E.U16 desc[UR4][R6.64+0x12], R74 ;  /* 0x0000124a06007985 */ /* 0x0003e6000c101504 */
[----:B------:R-:W-:Y:S01]  /*fe80*/  IMAD.WIDE.U32 R12, R16, -0x326172a9, RZ ;  /* 0xcd9e8d57100c7825 */ /* 0x000fe200078e00ff */
[----:B------:R-:W-:Y:S04]  /*fe90*/  ST.E.U16 desc[UR4][R4.64+0x20], R91 ;  /* 0x0000205b04007985 */ /* 0x000fe8000c101504 */
[----:B------:R4:W-:Y:S01]  /*fea0*/  ST.E.U16 desc[UR4][R4.64+0x22], R90 ;  /* 0x0000225a04007985 */ /* 0x0009e2000c101504 */
[----:B------:R-:W-:-:S02]  /*feb0*/  LOP3.LUT R81, R121, R221, R12, 0x96, !PT ;  /* 0x000000dd79517212 */ /* 0x000fc400078e960c */
[-C--:B------:R-:W-:Y:S01]  /*fec0*/  LOP3.LUT R79, R15, R224.reuse, R196, 0x96, !PT ;  /* 0x000000e00f4f7212 */ /* 0x080fe200078e96c4 */
[----:B------:R4:W-:Y:S01]  /*fed0*/  ST.E.U16 desc[UR4][R10.64+0x20], R89 ;  /* 0x000020590a007985 */ /* 0x0009e2000c101504 */
[----:B------:R-:W-:Y:S01]  /*fee0*/  IMAD.MOV.U32 R16, RZ, RZ, R85 ;  /* 0x000000ffff107224 */ /* 0x000fe200078e0055 */
[CC--:B------:R-:W-:Y:S01]  /*fef0*/  LOP3.LUT R85, R13.reuse, R224.reuse, R192, 0x96, !PT ;  /* 0x000000e00d557212 */ /* 0x0c0fe200078e96c0 */
[----:B------:R-:W-:Y:S01]  /*ff00*/  IMAD.MOV.U32 R108, RZ, RZ, R83 ;  /* 0x000000ffff6c7224 */ /* 0x000fe200078e0053 */
[----:B------:R-:W-:Y:S04]  /*ff10*/  ST.E.U16 desc[UR4][R10.64+0x22], R147 ;  /* 0x000022930a007985 */ /* 0x000fe8000c101504 */
[----:B------:R4:W-:Y:S01]  /*ff20*/  ST.E.U16 desc[UR4][R8.64+0x20], R75 ;  /* 0x0000204b08007985 */ /* 0x0009e2000c101504 */
[----:B-1----:R-:W-:-:S02]  /*ff30*/  LOP3.LUT R74, R13, R224, R196, 0x96, !PT ;  /* 0x000000e00d4a7212 */ /* 0x002fc400078e96c4 */
[----:B----4-:R-:W-:Y:S02]  /*ff40*/  LOP3.LUT R90, R175, R221, R12, 0x96, !PT ;  /* 0x000000ddaf5a7212 */ /* 0x010fe400078e960c */
[----:B------:R-:W-:Y:S02]  /*ff50*/  LOP3.LUT R12, R158, R177, RZ, 0x3c, !PT ;  /* 0x000000b19e0c7212 */ /* 0x000fe400078e3cff */
[----:B------:R-:W-:Y:S01]  /*ff60*/  LOP3.LUT R89, R15, R224, R192, 0x96, !PT ;  /* 0x000000e00f597212 */ /* 0x000fe200078e96c0 */
[----:B------:R-:W-:Y:S02]  /*ff70*/  IMAD.MOV.U32 R15, RZ, RZ, R171 ;  /* 0x000000ffff0f7224 */ /* 0x000fe400078e00ab */
[----:B------:R-:W-:Y:S01]  /*ff80*/  IMAD.WIDE.U32 R12, R12, -0x326172a9, RZ ;  /* 0xcd9e8d570c0c7825 */ /* 0x000fe200078e00ff */
[----:B------:R-:W-:Y:S02]  /*ff90*/  ST.E.U16 desc[UR4][R8.64+0x22], R80 ;  /* 0x0000225008007985 */ /* 0x000fe4000c101504 */
[----:B------:R-:W-:-:S02]  /*ffa0*/  LOP3.LUT R75, R121, R221, R12, 0x96, !PT ;  /* 0x000000dd794b7212 */ /* 0x000fc400078e960c */
[----:B------:R-:W-:Y:S01]  /*ffb0*/  ST.E.U16 desc[UR4][R6.64+0x20], R77 ;  /* 0x0000204d06007985 */ /* 0x000fe2000c101504 */
[-C--:B------:R-:W-:Y:S01]  /*ffc0*/  LOP3.LUT R83, R175, R221.reuse, R12, 0x96, !PT ;  /* 0x000000ddaf537212 */ /* 0x080fe200078e960c */
[----:B------:R-:W-:Y:S02]  /*ffd0*/  IMAD.MOV.U32 R12, RZ, RZ, R196 ;  /* 0x000000ffff0c7224 */ /* 0x000fe400078e00c4 */
[----:B------:R-:W-:Y:S01]  /*ffe0*/  ST.E.U16 desc[UR4][R6.64+0x22], R76 ;  /* 0x0000224c06007985 */ /* 0x000fe2000c101504 */
[-C--:B------:R-:W-:Y:S01]  /*fff0*/  LOP3.LUT R82, R121, R221.reuse, R14, 0x96, !PT ;  /* 0x000000dd79527212 */ /* 0x080fe200078e960e */
[----:B------:R-:W-:Y:S01]  /*10000*/  IMAD.MOV.U32 R73, RZ, RZ, R84 ;  /* 0x000000ffff497224 */ /* 0x000fe200078e0054 */
[----:B------:R-:W-:Y:S01]  /*10010*/  LOP3.LUT R91, R175, R221, R14, 0x96, !PT ;  /* 0x000000ddaf5b7212 */ /* 0x000fe200078e960e */
[----:B------:R-:W-:Y:S01]  /*10020*/  IMAD.MOV.U32 R14, RZ, RZ, R18 ;  /* 0x000000ffff0e7224 */ /* 0x000fe200078e0012 */
[CC--:B------:R-:W-:Y:S02]  /*10030*/  LOP3.LUT R18, R13.reuse, R224.reuse, R196, 0x96, !PT ;  /* 0x000000e00d127212 */ /* 0x0c0fe400078e96c4 */
[----:B------:R-:W-:Y:S01]  /*10040*/  LOP3.LUT R84, R13, R224, R192, 0x96, !PT ;  /* 0x000000e00d547212 */ /* 0x000fe200078e96c0 */
[----:B------:R-:W-:Y:S01]  /*10050*/  IMAD.MOV.U32 R13, RZ, RZ, R197 ;  /* 0x000000ffff0d7224 */ /* 0x000fe200078e00c5 */
[----:B------:R-:W-:Y:S01]  /*10060*/  ST.E.U16 desc[UR4][R4.64+0x30], R146 ;  /* 0x0000309204007985 */ /* 0x000fe2000c101504 */
[----:B------:R-:W-:-:S03]  /*10070*/  IMAD.MOV.U32 R158, RZ, RZ, R16 ;  /* 0x000000ffff9e7224 */ /* 0x000fc600078e0010 */
[----:B------:R-:W-:Y:S04]  /*10080*/  ST.E.U16 desc[UR4][R4.64+0x32], R145 ;  /* 0x0000329104007985 */ /* 0x000fe8000c101504 */
[----:B------:R1:W-:Y:S01]  /*10090*/  ST.E.U16 desc[UR4][R10.64+0x30], R143 ;  /* 0x0000308f0a007985 */ /* 0x0003e2000c101504 */
[----:B------:R-:W-:-:S03]  /*100a0*/  IMAD.MOV.U32 R147, RZ, RZ, R15 ;  /* 0x000000ffff937224 */ /* 0x000fc600078e000f */
[----:B------:R4:W-:Y:S01]  /*100b0*/  ST.E.U16 desc[UR4][R10.64+0x32], R144 ;  /* 0x000032900a007985 */ /* 0x0009e2000c101504 */
[----:B-1----:R-:W-:Y:S02]  /*100c0*/  IMAD.MOV.U32 R143, RZ, RZ, R14 ;  /* 0x000000ffff8f7224 */ /* 0x002fe400078e000e */
[----:B--2---:R-:W-:Y:S02]  /*100d0*/  IMAD R171, R2, 0x2, R3 ;  /* 0x0000000202ab7824 */ /* 0x004fe400078e0203 */
[----:B------:R-:W-:-:S05]  /*100e0*/  IMAD.SHL.U32 R2, R180, 0x4, RZ ;  /* 0x00000004b4027824 */ /* 0x000fca00078e00ff */
[----:B------:R-:W-:-:S05]  /*100f0*/  LOP3.LUT R2, R177, R195, R2, 0x96, !PT ;  /* 0x000000c3b1027212 */ /* 0x000fca00078e9602 */
[----:B------:R-:W-:-:S05]  /*10100*/  IMAD.WIDE.U32 R76, R2, -0x326172a9, RZ ;  /* 0xcd9e8d57024c7825 */ /* 0x000fca00078e00ff */
[----:B------:R-:W-:Y:S02]  /*10110*/  LOP3.LUT R2, R77, R224, R12, 0x96, !PT ;  /* 0x000000e04d027212 */ /* 0x000fe400078e960c */
[----:B------:R-:W-:-:S03]  /*10120*/  LOP3.LUT R12, R121, R221, R76, 0x96, !PT ;  /* 0x000000dd790c7212 */ /* 0x000fc600078e964c */
[----:B------:R-:W-:-:S04]  /*10130*/  IMAD.WIDE.U32 R2, R2, -0x2daee0ad, RZ ;  /* 0xd2511f5302027825 */ /* 0x000fc800078e00ff */
[----:B------:R-:W-:Y:S01]  /*10140*/  IMAD.WIDE.U32 R12, R12, -0x2daee0ad, RZ ;  /* 0xd2511f530c0c7825 */ /* 0x000fe200078e00ff */
[----:B------:R-:W-:-:S04]  /*10150*/  LOP3.LUT R16, R3, R225, R178, 0x96, !PT ;  /* 0x000000e103107212 */ /* 0x000fc800078e96b2 */
[----:B------:R-:W-:Y:S01]  /*10160*/  LOP3.LUT R14, R13, R226, R2, 0x96, !PT ;  /* 0x000000e20d0e7212 */ /* 0x000fe200078e9602 */
[----:B----4-:R-:W-:Y:S02]  /*10170*/  IMAD.MOV.U32 R144, RZ, RZ, R17 ;  /* 0x000000ffff907224 */ /* 0x010fe400078e0011 */
        /* <DEDUP_REMOVED lines=8> */
[----:B------:R-:W-:Y:S01]  /*10200*/  ST.E.U16 desc[UR4][R8.64+0x30], R78 ;  /* 0x0000304e08007985 */ /* 0x000fe2000c101504 */
[----:B------:R-:W-:-:S03]  /*10210*/  IMAD.WIDE.U32 R12, R12, -0x326172a9, RZ ;  /* 0xcd9e8d570c0c7825 */ /* 0x000fc600078e00ff */
[----:B------:R-:W-:Y:S01]  /*10220*/  ST.E.U16 desc[UR4][R8.64+0x32], R87 ;  /* 0x0000325708007985 */ /* 0x000fe2000c101504 */
[----:B------:R-:W-:-:S03]  /*10230*/  IMAD.WIDE.U32 R2, R2, -0x326172a9, RZ ;  /* 0xcd9e8d5702027825 */ /* 0x000fc600078e00ff */
[----:B------:R1:W-:Y:S01]  /*10240*/  ST.E.U16 desc[UR4][R6.64+0x30], R86 ;  /* 0x0000305606007985 */ /* 0x0003e2000c101504 */
[----:B------:R-:W-:Y:S01]  /*10250*/  IMAD.MOV.U32 R15, RZ, RZ, R20 ;  /* 0x000000ffff0f7224 */ /* 0x000fe200078e0014 */
[----:B------:R-:W-:Y:S02]  /*10260*/  LOP3.LUT R20, R3, R233, R12, 0x96, !PT ;  /* 0x000000e903147212 */ /* 0x000fe400078e960c */
[----:B------:R-:W-:Y:S04]  /*10270*/  ST.E.U16 desc[UR4][R6.64+0x32], R88 ;  /* 0x0000325806007985 */ /* 0x000fe8000c101504 */
[----:B------:R-:W-:Y:S04]  /*10280*/  ST.E.U16 desc[UR4][R4.64+0x40], R142 ;  /* 0x0000408e04007985 */ /* 0x000fe8000c101504 */
[----:B------:R-:W-:Y:S04]  /*10290*/  ST.E.U16 desc[UR4][R4.64+0x42], R141 ;  /* 0x0000428d04007985 */ /* 0x000fe8000c101504 */
[----:B------:R-:W-:Y:S04]  /*102a0*/  ST.E.U16 desc[UR4][R10.64+0x40], R139 ;  /* 0x0000408b0a007985 */ /* 0x000fe8000c101504 */
[----:B------:R2:W-:Y:S01]  /*102b0*/  ST.E.U16 desc[UR4][R10.64+0x42], R140 ;  /* 0x0000428c0a007985 */ /* 0x0005e2000c101504 */
[----:B-1----:R-:W-:-:S03]  /*102c0*/  IMAD.MOV.U32 R86, RZ, RZ, R192 ;  /* 0x000000ffff567224 */ /* 0x002fc600078e00c0 */
[----:B------:R-:W-:Y:S01]  /*102d0*/  ST.E.U16 desc[UR4][R8.64+0x40], R72 ;  /* 0x0000404808007985 */ /* 0x000fe2000c101504 */
[----:B------:R-:W-:Y:S02]  /*102e0*/  IMAD.MOV.U32 R87, RZ, RZ, R193 ;  /* 0x000000ffff577224 */ /* 0x000fe400078e00c1 */
[----:B------:R-:W-:Y:S01]  /*102f0*/  IMAD.MOV.U32 R12, RZ, RZ, R86 ;  /* 0x000000ffff0c7224 */ /* 0x000fe200078e0056 */
[----:B------:R1:W-:Y:S01]  /*10300*/  ST.E.U16 desc[UR4][R8.64+0x42], R71 ;  /* 0x0000424708007985 */ /* 0x0003e2000c101504 */
[----:B------:R-:W-:-:S03]  /*10310*/  IMAD.MOV.U32 R17, RZ, RZ, R19 ;  /* 0x000000ffff117224 */ /* 0x000fc600078e0013 */
[----:B------:R-:W-:Y:S01]  /*10320*/  ST.E.U16 desc[UR4][R6.64+0x40], R69 ;  /* 0x0000404506007985 */ /* 0x000fe2000c101504 */
[----:B------:R-:W-:-:S03]  /*10330*/  LOP3.LUT R78, R13, R228, R14, 0x96, !PT ;  /* 0x000000e40d4e7212 */ /* 0x000fc600078e960e */
[----:B------:R-:W-:Y:S01]  /*10340*/  ST.E.U16 desc[UR4][R6.64+0x42], R70 ;  /* 0x0000424606007985 */ /* 0x000fe2000c101504 */
[----:B------:R-:W-:-:S03]  /*10350*/  IMAD.MOV.U32 R13, RZ, RZ, R87 ;  /* 0x000000ffff0d7224 */ /* 0x000fc600078e0057 */
[----:B------:R-:W-:Y:S01]  /*10360*/  ST.E.U16 desc[UR4][R4.64+0x50], R138 ;  /* 0x0000508a04007985 */ /* 0x000fe2000c101504 */
[----:B------:R-:W-:-:S03]  /*10370*/  LOP3.LUT R19, R77, R224, R12, 0x96, !PT ;  /* 0x000000e04d137212 */ /* 0x000fc600078e960c */
[----:B------:R-:W-:Y:S01]  /*10380*/  ST.E.U16 desc[UR4][R4.64+0x52], R137 ;  /* 0x0000528904007985 */ /* 0x000fe2000c101504 */
[----:B------:R-:W-:-:S03]  /*10390*/  IMAD.MOV.U32 R77, RZ, RZ, R15 ;  /* 0x000000ffff4d7224 */ /* 0x000fc600078e000f */
[----:B------:R-:W-:Y:S01]  /*103a0*/  ST.E.U16 desc[UR4][R10.64+0x50], R135 ;  /* 0x000050870a007985 */ /* 0x000fe2000c101504 */
[----:B------:R-:W-:-:S03]  /*103b0*/  IMAD.WIDE.U32 R12, R79, -0x2daee0ad, RZ ;  /* 0xd2511f534f0c7825 */ /* 0x000fc600078e00ff */
[----:B------:R-:W-:Y:S01]  /*103c0*/  ST.E.U16 desc[UR4][R10.64+0x52], R136 ;  /* 0x000052880a007985 */ /* 0x000fe2000c101504 */
[----:B--2---:R-:W-:-:S03]  /*103d0*/  IMAD.WIDE.U32 R140, R82, -0x2daee0ad, RZ ;  /* 0xd2511f53528c7825 */ /* 0x004fc600078e00ff */
[----:B------:R-:W-:Y:S01]  /*103e0*/  ST.E.U16 desc[UR4][R8.64+0x50], R68 ;  /* 0x0000504408007985 */ /* 0x000fe2000c101504 */
[----:B------:R-:W-:-:S03]  /*103f0*/  IMAD.WIDE.U32 R14, R18, -0x2daee0ad, RZ ;  /* 0xd2511f53120e7825 */ /* 0x000fc600078e00ff */
[----:B------:R-:W-:Y:S01]  /*10400*/  ST.E.U16 desc[UR4][R8.64+0x52], R67 ;  /* 0x0000524308007985 */ /* 0x000fe2000c101504 */
[----:B------:R-:W-:-:S03]  /*10410*/  IMAD.MOV.U32 R146, RZ, RZ, R108 ;  /* 0x000000ffff927224 */ /* 0x000fc600078e006c */
[----:B------:R-:W-:Y:S01]  /*10420*/  ST.E.U16 desc[UR4][R6.64+0x50], R65 ;  /* 0x0000504106007985 */ /* 0x000fe2000c101504 */
[----:B------:R-:W-:-:S03]  /*10430*/  IMAD.MOV.U32 R145, RZ, RZ, R73 ;  /* 0x000000ffff917224 */ /* 0x000fc600078e0049 */
[----:B------:R-:W-:Y:S01]  /*10440*/  ST.E.U16 desc[UR4][R6.64+0x52], R64 ;  /* 0x0000524006007985 */ /* 0x000fe2000c101504 */
[----:B------:R-:W-:-:S03]  /*10450*/  LOP3.LUT R80, R2, 0xffff, RZ, 0xc0, !PT ;  /* 0x0000ffff02507812 */ /* 0x000fc600078ec0ff */
[----:B------:R2:W-:Y:S01]  /*10460*/  ST.E.U16 desc[UR4][R4.64+0x60], R134 ;  /* 0x0000608604007985 */ /* 0x0005e2000c101504 */
[----:B------:R-:W-:-:S03]  /*10470*/  LOP3.LUT R108, R2, 0xff, RZ, 0xc0, !PT ;  /* 0x000000ff026c7812 */ /* 0x000fc600078ec0ff */
[----:B------:R-:W-:Y:S01]  /*10480*/  ST.E.U16 desc[UR4][R4.64+0x62], R133 ;  /* 0x0000628504007985 */ /* 0x000fe2000c101504 */
[--C-:B------:R-:W-:Y:S01]  /*10490*/  SHF.R.U32.HI R86, RZ, 0x10, R2.reuse ;  /* 0x00000010ff567819 */ /* 0x100fe20000011602 */
[----:B-1----:R-:W-:Y:S02]  /*104a0*/  IMAD.MOV.U32 R71, RZ, RZ, R143 ;  /* 0x000000ffff477224 */ /* 0x002fe400078e008f */
[----:B------:R-:W-:Y:S01]  /*104b0*/  ST.E.U16 desc[UR4][R10.64+0x60], R129 ;  /* 0x000060810a007985 */ /* 0x000fe2000c101504 */
[----:B------:R-:W-:-:S03]  /*104c0*/  SHF.R.U32.HI R87, RZ, 0x18, R2 ;  /* 0x00000018ff577819 */ /* 0x000fc60000011602 */
[----:B------:R-:W-:Y:S01]  /*104d0*/  ST.E.U16 desc[UR4][R10.64+0x62], R128 ;  /* 0x000062800a007985 */ /* 0x000fe2000c101504 */
[----:B------:R-:W-:Y:S01]  /*104e0*/  LOP3.LUT R73, R175, R221, R76, 0x96, !PT ;  /* 0x000000ddaf497212 */ /* 0x000fe200078e964c */
[----:B------:R-:W-:Y:S02]  /*104f0*/  IMAD.MOV.U32 R76, RZ, RZ, R17 ;  /* 0x000000ffff4c7224 */ /* 0x000fe400078e0011 */
[----:B------:R-:W-:Y:S01]  /*10500*/  ST.E.U16 desc[UR4][R8.64+0x60], R58 ;  /* 0x0000603a08007985 */ /* 0x000fe2000c101504 */
[----:B------:R-:W-:-:S03]  /*10510*/  IMAD.WIDE.U32 R2, R74, -0x2daee0ad, RZ ;  /* 0xd2511f534a027825 */ /* 0x000fc600078e00ff */
[----:B------:R1:W-:Y:S01]  /*10520*/  ST.E.U16 desc[UR4][R8.64+0x62], R57 ;  /* 0x0000623908007985 */ /* 0x0003e2000c101504 */
[----:B------:R-:W-:Y:S01]  /*10530*/  IMAD.WIDE.U32 R142, R81, -0x2daee0ad, RZ ;  /* 0xd2511f53518e7825 */ /* 0x000fe200078e00ff */
[----:B------:R-:W-:Y:S02]  /*10540*/  LOP3.LUT R18, R13, R225, R178, 0x96, !PT ;  /* 0x000000e10d127212 */ /* 0x000fe400078e96b2 */
[----:B------:R4:W-:Y:S01]  /*10550*/  ST.E.U16 desc[UR4][R6.64+0x60], R56 ;  /* 0x0000603806007985 */ /* 0x0009e2000c101504 */
[----:B--2---:R-:W-:-:S03]  /*10560*/  IMAD.WIDE.U32 R134, R75, -0x2daee0ad, RZ ;  /* 0xd2511f534b867825 */ /* 0x004fc600078e00ff */
[----:B------:R-:W-:Y:S01]  /*10570*/  ST.E.U16 desc[UR4][R6.64+0x62], R55 ;  /* 0x0000623706007985 */ /* 0x000fe2000c101504 */
[----:B------:R-:W-:-:S03]  /*10580*/  LOP3.LUT R17, R141, R226, R12, 0x96, !PT ;  /* 0x000000e28d117212 */ /* 0x000fc600078e960c */
[----:B------:R2:W-:Y:S01]  /*10590*/  ST.E.U16 desc[UR4][R4.64+0x70], R127 ;  /* 0x0000707f04007985 */ /* 0x0005e2000c101504 */
[----:B------:R-:W-:-:S03]  /*105a0*/  IMAD.WIDE.U32 R12, R89, -0x2daee0ad, RZ ;  /* 0xd2511f53590c7825 */ /* 0x000fc600078e00ff */
[----:B------:R3:W-:Y:S04]  /*105b0*/  ST.E.U16 desc[UR4][R4.64+0x72], R132 ;  /* 0x0000728404007985 */ /* 0x0007e8000c101504 */
[----:B------:R-:W-:Y:S04]  /*105c0*/  ST.E.U16 desc[UR4][R10.64+0x70], R131 ;  /* 0x000070830a007985 */ /* 0x000fe8000c101504 */
[----:B------:R-:W-:Y:S01]  /*105d0*/  ST.E.U16 desc[UR4][R10.64+0x72], R130 ;  /* 0x000072820a007985 */ /* 0x000fe2000c101504 */
[----:B-1----:R-:W-:-:S03]  /*105e0*/  LOP3.LUT R57, R15, R225, R178, 0x96, !PT ;  /* 0x000000e10f397212 */ /* 0x002fc600078e96b2 */
[----:B------:R-:W-:Y:S01]  /*105f0*/  ST.E.U16 desc[UR4][R8.64+0x70], R63 ;  /* 0x0000703f08007985 */ /* 0x000fe2000c101504 */
[----:B----4-:R-:W-:-:S03]  /*10600*/  LOP3.LUT R56, R135, R226, R14, 0x96, !PT ;  /* 0x000000e287387212 */ /* 0x010fc600078e960e */
[----:B------:R1:W-:Y:S01]  /*10610*/  ST.E.U16 desc[UR4][R8.64+0x72], R62 ;  /* 0x0000723e08007985 */ /* 0x0003e2000c101504 */
[----:B------:R-:W-:Y:S01]  /*10620*/  IMAD.WIDE.U32 R14, R84, -0x2daee0ad, RZ ;  /* 0xd2511f53540e7825 */ /* 0x000fe200078e00ff */
[----:B------:R-:W-:-:S03]  /*10630*/  LOP3.LUT R133, R143, R226, R2, 0x96, !PT ;  /* 0x000000e28f857212 */ /* 0x000fc600078e9602 */
[----:B------:R-:W-:Y:S02]  /*10640*/  IMAD.MOV.U32 R72, RZ, RZ, R144 ;  /* 0x000000ffff487224 */ /* 0x000fe400078e0090 */
[----:B------:R-:W-:Y:S01]  /*10650*/  IMAD.MOV.U32 R69, RZ, RZ, R145 ;  /* 0x000000ffff457224 */ /* 0x000fe200078e0091 */
[-C--:B--2---:R-:W-:Y:S01]  /*10660*/  LOP3.LUT R127, R3, R225.reuse, R178, 0x96, !PT ;  /* 0x000000e1037f7212 */ /* 0x084fe200078e96b2 */
[----:B------:R-:W-:Y:S01]  /*10670*/  IMAD.WIDE.U32 R2, R85, -0x2daee0ad, RZ ;  /* 0xd2511f5355027825 */ /* 0x000fe200078e00ff */
[----:B------:R2:W-:Y:S03]  /*10680*/  ST.E.U16 desc[UR4][R6.64+0x70], R59 ;  /* 0x0000703b06007985 */ /* 0x0005e6000c101504 */
[----:B------:R-:W-:Y:S01]  /*10690*/  IMAD.WIDE.U32 R144, R90, -0x2daee0ad, RZ ;  /* 0xd2511f535a907825 */ /* 0x000fe200078e00ff */
[-CC-:B------:R-:W-:Y:S02]  /*106a0*/  LOP3.LUT R90, R13, R225.reuse, R222.reuse, 0x96, !PT ;  /* 0x000000e10d5a7212 */ /* 0x180fe400078e96de */
[-CC-:B------:R-:W-:Y:S01]  /*106b0*/  LOP3.LUT R13, R15, R225.reuse, R222.reuse, 0x96, !PT ;  /* 0x000000e10f0d7212 */ /* 0x180fe200078e96de */
[----:B------:R-:W-:Y:S01]  /*106c0*/  IMAD.WIDE.U32 R138, R91, -0x2daee0ad, RZ ;  /* 0xd2511f535b8a7825 */ /* 0x000fe200078e00ff */
[----:B---3--:R-:W-:Y:S01]  /*106d0*/  LOP3.LUT R132, R3, R225, R222, 0x96, !PT ;  /* 0x000000e103847212 */ /* 0x008fe200078e96de */
[----:B------:R-:W-:Y:S02]  /*106e0*/  ST.E.U16 desc[UR4][R6.64+0x72], R66 ;  /* 0x0000724206007985 */ /* 0x000fe4000c101504 */
[----:B-1----:R-:W-:Y:S01]  /*106f0*/  IMAD.WIDE.U32 R62, R83, -0x2daee0ad, RZ ;  /* 0xd2511f53533e7825 */ /* 0x002fe200078e00ff */
[----:B------:R-:W-:-:S04]  /*10700*/  LOP3.LUT R135, R145, R226, R2, 0x96, !PT ;  /* 0x000000e291877212 */ /* 0x000fc800078e9602 */
[-C--:B------:R-:W-:Y:S01]  /*10710*/  LOP3.LUT R55, R63, R226.reuse, R14, 0x96, !PT ;  /* 0x000000e23f377212 */ /* 0x080fe200078e960e */
[----:B------:R-:W-:Y:S01]  /*10720*/  IMAD.WIDE.U32 R14, R19, -0x2daee0ad, RZ ;  /* 0xd2511f53130e7825 */ /* 0x000fe200078e00ff */
[----:B------:R-:W-:Y:S03]  /*10730*/  ST.E.U16 desc[UR4][R4.64+0x80], R114 ;  /* 0x0000807204007985 */ /* 0x000fe6000c101504 */
[----:B--2---:R-:W-:Y:S01]  /*10740*/  IMAD.WIDE.U32 R58, R73, -0x2daee0ad, RZ ;  /* 0xd2511f53493a7825 */ /* 0x004fe200078e00ff */
[----:B------:R1:W-:Y:S01]  /*10750*/  ST.E.U16 desc[UR4][R4.64+0x82], R113 ;  /* 0x0000827104007985 */ /* 0x0003e2000c101504 */
[----:B------:R-:W-:Y:S02]  /*10760*/  LOP3.LUT R91, R139, R226, R12, 0x96, !PT ;  /* 0x000000e28b5b7212 */ /* 0x000fe400078e960c */
[----:B------:R-:W-:Y:S01]  /*10770*/  IMAD.WIDE.U32 R2, R18, -0x326172a9, RZ ;  /* 0xcd9e8d5712027825 */ /* 0x000fe200078e00ff */
[----:B------:R2:W-:Y:S01]  /*10780*/  ST.E.U16 desc[UR4][R10.64+0x80], R110 ;  /* 0x0000806e0a007985 */ /* 0x0005e2000c101504 */
[----:B------:R-:W-:-:S02]  /*10790*/  LOP3.LUT R12, R15, R225, R222, 0x96, !PT ;  /* 0x000000e10f0c7212 */ /* 0x000fc400078e96de */
[----:B------:R-:W-:Y:S01]  /*107a0*/  IMAD.WIDE.U32 R136, R17, -0x326172a9, RZ ;  /* 0xcd9e8d5711887825 */ /* 0x000fe200078e00ff */
[----:B------:R3:W-:Y:S01]  /*107b0*/  ST.E.U16 desc[UR4][R10.64+0x82], R115 ;  /* 0x000082730a007985 */ /* 0x0007e2000c101504 */
[----:B------:R-:W-:-:S03]  /*107c0*/  LOP3.LUT R17, R59, R226, R14, 0x96, !PT ;  /* 0x000000e23b117212 */ /* 0x000fc600078e960e */
[----:B------:R-:W-:Y:S04]  /*107d0*/  ST.E.U16 desc[UR4][R8.64+0x80], R50 ;  /* 0x0000803208007985 */ /* 0x000fe8000c101504 */
[----:B------:R-:W-:Y:S01]  /*107e0*/  ST.E.U16 desc[UR4][R8.64+0x82], R45 ;  /* 0x0000822d08007985 */ /* 0x000fe2000c101504 */
[----:B------:R-:W-:-:S03]  /*107f0*/  IMAD.WIDE.U32 R130, R56, -0x326172a9, RZ ;  /* 0xcd9e8d5738827825 */ /* 0x000fc600078e00ff */
[----:B------:R-:W-:Y:S04]  /*10800*/  ST.E.U16 desc[UR4][R6.64+0x80], R24 ;  /* 0x0000801806007985 */ /* 0x000fe8000c101504 */
[----:B------:R4:W-:Y:S01]  /*10810*/  ST.E.U16 desc[UR4][R6.64+0x82], R44 ;  /* 0x0000822c06007985 */ /* 0x0009e2000c101504 */
[----:B------:R-:W-:Y:S01]  /*10820*/  IMAD.WIDE.U32 R18, R12, -0x326172a9, RZ ;  /* 0xcd9e8d570c127825 */ /* 0x000fe200078e00ff */
[----:B-1----:R-:W-:Y:S02]  /*10830*/  LOP3.LUT R113, R137, R230, R2, 0x96, !PT ;  /* 0x000000e689717212 */ /* 0x002fe400078e9602 */
[----:B------:R-:W-:Y:S01]  /*10840*/  ST.E.U16 desc[UR4][R4.64+0x90], R109 ;  /* 0x0000906d04007985 */ /* 0x000fe2000c101504 */
[----:B--2---:R-:W-:-:S03]  /*10850*/  LOP3.LUT R110, R3, R220, R120, 0x96, !PT ;  /* 0x000000dc036e7212 */ /* 0x004fc600078e9678 */
[----:B------:R-:W-:Y:S01]  /*10860*/  ST.E.U16 desc[UR4][R4.64+0x92], R126 ;  /* 0x0000927e04007985 */ /* 0x000fe2000c101504 */
[----:B------:R-:W-:-:S03]  /*10870*/  IMAD.WIDE.U32 R2, R57, -0x326172a9, RZ ;  /* 0xcd9e8d5739027825 */ /* 0x000fc600078e00ff */
[----:B------:R-:W-:Y:S01]  /*10880*/  ST.E.U16 desc[UR4][R10.64+0x90], R124 ;  /* 0x0000907c0a007985 */ /* 0x000fe2000c101504 */
[----:B------:R-:W-:-:S03]  /*10890*/  IMAD.WIDE.U32 R56, R17, -0x326172a9, RZ ;  /* 0xcd9e8d5711387825 */ /* 0x000fc600078e00ff */
[----:B------:R-:W-:Y:S04]  /*108a0*/  ST.E.U16 desc[UR4][R10.64+0x92], R125 ;  /* 0x0000927d0a007985 */ /* 0x000fe8000c101504 */
[----:B------:R-:W-:Y:S04]  /*108b0*/  ST.E.U16 desc[UR4][R8.64+0x90], R61 ;  /* 0x0000903d08007985 */ /* 0x000fe8000c101504 */
[----:B------:R-:W-:Y:S01]  /*108c0*/  ST.E.U16 desc[UR4][R8.64+0x92], R60 ;  /* 0x0000923c08007985 */ /* 0x000fe2000c101504 */
[----:B------:R-:W-:-:S03]  /*108d0*/  IMAD.WIDE.U32 R12, R13, -0x326172a9, RZ ;  /* 0xcd9e8d570d0c7825 */ /* 0x000fc600078e00ff */
[----:B------:R-:W-:Y:S01]  /*108e0*/  ST.E.U16 desc[UR4][R6.64+0x90], R54 ;  /* 0x0000903606007985 */ /* 0x000fe2000c101504 */
[----:B---3--:R-:W-:-:S03]  /*108f0*/  IMAD.WIDE.U32 R114, R55, -0x326172a9, RZ ;  /* 0xcd9e8d5737727825 */ /* 0x008fc600078e00ff */
[----:B------:R-:W-:Y:S04]  /*10900*/  ST.E.U16 desc[UR4][R6.64+0x92], R53 ;  /* 0x0000923506007985 */ /* 0x000fe8000c101504 */
[----:B------:R-:W-:Y:S04]  /*10910*/  ST.E.U16 desc[UR4][R4.64+0xa0], R123 ;  /* 0x0000a07b04007985 */ /* 0x000fe8000c101504 */
[----:B------:R-:W-:Y:S01]  /*10920*/  ST.E.U16 desc[UR4][R4.64+0xa2], R122 ;  /* 0x0000a27a04007985 */ /* 0x000fe2000c101504 */
[----:B------:R-:W-:-:S03]  /*10930*/  LOP3.LUT R14, R19, R220, R174, 0x96, !PT ;  /* 0x000000dc130e7212 */ /* 0x000fc600078e96ae */
[----:B------:R-:W-:Y:S01]  /*10940*/  ST.E.U16 desc[UR4][R10.64+0xa0], R119 ;  /* 0x0000a0770a007985 */ /* 0x000fe2000c101504 */
[----:B----4-:R-:W-:-:S03]  /*10950*/  LOP3.LUT R44, R57, R230, R18, 0x96, !PT ;  /* 0x000000e6392c7212 */ /* 0x010fc600078e9612 */
[----:B------:R-:W-:Y:S04]  /*10960*/  ST.E.U16 desc[UR4][R10.64+0xa2], R118 ;  /* 0x0000a2760a007985 */ /* 0x000fe8000c101504 */
[----:B------:R-:W-:Y:S04]  /*10970*/  ST.E.U16 desc[UR4][R8.64+0xa0], R52 ;  /* 0x0000a03408007985 */ /* 0x000fe8000c101504 */
[----:B------:R-:W-:Y:S04]  /*10980*/  ST.E.U16 desc[UR4][R8.64+0xa2], R51 ;  /* 0x0000a23308007985 */ /* 0x000fe8000c101504 */
[----:B------:R-:W-:Y:S04]  /*10990*/  ST.E.U16 desc[UR4][R6.64+0xa0], R49 ;  /* 0x0000a03106007985 */ /* 0x000fe8000c101504 */
[----:B------:R-:W-:Y:S01]  /*109a0*/  ST.E.U16 desc[UR4][R6.64+0xa2], R48 ;  /* 0x0000a23006007985 */ /* 0x000fe2000c101504 */
[----:B------:R-:W-:-:S03]  /*109b0*/  LOP3.LUT R12, R115, R230, R12, 0x96, !PT ;  /* 0x000000e6730c7212 */ /* 0x000fc600078e960c */
[----:B------:R-:W-:Y:S04]  /*109c0*/  ST.E.U16 desc[UR4][R4.64+0xb0], R117 ;  /* 0x0000b07504007985 */ /* 0x000fe8000c101504 */
[----:B------:R-:W-:Y:S04]  /*109d0*/  ST.E.U16 desc[UR4][R4.64+0xb2], R116 ;  /* 0x0000b27404007985 */ /* 0x000fe8000c101504 */
[----:B------:R-:W-:Y:S04]  /*109e0*/  ST.E.U16 desc[UR4][R10.64+0xb0], R112 ;  /* 0x0000b0700a007985 */ /* 0x000fe8000c101504 */
[----:B------:R-:W-:Y:S01]  /*109f0*/  ST.E.U16 desc[UR4][R10.64+0xb2], R111 ;  /* 0x0000b26f0a007985 */ /* 0x000fe2000c101504 */
[----:B------:R-:W-:-:S03]  /*10a00*/  IMAD.WIDE.U32 R14, R14, -0x2daee0ad, RZ ;  /* 0xd2511f530e0e7825 */ /* 0x000fc600078e00ff */
[----:B------:R-:W-:Y:S01]  /*10a10*/  ST.E.U16 desc[UR4][R8.64+0xb0], R47 ;  /* 0x0000b02f08007985 */ /* 0x000fe2000c101504 */
[----:B------:R-:W-:-:S03]  /*10a20*/  IMAD.WIDE.U32 R44, R44, -0x2daee0ad, RZ ;  /* 0xd2511f532c2c7825 */ /* 0x000fc600078e00ff */
        /* <DEDUP_REMOVED lines=8> */
[----:B------:R-:W-:-:S03]  /*10ab0*/  IMAD.WIDE.U32 R128, R12, -0x2daee0ad, RZ ;  /* 0xd2511f530c807825 */ /* 0x000fc600078e00ff */
[----:B------:R-:W-:Y:S01]  /*10ac0*/  ST.E.U16 desc[UR4][R10.64+0xc2], R105 ;  /* 0x0000c2690a007985 */ /* 0x000fe2000c101504 */
[----:B------:R-:W-:-:S03]  /*10ad0*/  IMAD.WIDE.U32 R12, R78, -0x2daee0ad, RZ ;  /* 0xd2511f534e0c7825 */ /* 0x000fc600078e00ff */
[----:B------:R-:W-:Y:S04]  /*10ae0*/  ST.E.U16 desc[UR4][R8.64+0xc0], R41 ;  /* 0x0000c02908007985 */ /* 0x000fe8000c101504 */
[----:B------:R-:W-:Y:S01]  /*10af0*/  ST.E.U16 desc[UR4][R8.64+0xc2], R40 ;  /* 0x0000c22808007985 */ /* 0x000fe2000c101504 */
[----:B------:R-:W-:-:S03]  /*10b00*/  LOP3.LUT R17, R45, R227, R14, 0x96, !PT ;  /* 0x000000e32d117212 */ /* 0x000fc600078e960e */
[----:B------:R-:W-:Y:S04]  /*10b10*/  ST.E.U16 desc[UR4][R6.64+0xc0], R27 ;  /* 0x0000c01b06007985 */ /* 0x000fe8000c101504 */
[----:B------:R-:W-:Y:S01]  /*10b20*/  ST.E.U16 desc[UR4][R6.64+0xc2], R26 ;  /* 0x0000c21a06007985 */ /* 0x000fe2000c101504 */
[----:B------:R-:W-:-:S03]  /*10b30*/  LOP3.LUT R19, R15, R229, R58, 0x96, !PT ;  /* 0x000000e50f137212 */ /* 0x000fc600078e963a */
[----:B------:R-:W-:Y:S04]  /*10b40*/  ST.E.U16 desc[UR4][R4.64+0xd0], R103 ;  /* 0x0000d06704007985 */ /* 0x000fe8000c101504 */
        /* <DEDUP_REMOVED lines=16> */
[----:B------:R-:W-:Y:S04]  /*10c50*/  ST.E.U16 desc[UR4][R8.64+0xe0], R31 ;  /* 0x0000e01f08007985 */ /* 0x000fe8000c101504 */
[----:B------:R-:W-:Y:S01]  /*10c60*/  ST.E.U16 desc[UR4][R8.64+0xe2], R30 ;  /* 0x0000e21e08007985 */ /* 0x000fe2000c101504 */
[----:B------:R-:W-:-:S03]  /*10c70*/  LOP3.LUT R89, R3, R220, R120, 0x96, !PT ;  /* 0x000000dc03597212 */ /* 0x000fc600078e9678 */
        /* <DEDUP_REMOVED lines=16> */
[----:B------:R-:W-:Y:S02]  /*10d80*/  LOP3.LUT R85, R3, R229, R62, 0x96, !PT ;  /* 0x000000e503557212 */ /* 0x000fe400078e963e */
[----:B------:R-:W-:Y:S01]  /*10d90*/  LOP3.LUT R3, R19, R228, R56, 0x96, !PT ;  /* 0x000000e413037212 */ /* 0x000fe200078e9638 */
[----:B------:R-:W4:Y:S01]  /*10da0*/  LDSM.16.MT88.4 R40, [R171+0x4400] ;  /* 0x00440000ab28783b */ /* 0x000f220000004200 */
[----:B-1----:R-:W-:Y:S02]  /*10db0*/  LOP3.LUT R25, R16, 0xff, RZ, 0xc0, !PT ;  /* 0x000000ff10197812 */ /* 0x002fe400078ec0ff */
[----:B--2---:R-:W-:Y:S01]  /*10dc0*/  SHF.R.U32.HI R23, RZ, 0x18, R16 ;  /* 0x00000018ff177819 */ /* 0x004fe20000011610 */
[----:B------:R-:W1:Y:S01]  /*10dd0*/  LDSM.16.MT88.4 R48, [R188+0x4400] ;  /* 0x00440000bc30783b */ /* 0x000e620000004200 */
[----:B------:R-:W-:-:S02]  /*10de0*/  SHF.R.U32.HI R16, RZ, 0x10, R14 ;  /* 0x00000010ff107819 */ /* 0x000fc4000001160e */
[----:B---3--:R-:W-:Y:S02]  /*10df0*/  SHF.R.U32.HI R22, RZ, 0x8, R0 ;  /* 0x00000008ff167819 */ /* 0x008fe40000011600 */
[C---:B------:R-:W-:Y:S02]  /*10e00*/  LOP3.LUT R0, R14.reuse, 0xffff, RZ, 0xc0, !PT ;  /* 0x0000ffff0e007812 */ /* 0x040fe400078ec0ff */
[----:B----4-:R-:W-:Y:S02]  /*10e10*/  LOP3.LUT R21, R17, 0xff, RZ, 0xc0, !PT ;  /* 0x000000ff11157812 */ /* 0x010fe400078ec0ff */
[----:B------:R-:W-:Y:S01]  /*10e20*/  LOP3.LUT R84, R129, R227, R2, 0x96, !PT ;  /* 0x000000e381547212 */ /* 0x000fe200078e9602 */
[----:B------:R-:W-:Y:S01]  /*10e30*/  IMAD.WIDE.U32 R2, R3, -0x2daee0ad, RZ ;  /* 0xd2511f5303027825 */ /* 0x000fe200078e00ff */
[----:B------:R-:W-:Y:S02]  /*10e40*/  LOP3.LUT R19, R14, 0xff, RZ, 0xc0, !PT ;  /* 0x000000ff0e137812 */ /* 0x000fe400078ec0ff */
[----:B------:R-:W-:-:S02]  /*10e50*/  SHF.R.U32.HI R18, RZ, 0x8, R0 ;  /* 0x00000008ff127819 */ /* 0x000fc40000011600 */
[----:B------:R-:W-:Y:S02]  /*10e60*/  SHF.R.U32.HI R17, RZ, 0x18, R14 ;  /* 0x00000018ff117819 */ /* 0x000fe4000001160e */
[----:B------:R-:W-:Y:S02]  /*10e70*/  LOP3.LUT R14, R16, 0xff, RZ, 0xc0, !PT ;  /* 0x000000ff100e7812 */ /* 0x000fe400078ec0ff */
[----:B------:R-:W-:Y:S02]  /*10e80*/  PRMT R0, R25, 0x5410, R22 ;  /* 0x0000541019007816 */ /* 0x000fe40000000016 */
[----:B------:R-:W-:Y:S02]  /*10e90*/  PRMT R96, R199, 0x7054, R199 ;  /* 0x00007054c7607816 */ /* 0x000fe400000000c7 */
[----:B------:R-:W-:Y:S02]  /*10ea0*/  PRMT R16, R21, 0x5410, R23 ;  /* 0x0000541015107816 */ /* 0x000fe40000000017 */
[----:B------:R-:W-:-:S02]  /*10eb0*/  PRMT R18, R19, 0x5410, R18 ;  /* 0x0000541013127816 */ /* 0x000fc40000000012 */
[----:B------:R-:W-:Y:S02]  /*10ec0*/  LOP3.LUT R15, R3, R231, R44, 0x96, !PT ;  /* 0x000000e7030f7212 */ /* 0x000fe400078e962c */
[----:B------:R-:W-:Y:S02]  /*10ed0*/  LOP3.LUT R25, R2, 0xffff, RZ, 0xc0, !PT ;  /* 0x0000ffff02197812 */ /* 0x000fe400078ec0ff */
[--C-:B------:R-:W-:Y:S02]  /*10ee0*/  HSET2.LE.AND R0, R0, R96.reuse, PT ;  /* 0x0000006000007233 */ /* 0x100fe40003803000 */
[--C-:B------:R-:W-:Y:S02]  /*10ef0*/  HSET2.LE.AND R3, R16, R96.reuse, PT ;  /* 0x0000006010037233 */ /* 0x100fe40003803000 */
[----:B------:R-:W-:Y:S02]  /*10f00*/  PRMT R17, R14, 0x5410, R17 ;  /* 0x000054100e117816 */ /* 0x000fe40000000011 */
[----:B------:R-:W-:-:S02]  /*10f10*/  HSET2.LE.AND R14, R18, R96, PT ;  /* 0x00000060120e7233 */ /* 0x000fc40003803000 */
[----:B------:R-:W-:Y:S02]  /*10f20*/  LOP3.LUT R18, R156, R0, RZ, 0xc0, !PT ;  /* 0x000000009c127212 */ /* 0x000fe400078ec0ff */
[----:B------:R-:W-:Y:S02]  /*10f30*/  LOP3.LUT R44, R2, 0xff, RZ, 0xc0, !PT ;  /* 0x000000ff022c7812 */ /* 0x000fe400078ec0ff */
[--C-:B------:R-:W-:Y:S02]  /*10f40*/  SHF.R.U32.HI R26, RZ, 0x10, R2.reuse ;  /* 0x00000010ff1a7819 */ /* 0x100fe40000011602 */
[----:B------:R-:W-:Y:S02]  /*10f50*/  SHF.R.U32.HI R27, RZ, 0x18, R2 ;  /* 0x00000018ff1b7819 */ /* 0x000fe40000011602 */
[----:B------:R-:W-:Y:S02]  /*10f60*/  LOP3.LUT R19, R155, R3, RZ, 0xc0, !PT ;  /* 0x000000039b137212 */ /* 0x000fe400078ec0ff */
[----:B------:R-:W-:-:S02]  /*10f70*/  LOP3.LUT R0, R20, 0xffff, RZ, 0xc0, !PT ;  /* 0x0000ffff14007812 */ /* 0x000fc400078ec0ff */
[----:B------:R-:W-:Y:S02]  /*10f80*/  SHF.R.U32.HI R3, RZ, 0x8, R80 ;  /* 0x00000008ff037819 */ /* 0x000fe40000011650 */
[----:B------:R-:W-:Y:S02]  /*10f90*/  SHF.R.U32.HI R2, RZ, 0x10, R20 ;  /* 0x00000010ff027819 */ /* 0x000fe40000011614 */
[----:B------:R-:W-:Y:S02]  /*10fa0*/  LOP3.LUT R16, R159, R14, RZ, 0xc0, !PT ;  /* 0x0000000e9f107212 */ /* 0x000fe400078ec0ff */
[----:B------:R-:W-:Y:S02]  /*10fb0*/  LOP3.LUT R14, R86, 0xff, RZ, 0xc0, !PT ;  /* 0x000000ff560e7812 */ /* 0x000fe400078ec0ff */
[----:B------:R-:W-:Y:S02]  /*10fc0*/  SHF.R.U32.HI R22, RZ, 0x8, R0 ;  /* 0x00000008ff167819 */ /* 0x000fe40000011600 */
[----:B------:R-:W-:-:S02]  /*10fd0*/  SHF.R.U32.HI R21, RZ, 0x18, R20 ;  /* 0x00000018ff157819 */ /* 0x000fc40000011614 */
[----:B------:R-:W-:Y:S02]  /*10fe0*/  LOP3.LUT R2, R2, 0xff, RZ, 0xc0, !PT ;  /* 0x000000ff02027812 */ /* 0x000fe400078ec0ff */
[----:B------:R-:W-:Y:S02]  /*10ff0*/  PRMT R0, R108, 0x5410, R3 ;  /* 0x000054106c007816 */ /* 0x000fe40000000003 */
[----:B------:R-:W-:Y:S02]  /*11000*/  HSET2.LE.AND R17, R17, R96, PT ;  /* 0x0000006011117233 */ /* 0x000fe40003803000 */
[----:B------:R-:W-:Y:S02]  /*11010*/  LOP3.LUT R23, R20, 0xff, RZ, 0xc0, !PT ;  /* 0x000000ff14177812 */ /* 0x000fe400078ec0ff */
[----:B------:R-:W-:Y:S02]  /*11020*/  PRMT R3, R14, 0x5410, R87 ;  /* 0x000054100e037816 */ /* 0x000fe40000000057 */
[----:B------:R-:W-:-:S02]  /*11030*/  PRMT R14, R2, 0x5410, R21 ;  /* 0x00005410020e7816 */ /* 0x000fc40000000015 */
[--C-:B------:R-:W-:Y:S02]  /*11040*/  HSET2.LE.AND R0, R0, R96.reuse, PT ;  /* 0x0000006000007233 */ /* 0x100fe40003803000 */
[----:B------:R-:W-:Y:S02]  /*11050*/  PRMT R20, R23, 0x5410, R22 ;  /* 0x0000541017147816 */ /* 0x000fe40000000016 */
[----:B------:R-:W-:Y:S02]  /*11060*/  LOP3.LUT R17, R157, R17, RZ, 0xc0, !PT ;  /* 0x000000119d117212 */ /* 0x000fe400078ec0ff */
[--C-:B------:R-:W-:Y:S02]  /*11070*/  HSET2.LE.AND R2, R3, R96.reuse, PT ;  /* 0x0000006003027233 */ /* 0x100fe40003803000 */
[----:B------:R-:W-:Y:S02]  /*11080*/  HSET2.LE.AND R14, R14, R96, PT ;  /* 0x000000600e0e7233 */ /* 0x000fe40003803000 */
[----:B------:R-:W-:-:S02]  /*11090*/  LOP3.LUT R22, R70, R0, RZ, 0xc0, !PT ;  /* 0x0000000046167212 */ /* 0x000fc400078ec0ff */
[----:B------:R-:W-:Y:S02]  /*110a0*/  HSET2.LE.AND R3, R20, R96, PT ;  /* 0x0000006014037233 */ /* 0x000fe40003803000 */
[----:B------:R-:W-:Y:S02]  /*110b0*/  LOP3.LUT R0, R15, 0xffff, RZ, 0xc0, !PT ;  /* 0x0000ffff0f007812 */ /* 0x000fe400078ec0ff */
[----:B------:R-:W-:Y:S01]  /*110c0*/  LOP3.LUT R23, R69, R2, RZ, 0xc0, !PT ;  /* 0x0000000245177212 */ /* 0x000fe200078ec0ff */
[C---:B------:R-:W-:Y:S01]  /*110d0*/  HMMA.16816.F32 R64, R16.reuse, R28, RZ ;  /* 0x0000001c1040723c */ /* 0x040fe200000018ff */
[----:B------:R-:W-:Y:S02]  /*110e0*/  SHF.R.U32.HI R25, RZ, 0x8, R25 ;  /* 0x00000008ff197819 */ /* 0x000fe40000011619 */
[----:B------:R-:W-:Y:S02]  /*110f0*/  SHF.R.U32.HI R2, RZ, 0x10, R15 ;  /* 0x00000010ff027819 */ /* 0x000fe4000001160f */
[----:B------:R-:W-:Y:S01]  /*11100*/  LOP3.LUT R21, R190, R14, RZ, 0xc0, !PT ;  /* 0x0000000ebe157212 */ /* 0x000fe200078ec0ff */
[----:B------:R-:W-:Y:S01]  /*11110*/  HMMA.16816.F32 R52, R16, R32, RZ ;  /* 0x000000201034723c */ /* 0x000fe200000018ff */
[----:B------:R-:W-:-:S02]  /*11120*/  SHF.R.U32.HI R14, RZ, 0x8, R0 ;  /* 0x00000008ff0e7819 */ /* 0x000fc40000011600 */
        /* <DEDUP_REMOVED lines=13> */
[----:B------:R-:W-:Y:S02]  /*11200*/  LOP3.LUT R16, R12, 0xffff, RZ, 0xc0, !PT ;  /* 0x0000ffff0c107812 */ /* 0x000fe400078ec0ff */
        /* <DEDUP_REMOVED lines=19> */
[----:B------:R-:W-:Y:S01]  /*11340*/  HMMA.16816.F32 R44, R20, R32, RZ ;  /* 0x00000020142c723c */ /* 0x000fe200000018ff */
[----:B------:R-:W-:Y:S01]  /*11350*/  PRMT R17, R2, 0x5410, R17 ;  /* 0x0000541002117816 */ /* 0x000fe20000000011 */
[----:B------:R-:W-:Y:S01]  /*11360*/  IMAD.MOV.U32 R125, RZ, RZ, R71 ;  /* 0x000000ffff7d7224 */ /* 0x000fe200078e0047 */
[--C-:B------:R-:W-:Y:S01]  /*11370*/  HSET2.LE.AND R2, R3, R96.reuse, PT ;  /* 0x0000006003027233 */ /* 0x100fe20003803000 */
[----:B------:R-:W-:Y:S01]  /*11380*/  IMAD.MOV.U32 R109, RZ, RZ, R72 ;  /* 0x000000ffff6d7224 */ /* 0x000fe200078e0048 */
[--C-:B------:R-:W-:Y:S01]  /*11390*/  HSET2.LE.AND R3, R16, R96.reuse, PT ;  /* 0x0000006010037233 */ /* 0x100fe20003803000 */
[----:B------:R-:W-:Y:S01]  /*113a0*/  IMAD.MOV.U32 R126, RZ, RZ, R76 ;  /* 0x000000ffff7e7224 */ /* 0x000fe200078e004c */
[----:B------:R-:W-:Y:S01]  /*113b0*/  LOP3.LUT R13, R162, R13, RZ, 0xc0, !PT ;  /* 0x0000000da20d7212 */ /* 0x000fe200078ec0ff */
[----:B------:R-:W-:Y:S01]  /*113c0*/  IMAD.MOV.U32 R124, RZ, RZ, R77 ;  /* 0x000000ffff7c7224 */ /* 0x000fe200078e004d */
[----:B------:R-:W-:Y:S01]  /*113d0*/  HSET2.LE.AND R0, R0, R96, PT ;  /* 0x0000006000007233 */ /* 0x000fe20003803000 */
[----:B------:R-:W2:Y:S01]  /*113e0*/  LDSM.16.MT88.4 R24, [R171+0x4800] ;  /* 0x00480000ab18783b */ /* 0x000ea20000004200 */
[----:B------:R-:W-:-:S02]  /*113f0*/  LOP3.LUT R19, R173, R2, RZ, 0xc0, !PT ;  /* 0x00000002ad137212 */ /* 0x000fc400078ec0ff */
[----:B------:R-:W-:Y:S01]  /*11400*/  LOP3.LUT R16, R172, R3, RZ, 0xc0, !PT ;  /* 0x00000003ac107212 */ /* 0x000fe200078ec0ff */
[----:B------:R-:W-:Y:S01]  /*11410*/  IMAD.WIDE.U32 R2, R84, -0x326172a9, RZ ;  /* 0xcd9e8d5754027825 */ /* 0x000fe200078e00ff */
[----:B------:R-:W-:Y:S01]  /*11420*/  HMMA.16816.F32 R64, R12, R40, R64 ;  /* 0x000000280c40723c */ /* 0x000fe20000001840 */
[----:B------:R-:W-:Y:S01]  /*11430*/  HSET2.LE.AND R17, R17, R96, PT ;  /* 0x0000006011117233 */ /* 0x000fe20003803000 */
[----:B------:R-:W-:Y:S01]  /*11440*/  LDSM.16.MT88.4 R160, [R171+0x5c00] ;  /* 0x005c0000aba0783b */ /* 0x000fe20000004200 */
[----:B------:R-:W-:-:S03]  /*11450*/  LOP3.LUT R18, R189, R0, RZ, 0xc0, !PT ;  /* 0x00000000bd127212 */ /* 0x000fc600078ec0ff */
[----:B-1----:R-:W-:Y:S01]  /*11460*/  HMMA.16816.F32 R80, R12, R48, R52 ;  /* 0x000000300c50723c */ /* 0x002fe20000001834 */
[----:B------:R-:W-:-:S05]  /*11470*/  LOP3.LUT R0, R2, 0xffff, RZ, 0xc0, !PT ;  /* 0x0000ffff02007812 */ /* 0x000fca00078ec0ff */
[C---:B------:R-:W-:Y:S06]  /*11480*/  HMMA.16816.F32 R60, R12.reuse, R42, R60 ;  /* 0x0000002a0c3c723c */ /* 0x040fec000000183c */
[----:B------:R-:W-:Y:S01]  /*11490*/  HMMA.16816.F32 R56, R12, R50, R56 ;  /* 0x000000320c38723c */ /* 0x000fe20000001838 */
[----:B------:R-:W-:-:S06]  /*114a0*/  LOP3.LUT R17, R170, R17, RZ, 0xc0, !PT ;  /* 0x00000011aa117212 */ /* 0x000fcc00078ec0ff */
[----:B------:R-:W-:Y:S01]  /*114b0*/  IMAD.WIDE.U32 R12, R85, -0x326172a9, RZ ;  /* 0xcd9e8d57550c7825 */ /* 0x000fe200078e00ff */
[----:B------:R-:W-:Y:S03]  /*114c0*/  HMMA.16816.F32 R68, R20, R28, RZ ;  /* 0x0000001c1444723c */ /* 0x000fe600000018ff */
[----:B------:R-:W-:Y:S01]  /*114d0*/  IMAD.WIDE.U32 R14, R89, -0x2daee0ad, RZ ;  /* 0xd2511f53590e7825 */ /* 0x000fe200078e00ff */
[----:B------:R-:W-:-:S03]  /*114e0*/  LOP3.LUT R32, R13, R228, R114, 0x96, !PT ;  /* 0x000000e40d207212 */ /* 0x000fc600078e9672 */
[----:B------:R-:W-:Y:S01]  /*114f0*/  IMAD.WIDE.U32 R88, R88, -0x2daee0ad, RZ ;  /* 0xd2511f5358587825 */ /* 0x000fe200078e00ff */
[----:B------:R-:W-:Y:S01]  /*11500*/  HMMA.16816.F32 R76, R20, R30, RZ ;  /* 0x0000001e144c723c */ /* 0x000fe200000018ff */
[----:B------:R-:W-:Y:S02]  /*11510*/  SHF.R.U32.HI R13, RZ, 0x8, R0 ;  /* 0x00000008ff0d7819 */ /* 0x000fe40000011600 */
[----:B------:R-:W-:-:S03]  /*11520*/  LOP3.LUT R0, R3, R233, R12, 0x96, !PT ;  /* 0x000000e903007212 */ /* 0x000fc600078e960c */
[----:B------:R-:W-:Y:S01]  /*11530*/  HMMA.16816.F32 R72, R20, R34, RZ ;  /* 0x000000221448723c */ /* 0x000fe200000018ff */
[--C-:B------:R-:W-:Y:S02]  /*11540*/  SHF.R.U32.HI R12, RZ, 0x10, R2.reuse ;  /* 0x00000010ff0c7819 */ /* 0x100fe40000011602 */
[----:B------:R-:W-:-:S04]  /*11550*/  SHF.R.U32.HI R28, RZ, 0x18, R2 ;  /* 0x00000018ff1c7819 */ /* 0x000fc80000011602 */
[----:B------:R-:W-:Y:S01]  /*11560*/  IMAD.WIDE.U32 R20, R90, -0x326172a9, RZ ;  /* 0xcd9e8d575a147825 */ /* 0x000fe200078e00ff */
[----:B------:R-:W-:Y:S02]  /*11570*/  LOP3.LUT R22, R15, R229, R134, 0x96, !PT ;  /* 0x000000e50f167212 */ /* 0x000fe400078e9686 */
[----:B------:R-:W-:Y:S01]  /*11580*/  LOP3.LUT R15, R89, R227, R14, 0x96, !PT ;  /* 0x000000e3590f7212 */ /* 0x000fe200078e960e */
[----:B------:R-:W-:Y:S01]  /*11590*/  IMAD.WIDE.U32 R90, R91, -0x326172a9, RZ ;  /* 0xcd9e8d575b5a7825 */ /* 0x000fe200078e00ff */
[----:B------:R-:W-:Y:S01]  /*115a0*/  LOP3.LUT R14, R2, 0xff, RZ, 0xc0, !PT ;  /* 0x000000ff020e7812 */ /* 0x000fe200078ec0ff */
[----:B------:R-:W-:Y:S01]  /*115b0*/  HMMA.16816.F32 R84, R16, R48, R44 ;  /* 0x000000301054723c */ /* 0x000fe2000000182c */
[----:B------:R-:W-:Y:S01]  /*115c0*/  LOP3.LUT R2, R0, 0xffff, RZ, 0xc0, !PT ;  /* 0x0000ffff00027812 */ /* 0x000fe200078ec0ff */
[----:B------:R-:W1:Y:S01]  /*115d0*/  LDSM.16.MT88.4 R44, [R188+0x4800] ;  /* 0x00480000bc2c783b */ /* 0x000e620000004200 */
[----:B------:R-:W-:Y:S02]  /*115e0*/  LOP3.LUT R31, R21, R220, R174, 0x96, !PT ;  /* 0x000000dc151f7212 */ /* 0x000fe400078e96ae */
[----:B------:R-:W-:-:S02]  /*115f0*/  LOP3.LUT R30, R91, R230, R20, 0x96, !PT ;  /* 0x000000e65b1e7212 */ /* 0x000fc400078e9614 */
[----:B------:R-:W-:Y:S02]  /*11600*/  SHF.R.U32.HI R3, RZ, 0x10, R0 ;  /* 0x00000010ff037819 */ /* 0x000fe40000011600 */
        /* <DEDUP_REMOVED lines=18> */
[----:B------:R-:W-:Y:S01]  /*11730*/  LOP3.LUT R2, R0, 0xffff, RZ, 0xc0, !PT ;  /* 0x0000ffff00027812 */ /* 0x000fe200078ec0ff */
[----:B------:R-:W-:Y:S01]  /*11740*/  HMMA.16816.F32 R68, R16, R40, R68 ;  /* 0x000000281044723c */ /* 0x000fe20000001844 */
[----:B------:R-:W-:-:S02]  /*11750*/  LOP3.LUT R12, R167, R3, RZ, 0xc0, !PT ;  /* 0x00000003a70c7212 */ /* 0x000fc400078ec0ff */
[----:B------:R-:W-:-:S03]  /*11760*/  SHF.R.U32.HI R3, RZ, 0x10, R0 ;  /* 0x00000010ff037819 */ /* 0x000fc60000011600 */
[C---:B------:R-:W-:Y:S06]  /*11770*/  HMMA.16816.F32 R40, R16.reuse, R42, R76 ;  /* 0x0000002a1028723c */ /* 0x040fec000000184c */
[----:B------:R-:W-:Y:S07]  /*11780*/  HMMA.16816.F32 R52, R16, R50, R72 ;  /* 0x000000321034723c */ /* 0x000fee0000001848 */
[----:B------:R-:W-:-:S02]  /*11790*/  SHF.R.U32.HI R16, RZ, 0x8, R2 ;  /* 0x00000008ff107819 */ /* 0x000fc40000011602 */
[----:B------:R-:W-:Y:S02]  /*117a0*/  LOP3.LUT R17, R0, 0xff, RZ, 0xc0, !PT ;  /* 0x000000ff00117812 */ /* 0x000fe400078ec0ff */
[----:B------:R-:W-:Y:S02]  /*117b0*/  SHF.R.U32.HI R2, RZ, 0x18, R0 ;  /* 0x00000018ff027819 */ /* 0x000fe40000011600 */
[----:B------:R-:W-:Y:S02]  /*117c0*/  SHF.R.U32.HI R18, RZ, 0x8, R21 ;  /* 0x00000008ff127819 */ /* 0x000fe40000011615 */
[----:B------:R-:W-:Y:S02]  /*117d0*/  LOP3.LUT R0, R3, 0xff, RZ, 0xc0, !PT ;  /* 0x000000ff03007812 */ /* 0x000fe400078ec0ff */
        /* <DEDUP_REMOVED lines=8> */
[--C-:B------:R-:W-:Y:S02]  /*11860*/  HSET2.LE.AND R2, R2, R96.reuse, PT ;  /* 0x0000006002027233 */ /* 0x100fe40003803000 */
[--C-:B------:R-:W-:Y:S02]  /*11870*/  HSET2.LE.AND R3, R18, R96.reuse, PT ;  /* 0x0000006012037233 */ /* 0x100fe40003803000 */
[----:B------:R-:W-:Y:S02]  /*11880*/  HSET2.LE.AND R19, R19, R96, PT ;  /* 0x0000006013137233 */ /* 0x000fe40003803000 */
[----:B------:R-:W-:Y:S02]  /*11890*/  LOP3.LUT R13, R166, R13, RZ, 0xc0, !PT ;  /* 0x0000000da60d7212 */ /* 0x000fe400078ec0ff */
[----:B------:R-:W-:Y:S02]  /*118a0*/  LOP3.LUT R14, R165, R14, RZ, 0xc0, !PT ;  /* 0x0000000ea50e7212 */ /* 0x000fe400078ec0ff */
[----:B------:R-:W-:-:S02]  /*118b0*/  LOP3.LUT R15, R164, R15, RZ, 0xc0, !PT ;  /* 0x0000000fa40f7212 */ /* 0x000fc400078ec0ff */
[----:B------:R-:W-:Y:S02]  /*118c0*/  LOP3.LUT R16, R125, R0, RZ, 0xc0, !PT ;  /* 0x000000007d107212 */ /* 0x000fe400078ec0ff */
[----:B------:R-:W-:Y:S02]  /*118d0*/  LOP3.LUT R17, R250, R2, RZ, 0xc0, !PT ;  /* 0x00000002fa117212 */ /* 0x000fe400078ec0ff */
[----:B------:R-:W-:Y:S02]  /*118e0*/  LOP3.LUT R18, R249, R3, RZ, 0xc0, !PT ;  /* 0x00000003f9127212 */ /* 0x000fe400078ec0ff */
[----:B------:R-:W-:Y:S01]  /*118f0*/  LOP3.LUT R19, R240, R19, RZ, 0xc0, !PT ;  /* 0x00000013f0137212 */ /* 0x000fe200078ec0ff */
[----:B------:R-:W-:Y:S01]  /*11900*/  IMAD.WIDE.U32 R2, R32, -0x2daee0ad, RZ ;  /* 0xd2511f5320027825 */ /* 0x000fe200078e00ff */
[----:B--2---:R-:W-:Y:S01]  /*11910*/  HMMA.16816.F32 R64, R12, R24, R64 ;  /* 0x000000180c40723c */ /* 0x004fe20000001840 */
[----:B------:R-:W2:Y:S02]  /*11920*/  LDSM.16.MT88.4 R32, [R171+0x4c00] ;  /* 0x004c0000ab20783b */ /* 0x000ea40000004200 */
[----:B------:R-:W-:-:S03]  /*11930*/  IMAD.WIDE.U32 R20, R31, -0x2daee0ad, RZ ;  /* 0xd2511f531f147825 */ /* 0x000fc600078e00ff */
[----:B-1----:R-:W-:Y:S01]  /*11940*/  HMMA.16816.F32 R72, R12, R44, R80 ;  /* 0x0000002c0c48723c */ /* 0x002fe20000001850 */
[----:B------:R-:W-:Y:S01]  /*11950*/  IMAD.WIDE.U32 R92, R30, -0x2daee0ad, RZ ;  /* 0xd2511f531e5c7825 */ /* 0x000fe200078e00ff */
[----:B------:R-:W-:-:S04]  /*11960*/  LOP3.LUT R0, R3, R231, R128, 0x96, !PT ;  /* 0x000000e703007212 */ /* 0x000fc800078e9680 */
[----:B------:R-:W-:Y:S01]  /*11970*/  HMMA.16816.F32 R48, R12, R26, R60 ;  /* 0x0000001a0c30723c */ /* 0x000fe2000000183c */
[----:B------:R-:W-:-:S05]  /*11980*/  LOP3.LUT R30, R93, R227, R20, 0x96, !PT ;  /* 0x000000e35d1e7212 */ /* 0x000fca00078e9614 */
[----:B------:R-:W-:Y:S01]  /*11990*/  HMMA.16816.F32 R56, R12, R46, R56 ;  /* 0x0000002e0c38723c */ /* 0x000fe20000001838 */
[----:B------:R-:W-:-:S05]  /*119a0*/  LOP3.LUT R20, R2, 0xff, RZ, 0xc0, !PT ;  /* 0x000000ff02147812 */ /* 0x000fca00078ec0ff */
[----:B------:R-:W-:Y:S01]  /*119b0*/  HMMA.16816.F32 R60, R16, R26, R40 ;  /* 0x0000001a103c723c */ /* 0x000fe20000001828 */
[----:B------:R-:W-:Y:S01]  /*119c0*/  LOP3.LUT R12, R23, R228, R130, 0x96, !PT ;  /* 0x000000e4170c7212 */ /* 0x000fe200078e9682 */
[----:B------:R-:W1:Y:S01]  /*119d0*/  LDSM.16.MT88.4 R40, [R188+0x4c00] ;  /* 0x004c0000bc28783b */ /* 0x000e620000004200 */
[----:B------:R-:W-:Y:S02]  /*119e0*/  LOP3.LUT R13, R2, 0xffff, RZ, 0xc0, !PT ;  /* 0x0000ffff020d7812 */ /* 0x000fe400078ec0ff */
[--C-:B------:R-:W-:Y:S02]  /*119f0*/  SHF.R.U32.HI R14, RZ, 0x10, R2.reuse ;  /* 0x00000010ff0e7819 */ /* 0x100fe40000011602 */
[----:B------:R-:W-:Y:S01]  /*11a00*/  SHF.R.U32.HI R23, RZ, 0x18, R2 ;  /* 0x00000018ff177819 */ /* 0x000fe20000011602 */
[----:B------:R-:W-:Y:S01]  /*11a10*/  IMAD.WIDE.U32 R2, R12, -0x2daee0ad, RZ ;  /* 0xd2511f530c027825 */ /* 0x000fe200078e00ff */
[----:B------:R-:W-:Y:S02]  /*11a20*/  LOP3.LUT R12, R0, 0xffff, RZ, 0xc0, !PT ;  /* 0x0000ffff000c7812 */ /* 0x000fe400078ec0ff */
[----:B------:R-:W-:-:S02]  /*11a30*/  SHF.R.U32.HI R15, RZ, 0x8, R13 ;  /* 0x00000008ff0f7819 */ /* 0x000fc4000001160d */
[----:B------:R-:W-:Y:S02]  /*11a40*/  SHF.R.U32.HI R13, RZ, 0x10, R0 ;  /* 0x00000010ff0d7819 */ /* 0x000fe40000011600 */
[----:B------:R-:W-:Y:S02]  /*11a50*/  LOP3.LUT R22, R0, 0xff, RZ, 0xc0, !PT ;  /* 0x000000ff00167812 */ /* 0x000fe400078ec0ff */
[----:B------:R-:W-:Y:S02]  /*11a60*/  SHF.R.U32.HI R12, RZ, 0x8, R12 ;  /* 0x00000008ff0c7819 */ /* 0x000fe4000001160c */
[----:B------:R-:W-:Y:S02]  /*11a70*/  LOP3.LUT R31, R21, R229, R138, 0x96, !PT ;  /* 0x000000e5151f7212 */ /* 0x000fe400078e968a */
[----:B------:R-:W-:Y:S02]  /*11a80*/  SHF.R.U32.HI R21, RZ, 0x18, R0 ;  /* 0x00000018ff157819 */ /* 0x000fe40000011600 */
[----:B------:R-:W-:-:S02]  /*11a90*/  LOP3.LUT R13, R13, 0xff, RZ, 0xc0, !PT ;  /* 0x000000ff0d0d7812 */ /* 0x000fc400078ec0ff */
[----:B------:R-:W-:Y:S02]  /*11aa0*/  PRMT R12, R22, 0x5410, R12 ;  /* 0x00005410160c7816 */ /* 0x000fe4000000000c */
[----:B------:R-:W-:Y:S02]  /*11ab0*/  PRMT R13, R13, 0x5410, R21 ;  /* 0x000054100d0d7816 */ /* 0x000fe40000000015 */
[----:B------:R-:W-:Y:S02]  /*11ac0*/  LOP3.LUT R14, R14, 0xff, RZ, 0xc0, !PT ;  /* 0x000000ff0e0e7812 */ /* 0x000fe400078ec0ff */
[----:B------:R-:W-:Y:S02]  /*11ad0*/  LOP3.LUT R0, R3, R231, R88, 0x96, !PT ;  /* 0x000000e703007212 */ /* 0x000fe400078e9658 */
[----:B------:R-:W-:Y:S02]  /*11ae0*/  LOP3.LUT R21, R2, 0xffff, RZ, 0xc0, !PT ;  /* 0x0000ffff02157812 */ /* 0x000fe400078ec0ff */
[----:B------:R-:W-:Y:S01]  /*11af0*/  HSET2.LE.AND R3, R12, R96, PT ;  /* 0x000000600c037233 */ /* 0x000fe20003803000 */
[----:B------:R-:W-:Y:S01]  /*11b00*/  HMMA.16816.F32 R68, R16, R24, R68 ;  /* 0x000000181044723c */ /* 0x000fe20000001844 */
[----:B------:R-:W-:-:S02]  /*11b10*/  PRMT R20, R20, 0x5410, R15 ;  /* 0x0000541014147816 */ /* 0x000fc4000000000f */
[----:B------:R-:W-:Y:S02]  /*11b20*/  PRMT R15, R14, 0x5410, R23 ;  /* 0x000054100e0f7816 */ /* 0x000fe40000000017 */
[--C-:B------:R-:W-:Y:S02]  /*11b30*/  SHF.R.U32.HI R22, RZ, 0x10, R2.reuse ;  /* 0x00000010ff167819 */ /* 0x100fe40000011602 */
[----:B------:R-:W-:Y:S02]  /*11b40*/  LOP3.LUT R24, R2, 0xff, RZ, 0xc0, !PT ;  /* 0x000000ff02187812 */ /* 0x000fe400078ec0ff */
[----:B------:R-:W-:Y:S02]  /*11b50*/  SHF.R.U32.HI R23, RZ, 0x18, R2 ;  /* 0x00000018ff177819 */ /* 0x000fe40000011602 */
[----:B------:R-:W-:Y:S02]  /*11b60*/  LOP3.LUT R12, R184, R3, RZ, 0xc0, !PT ;  /* 0x00000003b80c7212 */ /* 0x000fe400078ec0ff */
[----:B------:R-:W-:Y:S01]  /*11b70*/  LOP3.LUT R2, R0, 0xffff, RZ, 0xc0, !PT ;  /* 0x0000ffff00027812 */ /* 0x000fe200078ec0ff */
[----:B------:R-:W-:Y:S01]  /*11b80*/  HMMA.16816.F32 R84, R16, R44, R84 ;  /* 0x0000002c1054723c */ /* 0x000fe20000001854 */
[----:B------:R-:W-:-:S02]  /*11b90*/  SHF.R.U32.HI R3, RZ, 0x10, R0 ;  /* 0x00000010ff037819 */ /* 0x000fc40000011600 */
[----:B------:R-:W-:-:S03]  /*11ba0*/  HSET2.LE.AND R14, R20, R96, PT ;  /* 0x00000060140e7233 */ /* 0x000fc60003803000 */
[----:B------:R-:W-:Y:S01]  /*11bb0*/  HMMA.16816.F32 R52, R16, R46, R52 ;  /* 0x0000002e1034723c */ /* 0x000fe20000001834 */
[----:B------:R-:W-:Y:S02]  /*11bc0*/  LOP3.LUT R20, R0, 0xff, RZ, 0xc0, !PT ;  /* 0x000000ff00147812 */ /* 0x000fe400078ec0ff */
[----:B------:R-:W-:-:S04]  /*11bd0*/  HSET2.LE.AND R15, R15, R96, PT ;  /* 0x000000600f0f7233 */ /* 0x000fc80003803000 */
[----:B------:R-:W-:Y:S02]  /*11be0*/  SHF.R.U32.HI R16, RZ, 0x8, R21 ;  /* 0x00000008ff107819 */ /* 0x000fe40000011615 */
[----:B------:R-:W-:Y:S02]  /*11bf0*/  LOP3.LUT R17, R22, 0xff, RZ, 0xc0, !PT ;  /* 0x000000ff16117812 */ /* 0x000fe400078ec0ff */
[----:B------:R-:W-:Y:S02]  /*11c00*/  SHF.R.U32.HI R19, RZ, 0x8, R2 ;  /* 0x00000008ff137819 */ /* 0x000fe40000011602 */
[----:B------:R-:W-:Y:S02]  /*11c10*/  SHF.R.U32.HI R18, RZ, 0x18, R0 ;  /* 0x00000018ff127819 */ /* 0x000fe40000011600 */
[----:B------:R-:W-:Y:S02]  /*11c20*/  LOP3.LUT R2, R3, 0xff, RZ, 0xc0, !PT ;  /* 0x000000ff03027812 */ /* 0x000fe400078ec0ff */
[----:B------:R-:W-:-:S02]  /*11c30*/  HSET2.LE.AND R13, R13, R96, PT ;  /* 0x000000600d0d7233 */ /* 0x000fc40003803000 */
[----:B------:R-:W-:Y:S02]  /*11c40*/  PRMT R3, R24, 0x5410, R16 ;  /* 0x0000541018037816 */ /* 0x000fe40000000010 */
[----:B------:R-:W-:Y:S01]  /*11c50*/  PRMT R16, R17, 0x5410, R23 ;  /* 0x0000541011107816 */ /* 0x000fe20000000017 */
[----:B------:R-:W-:Y:S01]  /*11c60*/  IMAD.WIDE.U32 R28, R110, -0x2daee0ad, RZ ;  /* 0xd2511f536e1c7825 */ /* 0x000fe200078e00ff */
[----:B------:R-:W-:Y:S01]  /*11c70*/  PRMT R0, R20, 0x5410, R19 ;  /* 0x0000541014007816 */ /* 0x000fe20000000013 */
[----:B------:R-:W3:Y:S01]  /*11c80*/  LDSM.16.MT88.4 R24, [R171+0x5000] ;  /* 0x00500000ab18783b */ /* 0x000ee20000004200 */
[----:B------:R-:W-:Y:S02]  /*11c90*/  PRMT R17, R2, 0x5410, R18 ;  /* 0x0000541002117816 */ /* 0x000fe40000000012 */
[----:B------:R-:W-:Y:S02]  /*11ca0*/  LOP3.LUT R14, R181, R14, RZ, 0xc0, !PT ;  /* 0x0000000eb50e7212 */ /* 0x000fe400078ec0ff */
[----:B------:R-:W-:-:S02]  /*11cb0*/  LOP3.LUT R15, R182, R15, RZ, 0xc0, !PT ;  /* 0x0000000fb60f7212 */ /* 0x000fc400078ec0ff */
[----:B------:R-:W-:Y:S02]  /*11cc0*/  LOP3.LUT R13, R183, R13, RZ, 0xc0, !PT ;  /* 0x0000000db70d7212 */ /* 0x000fe400078ec0ff */
[--C-:B------:R-:W-:Y:S02]  /*11cd0*/  HSET2.LE.AND R2, R3, R96.reuse, PT ;  /* 0x0000006003027233 */ /* 0x100fe40003803000 */
[--C-:B------:R-:W-:Y:S02]  /*11ce0*/  HSET2.LE.AND R3, R16, R96.reuse, PT ;  /* 0x0000006010037233 */ /* 0x100fe40003803000 */
[--C-:B------:R-:W-:Y:S02]  /*11cf0*/  HSET2.LE.AND R0, R0, R96.reuse, PT ;  /* 0x0000006000007233 */ /* 0x100fe40003803000 */
[----:B------:R-:W-:Y:S01]  /*11d00*/  HSET2.LE.AND R17, R17, R96, PT ;  /* 0x0000006011117233 */ /* 0x000fe20003803000 */
[----:B--2---:R-:W-:Y:S01]  /*11d10*/  HMMA.16816.F32 R80, R12, R32, R64 ;  /* 0x000000200c50723c */ /* 0x004fe20000001840 */
[----:B------:R-:W-:-:S02]  /*11d20*/  LOP3.LUT R18, R126, R2, RZ, 0xc0, !PT ;  /* 0x000000027e127212 */ /* 0x000fc400078ec0ff */
[----:B------:R-:W-:Y:S01]  /*11d30*/  LOP3.LUT R19, R109, R3, RZ, 0xc0, !PT ;  /* 0x000000036d137212 */ /* 0x000fe200078ec0ff */
[----:B------:R-:W-:Y:S01]  /*11d40*/  IMAD.WIDE.U32 R2, R30, -0x326172a9, RZ ;  /* 0xcd9e8d571e027825 */ /* 0x000fe200078e00ff */
[----:B------:R-:W-:Y:S01]  /*11d50*/  LOP3.LUT R16, R124, R0, RZ, 0xc0, !PT ;  /* 0x000000007c107212 */ /* 0x000fe200078ec0ff */
[----:B------:R-:W-:Y:S01]  /*11d60*/  HMMA.16816.F32 R48, R12, R34, R48 ;  /* 0x000000220c30723c */ /* 0x000fe20000001830 */
[----:B------:R-:W-:-:S05]  /*11d70*/  LOP3.LUT R17, R146, R17, RZ, 0xc0, !PT ;  /* 0x0000001192117212 */ /* 0x000fca00078ec0ff */
[----:B-1----:R-:W-:Y:S01]  /*11d80*/  HMMA.16816.F32 R44, R12, R40, R72 ;  /* 0x000000280c2c723c */ /* 0x002fe20000001848 */
[----:B------:R-:W-:-:S05]  /*11d90*/  LOP3.LUT R29, R29, R229, R140, 0x96, !PT ;  /* 0x000000e51d1d7212 */ /* 0x000fca00078e968c */
[----:B------:R-:W-:Y:S01]  /*11da0*/  HMMA.16816.F32 R56, R12, R42, R56 ;  /* 0x0000002a0c38723c */ /* 0x000fe20000001838 */
[----:B------:R-:W-:-:S06]  /*11db0*/  IMAD.WIDE.U32 R20, R127, -0x326172a9, RZ ;  /* 0xcd9e8d577f147825 */ /* 0x000fcc00078e00ff */
[----:B------:R-:W-:Y:S01]  /*11dc0*/  IMAD.WIDE.U32 R12, R31, -0x326172a9, RZ ;  /* 0xcd9e8d571f0c7825 */ /* 0x000fe200078e00ff */
[----:B------:R-:W-:Y:S03]  /*11dd0*/  HMMA.16816.F32 R68, R16, R32, R68 ;  /* 0x000000201044723c */ /* 0x000fe60000001844 */
[----:B------:R-:W-:Y:S01]  /*11de0*/  IMAD.WIDE.U32 R94, R133, -0x326172a9, RZ ;  /* 0xcd9e8d57855e7825 */ /* 0x000fe200078e00ff */
[----:B------:R-:W-:-:S03]  /*11df0*/  LOP3.LUT R0, R3, R233, R12, 0x96, !PT ;  /* 0x000000e903007212 */ /* 0x000fc600078e960c */
[----:B------:R-:W-:Y:S01]  /*11e00*/  IMAD.WIDE.U32 R78, R113, -0x2daee0ad, RZ ;  /* 0xd2511f53714e7825 */ /* 0x000fe200078e00ff */
[----:B------:R-:W-:Y:S01]  /*11e10*/  HMMA.16816.F32 R72, R16, R34, R60 ;  /* 0x000000221048723c */ /* 0x000fe2000000183c */
[----:B------:R-:W1:Y:S01]  /*11e20*/  LDSM.16.MT88.4 R32, [R188+0x5000] ;  /* 0x00500000bc20783b */ /* 0x000e620000004200 */
[----:B------:R-:W-:Y:S01]  /*11e30*/  LOP3.LUT R31, R95, R230, R20, 0x96, !PT ;  /* 0x000000e65f1f7212 */ /* 0x000fe200078e9614 */
[----:B------:R-:W-:Y:S01]  /*11e40*/  IMAD.WIDE.U32 R14, R29, -0x326172a9, RZ ;  /* 0xcd9e8d571d0e7825 */ /* 0x000fe200078e00ff */
[----:B------:R-:W-:Y:S02]  /*11e50*/  LOP3.LUT R12, R0, 0xffff, RZ, 0xc0, !PT ;  /* 0x0000ffff000c7812 */ /* 0x000fe400078ec0ff */
[----:B------:R-:W-:Y:S02]  /*11e60*/  LOP3.LUT R20, R79, R227, R28, 0x96, !PT ;  /* 0x000000e34f147212 */ /* 0x000fe400078e961c */
[----:B------:R-:W-:Y:S02]  /*11e70*/  LOP3.LUT R30, R13, R228, R90, 0x96, !PT ;  /* 0x000000e40d1e7212 */ /* 0x000fe400078e965a */
[----:B------:R-:W-:-:S02]  /*11e80*/  LOP3.LUT R76, R21, R220, R120, 0x96, !PT ;  /* 0x000000dc154c7212 */ /* 0x000fc400078e9678 */
[----:B------:R-:W-:Y:S02]  /*11e90*/  SHF.R.U32.HI R13, RZ, 0x10, R0 ;  /* 0x00000010ff0d7819 */ /* 0x000fe40000011600 */
[----:B------:R-:W-:Y:S02]  /*11ea0*/  LOP3.LUT R29, R15, R228, R136, 0x96, !PT ;  /* 0x000000e40f1d7212 */ /* 0x000fe400078e9688 */
[----:B------:R-:W-:Y:S02]  /*11eb0*/  LOP3.LUT R21, R0, 0xff, RZ, 0xc0, !PT ;  /* 0x000000ff00157812 */ /* 0x000fe400078ec0ff */
[----:B------:R-:W-:Y:S02]  /*11ec0*/  SHF.R.U32.HI R12, RZ, 0x8, R12 ;  /* 0x00000008ff0c7819 */ /* 0x000fe4000001160c */
[C---:B------:R-:W-:Y:S02]  /*11ed0*/  LOP3.LUT R15, R2.reuse, 0xffff, RZ, 0xc0, !PT ;  /* 0x0000ffff020f7812 */ /* 0x040fe400078ec0ff */
[----:B------:R-:W-:-:S02]  /*11ee0*/  LOP3.LUT R28, R2, 0xff, RZ, 0xc0, !PT ;  /* 0x000000ff021c7812 */ /* 0x000fc400078ec0ff */
[--C-:B------:R-:W-:Y:S02]  /*11ef0*/  SHF.R.U32.HI R22, RZ, 0x10, R2.reuse ;  /* 0x00000010ff167819 */ /* 0x100fe40000011602 */
[----:B------:R-:W-:Y:S01]  /*11f00*/  SHF.R.U32.HI R23, RZ, 0x18, R2 ;  /* 0x00000018ff177819 */ /* 0x000fe20000011602 */
[----:B------:R-:W-:Y:S01]  /*11f10*/  IMAD.WIDE.U32 R2, R20, -0x326172a9, RZ ;  /* 0xcd9e8d5714027825 */ /* 0x000fe200078e00ff */
[----:B------:R-:W-:Y:S02]  /*11f20*/  SHF.R.U32.HI R20, RZ, 0x18, R0 ;  /* 0x00000018ff147819 */ /* 0x000fe40000011600 */
[----:B------:R-:W-:Y:S02]  /*11f30*/  LOP3.LUT R13, R13, 0xff, RZ, 0xc0, !PT ;  /* 0x000000ff0d0d7812 */ /* 0x000fe400078ec0ff */
[----:B------:R-:W-:Y:S02]  /*11f40*/  PRMT R12, R21, 0x5410, R12 ;  /* 0x00005410150c7816 */ /* 0x000fe4000000000c */
[----:B------:R-:W-:-:S02]  /*11f50*/  SHF.R.U32.HI R15, RZ, 0x8, R15 ;  /* 0x00000008ff0f7819 */ /* 0x000fc4000001160f */
[----:B------:R-:W-:Y:S02]  /*11f60*/  LOP3.LUT R22, R22, 0xff, RZ, 0xc0, !PT ;  /* 0x000000ff16167812 */ /* 0x000fe400078ec0ff */
[----:B------:R-:W-:Y:S02]  /*11f70*/  PRMT R13, R13, 0x5410, R20 ;  /* 0x000054100d0d7816 */ /* 0x000fe40000000014 */
[----:B------:R-:W-:Y:S02]  /*11f80*/  LOP3.LUT R0, R3, R233, R14, 0x96, !PT ;  /* 0x000000e903007212 */ /* 0x000fe400078e960e */
[----:B------:R-:W-:Y:S02]  /*11f90*/  LOP3.LUT R20, R2, 0xffff, RZ, 0xc0, !PT ;  /* 0x0000ffff02147812 */ /* 0x000fe400078ec0ff */
[----:B------:R-:W-:Y:S02]  /*11fa0*/  HSET2.LE.AND R3, R12, R96, PT ;  /* 0x000000600c037233 */ /* 0x000fe40003803000 */
[----:B------:R-:W-:-:S02]  /*11fb0*/  PRMT R14, R28, 0x5410, R15 ;  /* 0x000054101c0e7816 */ /* 0x000fc4000000000f */
[----:B------:R-:W-:Y:S02]  /*11fc0*/  PRMT R15, R22, 0x5410, R23 ;  /* 0x00005410160f7816 */ /* 0x000fe40000000017 */
        /* <DEDUP_REMOVED lines=8> */
[--C-:B------:R-:W-:Y:S01]  /*12050*/  HSET2.LE.AND R13, R13, R96.reuse, PT ;  /* 0x000000600d0d7233 */ /* 0x100fe20003803000 */
[----:B------:R-:W-:Y:S01]  /*12060*/  IMAD.WIDE.U32 R90, R31, -0x2daee0ad, RZ ;  /* 0xd2511f531f5a7825 */ /* 0x000fe200078e00ff */
[----:B------:R-:W-:Y:S01]  /*12070*/  HSET2.LE.AND R14, R14, R96, PT ;  /* 0x000000600e0e7233 */ /* 0x000fe20003803000 */
[----:B------:R-:W2:Y:S03]  /*12080*/  LDSM.16.MT88.4 R40, [R188+0x5400] ;  /* 0x00540000bc28783b */ /* 0x000ea60000004200 */
[----:B------:R-:W-:Y:S02]  /*12090*/  SHF.R.U32.HI R16, RZ, 0x8, R2 ;  /* 0x00000008ff107819 */ /* 0x000fe40000011602 */
[----:B------:R-:W-:Y:S02]  /*120a0*/  LOP3.LUT R18, R0, 0xff, RZ, 0xc0, !PT ;  /* 0x000000ff00127812 */ /* 0x000fe400078ec0ff */
[----:B------:R-:W-:-:S02]  /*120b0*/  SHF.R.U32.HI R2, RZ, 0x18, R0 ;  /* 0x00000018ff027819 */ /* 0x000fc40000011600 */
[----:B------:R-:W-:Y:S02]  /*120c0*/  SHF.R.U32.HI R17, RZ, 0x8, R20 ;  /* 0x00000008ff117819 */ /* 0x000fe40000011614 */
[----:B------:R-:W-:Y:S02]  /*120d0*/  LOP3.LUT R0, R3, 0xff, RZ, 0xc0, !PT ;  /* 0x000000ff03007812 */ /* 0x000fe400078ec0ff */
[----:B------:R-:W-:Y:S02]  /*120e0*/  HSET2.LE.AND R15, R15, R96, PT ;  /* 0x000000600f0f7233 */ /* 0x000fe40003803000 */
[----:B------:R-:W-:Y:S02]  /*120f0*/  PRMT R3, R18, 0x5410, R16 ;  /* 0x0000541012037816 */ /* 0x000fe40000000010 */
[----:B------:R-:W-:Y:S02]  /*12100*/  PRMT R17, R23, 0x5410, R17 ;  /* 0x0000541017117816 */ /* 0x000fe40000000011 */
[----:B------:R-:W-:-:S02]  /*12110*/  PRMT R2, R0, 0x5410, R2 ;  /* 0x0000541000027816 */ /* 0x000fc40000000002 */
[----:B------:R-:W-:Y:S02]  /*12120*/  LOP3.LUT R19, R21, 0xff, RZ, 0xc0, !PT ;  /* 0x000000ff15137812 */ /* 0x000fe400078ec0ff */
[----:B------:R-:W-:Y:S02]  /*12130*/  LOP3.LUT R13, R187, R13, RZ, 0xc0, !PT ;  /* 0x0000000dbb0d7212 */ /* 0x000fe400078ec0ff */
[----:B------:R-:W-:Y:S02]  /*12140*/  LOP3.LUT R14, R186, R14, RZ, 0xc0, !PT ;  /* 0x0000000eba0e7212 */ /* 0x000fe400078ec0ff */
[----:B------:R-:W-:Y:S02]  /*12150*/  LOP3.LUT R15, R185, R15, RZ, 0xc0, !PT ;  /* 0x0000000fb90f7212 */ /* 0x000fe400078ec0ff */
[--C-:B------:R-:W-:Y:S02]  /*12160*/  HSET2.LE.AND R0, R3, R96.reuse, PT ;  /* 0x0000006003007233 */ /* 0x100fe40003803000 */
[----:B------:R-:W-:-:S02]  /*12170*/  HSET2.LE.AND R3, R17, R96, PT ;  /* 0x0000006011037233 */ /* 0x000fc40003803000 */
[--C-:B------:R-:W-:Y:S02]  /*12180*/  HSET2.LE.AND R2, R2, R96.reuse, PT ;  /* 0x0000006002027233 */ /* 0x100fe40003803000 */
[----:B------:R-:W-:Y:S01]  /*12190*/  PRMT R19, R19, 0x5410, R22 ;  /* 0x0000541013137816 */ /* 0x000fe20000000016 */
[C---:B---3--:R-:W-:Y:S01]  /*121a0*/  HMMA.16816.F32 R60, R12.reuse, R26, R48 ;  /* 0x0000001a0c3c723c */ /* 0x048fe20000001830 */
[----:B------:R-:W-:Y:S02]  /*121b0*/  LOP3.LUT R22, R252, R3, RZ, 0xc0, !PT ;  /* 0x00000003fc167212 */ /* 0x000fe400078ec0ff */
[----:B------:R-:W-:Y:S01]  /*121c0*/  LOP3.LUT R21, R158, R2, RZ, 0xc0, !PT ;  /* 0x000000029e157212 */ /* 0x000fe200078ec0ff */
[----:B------:R-:W-:Y:S01]  /*121d0*/  IMAD.WIDE.U32 R2, R30, -0x2daee0ad, RZ ;  /* 0xd2511f531e027825 */ /* 0x000fe200078e00ff */
[----:B------:R-:W-:Y:S01]  /*121e0*/  HSET2.LE.AND R18, R19, R96, PT ;  /* 0x0000006013127233 */ /* 0x000fe20003803000 */
[----:B------:R-:W-:Y:S01]  /*121f0*/  HMMA.16816.F32 R80, R12, R24, R80 ;  /* 0x000000180c50723c */ /* 0x000fe20000001850 */
[----:B------:R-:W-:Y:S01]  /*12200*/  LOP3.LUT R20, R147, R0, RZ, 0xc0, !PT ;  /* 0x0000000093147212 */ /* 0x000fe200078ec0ff */
[----:B------:R-:W-:-:S04]  /*12210*/  IMAD.WIDE.U32 R16, R132, -0x326172a9, RZ ;  /* 0xcd9e8d5784107825 */ /* 0x000fc800078e00ff */
[----:B-1----:R-:W-:Y:S01]  /*12220*/  HMMA.16816.F32 R52, R12, R32, R44 ;  /* 0x000000200c34723c */ /* 0x002fe2000000182c */
[----:B------:R-:W-:-:S05]  /*12230*/  LOP3.LUT R23, R251, R18, RZ, 0xc0, !PT ;  /* 0x00000012fb177212 */ /* 0x000fca00078ec0ff */
[----:B------:R-:W-:Y:S01]  /*12240*/  HMMA.16816.F32 R48, R12, R34, R56 ;  /* 0x000000220c30723c */ /* 0x000fe20000001838 */
[----:B------:R-:W-:-:S06]  /*12250*/  LOP3.LUT R0, R3, R231, R92, 0x96, !PT ;  /* 0x000000e703007212 */ /* 0x000fcc00078e965c */
[----:B------:R-:W-:Y:S02]  /*12260*/  IMAD.WIDE.U32 R12, R29, -0x2daee0ad, RZ ;  /* 0xd2511f531d0c7825 */ /* 0x000fe400078e00ff */
[----:B------:R-:W1:Y:S02]  /*12270*/  LDSM.16.MT88.4 R28, [R171+0x5400] ;  /* 0x00540000ab1c783b */ /* 0x000e640000004200 */
[----:B------:R-:W-:Y:S01]  /*12280*/  IMAD.WIDE.U32 R14, R76, -0x2daee0ad, RZ ;  /* 0xd2511f534c0e7825 */ /* 0x000fe200078e00ff */
[----:B------:R-:W-:Y:S02]  /*12290*/  LOP3.LUT R3, R2, 0xffff, RZ, 0xc0, !PT ;  /* 0x0000ffff02037812 */ /* 0x000fe400078ec0ff */
[----:B------:R-:W-:Y:S02]  /*122a0*/  LOP3.LUT R44, R17, R220, R174, 0x96, !PT ;  /* 0x000000dc112c7212 */ /* 0x000fe400078e96ae */
[----:B------:R-:W-:Y:S02]  /*122b0*/  LOP3.LUT R46, R91, R227, R14, 0x96, !PT ;  /* 0x000000e35b2e7212 */ /* 0x000fe400078e960e */
[----:B------:R-:W-:-:S02]  /*122c0*/  LOP3.LUT R47, R15, R229, R142, 0x96, !PT ;  /* 0x000000e50f2f7212 */ /* 0x000fc400078e968e */
[----:B------:R-:W-:Y:S02]  /*122d0*/  LOP3.LUT R14, R0, 0xffff, RZ, 0xc0, !PT ;  /* 0x0000ffff000e7812 */ /* 0x000fe400078ec0ff */
[----:B------:R-:W-:Y:S02]  /*122e0*/  SHF.R.U32.HI R15, RZ, 0x10, R2 ;  /* 0x00000010ff0f7819 */ /* 0x000fe40000011602 */
[----:B------:R-:W-:Y:S01]  /*122f0*/  SHF.R.U32.HI R17, RZ, 0x10, R0 ;  /* 0x00000010ff117819 */ /* 0x000fe20000011600 */
[----:B------:R-:W-:Y:S01]  /*12300*/  HMMA.16816.F32 R68, R20, R24, R68 ;  /* 0x000000181444723c */ /* 0x000fe20000001844 */
[----:B------:R-:W-:Y:S02]  /*12310*/  LOP3.LUT R19, R2, 0xff, RZ, 0xc0, !PT ;  /* 0x000000ff02137812 */ /* 0x000fe400078ec0ff */
[----:B------:R-:W-:Y:S02]  /*12320*/  SHF.R.U32.HI R18, RZ, 0x18, R2 ;  /* 0x00000018ff127819 */ /* 0x000fe40000011602 */
[----:B------:R-:W-:-:S02]  /*12330*/  SHF.R.U32.HI R2, RZ, 0x8, R3 ;  /* 0x00000008ff027819 */ /* 0x000fc40000011603 */
[----:B------:R-:W-:Y:S02]  /*12340*/  LOP3.LUT R25, R0, 0xff, RZ, 0xc0, !PT ;  /* 0x000000ff00197812 */ /* 0x000fe400078ec0ff */
[----:B------:R-:W-:Y:S02]  /*12350*/  SHF.R.U32.HI R24, RZ, 0x18, R0 ;  /* 0x00000018ff187819 */ /* 0x000fe40000011600 */
[----:B------:R-:W-:Y:S02]  /*12360*/  SHF.R.U32.HI R3, RZ, 0x8, R14 ;  /* 0x00000008ff037819 */ /* 0x000fe4000001160e */
[----:B------:R-:W-:Y:S02]  /*12370*/  LOP3.LUT R0, R15, 0xff, RZ, 0xc0, !PT ;  /* 0x000000ff0f007812 */ /* 0x000fe400078ec0ff */
[----:B------:R-:W-:Y:S01]  /*12380*/  LOP3.LUT R14, R17, 0xff, RZ, 0xc0, !PT ;  /* 0x000000ff110e7812 */ /* 0x000fe200078ec0ff */
[----:B------:R-:W-:Y:S01]  /*12390*/  IMAD.WIDE.U32 R88, R135, -0x326172a9, RZ ;  /* 0xcd9e8d5787587825 */ /* 0x000fe200078e00ff */
[----:B------:R-:W-:-:S02]  /*123a0*/  PRMT R17, R19, 0x5410, R2 ;  /* 0x0000541013117816 */ /* 0x000fc40000000002 */
[----:B------:R-:W-:Y:S02]  /*123b0*/  PRMT R15, R0, 0x5410, R18 ;  /* 0x00005410000f7816 */ /* 0x000fe40000000012 */
[----:B------:R-:W-:Y:S02]  /*123c0*/  PRMT R2, R14, 0x5410, R24 ;  /* 0x000054100e027816 */ /* 0x000fe40000000018 */
[----:B------:R-:W-:Y:S02]  /*123d0*/  PRMT R0, R25, 0x5410, R3 ;  /* 0x0000541019007816 */ /* 0x000fe40000000003 */
[----:B------:R-:W-:Y:S02]  /*123e0*/  LOP3.LUT R45, R89, R230, R16, 0x96, !PT ;  /* 0x000000e6592d7212 */ /* 0x000fe400078e9610 */
[----:B------:R-:W-:Y:S02]  /*123f0*/  LOP3.LUT R16, R13, R231, R78, 0x96, !PT ;  /* 0x000000e70d107212 */ /* 0x000fe400078e964e */
[----:B------:R-:W-:-:S02]  /*12400*/  HSET2.LE.AND R2, R2, R96, PT ;  /* 0x0000006002027233 */ /* 0x000fc40003803000 */
[--C-:B------:R-:W-:Y:S02]  /*12410*/  HSET2.LE.AND R3, R17, R96.reuse, PT ;  /* 0x0000006011037233 */ /* 0x100fe40003803000 */
[----:B------:R-:W-:Y:S01]  /*12420*/  HSET2.LE.AND R0, R0, R96, PT ;  /* 0x0000006000007233 */ /* 0x000fe20003803000 */
[C---:B------:R-:W-:Y:S01]  /*12430*/  HMMA.16816.F32 R72, R20.reuse, R26, R72 ;  /* 0x0000001a1448723c */ /* 0x040fe20000001848 */
[----:B------:R-:W-:Y:S02]  /*12440*/  LOP3.LUT R19, R12, 0xffff, RZ, 0xc0, !PT ;  /* 0x0000ffff0c137812 */ /* 0x000fe400078ec0ff */
[----:B------:R-:W-:Y:S02]  /*12450*/  SHF.R.U32.HI R25, RZ, 0x10, R12 ;  /* 0x00000010ff197819 */ /* 0x000fe4000001160c */
[----:B------:R-:W-:Y:S02]  /*12460*/  LOP3.LUT R17, R16, 0xffff, RZ, 0xc0, !PT ;  /* 0x0000ffff10117812 */ /* 0x000fe400078ec0ff */
[----:B------:R-:W-:Y:S01]  /*12470*/  SHF.R.U32.HI R18, RZ, 0x10, R16 ;  /* 0x00000010ff127819 */ /* 0x000fe20000011610 */
[----:B------:R-:W-:Y:S01]  /*12480*/  HMMA.16816.F32 R84, R20, R32, R84 ;  /* 0x000000201454723c */ /* 0x000fe20000001854 */
[----:B------:R-:W-:-:S02]  /*12490*/  LOP3.LUT R26, R12, 0xff, RZ, 0xc0, !PT ;  /* 0x000000ff0c1a7812 */ /* 0x000fc400078ec0ff */
[----:B------:R-:W-:Y:S02]  /*124a0*/  SHF.R.U32.HI R24, RZ, 0x18, R12 ;  /* 0x00000018ff187819 */ /* 0x000fe4000001160c */
[----:B------:R-:W-:Y:S01]  /*124b0*/  LOP3.LUT R13, R217, R2, RZ, 0xc0, !PT ;  /* 0x00000002d90d7212 */ /* 0x000fe200078ec0ff */
[----:B------:R-:W-:Y:S01]  /*124c0*/  HMMA.16816.F32 R64, R20, R34, R64 ;  /* 0x000000221440723c */ /* 0x000fe20000001840 */
[----:B------:R-:W-:Y:S01]  /*124d0*/  LOP3.LUT R14, R216, R3, RZ, 0xc0, !PT ;  /* 0x00000003d80e7212 */ /* 0x000fe200078ec0ff */
[----:B------:R-:W-:Y:S01]  /*124e0*/  IMAD.WIDE.U32 R2, R44, -0x2daee0ad, RZ ;  /* 0xd2511f532c027825 */ /* 0x000fe200078e00ff */
[----:B------:R-:W-:Y:S01]  /*124f0*/  LOP3.LUT R12, R219, R0, RZ, 0xc0, !PT ;  /* 0x00000000db0c7212 */ /* 0x000fe200078ec0ff */
[----:B------:R-:W-:Y:S01]  /*12500*/  LDSM.16.MT88.4 R32, [R188+0x5800] ;  /* 0x00580000bc20783b */ /* 0x000fe20000004200 */
[----:B------:R-:W-:Y:S02]  /*12510*/  HSET2.LE.AND R15, R15, R96, PT ;  /* 0x000000600f0f7233 */ /* 0x000fe40003803000 */
[----:B------:R-:W-:-:S02]  /*12520*/  LOP3.LUT R21, R16, 0xff, RZ, 0xc0, !PT ;  /* 0x000000ff10157812 */ /* 0x000fc400078ec0ff */
[----:B------:R-:W-:Y:S02]  /*12530*/  SHF.R.U32.HI R20, RZ, 0x18, R16 ;  /* 0x00000018ff147819 */ /* 0x000fe40000011610 */
[----:B------:R-:W-:Y:S02]  /*12540*/  SHF.R.U32.HI R0, RZ, 0x8, R19 ;  /* 0x00000008ff007819 */ /* 0x000fe40000011613 */
[----:B------:R-:W-:Y:S02]  /*12550*/  LOP3.LUT R19, R25, 0xff, RZ, 0xc0, !PT ;  /* 0x000000ff19137812 */ /* 0x000fe400078ec0ff */
[----:B------:R-:W-:Y:S02]  /*12560*/  SHF.R.U32.HI R17, RZ, 0x8, R17 ;  /* 0x00000008ff117819 */ /* 0x000fe40000011611 */
[----:B------:R-:W-:Y:S01]  /*12570*/  LOP3.LUT R16, R18, 0xff, RZ, 0xc0, !PT ;  /* 0x000000ff12107812 */ /* 0x000fe200078ec0ff */
[----:B------:R-:W-:Y:S01]  /*12580*/  IMAD.WIDE.U32 R76, R45, -0x2daee0ad, RZ ;  /* 0xd2511f532d4c7825 */ /* 0x000fe200078e00ff */
[----:B------:R-:W-:-:S02]  /*12590*/  LOP3.LUT R23, R3, R229, R144, 0x96, !PT ;  /* 0x000000e503177212 */ /* 0x000fc400078e9690 */
[----:B------:R-:W-:Y:S02]  /*125a0*/  PRMT R0, R26, 0x5410, R0 ;  /* 0x000054101a007816 */ /* 0x000fe40000000000 */
[----:B------:R-:W-:Y:S02]  /*125b0*/  LOP3.LUT R15, R202, R15, RZ, 0xc0, !PT ;  /* 0x0000000fca0f7212 */ /* 0x000fe400078ec0ff */
[----:B------:R-:W-:Y:S02]  /*125c0*/  PRMT R19, R19, 0x5410, R24 ;  /* 0x0000541013137816 */ /* 0x000fe40000000018 */
[----:B------:R-:W-:Y:S01]  /*125d0*/  PRMT R17, R21, 0x5410, R17 ;  /* 0x0000541015117816 */ /* 0x000fe20000000011 */
[----:B------:R-:W-:Y:S01]  /*125e0*/  IMAD.MOV.U32 R158, RZ, RZ, R153 ;  /* 0x000000ffff9e7224 */ /* 0x000fe200078e0099 */
[----:B------:R-:W-:Y:S01]  /*125f0*/  PRMT R3, R16, 0x5410, R20 ;  /* 0x0000541010037816 */ /* 0x000fe20000000014 */
[----:B------:R-:W-:Y:S01]  /*12600*/  IMAD.MOV.U32 R147, RZ, RZ, R154 ;  /* 0x000000ffff937224 */ /* 0x000fe200078e009a */
[--C-:B------:R-:W-:Y:S01]  /*12610*/  HSET2.LE.AND R18, R0, R96.reuse, PT ;  /* 0x0000006000127233 */ /* 0x100fe20003803000 */
[----:B------:R-:W-:Y:S01]  /*12620*/  IMAD.MOV.U32 R146, RZ, RZ, R152 ;  /* 0x000000ffff927224 */ /* 0x000fe200078e0098 */
[----:B------:R-:W-:Y:S01]  /*12630*/  LOP3.LUT R22, R77, R227, R2, 0x96, !PT ;  /* 0x000000e34d167212 */ /* 0x000fe200078e9602 */
[----:B--2---:R-:W-:Y:S01]  /*12640*/  HMMA.16816.F32 R56, R12, R40, R52 ;  /* 0x000000280c38723c */ /* 0x004fe20000001834 */
[--C-:B------:R-:W-:Y:S01]  /*12650*/  HSET2.LE.AND R0, R17, R96.reuse, PT ;  /* 0x0000006011007233 */ /* 0x100fe20003803000 */
[----:B------:R-:W2:Y:S01]  /*12660*/  LDSM.16.MT88.4 R24, [R171+0x5800] ;  /* 0x00580000ab18783b */ /* 0x000ea20000004200 */
[----:B------:R-:W-:-:S02]  /*12670*/  HSET2.LE.AND R3, R3, R96, PT ;  /* 0x0000006003037233 */ /* 0x000fc40003803000 */
[----:B------:R-:W-:Y:S01]  /*12680*/  HSET2.LE.AND R19, R19, R96, PT ;  /* 0x0000006013137233 */ /* 0x000fe20003803000 */
[C---:B-1----:R-:W-:Y:S01]  /*12690*/  HMMA.16816.F32 R152, R12.reuse, R28, R80 ;  /* 0x0000001c0c98723c */ /* 0x042fe20000001850 */
[----:B------:R-:W-:Y:S01]  /*126a0*/  IMAD.WIDE.U32 R20, R23, -0x326172a9, RZ ;  /* 0xcd9e8d5717147825 */ /* 0x000fe200078e00ff */
[----:B------:R-:W-:Y:S02]  /*126b0*/  LOP3.LUT R16, R146, R0, RZ, 0xc0, !PT ;  /* 0x0000000092107212 */ /* 0x000fe400078ec0ff */
[----:B------:R-:W-:Y:S02]  /*126c0*/  LOP3.LUT R17, R147, R3, RZ, 0xc0, !PT ;  /* 0x0000000393117212 */ /* 0x000fe400078ec0ff */
[----:B------:R-:W-:Y:S01]  /*126d0*/  HMMA.16816.F32 R60, R12, R30, R60 ;  /* 0x0000001e0c3c723c */ /* 0x000fe2000000183c */
[----:B------:R-:W-:Y:S02]  /*126e0*/  LOP3.LUT R18, R158, R18, RZ, 0xc0, !PT ;  /* 0x000000129e127212 */ /* 0x000fe400078ec0ff */
[----:B------:R-:W-:-:S03]  /*126f0*/  LOP3.LUT R19, R148, R19, RZ, 0xc0, !PT ;  /* 0x0000001394137212 */ /* 0x000fc600078ec0ff */
[----:B------:R-:W-:Y:S01]  /*12700*/  HMMA.16816.F32 R52, R12, R42, R48 ;  /* 0x0000002a0c34723c */ /* 0x000fe20000001830 */
[----:B------:R-:W-:-:S06]  /*12710*/  IMAD.WIDE.U32 R2, R47, -0x326172a9, RZ ;  /* 0xcd9e8d572f027825 */ /* 0x000fcc00078e00ff */
[----:B------:R-:W-:Y:S01]  /*12720*/  IMAD.WIDE.U32 R12, R22, -0x326172a9, RZ ;  /* 0xcd9e8d57160c7825 */ /* 0x000fe200078e00ff */
[-C--:B------:R-:W-:Y:S01]  /*12730*/  LOP3.LUT R22, R3, R228.reuse, R94, 0x96, !PT ;  /* 0x000000e403167212 */ /* 0x080fe200078e965e */
[----:B------:R-:W-:Y:S02]  /*12740*/  HMMA.16816.F32 R48, R16, R28, R68 ;  /* 0x0000001c1030723c */ /* 0x000fe40000001844 */
[----:B------:R-:W-:Y:S01]  /*12750*/  IMAD.WIDE.U32 R14, R46, -0x326172a9, RZ ;  /* 0xcd9e8d572e0e7825 */ /* 0x000fe200078e00ff */
[----:B------:R-:W-:Y:S02]  /*12760*/  LOP3.LUT R0, R13, R233, R20, 0x96, !PT ;  /* 0x000000e90d007212 */ /* 0x000fe400078e9614 */
[----:B------:R-:W-:Y:S02]  /*12770*/  LOP3.LUT R44, R21, R228, R88, 0x96, !PT ;  /* 0x000000e4152c7212 */ /* 0x000fe400078e9658 */
[C---:B------:R-:W-:Y:S02]  /*12780*/  LOP3.LUT R20, R12.reuse, 0xffff, RZ, 0xc0, !PT ;  /* 0x0000ffff0c147812 */ /* 0x040fe400078ec0ff */
[----:B------:R-:W-:-:S02]  /*12790*/  LOP3.LUT R28, R12, 0xff, RZ, 0xc0, !PT ;  /* 0x000000ff0c1c7812 */ /* 0x000fc400078ec0ff */
[--C-:B------:R-:W-:Y:S02]  /*127a0*/  SHF.R.U32.HI R23, RZ, 0x10, R12.reuse ;  /* 0x00000010ff177819 */ /* 0x100fe4000001160c */
[----:B------:R-:W-:Y:S02]  /*127b0*/  SHF.R.U32.HI R21, RZ, 0x18, R12 ;  /* 0x00000018ff157819 */ /* 0x000fe4000001160c */
[----:B------:R-:W-:Y:S02]  /*127c0*/  LOP3.LUT R3, R0, 0xffff, RZ, 0xc0, !PT ;  /* 0x0000ffff00037812 */ /* 0x000fe400078ec0ff */
[----:B------:R-:W-:Y:S02]  /*127d0*/  SHF.R.U32.HI R12, RZ, 0x10, R0 ;  /* 0x00000010ff0c7819 */ /* 0x000fe40000011600 */
[----:B------:R-:W-:Y:S02]  /*127e0*/  LOP3.LUT R2, R15, R233, R2, 0x96, !PT ;  /* 0x000000e90f027212 */ /* 0x000fe400078e9602 */
[----:B------:R-:W-:-:S02]  /*127f0*/  LOP3.LUT R29, R14, 0xffff, RZ, 0xc0, !PT ;  /* 0x0000ffff0e1d7812 */ /* 0x000fc400078ec0ff */
[----:B------:R-:W-:Y:S02]  /*12800*/  LOP3.LUT R15, R0, 0xff, RZ, 0xc0, !PT ;  /* 0x000000ff000f7812 */ /* 0x000fe400078ec0ff */
[----:B------:R-:W-:Y:S02]  /*12810*/  SHF.R.U32.HI R13, RZ, 0x18, R0 ;  /* 0x00000018ff0d7819 */ /* 0x000fe40000011600 */
[----:B------:R-:W-:Y:S02]  /*12820*/  SHF.R.U32.HI R0, RZ, 0x8, R3 ;  /* 0x00000008ff007819 */ /* 0x000fe40000011603 */
[----:B------:R-:W-:Y:S02]  /*12830*/  LOP3.LUT R3, R12, 0xff, RZ, 0xc0, !PT ;  /* 0x000000ff0c037812 */ /* 0x000fe400078ec0ff */
[----:B------:R-:W-:Y:S02]  /*12840*/  SHF.R.U32.HI R20, RZ, 0x8, R20 ;  /* 0x00000008ff147819 */ /* 0x000fe40000011614 */
[----:B------:R-:W-:Y:S01]  /*12850*/  PRMT R0, R15, 0x5410, R0 ;  /* 0x000054100f007816 */ /* 0x000fe20000000000 */
[----:B------:R-:W-:Y:S01]  /*12860*/  HMMA.16816.F32 R68, R16, R30, R72 ;  /* 0x0000001e1044723c */ /* 0x000fe20000001848 */
[----:B------:R-:W-:-:S02]  /*12870*/  PRMT R3, R3, 0x5410, R13 ;  /* 0x0000541003037816 */ /* 0x000fc4000000000d */
[----:B------:R-:W-:Y:S02]  /*12880*/  LOP3.LUT R45, R14, 0xff, RZ, 0xc0, !PT ;  /* 0x000000ff0e2d7812 */ /* 0x000fe400078ec0ff */
[----:B------:R-:W-:Y:S02]  /*12890*/  HSET2.LE.AND R0, R0, R96, PT ;  /* 0x0000006000007233 */ /* 0x000fe40003803000 */
[--C-:B------:R-:W-:Y:S02]  /*128a0*/  SHF.R.U32.HI R31, RZ, 0x10, R14.reuse ;  /* 0x00000010ff1f7819 */ /* 0x100fe4000001160e */
[----:B------:R-:W-:Y:S02]  /*128b0*/  SHF.R.U32.HI R30, RZ, 0x18, R14 ;  /* 0x00000018ff1e7819 */ /* 0x000fe4000001160e */
[----:B------:R-:W-:Y:S02]  /*128c0*/  PRMT R14, R28, 0x5410, R20 ;  /* 0x000054101c0e7816 */ /* 0x000fe40000000014 */
[----:B------:R-:W-:-:S02]  /*128d0*/  LOP3.LUT R23, R23, 0xff, RZ, 0xc0, !PT ;  /* 0x000000ff17177812 */ /* 0x000fc400078ec0ff */
[--C-:B------:R-:W-:Y:S02]  /*128e0*/  HSET2.LE.AND R3, R3, R96.reuse, PT ;  /* 0x0000006003037233 */ /* 0x100fe40003803000 */
[----:B------:R-:W-:Y:S02]  /*128f0*/  HSET2.LE.AND R15, R14, R96, PT ;  /* 0x000000600e0f7233 */ /* 0x000fe40003803000 */
[----:B------:R-:W-:Y:S02]  /*12900*/  PRMT R23, R23, 0x5410, R21 ;  /* 0x0000541017177816 */ /* 0x000fe40000000015 */
[----:B------:R-:W-:Y:S02]  /*12910*/  LOP3.LUT R20, R235, R0, RZ, 0xc0, !PT ;  /* 0x00000000eb147212 */ /* 0x000fe400078ec0ff */
[----:B------:R-:W-:Y:S02]  /*12920*/  LOP3.LUT R21, R218, R3, RZ, 0xc0, !PT ;  /* 0x00000003da157212 */ /* 0x000fe400078ec0ff */
[----:B------:R-:W-:Y:S01]  /*12930*/  LOP3.LUT R0, R2, 0xffff, RZ, 0xc0, !PT ;  /* 0x0000ffff02007812 */ /* 0x000fe200078ec0ff */
[----:B------:R-:W-:Y:S01]  /*12940*/  IMAD.WIDE.U32 R12, R22, -0x2daee0ad, RZ ;  /* 0xd2511f53160c7825 */ /* 0x000fe200078e00ff */
[----:B------:R-:W-:Y:S01]  /*12950*/  SHF.R.U32.HI R3, RZ, 0x10, R2 ;  /* 0x00000010ff037819 */ /* 0x000fe20000011602 */
[----:B------:R-:W-:Y:S01]  /*12960*/  HMMA.16816.F32 R156, R16, R40, R84 ;  /* 0x00000028109c723c */ /* 0x000fe20000001854 */
[----:B------:R-:W-:-:S02]  /*12970*/  LOP3.LUT R22, R234, R15, RZ, 0xc0, !PT ;  /* 0x0000000fea167212 */ /* 0x000fc400078ec0ff */
[----:B------:R-:W-:-:S03]  /*12980*/  SHF.R.U32.HI R15, RZ, 0x8, R0 ;  /* 0x00000008ff0f7819 */ /* 0x000fc60000011600 */
[----:B------:R-:W-:Y:S01]  /*12990*/  HMMA.16816.F32 R64, R16, R42, R64 ;  /* 0x0000002a1040723c */ /* 0x000fe20000001840 */
[----:B------:R-:W-:-:S06]  /*129a0*/  LOP3.LUT R0, R3, 0xff, RZ, 0xc0, !PT ;  /* 0x000000ff03007812 */ /* 0x000fcc00078ec0ff */
[----:B------:R-:W-:Y:S02]  /*129b0*/  LOP3.LUT R16, R2, 0xff, RZ, 0xc0, !PT ;  /* 0x000000ff02107812 */ /* 0x000fe400078ec0ff */
[----:B------:R-:W-:Y:S02]  /*129c0*/  SHF.R.U32.HI R2, RZ, 0x18, R2 ;  /* 0x00000018ff027819 */ /* 0x000fe40000011602 */
[----:B------:R-:W-:Y:S02]  /*129d0*/  PRMT R3, R16, 0x5410, R15 ;  /* 0x0000541010037816 */ /* 0x000fe4000000000f */
[----:B------:R-:W-:Y:S02]  /*129e0*/  PRMT R2, R0, 0x5410, R2 ;  /* 0x0000541000027816 */ /* 0x000fe40000000002 */
[--C-:B------:R-:W-:Y:S02]  /*129f0*/  HSET2.LE.AND R23, R23, R96.reuse, PT ;  /* 0x0000006017177233 */ /* 0x100fe40003803000 */
[----:B------:R-:W-:-:S02]  /*12a00*/  HSET2.LE.AND R0, R3, R96, PT ;  /* 0x0000006003007233 */ /* 0x000fc40003803000 */
[----:B------:R-:W-:Y:S01]  /*12a10*/  HSET2.LE.AND R15, R2, R96, PT ;  /* 0x00000060020f7233 */ /* 0x000fe20003803000 */
[----:B------:R-:W-:Y:S01]  /*12a20*/  IMAD.WIDE.U32 R2, R44, -0x2daee0ad, RZ ;  /* 0xd2511f532c027825 */ /* 0x000fe200078e00ff */
[----:B------:R-:W-:Y:S02]  /*12a30*/  LOP3.LUT R23, R232, R23, RZ, 0xc0, !PT ;  /* 0x00000017e8177212 */ /* 0x000fe400078ec0ff */
[----:B------:R-:W-:Y:S02]  /*12a40*/  LOP3.LUT R19, R31, 0xff, RZ, 0xc0, !PT ;  /* 0x000000ff1f137812 */ /* 0x000fe400078ec0ff */
[----:B------:R-:W-:Y:S02]  /*12a50*/  LOP3.LUT R16, R150, R0, RZ, 0xc0, !PT ;  /* 0x0000000096107212 */ /* 0x000fe400078ec0ff */
[----:B------:R-:W-:Y:S01]  /*12a60*/  LOP3.LUT R0, R3, R231, R76, 0x96, !PT ;  /* 0x000000e703007212 */ /* 0x000fe200078e964c */
[----:B--2---:R-:W-:Y:S01]  /*12a70*/  HMMA.16816.F32 R152, R20, R24, R152 ;  /* 0x000000181498723c */ /* 0x004fe20000001898 */
[----:B------:R-:W-:-:S02]  /*12a80*/  SHF.R.U32.HI R18, RZ, 0x8, R29 ;  /* 0x00000008ff127819 */ /* 0x000fc4000001161d */
[----:B------:R-:W-:-:S03]  /*12a90*/  PRMT R19, R19, 0x5410, R30 ;  /* 0x0000541013137816 */ /* 0x000fc6000000001e */
[----:B------:R-:W-:Y:S01]  /*12aa0*/  HMMA.16816.F32 R60, R20, R26, R60 ;  /* 0x0000001a143c723c */ /* 0x000fe2000000183c */
[C---:B------:R-:W-:Y:S02]  /*12ab0*/  LOP3.LUT R28, R12.reuse, 0xffff, RZ, 0xc0, !PT ;  /* 0x0000ffff0c1c7812 */ /* 0x040fe400078ec0ff */
[----:B------:R-:W-:-:S03]  /*12ac0*/  LOP3.LUT R29, R12, 0xff, RZ, 0xc0, !PT ;  /* 0x000000ff0c1d7812 */ /* 0x000fc600078ec0ff */
[----:B------:R-:W-:Y:S01]  /*12ad0*/  HMMA.16816.F32 R56, R20, R32, R56 ;  /* 0x000000201438723c */ /* 0x000fe20000001838 */
[--C-:B------:R-:W-:Y:S02]  /*12ae0*/  SHF.R.U32.HI R30, RZ, 0x10, R12.reuse ;  /* 0x00000010ff1e7819 */ /* 0x100fe4000001160c */
[----:B------:R-:W-:-:S03]  /*12af0*/  SHF.R.U32.HI R31, RZ, 0x18, R12 ;  /* 0x00000018ff1f7819 */ /* 0x000fc6000001160c */
[----:B------:R-:W-:Y:S01]  /*12b00*/  HMMA.16816.F32 R52, R20, R34, R52 ;  /* 0x000000221434723c */ /* 0x000fe20000001834 */
[----:B------:R-:W-:Y:S02]  /*12b10*/  SHF.R.U32.HI R12, RZ, 0x10, R0 ;  /* 0x00000010ff0c7819 */ /* 0x000fe40000011600 */
[----:B------:R-:W-:-:S04]  /*12b20*/  LOP3.LUT R14, R13, R231, R90, 0x96, !PT ;  /* 0x000000e70d0e7212 */ /* 0x000fc800078e965a */
[----:B------:R-:W-:Y:S02]  /*12b30*/  LOP3.LUT R21, R2, 0xffff, RZ, 0xc0, !PT ;  /* 0x0000ffff02157812 */ /* 0x000fe400078ec0ff */
[C---:B------:R-:W-:Y:S02]  /*12b40*/  LOP3.LUT R3, R0.reuse, 0xffff, RZ, 0xc0, !PT ;  /* 0x0000ffff00037812 */ /* 0x040fe400078ec0ff */
[----:B------:R-:W-:Y:S02]  /*12b50*/  LOP3.LUT R17, R149, R15, RZ, 0xc0, !PT ;  /* 0x0000000f95117212 */ /* 0x000fe400078ec0ff */
[----:B------:R-:W-:Y:S02]  /*12b60*/  LOP3.LUT R15, R0, 0xff, RZ, 0xc0, !PT ;  /* 0x000000ff000f7812 */ /* 0x000fe400078ec0ff */
[----:B------:R-:W-:Y:S02]  /*12b70*/  SHF.R.U32.HI R13, RZ, 0x18, R0 ;  /* 0x00000018ff0d7819 */ /* 0x000fe40000011600 */
[----:B------:R-:W-:-:S02]  /*12b80*/  SHF.R.U32.HI R0, RZ, 0x8, R3 ;  /* 0x00000008ff007819 */ /* 0x000fc40000011603 */
[----:B------:R-:W-:Y:S02]  /*12b90*/  PRMT R18, R45, 0x5410, R18 ;  /* 0x000054102d127816 */ /* 0x000fe40000000012 */
[----:B------:R-:W-:Y:S02]  /*12ba0*/  LOP3.LUT R3, R12, 0xff, RZ, 0xc0, !PT ;  /* 0x000000ff0c037812 */ /* 0x000fe400078ec0ff */
[----:B------:R-:W-:Y:S02]  /*12bb0*/  LOP3.LUT R23, R2, 0xff, RZ, 0xc0, !PT ;  /* 0x000000ff02177812 */ /* 0x000fe400078ec0ff */
[--C-:B------:R-:W-:Y:S02]  /*12bc0*/  SHF.R.U32.HI R20, RZ, 0x10, R2.reuse ;  /* 0x00000010ff147819 */ /* 0x100fe40000011602 */
[----:B------:R-:W-:Y:S02]  /*12bd0*/  SHF.R.U32.HI R22, RZ, 0x18, R2 ;  /* 0x00000018ff167819 */ /* 0x000fe40000011602 */
[----:B------:R-:W-:-:S02]  /*12be0*/  PRMT R0, R15, 0x5410, R0 ;  /* 0x000054100f007816 */ /* 0x000fc40000000000 */
[----:B------:R-:W-:Y:S02]  /*12bf0*/  PRMT R2, R3, 0x5410, R13 ;  /* 0x0000541003027816 */ /* 0x000fe4000000000d */
[--C-:B------:R-:W-:Y:S02]  /*12c00*/  HSET2.LE.AND R18, R18, R96.reuse, PT ;  /* 0x0000006012127233 */ /* 0x100fe40003803000 */
[--C-:B------:R-:W-:Y:S02]  /*12c10*/  HSET2.LE.AND R19, R19, R96.reuse, PT ;  /* 0x0000006013137233 */ /* 0x100fe40003803000 */
[----:B------:R-:W-:Y:S02]  /*12c20*/  SHF.R.U32.HI R3, RZ, 0x8, R21 ;  /* 0x00000008ff037819 */ /* 0x000fe40000011615 */
[----:B------:R-:W-:Y:S02]  /*12c30*/  SHF.R.U32.HI R12, RZ, 0x8, R28 ;  /* 0x00000008ff0c7819 */ /* 0x000fe4000001161c */
[----:B------:R-:W-:-:S02]  /*12c40*/  HSET2.LE.AND R0, R0, R96, PT ;  /* 0x0000006000007233 */ /* 0x000fc40003803000 */
[----:B------:R-:W-:Y:S02]  /*12c50*/  PRMT R3, R23, 0x5410, R3 ;  /* 0x0000541017037816 */ /* 0x000fe40000000003 */
[----:B------:R-:W-:Y:S02]  /*12c60*/  LOP3.LUT R18, R151, R18, RZ, 0xc0, !PT ;  /* 0x0000001297127212 */ /* 0x000fe400078ec0ff */
[----:B------:R-:W-:Y:S02]  /*12c70*/  LOP3.LUT R19, R247, R19, RZ, 0xc0, !PT ;  /* 0x00000013f7137212 */ /* 0x000fe400078ec0ff */
[----:B------:R-:W-:Y:S02]  /*12c80*/  PRMT R21, R29, 0x5410, R12 ;  /* 0x000054101d157816 */ /* 0x000fe4000000000c */
[----:B------:R-:W-:Y:S02]  /*12c90*/  LOP3.LUT R12, R14, 0xffff, RZ, 0xc0, !PT ;  /* 0x0000ffff0e0c7812 */ /* 0x000fe400078ec0ff */
[----:B------:R-:W-:-:S02]  /*12ca0*/  LOP3.LUT R136, R238, R0, RZ, 0xc0, !PT ;  /* 0x00000000ee887212 */ /* 0x000fc400078ec0ff */
        /* <DEDUP_REMOVED lines=8> */
[----:B------:R-:W-:Y:S01]  /*12d30*/  PRMT R0, R20, 0x5410, R3 ;  /* 0x0000541014007816 */ /* 0x000fe20000000003 */
[----:B------:R2:W-:Y:S01]  /*12d40*/  STL.64 [R1+0x140], R192 ;  /* 0x000140c001007387 */ /* 0x0005e20000100a00 */
[--C-:B------:R-:W-:Y:S02]  /*12d50*/  HSET2.LE.AND R2, R2, R96.reuse, PT ;  /* 0x0000006002027233 */ /* 0x100fe40003803000 */
[----:B------:R-:W-:Y:S01]  /*12d60*/  PRMT R13, R13, 0x5410, R22 ;  /* 0x000054100d0d7816 */ /* 0x000fe20000000016 */
[----:B------:R3:W5:Y:S01]  /*12d70*/  LDL.LU R215, [R1+0x3ec] ;  /* 0x0003ec0001d77983 */ /* 0x0007620000300800 */
[----:B------:R-:W-:-:S03]  /*12d80*/  HSET2.LE.AND R0, R0, R96, PT ;  /* 0x0000006000007233 */ /* 0x000fc60003803000 */
[----:B------:R3:W5:Y:S01]  /*12d90*/  LDL.LU R198, [R1+0x3e8] ;  /* 0x0003e80001c67983 */ /* 0x0007620000300800 */
[----:B------:R-:W-:-:S03]  /*12da0*/  SHF.R.U32.HI R15, RZ, 0x10, R14 ;  /* 0x00000010ff0f7819 */ /* 0x000fc6000001160e */
[----:B------:R3:W5:Y:S01]  /*12db0*/  LDL.LU.64 R196, [R1+0x3e0] ;  /* 0x0003e00001c47983 */ /* 0x0007620000300a00 */
[----:B------:R-:W-:-:S03]  /*12dc0*/  LOP3.LUT R137, R236, R2, RZ, 0xc0, !PT ;  /* 0x00000002ec897212 */ /* 0x000fc600078ec0ff */
[----:B------:R3:W5:Y:S01]  /*12dd0*/  LDL.LU.64 R194, [R1+0x3d8] ;  /* 0x0003d80001c27983 */ /* 0x0007620000300a00 */
[----:B------:R-:W-:Y:S02]  /*12de0*/  HSET2.LE.AND R2, R13, R96, PT ;  /* 0x000000600d027233 */ /* 0x000fe40003803000 */
[----:B------:R-:W-:Y:S02]  /*12df0*/  LOP3.LUT R144, R244, R0, RZ, 0xc0, !PT ;  /* 0x00000000f4907212 */ /* 0x000fe400078ec0ff */
[----:B------:R-:W-:Y:S02]  /*12e00*/  SHF.R.U32.HI R14, RZ, 0x18, R14 ;  /* 0x00000018ff0e7819 */ /* 0x000fe4000001160e */
[----:B------:R-:W-:Y:S01]  /*12e10*/  LOP3.LUT R12, R15, 0xff, RZ, 0xc0, !PT ;  /* 0x000000ff0f0c7812 */ /* 0x000fe200078ec0ff */
[----:B--2---:R3:W5:Y:S01]  /*12e20*/  LDL.LU.64 R192, [R1+0x3d0] ;  /* 0x0003d00001c07983 */ /* 0x0047620000300a00 */
[----:B------:R-:W-:-:S03]  /*12e30*/  IADD3 R0, P0, R4, -0x100, RZ ;  /* 0xffffff0004007810 */ /* 0x000fc60007f1e0ff */
[----:B------:R3:W5:Y:S04]  /*12e40*/  LDL.LU R191, [R1+0x3cc] ;  /* 0x0003cc0001bf7983 */ /* 0x0007680000300800 */
[----:B------:R3:W5:Y:S01]  /*12e50*/  LDL.LU R190, [R1+0x3c8] ;  /* 0x0003c80001be7983 */ /* 0x0007620000300800 */
[----:B------:R-:W-:Y:S03]  /*12e60*/  HMMA.16816.F32 R156, R16, R32, R156 ;  /* 0x00000020109c723c */ /* 0x000fe6000000189c */
[----:B------:R3:W5:Y:S01]  /*12e70*/  LDL.LU R189, [R1+0x3c4] ;  /* 0x0003c40001bd7983 */ /* 0x0007620000300800 */
[----:B------:R-:W-:-:S03]  /*12e80*/  LOP3.LUT R139, R237, R2, RZ, 0xc0, !PT ;  /* 0x00000002ed8b7212 */ /* 0x000fc600078ec0ff */
[----:B------:R3:W5:Y:S01]  /*12e90*/  LDL.LU R173, [R1+0x3c0] ;  /* 0x0003c00001ad7983 */ /* 0x0007620000300800 */
[----:B------:R-:W-:Y:S01]  /*12ea0*/  HMMA.16816.F32 R16, R16, R34, R64 ;  /* 0x000000221010723c */ /* 0x000fe20000001840 */
[----:B------:R-:W-:Y:S02]  /*12eb0*/  PRMT R2, R12, 0x5410, R14 ;  /* 0x000054100c027816 */ /* 0x000fe4000000000e */
        /* <DEDUP_REMOVED lines=27> */
[----:B------:R-:W-:Y:S01]  /*13070*/  IMAD.MOV.U32 R126, RZ, RZ, R241 ;  /* 0x000000ffff7e7224 */ /* 0x000fe200078e00f1 */
[----:B-----5:R-:W-:Y:S01]  /*13080*/  ISETP.GE.AND P0, PT, R172, R173, PT ;  /* 0x000000adac00720c */ /* 0x020fe20003f06270 */
[----:B------:R-:W-:-:S04]  /*13090*/  DEPBAR.LE SB0, 0x0 ;  /* 0x000080000000791a */ /* 0x000fc80000000000 */
[----:B------:R-:W3:Y:S04]  /*130a0*/  LDL.64 R246, [R1+0x378] ;  /* 0x0003780001f67983 */ /* 0x000ee80000100a00 */
[----:B------:R-:W3:Y:S04]  /*130b0*/  LDL.LU R241, [R1+0x230] ;  /* 0x0002300001f17983 */ /* 0x000ee80000300800 */
[----:B------:R-:W4:Y:S04]  /*130c0*/  LDL.64 R244, [R1+0xe8] ;  /* 0x0000e80001f47983 */ /* 0x000f280000100a00 */
[----:B------:R-:W4:Y:S01]  /*130d0*/  LDL.64 R242, [R1+0xf8] ;  /* 0x0000f80001f27983 */ /* 0x000f220000100a00 */
[----:B------:R-:W-:Y:S01]  /*130e0*/  VIADD R123, R126, 0xfffffffe ;  /* 0xfffffffe7e7b7836 */ /* 0x000fe20000000000 */
[----:B------:R-:W-:Y:S05]  /*130f0*/  WARPSYNC.ALL ;  /* 0x0000000000007948 */ /* 0x000fea0003800000 */
[----:B------:R-:W-:Y:S01]  /*13100*/  SHF.R.S32.HI R0, RZ, 0x1f, R123 ;  /* 0x0000001fff007819 */ /* 0x000fe2000001147b */
[----:B------:R-:W-:Y:S06]  /*13110*/  BAR.SYNC.DEFER_BLOCKING 0x0 ;  /* 0x0000000000007b1d */ /* 0x000fec0000010000 */
[----:B------:R-:W-:Y:S04]  /*13120*/  @P0 STS [R215+0x4000], RZ ;  /* 0x004000ffd7000388 */ /* 0x000fe80000000800 */
[----:B------:R-:W-:Y:S04]  /*13130*/  @P0 STS [R215+0x4004], RZ ;  /* 0x004004ffd7000388 */ /* 0x000fe80000000800 */
[----:B------:R-:W-:Y:S01]  /*13140*/  @P0 STS.64 [R215+0x4008], RZ ;  /* 0x004008ffd7000388 */ /* 0x000fe20000000a00 */
[----:B------:R-:W-:-:S02]  /*13150*/  IMAD.SHL.U32 R248, R248, 0x2, RZ ;  /* 0x00000002f8f87824 */ /* 0x000fc400078e00ff */
[----:B--2---:R-:W-:Y:S02]  /*13160*/  IMAD R12, R109, R123, RZ ;  /* 0x0000007b6d0c7224 */ /* 0x004fe400078e02ff */
[----:B---3--:R-:W-:-:S04]  /*13170*/  IMAD.WIDE.U32 R2, R123, R241, R246 ;  /* 0x000000f17b027225 */ /* 0x008fc800078e00f6 */
[----:B------:R-:W-:Y:S01]  /*13180*/  IMAD R13, R0, R241, R12 ;  /* 0x000000f1000d7224 */ /* 0x000fe200078e020c */
[----:B----4-:R-:W-:-:S03]  /*13190*/  @!P0 LEA R0, P4, R244, R2, 0x5 ;  /* 0x00000002f4008211 */ /* 0x010fc600078828ff */
[----:B------:R-:W-:Y:S01]  /*131a0*/  IMAD.IADD R3, R3, 0x1, R13 ;  /* 0x0000000103037824 */ /* 0x000fe200078e020d */
[----:B------:R-:W-:Y:S02]  /*131b0*/  @!P0 LEA R12, P2, R244, R2, 0x6 ;  /* 0x00000002f40c8211 */ /* 0x000fe400078430ff */
[-C--:B------:R-:W-:Y:S02]  /*131c0*/  @!P0 LEA R18, P5, R2, R242.reuse, 0x1 ;  /* 0x000000f202128211 */ /* 0x080fe400078a08ff */
[----:B------:R-:W-:Y:S02]  /*131d0*/  @!P0 LEA R16, P3, R0, R242, 0x1 ;  /* 0x000000f200108211 */ /* 0x000fe400078608ff */
[CCC-:B------:R-:W-:Y:S02]  /*131e0*/  @!P0 LEA.HI.X R13, R244.reuse, R3.reuse, R245.reuse, 0x5, P4 ;  /* 0x00000003f40d8211 */ /* 0x1c0fe400020f2cf5 */
[----:B------:R-:W-:Y:S02]  /*131f0*/  @!P0 LEA.HI.X R15, R244, R3, R245, 0x6, P2 ;  /* 0x00000003f40f8211 */ /* 0x000fe400010f34f5 */
[-CC-:B------:R-:W-:Y:S01]  /*13200*/  @!P0 LEA.HI.X R19, R2, R243.reuse, R3.reuse, 0x1, P5 ;  /* 0x000000f302138211 */ /* 0x180fe200028f0c03 */
[----:B------:R-:W-:Y:S01]  /*13210*/  @!P0 IMAD.WIDE.U32 R2, R244, 0x60, R2 ;  /* 0x00000060f4028825 */ /* 0x000fe200078e0002 */
[----:B------:R-:W-:-:S02]  /*13220*/  @!P0 LEA.HI.X R17, R0, R243, R13, 0x1, P3 ;  /* 0x000000f300118211 */ /* 0x000fc400018f0c0d */
        /* <DEDUP_REMOVED lines=25> */
[----:B------:R-:W-:Y:S04]  /*133c0*/  LDSM.16.M88.4 R32, [R170+0x2000] ;  /* 0x00200000aa20783b */ /* 0x000fe80000000200 */
[----:B------:R-:W2:Y:S04]  /*133d0*/  LDSM.16.M88.4 R20, [R189+0x1000] ;  /* 0x00100000bd14783b */ /* 0x000ea80000000200 */
[----:B------:R-:W-:Y:S04]  /*133e0*/  LDSM.16.M88.4 R48, [R191] ;  /* 0x00000000bf30783b */ /* 0x000fe80000000200 */
[----:B------:R-:W-:Y:S04]  /*133f0*/  LDSM.16.M88.4 R24, [R189] ;  /* 0x00000000bd18783b */ /* 0x000fe80000000200 */
[----:B------:R-:W-:Y:S04]  /*13400*/  LDSM.16.M88.4 R28, [R170+0x2800] ;  /* 0x00280000aa1c783b */ /* 0x000fe80000000200 */
[----:B------:R-:W-:Y:S04]  /*13410*/  LDSM.16.M88.4 R40, [R170+0x2400] ;  /* 0x00240000aa28783b */ /* 0x000fe80000000200 */
[----:B-1----:R-:W1:Y:S04]  /*13420*/  LDSM.16.M88.4 R12, [R190+0x1000] ;  /* 0x00100000be0c783b */ /* 0x002e680000000200 */
[----:B------:R-:W3:Y:S04]  /*13430*/  LDSM.16.M88.4 R64, [R170+0x2c00] ;  /* 0x002c0000aa40783b */ /* 0x000ee80000000200 */
[----:B------:R-:W4:Y:S04]  /*13440*/  LDSM.16.M88.4 R16, [R190] ;  /* 0x00000000be10783b */ /* 0x000f280000000200 */
[----:B------:R-:W-:Y:S04]  /*13450*/  LDSM.16.M88.4 R56, [R198] ;  /* 0x00000000c638783b */ /* 0x000fe80000000200 */
[----:B------:R-:W-:Y:S01]  /*13460*/  LDSM.16.M88.4 R60, [R196] ;  /* 0x00000000c43c783b */ /* 0x000fe20000000200 */
[----:B--2---:R-:W-:Y:S03]  /*13470*/  HMMA.16816.F32 R52, R20, R32, RZ ;  /* 0x000000201434723c */ /* 0x004fe600000018ff */
[----:B------:R-:W-:Y:S01]  /*13480*/  LDSM.16.M88.4 R116, [R170+0x3800] ;  /* 0x00380000aa74783b */ /* 0x000fe20000000200 */
[----:B------:R-:W-:-:S03]  /*13490*/  LOP3.LUT R248, R248, 0x6, RZ, 0xc0, !PT ;  /* 0x00000006f8f87812 */ /* 0x000fc600078ec0ff */
[----:B------:R-:W-:Y:S01]  /*134a0*/  STL [R1+0xa0], R123 ;  /* 0x0000a07b01007387 */ /* 0x000fe20000100800 */
[----:B------:R-:W-:Y:S03]  /*134b0*/  HMMA.16816.F32 R104, R20, R34, RZ ;  /* 0x000000221468723c */ /* 0x000fe600000018ff */
[----:B------:R-:W0:-:S13]  /*134c0*/  LDGDEPBAR ;  /* 0x00000000000079af */ /* 0x000e1a0000000000 */
[----:B-1----:R-:W-:Y:S01]  /*134d0*/  HMMA.16816.F32 R112, R12, R48, R52 ;  /* 0x000000300c70723c */ /* 0x002fe20000001834 */
[----:B------:R-:W1:Y:S05]  /*134e0*/  LDSM.16.M88.4 R52, [R197] ;  /* 0x00000000c534783b */ /* 0x000e6a0000000200 */
[C---:B------:R-:W-:Y:S06]  /*134f0*/  HMMA.16816.F32 R44, R24.reuse, R32, RZ ;  /* 0x00000020182c723c */ /* 0x040fec00000018ff */
[C---:B------:R-:W-:Y:S06]  /*13500*/  HMMA.16816.F32 R100, R24.reuse, R34, RZ ;  /* 0x000000221864723c */ /* 0x040fec00000018ff */
[-C--:B------:R-:W-:Y:S06]  /*13510*/  HMMA.16816.F32 R76, R24, R28.reuse, RZ ;  /* 0x0000001c184c723c */ /* 0x080fec00000018ff */
[C---:B------:R-:W-:Y:S06]  /*13520*/  HMMA.16816.F32 R68, R20.reuse, R28, RZ ;  /* 0x0000001c1444723c */ /* 0x040fec00000018ff */
[----:B------:R-:W-:Y:S06]  /*13530*/  HMMA.16816.F32 R32, R20, R30, RZ ;  /* 0x0000001e1420723c */ /* 0x000fec00000018ff */
[-C--:B------:R-:W-:Y:S06]  /*13540*/  HMMA.16816.F32 R96, R24, R40.reuse, RZ ;  /* 0x000000281860723c */ /* 0x080fec00000018ff */
[C---:B------:R-:W-:Y:S06]  /*13550*/  HMMA.16816.F32 R92, R20.reuse, R40, RZ ;  /* 0x00000028145c723c */ /* 0x040fec00000018ff */
[-C--:B------:R-:W-:Y:S06]  /*13560*/  HMMA.16816.F32 R88, R20, R42.reuse, RZ ;  /* 0x0000002a1458723c */ /* 0x080fec00000018ff */
[C---:B------:R-:W-:Y:S01]  /*13570*/  HMMA.16816.F32 R80, R24.reuse, R42, RZ ;  /* 0x0000002a1850723c */ /* 0x040fe200000018ff */
[----:B------:R-:W2:Y:S05]  /*13580*/  LDSM.16.M88.4 R40, [R170+0x3400] ;  /* 0x00340000aa28783b */ /* 0x000eaa0000000200 */
[----:B------:R-:W-:Y:S06]  /*13590*/  HMMA.16816.F32 R28, R24, R30, RZ ;  /* 0x0000001e181c723c */ /* 0x000fec00000018ff */
[----:B---3--:R-:W-:Y:S06]  /*135a0*/  HMMA.16816.F32 R84, R20, R64, RZ ;  /* 0x000000401454723c */ /* 0x008fec00000018ff */
[C---:B----4-:R-:W-:Y:S01]  /*135b0*/  HMMA.16816.F32 R108, R16.reuse, R48, R44 ;  /* 0x00000030106c723c */ /* 0x050fe2000000182c */
[----:B------:R-:W-:Y:S11]  /*135c0*/  LDSM.16.M88.4 R44, [R170+0x3000] ;  /* 0x00300000aa2c783b */ /* 0x000ff60000000200 */
[----:B-1----:R-:W-:Y:S01]  /*135d0*/  HMMA.16816.F32 R216, R16, R54, R28 ;  /* 0x0000003610d8723c */ /* 0x002fe2000000181c */
[----:B------:R-:W1:Y:S05]  /*135e0*/  LDSM.16.M88.4 R28, [R194] ;  /* 0x00000000c21c783b */ /* 0x000e6a0000000200 */
[C---:B------:R-:W-:Y:S06]  /*135f0*/  HMMA.16816.F32 R132, R12.reuse, R58, R88 ;  /* 0x0000003a0c84723c */ /* 0x040fec0000001858 */
[----:B------:R-:W-:Y:S06]  /*13600*/  HMMA.16816.F32 R244, R12, R60, R84 ;  /* 0x0000003c0cf4723c */ /* 0x000fec0000001854 */
[----:B------:R-:W-:Y:S06]  /*13610*/  HMMA.16816.F32 R72, R24, R64, RZ ;  /* 0x000000401848723c */ /* 0x000fec00000018ff */
[-C--:B------:R-:W-:Y:S06]  /*13620*/  HMMA.16816.F32 R180, R16, R52.reuse, R76 ;  /* 0x0000003410b4723c */ /* 0x080fec000000184c */
[C---:B------:R-:W-:Y:S06]  /*13630*/  HMMA.16816.F32 R184, R12.reuse, R52, R68 ;  /* 0x000000340cb8723c */ /* 0x040fec0000001844 */
[----:B------:R-:W-:Y:S01]  /*13640*/  HMMA.16816.F32 R236, R12, R54, R32 ;  /* 0x000000360cec723c */ /* 0x000fe20000001820 */
[----:B------:R-:W-:Y:S05]  /*13650*/  LDSM.16.M88.4 R32, [R195] ;  /* 0x00000000c320783b */ /* 0x000fea0000000200 */
[-C--:B------:R-:W-:Y:S06]  /*13660*/  HMMA.16816.F32 R88, R20, R66.reuse, RZ ;  /* 0x000000421458723c */ /* 0x080fec00000018ff */
[----:B------:R-:W-:Y:S06]  /*13670*/  HMMA.16816.F32 R84, R24, R66, RZ ;  /* 0x000000421854723c */ /* 0x000fec00000018ff */
[----:B--2---:R-:W-:Y:S06]  /*13680*/  HMMA.16816.F32 R52, R20, R42, RZ ;  /* 0x0000002a1434723c */ /* 0x004fec00000018ff */
[----:B------:R-:W-:Y:S01]  /*13690*/  HMMA.16816.F32 R124, R12, R56, R92 ;  /* 0x000000380c7c723c */ /* 0x000fe2000000185c */
[----:B------:R-:W2:Y:S05]  /*136a0*/  LDSM.16.M88.4 R92, [R193] ;  /* 0x00000000c15c783b */ /* 0x000eaa0000000200 */
[----:B------:R-:W-:Y:S06]  /*136b0*/  HMMA.16816.F32 R240, R16, R60, R72 ;  /* 0x0000003c10f0723c */ /* 0x000fec0000001848 */
[-C--:B------:R-:W-:Y:S06]  /*136c0*/  HMMA.16816.F32 R88, R12, R62.reuse, R88 ;  /* 0x0000003e0c58723c */ /* 0x080fec0000001858 */
[----:B------:R-:W-:Y:S06]  /*136d0*/  HMMA.16816.F32 R84, R16, R62, R84 ;  /* 0x0000003e1054723c */ /* 0x000fec0000001854 */
[-C--:B------:R-:W-:Y:S06]  /*136e0*/  HMMA.16816.F32 R104, R12, R50.reuse, R104 ;  /* 0x000000320c68723c */ /* 0x080fec0000001868 */
[C---:B------:R-:W-:Y:S06]  /*136f0*/  HMMA.16816.F32 R100, R16.reuse, R50, R100 ;  /* 0x000000321064723c */ /* 0x040fec0000001864 */
[C---:B------:R-:W-:Y:S06]  /*13700*/  HMMA.16816.F32 R96, R16.reuse, R56, R96 ;  /* 0x000000381060723c */ /* 0x040fec0000001860 */
[----:B------:R-:W-:Y:S06]  /*13710*/  HMMA.16816.F32 R128, R16, R58, R80 ;  /* 0x0000003a1080723c */ /* 0x000fec0000001850 */
[----:B-1----:R-:W-:Y:S06]  /*13720*/  HMMA.16816.F32 R60, R12, R30, R52 ;  /* 0x0000001e0c3c723c */ /* 0x002fec0000001834 */
[-C--:B------:R-:W-:Y:S06]  /*13730*/  HMMA.16816.F32 R80, R24, R44.reuse, RZ ;  /* 0x0000002c1850723c */ /* 0x080fec00000018ff */
[C---:B------:R-:W-:Y:S06]  /*13740*/  HMMA.16816.F32 R76, R20.reuse, R44, RZ ;  /* 0x0000002c144c723c */ /* 0x040fec00000018ff */
[-C--:B------:R-:W-:Y:S06]  /*13750*/  HMMA.16816.F32 R72, R20, R46.reuse, RZ ;  /* 0x0000002e1448723c */ /* 0x080fec00000018ff */
[C---:B------:R-:W-:Y:S06]  /*13760*/  HMMA.16816.F32 R68, R24.reuse, R46, RZ ;  /* 0x0000002e1844723c */ /* 0x040fec00000018ff */
[-C--:B------:R-:W-:Y:S06]  /*13770*/  HMMA.16816.F32 R64, R24, R40.reuse, RZ ;  /* 0x000000281840723c */ /* 0x080fec00000018ff */
[----:B------:R-:W-:Y:S06]  /*13780*/  HMMA.16816.F32 R56, R20, R40, RZ ;  /* 0x000000281438723c */ /* 0x000fec00000018ff */
[C---:B------:R-:W-:Y:S06]  /*13790*/  HMMA.16816.F32 R48, R24.reuse, R42, RZ ;  /* 0x0000002a1830723c */ /* 0x040fec00000018ff */
[----:B------:R-:W-:Y:S01]  /*137a0*/  HMMA.16816.F32 R44, R24, R116, RZ ;  /* 0x00000074182c723c */ /* 0x000fe200000018ff */
[----:B------:R-:W-:-:S02]  /*137b0*/  IMAD.MOV.U32 R55, RZ, RZ, R62 ;  /* 0x000000ffff377224 */ /* 0x000fc400078e003e */
[----:B------:R-:W-:Y:S02]  /*137c0*/  IMAD.MOV.U32 R53, RZ, RZ, R61 ;  /* 0x000000ffff357224 */ /* 0x000fe400078e003d */
[----:B------:R-:W-:Y:S01]  /*137d0*/  IMAD.MOV.U32 R52, RZ, RZ, R63 ;  /* 0x000000ffff347224 */ /* 0x000fe200078e003f */
[----:B------:R-:W-:Y:S06]  /*137e0*/  HMMA.16816.F32 R40, R20, R116, RZ ;  /* 0x000000741428723c */ /* 0x000fec00000018ff */
[----:B------:R-:W-:Y:S01]  /*137f0*/  HMMA.16816.F32 R64, R16, R28, R64 ;  /* 0x0000001c1040723c */ /* 0x000fe20000001840 */
[----:B------:R-:W-:-:S05]  /*13800*/  IMAD.MOV.U32 R116, RZ, RZ, R60 ;  /* 0x000000ffff747224 */ /* 0x000fca00078e003c */
[----:B------:R-:W-:Y:S06]  /*13810*/  HMMA.16816.F32 R56, R12, R28, R56 ;  /* 0x0000001c0c38723c */ /* 0x000fec0000001838 */
[C---:B------:R-:W-:Y:S06]  /*13820*/  HMMA.16816.F32 R60, R16.reuse, R30, R48 ;  /* 0x0000001e103c723c */ /* 0x040fec0000001830 */
[----:B--2---:R-:W-:Y:S01]  /*13830*/  HMMA.16816.F32 R28, R16, R92, R44 ;  /* 0x0000005c101c723c */ /* 0x004fe2000000182c */
[----:B------:R-:W-:-:S04]  /*13840*/  IMAD.MOV.U32 R51, RZ, RZ, R123 ;  /* 0x000000ffff337224 */ /* 0x000fc800078e007b */
[----:B------:R-:W-:-:S15]  /*13850*/  IMAD R0, R51, 0x80, R248 ;  /* 0x0000008033007824 */ /* 0x000fde00078e02f8 */
[----:B------:R-:W-:-:S04]  /*13860*/  NOP ;  /* 0x0000000000007918 */ /* 0x000fc80000000000 */
[----:B------:R-:W-:Y:S02]  /*13870*/  IMAD.MOV.U32 R117, RZ, RZ, R31 ;  /* 0x000000ffff757224 */ /* 0x000fe400078e001f */
[----:B------:R-:W-:Y:S02]  /*13880*/  IMAD.MOV.U32 R50, RZ, RZ, R28 ;  /* 0x000000ffff327224 */ /* 0x000fe400078e001c */
[----:B------:R-:W-:Y:S02]  /*13890*/  IMAD.MOV.U32 R49, RZ, RZ, R29 ;  /* 0x000000ffff317224 */ /* 0x000fe400078e001d */
[----:B------:R-:W-:Y:S02]  /*138a0*/  IMAD.MOV.U32 R54, RZ, RZ, R30 ;  /* 0x000000ffff367224 */ /* 0x000fe400078e001e */
[----:B------:R-:W-:Y:S01]  /*138b0*/  HMMA.16816.F32 R28, R12, R92, R40 ;  /* 0x0000005c0c1c723c */ /* 0x000fe20000001828 */
[--C-:B------:R-:W-:Y:S02]  /*138c0*/  IMAD.IADD R3, R207, 0x1, -R0.reuse ;  /* 0x00000001cf037824 */ /* 0x100fe400078e0a00 */
[----:B------:R-:W-:-:S03]  /*138d0*/  IMAD.IADD R2, R209, 0x1, -R0 ;  /* 0x00000001d1027824 */ /* 0x000fc600078e0a00 */
[-C--:B------:R-:W-:Y:S06]  /*138e0*/  HMMA.16816.F32 R72, R12, R34.reuse, R72 ;  /* 0x000000220c48723c */ /* 0x080fec0000001848 */
[----:B------:R-:W-:-:S12]  /*138f0*/  HMMA.16816.F32 R68, R16, R34, R68 ;  /* 0x000000221044723c */ /* 0x000fd80000001844 */
[----:B------:R-:W-:Y:S02]  /*13900*/  IMAD.MOV.U32 R47, RZ, RZ, R29 ;  /* 0x000000ffff2f7224 */ /* 0x000fe400078e001d */
[----:B------:R-:W-:Y:S01]  /*13910*/  IMAD.MOV.U32 R45, RZ, RZ, R28 ;  /* 0x000000ffff2d7224 */ /* 0x000fe200078e001c */
[----:B------:R-:W-:Y:S01]  /*13920*/  IABS R28, R3 ;  /* 0x00000003001c7213 */ /* 0x000fe20000000000 */
[----:B------:R-:W-:Y:S01]  /*13930*/  IMAD.IADD R29, R208, 0x1, -R0 ;  /* 0x00000001d01d7824 */ /* 0x000fe200078e0a00 */
[----:B------:R-:W-:-:S04]  /*13940*/  IABS R3, R2 ;  /* 0x0000000200037213 */ /* 0x000fc80000000000 */
[----:B------:R-:W-:Y:S02]  /*13950*/  IABS R2, R29 ;  /* 0x0000001d00027213 */ /* 0x000fe40000000000 */
[----:B------:R-:W-:Y:S02]  /*13960*/  I2FP.F32.S32 R3, R3 ;  /* 0x0000000300037245 */ /* 0x000fe40000201400 */
[----:B------:R-:W-:Y:S01]  /*13970*/  I2FP.F32.S32 R2, R2 ;  /* 0x0000000200027245 */ /* 0x000fe20000201400 */
[----:B------:R-:W-:Y:S02]  /*13980*/  HMMA.16816.F32 R80, R16, R32, R80 ;  /* 0x000000201050723c */ /* 0x000fe40000001850 */
[----:B------:R-:W-:Y:S01]  /*13990*/  FFMA.FTZ R34, R3, -R200, R110 ;  /* 0x800000c803227223 */ /* 0x000fe2000001006e */
[----:B------:R-:W-:-:S03]  /*139a0*/  VIADD R3, R0, 0x1 ;  /* 0x0000000100037836 */ /* 0x000fc60000000000 */
[----:B------:R-:W-:Y:S01]  /*139b0*/  HMMA.16816.F32 R76, R12, R32, R76 ;  /* 0x000000200c4c723c */ /* 0x000fe2000000184c */
[----:B------:R-:W-:-:S06]  /*139c0*/  IMAD.IADD R29, R209, 0x1, -R3 ;  /* 0x00000001d11d7824 */ /* 0x000fcc00078e0a03 */
[----:B------:R-:W-:Y:S01]  /*139d0*/  FFMA.FTZ R33, R2, -R200, R112 ;  /* 0x800000c802217223 */ /* 0x000fe20000010070 */
[----:B------:R-:W-:Y:S01]  /*139e0*/  IMAD.IADD R2, R210, 0x1, -R0 ;  /* 0x00000001d2027824 */ /* 0x000fe200078e0a00 */
[----:B------:R-:W-:Y:S02]  /*139f0*/  I2FP.F32.S32 R28, R28 ;  /* 0x0000001c001c7245 */ /* 0x000fe40000201400 */
[----:B------:R-:W-:Y:S02]  /*13a00*/  IABS R29, R29 ;  /* 0x0000001d001d7213 */ /* 0x000fe40000000000 */
[----:B------:R-:W-:Y:S01]  /*13a10*/  IABS R2, R2 ;  /* 0x0000000200027213 */ /* 0x000fe20000000000 */
[----:B------:R-:W-:Y:S02]  /*13a20*/  IMAD.MOV.U32 R48, RZ, RZ, R30 ;  /* 0x000000ffff307224 */ /* 0x000fe400078e001e */
[----:B------:R-:W-:Y:S01]  /*13a30*/  FFMA.FTZ R42, R28, -R200, R108 ;  /* 0x800000c81c2a7223 */ /* 0x000fe2000001006c */
[----:B------:R-:W-:-:S02]  /*13a40*/  IMAD.IADD R28, R207, 0x1, -R3 ;  /* 0x00000001cf1c7824 */ /* 0x000fc400078e0a03 */
[----:B------:R-:W-:Y:S02]  /*13a50*/  IMAD.MOV.U32 R30, RZ, RZ, R2 ;  /* 0x000000ffff1e7224 */ /* 0x000fe400078e0002 */
[----:B------:R-:W-:Y:S01]  /*13a60*/  IMAD.MOV.U32 R2, RZ, RZ, R29 ;  /* 0x000000ffff027224 */ /* 0x000fe200078e001d */
[----:B------:R-:W-:Y:S02]  /*13a70*/  IABS R28, R28 ;  /* 0x0000001c001c7213 */ /* 0x000fe40000000000 */
[----:B------:R-:W-:Y:S02]  /*13a80*/  I2FP.F32.S32 R30, R30 ;  /* 0x0000001e001e7245 */ /* 0x000fe40000201400 */
[----:B------:R-:W-:Y:S02]  /*13a90*/  I2FP.F32.S32 R2, R2 ;  /* 0x0000000200027245 */ /* 0x000fe40000201400 */
[----:B------:R-:W-:Y:S01]  /*13aa0*/  I2FP.F32.S32 R28, R28 ;  /* 0x0000001c001c7245 */ /* 0x000fe20000201400 */
[----:B------:R-:W-:Y:S01]  /*13ab0*/  FFMA.FTZ R32, R30, -R200, R114 ;  /* 0x800000c81e207223 */ /* 0x000fe20000010072 */
[C---:B------:R-:W-:Y:S01]  /*13ac0*/  ISETP.GE.AND P6, PT, R3.reuse, R206, PT ;  /* 0x000000ce0300720c */ /* 0x040fe20003fc6270 */
[----:B------:R-:W-:Y:S01]  /*13ad0*/  FFMA.FTZ R30, R2, -R200, R111 ;  /* 0x800000c8021e7223 */ /* 0x000fe2000001006f */
[----:B------:R-:W-:-:S02]  /*13ae0*/  ISETP.GE.AND P5, PT, R3, R205, PT ;  /* 0x000000cd0300720c */ /* 0x000fc40003fa6270 */
[C---:B------:R-:W-:Y:S02]  /*13af0*/  ISETP.GE.AND P4, PT, R3.reuse, R204, PT ;  /* 0x000000cc0300720c */ /* 0x040fe40003f86270 */
[C---:B------:R-:W-:Y:S01]  /*13b00*/  ISETP.GE.AND P2, PT, R3.reuse, R203, PT ;  /* 0x000000cb0300720c */ /* 0x040fe20003f46270 */
[----:B------:R-:W-:Y:S02]  /*13b10*/  VIADD R2, R0, 0x8 ;  /* 0x0000000800027836 */ /* 0x000fe40000000000 */
[----:B------:R-:W-:Y:S01]  /*13b20*/  IMAD.IADD R29, R208, 0x1, -R3 ;  /* 0x00000001d01d7824 */ /* 0x000fe200078e0a03 */
[C---:B------:R-:W-:Y:S01]  /*13b30*/  ISETP.GE.OR P6, PT, R3.reuse, R214, !P6 ;  /* 0x000000d60300720c */ /* 0x040fe200077c6670 */
[----:B------:R-:W-:Y:S01]  /*13b40*/  IMAD.MOV.U32 R46, RZ, RZ, R31 ;  /* 0x000000ffff2e7224 */ /* 0x000fe200078e001f */
[C---:B------:R-:W-:Y:S01]  /*13b50*/  ISETP.GE.OR P5, PT, R3.reuse, R213, !P5 ;  /* 0x000000d50300720c */ /* 0x040fe20006fa6670 */
[----:B------:R-:W-:Y:S01]  /*13b60*/  FFMA.FTZ R31, R28, -R200, R109 ;  /* 0x800000c81c1f7223 */ /* 0x000fe2000001006d */
[----:B------:R-:W-:-:S02]  /*13b70*/  ISETP.GE.OR P4, PT, R3, R212, !P4 ;  /* 0x000000d40300720c */ /* 0x000fc40006786670 */
[----:B------:R-:W-:Y:S01]  /*13b80*/  ISETP.GE.OR P2, PT, R3, R211, !P2 ;  /* 0x000000d30300720c */ /* 0x000fe20005746670 */
[----:B------:R-:W-:Y:S01]  /*13b90*/  IMAD.IADD R3, R210, 0x1, -R3 ;  /* 0x00000001d2037824 */ /* 0x000fe200078e0a03 */
[----:B------:R-:W-:Y:S01]  /*13ba0*/  IABS R35, R29 ;  /* 0x0000001d00237213 */ /* 0x000fe20000000000 */
[----:B------:R-:W-:-:S03]  /*13bb0*/  IMAD.IADD R28, R207, 0x1, -R2 ;  /* 0x00000001cf1c7824 */ /* 0x000fc600078e0a02 */
[----:B------:R-:W-:Y:S02]  /*13bc0*/  IABS R29, R3 ;  /* 0x00000003001d7213 */ /* 0x000fe40000000000 */
[----:B------:R-:W-:Y:S01]  /*13bd0*/  IABS R3, R28 ;  /* 0x0000001c00037213 */ /* 0x000fe20000000000 */
[----:B------:R-:W-:Y:S01]  /*13be0*/  IMAD.MOV.U32 R28, RZ, RZ, R35 ;  /* 0x000000ffff1c7224 */ /* 0x000fe200078e0023 */
[C---:B------:R-:W-:Y:S02]  /*13bf0*/  ISETP.GE.AND P1, PT, R0.reuse, R206, PT ;  /* 0x000000ce0000720c */ /* 0x040fe40003f26270 */
[C---:B------:R-:W-:Y:S02]  /*13c00*/  ISETP.GE.AND P3, PT, R0.reuse, R205, PT ;  /* 0x000000cd0000720c */ /* 0x040fe40003f66270 */
[----:B------:R-:W-:Y:S02]  /*13c10*/  I2FP.F32.S32 R28, R28 ;  /* 0x0000001c001c7245 */ /* 0x000fe40000201400 */
[----:B------:R-:W-:-:S02]  /*13c20*/  ISETP.GE.OR P1, PT, R0, R214, !P1 ;  /* 0x000000d60000720c */ /* 0x000fc40004f26670 */
[----:B------:R-:W-:Y:S01]  /*13c30*/  I2FP.F32.S32 R3, R3 ;  /* 0x0000000300037245 */ /* 0x000fe20000201400 */
[-C--:B------:R-:W-:Y:S01]  /*13c40*/  FFMA.FTZ R41, R28, -R200.reuse, R113 ;  /* 0x800000c81c297223 */ /* 0x080fe20000010071 */
[----:B------:R-:W-:Y:S02]  /*13c50*/  ISETP.GE.OR P3, PT, R0, R213, !P3 ;  /* 0x000000d50000720c */ /* 0x000fe40005f66670 */
[----:B------:R-:W-:Y:S01]  /*13c60*/  FSEL R28, R42, -INF , !P1 ;  /* 0xff8000002a1c7808 */ /* 0x000fe20004800000 */
[----:B------:R-:W-:Y:S01]  /*13c70*/  FFMA.FTZ R35, R3, -R200, R100 ;  /* 0x800000c803237223 */ /* 0x000fe20000010064 */
[----:B------:R-:W-:Y:S02]  /*13c80*/  ISETP.GE.AND P1, PT, R0, R204, PT ;  /* 0x000000cc0000720c */ /* 0x000fe40003f26270 */
[----:B------:R-:W-:Y:S02]  /*13c90*/  FSEL R3, R34, -INF , !P3 ;  /* 0xff80000022037808 */ /* 0x000fe40005800000 */
[C---:B------:R-:W-:Y:S01]  /*13ca0*/  ISETP.GE.OR P1, PT, R0.reuse, R212, !P1 ;  /* 0x000000d40000720c */ /* 0x040fe20004f26670 */
[----:B------:R1:W-:Y:S01]  /*13cb0*/  STL [R1+0x14], R28 ;  /* 0x0000141c01007387 */ /* 0x0003e20000100800 */
[----:B------:R-:W-:-:S03]  /*13cc0*/  ISETP.GE.AND P3, PT, R0, R203, PT ;  /* 0x000000cb0000720c */ /* 0x000fc60003f66270 */
[----:B------:R2:W-:Y:S01]  /*13cd0*/  STL [R1+0x30], R3 ;  /* 0x0000300301007387 */ /* 0x0005e20000100800 */
[----:B------:R-:W-:Y:S02]  /*13ce0*/  ISETP.GE.OR P3, PT, R0, R211, !P3 ;  /* 0x000000d30000720c */ /* 0x000fe40005f66670 */
[----:B------:R-:W-:Y:S02]  /*13cf0*/  I2FP.F32.S32 R29, R29 ;  /* 0x0000001d001d7245 */ /* 0x000fe40000201400 */
[----:B------:R-:W-:Y:S02]  /*13d00*/  FSEL R251, R32, -INF , !P3 ;  /* 0xff80000020fb7808 */ /* 0x000fe40005800000 */
[----:B------:R-:W-:Y:S01]  /*13d10*/  ISETP.GE.AND P3, PT, R2, R205, PT ;  /* 0x000000cd0200720c */ /* 0x000fe20003f66270 */
[----:B------:R-:W-:-:S03]  /*13d20*/  FFMA.FTZ R40, R29, -R200, R115 ;  /* 0x800000c81d287223 */ /* 0x000fc60000010073 */
[C---:B------:R-:W-:Y:S02]  /*13d30*/  ISETP.GE.OR P3, PT, R2.reuse, R213, !P3 ;  /* 0x000000d50200720c */ /* 0x040fe40005f66670 */
[----:B-1----:R-:W-:Y:S02]  /*13d40*/  FSEL R28, R31, -INF , !P6 ;  /* 0xff8000001f1c7808 */ /* 0x002fe40007000000 */
[----:B--2---:R-:W-:Y:S02]  /*13d50*/  FSEL R3, R33, -INF , !P1 ;  /* 0xff80000021037808 */ /* 0x004fe40004800000 */
[----:B------:R-:W-:-:S03]  /*13d60*/  ISETP.GE.AND P1, PT, R2, R206, PT ;  /* 0x000000ce0200720c */ /* 0x000fc60003f26270 */
[----:B------:R1:W-:Y:S01]  /*13d70*/  STL [R1+0x58], R3 ;  /* 0x0000580301007387 */ /* 0x0003e20000100800 */
[----:B------:R-:W-:-:S03]  /*13d80*/  ISETP.GE.AND P6, PT, R2, R204, PT ;  /* 0x000000cc0200720c */ /* 0x000fc60003fc6270 */
[----:B------:R2:W-:Y:S01]  /*13d90*/  STL [R1+0x1c], R28 ;  /* 0x00001c1c01007387 */ /* 0x0005e20000100800 */
[C---:B------:R-:W-:Y:S02]  /*13da0*/  ISETP.GE.OR P1, PT, R2.reuse, R214, !P1 ;  /* 0x000000d60200720c */ /* 0x040fe40004f26670 */
[----:B------:R-:W-:Y:S02]  /*13db0*/  ISETP.GE.OR P6, PT, R2, R212, !P6 ;  /* 0x000000d40200720c */ /* 0x000fe400077c6670 */
[----:B-1----:R-:W-:Y:S02]  /*13dc0*/  FSEL R3, R30, -INF , !P5 ;  /* 0xff8000001e037808 */ /* 0x002fe40006800000 */
[C---:B------:R-:W-:Y:S01]  /*13dd0*/  ISETP.GE.AND P5, PT, R2.reuse, R203, PT ;  /* 0x000000cb0200720c */ /* 0x040fe20003fa6270 */
[----:B--2---:R-:W-:Y:S02]  /*13de0*/  IMAD.IADD R28, R209, 0x1, -R2 ;  /* 0x00000001d11c7824 */ /* 0x004fe400078e0a02 */
[----:B------:R1:W-:Y:S01]  /*13df0*/  STL [R1+0x38], R3 ;  /* 0x0000380301007387 */ /* 0x0003e20000100800 */
[----:B------:R-:W-:-:S02]  /*13e00*/  ISETP.GE.OR P5, PT, R2, R211, !P5 ;  /* 0x000000d30200720c */ /* 0x000fc40006fa6670 */
[----:B------:R-:W-:Y:S01]  /*13e10*/  IABS R29, R28 ;  /* 0x0000001c001d7213 */ /* 0x000fe20000000000 */
[--C-:B-1----:R-:W-:Y:S02]  /*13e20*/  IMAD.IADD R3, R208, 0x1, -R2.reuse ;  /* 0x00000001d0037824 */ /* 0x102fe400078e0a02 */
[----:B------:R-:W-:-:S05]  /*13e30*/  IMAD.IADD R2, R210, 0x1, -R2 ;  /* 0x00000001d2027824 */ /* 0x000fca00078e0a02 */
[----:B------:R-:W-:Y:S01]  /*13e40*/  IABS R28, R2 ;  /* 0x00000002001c7213 */ /* 0x000fe20000000000 */
[----:B------:R-:W-:Y:S01]  /*13e50*/  IMAD.MOV.U32 R2, RZ, RZ, R29 ;  /* 0x000000ffff027224 */ /* 0x000fe200078e001d */
[----:B------:R-:W-:-:S04]  /*13e60*/  IABS R3, R3 ;  /* 0x0000000300037213 */ /* 0x000fc80000000000 */
[----:B------:R-:W-:Y:S02]  /*13e70*/  I2FP.F32.S32 R2, R2 ;  /* 0x0000000200027245 */ /* 0x000fe40000201400 */
[----:B------:R-:W-:Y:S02]  /*13e80*/  I2FP.F32.S32 R28, R28 ;  /* 0x0000001c001c7245 */ /* 0x000fe40000201400 */
[----:B------:R-:W-:Y:S01]  /*13e90*/  I2FP.F32.S32 R3, R3 ;  /* 0x0000000300037245 */ /* 0x000fe20000201400 */
[-C--:B------:R-:W-:Y:S01]  /*13ea0*/  FFMA.FTZ R31, R2, -R200.reuse, R102 ;  /* 0x800000c8021f7223 */ /* 0x080fe20000010066 */
[----:B------:R-:W-:Y:S02]  /*13eb0*/  VIADD R2, R0, 0x9 ;  /* 0x0000000900027836 */ /* 0x000fe40000000000 */
[-C--:B------:R-:W-:Y:S01]  /*13ec0*/  FFMA.FTZ R43, R28, -R200.reuse, R106 ;  /* 0x800000c81c2b7223 */ /* 0x080fe2000001006a */
[----:B------:R-:W-:Y:S01]  /*13ed0*/  FFMA.FTZ R44, R3, -R200, R104 ;  /* 0x800000c8032c7223 */ /* 0x000fe20000010068 */
[----:B------:R-:W-:-:S02]  /*13ee0*/  IMAD.IADD R28, R207, 0x1, -R2 ;  /* 0x00000001cf1c7824 */ /* 0x000fc400078e0a02 */
[--C-:B------:R-:W-:Y:S02]  /*13ef0*/  IMAD.IADD R3, R209, 0x1, -R2.reuse ;  /* 0x00000001d1037824 */ /* 0x100fe400078e0a02 */
[----:B------:R-:W-:Y:S01]  /*13f00*/  IMAD.IADD R30, R208, 0x1, -R2 ;  /* 0x00000001d01e7824 */ /* 0x000fe200078e0a02 */
[----:B------:R-:W-:Y:S02]  /*13f10*/  IABS R29, R28 ;  /* 0x0000001c001d7213 */ /* 0x000fe40000000000 */
[----:B------:R-:W-:Y:S02]  /*13f20*/  IABS R28, R3 ;  /* 0x00000003001c7213 */ /* 0x000fe40000000000 */
[----:B------:R-:W-:-:S04]  /*13f30*/  IABS R3, R30 ;  /* 0x0000001e00037213 */ /* 0x000fc80000000000 */
[----:B------:R-:W-:Y:S02]  /*13f40*/  I2FP.F32.S32 R3, R3 ;  /* 0x0000000300037245 */ /* 0x000fe40000201400 */
[----:B------:R-:W-:-:S03]  /*13f50*/  I2FP.F32.S32 R28, R28 ;  /* 0x0000001c001c7245 */ /* 0x000fc60000201400 */
[-C--:B------:R-:W-:Y:S01]  /*13f60*/  FFMA.FTZ R42, R3, -R200.reuse, R105 ;  /* 0x800000c8032a7223 */ /* 0x080fe20000010069 */
[----:B------:R-:W-:Y:S01]  /*13f70*/  FSEL R3, R41, -INF , !P4 ;  /* 0xff80000029037808 */ /* 0x000fe20006000000 */
[----:B------:R-:W-:Y:S01]  /*13f80*/  FFMA.FTZ R33, R28, -R200, R103 ;  /* 0x800000c81c217223 */ /* 0x000fe20000010067 */
[----:B------:R-:W-:-:S03]  /*13f90*/  FSEL R28, R35, -INF , !P1 ;  /* 0xff800000231c7808 */ /* 0x000fc60004800000 */
[----:B------:R1:W-:Y:S01]  /*13fa0*/  STL [R1+0x54], R3 ;  /* 0x0000540301007387 */ /* 0x0003e20000100800 */
[----:B------:R-:W-:Y:S02]  /*13fb0*/  FSEL R249, R40, -INF , !P2 ;  /* 0xff80000028f97808 */ /* 0x000fe40005000000 */
[----:B------:R-:W-:Y:S01]  /*13fc0*/  I2FP.F32.S32 R29, R29 ;  /* 0x0000001d001d7245 */ /* 0x000fe20000201400 */
[----:B------:R-:W-:Y:S01]  /*13fd0*/  STL [R1+0xc], R28 ;  /* 0x00000c1c01007387 */ /* 0x000fe20000100800 */
[C---:B------:R-:W-:Y:S02]  /*13fe0*/  ISETP.GE.AND P4, PT, R2.reuse, R206, PT ;  /* 0x000000ce0200720c */ /* 0x040fe40003f86270 */
[C---:B------:R-:W-:Y:S02]  /*13ff0*/  ISETP.GE.AND P2, PT, R2.reuse, R205, PT ;  /* 0x000000cd0200720c */ /* 0x040fe40003f46270 */
[C---:B------:R-:W-:Y:S01]  /*14000*/  ISETP.GE.AND P1, PT, R2.reuse, R204, PT ;  /* 0x000000cc0200720c */ /* 0x040fe20003f26270 */
[----:B------:R-:W-:Y:S01]  /*14010*/  FFMA.FTZ R34, R29, -R200, R101 ;  /* 0x800000c81d227223 */ /* 0x000fe20000010065 */
[----:B------:R-:W-:-:S02]  /*14020*/  ISETP.GE.OR P4, PT, R2, R214, !P4 ;  /* 0x000000d60200720c */ /* 0x000fc40006786670 */
[C---:B------:R-:W-:Y:S02]  /*14030*/  ISETP.GE.OR P2, PT, R2.reuse, R213, !P2 ;  /* 0x000000d50200720c */ /* 0x040fe40005746670 */
[C---:B------:R-:W-:Y:S02]  /*14040*/  ISETP.GE.OR P1, PT, R2.reuse, R212, !P1 ;  /* 0x000000d40200720c */ /* 0x040fe40004f26670 */
[----:B-1----:R-:W-:Y:S02]  /*14050*/  FSEL R3, R31, -INF , !P3 ;  /* 0xff8000001f037808 */ /* 0x002fe40005800000 */
[----:B------:R-:W-:-:S03]  /*14060*/  ISETP.GE.AND P3, PT, R2, R203, PT ;  /* 0x000000cb0200720c */ /* 0x000fc60003f66270 */
[----:B------:R1:W-:Y:S01]  /*14070*/  STL [R1+0x2c], R3 ;  /* 0x00002c0301007387 */ /* 0x0003e20000100800 */
[----:B------:R-:W-:Y:S01]  /*14080*/  ISETP.GE.OR P3, PT, R2, R211, !P3 ;  /* 0x000000d30200720c */ /* 0x000fe20005f66670 */
[----:B------:R-:W-:-:S05]  /*14090*/  IMAD.IADD R2, R210, 0x1, -R2 ;  /* 0x00000001d2027824 */ /* 0x000fca00078e0a02 */
[----:B------:R-:W-:Y:S01]  /*140a0*/  IABS R30, R2 ;  /* 0x00000002001e7213 */ /* 0x000fe20000000000 */
[----:B-1----:R-:W-:-:S04]  /*140b0*/  VIADD R3, R0, 0x10 ;  /* 0x0000001000037836 */ /* 0x002fc80000000000 */
[--C-:B------:R-:W-:Y:S02]  /*140c0*/  IMAD.IADD R29, R209, 0x1, -R3.reuse ;  /* 0x00000001d11d7824 */ /* 0x100fe400078e0a03 */
[----:B------:R-:W-:-:S03]  /*140d0*/  IMAD.IADD R28, R207, 0x1, -R3 ;  /* 0x00000001cf1c7824 */ /* 0x000fc600078e0a03 */
[----:B------:R-:W-:Y:S02]  /*140e0*/  IABS R2, R29 ;  /* 0x0000001d00027213 */ /* 0x000fe40000000000 */
[----:B------:R-:W-:Y:S02]  /*140f0*/  IABS R28, R28 ;  /* 0x0000001c001c7213 */ /* 0x000fe40000000000 */
[----:B------:R-:W-:Y:S01]  /*14100*/  I2FP.F32.S32 R2, R2 ;  /* 0x0000000200027245 */ /* 0x000fe20000201400 */
[----:B------:R-:W-:Y:S01]  /*14110*/  IMAD.MOV.U32 R29, RZ, RZ, R30 ;  /* 0x000000ffff1d7224 */ /* 0x000fe200078e001e */
[----:B------:R-:W-:-:S03]  /*14120*/  I2FP.F32.S32 R28, R28 ;  /* 0x0000001c001c7245 */ /* 0x000fc60000201400 */
[-C--:B------:R-:W-:Y:S01]  /*14130*/  FFMA.FTZ R30, R2, -R200.reuse, R98 ;  /* 0x800000c8021e7223 */ /* 0x080fe20000010062 */
[----:B------:R-:W-:Y:S01]  /*14140*/  FSEL R2, R44, -INF , !P6 ;  /* 0xff8000002c027808 */ /* 0x000fe20007000000 */
[----:B------:R-:W-:Y:S01]  /*14150*/  FFMA.FTZ R31, R28, -R200, R96 ;  /* 0x800000c81c1f7223 */ /* 0x000fe20000010060 */
[----:B------:R-:W-:-:S03]  /*14160*/  FSEL R28, R34, -INF , !P4 ;  /* 0xff800000221c7808 */ /* 0x000fc60006000000 */
[----:B------:R1:W-:Y:S01]  /*14170*/  STL [R1+0x50], R2 ;  /* 0x0000500201007387 */ /* 0x0003e20000100800 */
[----:B------:R-:W-:Y:S02]  /*14180*/  I2FP.F32.S32 R29, R29 ;  /* 0x0000001d001d7245 */ /* 0x000fe40000201400 */
[----:B------:R-:W-:Y:S01]  /*14190*/  FSEL R248, R43, -INF , !P5 ;  /* 0xff8000002bf87808 */ /* 0x000fe20006800000 */
[----:B------:R-:W-:Y:S01]  /*141a0*/  STL [R1+0x4], R28 ;  /* 0x0000041c01007387 */ /* 0x000fe20000100800 */
[C---:B------:R-:W-:Y:S02]  /*141b0*/  ISETP.GE.AND P6, PT, R3.reuse, R206, PT ;  /* 0x000000ce0300720c */ /* 0x040fe40003fc6270 */
[C---:B------:R-:W-:Y:S02]  /*141c0*/  ISETP.GE.AND P5, PT, R3.reuse, R205, PT ;  /* 0x000000cd0300720c */ /* 0x040fe40003fa6270 */
[----:B------:R-:W-:Y:S01]  /*141d0*/  ISETP.GE.AND P4, PT, R3, R204, PT ;  /* 0x000000cc0300720c */ /* 0x000fe20003f86270 */
[----:B------:R-:W-:Y:S01]  /*141e0*/  FFMA.FTZ R32, R29, -R200, R107 ;  /* 0x800000c81d207223 */ /* 0x000fe2000001006b */
[C---:B------:R-:W-:Y:S01]  /*141f0*/  ISETP.GE.OR P6, PT, R3.reuse, R214, !P6 ;  /* 0x000000d60300720c */ /* 0x040fe200077c6670 */
[----:B------:R-:W-:Y:S01]  /*14200*/  IMAD.IADD R29, R208, 0x1, -R3 ;  /* 0x00000001d01d7824 */ /* 0x000fe200078e0a03 */
[----:B------:R-:W-:-:S02]  /*14210*/  ISETP.GE.OR P5, PT, R3, R213, !P5 ;  /* 0x000000d50300720c */ /* 0x000fc40006fa6670 */
[----:B------:R-:W-:Y:S02]  /*14220*/  ISETP.GE.OR P4, PT, R3, R212, !P4 ;  /* 0x000000d40300720c */ /* 0x000fe40006786670 */
[----:B-1----:R-:W-:Y:S02]  /*14230*/  FSEL R2, R33, -INF , !P2 ;  /* 0xff80000021027808 */ /* 0x002fe40005000000 */
[----:B------:R-:W-:-:S03]  /*14240*/  ISETP.GE.AND P2, PT, R3, R203, PT ;  /* 0x000000cb0300720c */ /* 0x000fc60003f46270 */
[----:B------:R1:W-:Y:S01]  /*14250*/  STL [R1+0x24], R2 ;  /* 0x0000240201007387 */ /* 0x0003e20000100800 */
[----:B------:R-:W-:Y:S01]  /*14260*/  ISETP.GE.OR P2, PT, R3, R211, !P2 ;  /* 0x000000d30300720c */ /* 0x000fe20005746670 */
[----:B------:R-:W-:Y:S01]  /*14270*/  IMAD.IADD R3, R210, 0x1, -R3 ;  /* 0x00000001d2037824 */ /* 0x000fe200078e0a03 */
[----:B------:R-:W-:-:S04]  /*14280*/  IABS R33, R29 ;  /* 0x0000001d00217213 */ /* 0x000fc80000000000 */
[----:B------:R-:W-:Y:S01]  /*14290*/  IABS R29, R3 ;  /* 0x00000003001d7213 */ /* 0x000fe20000000000 */
[----:B-1----:R-:W-:-:S04]  /*142a0*/  VIADD R2, R0, 0x11 ;  /* 0x0000001100027836 */ /* 0x002fc80000000000 */
[----:B------:R-:W-:-:S05]  /*142b0*/  IMAD.IADD R28, R207, 0x1, -R2 ;  /* 0x00000001cf1c7824 */ /* 0x000fca00078e0a02 */
[----:B------:R-:W-:-:S04]  /*142c0*/  IABS R3, R28 ;  /* 0x0000001c00037213 */ /* 0x000fc80000000000 */
[----:B------:R-:W-:Y:S01]  /*142d0*/  I2FP.F32.S32 R3, R3 ;  /* 0x0000000300037245 */ /* 0x000fe20000201400 */
[----:B------:R-:W-:-:S04]  /*142e0*/  IMAD.MOV.U32 R28, RZ, RZ, R33 ;  /* 0x000000ffff1c7224 */ /* 0x000fc800078e0021 */
[----:B------:R-:W-:Y:S01]  /*142f0*/  FFMA.FTZ R35, R3, -R200, R97 ;  /* 0x800000c803237223 */ /* 0x000fe20000010061 */
[----:B------:R-:W-:Y:S02]  /*14300*/  FSEL R3, R42, -INF , !P1 ;  /* 0xff8000002a037808 */ /* 0x000fe40004800000 */
[----:B------:R-:W-:-:S03]  /*14310*/  I2FP.F32.S32 R28, R28 ;  /* 0x0000001c001c7245 */ /* 0x000fc60000201400 */
[----:B------:R1:W-:Y:S01]  /*14320*/  STL [R1+0x3c], R3 ;  /* 0x00003c0301007387 */ /* 0x0003e20000100800 */
[----:B------:R-:W-:Y:S01]  /*14330*/  FSEL R234, R32, -INF , !P3 ;  /* 0xff80000020ea7808 */ /* 0x000fe20005800000 */
[----:B------:R-:W-:Y:S01]  /*14340*/  FFMA.FTZ R41, R28, -R200, R124 ;  /* 0x800000c81c297223 */ /* 0x000fe2000001007c */
[----:B------:R-:W-:Y:S01]  /*14350*/  FSEL R252, R31, -INF , !P6 ;  /* 0xff8000001ffc7808 */ /* 0x000fe20007000000 */
[----:B------:R-:W-:Y:S01]  /*14360*/  IMAD.IADD R28, R209, 0x1, -R2 ;  /* 0x00000001d11c7824 */ /* 0x000fe200078e0a02 */
[----:B------:R-:W-:Y:S02]  /*14370*/  I2FP.F32.S32 R29, R29 ;  /* 0x0000001d001d7245 */ /* 0x000fe40000201400 */
[C---:B------:R-:W-:Y:S02]  /*14380*/  ISETP.GE.AND P1, PT, R2.reuse, R206, PT ;  /* 0x000000ce0200720c */ /* 0x040fe40003f26270 */
[C---:B------:R-:W-:Y:S02]  /*14390*/  ISETP.GE.AND P3, PT, R2.reuse, R205, PT ;  /* 0x000000cd0200720c */ /* 0x040fe40003f66270 */
[C---:B------:R-:W-:Y:S01]  /*143a0*/  ISETP.GE.AND P6, PT, R2.reuse, R204, PT ;  /* 0x000000cc0200720c */ /* 0x040fe20003fc6270 */
[----:B------:R-:W-:Y:S01]  /*143b0*/  FFMA.FTZ R40, R29, -R200, R126 ;  /* 0x800000c81d287223 */ /* 0x000fe2000001007e */
[----:B------:R-:W-:-:S02]  /*143c0*/  ISETP.GE.OR P1, PT, R2, R214, !P1 ;  /* 0x000000d60200720c */ /* 0x000fc40004f26670 */
[C---:B------:R-:W-:Y:S02]  /*143d0*/  ISETP.GE.OR P3, PT, R2.reuse, R213, !P3 ;  /* 0x000000d50200720c */ /* 0x040fe40005f66670 */
[----:B------:R-:W-:Y:S02]  /*143e0*/  ISETP.GE.OR P6, PT, R2, R212, !P6 ;  /* 0x000000d40200720c */ /* 0x000fe400077c6670 */
[----:B-1----:R-:W-:Y:S02]  /*143f0*/  FSEL R3, R30, -INF , !P5 ;  /* 0xff8000001e037808 */ /* 0x002fe40006800000 */
[----:B------:R-:W-:-:S03]  /*14400*/  ISETP.GE.AND P5, PT, R2, R203, PT ;  /* 0x000000cb0200720c */ /* 0x000fc60003fa6270 */
[----:B------:R1:W-:Y:S01]  /*14410*/  STL [R1+0x18], R3 ;  /* 0x0000180301007387 */ /* 0x0003e20000100800 */
[----:B------:R-:W-:Y:S02]  /*14420*/  ISETP.GE.OR P5, PT, R2, R211, !P5 ;  /* 0x000000d30200720c */ /* 0x000fe40006fa6670 */
        /* <DEDUP_REMOVED lines=19> */
[----:B------:R-:W-:-:S05]  /*14560*/  I2FP.F32.S32 R3, R3 ;  /* 0x0000000300037245 */ /* 0x000fca0000201400 */
[----:B------:R-:W-:Y:S01]  /*14570*/  FFMA.FTZ R42, R3, -R200, R132 ;  /* 0x800000c8032a7223 */ /* 0x000fe20000010084 */
[----:B------:R-:W-:-:S05]  /*14580*/  FSEL R3, R41, -INF , !P4 ;  /* 0xff80000029037808 */ /* 0x000fca0006000000 */
[----:B------:R1:W-:Y:S01]  /*14590*/  STL [R1+0x34], R3 ;  /* 0x0000340301007387 */ /* 0x0003e20000100800 */
[----:B------:R-:W-:Y:S02]  /*145a0*/  FSEL R202, R40, -INF , !P2 ;  /* 0xff80000028ca7808 */ /* 0x000fe40005000000 */
[----:B------:R-:W-:Y:S02]  /*145b0*/  FSEL R235, R35, -INF , !P1 ;  /* 0xff80000023eb7808 */ /* 0x000fe40004800000 */
[----:B------:R-:W-:Y:S02]  /*145c0*/  I2FP.F32.S32 R29, R29 ;  /* 0x0000001d001d7245 */ /* 0x000fe40000201400 */
        /* <DEDUP_REMOVED lines=12> */
[----:B------:R-:W-:Y:S02]  /*14690*/  IABS R30, R2 ;  /* 0x00000002001e7213 */ /* 0x000fe40000000000 */
[----:B------:R-:W-:Y:S01]  /*146a0*/  I2FP.F32.S32 R28, R28 ;  /* 0x0000001c001c7245 */ /* 0x000fe20000201400 */
[----:B-1----:R-:W-:-:S04]  /*146b0*/  VIADD R3, R0, 0x19 ;  /* 0x0000001900037836 */ /* 0x002fc80000000000 */
[----:B------:R-:W-:-:S05]  /*146c0*/  IMAD.IADD R29, R209, 0x1, -R3 ;  /* 0x00000001d11d7824 */ /* 0x000fca00078e0a03 */
[----:B------:R-:W-:-:S04]  /*146d0*/  IABS R2, R29 ;  /* 0x0000001d00027213 */ /* 0x000fc80000000000 */
[----:B------:R-:W-:Y:S01]  /*146e0*/  I2FP.F32.S32 R2, R2 ;  /* 0x0000000200027245 */ /* 0x000fe20000201400 */
[----:B------:R-:W-:Y:S02]  /*146f0*/  IMAD.MOV.U32 R29, RZ, RZ, R30 ;  /* 0x000000ffff1d7224 */ /* 0x000fe400078e001e */
[-C--:B------:R-:W-:Y:S01]  /*14700*/  FFMA.FTZ R33, R28, -R200.reuse, R130 ;  /* 0x800000c81c217223 */ /* 0x080fe20000010082 */
[----:B------:R-:W-:Y:S02]  /*14710*/  IMAD.IADD R28, R207, 0x1, -R3 ;  /* 0x00000001cf1c7824 */ /* 0x000fe400078e0a03 */
[----:B------:R-:W-:Y:S01]  /*14720*/  FFMA.FTZ R30, R2, -R200, R131 ;  /* 0x800000c8021e7223 */ /* 0x000fe20000010083 */
[----:B------:R-:W-:Y:S02]  /*14730*/  FSEL R2, R44, -INF , !P6 ;  /* 0xff8000002c027808 */ /* 0x000fe40007000000 */
[----:B------:R-:W-:-:S03]  /*14740*/  IABS R28, R28 ;  /* 0x0000001c001c7213 */ /* 0x000fc60000000000 */
[----:B------:R1:W-:Y:S01]  /*14750*/  STL [R1+0x28], R2 ;  /* 0x0000280201007387 */ /* 0x0003e20000100800 */
[----:B------:R-:W-:Y:S02]  /*14760*/  I2FP.F32.S32 R29, R29 ;  /* 0x0000001d001d7245 */ /* 0x000fe40000201400 */
[----:B------:R-:W-:Y:S02]  /*14770*/  FSEL R201, R43, -INF , !P5 ;  /* 0xff8000002bc97808 */ /* 0x000fe40006800000 */
[----:B------:R-:W-:Y:S02]  /*14780*/  FSEL R232, R34, -INF , !P4 ;  /* 0xff80000022e87808 */ /* 0x000fe40006000000 */
[----:B------:R-:W-:Y:S02]  /*14790*/  I2FP.F32.S32 R28, R28 ;  /* 0x0000001c001c7245 */ /* 0x000fe40000201400 */
[C---:B------:R-:W-:Y:S02]  /*147a0*/  ISETP.GE.AND P6, PT, R3.reuse, R206, PT ;  /* 0x000000ce0300720c */ /* 0x040fe40003fc6270 */
[----:B------:R-:W-:-:S02]  /*147b0*/  ISETP.GE.AND P5, PT, R3, R205, PT ;  /* 0x000000cd0300720c */ /* 0x000fc40003fa6270 */
[----:B------:R-:W-:Y:S01]  /*147c0*/  ISETP.GE.AND P4, PT, R3, R204, PT ;  /* 0x000000cc0300720c */ /* 0x000fe20003f86270 */
[----:B------:R-:W-:Y:S01]  /*147d0*/  FFMA.FTZ R32, R29, -R200, R134 ;  /* 0x800000c81d207223 */ /* 0x000fe20000010086 */
[----:B------:R-:W-:Y:S01]  /*147e0*/  IMAD.IADD R29, R208, 0x1, -R3 ;  /* 0x00000001d01d7824 */ /* 0x000fe200078e0a03 */
[----:B------:R-:W-:Y:S02]  /*147f0*/  ISETP.GE.OR P6, PT, R3, R214, !P6 ;  /* 0x000000d60300720c */ /* 0x000fe400077c6670 */
[----:B-1----:R-:W-:Y:S02]  /*14800*/  FSEL R2, R33, -INF , !P2 ;  /* 0xff80000021027808 */ /* 0x002fe40005000000 */
[----:B------:R-:W-:-:S03]  /*14810*/  ISETP.GE.AND P2, PT, R3, R203, PT ;  /* 0x000000cb0300720c */ /* 0x000fc60003f46270 */
[----:B------:R1:W-:Y:S01]  /*14820*/  STL [R1], R2 ;  /* 0x0000000201007387 */ /* 0x0003e20000100800 */
[C---:B------:R-:W-:Y:S01]  /*14830*/  ISETP.GE.OR P5, PT, R3.reuse, R213, !P5 ;  /* 0x000000d50300720c */ /* 0x040fe20006fa6670 */
[----:B------:R-:W-:Y:S01]  /*14840*/  FFMA.FTZ R31, R28, -R200, R129 ;  /* 0x800000c81c1f7223 */ /* 0x000fe20000010081 */
[C---:B------:R-:W-:Y:S02]  /*14850*/  ISETP.GE.OR P4, PT, R3.reuse, R212, !P4 ;  /* 0x000000d40300720c */ /* 0x040fe40006786670 */
[----:B------:R-:W-:Y:S01]  /*14860*/  ISETP.GE.OR P2, PT, R3, R211, !P2 ;  /* 0x000000d30300720c */ /* 0x000fe20005746670 */
[----:B------:R-:W-:Y:S01]  /*14870*/  IMAD.IADD R3, R210, 0x1, -R3 ;  /* 0x00000001d2037824 */ /* 0x000fe200078e0a03 */
[----:B------:R-:W-:-:S04]  /*14880*/  IABS R33, R29 ;  /* 0x0000001d00217213 */ /* 0x000fc80000000000 */
[----:B------:R-:W-:Y:S01]  /*14890*/  IABS R29, R3 ;  /* 0x00000003001d7213 */ /* 0x000fe20000000000 */
[----:B-1----:R-:W-:-:S04]  /*148a0*/  VIADD R2, R0, 0x20 ;  /* 0x0000002000027836 */ /* 0x002fc80000000000 */
[----:B------:R-:W-:-:S05]  /*148b0*/  IMAD.IADD R28, R207, 0x1, -R2 ;  /* 0x00000001cf1c7824 */ /* 0x000fca00078e0a02 */
[----:B------:R-:W-:Y:S01]  /*148c0*/  IABS R3, R28 ;  /* 0x0000001c00037213 */ /* 0x000fe20000000000 */
[----:B------:R-:W-:-:S03]  /*148d0*/  IMAD.MOV.U32 R28, RZ, RZ, R33 ;  /* 0x000000ffff1c7224 */ /* 0x000fc600078e0021 */
[----:B------:R-:W-:Y:S02]  /*148e0*/  I2FP.F32.S32 R3, R3 ;  /* 0x0000000300037245 */ /* 0x000fe40000201400 */
[----:B------:R-:W-:-:S03]  /*148f0*/  I2FP.F32.S32 R28, R28 ;  /* 0x0000001c001c7245 */ /* 0x000fc60000201400 */
[-C--:B------:R-:W-:Y:S01]  /*14900*/  FFMA.FTZ R35, R3, -R200.reuse, R180 ;  /* 0x800000c803237223 */ /* 0x080fe200000100b4 */
[----:B------:R-:W-:Y:S01]  /*14910*/  FSEL R3, R42, -INF , !P1 ;  /* 0xff8000002a037808 */ /* 0x000fe20004800000 */
[----:B------:R-:W-:Y:S01]  /*14920*/  FFMA.FTZ R41, R28, -R200, R133 ;  /* 0x800000c81c297223 */ /* 0x000fe20000010085 */
[----:B------:R-:W-:Y:S02]  /*14930*/  FSEL R115, R32, -INF , !P3 ;  /* 0xff80000020737808 */ /* 0x000fe40005800000 */
[----:B------:R-:W-:Y:S02]  /*14940*/  FSEL R180, R31, -INF , !P6 ;  /* 0xff8000001fb47808 */ /* 0x000fe40007000000 */
[----:B------:R-:W-:Y:S01]  /*14950*/  FSEL R250, R30, -INF , !P5 ;  /* 0xff8000001efa7808 */ /* 0x000fe20006800000 */
[----:B------:R-:W-:Y:S01]  /*14960*/  IMAD.IADD R28, R209, 0x1, -R2 ;  /* 0x00000001d11c7824 */ /* 0x000fe200078e0a02 */
[----:B------:R-:W-:Y:S02]  /*14970*/  I2FP.F32.S32 R29, R29 ;  /* 0x0000001d001d7245 */ /* 0x000fe40000201400 */
[----:B------:R-:W-:-:S02]  /*14980*/  ISETP.GE.AND P1, PT, R2, R206, PT ;  /* 0x000000ce0200720c */ /* 0x000fc40003f26270 */
[C---:B------:R-:W-:Y:S02]  /*14990*/  ISETP.GE.AND P3, PT, R2.reuse, R205, PT ;  /* 0x000000cd0200720c */ /* 0x040fe40003f66270 */
[C---:B------:R-:W-:Y:S02]  /*149a0*/  ISETP.GE.AND P6, PT, R2.reuse, R204, PT ;  /* 0x000000cc0200720c */ /* 0x040fe40003fc6270 */
[C---:B------:R-:W-:Y:S01]  /*149b0*/  ISETP.GE.AND P5, PT, R2.reuse, R203, PT ;  /* 0x000000cb0200720c */ /* 0x040fe20003fa6270 */
[----:B------:R1:W-:Y:S01]  /*149c0*/  STL [R1+0x20], R3 ;  /* 0x0000200301007387 */ /* 0x0003e20000100800 */
[C---:B------:R-:W-:Y:S01]  /*149d0*/  ISETP.GE.OR P1, PT, R2.reuse, R214, !P1 ;  /* 0x000000d60200720c */ /* 0x040fe20004f26670 */
[----:B------:R-:W-:Y:S01]  /*149e0*/  FFMA.FTZ R40, R29, -R200, R135 ;  /* 0x800000c81d287223 */ /* 0x000fe20000010087 */
[C---:B------:R-:W-:Y:S02]  /*149f0*/  ISETP.GE.OR P3, PT, R2.reuse, R213, !P3 ;  /* 0x000000d50200720c */ /* 0x040fe40005f66670 */
[----:B------:R-:W-:-:S02]  /*14a00*/  ISETP.GE.OR P6, PT, R2, R212, !P6 ;  /* 0x000000d40200720c */ /* 0x000fc400077c6670 */
        /* <DEDUP_REMOVED lines=20> */
[----:B------:R-:W-:Y:S01]  /*14b50*/  I2FP.F32.S32 R3, R3 ;  /* 0x0000000300037245 */ /* 0x000fe20000201400 */
[----:B------:R-:W-:Y:S01]  /*14b60*/  IMAD.MOV.U32 R93, RZ, RZ, R117 ;  /* 0x000000ffff5d7224 */ /* 0x000fe200078e0075 */
[----:B------:R-:W-:-:S03]  /*14b70*/  FSEL R117, R40, -INF , !P2 ;  /* 0xff80000028757808 */ /* 0x000fc60005000000 */
[----:B------:R-:W-:Y:S01]  /*14b80*/  FFMA.FTZ R42, R3, -R200, R185 ;  /* 0x800000c8032a7223 */ /* 0x000fe200000100b9 */
[----:B------:R-:W-:Y:S02]  /*14b90*/  FSEL R3, R41, -INF , !P4 ;  /* 0xff80000029037808 */ /* 0x000fe40006000000 */
[----:B------:R-:W-:Y:S02]  /*14ba0*/  FSEL R134, R35, -INF , !P1 ;  /* 0xff80000023867808 */ /* 0x000fe40004800000 */
[----:B------:R-:W-:Y:S02]  /*14bb0*/  FSEL R184, R31, -INF , !P3 ;  /* 0xff8000001fb87808 */ /* 0x000fe40005800000 */
[C---:B------:R-:W-:Y:S02]  /*14bc0*/  ISETP.GE.AND P4, PT, R2.reuse, R206, PT ;  /* 0x000000ce0200720c */ /* 0x040fe40003f86270 */
[C---:B------:R-:W-:Y:S02]  /*14bd0*/  ISETP.GE.AND P2, PT, R2.reuse, R205, PT ;  /* 0x000000cd0200720c */ /* 0x040fe40003f46270 */
[----:B------:R-:W-:-:S02]  /*14be0*/  ISETP.GE.AND P1, PT, R2, R204, PT ;  /* 0x000000cc0200720c */ /* 0x000fc40003f26270 */
[C---:B------:R-:W-:Y:S01]  /*14bf0*/  ISETP.GE.AND P3, PT, R2.reuse, R203, PT ;  /* 0x000000cb0200720c */ /* 0x040fe20003f66270 */
[----:B------:R1:W-:Y:S01]  /*14c00*/  STL [R1+0x10], R3 ;  /* 0x0000100301007387 */ /* 0x0003e20000100800 */
[----:B------:R-:W-:Y:S02]  /*14c10*/  I2FP.F32.S32 R28, R28 ;  /* 0x0000001c001c7245 */ /* 0x000fe40000201400 */
[----:B------:R-:W-:Y:S02]  /*14c20*/  I2FP.F32.S32 R29, R29 ;  /* 0x0000001d001d7245 */ /* 0x000fe40000201400 */
[C---:B------:R-:W-:Y:S02]  /*14c30*/  ISETP.GE.OR P4, PT, R2.reuse, R214, !P4 ;  /* 0x000000d60200720c */ /* 0x040fe40006786670 */
[C---:B------:R-:W-:Y:S02]  /*14c40*/  ISETP.GE.OR P2, PT, R2.reuse, R213, !P2 ;  /* 0x000000d50200720c */ /* 0x040fe40005746670 */
[----:B------:R-:W-:-:S02]  /*14c50*/  ISETP.GE.OR P1, PT, R2, R212, !P1 ;  /* 0x000000d40200720c */ /* 0x000fc40004f26670 */
[----:B------:R-:W-:Y:S01]  /*14c60*/  ISETP.GE.OR P3, PT, R2, R211, !P3 ;  /* 0x000000d30200720c */ /* 0x000fe20005f66670 */
[----:B------:R-:W-:Y:S02]  /*14c70*/  IMAD.IADD R2, R210, 0x1, -R2 ;  /* 0x00000001d2027824 */ /* 0x000fe400078e0a02 */
[-C--:B------:R-:W-:Y:S01]  /*14c80*/  FFMA.FTZ R33, R28, -R200.reuse, R183 ;  /* 0x800000c81c217223 */ /* 0x080fe200000100b7 */
[----:B------:R-:W-:Y:S02]  /*14c90*/  FFMA.FTZ R34, R29, -R200, R181 ;  /* 0x800000c81d227223 */ /* 0x000fe400000100b5 */
[----:B------:R-:W-:Y:S01]  /*14ca0*/  IABS R30, R2 ;  /* 0x00000002001e7213 */ /* 0x000fe20000000000 */
[----:B-1----:R-:W-:-:S04]  /*14cb0*/  VIADD R3, R0, 0x28 ;  /* 0x0000002800037836 */ /* 0x002fc80000000000 */
[--C-:B------:R-:W-:Y:S02]  /*14cc0*/  IMAD.IADD R28, R207, 0x1, -R3.reuse ;  /* 0x00000001cf1c7824 */ /* 0x100fe400078e0a03 */
[----:B------:R-:W-:-:S03]  /*14cd0*/  IMAD.IADD R29, R209, 0x1, -R3 ;  /* 0x00000001d11d7824 */ /* 0x000fc600078e0a03 */
[----:B------:R-:W-:Y:S02]  /*14ce0*/  IABS R28, R28 ;  /* 0x0000001c001c7213 */ /* 0x000fe40000000000 */
[----:B------:R-:W-:Y:S01]  /*14cf0*/  IABS R2, R29 ;  /* 0x0000001d00027213 */ /* 0x000fe20000000000 */
[----:B------:R-:W-:Y:S01]  /*14d00*/  IMAD.MOV.U32 R29, RZ, RZ, R30 ;  /* 0x000000ffff1d7224 */ /* 0x000fe200078e001e */
[----:B------:R-:W-:Y:S02]  /*14d10*/  I2FP.F32.S32 R28, R28 ;  /* 0x0000001c001c7245 */ /* 0x000fe40000201400 */
[----:B------:R-:W-:Y:S02]  /*14d20*/  I2FP.F32.S32 R2, R2 ;  /* 0x0000000200027245 */ /* 0x000fe40000201400 */
[----:B------:R-:W-:Y:S01]  /*14d30*/  I2FP.F32.S32 R29, R29 ;  /* 0x0000001d001d7245 */ /* 0x000fe20000201400 */
[----:B------:R-:W-:Y:S01]  /*14d40*/  FFMA.FTZ R31, R28, -R200, R216 ;  /* 0x800000c81c1f7223 */ /* 0x000fe200000100d8 */
[----:B------:R-:W-:-:S02]  /*14d50*/  FSEL R216, R44, -INF , !P6 ;  /* 0xff8000002cd87808 */ /* 0x000fc40007000000 */
[----:B------:R-:W-:Y:S02]  /*14d60*/  FSEL R123, R43, -INF , !P5 ;  /* 0xff8000002b7b7808 */ /* 0x000fe40006800000 */
[----:B------:R-:W-:Y:S02]  /*14d70*/  FSEL R130, R34, -INF , !P4 ;  /* 0xff80000022827808 */ /* 0x000fe40006000000 */
[----:B------:R-:W-:Y:S01]  /*14d80*/  FSEL R182, R33, -INF , !P2 ;  /* 0xff80000021b67808 */ /* 0x000fe20005000000 */
[----:B------:R-:W-:Y:S01]  /*14d90*/  FFMA.FTZ R32, R29, -R200, R187 ;  /* 0x800000c81d207223 */ /* 0x000fe200000100bb */
[C---:B------:R-:W-:Y:S01]  /*14da0*/  ISETP.GE.AND P6, PT, R3.reuse, R206, PT ;  /* 0x000000ce0300720c */ /* 0x040fe20003fc6270 */
[----:B------:R-:W-:Y:S01]  /*14db0*/  FFMA.FTZ R30, R2, -R200, R218 ;  /* 0x800000c8021e7223 */ /* 0x000fe200000100da */
[C---:B------:R-:W-:Y:S02]  /*14dc0*/  ISETP.GE.AND P5, PT, R3.reuse, R205, PT ;  /* 0x000000cd0300720c */ /* 0x040fe40003fa6270 */
[----:B------:R-:W-:-:S02]  /*14dd0*/  ISETP.GE.AND P4, PT, R3, R204, PT ;  /* 0x000000cc0300720c */ /* 0x000fc40003f86270 */
[C---:B------:R-:W-:Y:S01]  /*14de0*/  ISETP.GE.AND P2, PT, R3.reuse, R203, PT ;  /* 0x000000cb0300720c */ /* 0x040fe20003f46270 */
[----:B------:R-:W-:Y:S02]  /*14df0*/  VIADD R2, R0, 0x29 ;  /* 0x0000002900027836 */ /* 0x000fe40000000000 */
[--C-:B------:R-:W-:Y:S01]  /*14e00*/  IMAD.IADD R29, R208, 0x1, -R3.reuse ;  /* 0x00000001d01d7824 */ /* 0x100fe200078e0a03 */
[C---:B------:R-:W-:Y:S02]  /*14e10*/  ISETP.GE.OR P6, PT, R3.reuse, R214, !P6 ;  /* 0x000000d60300720c */ /* 0x040fe400077c6670 */
[C---:B------:R-:W-:Y:S02]  /*14e20*/  ISETP.GE.OR P5, PT, R3.reuse, R213, !P5 ;  /* 0x000000d50300720c */ /* 0x040fe40006fa6670 */
[C---:B------:R-:W-:Y:S02]  /*14e30*/  ISETP.GE.OR P4, PT, R3.reuse, R212, !P4 ;  /* 0x000000d40300720c */ /* 0x040fe40006786670 */
[----:B------:R-:W-:Y:S01]  /*14e40*/  ISETP.GE.OR P2, PT, R3, R211, !P2 ;  /* 0x000000d30300720c */ /* 0x000fe20005746670 */
[----:B------:R-:W-:Y:S01]  /*14e50*/  IMAD.IADD R3, R210, 0x1, -R3 ;  /* 0x00000001d2037824 */ /* 0x000fe200078e0a03 */
[----:B------:R-:W-:Y:S01]  /*14e60*/  IABS R33, R29 ;  /* 0x0000001d00217213 */ /* 0x000fe20000000000 */
[----:B------:R-:W-:-:S03]  /*14e70*/  IMAD.IADD R28, R207, 0x1, -R2 ;  /* 0x00000001cf1c7824 */ /* 0x000fc600078e0a02 */
[----:B------:R-:W-:Y:S02]  /*14e80*/  IABS R29, R3 ;  /* 0x00000003001d7213 */ /* 0x000fe40000000000 */
[----:B------:R-:W-:Y:S01]  /*14e90*/  IABS R3, R28 ;  /* 0x0000001c00037213 */ /* 0x000fe20000000000 */
        /* <DEDUP_REMOVED lines=8> */
[----:B------:R-:W-:Y:S01]  /*14f20*/  IMAD.IADD R28, R209, 0x1, -R2 ;  /* 0x00000001d11c7824 */ /* 0x000fe200078e0a02 */
[----:B------:R-:W-:-:S02]  /*14f30*/  I2FP.F32.S32 R29, R29 ;  /* 0x0000001d001d7245 */ /* 0x000fc40000201400 */
[C---:B------:R-:W-:Y:S02]  /*14f40*/  ISETP.GE.AND P1, PT, R2.reuse, R206, PT ;  /* 0x000000ce0200720c */ /* 0x040fe40003f26270 */
[C---:B------:R-:W-:Y:S02]  /*14f50*/  ISETP.GE.AND P3, PT, R2.reuse, R205, PT ;  /* 0x000000cd0200720c */ /* 0x040fe40003f66270 */
[C---:B------:R-:W-:Y:S02]  /*14f60*/  ISETP.GE.AND P6, PT, R2.reuse, R204, PT ;  /* 0x000000cc0200720c */ /* 0x040fe40003fc6270 */
[C---:B------:R-:W-:Y:S01]  /*14f70*/  ISETP.GE.AND P5, PT, R2.reuse, R203, PT ;  /* 0x000000cb0200720c */ /* 0x040fe20003fa6270 */
[----:B------:R-:W-:Y:S01]  /*14f80*/  FFMA.FTZ R35, R3, -R200, R217 ;  /* 0x800000c803237223 */ /* 0x000fe200000100d9 */
[----:B------:R-:W-:Y:S01]  /*14f90*/  ISETP.GE.OR P1, PT, R2, R214, !P1 ;  /* 0x000000d60200720c */ /* 0x000fe20004f26670 */
[----:B------:R-:W-:Y:S01]  /*14fa0*/  IMAD.IADD R3, R208, 0x1, -R2 ;  /* 0x00000001d0037824 */ /* 0x000fe200078e0a02 */
[C---:B------:R-:W-:Y:S01]  /*14fb0*/  ISETP.GE.OR P3, PT, R2.reuse, R213, !P3 ;  /* 0x000000d50200720c */ /* 0x040fe20005f66670 */
[----:B------:R-:W-:Y:S01]  /*14fc0*/  FFMA.FTZ R40, R29, -R200, R238 ;  /* 0x800000c81d287223 */ /* 0x000fe200000100ee */
[----:B------:R-:W-:-:S02]  /*14fd0*/  ISETP.GE.OR P6, PT, R2, R212, !P6 ;  /* 0x000000d40200720c */ /* 0x000fc400077c6670 */
[----:B------:R-:W-:Y:S01]  /*14fe0*/  ISETP.GE.OR P5, PT, R2, R211, !P5 ;  /* 0x000000d30200720c */ /* 0x000fe20006fa6670 */
[----:B------:R-:W-:Y:S01]  /*14ff0*/  IMAD.IADD R2, R210, 0x1, -R2 ;  /* 0x00000001d2027824 */ /* 0x000fe200078e0a02 */
[----:B------:R-:W-:-:S04]  /*15000*/  IABS R29, R28 ;  /* 0x0000001c001d7213 */ /* 0x000fc80000000000 */
        /* <DEDUP_REMOVED lines=15> */
[----:B------:R-:W-:Y:S02]  /*15100*/  IABS R3, R30 ;  /* 0x0000001e00037213 */ /* 0x000fe40000000000 */
[----:B------:R-:W-:Y:S02]  /*15110*/  FSEL R185, R41, -INF , !P4 ;  /* 0xff80000029b97808 */ /* 0x000fe40006000000 */
[----:B------:R-:W-:-:S02]  /*15120*/  I2FP.F32.S32 R3, R3 ;  /* 0x0000000300037245 */ /* 0x000fc40000201400 */
[----:B------:R-:W-:Y:S02]  /*15130*/  FSEL R107, R40, -INF , !P2 ;  /* 0xff800000286b7808 */ /* 0x000fe40005000000 */
[----:B------:R-:W-:Y:S02]  /*15140*/  FSEL R124, R35, -INF , !P1 ;  /* 0xff800000237c7808 */ /* 0x000fe40004800000 */
[----:B------:R-:W-:Y:S02]  /*15150*/  FSEL R132, R31, -INF , !P3 ;  /* 0xff8000001f847808 */ /* 0x000fe40005800000 */
[C---:B------:R-:W-:Y:S02]  /*15160*/  ISETP.GE.AND P4, PT, R2.reuse, R206, PT ;  /* 0x000000ce0200720c */ /* 0x040fe40003f86270 */
[C---:B------:R-:W-:Y:S02]  /*15170*/  ISETP.GE.AND P2, PT, R2.reuse, R205, PT ;  /* 0x000000cd0200720c */ /* 0x040fe40003f46270 */
[----:B------:R-:W-:-:S02]  /*15180*/  ISETP.GE.AND P1, PT, R2, R204, PT ;  /* 0x000000cc0200720c */ /* 0x000fc40003f26270 */
[----:B------:R-:W-:Y:S01]  /*15190*/  ISETP.GE.AND P3, PT, R2, R203, PT ;  /* 0x000000cb0200720c */ /* 0x000fe20003f66270 */
[----:B------:R-:W-:Y:S01]  /*151a0*/  FFMA.FTZ R42, R3, -R200, R244 ;  /* 0x800000c8032a7223 */ /* 0x000fe200000100f4 */
[----:B------:R-:W-:Y:S01]  /*151b0*/  I2FP.F32.S32 R29, R29 ;  /* 0x0000001d001d7245 */ /* 0x000fe20000201400 */
[----:B------:R-:W-:Y:S01]  /*151c0*/  VIADD R3, R0, 0x31 ;  /* 0x0000003100037836 */ /* 0x000fe20000000000 */
[C---:B------:R-:W-:Y:S02]  /*151d0*/  ISETP.GE.OR P4, PT, R2.reuse, R214, !P4 ;  /* 0x000000d60200720c */ /* 0x040fe40006786670 */
[C---:B------:R-:W-:Y:S02]  /*151e0*/  ISETP.GE.OR P2, PT, R2.reuse, R213, !P2 ;  /* 0x000000d50200720c */ /* 0x040fe40005746670 */
[C---:B------:R-:W-:Y:S02]  /*151f0*/  ISETP.GE.OR P1, PT, R2.reuse, R212, !P1 ;  /* 0x000000d40200720c */ /* 0x040fe40004f26670 */
[----:B------:R-:W-:Y:S01]  /*15200*/  ISETP.GE.OR P3, PT, R2, R211, !P3 ;  /* 0x000000d30200720c */ /* 0x000fe20005f66670 */
[----:B------:R-:W-:-:S02]  /*15210*/  IMAD.IADD R2, R210, 0x1, -R2 ;  /* 0x00000001d2027824 */ /* 0x000fc400078e0a02 */
[----:B------:R-:W-:Y:S01]  /*15220*/  FFMA.FTZ R34, R29, -R200, R240 ;  /* 0x800000c81d227223 */ /* 0x000fe200000100f0 */
[----:B------:R-:W-:Y:S01]  /*15230*/  I2FP.F32.S32 R28, R28 ;  /* 0x0000001c001c7245 */ /* 0x000fe20000201400 */
[----:B------:R-:W-:Y:S01]  /*15240*/  IMAD.IADD R29, R209, 0x1, -R3 ;  /* 0x00000001d11d7824 */ /* 0x000fe200078e0a03 */
[----:B------:R-:W-:-:S03]  /*15250*/  IABS R30, R2 ;  /* 0x00000002001e7213 */ /* 0x000fc60000000000 */
[----:B------:R-:W-:Y:S01]  /*15260*/  FFMA.FTZ R33, R28, -R200, R242 ;  /* 0x800000c81c217223 */ /* 0x000fe200000100f2 */
[----:B------:R-:W-:Y:S01]  /*15270*/  IABS R2, R29 ;  /* 0x0000001d00027213 */ /* 0x000fe20000000000 */
[----:B------:R-:W-:Y:S02]  /*15280*/  IMAD.IADD R28, R207, 0x1, -R3 ;  /* 0x00000001cf1c7824 */ /* 0x000fe400078e0a03 */
[----:B------:R-:W-:Y:S01]  /*15290*/  IMAD.MOV.U32 R29, RZ, RZ, R30 ;  /* 0x000000ffff1d7224 */ /* 0x000fe200078e001e */
[----:B------:R-:W-:Y:S02]  /*152a0*/  I2FP.F32.S32 R2, R2 ;  /* 0x0000000200027245 */ /* 0x000fe40000201400 */
[----:B------:R-:W-:Y:S02]  /*152b0*/  IABS R28, R28 ;  /* 0x0000001c001c7213 */ /* 0x000fe40000000000 */
[----:B------:R-:W-:Y:S02]  /*152c0*/  I2FP.F32.S32 R29, R29 ;  /* 0x0000001d001d7245 */ /* 0x000fe40000201400 */
[----:B------:R-:W-:-:S02]  /*152d0*/  FSEL R183, R44, -INF , !P6 ;  /* 0xff8000002cb77808 */ /* 0x000fc40007000000 */
[----:B------:R-:W-:Y:S02]  /*152e0*/  FSEL R103, R43, -INF , !P5 ;  /* 0xff8000002b677808 */ /* 0x000fe40006800000 */
[----:B------:R-:W-:Y:S02]  /*152f0*/  FSEL R114, R34, -INF , !P4 ;  /* 0xff80000022727808 */ /* 0x000fe40006000000 */
[----:B------:R-:W-:Y:S01]  /*15300*/  FSEL R129, R33, -INF , !P2 ;  /* 0xff80000021817808 */ /* 0x000fe20005000000 */
[----:B------:R-:W-:Y:S01]  /*15310*/  FFMA.FTZ R32, R29, -R200, R246 ;  /* 0x800000c81d207223 */ /* 0x000fe200000100f6 */
[----:B------:R-:W-:Y:S01]  /*15320*/  I2FP.F32.S32 R28, R28 ;  /* 0x0000001c001c7245 */ /* 0x000fe20000201400 */
[----:B------:R-:W-:Y:S01]  /*15330*/  FFMA.FTZ R30, R2, -R200, R243 ;  /* 0x800000c8021e7223 */ /* 0x000fe200000100f3 */
[C---:B------:R-:W-:Y:S02]  /*15340*/  ISETP.GE.AND P6, PT, R3.reuse, R206, PT ;  /* 0x000000ce0300720c */ /* 0x040fe40003fc6270 */
[----:B------:R-:W-:-:S02]  /*15350*/  ISETP.GE.AND P5, PT, R3, R205, PT ;  /* 0x000000cd0300720c */ /* 0x000fc40003fa6270 */
[C---:B------:R-:W-:Y:S02]  /*15360*/  ISETP.GE.AND P4, PT, R3.reuse, R204, PT ;  /* 0x000000cc0300720c */ /* 0x040fe40003f86270 */
[C---:B------:R-:W-:Y:S01]  /*15370*/  ISETP.GE.AND P2, PT, R3.reuse, R203, PT ;  /* 0x000000cb0300720c */ /* 0x040fe20003f46270 */
[----:B------:R-:W-:Y:S02]  /*15380*/  VIADD R2, R0, 0x38 ;  /* 0x0000003800027836 */ /* 0x000fe40000000000 */
[----:B------:R-:W-:Y:S01]  /*15390*/  IMAD.IADD R29, R208, 0x1, -R3 ;  /* 0x00000001d01d7824 */ /* 0x000fe200078e0a03 */
[C---:B------:R-:W-:Y:S01]  /*153a0*/  ISETP.GE.OR P6, PT, R3.reuse, R214, !P6 ;  /* 0x000000d60300720c */ /* 0x040fe200077c6670 */
[----:B------:R-:W-:Y:S01]  /*153b0*/  FFMA.FTZ R31, R28, -R200, R241 ;  /* 0x800000c81c1f7223 */ /* 0x000fe200000100f1 */
[C---:B------:R-:W-:Y:S02]  /*153c0*/  ISETP.GE.OR P5, PT, R3.reuse, R213, !P5 ;  /* 0x000000d50300720c */ /* 0x040fe40006fa6670 */
        /* <DEDUP_REMOVED lines=45> */
[----:B------:R-:W-:Y:S01]  /*156a0*/  IABS R3, R30 ;  /* 0x0000001e00037213 */ /* 0x000fe20000000000 */
[----:B------:R-:W-:Y:S01]  /*156b0*/  IMAD.MOV.U32 R218, RZ, RZ, R122 ;  /* 0x000000ffffda7224 */ /* 0x000fe200078e007a */
        /* <DEDUP_REMOVED lines=116> */
[----:B------:R-:W-:Y:S01]  /*15e00*/  I2FP.F32.S32 R2, R2 ;  /* 0x0000000200027245 */ /* 0x000fe20000201400 */
[----:B------:R-:W-:Y:S01]  /*15e10*/  IMAD.MOV.U32 R186, RZ, RZ, R51 ;  /* 0x000000ffffba7224 */ /* 0x000fe200078e0033 */
[----:B------:R-:W-:Y:S02]  /*15e20*/  IABS R28, R28 ;  /* 0x0000001c001c7213 */ /* 0x000fe40000000000 */
[----:B------:R-:W-:Y:S01]  /*15e30*/  I2FP.F32.S32 R29, R29 ;  /* 0x0000001d001d7245 */ /* 0x000fe20000201400 */
[----:B------:R-:W-:Y:S01]  /*15e40*/  IMAD.MOV.U32 R51, RZ, RZ, R116 ;  /* 0x000000ffff337224 */ /* 0x000fe200078e0074 */
        /* <DEDUP_REMOVED lines=33> */
[----:B------:R-:W-:Y:S01]  /*16060*/  IMAD.IADD R28, R209, 0x1, -R2 ;  /* 0x00000001d11c7824 */ /* 0x000fe200078e0a02 */
[----:B------:R-:W-:-:S02]  /*16070*/  ISETP.GE.AND P1, PT, R2, R206, PT ;  /* 0x000000ce0200720c */ /* 0x000fc40003f26270 */
[C---:B------:R-:W-:Y:S02]  /*16080*/  ISETP.GE.AND P3, PT, R2.reuse, R205, PT ;  /* 0x000000cd0200720c */ /* 0x040fe40003f66270 */
[C---:B------:R-:W-:Y:S02]  /*16090*/  ISETP.GE.AND P6, PT, R2.reuse, R204, PT ;  /* 0x000000cc0200720c */ /* 0x040fe40003fc6270 */
[C---:B------:R-:W-:Y:S01]  /*160a0*/  ISETP.GE.AND P5, PT, R2.reuse, R203, PT ;  /* 0x000000cb0200720c */ /* 0x040fe20003fa6270 */
[----:B------:R-:W-:Y:S01]  /*160b0*/  FFMA.FTZ R35, R3, -R200, R64 ;  /* 0x800000c803237223 */ /* 0x000fe20000010040 */
[----:B------:R-:W-:Y:S01]  /*160c0*/  ISETP.GE.OR P1, PT, R2, R214, !P1 ;  /* 0x000000d60200720c */ /* 0x000fe20004f26670 */
[----:B------:R-:W-:Y:S01]  /*160d0*/  IMAD.IADD R3, R208, 0x1, -R2 ;  /* 0x00000001d0037824 */ /* 0x000fe200078e0a02 */
[C---:B------:R-:W-:Y:S02]  /*160e0*/  ISETP.GE.OR P3, PT, R2.reuse, R213, !P3 ;  /* 0x000000d50200720c */ /* 0x040fe40005f66670 */
        /* <DEDUP_REMOVED lines=38> */
[----:B------:R-:W-:Y:S01]  /*16350*/  IMAD.IADD R29, R209, 0x1, -R3 ;  /* 0x00000001d11d7824 */ /* 0x000fe200078e0a03 */
[----:B------:R-:W-:Y:S02]  /*16360*/  I2FP.F32.S32 R28, R28 ;  /* 0x0000001c001c7245 */ /* 0x000fe40000201400 */
[----:B------:R-:W-:Y:S02]  /*16370*/  IABS R30, R2 ;  /* 0x00000002001e7213 */ /* 0x000fe40000000000 */
[----:B------:R-:W-:Y:S01]  /*16380*/  IABS R2, R29 ;  /* 0x0000001d00027213 */ /* 0x000fe20000000000 */
[----:B------:R-:W-:Y:S02]  /*16390*/  FFMA.FTZ R33, R28, -R200, R67 ;  /* 0x800000c81c217223 */ /* 0x000fe40000010043 */
[----:B------:R-:W-:Y:S01]  /*163a0*/  IMAD.MOV.U32 R29, RZ, RZ, R30 ;  /* 0x000000ffff1d7224 */ /* 0x000fe200078e001e */
[----:B------:R-:W-:Y:S01]  /*163b0*/  FSEL R104, R44, -INF , !P6 ;  /* 0xff8000002c687808 */ /* 0x000fe20007000000 */
[----:B------:R-:W-:Y:S01]  /*163c0*/  IMAD.IADD R28, R207, 0x1, -R3 ;  /* 0x00000001cf1c7824 */ /* 0x000fe200078e0a03 */
[----:B------:R-:W-:-:S02]  /*163d0*/  FSEL R69, R43, -INF , !P5 ;  /* 0xff8000002b457808 */ /* 0x000fc40006800000 */
[----:B------:R-:W-:Y:S02]  /*163e0*/  I2FP.F32.S32 R29, R29 ;  /* 0x0000001d001d7245 */ /* 0x000fe40000201400 */
[----:B------:R-:W-:Y:S02]  /*163f0*/  FSEL R80, R34, -INF , !P4 ;  /* 0xff80000022507808 */ /* 0x000fe40006000000 */
[----:B------:R-:W-:Y:S02]  /*16400*/  FSEL R88, R33, -INF , !P2 ;  /* 0xff80000021587808 */ /* 0x000fe40005000000 */
[C---:B------:R-:W-:Y:S02]  /*16410*/  ISETP.GE.AND P6, PT, R3.reuse, R206, PT ;  /* 0x000000ce0300720c */ /* 0x040fe40003fc6270 */
[C---:B------:R-:W-:Y:S02]  /*16420*/  ISETP.GE.AND P5, PT, R3.reuse, R205, PT ;  /* 0x000000cd0300720c */ /* 0x040fe40003fa6270 */
[----:B------:R-:W-:-:S02]  /*16430*/  ISETP.GE.AND P4, PT, R3, R204, PT ;  /* 0x000000cc0300720c */ /* 0x000fc40003f86270 */
[----:B------:R-:W-:Y:S01]  /*16440*/  ISETP.GE.AND P2, PT, R3, R203, PT ;  /* 0x000000cb0300720c */ /* 0x000fe20003f46270 */
[----:B------:R-:W-:Y:S01]  /*16450*/  FFMA.FTZ R32, R29, -R200, R59 ;  /* 0x800000c81d207223 */ /* 0x000fe2000001003b */
[----:B------:R-:W-:Y:S01]  /*16460*/  IABS R28, R28 ;  /* 0x0000001c001c7213 */ /* 0x000fe20000000000 */
[----:B------:R-:W-:Y:S01]  /*16470*/  IMAD.IADD R29, R208, 0x1, -R3 ;  /* 0x00000001d01d7824 */ /* 0x000fe200078e0a03 */
[----:B------:R-:W-:Y:S02]  /*16480*/  I2FP.F32.S32 R2, R2 ;  /* 0x0000000200027245 */ /* 0x000fe40000201400 */
[C---:B------:R-:W-:Y:S02]  /*16490*/  ISETP.GE.OR P6, PT, R3.reuse, R214, !P6 ;  /* 0x000000d60300720c */ /* 0x040fe400077c6670 */
[C---:B------:R-:W-:Y:S02]  /*164a0*/  ISETP.GE.OR P5, PT, R3.reuse, R213, !P5 ;  /* 0x000000d50300720c */ /* 0x040fe40006fa6670 */
[----:B------:R-:W-:-:S02]  /*164b0*/  ISETP.GE.OR P4, PT, R3, R212, !P4 ;  /* 0x000000d40300720c */ /* 0x000fc40006786670 */
[----:B------:R-:W-:Y:S01]  /*164c0*/  ISETP.GE.OR P2, PT, R3, R211, !P2 ;  /* 0x000000d30300720c */ /* 0x000fe20005746670 */
[----:B------:R-:W-:Y:S01]  /*164d0*/  IMAD.IADD R3, R210, 0x1, -R3 ;  /* 0x00000001d2037824 */ /* 0x000fe200078e0a03 */
[----:B------:R-:W-:Y:S01]  /*164e0*/  I2FP.F32.S32 R28, R28 ;  /* 0x0000001c001c7245 */ /* 0x000fe20000201400 */
[-C--:B------:R-:W-:Y:S01]  /*164f0*/  FFMA.FTZ R30, R2, -R200.reuse, R62 ;  /* 0x800000c8021e7223 */ /* 0x080fe2000001003e */
[----:B------:R-:W-:Y:S01]  /*16500*/  IABS R33, R29 ;  /* 0x0000001d00217213 */ /* 0x000fe20000000000 */
[----:B------:R-:W-:Y:S01]  /*16510*/  VIADD R2, R0, 0x59 ;  /* 0x0000005900027836 */ /* 0x000fe20000000000 */
[----:B------:R-:W-:Y:S01]  /*16520*/  IABS R29, R3 ;  /* 0x00000003001d7213 */ /* 0x000fe20000000000 */
[----:B------:R-:W-:Y:S02]  /*16530*/  FFMA.FTZ R31, R28, -R200, R60 ;  /* 0x800000c81c1f7223 */ /* 0x000fe4000001003c */
[----:B------:R-:W-:Y:S01]  /*16540*/  IMAD.IADD R28, R207, 0x1, -R2 ;  /* 0x00000001cf1c7824 */ /* 0x000fe200078e0a02 */
[----:B------:R-:W-:Y:S01]  /*16550*/  I2FP.F32.S32 R29, R29 ;  /* 0x0000001d001d7245 */ /* 0x000fe20000201400 */
[----:B------:R-:W-:-:S03]  /*16560*/  IMAD.MOV.U32 R240, RZ, RZ, R50 ;  /* 0x000000fffff07224 */ /* 0x000fc600078e0032 */
[----:B------:R-:W-:Y:S01]  /*16570*/  IABS R3, R28 ;  /* 0x0000001c00037213 */ /* 0x000fe20000000000 */
[----:B------:R-:W-:Y:S01]  /*16580*/  FFMA.FTZ R50, R29, -R200, R55 ;  /* 0x800000c81d327223 */ /* 0x000fe20000010037 */
[----:B------:R-:W-:Y:S01]  /*16590*/  IMAD.MOV.U32 R28, RZ, RZ, R33 ;  /* 0x000000ffff1c7224 */ /* 0x000fe200078e0021 */
[----:B------:R-:W-:Y:S02]  /*165a0*/  FSEL R55, R32, -INF , !P3 ;  /* 0xff80000020377808 */ /* 0x000fe40005800000 */
[----:B------:R-:W1:Y:S01]  /*165b0*/  LDSM.16.M88.4 R32, [R170+0x3c00] ;  /* 0x003c0000aa20783b */ /* 0x000e620000000200 */
[----:B------:R-:W-:Y:S02]  /*165c0*/  I2FP.F32.S32 R3, R3 ;  /* 0x0000000300037245 */ /* 0x000fe40000201400 */
[----:B------:R-:W-:Y:S02]  /*165d0*/  I2FP.F32.S32 R28, R28 ;  /* 0x0000001c001c7245 */ /* 0x000fe40000201400 */
[----:B------:R-:W-:-:S02]  /*165e0*/  FSEL R100, R41, -INF , !P1 ;  /* 0xff80000029647808 */ /* 0x000fc40004800000 */
[----:B------:R-:W-:Y:S02]  /*165f0*/  FSEL R73, R31, -INF , !P6 ;  /* 0xff8000001f497808 */ /* 0x000fe40007000000 */
[----:B------:R-:W-:Y:S02]  /*16600*/  FSEL R86, R30, -INF , !P5 ;  /* 0xff8000001e567808 */ /* 0x000fe40006800000 */
[C---:B------:R-:W-:Y:S02]  /*16610*/  ISETP.GE.AND P1, PT, R2.reuse, R206, PT ;  /* 0x000000ce0200720c */ /* 0x040fe40003f26270 */
[C---:B------:R-:W-:Y:S02]  /*16620*/  ISETP.GE.AND P3, PT, R2.reuse, R205, PT ;  /* 0x000000cd0200720c */ /* 0x040fe40003f66270 */
[C---:B------:R-:W-:Y:S02]  /*16630*/  ISETP.GE.AND P6, PT, R2.reuse, R204, PT ;  /* 0x000000cc0200720c */ /* 0x040fe40003fc6270 */
[----:B------:R-:W-:Y:S01]  /*16640*/  ISETP.GE.AND P5, PT, R2, R203, PT ;  /* 0x000000cb0200720c */ /* 0x000fe20003fa6270 */
[----:B------:R-:W-:-:S02]  /*16650*/  IMAD.MOV.U32 R238, RZ, RZ, R49 ;  /* 0x000000ffffee7224 */ /* 0x000fc400078e0031 */
[-C--:B------:R-:W-:Y:S01]  /*16660*/  FFMA.FTZ R51, R28, -R200.reuse, R51 ;  /* 0x800000c81c337223 */ /* 0x080fe20000010033 */
[----:B------:R-:W-:Y:S01]  /*16670*/  FFMA.FTZ R49, R3, -R200, R61 ;  /* 0x800000c803317223 */ /* 0x000fe2000001003d */
[C---:B------:R-:W-:Y:S01]  /*16680*/  ISETP.GE.OR P1, PT, R2.reuse, R214, !P1 ;  /* 0x000000d60200720c */ /* 0x040fe20004f26670 */
[--C-:B------:R-:W-:Y:S01]  /*16690*/  IMAD.IADD R28, R209, 0x1, -R2.reuse ;  /* 0x00000001d11c7824 */ /* 0x100fe200078e0a02 */
[----:B------:R-:W-:Y:S01]  /*166a0*/  ISETP.GE.OR P3, PT, R2, R213, !P3 ;  /* 0x000000d50200720c */ /* 0x000fe20005f66670 */
[--C-:B------:R-:W-:Y:S01]  /*166b0*/  IMAD.IADD R3, R208, 0x1, -R2.reuse ;  /* 0x00000001d0037824 */ /* 0x100fe200078e0a02 */
[C---:B------:R-:W-:Y:S02]  /*166c0*/  ISETP.GE.OR P6, PT, R2.reuse, R212, !P6 ;  /* 0x000000d40200720c */ /* 0x040fe400077c6670 */
[----:B------:R-:W-:Y:S01]  /*166d0*/  ISETP.GE.OR P5, PT, R2, R211, !P5 ;  /* 0x000000d30200720c */ /* 0x000fe20006fa6670 */
[----:B------:R-:W-:Y:S01]  /*166e0*/  IMAD.IADD R2, R210, 0x1, -R2 ;  /* 0x00000001d2027824 */ /* 0x000fe200078e0a02 */
[----:B------:R-:W-:-:S04]  /*166f0*/  IABS R29, R28 ;  /* 0x0000001c001d7213 */ /* 0x000fc80000000000 */
[----:B------:R-:W-:Y:S01]  /*16700*/  IABS R28, R2 ;  /* 0x00000002001c7213 */ /* 0x000fe20000000000 */
[----:B------:R-:W-:-:S04]  /*16710*/  IMAD.MOV.U32 R2, RZ, RZ, R29 ;  /* 0x000000ffff027224 */ /* 0x000fc800078e001d */
[----:B------:R-:W-:Y:S02]  /*16720*/  IMAD.MOV.U32 R40, RZ, RZ, R28 ;  /* 0x000000ffff287224 */ /* 0x000fe400078e001c */
[----:B------:R-:W2:Y:S01]  /*16730*/  LDSM.16.M88.4 R28, [R192] ;  /* 0x00000000c01c783b */ /* 0x000ea20000000200 */
[----:B------:R-:W-:Y:S01]  /*16740*/  I2FP.F32.S32 R2, R2 ;  /* 0x0000000200027245 */ /* 0x000fe20000201400 */
[----:B------:R-:W-:Y:S01]  /*16750*/  IMAD.MOV.U32 R217, RZ, RZ, R48 ;  /* 0x000000ffffd97224 */ /* 0x000fe200078e0030 */
[----:B------:R-:W-:Y:S01]  /*16760*/  I2FP.F32.S32 R40, R40 ;  /* 0x0000002800287245 */ /* 0x000fe20000201400 */
[----:B------:R-:W-:Y:S01]  /*16770*/  IMAD.MOV.U32 R219, RZ, RZ, R238 ;  /* 0x000000ffffdb7224 */ /* 0x000fe200078e00ee */
[----:B------:R-:W-:Y:S01]  /*16780*/  IABS R3, R3 ;  /* 0x0000000300037213 */ /* 0x000fe20000000000 */
[----:B------:R-:W-:Y:S01]  /*16790*/  IMAD.MOV.U32 R239, RZ, RZ, R45 ;  /* 0x000000ffffef7224 */ /* 0x000fe200078e002d */
[----:B------:R-:W-:Y:S01]  /*167a0*/  FSEL R85, R51, -INF , !P4 ;  /* 0xff80000033557808 */ /* 0x000fe20006000000 */
[----:B------:R-:W-:Y:S01]  /*167b0*/  FFMA.FTZ R52, R40, -R200, R52 ;  /* 0x800000c828347223 */ /* 0x000fe20000010034 */
[----:B------:R-:W-:-:S04]  /*167c0*/  DEPBAR.LE SB0, 0x0 ;  /* 0x000080000000791a */ /* 0x000fc80000000000 */
[----:B-1----:R-:W-:Y:S01]  /*167d0*/  HMMA.16816.F32 R40, R20, R32, RZ ;  /* 0x000000201428723c */ /* 0x002fe200000018ff */
[----:B------:R-:W-:-:S15]  /*167e0*/  FFMA.FTZ R48, R2, -R200, R63 ;  /* 0x800000c802307223 */ /* 0x000fde000001003f */
[----:B------:R-:W-:-:S08]  /*167f0*/  NOP ;  /* 0x0000000000007918 */ /* 0x000fd00000000000 */
[----:B--2---:R-:W-:Y:S06]  /*16800*/  HMMA.16816.F32 R60, R12, R28, R40 ;  /* 0x0000001c0c3c723c */ /* 0x004fec0000001828 */
[C---:B------:R-:W-:Y:S06]  /*16810*/  HMMA.16816.F32 R40, R20.reuse, R118, RZ ;  /* 0x000000761428723c */ /* 0x040fec00000018ff */
[----:B------:R-:W-:Y:S01]  /*16820*/  HMMA.16816.F32 R20, R20, R34, RZ ;  /* 0x000000221414723c */ /* 0x000fe200000018ff */
[----:B------:R-:W-:-:S02]  /*16830*/  IMAD.MOV.U32 R237, RZ, RZ, R217 ;  /* 0x000000ffffed7224 */ /* 0x000fc400078e00d9 */
[----:B------:R-:W-:-:S15]  /*16840*/  IMAD.MOV.U32 R217, RZ, RZ, R236 ;  /* 0x000000ffffd97224 */ /* 0x000fde00078e00ec */
[C---:B------:R-:W-:Y:S06]  /*16850*/  HMMA.16816.F32 R40, R12.reuse, R94, R40 ;  /* 0x0000005e0c28723c */ /* 0x040fec0000001828 */
[----:B------:R-:W-:Y:S06]  /*16860*/  HMMA.16816.F32 R76, R12, R30, R20 ;  /* 0x0000001e0c4c723c */ /* 0x000fec0000001814 */
[----:B------:R-:W-:Y:S01]  /*16870*/  HMMA.16816.F32 R12, R24, R118, RZ ;  /* 0x00000076180c723c */ /* 0x000fe200000018ff */
[----:B------:R-:W-:Y:S01]  /*16880*/  IMAD.MOV.U32 R238, RZ, RZ, R47 ;  /* 0x000000ffffee7224 */ /* 0x000fe200078e002f */
[----:B------:R-:W-:Y:S01]  /*16890*/  I2FP.F32.S32 R3, R3 ;  /* 0x0000000300037245 */ /* 0x000fe20000201400 */
[----:B------:R-:W-:-:S03]  /*168a0*/  IMAD.MOV.U32 R236, RZ, RZ, R46 ;  /* 0x000000ffffec7224 */ /* 0x000fc600078e002e */
[----:B------:R-:W-:Y:S01]  /*168b0*/  HMMA.16816.F32 R44, R24, R32, RZ ;  /* 0x00000020182c723c */ /* 0x000fe200000018ff */
[----:B------:R-:W-:-:S05]  /*168c0*/  FFMA.FTZ R53, R3, -R200, R53 ;  /* 0x800000c803357223 */ /* 0x000fca0000010035 */
[----:B------:R-:W-:Y:S01]  /*168d0*/  HMMA.16816.F32 R24, R24, R34, RZ ;  /* 0x000000221818723c */ /* 0x000fe200000018ff */
[----:B------:R-:W-:-:S04]  /*168e0*/  VIADD R3, R0, 0x60 ;  /* 0x0000006000037836 */ /* 0x000fc80000000000 */
[----:B------:R-:W-:-:S07]  /*168f0*/  IMAD.IADD R2, R207, 0x1, -R3 ;  /* 0x00000001cf027824 */ /* 0x000fce00078e0a03 */
[----:B------:R-:W-:Y:S07]  /*16900*/  HMMA.16816.F32 R32, R16, R94, R12 ;  /* 0x0000005e1020723c */ /* 0x000fee000000180c */
[----:B------:R-:W-:Y:S01]  /*16910*/  IMAD.IADD R13, R209, 0x1, -R3 ;  /* 0x00000001d10d7824 */ /* 0x000fe200078e0a03 */
[----:B------:R-:W-:-:S04]  /*16920*/  IABS R12, R2 ;  /* 0x00000002000c7213 */ /* 0x000fc80000000000 */
[----:B------:R-:W-:-:S04]  /*16930*/  IABS R2, R13 ;  /* 0x0000000d00027213 */ /* 0x000fc80000000000 */
[----:B------:R-:W-:Y:S01]  /*16940*/  I2FP.F32.S32 R2, R2 ;  /* 0x0000000200027245 */ /* 0x000fe20000201400 */
[----:B------:R-:W-:Y:S01]  /*16950*/  HMMA.16816.F32 R64, R16, R30, R24 ;  /* 0x0000001e1040723c */ /* 0x000fe20000001818 */
[----:B------:R-:W-:-:S03]  /*16960*/  FSEL R70, R48, -INF , !P3 ;  /* 0xff80000030467808 */ /* 0x000fc60005800000 */
[----:B------:R-:W-:Y:S01]  /*16970*/  FFMA.FTZ R14, R2, -R200, R54 ;  /* 0x800000c8020e7223 */ /* 0x000fe20000010036 */
[----:B------:R-:W-:Y:S02]  /*16980*/  FSEL R54, R49, -INF , !P1 ;  /* 0xff80000031367808 */ /* 0x000fe40004800000 */
[----:B------:R-:W-:Y:S02]  /*16990*/  FSEL R31, R50, -INF , !P2 ;  /* 0xff800000321f7808 */ /* 0x000fe40005000000 */
[----:B------:R-:W-:Y:S02]  /*169a0*/  I2FP.F32.S32 R12, R12 ;  /* 0x0000000c000c7245 */ /* 0x000fe40000201400 */
[C---:B------:R-:W-:Y:S02]  /*169b0*/  ISETP.GE.AND P4, PT, R3.reuse, R206, PT ;  /* 0x000000ce0300720c */ /* 0x040fe40003f86270 */
[C---:B------:R-:W-:Y:S02]  /*169c0*/  ISETP.GE.AND P2, PT, R3.reuse, R205, PT ;  /* 0x000000cd0300720c */ /* 0x040fe40003f46270 */
[----:B------:R-:W-:-:S02]  /*169d0*/  ISETP.GE.AND P1, PT, R3, R204, PT ;  /* 0x000000cc0300720c */ /* 0x000fc40003f26270 */
[C---:B------:R-:W-:Y:S01]  /*169e0*/  ISETP.GE.AND P3, PT, R3.reuse, R203, PT ;  /* 0x000000cb0300720c */ /* 0x040fe20003f66270 */
[----:B------:R-:W-:Y:S02]  /*169f0*/  VIADD R2, R0, 0x61 ;  /* 0x0000006100027836 */ /* 0x000fe40000000000 */
[--C-:B------:R-:W-:Y:S01]  /*16a00*/  IMAD.IADD R13, R208, 0x1, -R3.reuse ;  /* 0x00000001d00d7824 */ /* 0x100fe200078e0a03 */
[C---:B------:R-:W-:Y:S01]  /*16a10*/  ISETP.GE.OR P4, PT, R3.reuse, R214, !P4 ;  /* 0x000000d60300720c */ /* 0x040fe20006786670 */
[----:B------:R-:W-:Y:S01]  /*16a20*/  FFMA.FTZ R15, R12, -R200, R240 ;  /* 0x800000c80c0f7223 */ /* 0x000fe200000100f0 */
[C---:B------:R-:W-:Y:S02]  /*16a30*/  ISETP.GE.OR P2, PT, R3.reuse, R213, !P2 ;  /* 0x000000d50300720c */ /* 0x040fe40005746670 */
[C---:B------:R-:W-:Y:S01]  /*16a40*/  ISETP.GE.OR P1, PT, R3.reuse, R212, !P1 ;  /* 0x000000d40300720c */ /* 0x040fe20004f26670 */
[----:B------:R-:W-:Y:S01]  /*16a50*/  BAR.SYNC.DEFER_BLOCKING 0x0 ;  /* 0x0000000000007b1d */ /* 0x000fe20000010000 */
[----:B------:R-:W-:Y:S01]  /*16a60*/  ISETP.GE.OR P3, PT, R3, R211, !P3 ;  /* 0x000000d30300720c */ /* 0x000fe20005f66670 */
[----:B------:R-:W-:Y:S01]  /*16a70*/  IMAD.IADD R3, R210, 0x1, -R3 ;  /* 0x00000001d2037824 */ /* 0x000fe200078e0a03 */
[----:B------:R-:W-:Y:S01]  /*16a80*/  HMMA.16816.F32 R56, R16, R28, R44 ;  /* 0x0000001c1038723c */ /* 0x000fe2000000182c */
[----:B------:R-:W-:-:S06]  /*16a90*/  IMAD.IADD R12, R207, 0x1, -R2 ;  /* 0x00000001cf0c7824 */ /* 0x000fcc00078e0a02 */
[----:B------:R-:W-:Y:S02]  /*16aa0*/  IABS R16, R13 ;  /* 0x0000000d00107213 */ /* 0x000fe40000000000 */
        /* <DEDUP_REMOVED lines=93> */
[----:B------:R-:W-:Y:S02]  /*17080*/  I2FP.F32.S32 R13, R13 ;  /* 0x0000000d000d7245 */ /* 0x000fe40000201400 */
[----:B------:R-:W-:Y:S02]  /*17090*/  I2FP.F32.S32 R3, R3 ;  /* 0x0000000300037245 */ /* 0x000fe40000201400 */
[----:B------:R-:W-:Y:S01]  /*170a0*/  I2FP.F32.S32 R12, R12 ;  /* 0x0000000c000c7245 */ /* 0x000fe20000201400 */
[-C--:B------:R-:W-:Y:S01]  /*170b0*/  FFMA.FTZ R19, R13, -R200.reuse, R43 ;  /* 0x800000c80d137223 */ /* 0x080fe2000001002b */
[----:B------:R-:W-:Y:S01]  /*170c0*/  FSEL R24, R16, -INF , !P5 ;  /* 0xff80000010187808 */ /* 0x000fe20006800000 */
[-C--:B------:R-:W-:Y:S01]  /*170d0*/  FFMA.FTZ R17, R3, -R200.reuse, R56 ;  /* 0x800000c803117223 */ /* 0x080fe20000010038 */
[----:B------:R-:W-:Y:S01]  /*170e0*/  FSEL R56, R21, -INF , !P6 ;  /* 0xff80000015387808 */ /* 0x000fe20007000000 */
[----:B------:R-:W-:Y:S01]  /*170f0*/  FFMA.FTZ R20, R12, -R200, R41 ;  /* 0x800000c80c147223 */ /* 0x000fe20000010029 */
[----:B------:R-:W-:-:S02]  /*17100*/  FSEL R32, R15, -INF , !P4 ;  /* 0xff8000000f207808 */ /* 0x000fc40006000000 */
[----:B------:R-:W-:Y:S01]  /*17110*/  FSEL R43, R14, -INF , !P2 ;  /* 0xff8000000e2b7808 */ /* 0x000fe20005000000 */
[--C-:B------:R-:W-:Y:S01]  /*17120*/  IMAD.IADD R12, R209, 0x1, -R2.reuse ;  /* 0x00000001d10c7824 */ /* 0x100fe200078e0a02 */
[C---:B------:R-:W-:Y:S02]  /*17130*/  ISETP.GE.AND P6, PT, R2.reuse, R206, PT ;  /* 0x000000ce0200720c */ /* 0x040fe40003fc6270 */
[C---:B------:R-:W-:Y:S02]  /*17140*/  ISETP.GE.AND P5, PT, R2.reuse, R205, PT ;  /* 0x000000cd0200720c */ /* 0x040fe40003fa6270 */
[C---:B------:R-:W-:Y:S02]  /*17150*/  ISETP.GE.AND P4, PT, R2.reuse, R204, PT ;  /* 0x000000cc0200720c */ /* 0x040fe40003f86270 */
[----:B------:R-:W-:Y:S01]  /*17160*/  ISETP.GE.AND P2, PT, R2, R203, PT ;  /* 0x000000cb0200720c */ /* 0x000fe20003f46270 */
[----:B------:R-:W-:Y:S01]  /*17170*/  IMAD.IADD R3, R208, 0x1, -R2 ;  /* 0x00000001d0037824 */ /* 0x000fe200078e0a02 */
[----:B------:R-:W-:-:S02]  /*17180*/  ISETP.GE.OR P6, PT, R2, R214, !P6 ;  /* 0x000000d60200720c */ /* 0x000fc400077c6670 */
[C---:B------:R-:W-:Y:S02]  /*17190*/  ISETP.GE.OR P5, PT, R2.reuse, R213, !P5 ;  /* 0x000000d50200720c */ /* 0x040fe40006fa6670 */
[C---:B------:R-:W-:Y:S02]  /*171a0*/  ISETP.GE.OR P4, PT, R2.reuse, R212, !P4 ;  /* 0x000000d40200720c */ /* 0x040fe40006786670 */
        /* <DEDUP_REMOVED lines=20> */
[----:B------:R-:W-:Y:S02]  /*172f0*/  I2FP.F32.S32 R12, R12 ;  /* 0x0000000c000c7245 */ /* 0x000fe40000201400 */
[----:B------:R-:W-:Y:S01]  /*17300*/  FSEL R53, R20, -INF , !P1 ;  /* 0xff80000014357808 */ /* 0x000fe20004800000 */
[-C--:B------:R-:W-:Y:S01]  /*17310*/  FFMA.FTZ R21, R3, -R200.reuse, R61 ;  /* 0x800000c803157223 */ /* 0x080fe2000001003d */
[----:B------:R-:W-:Y:S01]  /*17320*/  VIADD R3, R0, 0x78 ;  /* 0x0000007800037836 */ /* 0x000fe20000000000 */
[----:B------:R-:W-:Y:S02]  /*17330*/  FSEL R20, R19, -INF , !P3 ;  /* 0xff80000013147808 */ /* 0x000fe40005800000 */
[----:B------:R-:W-:Y:S02]  /*17340*/  FSEL R26, R17, -INF , !P6 ;  /* 0xff800000111a7808 */ /* 0x000fe40007000000 */
[----:B------:R-:W-:Y:S01]  /*17350*/  FSEL R35, R15, -INF , !P5 ;  /* 0xff8000000f237808 */ /* 0x000fe20006800000 */
[----:B------:R-:W-:Y:S01]  /*17360*/  FFMA.FTZ R14, R12, -R200, R59 ;  /* 0x800000c80c0e7223 */ /* 0x000fe2000001003b */
[----:B------:R-:W-:-:S02]  /*17370*/  ISETP.GE.AND P1, PT, R2, R206, PT ;  /* 0x000000ce0200720c */ /* 0x000fc40003f26270 */
[C---:B------:R-:W-:Y:S02]  /*17380*/  ISETP.GE.AND P3, PT, R2.reuse, R205, PT ;  /* 0x000000cd0200720c */ /* 0x040fe40003f66270 */
[C---:B------:R-:W-:Y:S02]  /*17390*/  ISETP.GE.AND P6, PT, R2.reuse, R204, PT ;  /* 0x000000cc0200720c */ /* 0x040fe40003fc6270 */
[C---:B------:R-:W-:Y:S01]  /*173a0*/  ISETP.GE.AND P5, PT, R2.reuse, R203, PT ;  /* 0x000000cb0200720c */ /* 0x040fe20003fa6270 */
[----:B------:R-:W-:Y:S01]  /*173b0*/  IMAD.IADD R12, R207, 0x1, -R3 ;  /* 0x00000001cf0c7824 */ /* 0x000fe200078e0a03 */
[----:B------:R-:W-:Y:S02]  /*173c0*/  I2FP.F32.S32 R13, R13 ;  /* 0x0000000d000d7245 */ /* 0x000fe40000201400 */
[C---:B------:R-:W-:Y:S02]  /*173d0*/  ISETP.GE.OR P1, PT, R2.reuse, R214, !P1 ;  /* 0x000000d60200720c */ /* 0x040fe40004f26670 */
[----:B------:R-:W-:-:S02]  /*173e0*/  ISETP.GE.OR P3, PT, R2, R213, !P3 ;  /* 0x000000d50200720c */ /* 0x000fc40005f66670 */
[C---:B------:R-:W-:Y:S02]  /*173f0*/  ISETP.GE.OR P6, PT, R2.reuse, R212, !P6 ;  /* 0x000000d40200720c */ /* 0x040fe400077c6670 */
[----:B------:R-:W-:Y:S01]  /*17400*/  ISETP.GE.OR P5, PT, R2, R211, !P5 ;  /* 0x000000d30200720c */ /* 0x000fe20006fa6670 */
[----:B------:R-:W-:Y:S02]  /*17410*/  IMAD.IADD R2, R210, 0x1, -R2 ;  /* 0x00000001d2027824 */ /* 0x000fe400078e0a02 */
[----:B------:R-:W-:Y:S01]  /*17420*/  FFMA.FTZ R18, R13, -R200, R57 ;  /* 0x800000c80d127223 */ /* 0x000fe20000010039 */
[----:B------:R-:W-:Y:S01]  /*17430*/  IABS R12, R12 ;  /* 0x0000000c000c7213 */ /* 0x000fe20000000000 */
[----:B------:R-:W-:Y:S01]  /*17440*/  IMAD.IADD R13, R209, 0x1, -R3 ;  /* 0x00000001d10d7824 */ /* 0x000fe200078e0a03 */
[----:B------:R-:W-:Y:S02]  /*17450*/  IABS R15, R2 ;  /* 0x00000002000f7213 */ /* 0x000fe40000000000 */
[----:B------:R-:W-:-:S02]  /*17460*/  I2FP.F32.S32 R12, R12 ;  /* 0x0000000c000c7245 */ /* 0x000fc40000201400 */
[----:B------:R-:W-:Y:S01]  /*17470*/  IABS R2, R13 ;  /* 0x0000000d00027213 */ /* 0x000fe20000000000 */
[----:B------:R-:W-:Y:S01]  /*17480*/  IMAD.MOV.U32 R13, RZ, RZ, R15 ;  /* 0x000000ffff0d7224 */ /* 0x000fe200078e000f */
        /* <DEDUP_REMOVED lines=9> */
[C---:B------:R-:W-:Y:S02]  /*17520*/  ISETP.GE.AND P3, PT, R3.reuse, R203, PT ;  /* 0x000000cb0300720c */ /* 0x040fe40003f66270 */
[----:B------:R-:W-:Y:S01]  /*17530*/  I2FP.F32.S32 R2, R2 ;  /* 0x0000000200027245 */ /* 0x000fe20000201400 */
[----:B------:R-:W-:Y:S01]  /*17540*/  VIADD R0, R0, 0x79 ;  /* 0x0000007900007836 */ /* 0x000fe20000000000 */
[----:B------:R-:W-:Y:S02]  /*17550*/  I2FP.F32.S32 R13, R13 ;  /* 0x0000000d000d7245 */ /* 0x000fe40000201400 */
[----:B------:R-:W-:-:S02]  /*17560*/  ISETP.GE.OR P4, PT, R3, R214, !P4 ;  /* 0x000000d60300720c */ /* 0x000fc40006786670 */
[C---:B------:R-:W-:Y:S02]  /*17570*/  ISETP.GE.OR P2, PT, R3.reuse, R213, !P2 ;  /* 0x000000d50300720c */ /* 0x040fe40005746670 */
[C---:B------:R-:W-:Y:S02]  /*17580*/  ISETP.GE.OR P1, PT, R3.reuse, R212, !P1 ;  /* 0x000000d40300720c */ /* 0x040fe40004f26670 */
[----:B------:R-:W-:Y:S01]  /*17590*/  ISETP.GE.OR P3, PT, R3, R211, !P3 ;  /* 0x000000d30300720c */ /* 0x000fe20005f66670 */
[----:B------:R-:W-:Y:S02]  /*175a0*/  IMAD.IADD R3, R210, 0x1, -R3 ;  /* 0x00000001d2037824 */ /* 0x000fe400078e0a03 */
[----:B------:R-:W-:Y:S01]  /*175b0*/  FFMA.FTZ R15, R2, -R200, R66 ;  /* 0x800000c8020f7223 */ /* 0x000fe20000010042 */
[----:B------:R-:W-:Y:S01]  /*175c0*/  IABS R12, R12 ;  /* 0x0000000c000c7213 */ /* 0x000fe20000000000 */
[----:B------:R-:W-:Y:S02]  /*175d0*/  IMAD.IADD R2, R207, 0x1, -R0 ;  /* 0x00000001cf027824 */ /* 0x000fe400078e0a00 */
[----:B------:R-:W-:Y:S01]  /*175e0*/  FFMA.FTZ R17, R13, -R200, R63 ;  /* 0x800000c80d117223 */ /* 0x000fe2000001003f */
[----:B------:R-:W-:Y:S01]  /*175f0*/  IABS R13, R3 ;  /* 0x00000003000d7213 */ /* 0x000fe20000000000 */
[----:B------:R-:W-:Y:S01]  /*17600*/  IMAD.MOV.U32 R3, RZ, RZ, R12 ;  /* 0x000000ffff037224 */ /* 0x000fe200078e000c */
[----:B------:R-:W-:-:S02]  /*17610*/  IABS R2, R2 ;  /* 0x0000000200027213 */ /* 0x000fc40000000000 */
[----:B------:R-:W-:Y:S02]  /*17620*/  FSEL R45, R21, -INF , !P6 ;  /* 0xff800000152d7808 */ /* 0x000fe40007000000 */
[----:B------:R-:W-:Y:S02]  /*17630*/  I2FP.F32.S32 R3, R3 ;  /* 0x0000000300037245 */ /* 0x000fe40000201400 */
[----:B------:R-:W-:Y:S02]  /*17640*/  I2FP.F32.S32 R2, R2 ;  /* 0x0000000200027245 */ /* 0x000fe40000201400 */
[----:B------:R-:W-:Y:S02]  /*17650*/  FSEL R18, R17, -INF , !P5 ;  /* 0xff80000011127808 */ /* 0x000fe40006800000 */
[----:B------:R-:W-:Y:S02]  /*17660*/  FSEL R22, R16, -INF , !P4 ;  /* 0xff80000010167808 */ /* 0x000fe40006000000 */
[----:B------:R-:W-:-:S02]  /*17670*/  FSEL R28, R15, -INF , !P2 ;  /* 0xff8000000f1c7808 */ /* 0x000fc40005000000 */
[C---:B------:R-:W-:Y:S02]  /*17680*/  ISETP.GE.AND P6, PT, R0.reuse, R206, PT ;  /* 0x000000ce0000720c */ /* 0x040fe40003fc6270 */
[C---:B------:R-:W-:Y:S02]  /*17690*/  ISETP.GE.AND P5, PT, R0.reuse, R205, PT ;  /* 0x000000cd0000720c */ /* 0x040fe40003fa6270 */
[C---:B------:R-:W-:Y:S02]  /*176a0*/  ISETP.GE.AND P4, PT, R0.reuse, R204, PT ;  /* 0x000000cc0000720c */ /* 0x040fe40003f86270 */
[----:B------:R-:W-:Y:S01]  /*176b0*/  ISETP.GE.AND P2, PT, R0, R203, PT ;  /* 0x000000cb0000720c */ /* 0x000fe20003f46270 */
[-C--:B------:R-:W-:Y:S01]  /*176c0*/  FFMA.FTZ R14, R3, -R200.reuse, R76 ;  /* 0x800000c8030e7223 */ /* 0x080fe2000001004c */
[----:B------:R-:W-:Y:S01]  /*176d0*/  FFMA.FTZ R12, R2, -R200, R65 ;  /* 0x800000c8020c7223 */ /* 0x000fe20000010041 */
[C---:B------:R-:W-:Y:S01]  /*176e0*/  ISETP.GE.OR P6, PT, R0.reuse, R214, !P6 ;  /* 0x000000d60000720c */ /* 0x040fe200077c6670 */
[--C-:B------:R-:W-:Y:S01]  /*176f0*/  IMAD.IADD R3, R209, 0x1, -R0.reuse ;  /* 0x00000001d1037824 */ /* 0x100fe200078e0a00 */
[----:B------:R-:W-:Y:S01]  /*17700*/  ISETP.GE.OR P5, PT, R0, R213, !P5 ;  /* 0x000000d50000720c */ /* 0x000fe20006fa6670 */
[----:B------:R-:W-:Y:S01]  /*17710*/  IMAD.IADD R2, R208, 0x1, -R0 ;  /* 0x00000001d0027824 */ /* 0x000fe200078e0a00 */
[----:B------:R-:W-:-:S02]  /*17720*/  ISETP.GE.OR P4, PT, R0, R212, !P4 ;  /* 0x000000d40000720c */ /* 0x000fc40006786670 */
[----:B------:R-:W-:Y:S01]  /*17730*/  ISETP.GE.OR P2, PT, R0, R211, !P2 ;  /* 0x000000d30000720c */ /* 0x000fe20005746670 */
[----:B------:R-:W-:Y:S01]  /*17740*/  IMAD.IADD R0, R210, 0x1, -R0 ;  /* 0x00000001d2007824 */ /* 0x000fe200078e0a00 */
[----:B------:R-:W-:Y:S02]  /*17750*/  FSEL R41, R14, -INF , !P1 ;  /* 0xff8000000e297808 */ /* 0x000fe40004800000 */
[----:B------:R-:W-:Y:S02]  /*17760*/  ISETP.GT.AND P1, PT, R186, R218, PT ;  /* 0x000000daba00720c */ /* 0x000fe40003f24270 */
[----:B------:R-:W-:Y:S02]  /*17770*/  IABS R3, R3 ;  /* 0x0000000300037213 */ /* 0x000fe40000000000 */
[----:B------:R-:W-:Y:S02]  /*17780*/  IABS R2, R2 ;  /* 0x0000000200027213 */ /* 0x000fe40000000000 */
[----:B------:R-:W-:-:S02]  /*17790*/  IABS R0, R0 ;  /* 0x0000000000007213 */ /* 0x000fc40000000000 */
[----:B------:R-:W-:Y:S02]  /*177a0*/  I2FP.F32.S32 R13, R13 ;  /* 0x0000000d000d7245 */ /* 0x000fe40000201400 */
[----:B------:R-:W-:Y:S02]  /*177b0*/  I2FP.F32.S32 R3, R3 ;  /* 0x0000000300037245 */ /* 0x000fe40000201400 */
[----:B------:R-:W-:Y:S02]  /*177c0*/  I2FP.F32.S32 R2, R2 ;  /* 0x0000000200027245 */ /* 0x000fe40000201400 */
[----:B------:R-:W-:Y:S01]  /*177d0*/  I2FP.F32.S32 R0, R0 ;  /* 0x0000000000007245 */ /* 0x000fe20000201400 */
[-C--:B------:R-:W-:Y:S01]  /*177e0*/  FFMA.FTZ R13, R13, -R200.reuse, R78 ;  /* 0x800000c80d0d7223 */ /* 0x080fe2000001004e */
[-C--:B------:R-:W-:Y:S01]  /*177f0*/  FFMA.FTZ R3, R3, -R200.reuse, R67 ;  /* 0x800000c803037223 */ /* 0x080fe20000010043 */
[-C--:B------:R-:W-:Y:S02]  /*17800*/  FFMA.FTZ R2, R2, -R200.reuse, R77 ;  /* 0x800000c802027223 */ /* 0x080fe4000001004d */
[----:B------:R-:W-:Y:S01]  /*17810*/  FFMA.FTZ R0, R0, -R200, R79 ;  /* 0x800000c800007223 */ /* 0x000fe2000001004f */
[----:B------:R-:W-:Y:S01]  /*17820*/  BSSY B1, `(.L_x_1204) ;  /* 0x000003d000017945 */ /* 0x000fe20003800000 */
        /* <DEDUP_REMOVED lines=58> */
.L_x_1207:
[----:B------:R-:W-:Y:S05]  /*17bd0*/  BSYNC B0 ;  /* 0x0000000000007941 */ /* 0x000fea0003800000 */
.L_x_1206:
[----:B------:R-:W0:Y:S02]  /*17be0*/  LDGDEPBAR ;  /* 0x00000000000079af */ /* 0x000e240000000000 */
.L_x_1205:
[----:B------:R-:W-:Y:S05]  /*17bf0*/  BSYNC B1 ;  /* 0x0000000000017941 */ /* 0x000fea0003800000 */
.L_x_1204:
        /* <DEDUP_REMOVED lines=92> */
[----:B------:R2:W-:Y:S02]  /*181c0*/  STL [R1+0x3b8], R170 ;  /* 0x0003b8aa01007387 */ /* 0x0005e40000100800 */
[----:B--2---:R-:W-:-:S04]  /*181d0*/  FMNMX.FTZ R170, R0, R2, !PT ;  /* 0x0000000200aa7209 */ /* 0x004fc80007810000 */
[----:B------:R-:W-:-:S04]  /*181e0*/  FSETP.NEU.FTZ.AND P0, PT, R170, -INF , PT ;  /* 0xff800000aa00780b */ /* 0x000fc80003f1d000 */
[----:B------:R-:W-:-:S05]  /*181f0*/  FSEL R0, R170, RZ, P0 ;  /* 0x000000ffaa007208 */ /* 0x000fca0000000000 */
[----:B------:R-:W-:Y:S02]  /*18200*/  FADD.FTZ R12, R36, -R0 ;  /* 0x80000000240c7221 */ /* 0x000fe40000010000 */
        /* <DEDUP_REMOVED lines=32> */
[----:B------:R-:W-:Y:S01]  /*18410*/  STL [R1+0x4e8], R222 ;  /* 0x0004e8de01007387 */ /* 0x000fe20000100800 */
[-CC-:B------:R-:W-:Y:S01]  /*18420*/  FFMA.FTZ R194, R69, R0.reuse, -R2.reuse ;  /* 0x0000000045c27223 */ /* 0x180fe20000010802 */
[-CC-:B--2---:R-:W-:Y:S01]  /*18430*/  FFMA.FTZ R5, R55, R0.reuse, -R2.reuse ;  /* 0x0000000037057223 */ /* 0x184fe20000010802 */
[----:B---3--:R-:W-:-:S05]  /*18440*/  FFMA.FTZ R4, R75, R0, -R2 ;  /* 0x000000004b047223 */ /* 0x008fca0000010802 */
[----:B------:R2:W-:Y:S04]  /*18450*/  STL [R1+0x1b0], R4 ;  /* 0x0001b00401007387 */ /* 0x0005e80000100800 */
[----:B------:R-:W3:Y:S04]  /*18460*/  LDL R57, [R1+0x104] ;  /* 0x0001040001397983 */ /* 0x000ee80000100800 */
[----:B------:R4:W-:Y:S04]  /*18470*/  STL [R1+0x1c8], R5 ;  /* 0x0001c80501007387 */ /* 0x0009e80000100800 */
[----:B------:R-:W3:Y:S01]  /*18480*/  LDL.LU R42, [R1+0x14] ;  /* 0x00001400012a7983 */ /* 0x000ee20000300800 */
[----:B--2---:R-:W-:-:S05]  /*18490*/  FFMA.FTZ R4, R31, R0, -R2 ;  /* 0x000000001f047223 */ /* 0x004fca0000010802 */
[----:B------:R2:W-:Y:S04]  /*184a0*/  STL [R1+0x1cc], R4 ;  /* 0x0001cc0401007387 */ /* 0x0005e80000100800 */
[----:B------:R-:W3:Y:S04]  /*184b0*/  LDL R13, [R1+0x1c] ;  /* 0x00001c00010d7983 */ /* 0x000ee80000100800 */
[----:B-1----:R-:W3:Y:S04]  /*184c0*/  LDL.LU R15, [R1+0xc] ;  /* 0x00000c00010f7983 */ /* 0x002ee80000300800 */
[----:B------:R-:W3:Y:S01]  /*184d0*/  LDL.LU R14, [R1+0x4] ;  /* 0x00000400010e7983 */ /* 0x000ee20000300800 */
[-CC-:B------:R-:W-:Y:S01]  /*184e0*/  FFMA.FTZ R192, R25, R0.reuse, -R2.reuse ;  /* 0x0000000019c07223 */ /* 0x180fe20000010802 */
[----:B------:R-:W-:-:S02]  /*184f0*/  FFMA.FTZ R190, R24, R0, -R2 ;  /* 0x0000000018be7223 */ /* 0x000fc40000010802 */
[----:B------:R-:W-:Y:S01]  /*18500*/  STL [R1+0x4a0], R140 ;  /* 0x0004a08c01007387 */ /* 0x000fe20000100800 */
[-CC-:B------:R-:W-:Y:S01]  /*18510*/  FFMA.FTZ R168, R20, R0.reuse, -R2.reuse ;  /* 0x0000000014a87223 */ /* 0x180fe20000010802 */
[-CC-:B------:R-:W-:Y:S01]  /*18520*/  FFMA.FTZ R137, R19, R0.reuse, -R2.reuse ;  /* 0x0000000013897223 */ /* 0x180fe20000010802 */
[-CC-:B----4-:R-:W-:Y:S01]  /*18530*/  FFMA.FTZ R5, R17, R0.reuse, -R2.reuse ;  /* 0x0000000011057223 */ /* 0x190fe20000010802 */
[-CC-:B--2---:R-:W-:Y:S01]  /*18540*/  FFMA.FTZ R4, R29, R0.reuse, -R2.reuse ;  /* 0x000000001d047223 */ /* 0x184fe20000010802 */
[----:B------:R-:W-:-:S04]  /*18550*/  FFMA.FTZ R10, R16, R0, -R2 ;  /* 0x00000000100a7223 */ /* 0x000fc80000010802 */
[----:B------:R1:W-:Y:S01]  /*18560*/  STL [R1+0x1d4], R4 ;  /* 0x0001d40401007387 */ /* 0x0003e20000100800 */
[----:B------:R-:W-:Y:S01]  /*18570*/  MUFU.EX2 R81, R3 ;  /* 0x0000000300517308 */ /* 0x000fe20000000800 */
[----:B-1----:R-:W-:Y:S01]  /*18580*/  FFMA.FTZ R4, R18, R0, -R2 ;  /* 0x0000000012047223 */ /* 0x002fe20000010802 */
[----:B------:R-:W-:-:S06]  /*18590*/  FMUL.FTZ R2, R0, R12 ;  /* 0x0000000c00027220 */ /* 0x000fcc0000410000 */
[----:B------:R-:W1:Y:S01]  /*185a0*/  MUFU.EX2 R2, R2 ;  /* 0x0000000200027308 */ /* 0x000e620000000800 */
[----:B------:R-:W-:Y:S04]  /*185b0*/  STL [R1+0x4a4], R137 ;  /* 0x0004a48901007387 */ /* 0x000fe80000100800 */
[----:B------:R-:W-:Y:S04]  /*185c0*/  STL [R1+0x4a8], R137 ;  /* 0x0004a88901007387 */ /* 0x000fe80000100800 */
[----:B------:R2:W-:Y:S04]  /*185d0*/  STL [R1+0x4ec], R4 ;  /* 0x0004ec0401007387 */ /* 0x0005e80000100800 */
[----:B------:R4:W-:Y:S01]  /*185e0*/  STL [R1+0x4f0], R5 ;  /* 0x0004f00501007387 */ /* 0x0009e20000100800 */
[-C--:B-1----:R-:W-:Y:S01]  /*185f0*/  FMUL.FTZ R171, R154, R2.reuse ;  /* 0x000000029aab7220 */ /* 0x082fe20000410000 */
[----:B------:R-:W-:-:S02]  /*18600*/  FMUL.FTZ R188, R155, R2 ;  /* 0x000000029bbc7220 */ /* 0x000fc40000410000 */
[----:B------:R-:W-:Y:S01]  /*18610*/  STL [R1+0x4f4], R10 ;  /* 0x0004f40a01007387 */ /* 0x000fe20000100800 */
[----:B------:R-:W-:-:S03]  /*18620*/  FMUL.FTZ R3, R142, R2 ;  /* 0x000000028e037220 */ /* 0x000fc60000410000 */
[----:B------:R-:W-:Y:S04]  /*18630*/  STL [R1+0x440], R171 ;  /* 0x000440ab01007387 */ /* 0x000fe80000100800 */
[----:B------:R-:W-:Y:S01]  /*18640*/  STL [R1+0x444], R188 ;  /* 0x000444bc01007387 */ /* 0x000fe20000100800 */
[-C--:B--2---:R-:W-:Y:S01]  /*18650*/  FMUL.FTZ R4, R151, R2.reuse ;  /* 0x0000000297047220 */ /* 0x084fe20000410000 */
[----:B----4-:R-:W-:-:S05]  /*18660*/  FMUL.FTZ R5, R150, R2 ;  /* 0x0000000296057220 */ /* 0x010fca0000410000 */
[----:B------:R1:W-:Y:S04]  /*18670*/  STL [R1+0x1d8], R5 ;  /* 0x0001d80501007387 */ /* 0x0003e80000100800 */
[----:B------:R2:W-:Y:S04]  /*18680*/  STL [R1+0x1dc], R4 ;  /* 0x0001dc0401007387 */ /* 0x0005e80000100800 */
[----:B------:R4:W-:Y:S01]  /*18690*/  STL [R1+0x1e8], R3 ;  /* 0x0001e80301007387 */ /* 0x0009e20000100800 */
[-C--:B-1----:R-:W-:Y:S01]  /*186a0*/  FMUL.FTZ R5, R143, R2.reuse ;  /* 0x000000028f057220 */ /* 0x082fe20000410000 */
[-C--:B--2---:R-:W-:Y:S01]  /*186b0*/  FMUL.FTZ R4, R138, R2.reuse ;  /* 0x000000028a047220 */ /* 0x084fe20000410000 */
[----:B----4-:R-:W-:-:S03]  /*186c0*/  FMUL.FTZ R3, R139, R2 ;  /* 0x000000028b037220 */ /* 0x010fc60000410000 */
[----:B------:R-:W-:Y:S04]  /*186d0*/  STL [R1+0x1ec], R5 ;  /* 0x0001ec0501007387 */ /* 0x000fe80000100800 */
[----:B------:R-:W-:Y:S01]  /*186e0*/  STL [R1+0x1f8], R4 ;  /* 0x0001f80401007387 */ /* 0x000fe20000100800 */
[----:B---3--:R-:W-:Y:S01]  /*186f0*/  FFMA.FTZ R55, R57, R2, R81 ;  /* 0x0000000239377223 */ /* 0x008fe20000010051 */
        /* <DEDUP_REMOVED lines=32> */
[----:B------:R-:W-:Y:S04]  /*18900*/  STL [R1+0x1fc], R3 ;  /* 0x0001fc0301007387 */ /* 0x000fe80000100800 */
[----:B------:R-:W1:Y:S04]  /*18910*/  SHFL.BFLY PT, R3, R2, 0x2, 0x1f ;  /* 0x0c401f0002037f89 */ /* 0x000e6800000e0000 */
[----:B------:R-:W2:Y:S01]  /*18920*/  LDL.LU R217, [R1+0x10c] ;  /* 0x00010c0001d97983 */ /* 0x000ea20000300800 */
[----:B-1----:R-:W-:-:S05]  /*18930*/  FMNMX.FTZ R2, R2, R3, !PT ;  /* 0x0000000302027209 */ /* 0x002fca0007810000 */
[----:B------:R-:W1:Y:S02]  /*18940*/  SHFL.BFLY PT, R3, R2, 0x1, 0x1f ;  /* 0x0c201f0002037f89 */ /* 0x000e6400000e0000 */
[----:B-1----:R-:W-:-:S04]  /*18950*/  FMNMX.FTZ R191, R2, R3, !PT ;  /* 0x0000000302bf7209 */ /* 0x002fc80007810000 */
[----:B------:R-:W-:-:S04]  /*18960*/  FSETP.NEU.FTZ.AND P0, PT, R191, -INF , PT ;  /* 0xff800000bf00780b */ /* 0x000fc80003f1d000 */
[----:B------:R-:W-:-:S05]  /*18970*/  FSEL R2, R191, RZ, P0 ;  /* 0x000000ffbf027208 */ /* 0x000fca0000000000 */
[----:B------:R-:W-:Y:S01]  /*18980*/  FADD.FTZ R3, R39, -R2 ;  /* 0x8000000227037221 */ /* 0x000fe20000010000 */
[----:B------:R-:W-:-:S05]  /*18990*/  FMUL.FTZ R2, R0, R191 ;  /* 0x000000bf00027220 */ /* 0x000fca0000410000 */
[----:B------:R-:W-:Y:S01]  /*189a0*/  FSEL R2, R2, RZ, P0 ;  /* 0x000000ff02027208 */ /* 0x000fe20000000000 */
[----:B------:R-:W-:Y:S04]  /*189b0*/  STL [R1+0x4f8], R235 ;  /* 0x0004f8eb01007387 */ /* 0x000fe80000100800 */
[-CC-:B------:R-:W-:Y:S01]  /*189c0*/  FFMA.FTZ R248, R73, R0.reuse, -R2.reuse ;  /* 0x0000000049f87223 */ /* 0x180fe20000010802 */
[----:B------:R-:W-:Y:S04]  /*189d0*/  STL [R1+0x4fc], R232 ;  /* 0x0004fce801007387 */ /* 0x000fe80000100800 */
[----:B------:R-:W-:Y:S01]  /*189e0*/  STL [R1+0x500], R180 ;  /* 0x000500b401007387 */ /* 0x000fe20000100800 */
[----:B------:R-:W-:-:S03]  /*189f0*/  FFMA.FTZ R4, R47, R0, -R2 ;  /* 0x000000002f047223 */ /* 0x000fc60000010802 */
[----:B------:R-:W-:Y:S04]  /*18a00*/  STL [R1+0x508], R248 ;  /* 0x000508f801007387 */ /* 0x000fe80000100800 */
[----:B------:R-:W3:Y:S01]  /*18a10*/  LDL R186, [R1+0x30] ;  /* 0x0000300001ba7983 */ /* 0x000ee20000100800 */
[----:B------:R-:W-:-:S03]  /*18a20*/  FFMA.FTZ R16, R15, R0, -R2 ;  /* 0x000000000f107223 */ /* 0x000fc60000010802 */
[----:B------:R-:W4:Y:S04]  /*18a30*/  LDL R77, [R1+0x38] ;  /* 0x00003800014d7983 */ /* 0x000f280000100800 */
[----:B------:R1:W-:Y:S01]  /*18a40*/  STL [R1+0xc], R4 ;  /* 0x00000c0401007387 */ /* 0x0003e20000100800 */
[----:B------:R-:W-:-:S03]  /*18a50*/  FFMA.FTZ R20, R14, R0, -R2 ;  /* 0x000000000e147223 */ /* 0x000fc60000010802 */
[----:B------:R-:W4:Y:S04]  /*18a60*/  LDL.LU R15, [R1+0x2c] ;  /* 0x00002c00010f7983 */ /* 0x000f280000300800 */
[----:B------:R-:W4:Y:S04]  /*18a70*/  LDL R14, [R1+0x24] ;  /* 0x00002400010e7983 */ /* 0x000f280000100800 */
[----:B------:R-:W4:Y:S01]  /*18a80*/  LDL R76, [R1+0x18] ;  /* 0x00001800014c7983 */ /* 0x000f220000100800 */
[----:B------:R-:W-:-:S03]  /*18a90*/  FFMA.FTZ R12, R42, R0, -R2 ;  /* 0x000000002a0c7223 */ /* 0x000fc60000010802 */
[----:B------:R-:W4:Y:S04]  /*18aa0*/  LDL.LU R59, [R1+0x8] ;  /* 0x00000800013b7983 */ /* 0x000f280000300800 */
[----:B------:R-:W4:Y:S01]  /*18ab0*/  LDL.LU R42, [R1] ;  /* 0x00000000012a7983 */ /* 0x000f220000300800 */
[----:B------:R-:W-:-:S06]  /*18ac0*/  FMUL.FTZ R3, R0, R3 ;  /* 0x0000000300037220 */ /* 0x000fcc0000410000 */
        /* <DEDUP_REMOVED lines=17> */
[-C--:B-1----:R-:W-:Y:S01]  /*18be0*/  FMUL.FTZ R4, R164, R3.reuse ;  /* 0x00000003a4047220 */ /* 0x082fe20000410000 */
        /* <DEDUP_REMOVED lines=11> */
[-C--:B------:R-:W-:Y:S01]  /*18ca0*/  FMUL.FTZ R169, R160, R3.reuse ;  /* 0x00000003a0a97220 */ /* 0x080fe20000410000 */
[-C--:B------:R-:W-:Y:S01]  /*18cb0*/  FMUL.FTZ R2, R165, R3.reuse ;  /* 0x00000003a5027220 */ /* 0x080fe20000410000 */
[----:B------:R-:W-:Y:S01]  /*18cc0*/  MUFU.EX2 R12, R12 ;  /* 0x0000000c000c7308 */ /* 0x000fe20000000800 */
[----:B------:R-:W-:Y:S04]  /*18cd0*/  STL [R1+0x260], R4 ;  /* 0x0002600401007387 */ /* 0x000fe80000100800 */
[----:B------:R-:W-:Y:S04]  /*18ce0*/  STL [R1+0x43c], R169 ;  /* 0x00043ca901007387 */ /* 0x000fe80000100800 */
[----:B------:R1:W-:Y:S01]  /*18cf0*/  STL [R1+0x264], R2 ;  /* 0x0002640201007387 */ /* 0x0003e20000100800 */
[-C--:B------:R-:W-:Y:S01]  /*18d00*/  FMUL.FTZ R215, R161, R3.reuse ;  /* 0x00000003a1d77220 */ /* 0x080fe20000410000 */
[-C--:B------:R-:W-:Y:S01]  /*18d10*/  FMUL.FTZ R209, R156, R3.reuse ;  /* 0x000000039cd17220 */ /* 0x080fe20000410000 */
[-C--:B------:R-:W-:Y:S01]  /*18d20*/  FMUL.FTZ R208, R157, R3.reuse ;  /* 0x000000039dd07220 */ /* 0x080fe20000410000 */
[-C--:B------:R-:W-:Y:S01]  /*18d30*/  FMUL.FTZ R205, R144, R3.reuse ;  /* 0x0000000390cd7220 */ /* 0x080fe20000410000 */
[----:B------:R-:W-:Y:S01]  /*18d40*/  FMUL.FTZ R204, R145, R3 ;  /* 0x0000000391cc7220 */ /* 0x000fe20000410000 */
[----:B------:R-:W-:Y:S01]  /*18d50*/  STL [R1+0x430], R215 ;  /* 0x000430d701007387 */ /* 0x000fe20000100800 */
[----:B-1----:R-:W1:Y:S03]  /*18d60*/  MUFU.EX2 R2, R13 ;  /* 0x0000000d00027308 */ /* 0x002e660000000800 */
[----:B------:R-:W-:Y:S04]  /*18d70*/  STL [R1+0x42c], R209 ;  /* 0x00042cd101007387 */ /* 0x000fe80000100800 */
[----:B------:R-:W-:Y:S04]  /*18d80*/  STL.64 [R1+0x448], R204 ;  /* 0x000448cc01007387 */ /* 0x000fe80000100a00 */
[----:B------:R-:W4:Y:S04]  /*18d90*/  LDL R9, [R1+0x58] ;  /* 0x0000580001097983 */ /* 0x000f280000100800 */
[----:B------:R-:W4:Y:S01]  /*18da0*/  LDL R6, [R1+0x108] ;  /* 0x0001080001067983 */ /* 0x000f220000100800 */
[----:B-1----:R-:W-:-:S03]  /*18db0*/  F2FP.F16.F32.PACK_AB R58, R2, R12 ;  /* 0x0000000c023a723e */ /* 0x002fc600000000ff */
[----:B------:R-:W4:Y:S04]  /*18dc0*/  LDL.LU R136, [R1+0x54] ;  /* 0x0000540001887983 */ /* 0x000f280000300800 */
[----:B------:R-:W4:Y:S04]  /*18dd0*/  LDL R141, [R1+0x50] ;  /* 0x00005000018d7983 */ /* 0x000f280000100800 */
[----:B------:R-:W4:Y:S04]  /*18de0*/  LDL R153, [R1+0x3c] ;  /* 0x00003c0001997983 */ /* 0x000f280000100800 */
[----:B------:R-:W4:Y:S04]  /*18df0*/  LDL R175, [R1+0x34] ;  /* 0x0000340001af7983 */ /* 0x000f280000100800 */
[----:B------:R-:W4:Y:S04]  /*18e00*/  LDL R174, [R1+0x28] ;  /* 0x0000280001ae7983 */ /* 0x000f280000100800 */
[----:B------:R-:W4:Y:S04]  /*18e10*/  LDL R244, [R1+0x20] ;  /* 0x0000200001f47983 */ /* 0x000f280000100800 */
[----:B------:R-:W4:Y:S01]  /*18e20*/  LDL R247, [R1+0x10] ;  /* 0x0000100001f77983 */ /* 0x000f220000100800 */
[----:B--2---:R-:W-:-:S04]  /*18e30*/  FFMA.FTZ R3, R217, R3, R12 ;  /* 0x00000003d9037223 */ /* 0x004fc8000001000c */
[----:B------:R-:W-:Y:S01]  /*18e40*/  FADD.FTZ R73, R2, R3 ;  /* 0x0000000302497221 */ /* 0x000fe20000010000 */
        /* <DEDUP_REMOVED lines=42> */
[----:B------:R-:W-:-:S04]  /*190f0*/  FMUL.FTZ R209, R167, R3 ;  /* 0x00000003a7d17220 */ /* 0x000fc80000410000 */
[----:B------:R-:W-:Y:S04]  /*19100*/  STL [R1+0x458], R215 ;  /* 0x000458d701007387 */ /* 0x000fe80000100800 */
[----:B------:R1:W-:Y:S04]  /*19110*/  STL.64 [R1+0x450], R208 ;  /* 0x000450d001007387 */ /* 0x0003e80000100a00 */
[----:B------:R-:W2:Y:S04]  /*19120*/  LDL R212, [R1+0x100] ;  /* 0x0001000001d47983 */ /* 0x000ea80000100800 */
[----:B-1----:R-:W3:Y:S04]  /*19130*/  LDL.64 R208, [R1+0x110] ;  /* 0x0001100001d07983 */ /* 0x002ee80000100a00 */
[----:B------:R-:W4:Y:S04]  /*19140*/  LDL.LU.64 R204, [R1+0x258] ;  /* 0x0002580001cc7983 */ /* 0x000f280000300a00 */
[----:B------:R-:W3:Y:S01]  /*19150*/  LDL R235, [R1+0xa0] ;  /* 0x0000a00001eb7983 */ /* 0x000ee20000100800 */
        /* <DEDUP_REMOVED lines=60> */
[----:B------:R-:W1:Y:S03]  /*19520*/  MUFU.EX2 R12, R12 ;  /* 0x0000000c000c7308 */ /* 0x000e660000000800 */
        /* <DEDUP_REMOVED lines=9> */
[-C--:B------:R-:W-:Y:S01]  /*195c0*/  FMUL.FTZ R206, R159, R3.reuse ;  /* 0x000000039fce7220 */ /* 0x080fe20000410000 */
[-C--:B------:R-:W-:Y:S01]  /*195d0*/  FMUL.FTZ R203, R146, R3.reuse ;  /* 0x0000000392cb7220 */ /* 0x080fe20000410000 */
[-C--:B------:R-:W-:Y:S01]  /*195e0*/  FMUL.FTZ R200, R147, R3.reuse ;  /* 0x0000000393c87220 */ /* 0x080fe20000410000 */
[----:B-1----:R-:W-:Y:S01]  /*195f0*/  FFMA.FTZ R3, R6, R3, R12 ;  /* 0x0000000306037223 */ /* 0x002fe2000001000c */
[----:B------:R-:W-:-:S03]  /*19600*/  FMNMX.FTZ R2, R40, R2, !PT ;  /* 0x0000000228027209 */ /* 0x000fc60007810000 */
[----:B------:R-:W-:Y:S02]  /*19610*/  FADD.FTZ R24, R13, R3 ;  /* 0x000000030d187221 */ /* 0x000fe40000010000 */
[----:B------:R-:W1:Y:S02]  /*19620*/  SHFL.BFLY PT, R3, R2, 0x2, 0x1f ;  /* 0x0c401f0002037f89 */ /* 0x000e6400000e0000 */
[----:B-1----:R-:W-:-:S05]  /*19630*/  FMNMX.FTZ R2, R2, R3, !PT ;  /* 0x0000000302027209 */ /* 0x002fca0007810000 */
[----:B------:R-:W1:Y:S01]  /*19640*/  SHFL.BFLY PT, R3, R2, 0x1, 0x1f ;  /* 0x0c201f0002037f89 */ /* 0x000e6200000e0000 */
[----:B------:R1:W-:Y:S02]  /*19650*/  MUFU.EX2 R23, R16 ;  /* 0x0000001000177308 */ /* 0x0003e40000000800 */
[----:B-1----:R-:W-:-:S04]  /*19660*/  FMNMX.FTZ R193, R2, R3, !PT ;  /* 0x0000000302c17209 */ /* 0x002fc80007810000 */
[----:B------:R-:W-:-:S04]  /*19670*/  FSETP.NEU.FTZ.AND P0, PT, R193, -INF , PT ;  /* 0xff800000c100780b */ /* 0x000fc80003f1d000 */
[----:B------:R-:W-:-:S05]  /*19680*/  FSEL R2, R193, RZ, P0 ;  /* 0x000000ffc1027208 */ /* 0x000fca0000000000 */
[----:B------:R-:W-:Y:S01]  /*19690*/  FADD.FTZ R16, R37, -R2 ;  /* 0x8000000225107221 */ /* 0x000fe20000010000 */
[----:B------:R-:W-:-:S05]  /*196a0*/  FMUL.FTZ R2, R0, R193 ;  /* 0x000000c100027220 */ /* 0x000fca0000410000 */
[----:B------:R-:W-:Y:S01]  /*196b0*/  FSEL R2, R2, RZ, P0 ;  /* 0x000000ff02027208 */ /* 0x000fe20000000000 */
[----:B------:R-:W-:Y:S01]  /*196c0*/  MUFU.EX2 R22, R20 ;  /* 0x0000001400167308 */ /* 0x000fe20000000800 */
[----:B------:R-:W-:-:S03]  /*196d0*/  FMUL.FTZ R16, R0, R16 ;  /* 0x0000001000107220 */ /* 0x000fc60000410000 */
[----:B------:R-:W-:-:S04]  /*196e0*/  FFMA.FTZ R3, R9, R0, -R2 ;  /* 0x0000000009037223 */ /* 0x000fc80000010802 */
[----:B------:R1:W-:Y:S01]  /*196f0*/  MUFU.EX2 R20, R14 ;  /* 0x0000000e00147308 */ /* 0x0003e20000000800 */
[----:B------:R-:W-:Y:S01]  /*19700*/  F2FP.F16.F32.PACK_AB R35, R13, R12 ;  /* 0x0000000c0d23723e */ /* 0x000fe200000000ff */
[----:B------:R-:W-:-:S06]  /*19710*/  FFMA.FTZ R13, R141, R0, -R2 ;  /* 0x000000008d0d7223 */ /* 0x000fcc0000010802 */
[----:B------:R-:W-:Y:S01]  /*19720*/  MUFU.EX2 R32, R17 ;  /* 0x0000001100207308 */ /* 0x000fe20000000800 */
[----:B-1----:R-:W-:-:S07]  /*19730*/  FFMA.FTZ R14, R136, R0, -R2 ;  /* 0x00000000880e7223 */ /* 0x002fce0000010802 */
[----:B------:R1:W-:Y:S08]  /*19740*/  MUFU.EX2 R17, R3 ;  /* 0x0000000300117308 */ /* 0x0003f00000000800 */
[----:B------:R-:W-:Y:S08]  /*19750*/  MUFU.EX2 R164, R16 ;  /* 0x0000001000a47308 */ /* 0x000ff00000000800 */
[----:B------:R2:W4:Y:S08]  /*19760*/  MUFU.EX2 R19, R36 ;  /* 0x0000002400137308 */ /* 0x0005300000000800 */
[----:B------:R-:W3:Y:S08]  /*19770*/  MUFU.EX2 R14, R14 ;  /* 0x0000000e000e7308 */ /* 0x000ef00000000800 */
[----:B------:R-:W-:Y:S01]  /*19780*/  MUFU.EX2 R26, R18 ;  /* 0x00000012001a7308 */ /* 0x000fe20000000800 */
[----:B------:R-:W-:-:S07]  /*19790*/  FFMA.FTZ R12, R153, R0, -R2 ;  /* 0x00000000990c7223 */ /* 0x000fce0000010802 */
[----:B------:R-:W-:Y:S01]  /*197a0*/  MUFU.EX2 R18, R13 ;  /* 0x0000000d00127308 */ /* 0x000fe20000000800 */
[----:B-1----:R-:W-:-:S07]  /*197b0*/  FFMA.FTZ R3, R174, R0, -R2 ;  /* 0x00000000ae037223 */ /* 0x002fce0000010802 */
[----:B------:R1:W-:Y:S01]  /*197c0*/  MUFU.EX2 R29, R49 ;  /* 0x00000031001d7308 */ /* 0x0003e20000000800 */
[-CC-:B--2---:R-:W-:Y:S01]  /*197d0*/  FFMA.FTZ R36, R216, R0.reuse, -R2.reuse ;  /* 0x00000000d8247223 */ /* 0x184fe20000010802 */
[----:B------:R-:W-:-:S06]  /*197e0*/  FFMA.FTZ R37, R187, R0, -R2 ;  /* 0x00000000bb257223 */ /* 0x000fcc0000010802 */
[----:B------:R2:W3:Y:S01]  /*197f0*/  MUFU.EX2 R21, R15 ;  /* 0x0000000f00157308 */ /* 0x0004e20000000800 */
[-CC-:B------:R-:W-:Y:S01]  /*19800*/  FFMA.FTZ R249, R128, R0.reuse, -R2.reuse ;  /* 0x0000000080f97223 */ /* 0x180fe20000010802 */
[-CC-:B------:R-:W-:Y:S01]  /*19810*/  FFMA.FTZ R250, R125, R0.reuse, -R2.reuse ;  /* 0x000000007dfa7223 */ /* 0x180fe20000010802 */
[-CC-:B------:R-:W-:Y:S01]  /*19820*/  FFMA.FTZ R252, R116, R0.reuse, -R2.reuse ;  /* 0x0000000074fc7223 */ /* 0x180fe20000010802 */
[-CC-:B------:R-:W-:Y:S01]  /*19830*/  FFMA.FTZ R174, R111, R0.reuse, -R2.reuse ;  /* 0x000000006fae7223 */ /* 0x180fe20000010802 */
[-CC-:B------:R-:W-:Y:S01]  /*19840*/  FFMA.FTZ R170, R104, R0.reuse, -R2.reuse ;  /* 0x0000000068aa7223 */ /* 0x180fe20000010802 */
[-CC-:B------:R-:W-:Y:S02]  /*19850*/  FFMA.FTZ R7, R85, R0.reuse, -R2.reuse ;  /* 0x0000000055077223 */ /* 0x180fe40000010802 */
[----:B------:R4:W-:Y:S01]  /*19860*/  MUFU.EX2 R38, R51 ;  /* 0x0000003300267308 */ /* 0x0009e20000000800 */
[-CC-:B-1----:R-:W-:Y:S01]  /*19870*/  FFMA.FTZ R49, R185, R0.reuse, -R2.reuse ;  /* 0x00000000b9317223 */ /* 0x182fe20000010802 */
[-CC-:B------:R-:W-:Y:S01]  /*19880*/  FFMA.FTZ R153, R83, R0.reuse, -R2.reuse ;  /* 0x0000000053997223 */ /* 0x180fe20000010802 */
[-CC-:B------:R-:W-:Y:S01]  /*19890*/  FFMA.FTZ R141, R74, R0.reuse, -R2.reuse ;  /* 0x000000004a8d7223 */ /* 0x180fe20000010802 */
[-CC-:B------:R-:W-:Y:S01]  /*198a0*/  FFMA.FTZ R136, R72, R0.reuse, -R2.reuse ;  /* 0x0000000048887223 */ /* 0x180fe20000010802 */
[-CC-:B------:R-:W-:Y:S01]  /*198b0*/  FFMA.FTZ R248, R56, R0.reuse, -R2.reuse ;  /* 0x0000000038f87223 */ /* 0x180fe20000010802 */
[----:B------:R-:W-:-:S02]  /*198c0*/  FFMA.FTZ R171, R53, R0, -R2 ;  /* 0x0000000035ab7223 */ /* 0x000fc40000010802 */
[----:B------:R1:W-:Y:S01]  /*198d0*/  MUFU.EX2 R34, R31 ;  /* 0x0000001f00227308 */ /* 0x0003e20000000800 */
[-CC-:B--2---:R-:W-:Y:S01]  /*198e0*/  FFMA.FTZ R15, R175, R0.reuse, -R2.reuse ;  /* 0x00000000af0f7223 */ /* 0x184fe20000010802 */
[-CC-:B------:R-:W-:Y:S01]  /*198f0*/  FFMA.FTZ R175, R108, R0.reuse, -R2.reuse ;  /* 0x000000006caf7223 */ /* 0x180fe20000010802 */
[-CC-:B------:R-:W-:Y:S01]  /*19900*/  FFMA.FTZ R189, R48, R0.reuse, -R2.reuse ;  /* 0x0000000030bd7223 */ /* 0x180fe20000010802 */
[-CC-:B------:R-:W-:Y:S01]  /*19910*/  FFMA.FTZ R180, R45, R0.reuse, -R2.reuse ;  /* 0x000000002db47223 */ /* 0x180fe20000010802 */
[-CC-:B------:R-:W-:Y:S01]  /*19920*/  FFMA.FTZ R9, R41, R0.reuse, -R2.reuse ;  /* 0x0000000029097223 */ /* 0x180fe20000010802 */
[-CC-:B------:R-:W-:Y:S02]  /*19930*/  FFMA.FTZ R6, R40, R0.reuse, -R2.reuse ;  /* 0x0000000028067223 */ /* 0x180fe40000010802 */
[----:B------:R2:W-:Y:S01]  /*19940*/  MUFU.EX2 R33, R30 ;  /* 0x0000001e00217308 */ /* 0x0005e20000000800 */
[-CC-:B----4-:R-:W-:Y:S01]  /*19950*/  FFMA.FTZ R51, R181, R0.reuse, -R2.reuse ;  /* 0x00000000b5337223 */ /* 0x190fe20000010802 */
[----:B------:R-:W-:-:S06]  /*19960*/  FFMA.FTZ R181, R133, R0, -R2 ;  /* 0x0000000085b57223 */ /* 0x000fcc0000010802 */
[----:B------:R4:W3:Y:S01]  /*19970*/  MUFU.EX2 R25, R50 ;  /* 0x0000003200197308 */ /* 0x0008e20000000800 */
[-CC-:B-1----:R-:W-:Y:S01]  /*19980*/  FFMA.FTZ R31, R247, R0.reuse, -R2.reuse ;  /* 0x00000000f71f7223 */ /* 0x182fe20000010802 */
[-CC-:B------:R-:W-:Y:S01]  /*19990*/  FFMA.FTZ R247, R131, R0.reuse, -R2.reuse ;  /* 0x0000000083f77223 */ /* 0x180fe20000010802 */
[----:B------:R-:W-:Y:S01]  /*199a0*/  FADD.FTZ R13, R19, R55 ;  /* 0x00000037130d7221 */ /* 0x000fe20000010000 */
[-CC-:B--2---:R-:W-:Y:S01]  /*199b0*/  FFMA.FTZ R30, R244, R0.reuse, -R2.reuse ;  /* 0x00000000f41e7223 */ /* 0x184fe20000010802 */
[----:B------:R-:W-:-:S03]  /*199c0*/  FFMA.FTZ R244, R100, R0, -R2 ;  /* 0x0000000064f47223 */ /* 0x000fc60000010802 */
[----:B------:R1:W2:Y:S01]  /*199d0*/  MUFU.EX2 R16, R12 ;  /* 0x0000000c00107308 */ /* 0x0002a20000000800 */
[----:B----4-:R-:W-:Y:S01]  /*199e0*/  FFMA.FTZ R50, R183, R0, -R2 ;  /* 0x00000000b7327223 */ /* 0x010fe20000010802 */
[----:B------:R-:W-:Y:S01]  /*199f0*/  FFMA.FTZ R0, R212, R164, R17 ;  /* 0x000000a4d4007223 */ /* 0x000fe20000010011 */
[----:B---3--:R-:W-:-:S03]  /*19a00*/  F2FP.F16.F32.PACK_AB R2, R14, R17 ;  /* 0x000000110e02723e */ /* 0x008fc600000000ff */
[----:B-1----:R-:W-:Y:S01]  /*19a10*/  FADD.FTZ R12, R14, R0 ;  /* 0x000000000e0c7221 */ /* 0x002fe20000010000 */
[----:B------:R-:W-:Y:S01]  /*19a20*/  F2FP.F16.F32.PACK_AB R0, R19, R81 ;  /* 0x000000511300723e */ /* 0x000fe200000000ff */
[----:B------:R1:W-:Y:S03]  /*19a30*/  MUFU.EX2 R14, R3 ;  /* 0x00000003000e7308 */ /* 0x0003e60000000800 */
[C---:B------:R-:W-:Y:S02]  /*19a40*/  PRMT R11, R0.reuse, 0x7610, R11 ;  /* 0x00007610000b7816 */ /* 0x040fe4000000000b */
[----:B------:R-:W-:Y:S01]  /*19a50*/  PRMT R152, R0, 0x7632, R152 ;  /* 0x0000763200987816 */ /* 0x000fe20000000098 */
[----:B------:R-:W-:Y:S02]  /*19a60*/  FADD.FTZ R0, R21, R24 ;  /* 0x0000001815007221 */ /* 0x000fe40000010000 */
[----:B------:R-:W-:Y:S02]  /*19a70*/  MUFU.EX2 R15, R15 ;  /* 0x0000000f000f7308 */ /* 0x000fe40000000800 */
[----:B------:R-:W-:Y:S01]  /*19a80*/  FADD.FTZ R0, R20, R0 ;  /* 0x0000000014007221 */ /* 0x000fe20000010000 */
[----:B-1----:R-:W-:Y:S01]  /*19a90*/  FADD.FTZ R3, R18, R12 ;  /* 0x0000000c12037221 */ /* 0x002fe20000010000 */
[----:B------:R-:W-:-:S04]  /*19aa0*/  FADD.FTZ R12, R29, R13 ;  /* 0x0000000d1d0c7221 */ /* 0x000fc80000010000 */
[----:B------:R-:W1:Y:S01]  /*19ab0*/  MUFU.EX2 R13, R61 ;  /* 0x0000003d000d7308 */ /* 0x000e620000000800 */
[----:B------:R-:W-:Y:S01]  /*19ac0*/  FADD.FTZ R0, R32, R0 ;  /* 0x0000000020007221 */ /* 0x000fe20000010000 */
[C---:B------:R-:W-:Y:S01]  /*19ad0*/  PRMT R223, R2.reuse, 0x7610, R223 ;  /* 0x0000761002df7816 */ /* 0x040fe200000000df */
[----:B------:R-:W-:Y:S01]  /*19ae0*/  FADD.FTZ R12, R25, R12 ;  /* 0x0000000c190c7221 */ /* 0x000fe20000010000 */
[----:B------:R-:W-:Y:S01]  /*19af0*/  PRMT R137, R2, 0x7632, R137 ;  /* 0x0000763202897816 */ /* 0x000fe20000000089 */
[----:B------:R-:W-:Y:S01]  /*19b00*/  FADD.FTZ R2, R23, R73 ;  /* 0x0000004917027221 */ /* 0x000fe20000010000 */
[----:B------:R-:W-:Y:S01]  /*19b10*/  FADD.FTZ R19, R26, R0 ;  /* 0x000000001a137221 */ /* 0x000fe20000010000 */
[----:B------:R-:W-:Y:S01]  /*19b20*/  FADD.FTZ R0, R38, R12 ;  /* 0x0000000c26007221 */ /* 0x000fe20000010000 */
[----:B------:R-:W-:Y:S02]  /*19b30*/  IMAD.SHL.U32 R215, R235, 0x4, RZ ;  /* 0x00000004ebd77824 */ /* 0x000fe400078e00ff */
[----:B------:R-:W-:Y:S01]  /*19b40*/  FADD.FTZ R2, R22, R2 ;  /* 0x0000000216027221 */ /* 0x000fe20000010000 */
[----:B--2---:R-:W-:-:S03]  /*19b50*/  FADD.FTZ R3, R16, R3 ;  /* 0x0000000310037221 */ /* 0x004fc60000010000 */
[----:B------:R-:W-:Y:S01]  /*19b60*/  FADD.FTZ R2, R34, R2 ;  /* 0x0000000222027221 */ /* 0x000fe20000010000 */
[----:B-1----:R-:W-:Y:S01]  /*19b70*/  FADD.FTZ R24, R13, R0 ;  /* 0x000000000d187221 */ /* 0x002fe20000010000 */
[----:B------:R-:W-:Y:S02]  /*19b80*/  LOP3.LUT R0, R177, R209, R215, 0x96, !PT ;  /* 0x000000d1b1007212 */ /* 0x000fe400078e96d7 */
[----:B------:R-:W-:Y:S01]  /*19b90*/  F2FP.F16.F32.PACK_AB R27, R20, R21 ;  /* 0x00000015141b723e */ /* 0x000fe200000000ff */
[----:B------:R-:W-:Y:S01]  /*19ba0*/  FADD.FTZ R20, R33, R2 ;  /* 0x0000000221147221 */ /* 0x000fe20000010000 */
[----:B------:R-:W-:Y:S01]  /*19bb0*/  FADD.FTZ R2, R15, R3 ;  /* 0x000000030f027221 */ /* 0x000fe20000010000 */
[----:B------:R-:W-:-:S04]  /*19bc0*/  IMAD.WIDE.U32 R82, R0, -0x326172a9, RZ ;  /* 0xcd9e8d5700527825 */ /* 0x000fc800078e00ff */
[----:B------:R-:W-:Y:S01]  /*19bd0*/  FADD.FTZ R21, R14, R2 ;  /* 0x000000020e157221 */ /* 0x000fe20000010000 */
[----:B------:R-:W-:Y:S02]  /*19be0*/  LOP3.LUT R2, R83, R224, R204, 0x96, !PT ;  /* 0x000000e053027212 */ /* 0x000fe400078e96cc */
[----:B------:R-:W-:Y:S02]  /*19bf0*/  LOP3.LUT R0, R121, R221, R82, 0x96, !PT ;  /* 0x000000dd79007212 */ /* 0x000fe400078e9652 */
[----:B------:R-:W-:Y:S01]  /*19c00*/  F2FP.F16.F32.PACK_AB R73, R16, R18 ;  /* 0x000000121049723e */ /* 0x000fe200000000ff */
[----:B------:R-:W-:Y:S01]  /*19c10*/  IMAD.WIDE.U32 R158, R2, -0x2daee0ad, RZ ;  /* 0xd2511f53029e7825 */ /* 0x000fe200078e00ff */
[----:B------:R-:W-:-:S03]  /*19c20*/  F2FP.F16.F32.PACK_AB R16, R13, R38 ;  /* 0x000000260d10723e */ /* 0x000fc600000000ff */
[----:B------:R-:W-:Y:S01]  /*19c30*/  IMAD.WIDE.U32 R12, R0, -0x2daee0ad, RZ ;  /* 0xd2511f53000c7825 */ /* 0x000fe200078e00ff */
[----:B------:R-:W-:-:S04]  /*19c40*/  LOP3.LUT R2, R159, R225, R178, 0x96, !PT ;  /* 0x000000e19f027212 */ /* 0x000fc800078e96b2 */
[----:B------:R-:W-:Y:S01]  /*19c50*/  LOP3.LUT R0, R13, R226, R158, 0x96, !PT ;  /* 0x000000e20d007212 */ /* 0x000fe200078e969e */
[----:B------:R-:W-:Y:S01]  /*19c60*/  IMAD.WIDE.U32 R2, R2, -0x326172a9, RZ ;  /* 0xcd9e8d5702027825 */ /* 0x000fe200078e00ff */
[----:B------:R-:W-:-:S03]  /*19c70*/  F2FP.F16.F32.PACK_AB R61, R14, R15 ;  /* 0x0000000f0e3d723e */ /* 0x000fc600000000ff */
[----:B------:R-:W-:Y:S01]  /*19c80*/  IMAD.WIDE.U32 R14, R0, -0x326172a9, RZ ;  /* 0xcd9e8d57000e7825 */ /* 0x000fe200078e00ff */
[----:B------:R-:W-:Y:S02]  /*19c90*/  F2FP.F16.F32.PACK_AB R17, R25, R29 ;  /* 0x0000001d1911723e */ /* 0x000fe400000000ff */
[----:B------:R-:W-:Y:S02]  /*19ca0*/  LOP3.LUT R3, R3, R220, R120, 0x96, !PT ;  /* 0x000000dc03037212 */ /* 0x000fe400078e9678 */
[----:B------:R-:W-:Y:S02]  /*19cb0*/  LOP3.LUT R13, R15, R230, R2, 0x96, !PT ;  /* 0x000000e60f0d7212 */ /* 0x000fe400078e9602 */
[----:B------:R-:W-:Y:S01]  /*19cc0*/  PRMT R140, R17, 0x7610, R140 ;  /* 0x00007610118c7816 */ /* 0x000fe2000000008c */
[----:B------:R-:W-:Y:S01]  /*19cd0*/  IMAD.WIDE.U32 R2, R3, -0x2daee0ad, RZ ;  /* 0xd2511f5303027825 */ /* 0x000fe200078e00ff */
[----:B------:R-:W-:Y:S02]  /*19ce0*/  PRMT R8, R17, 0x7632, R8 ;  /* 0x0000763211087816 */ /* 0x000fe40000000008 */
[----:B------:R-:W-:-:S02]  /*19cf0*/  PRMT R148, R16, 0x7610, R148 ;  /* 0x0000761010947816 */ /* 0x000fc40000000094 */
[----:B------:R-:W-:Y:S01]  /*19d00*/  PRMT R149, R16, 0x7632, R149 ;  /* 0x0000763210957816 */ /* 0x000fe20000000095 */
        /* <DEDUP_REMOVED lines=14> */
[----:B------:R-:W-:Y:S02]  /*19df0*/  F2FP.F16.F32.PACK_AB R28, R22, R23 ;  /* 0x00000017161c723e */ /* 0x000fe400000000ff */
[----:B------:R-:W-:Y:S01]  /*19e00*/  ISETP.GE.U32.AND P0, PT, R199, R0, PT ;  /* 0x00000000c700720c */ /* 0x000fe20003f06070 */
[----:B------:R-:W1:Y:S01]  /*19e10*/  MUFU.EX2 R23, R39 ;  /* 0x0000002700177308 */ /* 0x000e620000000800 */
[----:B------:R-:W-:-:S02]  /*19e20*/  LOP3.LUT R0, R2, 0xff, RZ, 0xc0, !PT ;  /* 0x000000ff02007812 */ /* 0x000fc400078ec0ff */
[----:B------:R-:W-:Y:S02]  /*19e30*/  LOP3.LUT R15, R13, R228, R14, 0x96, !PT ;  /* 0x000000e40d0f7212 */ /* 0x000fe400078e960e */
[----:B------:R-:W-:-:S03]  /*19e40*/  ISETP.GE.U32.AND P2, PT, R199, R0, PT ;  /* 0x00000000c700720c */ /* 0x000fc60003f46070 */
[----:B------:R-:W2:Y:S01]  /*19e50*/  MUFU.EX2 R29, R57 ;  /* 0x00000039001d7308 */ /* 0x000ea20000000800 */
[--C-:B------:R-:W-:Y:S02]  /*19e60*/  SHF.R.U32.HI R0, RZ, 0x10, R2.reuse ;  /* 0x00000010ff007819 */ /* 0x100fe40000011602 */
[----:B------:R-:W-:Y:S02]  /*19e70*/  LOP3.LUT R14, R2, 0xffff, RZ, 0xc0, !PT ;  /* 0x0000ffff020e7812 */ /* 0x000fe400078ec0ff */
[----:B------:R-:W-:-:S03]  /*19e80*/  SHF.R.U32.HI R2, RZ, 0x18, R2 ;  /* 0x00000018ff027819 */ /* 0x000fc60000011602 */
[----:B------:R-:W3:Y:S01]  /*19e90*/  MUFU.EX2 R22, R42 ;  /* 0x0000002a00167308 */ /* 0x000ee20000000800 */
[----:B------:R-:W-:Y:S01]  /*19ea0*/  ISETP.GE.U32.AND P1, PT, R199, R2, PT ;  /* 0x00000002c700720c */ /* 0x000fe20003f26070 */
[----:B------:R-:W-:Y:S01]  /*19eb0*/  IMAD.WIDE.U32 R2, R15, -0x2daee0ad, RZ ;  /* 0xd2511f530f027825 */ /* 0x000fe200078e00ff */
[----:B------:R-:W-:Y:S02]  /*19ec0*/  LOP3.LUT R12, R12, 0xff, RZ, 0xc0, !PT ;  /* 0x000000ff0c0c7812 */ /* 0x000fe400078ec0ff */
[----:B------:R-:W-:Y:S02]  /*19ed0*/  LOP3.LUT R0, R0, 0xff, RZ, 0xc0, !PT ;  /* 0x000000ff00007812 */ /* 0x000fe400078ec0ff */
[----:B------:R-:W-:Y:S02]  /*19ee0*/  ISETP.GE.U32.AND P5, PT, R199, R12, PT ;  /* 0x0000000cc700720c */ /* 0x000fe40003fa6070 */
[C---:B------:R-:W-:Y:S02]  /*19ef0*/  LOP3.LUT R13, R2.reuse, 0xff, RZ, 0xc0, !PT ;  /* 0x000000ff020d7812 */ /* 0x040fe400078ec0ff */
[----:B------:R-:W-:-:S02]  /*19f00*/  LOP3.LUT R18, R2, 0xffff, RZ, 0xc0, !PT ;  /* 0x0000ffff02127812 */ /* 0x000fc400078ec0ff */
[--C-:B------:R-:W-:Y:S02]  /*19f10*/  SHF.R.U32.HI R15, RZ, 0x10, R2.reuse ;  /* 0x00000010ff0f7819 */ /* 0x100fe40000011602 */
[----:B------:R-:W-:Y:S01]  /*19f20*/  SHF.R.U32.HI R12, RZ, 0x18, R2 ;  /* 0x00000018ff0c7819 */ /* 0x000fe20000011602 */
[----:B-1----:R-:W-:Y:S01]  /*19f30*/  FADD.FTZ R2, R23, R19 ;  /* 0x0000001317027221 */ /* 0x002fe20000010000 */
[----:B------:R-:W-:Y:S02]  /*19f40*/  ISETP.GE.U32.AND P6, PT, R199, R0, PT ;  /* 0x00000000c700720c */ /* 0x000fe40003fc6070 */
[----:B------:R-:W-:Y:S01]  /*19f50*/  LOP3.LUT R0, R3, R231, R16, 0x96, !PT ;  /* 0x000000e703007212 */ /* 0x000fe200078e9610 */
[----:B--2---:R-:W-:Y:S01]  /*19f60*/  FADD.FTZ R3, R29, R20 ;  /* 0x000000141d037221 */ /* 0x004fe20000010000 */
[----:B------:R-:W-:Y:S01]  /*19f70*/  PRMT R88, R58, 0x7610, R88 ;  /* 0x000076103a587816 */ /* 0x000fe20000000058 */
[----:B---3--:R-:W-:Y:S01]  /*19f80*/  FADD.FTZ R20, R22, R2 ;  /* 0x0000000216147221 */ /* 0x008fe20000010000 */
[----:B------:R-:W-:-:S02]  /*19f90*/  SHF.R.U32.HI R2, RZ, 0x8, R14 ;  /* 0x00000008ff027819 */ /* 0x000fc4000001160e */
[----:B------:R-:W-:Y:S01]  /*19fa0*/  PRMT R87, R58, 0x7632, R87 ;  /* 0x000076323a577816 */ /* 0x000fe20000000057 */
[----:B------:R-:W-:Y:S01]  /*19fb0*/  @!P4 HADD2 R45, -R88.H0_H0, -RZ.H0_H0 ;  /* 0xa00000ff582dc230 */ /* 0x000fe20000000900 */
[----:B------:R-:W-:Y:S01]  /*19fc0*/  LOP3.LUT R2, R2, 0xffff, RZ, 0xc0, !PT ;  /* 0x0000ffff02027812 */ /* 0x000fe200078ec0ff */
[----:B------:R-:W1:Y:S01]  /*19fd0*/  MUFU.EX2 R17, R60 ;  /* 0x0000003c00117308 */ /* 0x000e620000000800 */
[----:B------:R-:W-:Y:S02]  /*19fe0*/  F2FP.F16.F32.PACK_AB R16, R22, R23 ;  /* 0x000000171610723e */ /* 0x000fe400000000ff */
[----:B------:R-:W-:Y:S02]  /*19ff0*/  PRMT R211, R88, 0x5410, R87 ;  /* 0x0000541058d37816 */ /* 0x000fe40000000057 */
[----:B------:R-:W-:Y:S02]  /*1a000*/  PRMT R85, R35, 0x7610, R85 ;  /* 0x0000761023557816 */ /* 0x000fe40000000055 */
[----:B------:R-:W-:Y:S01]  /*1a010*/  @!P4 PRMT R88, R45, 0x5410, RZ ;  /* 0x000054102d58c816 */ /* 0x000fe200000000ff */
[----:B------:R-:W2:Y:S01]  /*1a020*/  MUFU.EX2 R22, R30 ;  /* 0x0000001e00167308 */ /* 0x000ea20000000800 */
[----:B------:R-:W-:-:S02]  /*1a030*/  ISETP.GE.U32.AND P4, PT, R199, R2, PT ;  /* 0x00000002c700720c */ /* 0x000fc40003f86070 */
[----:B------:R-:W-:Y:S01]  /*1a040*/  SHF.R.U32.HI R2, RZ, 0x10, R0 ;  /* 0x00000010ff027819 */ /* 0x000fe20000011600 */
[----:B------:R-:W-:Y:S01]  /*1a050*/  @!P5 HADD2 R41, -R85.H0_H0, -RZ.H0_H0 ;  /* 0xa00000ff5529d230 */ /* 0x000fe20000000900 */
[----:B------:R-:W-:Y:S02]  /*1a060*/  PRMT R86, R35, 0x7632, R86 ;  /* 0x0000763223567816 */ /* 0x000fe40000000056 */
[----:B------:R-:W-:Y:S01]  /*1a070*/  PRMT R84, R28, 0x7610, R84 ;  /* 0x000076101c547816 */ /* 0x000fe20000000054 */
[----:B------:R-:W3:Y:S01]  /*1a080*/  MUFU.EX2 R14, R31 ;  /* 0x0000001f000e7308 */ /* 0x000ee20000000800 */
[----:B------:R-:W-:Y:S02]  /*1a090*/  LOP3.LUT R2, R2, 0xff, RZ, 0xc0, !PT ;  /* 0x000000ff02027812 */ /* 0x000fe400078ec0ff */
[----:B------:R-:W-:Y:S01]  /*1a0a0*/  PRMT R210, R85, 0x5410, R86 ;  /* 0x0000541055d27816 */ /* 0x000fe20000000056 */
[----:B------:R-:W-:Y:S01]  /*1a0b0*/  @!P2 HADD2 R46, -R84.H0_H0, -RZ.H0_H0 ;  /* 0xa00000ff542ea230 */ /* 0x000fe20000000900 */
[----:B------:R-:W-:-:S02]  /*1a0c0*/  @!P5 PRMT R85, R41, 0x5410, RZ ;  /* 0x000054102955d816 */ /* 0x000fc400000000ff */
[----:B------:R-:W-:Y:S02]  /*1a0d0*/  PRMT R81, R28, 0x7632, R81 ;  /* 0x000076321c517816 */ /* 0x000fe40000000051 */
[----:B------:R-:W-:Y:S01]  /*1a0e0*/  ISETP.GE.U32.AND P5, PT, R199, R2, PT ;  /* 0x00000002c700720c */ /* 0x000fe20003fa6070 */
[----:B------:R-:W-:Y:S01]  /*1a0f0*/  IMAD.MOV.U32 R45, RZ, RZ, R168 ;  /* 0x000000ffff2d7224 */ /* 0x000fe200078e00a8 */
[----:B------:R-:W-:Y:S01]  /*1a100*/  LOP3.LUT R2, R0, 0xff, RZ, 0xc0, !PT ;  /* 0x000000ff00027812 */ /* 0x000fe200078ec0ff */
[----:B------:R-:W-:Y:S01]  /*1a110*/  @!P3 HADD2 R43, -R87.H0_H0, -RZ.H0_H0 ;  /* 0xa00000ff572bb230 */ /* 0x000fe20000000900 */
[----:B------:R-:W-:Y:S01]  /*1a120*/  PRMT R168, R84, 0x5410, R81 ;  /* 0x0000541054a87816 */ /* 0x000fe20000000051 */
[----:B------:R-:W-:Y:S01]  /*1a130*/  @!P0 HADD2 R40, -R86.H0_H0, -RZ.H0_H0 ;  /* 0xa00000ff56288230 */ /* 0x000fe20000000900 */
[----:B------:R-:W-:Y:S01]  /*1a140*/  @!P2 PRMT R84, R46, 0x5410, RZ ;  /* 0x000054102e54a816 */ /* 0x000fe200000000ff */
[----:B-1----:R-:W-:Y:S01]  /*1a150*/  FADD.FTZ R19, R17, R3 ;  /* 0x0000000311137221 */ /* 0x002fe20000010000 */
[----:B------:R-:W-:Y:S01]  /*1a160*/  ISETP.GE.U32.AND P2, PT, R199, R2, PT ;  /* 0x00000002c700720c */ /* 0x000fe20003f46070 */
[----:B--2---:R-:W-:Y:S01]  /*1a170*/  FADD.FTZ R3, R22, R21 ;  /* 0x0000001516037221 */ /* 0x004fe20000010000 */
[----:B------:R-:W-:-:S02]  /*1a180*/  SHF.R.U32.HI R2, RZ, 0x18, R0 ;  /* 0x00000018ff027819 */ /* 0x000fc40000011600 */
[----:B------:R-:W-:Y:S02]  /*1a190*/  LOP3.LUT R0, R0, 0xffff, RZ, 0xc0, !PT ;  /* 0x0000ffff00007812 */ /* 0x000fe400078ec0ff */
[----:B------:R-:W-:Y:S02]  /*1a1a0*/  PRMT R80, R27, 0x7610, R80 ;  /* 0x000076101b507816 */ /* 0x000fe40000000050 */
[----:B------:R-:W-:Y:S02]  /*1a1b0*/  @!P3 PRMT R87, R43, 0x5410, RZ ;  /* 0x000054102b57b816 */ /* 0x000fe400000000ff */
[C---:B------:R-:W-:Y:S01]  /*1a1c0*/  ISETP.GE.U32.AND P3, PT, R199.reuse, R13, PT ;  /* 0x0000000dc700720c */ /* 0x040fe20003f66070 */
[----:B---3--:R-:W-:Y:S01]  /*1a1d0*/  FADD.FTZ R13, R14, R3 ;  /* 0x000000030e0d7221 */ /* 0x008fe20000010000 */
[----:B------:R-:W-:Y:S01]  /*1a1e0*/  @!P0 PRMT R86, R40, 0x5410, RZ ;  /* 0x0000541028568816 */ /* 0x000fe200000000ff */
[----:B------:R-:W-:Y:S01]  /*1a1f0*/  @!P4 HADD2 R48, -R81.H0_H0, -RZ.H0_H0 ;  /* 0xa00000ff5130c230 */ /* 0x000fe20000000900 */
[----:B------:R-:W-:-:S02]  /*1a200*/  ISETP.GE.U32.AND P0, PT, R199, R12, PT ;  /* 0x0000000cc700720c */ /* 0x000fc40003f06070 */
[----:B------:R-:W-:Y:S01]  /*1a210*/  F2FP.F16.F32.PACK_AB R55, R14, R22 ;  /* 0x000000160e37723e */ /* 0x000fe200000000ff */
[----:B------:R-:W-:Y:S01]  /*1a220*/  MUFU.EX2 R12, R117 ;  /* 0x00000075000c7308 */ /* 0x000fe20000000800 */
[----:B------:R-:W-:Y:S01]  /*1a230*/  SHF.R.U32.HI R0, RZ, 0x8, R0 ;  /* 0x00000008ff007819 */ /* 0x000fe20000011600 */
[----:B------:R-:W-:Y:S01]  /*1a240*/  @!P6 HADD2 R53, -R80.H0_H0, -RZ.H0_H0 ;  /* 0xa00000ff5035e230 */ /* 0x000fe20000000900 */
[----:B------:R-:W-:Y:S02]  /*1a250*/  F2FP.F16.F32.PACK_AB R25, R33, R34 ;  /* 0x000000222119723e */ /* 0x000fe400000000ff */
[----:B------:R-:W-:-:S03]  /*1a260*/  PRMT R160, R27, 0x7632, R160 ;  /* 0x000076321ba07816 */ /* 0x000fc600000000a0 */
[----:B------:R-:W1:Y:S01]  /*1a270*/  MUFU.EX2 R14, R115 ;  /* 0x00000073000e7308 */ /* 0x000e620000000800 */
[----:B------:R-:W-:Y:S01]  /*1a280*/  LOP3.LUT R0, R0, 0xffff, RZ, 0xc0, !PT ;  /* 0x0000ffff00007812 */ /* 0x000fe200078ec0ff */
[----:B------:R-:W-:Y:S01]  /*1a290*/  @!P1 HADD2 R52, -R160.H0_H0, -RZ.H0_H0 ;  /* 0xa00000ffa0349230 */ /* 0x000fe20000000900 */
[----:B------:R-:W-:Y:S02]  /*1a2a0*/  @!P4 PRMT R81, R48, 0x5410, RZ ;  /* 0x000054103051c816 */ /* 0x000fe400000000ff */
[----:B------:R-:W-:Y:S02]  /*1a2b0*/  PRMT R212, R80, 0x5410, R160 ;  /* 0x0000541050d47816 */ /* 0x000fe400000000a0 */
[----:B------:R-:W-:Y:S02]  /*1a2c0*/  PRMT R157, R25, 0x7610, R157 ;  /* 0x00007610199d7816 */ /* 0x000fe4000000009d */
[----:B------:R-:W-:Y:S02]  /*1a2d0*/  ISETP.GE.U32.AND P4, PT, R199, R2, PT ;  /* 0x00000002c700720c */ /* 0x000fe40003f86070 */
[----:B------:R-:W-:-:S02]  /*1a2e0*/  @!P6 PRMT R80, R53, 0x5410, RZ ;  /* 0x000054103550e816 */ /* 0x000fc400000000ff */
[----:B------:R-:W-:Y:S02]  /*1a2f0*/  LOP3.LUT R2, R15, 0xff, RZ, 0xc0, !PT ;  /* 0x000000ff0f027812 */ /* 0x000fe400078ec0ff */
[----:B------:R-:W-:Y:S01]  /*1a300*/  ISETP.GE.U32.AND P6, PT, R199, R0, PT ;  /* 0x00000000c700720c */ /* 0x000fe20003fc6070 */
[----:B------:R-:W2:Y:S01]  /*1a310*/  MUFU.EX2 R22, R69 ;  /* 0x0000004500167308 */ /* 0x000ea20000000800 */
[----:B------:R-:W-:Y:S01]  /*1a320*/  SHF.R.U32.HI R0, RZ, 0x8, R18 ;  /* 0x00000008ff007819 */ /* 0x000fe20000011612 */
[----:B------:R-:W-:Y:S01]  /*1a330*/  @!P2 HADD2 R56, -R157.H0_H0, -RZ.H0_H0 ;  /* 0xa00000ff9d38a230 */ /* 0x000fe20000000900 */
[----:B------:R-:W-:Y:S02]  /*1a340*/  PRMT R156, R25, 0x7632, R156 ;  /* 0x00007632199c7816 */ /* 0x000fe4000000009c */
[----:B------:R-:W-:Y:S02]  /*1a350*/  @!P1 PRMT R160, R52, 0x5410, RZ ;  /* 0x0000541034a09816 */ /* 0x000fe400000000ff */
[----:B------:R-:W-:-:S02]  /*1a360*/  ISETP.GE.U32.AND P1, PT, R199, R2, PT ;  /* 0x00000002c700720c */ /* 0x000fc40003f26070 */
[----:B------:R-:W-:Y:S01]  /*1a370*/  LOP3.LUT R0, R0, 0xffff, RZ, 0xc0, !PT ;  /* 0x0000ffff00007812 */ /* 0x000fe200078ec0ff */
[----:B------:R-:W3:Y:S01]  /*1a380*/  MUFU.EX2 R2, R71 ;  /* 0x0000004700027308 */ /* 0x000ee20000000800 */
[----:B------:R-:W-:Y:S02]  /*1a390*/  PRMT R198, R157, 0x5410, R156 ;  /* 0x000054109dc67816 */ /* 0x000fe4000000009c */
[----:B------:R-:W-:Y:S02]  /*1a3a0*/  @!P2 PRMT R157, R56, 0x5410, RZ ;  /* 0x00005410389da816 */ /* 0x000fe400000000ff */
[----:B------:R-:W-:-:S03]  /*1a3b0*/  ISETP.GE.U32.AND P2, PT, R199, R0, PT ;  /* 0x00000000c700720c */ /* 0x000fc60003f46070 */
[----:B------:R-:W4:Y:S01]  /*1a3c0*/  MUFU.EX2 R25, R36 ;  /* 0x0000002400197308 */ /* 0x000f220000000800 */
[----:B-1----:R-:W-:Y:S01]  /*1a3d0*/  FADD.FTZ R0, R14, R24 ;  /* 0x000000180e007221 */ /* 0x002fe20000010000 */
[----:B------:R-:W-:-:S06]  /*1a3e0*/  F2FP.F16.F32.PACK_AB R41, R12, R14 ;  /* 0x0000000e0c29723e */ /* 0x000fcc00000000ff */
[----:B------:R-:W1:Y:S01]  /*1a3f0*/  MUFU.EX2 R14, R37 ;  /* 0x00000025000e7308 */ /* 0x000e620000000800 */
[----:B------:R-:W-:-:S07]  /*1a400*/  FADD.FTZ R3, R12, R0 ;  /* 0x000000000c037221 */ /* 0x000fce0000010000 */
[----:B------:R-:W1:Y:S01]  /*1a410*/  MUFU.EX2 R31, R118 ;  /* 0x00000076001f7308 */ /* 0x000e620000000800 */
[----:B--2---:R-:W-:-:S07]  /*1a420*/  FADD.FTZ R0, R22, R19 ;  /* 0x0000001316007221 */ /* 0x004fce0000010000 */
[----:B------:R-:W2:Y:S01]  /*1a430*/  MUFU.EX2 R28, R112 ;  /* 0x00000070001c7308 */ /* 0x000ea20000000800 */
[----:B---3--:R-:W-:Y:S01]  /*1a440*/  FADD.FTZ R12, R2, R0 ;  /* 0x00000000020c7221 */ /* 0x008fe20000010000 */
[----:B----4-:R-:W-:-:S06]  /*1a450*/  FADD.FTZ R0, R25, R13 ;  /* 0x0000000d19007221 */ /* 0x010fcc0000010000 */
[----:B------:R-:W3:Y:S01]  /*1a460*/  MUFU.EX2 R21, R44 ;  /* 0x0000002c00157308 */ /* 0x000ee20000000800 */
[----:B-1----:R-:W-:Y:S01]  /*1a470*/  FADD.FTZ R30, R14, R0 ;  /* 0x000000000e1e7221 */ /* 0x002fe20000010000 */
[----:B------:R-:W-:Y:S01]  /*1a480*/  PRMT R147, R16, 0x7610, R147 ;  /* 0x0000761010937816 */ /* 0x000fe20000000093 */
[----:B------:R-:W-:-:S05]  /*1a490*/  FADD.FTZ R0, R31, R3 ;  /* 0x000000031f007221 */ /* 0x000fca0000010000 */
[----:B------:R-:W1:Y:S01]  /*1a4a0*/  MUFU.EX2 R18, R47 ;  /* 0x0000002f00127308 */ /* 0x000e620000000800 */
[----:B------:R-:W-:-:S07]  /*1a4b0*/  PRMT R146, R16, 0x7632, R146 ;  /* 0x0000763210927816 */ /* 0x000fce0000000092 */
[----:B------:R-:W4:Y:S01]  /*1a4c0*/  MUFU.EX2 R27, R75 ;  /* 0x0000004b001b7308 */ /* 0x000f220000000800 */
[----:B------:R-:W-:Y:S01]  /*1a4d0*/  F2FP.F16.F32.PACK_AB R17, R17, R29 ;  /* 0x0000001d1111723e */ /* 0x000fe200000000ff */
[----:B--2---:R-:W-:Y:S01]  /*1a4e0*/  FADD.FTZ R29, R28, R0 ;  /* 0x000000001c1d7221 */ /* 0x004fe20000010000 */
[----:B------:R-:W-:-:S05]  /*1a4f0*/  LEA R0, R235, 0x1, 0x2 ;  /* 0x00000001eb007811 */ /* 0x000fca00078e10ff */
[----:B------:R-:W2:Y:S01]  /*1a500*/  MUFU.EX2 R15, R78 ;  /* 0x0000004e000f7308 */ /* 0x000ea20000000800 */
[----:B------:R-:W-:-:S07]  /*1a510*/  F2FP.F16.F32.PACK_AB R24, R2, R22 ;  /* 0x000000160218723e */ /* 0x000fce00000000ff */
[----:B------:R-:W2:Y:S01]  /*1a520*/  MUFU.EX2 R16, R54 ;  /* 0x0000003600107308 */ /* 0x000ea20000000800 */
[----:B---3--:R-:W-:Y:S01]  /*1a530*/  FADD.FTZ R2, R21, R20 ;  /* 0x0000001415027221 */ /* 0x008fe20000010000 */
[----:B------:R-:W-:-:S06]  /*1a540*/  LOP3.LUT R0, R209, R0, RZ, 0x3c, !PT ;  /* 0x00000000d1007212 */ /* 0x000fcc00078e3cff */
[----:B------:R-:W3:Y:S01]  /*1a550*/  MUFU.EX2 R3, R59 ;  /* 0x0000003b00037308 */ /* 0x000ee20000000800 */
[----:B-1----:R-:W-:Y:S01]  /*1a560*/  FADD.FTZ R13, R18, R2 ;  /* 0x00000002120d7221 */ /* 0x002fe20000010000 */
[----:B----4-:R-:W-:Y:S01]  /*1a570*/  FADD.FTZ R2, R27, R12 ;  /* 0x0000000c1b027221 */ /* 0x010fe20000010000 */
[----:B------:R-:W-:-:S03]  /*1a580*/  LOP3.LUT R0, R0, R177, RZ, 0x3c, !PT ;  /* 0x000000b100007212 */ /* 0x000fc600078e3cff */
[----:B--2---:R-:W-:Y:S02]  /*1a590*/  FADD.FTZ R20, R15, R2 ;  /* 0x000000020f147221 */ /* 0x004fe40000010000 */
[----:B------:R-:W-:-:S04]  /*1a5a0*/  IMAD.WIDE.U32 R42, R0, -0x326172a9, RZ ;  /* 0xcd9e8d57002a7825 */ /* 0x000fc800078e00ff */
[----:B------:R-:W-:Y:S01]  /*1a5b0*/  FADD.FTZ R2, R16, R13 ;  /* 0x0000000d10027221 */ /* 0x000fe20000010000 */
[----:B------:R-:W-:-:S03]  /*1a5c0*/  F2FP.F16.F32.PACK_AB R23, R18, R21 ;  /* 0x000000151217723e */ /* 0x000fc600000000ff */
[----:B---3--:R-:W-:Y:S01]  /*1a5d0*/  FADD.FTZ R18, R3, R2 ;  /* 0x0000000203127221 */ /* 0x008fe20000010000 */
[----:B------:R-:W-:Y:S02]  /*1a5e0*/  LOP3.LUT R2, R43, R224, R204, 0x96, !PT ;  /* 0x000000e02b027212 */ /* 0x000fe400078e96cc */
[----:B------:R-:W-:-:S03]  /*1a5f0*/  F2FP.F16.F32.PACK_AB R21, R3, R16 ;  /* 0x000000100315723e */ /* 0x000fc600000000ff */
[----:B------:R-:W-:-:S05]  /*1a600*/  IMAD.WIDE.U32 R2, R2, -0x2daee0ad, RZ ;  /* 0xd2511f5302027825 */ /* 0x000fca00078e00ff */
[----:B------:R-:W-:Y:S02]  /*1a610*/  LOP3.LUT R0, R3, R225, R178, 0x96, !PT ;  /* 0x000000e103007212 */ /* 0x000fe400078e96b2 */
[----:B------:R-:W-:Y:S02]  /*1a620*/  LOP3.LUT R3, R121, R221, R42, 0x96, !PT ;  /* 0x000000dd79037212 */ /* 0x000fe400078e962a */
[----:B------:R-:W-:-:S03]  /*1a630*/  PRMT R151, R17, 0x7610, R151 ;  /* 0x0000761011977816 */ /* 0x000fc60000000097 */
[----:B------:R-:W-:Y:S01]  /*1a640*/  IMAD.WIDE.U32 R12, R3, -0x2daee0ad, RZ ;  /* 0xd2511f53030c7825 */ /* 0x000fe200078e00ff */
[----:B------:R-:W-:-:S03]  /*1a650*/  PRMT R150, R17, 0x7632, R150 ;  /* 0x0000763211967816 */ /* 0x000fc60000000096 */
[----:B------:R-:W-:Y:S01]  /*1a660*/  IMAD.WIDE.U32 R16, R0, -0x326172a9, RZ ;  /* 0xcd9e8d5700107825 */ /* 0x000fe200078e00ff */
[----:B------:R-:W-:Y:S02]  /*1a670*/  LOP3.LUT R0, R13, R226, R2, 0x96, !PT ;  /* 0x000000e20d007212 */ /* 0x000fe400078e9602 */
[----:B------:R-:W-:Y:S02]  /*1a680*/  F2FP.F16.F32.PACK_AB R46, R14, R25 ;  /* 0x000000190e2e723e */ /* 0x000fe400000000ff */
[----:B------:R-:W-:Y:S01]  /*1a690*/  F2FP.F16.F32.PACK_AB R22, R15, R27 ;  /* 0x0000001b0f16723e */ /* 0x000fe200000000ff */
[----:B------:R-:W-:Y:S01]  /*1a6a0*/  IMAD.WIDE.U32 R14, R0, -0x326172a9, RZ ;  /* 0xcd9e8d57000e7825 */ /* 0x000fe200078e00ff */
[----:B------:R-:W-:-:S04]  /*1a6b0*/  LOP3.LUT R3, R17, R220, R120, 0x96, !PT ;  /* 0x000000dc11037212 */ /* 0x000fc800078e9678 */
[----:B------:R-:W-:Y:S01]  /*1a6c0*/  LOP3.LUT R0, R15, R230, R16, 0x96, !PT ;  /* 0x000000e60f007212 */ /* 0x000fe200078e9610 */
[----:B------:R-:W-:-:S04]  /*1a6d0*/  IMAD.WIDE.U32 R2, R3, -0x2daee0ad, RZ ;  /* 0xd2511f5303027825 */ /* 0x000fc800078e00ff */
[----:B------:R-:W-:Y:S01]  /*1a6e0*/  IMAD.WIDE.U32 R16, R0, -0x2daee0ad, RZ ;  /* 0xd2511f5300107825 */ /* 0x000fe200078e00ff */
[----:B------:R-:W-:-:S04]  /*1a6f0*/  LOP3.LUT R3, R3, R229, R12, 0x96, !PT ;  /* 0x000000e503037212 */ /* 0x000fc800078e960c */
[----:B------:R-:W-:Y:S01]  /*1a700*/  LOP3.LUT R2, R17, R227, R2, 0x96, !PT ;  /* 0x000000e311027212 */ /* 0x000fe200078e9602 */
[----:B------:R-:W-:Y:S01]  /*1a710*/  IMAD.WIDE.U32 R12, R3, -0x326172a9, RZ ;  /* 0xcd9e8d57030c7825 */ /* 0x000fe200078e00ff */
[----:B------:R-:W-:-:S03]  /*1a720*/  F2FP.F16.F32.PACK_AB R26, R26, R32 ;  /* 0x000000201a1a723e */ /* 0x000fc600000000ff */
[----:B------:R-:W-:Y:S01]  /*1a730*/  IMAD.WIDE.U32 R2, R2, -0x326172a9, RZ ;  /* 0xcd9e8d5702027825 */ /* 0x000fe200078e00ff */
[C---:B------:R-:W-:Y:S02]  /*1a740*/  PRMT R155, R26.reuse, 0x7632, R155 ;  /* 0x000076321a9b7816 */ /* 0x040fe4000000009b */
[----:B------:R-:W-:Y:S02]  /*1a750*/  PRMT R154, R26, 0x7610, R154 ;  /* 0x000076101a9a7816 */ /* 0x000fe4000000009a */
[----:B------:R-:W-:Y:S01]  /*1a760*/  LOP3.LUT R0, R3, R233, R12, 0x96, !PT ;  /* 0x000000e903007212 */ /* 0x000fe200078e960c */
[----:B------:R-:W-:Y:S01]  /*1a770*/  @!P4 HADD2 R62, -R155.H0_H0, -RZ.H0_H0 ;  /* 0xa00000ff9b3ec230 */ /* 0x000fe20000000900 */
[----:B------:R-:W-:Y:S02]  /*1a780*/  PRMT R197, R154, 0x5410, R155 ;  /* 0x000054109ac57816 */ /* 0x000fe4000000009b */
[----:B------:R-:W-:Y:S02]  /*1a790*/  LOP3.LUT R12, R0, 0xff, RZ, 0xc0, !PT ;  /* 0x000000ff000c7812 */ /* 0x000fe400078ec0ff */
[----:B------:R-:W-:-:S02]  /*1a7a0*/  @!P4 PRMT R155, R62, 0x5410, RZ ;  /* 0x000054103e9bc816 */ /* 0x000fc400000000ff */
        /* <DEDUP_REMOVED lines=13> */
[----:B------:R-:W-:Y:S01]  /*1a880*/  @!P0 PRMT R146, R67, 0x5410, RZ ;  /* 0x0000541043928816 */ /* 0x000fe200000000ff */
[----:B------:R-:W1:Y:S01]  /*1a890*/  MUFU.EX2 R25, R76 ;  /* 0x0000004c00197308 */ /* 0x000e620000000800 */
[----:B------:R-:W-:Y:S02]  /*1a8a0*/  ISETP.GE.U32.AND P0, PT, R199, R0, PT ;  /* 0x00000000c700720c */ /* 0x000fe40003f06070 */
[----:B------:R-:W-:Y:S01]  /*1a8b0*/  LOP3.LUT R0, R2, 0xff, RZ, 0xc0, !PT ;  /* 0x000000ff02007812 */ /* 0x000fe200078ec0ff */
[----:B------:R-:W-:Y:S01]  /*1a8c0*/  @!P1 HADD2 R68, -R147.H0_H0, -RZ.H0_H0 ;  /* 0xa00000ff93449230 */ /* 0x000fe20000000900 */
[----:B------:R-:W-:-:S02]  /*1a8d0*/  @!P2 PRMT R150, R65, 0x5410, RZ ;  /* 0x000054104196a816 */ /* 0x000fc400000000ff */
[----:B------:R-:W-:Y:S01]  /*1a8e0*/  LOP3.LUT R15, R13, R228, R14, 0x96, !PT ;  /* 0x000000e40d0f7212 */ /* 0x000fe200078e960e */
[----:B------:R-:W2:Y:S01]  /*1a8f0*/  MUFU.EX2 R17, R77 ;  /* 0x0000004d00117308 */ /* 0x000ea20000000800 */
[----:B------:R-:W-:Y:S02]  /*1a900*/  ISETP.GE.U32.AND P2, PT, R199, R0, PT ;  /* 0x00000000c700720c */ /* 0x000fe40003f46070 */
[--C-:B------:R-:W-:Y:S02]  /*1a910*/  SHF.R.U32.HI R0, RZ, 0x10, R2.reuse ;  /* 0x00000010ff007819 */ /* 0x100fe40000011602 */
[----:B------:R-:W-:Y:S02]  /*1a920*/  LOP3.LUT R14, R2, 0xffff, RZ, 0xc0, !PT ;  /* 0x0000ffff020e7812 */ /* 0x000fe400078ec0ff */
[----:B------:R-:W-:Y:S01]  /*1a930*/  SHF.R.U32.HI R2, RZ, 0x18, R2 ;  /* 0x00000018ff027819 */ /* 0x000fe20000011602 */
[----:B------:R-:W-:Y:S01]  /*1a940*/  @!P5 HADD2 R63, -R154.H0_H0, -RZ.H0_H0 ;  /* 0xa00000ff9a3fd230 */ /* 0x000fe20000000900 */
[----:B------:R-:W-:-:S02]  /*1a950*/  @!P1 PRMT R147, R68, 0x5410, RZ ;  /* 0x0000541044939816 */ /* 0x000fc400000000ff */
[----:B------:R-:W-:Y:S01]  /*1a960*/  ISETP.GE.U32.AND P1, PT, R199, R2, PT ;  /* 0x00000002c700720c */ /* 0x000fe20003f26070 */
[----:B------:R-:W-:Y:S01]  /*1a970*/  IMAD.WIDE.U32 R2, R15, -0x2daee0ad, RZ ;  /* 0xd2511f530f027825 */ /* 0x000fe200078e00ff */
[----:B------:R-:W-:Y:S02]  /*1a980*/  LOP3.LUT R12, R12, 0xff, RZ, 0xc0, !PT ;  /* 0x000000ff0c0c7812 */ /* 0x000fe400078ec0ff */
[----:B------:R-:W-:Y:S02]  /*1a990*/  @!P5 PRMT R154, R63, 0x5410, RZ ;  /* 0x000054103f9ad816 */ /* 0x000fe400000000ff */
[----:B------:R-:W-:Y:S02]  /*1a9a0*/  ISETP.GE.U32.AND P5, PT, R199, R12, PT ;  /* 0x0000000cc700720c */ /* 0x000fe40003fa6070 */
[C---:B------:R-:W-:Y:S02]  /*1a9b0*/  LOP3.LUT R13, R2.reuse, 0xff, RZ, 0xc0, !PT ;  /* 0x000000ff020d7812 */ /* 0x040fe400078ec0ff */
[----:B------:R-:W-:-:S02]  /*1a9c0*/  LOP3.LUT R19, R2, 0xffff, RZ, 0xc0, !PT ;  /* 0x0000ffff02137812 */ /* 0x000fc400078ec0ff */
[--C-:B------:R-:W-:Y:S02]  /*1a9d0*/  SHF.R.U32.HI R15, RZ, 0x10, R2.reuse ;  /* 0x00000010ff0f7819 */ /* 0x100fe40000011602 */
[----:B------:R-:W-:Y:S01]  /*1a9e0*/  SHF.R.U32.HI R12, RZ, 0x18, R2 ;  /* 0x00000018ff0c7819 */ /* 0x000fe20000011602 */
[----:B-1----:R-:W-:Y:S01]  /*1a9f0*/  FADD.FTZ R2, R25, R18 ;  /* 0x0000001219027221 */ /* 0x002fe20000010000 */
[----:B------:R-:W-:Y:S01]  /*1aa00*/  PRMT R132, R24, 0x7610, R132 ;  /* 0x0000761018847816 */ /* 0x000fe20000000084 */
[----:B------:R-:W-:Y:S01]  /*1aa10*/  @!P6 HADD2 R64, -R156.H0_H0, -RZ.H0_H0 ;  /* 0xa00000ff9c40e230 */ /* 0x000fe20000000900 */
[----:B------:R-:W1:Y:S01]  /*1aa20*/  MUFU.EX2 R27, R107 ;  /* 0x0000006b001b7308 */ /* 0x000e620000000800 */
[----:B--2---:R-:W-:Y:S01]  /*1aa30*/  FADD.FTZ R18, R17, R2 ;  /* 0x0000000211127221 */ /* 0x004fe20000010000 */
[----:B------:R-:W-:Y:S02]  /*1aa40*/  LOP3.LUT R0, R0, 0xff, RZ, 0xc0, !PT ;  /* 0x000000ff00007812 */ /* 0x000fe400078ec0ff */
[----:B------:R-:W-:Y:S01]  /*1aa50*/  SHF.R.U32.HI R2, RZ, 0x8, R14 ;  /* 0x00000008ff027819 */ /* 0x000fe2000001160e */
[----:B------:R-:W-:Y:S01]  /*1aa60*/  @!P4 HADD2 R70, -R132.H0_H0, -RZ.H0_H0 ;  /* 0xa00000ff8446c230 */ /* 0x000fe20000000900 */
[----:B------:R-:W-:-:S02]  /*1aa70*/  PRMT R129, R24, 0x7632, R129 ;  /* 0x0000763218817816 */ /* 0x000fc40000000081 */
[----:B------:R-:W-:Y:S01]  /*1aa80*/  @!P6 PRMT R156, R64, 0x5410, RZ ;  /* 0x00005410409ce816 */ /* 0x000fe200000000ff */
[----:B------:R-:W-:Y:S01]  /*1aa90*/  IMAD.MOV.U32 R188, RZ, RZ, R192 ;  /* 0x000000ffffbc7224 */ /* 0x000fe200078e00c0 */
[----:B------:R-:W-:Y:S02]  /*1aaa0*/  ISETP.GE.U32.AND P6, PT, R199, R0, PT ;  /* 0x00000000c700720c */ /* 0x000fe40003fc6070 */
[----:B------:R-:W-:Y:S02]  /*1aab0*/  LOP3.LUT R2, R2, 0xffff, RZ, 0xc0, !PT ;  /* 0x0000ffff02027812 */ /* 0x000fe400078ec0ff */
[----:B------:R-:W-:Y:S02]  /*1aac0*/  LOP3.LUT R0, R3, R231, R16, 0x96, !PT ;  /* 0x000000e703007212 */ /* 0x000fe400078e9610 */
[----:B------:R-:W-:Y:S02]  /*1aad0*/  PRMT R192, R132, 0x5410, R129 ;  /* 0x0000541084c07816 */ /* 0x000fe40000000081 */
[----:B------:R-:W-:-:S02]  /*1aae0*/  PRMT R126, R23, 0x7610, R126 ;  /* 0x00007610177e7816 */ /* 0x000fc4000000007e */
[----:B------:R-:W-:Y:S02]  /*1aaf0*/  @!P4 PRMT R132, R70, 0x5410, RZ ;  /* 0x000054104684c816 */ /* 0x000fe400000000ff */
[----:B------:R-:W-:Y:S02]  /*1ab00*/  ISETP.GE.U32.AND P4, PT, R199, R2, PT ;  /* 0x00000002c700720c */ /* 0x000fe40003f86070 */
[----:B------:R-:W-:Y:S01]  /*1ab10*/  SHF.R.U32.HI R2, RZ, 0x10, R0 ;  /* 0x00000010ff027819 */ /* 0x000fe20000011600 */
[----:B------:R-:W-:Y:S01]  /*1ab20*/  @!P5 HADD2 R79, -R126.H0_H0, -RZ.H0_H0 ;  /* 0xa00000ff7e4fd230 */ /* 0x000fe20000000900 */
[----:B------:R-:W-:Y:S02]  /*1ab30*/  PRMT R127, R23, 0x7632, R127 ;  /* 0x00007632177f7816 */ /* 0x000fe4000000007f */
[----:B------:R-:W-:Y:S01]  /*1ab40*/  PRMT R133, R22, 0x7610, R133 ;  /* 0x0000761016857816 */ /* 0x000fe20000000085 */
[----:B------:R-:W-:Y:S01]  /*1ab50*/  IMAD.MOV.U32 R169, RZ, RZ, R191 ;  /* 0x000000ffffa97224 */ /* 0x000fe200078e00bf */
[----:B------:R-:W2:Y:S01]  /*1ab60*/  MUFU.EX2 R26, R110 ;  /* 0x0000006e001a7308 */ /* 0x000ea20000000800 */
[----:B------:R-:W-:Y:S01]  /*1ab70*/  LOP3.LUT R2, R2, 0xff, RZ, 0xc0, !PT ;  /* 0x000000ff02027812 */ /* 0x000fe200078ec0ff */
[----:B-1----:R-:W-:Y:S01]  /*1ab80*/  FADD.FTZ R3, R27, R20 ;  /* 0x000000141b037221 */ /* 0x002fe20000010000 */
[----:B------:R-:W-:Y:S01]  /*1ab90*/  F2FP.F16.F32.PACK_AB R17, R17, R25 ;  /* 0x000000191111723e */ /* 0x000fe200000000ff */
[----:B------:R-:W-:Y:S01]  /*1aba0*/  @!P2 HADD2 R89, -R133.H0_H0, -RZ.H0_H0 ;  /* 0xa00000ff8559a230 */ /* 0x000fe20000000900 */
[----:B------:R-:W-:-:S02]  /*1abb0*/  PRMT R191, R126, 0x5410, R127 ;  /* 0x000054107ebf7816 */ /* 0x000fc4000000007f */
[----:B------:R-:W-:Y:S01]  /*1abc0*/  @!P5 PRMT R126, R79, 0x5410, RZ ;  /* 0x000054104f7ed816 */ /* 0x000fe200000000ff */
[----:B------:R1:W-:Y:S01]  /*1abd0*/  MUFU.EX2 R25, R219 ;  /* 0x000000db00197308 */ /* 0x0003e20000000800 */
[----:B------:R-:W-:Y:S02]  /*1abe0*/  PRMT R130, R22, 0x7632, R130 ;  /* 0x0000763216827816 */ /* 0x000fe40000000082 */
[----:B------:R-:W-:Y:S02]  /*1abf0*/  ISETP.GE.U32.AND P5, PT, R199, R2, PT ;  /* 0x00000002c700720c */ /* 0x000fe40003fa6070 */
[----:B------:R-:W-:-:S03]  /*1ac00*/  LOP3.LUT R2, R0, 0xff, RZ, 0xc0, !PT ;  /* 0x000000ff00027812 */ /* 0x000fc600078ec0ff */
[----:B------:R-:W3:Y:S01]  /*1ac10*/  MUFU.EX2 R20, R114 ;  /* 0x0000007200147308 */ /* 0x000ee20000000800 */
[----:B------:R-:W-:Y:S01]  /*1ac20*/  @!P4 HADD2 R90, -R130.H0_H0, -RZ.H0_H0 ;  /* 0xa00000ff825ac230 */ /* 0x000fe20000000900 */
[----:B------:R-:W-:Y:S01]  /*1ac30*/  PRMT R131, R21, 0x7632, R131 ;  /* 0x0000763215837816 */ /* 0x000fe20000000083 */
[----:B------:R-:W-:Y:S02]  /*1ac40*/  @!P0 HADD2 R74, -R127.H0_H0, -RZ.H0_H0 ;  /* 0xa00000ff7f4a8230 */ /* 0x000fe40000000900 */
[----:B-1----:R-:W-:Y:S02]  /*1ac50*/  IMAD.MOV.U32 R219, RZ, RZ, R169 ;  /* 0x000000ffffdb7224 */ /* 0x002fe400078e00a9 */
[----:B------:R-:W-:Y:S02]  /*1ac60*/  IMAD.MOV.U32 R169, RZ, RZ, R188 ;  /* 0x000000ffffa97224 */ /* 0x000fe400078e00bc */
[----:B------:R-:W-:Y:S01]  /*1ac70*/  IMAD.MOV.U32 R188, RZ, RZ, R194 ;  /* 0x000000ffffbc7224 */ /* 0x000fe200078e00c2 */
[----:B------:R-:W-:Y:S01]  /*1ac80*/  PRMT R194, R133, 0x5410, R130 ;  /* 0x0000541085c27816 */ /* 0x000fe20000000082 */
[----:B------:R-:W1:Y:S01]  /*1ac90*/  MUFU.EX2 R14, R119 ;  /* 0x00000077000e7308 */ /* 0x000e620000000800 */
[----:B------:R-:W-:-:S02]  /*1aca0*/  @!P2 PRMT R133, R89, 0x5410, RZ ;  /* 0x000054105985a816 */ /* 0x000fc400000000ff */
[----:B------:R-:W-:Y:S02]  /*1acb0*/  ISETP.GE.U32.AND P2, PT, R199, R2, PT ;  /* 0x00000002c700720c */ /* 0x000fe40003f46070 */
[----:B------:R-:W-:Y:S02]  /*1acc0*/  SHF.R.U32.HI R2, RZ, 0x18, R0 ;  /* 0x00000018ff027819 */ /* 0x000fe40000011600 */
[----:B------:R-:W-:Y:S01]  /*1acd0*/  LOP3.LUT R0, R0, 0xffff, RZ, 0xc0, !PT ;  /* 0x0000ffff00007812 */ /* 0x000fe200078ec0ff */
[----:B------:R-:W-:Y:S01]  /*1ace0*/  @!P1 HADD2 R91, -R131.H0_H0, -RZ.H0_H0 ;  /* 0xa00000ff835b9230 */ /* 0x000fe20000000900 */
[----:B------:R-:W-:Y:S02]  /*1acf0*/  @!P4 PRMT R130, R90, 0x5410, RZ ;  /* 0x000054105a82c816 */ /* 0x000fe400000000ff */
[----:B------:R-:W-:Y:S02]  /*1ad00*/  PRMT R128, R21, 0x7610, R128 ;  /* 0x0000761015807816 */ /* 0x000fe40000000080 */
[----:B------:R-:W-:-:S02]  /*1ad10*/  ISETP.GE.U32.AND P4, PT, R199, R2, PT ;  /* 0x00000002c700720c */ /* 0x000fc40003f86070 */
[----:B------:R-:W-:Y:S01]  /*1ad20*/  @!P0 PRMT R127, R74, 0x5410, RZ ;  /* 0x000054104a7f8816 */ /* 0x000fe200000000ff */
[----:B------:R-:W-:Y:S01]  /*1ad30*/  IMAD.MOV.U32 R74, RZ, RZ, R45 ;  /* 0x000000ffff4a7224 */ /* 0x000fe200078e002d */
[----:B------:R-:W-:Y:S01]  /*1ad40*/  LOP3.LUT R2, R15, 0xff, RZ, 0xc0, !PT ;  /* 0x000000ff0f027812 */ /* 0x000fe200078ec0ff */
[C---:B--2---:R-:W-:Y:S01]  /*1ad50*/  FADD.FTZ R3, R26.reuse, R3 ;  /* 0x000000031a037221 */ /* 0x044fe20000010000 */
[----:B------:R-:W-:Y:S01]  /*1ad60*/  SHF.R.U32.HI R0, RZ, 0x8, R0 ;  /* 0x00000008ff007819 */ /* 0x000fe20000011600 */
[----:B------:R-:W-:Y:S01]  /*1ad70*/  IMAD.MOV.U32 R45, RZ, RZ, R193 ;  /* 0x000000ffff2d7224 */ /* 0x000fe200078e00c1 */
[----:B------:R-:W2:Y:S01]  /*1ad80*/  MUFU.EX2 R15, R102 ;  /* 0x00000066000f7308 */ /* 0x000ea20000000800 */
[----:B------:R-:W-:Y:S01]  /*1ad90*/  F2FP.F16.F32.PACK_AB R16, R26, R27 ;  /* 0x0000001b1a10723e */ /* 0x000fe200000000ff */
[----:B------:R-:W-:Y:S01]  /*1ada0*/  @!P6 HADD2 R92, -R128.H0_H0, -RZ.H0_H0 ;  /* 0xa00000ff805ce230 */ /* 0x000fe20000000900 */
[----:B------:R-:W-:Y:S02]  /*1adb0*/  PRMT R193, R128, 0x5410, R131 ;  /* 0x0000541080c17816 */ /* 0x000fe40000000083 */
[----:B------:R-:W-:Y:S01]  /*1adc0*/  @!P1 PRMT R131, R91, 0x5410, RZ ;  /* 0x000054105b839816 */ /* 0x000fe200000000ff */
[----:B---3--:R-:W-:Y:S01]  /*1add0*/  FADD.FTZ R3, R20, R3 ;  /* 0x0000000314037221 */ /* 0x008fe20000010000 */
[----:B------:R-:W-:Y:S01]  /*1ade0*/  ISETP.GE.U32.AND P1, PT, R199, R2, PT ;  /* 0x00000002c700720c */ /* 0x000fe20003f26070 */
[----:B------:R3:W-:Y:S01]  /*1adf0*/  MUFU.EX2 R22, R138 ;  /* 0x0000008a00167308 */ /* 0x0007e20000000800 */
[----:B------:R-:W-:Y:S01]  /*1ae00*/  LOP3.LUT R0, R0, 0xffff, RZ, 0xc0, !PT ;  /* 0x0000ffff00007812 */ /* 0x000fe200078ec0ff */
[----:B------:R-:W-:Y:S01]  /*1ae10*/  @!P3 HADD2 R72, -R129.H0_H0, -RZ.H0_H0 ;  /* 0xa00000ff8148b230 */ /* 0x000fe20000000900 */
[----:B------:R-:W-:-:S02]  /*1ae20*/  @!P6 PRMT R128, R92, 0x5410, RZ ;  /* 0x000054105c80e816 */ /* 0x000fc400000000ff */
[----:B------:R-:W-:-:S03]  /*1ae30*/  ISETP.GE.U32.AND P0, PT, R199, R12, PT ;  /* 0x0000000cc700720c */ /* 0x000fc60003f06070 */
[----:B------:R-:W4:Y:S01]  /*1ae40*/  MUFU.EX2 R2, R103 ;  /* 0x0000006700027308 */ /* 0x000f220000000800 */
[----:B------:R-:W-:Y:S01]  /*1ae50*/  ISETP.GE.U32.AND P6, PT, R199, R0, PT ;  /* 0x00000000c700720c */ /* 0x000fe20003fc6070 */
[C---:B-1----:R-:W-:Y:S01]  /*1ae60*/  FADD.FTZ R12, R14.reuse, R3 ;  /* 0x000000030e0c7221 */ /* 0x042fe20000010000 */
[----:B------:R-:W-:Y:S02]  /*1ae70*/  SHF.R.U32.HI R0, RZ, 0x8, R19 ;  /* 0x00000008ff007819 */ /* 0x000fe40000011613 */
[----:B------:R-:W-:Y:S02]  /*1ae80*/  F2FP.F16.F32.PACK_AB R3, R14, R20 ;  /* 0x000000140e03723e */ /* 0x000fe400000000ff */
[C---:B---3--:R-:W-:Y:S01]  /*1ae90*/  PRMT R138, R16.reuse, 0x7610, R138 ;  /* 0x00007610108a7816 */ /* 0x048fe2000000008a */
[----:B------:R-:W1:Y:S01]  /*1aea0*/  MUFU.EX2 R14, R49 ;  /* 0x00000031000e7308 */ /* 0x000e620000000800 */
[----:B------:R-:W-:Y:S01]  /*1aeb0*/  PRMT R135, R16, 0x7632, R135 ;  /* 0x0000763210877816 */ /* 0x000fe20000000087 */
[----:B------:R-:W-:-:S02]  /*1aec0*/  IMAD.MOV.U32 R19, RZ, RZ, R45 ;  /* 0x000000ffff137224 */ /* 0x000fc400078e002d */
[----:B------:R-:W-:Y:S01]  /*1aed0*/  @!P2 HADD2 R93, -R138.H0_H0, -RZ.H0_H0 ;  /* 0xa00000ff8a5da230 */ /* 0x000fe20000000900 */
[----:B------:R-:W-:Y:S01]  /*1aee0*/  @!P3 PRMT R129, R72, 0x5410, RZ ;  /* 0x000054104881b816 */ /* 0x000fe200000000ff */
[----:B------:R-:W-:Y:S01]  /*1aef0*/  IMAD.MOV.U32 R45, RZ, RZ, R173 ;  /* 0x000000ffff2d7224 */ /* 0x000fe200078e00ad */
[----:B------:R-:W-:Y:S02]  /*1af00*/  LOP3.LUT R0, R0, 0xffff, RZ, 0xc0, !PT ;  /* 0x0000ffff00007812 */ /* 0x000fe400078ec0ff */
[----:B------:R-:W-:Y:S01]  /*1af10*/  ISETP.GE.U32.AND P3, PT, R199, R13, PT ;  /* 0x0000000dc700720c */ /* 0x000fe20003f66070 */
[----:B------:R-:W-:Y:S01]  /*1af20*/  MUFU.EX2 R24, R123 ;  /* 0x0000007b00187308 */ /* 0x000fe20000000800 */
[----:B------:R-:W-:Y:S02]  /*1af30*/  PRMT R173, R138, 0x5410, R135 ;  /* 0x000054108aad7816 */ /* 0x000fe40000000087 */
[----:B------:R-:W-:Y:S02]  /*1af40*/  @!P2 PRMT R138, R93, 0x5410, RZ ;  /* 0x000054105d8aa816 */ /* 0x000fe400000000ff */
[----:B------:R-:W-:-:S03]  /*1af50*/  ISETP.GE.U32.AND P2, PT, R199, R0, PT ;  /* 0x00000000c700720c */ /* 0x000fc60003f46070 */
[----:B------:R-:W3:Y:S01]  /*1af60*/  MUFU.EX2 R13, R50 ;  /* 0x00000032000d7308 */ /* 0x000ee20000000800 */
[----:B--2---:R-:W-:Y:S01]  /*1af70*/  FADD.FTZ R0, R15, R18 ;  /* 0x000000120f007221 */ /* 0x004fe20000010000 */
[C---:B------:R-:W-:Y:S02]  /*1af80*/  PRMT R145, R3.reuse, 0x7610, R145 ;  /* 0x0000761003917816 */ /* 0x040fe40000000091 */
[----:B------:R-:W-:Y:S01]  /*1af90*/  PRMT R144, R3, 0x7632, R144 ;  /* 0x0000763203907816 */ /* 0x000fe20000000090 */
[----:B----4-:R-:W-:-:S03]  /*1afa0*/  FADD.FTZ R3, R2, R0 ;  /* 0x0000000002037221 */ /* 0x010fc60000010000 */
[----:B------:R-:W2:Y:S01]  /*1afb0*/  MUFU.EX2 R20, R234 ;  /* 0x000000ea00147308 */ /* 0x000ea20000000800 */
[----:B------:R-:W-:-:S07]  /*1afc0*/  F2FP.F16.F32.PACK_AB R0, R2, R15 ;  /* 0x0000000f0200723e */ /* 0x000fce00000000ff */
[----:B------:R-:W4:Y:S01]  /*1afd0*/  MUFU.EX2 R23, R124 ;  /* 0x0000007c00177308 */ /* 0x000f220000000800 */
[----:B------:R-:W-:-:S07]  /*1afe0*/  PRMT R143, R0, 0x7610, R143 ;  /* 0x00007610008f7816 */ /* 0x000fce000000008f */
[----:B------:R-:W4:Y:S01]  /*1aff0*/  MUFU.EX2 R16, R106 ;  /* 0x0000006a00107308 */ /* 0x000f220000000800 */
[----:B------:R-:W-:Y:S01]  /*1b000*/  PRMT R142, R0, 0x7632, R142 ;  /* 0x00007632008e7816 */ /* 0x000fe2000000008e */
[----:B-1----:R-:W-:-:S06]  /*1b010*/  FADD.FTZ R0, R14, R30 ;  /* 0x0000001e0e007221 */ /* 0x002fcc0000010000 */
[----:B------:R-:W1:Y:S01]  /*1b020*/  MUFU.EX2 R26, R134 ;  /* 0x00000086001a7308 */ /* 0x000e620000000800 */
[----:B---3--:R-:W-:-:S07]  /*1b030*/  FADD.FTZ R30, R13, R0 ;  /* 0x000000000d1e7221 */ /* 0x008fce0000010000 */
[----:B------:R-:W3:Y:S01]  /*1b040*/  MUFU.EX2 R15, R105 ;  /* 0x00000069000f7308 */ /* 0x000ee20000000800 */
[----:B------:R-:W-:Y:S01]  /*1b050*/  FADD.FTZ R0, R25, R29 ;  /* 0x0000001d19007221 */ /* 0x000fe20000010000 */
[----:B------:R-:W-:Y:S01]  /*1b060*/  FADD.FTZ R2, R24, R12 ;  /* 0x0000000c18027221 */ /* 0x000fe20000010000 */
[----:B------:R-:W-:Y:S02]  /*1b070*/  F2FP.F16.F32.PACK_AB R39, R13, R14 ;  /* 0x0000000e0d27723e */ /* 0x000fe400000000ff */
[----:B------:R-:W-:Y:S01]  /*1b080*/  F2FP.F16.F32.PACK_AB R47, R28, R31 ;  /* 0x0000001f1c2f723e */ /* 0x000fe200000000ff */
[----:B--2---:R-:W-:Y:S02]  /*1b090*/  FADD.FTZ R28, R20, R0 ;  /* 0x00000000141c7221 */ /* 0x004fe40000010000 */
[----:B------:R-:W2:Y:S01]  /*1b0a0*/  MUFU.EX2 R13, R101 ;  /* 0x00000065000d7308 */ /* 0x000ea20000000800 */
[----:B----4-:R-:W-:Y:S01]  /*1b0b0*/  FADD.FTZ R2, R23, R2 ;  /* 0x0000000217027221 */ /* 0x010fe20000010000 */
[----:B------:R-:W-:-:S03]  /*1b0c0*/  FADD.FTZ R0, R16, R3 ;  /* 0x0000000310007221 */ /* 0x000fc60000010000 */
[----:B-1----:R-:W-:-:S03]  /*1b0d0*/  FADD.FTZ R3, R26, R2 ;  /* 0x000000021a037221 */ /* 0x002fc60000010000 */
[----:B------:R-:W1:Y:S01]  /*1b0e0*/  MUFU.EX2 R12, R109 ;  /* 0x0000006d000c7308 */ /* 0x000e620000000800 */
[----:B---3--:R-:W-:Y:S01]  /*1b0f0*/  FADD.FTZ R2, R15, R0 ;  /* 0x000000000f027221 */ /* 0x008fe20000010000 */
[----:B------:R-:W-:Y:S01]  /*1b100*/  LEA R0, R235, 0x2, 0x2 ;  /* 0x00000002eb007811 */ /* 0x000fe200078e10ff */
[----:B------:R-:W-:Y:S01]  /*1b110*/  IMAD.MOV.U32 R44, RZ, RZ, R172 ;  /* 0x000000ffff2c7224 */ /* 0x000fe200078e00ac */
[----:B------:R-:W-:Y:S02]  /*1b120*/  F2FP.F16.F32.PACK_AB R23, R23, R24 ;  /* 0x000000181717723e */ /* 0x000fe400000000ff */
[----:B------:R-:W-:Y:S02]  /*1b130*/  LOP3.LUT R0, R177, R209, R0, 0x96, !PT ;  /* 0x000000d1b1007212 */ /* 0x000fe400078e9600 */
[----:B------:R-:W-:Y:S01]  /*1b140*/  F2FP.F16.F32.PACK_AB R40, R20, R25 ;  /* 0x000000191428723e */ /* 0x000fe200000000ff */
[----:B------:R-:W-:Y:S01]  /*1b150*/  IMAD.MOV.U32 R25, RZ, RZ, R44 ;  /* 0x000000ffff197224 */ /* 0x000fe200078e002c */
[----:B------:R-:W-:Y:S01]  /*1b160*/  F2FP.F16.F32.PACK_AB R24, R22, R26 ;  /* 0x0000001a1618723e */ /* 0x000fe200000000ff */
[----:B------:R-:W-:-:S02]  /*1b170*/  IMAD.MOV.U32 R26, RZ, RZ, R45 ;  /* 0x000000ffff1a7224 */ /* 0x000fc400078e002d */
[----:B--2---:R-:W-:Y:S01]  /*1b180*/  FADD.FTZ R2, R13, R2 ;  /* 0x000000020d027221 */ /* 0x004fe20000010000 */
[----:B------:R-:W-:-:S04]  /*1b190*/  IMAD.WIDE.U32 R44, R0, -0x326172a9, RZ ;  /* 0xcd9e8d57002c7825 */ /* 0x000fc800078e00ff */
[----:B-1----:R-:W-:Y:S01]  /*1b1a0*/  FADD.FTZ R18, R12, R2 ;  /* 0x000000020c127221 */ /* 0x002fe20000010000 */
[----:B------:R-:W-:Y:S01]  /*1b1b0*/  LOP3.LUT R2, R45, R224, R204, 0x96, !PT ;  /* 0x000000e02d027212 */ /* 0x000fe200078e96cc */
[----:B------:R-:W-:-:S04]  /*1b1c0*/  FADD.FTZ R20, R22, R3 ;  /* 0x0000000316147221 */ /* 0x000fc80000010000 */
[----:B------:R-:W-:-:S05]  /*1b1d0*/  IMAD.WIDE.U32 R2, R2, -0x2daee0ad, RZ ;  /* 0xd2511f5302027825 */ /* 0x000fca00078e00ff */
[----:B------:R-:W-:Y:S02]  /*1b1e0*/  LOP3.LUT R0, R3, R225, R178, 0x96, !PT ;  /* 0x000000e103007212 */ /* 0x000fe400078e96b2 */
[----:B------:R-:W-:Y:S02]  /*1b1f0*/  LOP3.LUT R3, R121, R221, R44, 0x96, !PT ;  /* 0x000000dd79037212 */ /* 0x000fe400078e962c */
[----:B------:R-:W-:-:S03]  /*1b200*/  F2FP.F16.F32.PACK_AB R22, R12, R13 ;  /* 0x0000000d0c16723e */ /* 0x000fc600000000ff */
[----:B------:R-:W-:Y:S01]  /*1b210*/  IMAD.WIDE.U32 R12, R3, -0x2daee0ad, RZ ;  /* 0xd2511f53030c7825 */ /* 0x000fe200078e00ff */
[C---:B------:R-:W-:Y:S02]  /*1b220*/  PRMT R134, R17.reuse, 0x7610, R134 ;  /* 0x0000761011867816 */ /* 0x040fe40000000086 */
[----:B------:R-:W-:Y:S02]  /*1b230*/  PRMT R139, R17, 0x7632, R139 ;  /* 0x00007632118b7816 */ /* 0x000fe4000000008b */
[----:B------:R-:W-:Y:S01]  /*1b240*/  F2FP.F16.F32.PACK_AB R21, R15, R16 ;  /* 0x000000100f15723e */ /* 0x000fe200000000ff */
        /* <DEDUP_REMOVED lines=22> */
[----:B------:R-:W-:Y:S01]  /*1b3b0*/  LOP3.LUT R12, R12, 0xffff, RZ, 0xc0, !PT ;  /* 0x0000ffff0c0c7812 */ /* 0x000fe200078ec0ff */
[----:B------:R-:W-:Y:S01]  /*1b3c0*/  @!P0 HADD2 R99, -R142.H0_H0, -RZ.H0_H0 ;  /* 0xa00000ff8e638230 */ /* 0x000fe20000000900 */
[----:B------:R-:W-:Y:S02]  /*1b3d0*/  @!P3 PRMT R145, R98, 0x5410, RZ ;  /* 0x000054106291b816 */ /* 0x000fe400000000ff */
[----:B------:R-:W-:Y:S02]  /*1b3e0*/  ISETP.GE.U32.AND P3, PT, R199, R12, PT ;  /* 0x0000000cc700720c */ /* 0x000fe40003f66070 */
[--C-:B------:R-:W-:Y:S01]  /*1b3f0*/  SHF.R.U32.HI R12, RZ, 0x10, R0.reuse ;  /* 0x00000010ff0c7819 */ /* 0x100fe20000011600 */
[----:B------:R-:W-:Y:S01]  /*1b400*/  IMAD.MOV.U32 R91, RZ, RZ, R189 ;  /* 0x000000ffff5b7224 */ /* 0x000fe200078e00bd */
[----:B------:R-:W-:Y:S01]  /*1b410*/  SHF.R.U32.HI R0, RZ, 0x18, R0 ;  /* 0x00000018ff007819 */ /* 0x000fe20000011600 */
[----:B------:R-:W-:Y:S01]  /*1b420*/  @!P2 HADD2 R97, -R144.H0_H0, -RZ.H0_H0 ;  /* 0xa00000ff9061a230 */ /* 0x000fe20000000900 */
[----:B------:R-:W-:-:S02]  /*1b430*/  PRMT R189, R143, 0x5410, R142 ;  /* 0x000054108fbd7816 */ /* 0x000fc4000000008e */
[----:B------:R-:W-:Y:S02]  /*1b440*/  @!P0 PRMT R142, R99, 0x5410, RZ ;  /* 0x00005410638e8816 */ /* 0x000fe400000000ff */
[----:B------:R-:W-:Y:S01]  /*1b450*/  ISETP.GE.U32.AND P0, PT, R199, R0, PT ;  /* 0x00000000c700720c */ /* 0x000fe20003f06070 */
[----:B------:R1:W2:Y:S01]  /*1b460*/  MUFU.EX2 R27, R240 ;  /* 0x000000f0001b7308 */ /* 0x0002a20000000800 */
[----:B------:R-:W-:Y:S01]  /*1b470*/  LOP3.LUT R0, R2, 0xff, RZ, 0xc0, !PT ;  /* 0x000000ff02007812 */ /* 0x000fe200078ec0ff */
[----:B------:R-:W-:Y:S01]  /*1b480*/  @!P1 HADD2 R100, -R143.H0_H0, -RZ.H0_H0 ;  /* 0xa00000ff8f649230 */ /* 0x000fe20000000900 */
[----:B------:R-:W-:Y:S02]  /*1b490*/  @!P2 PRMT R144, R97, 0x5410, RZ ;  /* 0x000054106190a816 */ /* 0x000fe400000000ff */
[----:B------:R-:W-:Y:S02]  /*1b4a0*/  LOP3.LUT R15, R13, R228, R14, 0x96, !PT ;  /* 0x000000e40d0f7212 */ /* 0x000fe400078e960e */
[----:B------:R-:W-:-:S02]  /*1b4b0*/  ISETP.GE.U32.AND P2, PT, R199, R0, PT ;  /* 0x00000000c700720c */ /* 0x000fc40003f46070 */
[--C-:B------:R-:W-:Y:S02]  /*1b4c0*/  SHF.R.U32.HI R0, RZ, 0x10, R2.reuse ;  /* 0x00000010ff007819 */ /* 0x100fe40000011602 */
[----:B------:R-:W-:Y:S02]  /*1b4d0*/  LOP3.LUT R14, R2, 0xffff, RZ, 0xc0, !PT ;  /* 0x0000ffff020e7812 */ /* 0x000fe400078ec0ff */
[----:B------:R-:W-:Y:S01]  /*1b4e0*/  SHF.R.U32.HI R2, RZ, 0x18, R2 ;  /* 0x00000018ff027819 */ /* 0x000fe20000011602 */
[----:B-1----:R-:W-:Y:S02]  /*1b4f0*/  IMAD.MOV.U32 R240, RZ, RZ, R26 ;  /* 0x000000fffff07224 */ /* 0x002fe400078e001a */
[----:B------:R1:W-:Y:S01]  /*1b500*/  MUFU.EX2 R26, R242 ;  /* 0x000000f2001a7308 */ /* 0x0003e20000000800 */
[----:B------:R-:W-:Y:S01]  /*1b510*/  @!P5 HADD2 R95, -R134.H0_H0, -RZ.H0_H0 ;  /* 0xa00000ff865fd230 */ /* 0x000fe20000000900 */
[----:B------:R-:W-:Y:S02]  /*1b520*/  @!P1 PRMT R143, R100, 0x5410, RZ ;  /* 0x00005410648f9816 */ /* 0x000fe400000000ff */
[----:B------:R-:W-:Y:S01]  /*1b530*/  ISETP.GE.U32.AND P1, PT, R199, R2, PT ;  /* 0x00000002c700720c */ /* 0x000fe20003f26070 */
[----:B------:R-:W-:Y:S01]  /*1b540*/  IMAD.WIDE.U32 R2, R15, -0x2daee0ad, RZ ;  /* 0xd2511f530f027825 */ /* 0x000fe200078e00ff */
[----:B------:R-:W-:-:S03]  /*1b550*/  LOP3.LUT R12, R12, 0xff, RZ, 0xc0, !PT ;  /* 0x000000ff0c0c7812 */ /* 0x000fc600078ec0ff */
[----:B------:R-:W-:Y:S01]  /*1b560*/  @!P6 HADD2 R96, -R135.H0_H0, -RZ.H0_H0 ;  /* 0xa00000ff8760e230 */ /* 0x000fe20000000900 */
[----:B------:R3:W-:Y:S01]  /*1b570*/  MUFU.EX2 R17, R186 ;  /* 0x000000ba00117308 */ /* 0x0007e20000000800 */
[----:B-1----:R-:W-:-:S07]  /*1b580*/  IMAD.MOV.U32 R242, RZ, RZ, R25 ;  /* 0x000000fffff27224 */ /* 0x002fce00078e0019 */
[----:B------:R-:W1:Y:S01]  /*1b590*/  MUFU.EX2 R25, R122 ;  /* 0x0000007a00197308 */ /* 0x000e620000000800 */
[----:B------:R-:W-:Y:S02]  /*1b5a0*/  @!P5 PRMT R134, R95, 0x5410, RZ ;  /* 0x000054105f86d816 */ /* 0x000fe400000000ff */
[----:B------:R-:W-:Y:S02]  /*1b5b0*/  LOP3.LUT R0, R0, 0xff, RZ, 0xc0, !PT ;  /* 0x000000ff00007812 */ /* 0x000fe400078ec0ff */
[----:B------:R-:W-:Y:S01]  /*1b5c0*/  ISETP.GE.U32.AND P5, PT, R199, R12, PT ;  /* 0x0000000cc700720c */ /* 0x000fe20003fa6070 */
[----:B---3--:R-:W-:Y:S01]  /*1b5d0*/  IMAD.MOV.U32 R186, RZ, RZ, R19 ;  /* 0x000000ffffba7224 */ /* 0x008fe200078e0013 */
[C---:B------:R-:W-:Y:S02]  /*1b5e0*/  LOP3.LUT R13, R2.reuse, 0xff, RZ, 0xc0, !PT ;  /* 0x000000ff020d7812 */ /* 0x040fe400078ec0ff */
[----:B------:R-:W-:Y:S02]  /*1b5f0*/  LOP3.LUT R19, R2, 0xffff, RZ, 0xc0, !PT ;  /* 0x0000ffff02137812 */ /* 0x000fe400078ec0ff */
[----:B------:R-:W-:-:S02]  /*1b600*/  SHF.R.U32.HI R15, RZ, 0x10, R2 ;  /* 0x00000010ff0f7819 */ /* 0x000fc40000011602 */
[----:B------:R-:W-:Y:S01]  /*1b610*/  SHF.R.U32.HI R12, RZ, 0x18, R2 ;  /* 0x00000018ff0c7819 */ /* 0x000fe20000011602 */
[----:B------:R-:W-:Y:S01]  /*1b620*/  IMAD.MOV.U32 R2, RZ, RZ, R248 ;  /* 0x000000ffff027224 */ /* 0x000fe200078e00f8 */
[----:B------:R-:W-:Y:S01]  /*1b630*/  @!P6 PRMT R135, R96, 0x5410, RZ ;  /* 0x000054106087e816 */ /* 0x000fe200000000ff */
[----:B------:R-:W3:Y:S01]  /*1b640*/  LDL.LU R248, [R1+0x508] ;  /* 0x0005080001f87983 */ /* 0x000ee20000300800 */
[----:B------:R-:W-:Y:S02]  /*1b650*/  ISETP.GE.U32.AND P6, PT, R199, R0, PT ;  /* 0x00000000c700720c */ /* 0x000fe40003fc6070 */
[----:B------:R-:W-:Y:S01]  /*1b660*/  LOP3.LUT R0, R3, R231, R16, 0x96, !PT ;  /* 0x000000e703007212 */ /* 0x000fe200078e9610 */
[----:B--2---:R-:W-:Y:S01]  /*1b670*/  FADD.FTZ R3, R27, R20 ;  /* 0x000000141b037221 */ /* 0x004fe20000010000 */
[----:B------:R-:W-:Y:S02]  /*1b680*/  IMAD.MOV.U32 R20, RZ, RZ, R2 ;  /* 0x000000ffff147224 */ /* 0x000fe400078e0002 */
[----:B-1----:R-:W-:Y:S01]  /*1b690*/  FADD.FTZ R2, R25, R18 ;  /* 0x0000001219027221 */ /* 0x002fe20000010000 */
[----:B------:R-:W-:-:S02]  /*1b6a0*/  IMAD.MOV.U32 R18, RZ, RZ, R170 ;  /* 0x000000ffff127224 */ /* 0x000fc400078e00aa */
[C---:B------:R-:W-:Y:S01]  /*1b6b0*/  FADD.FTZ R3, R26.reuse, R3 ;  /* 0x000000031a037221 */ /* 0x040fe20000010000 */
[----:B------:R-:W-:Y:S01]  /*1b6c0*/  F2FP.F16.F32.PACK_AB R16, R26, R27 ;  /* 0x0000001b1a10723e */ /* 0x000fe200000000ff */
[----:B------:R-:W2:Y:S01]  /*1b6d0*/  LDL.LU R170, [R1+0x504] ;  /* 0x0005040001aa7983 */ /* 0x000ea20000300800 */
[----:B------:R-:W-:Y:S02]  /*1b6e0*/  IMAD.MOV.U32 R26, RZ, RZ, R18 ;  /* 0x000000ffff1a7224 */ /* 0x000fe400078e0012 */
[----:B------:R-:W-:Y:S02]  /*1b6f0*/  FADD.FTZ R18, R17, R2 ;  /* 0x0000000211127221 */ /* 0x000fe40000010000 */
[----:B------:R-:W4:Y:S01]  /*1b700*/  LDL.LU R2, [R1+0x1cc] ;  /* 0x0001cc0001027983 */ /* 0x000f220000300800 */
[----:B------:R-:W-:Y:S02]  /*1b710*/  PRMT R125, R23, 0x7610, R125 ;  /* 0x00007610177d7816 */ /* 0x000fe4000000007d */
[----:B------:R-:W-:-:S02]  /*1b720*/  F2FP.F16.F32.PACK_AB R17, R17, R25 ;  /* 0x000000191111723e */ /* 0x000fc400000000ff */
[----:B------:R-:W-:Y:S01]  /*1b730*/  PRMT R124, R23, 0x7632, R124 ;  /* 0x00007632177c7816 */ /* 0x000fe2000000007c */
[----:B------:R-:W-:Y:S02]  /*1b740*/  @!P4 HADD2 R104, -R125.H0_H0, -RZ.H0_H0 ;  /* 0xa00000ff7d68c230 */ /* 0x000fe40000000900 */
[----:B------:R-:W-:Y:S02]  /*1b750*/  IMAD.MOV.U32 R23, RZ, RZ, R171 ;  /* 0x000000ffff177224 */ /* 0x000fe400078e00ab */
[----:B----4-:R-:W-:Y:S01]  /*1b760*/  IMAD.MOV.U32 R25, RZ, RZ, R2 ;  /* 0x000000ffff197224 */ /* 0x010fe200078e0002 */
[----:B------:R-:W-:Y:S01]  /*1b770*/  SHF.R.U32.HI R2, RZ, 0x8, R14 ;  /* 0x00000008ff027819 */ /* 0x000fe2000001160e */
[----:B--2---:R-:W-:Y:S01]  /*1b780*/  IMAD.MOV.U32 R171, RZ, RZ, R170 ;  /* 0x000000ffffab7224 */ /* 0x004fe200078e00aa */
[----:B------:R-:W-:Y:S02]  /*1b790*/  PRMT R170, R125, 0x5410, R124 ;  /* 0x000054107daa7816 */ /* 0x000fe4000000007c */
[----:B------:R-:W-:-:S02]  /*1b7a0*/  LOP3.LUT R2, R2, 0xffff, RZ, 0xc0, !PT ;  /* 0x0000ffff02027812 */ /* 0x000fc400078ec0ff */
[----:B------:R-:W-:Y:S01]  /*1b7b0*/  @!P4 PRMT R125, R104, 0x5410, RZ ;  /* 0x00005410687dc816 */ /* 0x000fe200000000ff */
[----:B------:R-:W-:Y:S01]  /*1b7c0*/  IMAD.MOV.U32 R14, RZ, RZ, R180 ;  /* 0x000000ffff0e7224 */ /* 0x000fe200078e00b4 */
[----:B------:R-:W-:Y:S01]  /*1b7d0*/  ISETP.GE.U32.AND P4, PT, R199, R2, PT ;  /* 0x00000002c700720c */ /* 0x000fe20003f86070 */
[----:B------:R-:W-:Y:S01]  /*1b7e0*/  IMAD.MOV.U32 R2, RZ, RZ, R20 ;  /* 0x000000ffff027224 */ /* 0x000fe200078e0014 */
[----:B------:R1:W2:Y:S01]  /*1b7f0*/  LDL.LU R180, [R1+0x500] ;  /* 0x0005000001b47983 */ /* 0x0002a20000300800 */
[----:B---3--:R3:W4:Y:S03]  /*1b800*/  MUFU.EX2 R20, R248 ;  /* 0x000000f800147308 */ /* 0x0087260000000800 */
[----:B---3--:R-:W3:Y:S01]  /*1b810*/  LDL.LU R248, [R1+0x1c8] ;  /* 0x0001c80001f87983 */ /* 0x008ee20000300800 */
[----:B------:R-:W-:Y:S01]  /*1b820*/  @!P3 HADD2 R108, -R124.H0_H0, -RZ.H0_H0 ;  /* 0xa00000ff7c6cb230 */ /* 0x000fe20000000900 */
[----:B------:R-:W-:-:S02]  /*1b830*/  PRMT R123, R21, 0x7632, R123 ;  /* 0x00007632157b7816 */ /* 0x000fc4000000007b */
[----:B------:R-:W-:Y:S01]  /*1b840*/  PRMT R122, R21, 0x7610, R122 ;  /* 0x00007610157a7816 */ /* 0x000fe2000000007a */
[----:B------:R-:W-:Y:S01]  /*1b850*/  IMAD.MOV.U32 R21, RZ, RZ, R14 ;  /* 0x000000ffff157224 */ /* 0x000fe200078e000e */
[----:B------:R-:W-:Y:S01]  /*1b860*/  @!P3 PRMT R124, R108, 0x5410, RZ ;  /* 0x000054106c7cb816 */ /* 0x000fe200000000ff */
[----:B------:R4:W1:Y:S01]  /*1b870*/  MUFU.EX2 R14, R251 ;  /* 0x000000fb000e7308 */ /* 0x0008620000000800 */
[----:B------:R-:W-:Y:S01]  /*1b880*/  ISETP.GE.U32.AND P3, PT, R199, R13, PT ;  /* 0x0000000dc700720c */ /* 0x000fe20003f66070 */
[----:B------:R-:W-:Y:S01]  /*1b890*/  IMAD.MOV.U32 R13, RZ, RZ, R2 ;  /* 0x000000ffff0d7224 */ /* 0x000fe200078e0002 */
[----:B------:R-:W-:Y:S01]  /*1b8a0*/  SHF.R.U32.HI R2, RZ, 0x10, R0 ;  /* 0x00000010ff027819 */ /* 0x000fe20000011600 */
[----:B------:R-:W-:Y:S01]  /*1b8b0*/  @!P5 HADD2 R113, -R122.H0_H0, -RZ.H0_H0 ;  /* 0xa00000ff7a71d230 */ /* 0x000fe20000000900 */
[----:B------:R-:W-:Y:S02]  /*1b8c0*/  PRMT R119, R24, 0x7610, R119 ;  /* 0x0000761018777816 */ /* 0x000fe40000000077 */
[----:B------:R-:W-:-:S02]  /*1b8d0*/  LOP3.LUT R2, R2, 0xff, RZ, 0xc0, !PT ;  /* 0x000000ff02027812 */ /* 0x000fc400078ec0ff */
[----:B------:R-:W-:Y:S01]  /*1b8e0*/  PRMT R118, R24, 0x7632, R118 ;  /* 0x0000763218767816 */ /* 0x000fe20000000076 */
[----:B------:R-:W-:Y:S02]  /*1b8f0*/  @!P2 HADD2 R116, -R119.H0_H0, -RZ.H0_H0 ;  /* 0xa00000ff7774a230 */ /* 0x000fe40000000900 */
[----:B------:R-:W-:Y:S02]  /*1b900*/  IMAD.MOV.U32 R24, RZ, RZ, R13 ;  /* 0x000000ffff187224 */ /* 0x000fe400078e000d */
[----:B------:R-:W-:Y:S02]  /*1b910*/  @!P0 HADD2 R111, -R123.H0_H0, -RZ.H0_H0 ;  /* 0xa00000ff7b6f8230 */ /* 0x000fe40000000900 */
[----:B------:R-:W-:Y:S02]  /*1b920*/  IMAD.MOV.U32 R13, RZ, RZ, R23 ;  /* 0x000000ffff0d7224 */ /* 0x000fe400078e0017 */
[----:B----4-:R-:W-:Y:S02]  /*1b930*/  IMAD.MOV.U32 R251, RZ, RZ, R21 ;  /* 0x000000fffffb7224 */ /* 0x010fe400078e0015 */
[----:B------:R-:W-:-:S02]  /*1b940*/  IMAD.MOV.U32 R23, RZ, RZ, R186 ;  /* 0x000000ffff177224 */ /* 0x000fc400078e00ba */
[----:B------:R-:W-:Y:S01]  /*1b950*/  FADD.FTZ R3, R20, R3 ;  /* 0x0000000314037221 */ /* 0x000fe20000010000 */
[----:B------:R-:W-:Y:S01]  /*1b960*/  IMAD.MOV.U32 R186, RZ, RZ, R242 ;  /* 0x000000ffffba7224 */ /* 0x000fe200078e00f2 */
[----:B------:R-:W-:Y:S01]  /*1b970*/  PRMT R242, R119, 0x5410, R118 ;  /* 0x0000541077f27816 */ /* 0x000fe20000000076 */
[----:B------:R-:W-:Y:S01]  /*1b980*/  @!P4 HADD2 R161, -R118.H0_H0, -RZ.H0_H0 ;  /* 0xa00000ff76a1c230 */ /* 0x000fe20000000900 */
[----:B------:R-:W-:-:S04]  /*1b990*/  @!P2 PRMT R119, R116, 0x5410, RZ ;  /* 0x000054107477a816 */ /* 0x000fc800000000ff */
[----:B------:R-:W-:Y:S01]  /*1b9a0*/  @!P4 PRMT R118, R161, 0x5410, RZ ;  /* 0x00005410a176c816 */ /* 0x000fe200000000ff */
[----:B---3--:R-:W-:Y:S01]  /*1b9b0*/  IMAD.MOV.U32 R21, RZ, RZ, R248 ;  /* 0x000000ffff157224 */ /* 0x008fe200078e00f8 */
[----:B------:R-:W-:Y:S02]  /*1b9c0*/  PRMT R248, R122, 0x5410, R123 ;  /* 0x000054107af87816 */ /* 0x000fe4000000007b */
[----:B------:R-:W-:Y:S02]  /*1b9d0*/  @!P5 PRMT R122, R113, 0x5410, RZ ;  /* 0x00005410717ad816 */ /* 0x000fe400000000ff */
[----:B------:R-:W-:Y:S02]  /*1b9e0*/  ISETP.GE.U32.AND P5, PT, R199, R2, PT ;  /* 0x00000002c700720c */ /* 0x000fe40003fa6070 */
[----:B------:R-:W-:Y:S02]  /*1b9f0*/  LOP3.LUT R2, R0, 0xff, RZ, 0xc0, !PT ;  /* 0x000000ff00027812 */ /* 0x000fe400078ec0ff */
[----:B------:R-:W-:-:S02]  /*1ba00*/  @!P0 PRMT R123, R111, 0x5410, RZ ;  /* 0x000054106f7b8816 */ /* 0x000fc400000000ff */
[C---:B------:R-:W-:Y:S02]  /*1ba10*/  ISETP.GE.U32.AND P2, PT, R199.reuse, R2, PT ;  /* 0x00000002c700720c */ /* 0x040fe40003f46070 */
[C---:B------:R-:W-:Y:S01]  /*1ba20*/  ISETP.GE.U32.AND P0, PT, R199.reuse, R12, PT ;  /* 0x0000000cc700720c */ /* 0x040fe20003f06070 */
[C---:B-1----:R-:W-:Y:S01]  /*1ba30*/  FADD.FTZ R12, R14.reuse, R3 ;  /* 0x000000030e0c7221 */ /* 0x042fe20000010000 */
[----:B------:R-:W-:Y:S02]  /*1ba40*/  SHF.R.U32.HI R2, RZ, 0x18, R0 ;  /* 0x00000018ff027819 */ /* 0x000fe40000011600 */
[----:B------:R-:W-:Y:S01]  /*1ba50*/  F2FP.F16.F32.PACK_AB R3, R14, R20 ;  /* 0x000000140e03723e */ /* 0x000fe200000000ff */
[----:B------:R-:W-:Y:S01]  /*1ba60*/  IMAD.MOV.U32 R161, RZ, RZ, R21 ;  /* 0x000000ffffa17224 */ /* 0x000fe200078e0015 */
[----:B------:R-:W3:Y:S01]  /*1ba70*/  LDL.LU R14, [R1+0x98] ;  /* 0x00009800010e7983 */ /* 0x000ee20000300800 */
[----:B------:R-:W-:-:S03]  /*1ba80*/  ISETP.GE.U32.AND P4, PT, R199, R2, PT ;  /* 0x00000002c700720c */ /* 0x000fc60003f86070 */
[----:B------:R-:W4:Y:S04]  /*1ba90*/  LDL.LU R20, [R1+0x9c] ;  /* 0x00009c0001147983 */ /* 0x000f280000300800 */
[----:B------:R-:W4:Y:S04]  /*1baa0*/  LDL.LU R21, [R1+0xc] ;  /* 0x00000c0001157983 */ /* 0x000f280000300800 */
[----:B------:R-:W3:Y:S01]  /*1bab0*/  LDL.LU R2, [R1+0x1d4] ;  /* 0x0001d40001027983 */ /* 0x000ee20000300800 */
[C---:B------:R-:W-:Y:S02]  /*1bac0*/  PRMT R117, R22.reuse, 0x7632, R117 ;  /* 0x0000763216757816 */ /* 0x040fe40000000075 */
[----:B------:R-:W-:-:S02]  /*1bad0*/  PRMT R116, R22, 0x7610, R116 ;  /* 0x0000761016747816 */ /* 0x000fc40000000074 */
[----:B------:R-:W-:-:S04]  /*1bae0*/  LOP3.LUT R0, R0, 0xffff, RZ, 0xc0, !PT ;  /* 0x0000ffff00007812 */ /* 0x000fc800078ec0ff */
[----:B------:R-:W-:Y:S01]  /*1baf0*/  SHF.R.U32.HI R0, RZ, 0x8, R0 ;  /* 0x00000008ff007819 */ /* 0x000fe20000011600 */
[----:B------:R-:W-:-:S03]  /*1bb00*/  @!P6 HADD2 R163, -R116.H0_H0, -RZ.H0_H0 ;  /* 0xa00000ff74a3e230 */ /* 0x000fc60000000900 */
[----:B------:R-:W-:Y:S01]  /*1bb10*/  LOP3.LUT R0, R0, 0xffff, RZ, 0xc0, !PT ;  /* 0x0000ffff00007812 */ /* 0x000fe200078ec0ff */
[----:B------:R-:W-:Y:S01]  /*1bb20*/  @!P1 HADD2 R162, -R117.H0_H0, -RZ.H0_H0 ;  /* 0xa00000ff75a29230 */ /* 0x000fe20000000900 */
[C---:B------:R-:W-:Y:S02]  /*1bb30*/  PRMT R115, R16.reuse, 0x7610, R115 ;  /* 0x0000761010737816 */ /* 0x040fe40000000073 */
[----:B------:R-:W-:-:S03]  /*1bb40*/  PRMT R114, R16, 0x7632, R114 ;  /* 0x0000763210727816 */ /* 0x000fc60000000072 */
[----:B------:R-:W-:Y:S01]  /*1bb50*/  @!P2 HADD2 R165, -R115.H0_H0, -RZ.H0_H0 ;  /* 0xa00000ff73a5a230 */ /* 0x000fe20000000900 */
[C---:B------:R-:W-:Y:S02]  /*1bb60*/  PRMT R111, R3.reuse, 0x7610, R111 ;  /* 0x00007610036f7816 */ /* 0x040fe4000000006f */
[----:B------:R-:W-:Y:S02]  /*1bb70*/  PRMT R110, R3, 0x7632, R110 ;  /* 0x00007632036e7816 */ /* 0x000fe4000000006e */
[C---:B------:R-:W-:Y:S02]  /*1bb80*/  PRMT R113, R17.reuse, 0x7610, R113 ;  /* 0x0000761011717816 */ /* 0x040fe40000000071 */
[----:B------:R-:W-:Y:S01]  /*1bb90*/  PRMT R112, R17, 0x7632, R112 ;  /* 0x0000763211707816 */ /* 0x000fe20000000070 */
[----:B------:R-:W-:Y:S02]  /*1bba0*/  IMAD.MOV.U32 R17, RZ, RZ, R26 ;  /* 0x000000ffff117224 */ /* 0x000fe400078e001a */
[----:B------:R-:W-:-:S02]  /*1bbb0*/  @!P5 HADD2 R166, -R113.H0_H0, -RZ.H0_H0 ;  /* 0xa00000ff71a6d230 */ /* 0x000fc40000000900 */
[----:B--2---:R-:W-:Y:S02]  /*1bbc0*/  @!P4 HADD2 R180, -R112.H0_H0, -RZ.H0_H0 ;  /* 0xa00000ff70b4c230 */ /* 0x004fe40000000900 */
[----:B------:R-:W-:Y:S02]  /*1bbd0*/  @!P3 HADD2 R183, -R111.H0_H0, -RZ.H0_H0 ;  /* 0xa00000ff6fb7b230 */ /* 0x000fe40000000900 */
[----:B---3--:R-:W-:Y:S01]  /*1bbe0*/  IMAD.MOV.U32 R22, RZ, RZ, R2 ;  /* 0x000000ffff167224 */ /* 0x008fe200078e0002 */
[----:B------:R-:W-:-:S03]  /*1bbf0*/  LOP3.LUT R2, R15, 0xff, RZ, 0xc0, !PT ;  /* 0x000000ff0f027812 */ /* 0x000fc600078ec0ff */
[----:B------:R-:W-:Y:S02]  /*1bc00*/  IMAD.MOV.U32 R15, RZ, RZ, R22 ;  /* 0x000000ffff0f7224 */ /* 0x000fe400078e0016 */
[----:B------:R1:W-:Y:S02]  /*1bc10*/  MUFU.EX2 R22, R14 ;  /* 0x0000000e00167308 */ /* 0x0003e40000000800 */
[----:B-1----:R-:W-:Y:S02]  /*1bc20*/  IMAD.MOV.U32 R14, RZ, RZ, R13 ;  /* 0x000000ffff0e7224 */ /* 0x002fe400078e000d */
[----:B------:R-:W-:Y:S02]  /*1bc30*/  IMAD.MOV.U32 R13, RZ, RZ, R23 ;  /* 0x000000ffff0d7224 */ /* 0x000fe400078e0017 */
[----:B------:R-:W-:Y:S01]  /*1bc40*/  IMAD.MOV.U32 R23, RZ, RZ, R240 ;  /* 0x000000ffff177224 */ /* 0x000fe200078e00f0 */
[----:B------:R-:W-:Y:S02]  /*1bc50*/  PRMT R240, R116, 0x5410, R117 ;  /* 0x0000541074f07816 */ /* 0x000fe40000000075 */
[----:B------:R-:W-:-:S02]  /*1bc60*/  @!P6 PRMT R116, R163, 0x5410, RZ ;  /* 0x00005410a374e816 */ /* 0x000fc400000000ff */
[C---:B------:R-:W-:Y:S02]  /*1bc70*/  ISETP.GE.U32.AND P6, PT, R199.reuse, R0, PT ;  /* 0x00000000c700720c */ /* 0x040fe40003fc6070 */
[----:B------:R-:W-:Y:S01]  /*1bc80*/  SHF.R.U32.HI R0, RZ, 0x8, R19 ;  /* 0x00000008ff007819 */ /* 0x000fe20000011613 */
[----:B------:R-:W-:Y:S02]  /*1bc90*/  IMAD.MOV.U32 R19, RZ, RZ, R13 ;  /* 0x000000ffff137224 */ /* 0x000fe400078e000d */
[----:B------:R1:W2:Y:S01]  /*1bca0*/  MUFU.EX2 R13, R202 ;  /* 0x000000ca000d7308 */ /* 0x0002a20000000800 */
[----:B------:R-:W-:Y:S02]  /*1bcb0*/  @!P1 PRMT R117, R162, 0x5410, RZ ;  /* 0x00005410a2759816 */ /* 0x000fe400000000ff */
[----:B------:R-:W-:-:S05]  /*1bcc0*/  ISETP.GE.U32.AND P1, PT, R199, R2, PT ;  /* 0x00000002c700720c */ /* 0x000fca0003f26070 */
[----:B------:R-:W3:Y:S01]  /*1bcd0*/  MUFU.EX2 R2, R217 ;  /* 0x000000d900027308 */ /* 0x000ee20000000800 */
[----:B------:R-:W-:Y:S01]  /*1bce0*/  IMAD.MOV.U32 R162, RZ, RZ, R15 ;  /* 0x000000ffffa27224 */ /* 0x000fe200078e000f */
[----:B------:R-:W-:Y:S01]  /*1bcf0*/  LOP3.LUT R0, R0, 0xffff, RZ, 0xc0, !PT ;  /* 0x0000ffff00007812 */ /* 0x000fe200078ec0ff */
[----:B------:R-:W-:-:S05]  /*1bd00*/  IMAD.MOV.U32 R16, RZ, RZ, R14 ;  /* 0x000000ffff107224 */ /* 0x000fca00078e000e */
[----:B------:R-:W4:Y:S01]  /*1bd10*/  MUFU.EX2 R15, R51 ;  /* 0x00000033000f7308 */ /* 0x000f220000000800 */
[----:B-1----:R-:W-:Y:S02]  /*1bd20*/  PRMT R202, R115, 0x5410, R114 ;  /* 0x0000541073ca7816 */ /* 0x002fe40000000072 */
[----:B------:R-:W-:Y:S02]  /*1bd30*/  @!P2 PRMT R115, R165, 0x5410, RZ ;  /* 0x00005410a573a816 */ /* 0x000fe400000000ff */
[----:B------:R-:W-:-:S03]  /*1bd40*/  ISETP.GE.U32.AND P2, PT, R199, R0, PT ;  /* 0x00000000c700720c */ /* 0x000fc60003f46070 */
[----:B------:R-:W1:Y:S01]  /*1bd50*/  MUFU.EX2 R14, R181 ;  /* 0x000000b5000e7308 */ /* 0x000e620000000800 */
[----:B--2---:R-:W-:-:S04]  /*1bd60*/  FADD.FTZ R0, R13, R18 ;  /* 0x000000120d007221 */ /* 0x004fc80000010000 */
[----:B---3--:R-:W-:-:S03]  /*1bd70*/  FADD.FTZ R3, R2, R0 ;  /* 0x0000000002037221 */ /* 0x008fc60000010000 */
[----:B----4-:R-:W2:Y:S01]  /*1bd80*/  MUFU.EX2 R20, R20 ;  /* 0x0000001400147308 */ /* 0x010ea20000000800 */
[----:B------:R-:W-:Y:S01]  /*1bd90*/  F2FP.F16.F32.PACK_AB R0, R2, R13 ;  /* 0x0000000d0200723e */ /* 0x000fe200000000ff */
[----:B------:R-:W-:-:S03]  /*1bda0*/  IMAD.MOV.U32 R217, RZ, RZ, R16 ;  /* 0x000000ffffd97224 */ /* 0x000fc600078e0010 */
[----:B------:R-:W-:-:S03]  /*1bdb0*/  PRMT R109, R0, 0x7610, R109 ;  /* 0x00007610006d7816 */ /* 0x000fc6000000006d */
[----:B------:R-:W3:Y:S01]  /*1bdc0*/  MUFU.EX2 R21, R21 ;  /* 0x0000001500157308 */ /* 0x000ee20000000800 */
[----:B------:R-:W-:Y:S01]  /*1bdd0*/  PRMT R108, R0, 0x7632, R108 ;  /* 0x00007632006c7816 */ /* 0x000fe2000000006c */
[----:B------:R-:W-:Y:S01]  /*1bde0*/  FADD.FTZ R0, R15, R30 ;  /* 0x0000001e0f007221 */ /* 0x000fe20000010000 */
[----:B------:R-:W-:Y:S01]  /*1bdf0*/  IMAD.MOV.U32 R165, RZ, RZ, R25 ;  /* 0x000000ffffa57224 */ /* 0x000fe200078e0019 */
[----:B-1----:R-:W-:-:S04]  /*1be00*/  F2FP.F16.F32.PACK_AB R37, R14, R15 ;  /* 0x0000000f0e25723e */ /* 0x002fc800000000ff */
[----:B------:R-:W1:Y:S01]  /*1be10*/  MUFU.EX2 R13, R232 ;  /* 0x000000e8000d7308 */ /* 0x000e620000000800 */
[----:B------:R-:W-:Y:S01]  /*1be20*/  FADD.FTZ R25, R14, R0 ;  /* 0x000000000e197221 */ /* 0x000fe20000010000 */
[----:B------:R-:W-:Y:S01]  /*1be30*/  FADD.FTZ R0, R22, R28 ;  /* 0x0000001c16007221 */ /* 0x000fe20000010000 */
[----:B------:R-:W-:-:S05]  /*1be40*/  @!P6 HADD2 R167, -R114.H0_H0, -RZ.H0_H0 ;  /* 0xa00000ff72a7e230 */ /* 0x000fca0000000900 */
[----:B------:R-:W4:Y:S01]  /*1be50*/  MUFU.EX2 R16, R238 ;  /* 0x000000ee00107308 */ /* 0x000f220000000800 */
[----:B--2---:R-:W-:Y:S01]  /*1be60*/  FADD.FTZ R26, R20, R0 ;  /* 0x00000000141a7221 */ /* 0x004fe20000010000 */
[----:B------:R-:W-:Y:S01]  /*1be70*/  @!P0 HADD2 R184, -R108.H0_H0, -RZ.H0_H0 ;  /* 0xa00000ff6cb88230 */ /* 0x000fe20000000900 */
[----:B------:R-:W-:-:S05]  /*1be80*/  LEA R0, R235, 0x3, 0x2 ;  /* 0x00000003eb007811 */ /* 0x000fca00078e10ff */
[----:B------:R-:W2:Y:S01]  /*1be90*/  MUFU.EX2 R14, R241 ;  /* 0x000000f1000e7308 */ /* 0x000ea20000000800 */
[----:B------:R-:W-:Y:S01]  /*1bea0*/  @!P6 PRMT R114, R167, 0x5410, RZ ;  /* 0x00005410a772e816 */ /* 0x000fe200000000ff */
[----:B------:R-:W-:Y:S02]  /*1beb0*/  IMAD.MOV.U32 R167, RZ, RZ, R162 ;  /* 0x000000ffffa77224 */ /* 0x000fe400078e00a2 */
[----:B------:R-:W-:Y:S02]  /*1bec0*/  @!P1 HADD2 R185, -R109.H0_H0, -RZ.H0_H0 ;  /* 0xa00000ff6db99230 */ /* 0x000fe40000000900 */
[----:B------:R-:W-:Y:S01]  /*1bed0*/  IMAD.MOV.U32 R162, RZ, RZ, R169 ;  /* 0x000000ffffa27224 */ /* 0x000fe200078e00a9 */
[----:B------:R-:W-:Y:S01]  /*1bee0*/  PRMT R169, R109, 0x5410, R108 ;  /* 0x000054106da97816 */ /* 0x000fe2000000006c */
[----:B---3--:R-:W-:Y:S01]  /*1bef0*/  FADD.FTZ R2, R21, R12 ;  /* 0x0000000c15027221 */ /* 0x008fe20000010000 */
[----:B------:R-:W-:Y:S01]  /*1bf00*/  LOP3.LUT R0, R177, R209, R0, 0x96, !PT ;  /* 0x000000d1b1007212 */ /* 0x000fe200078e9600 */
[----:B------:R-:W-:Y:S01]  /*1bf10*/  IMAD.MOV.U32 R163, RZ, RZ, R161 ;  /* 0x000000ffffa37224 */ /* 0x000fe200078e00a1 */
[----:B------:R-:W-:Y:S01]  /*1bf20*/  @!P0 PRMT R108, R184, 0x5410, RZ ;  /* 0x00005410b86c8816 */ /* 0x000fe200000000ff */
[----:B------:R-:W-:Y:S01]  /*1bf30*/  IMAD.MOV.U32 R184, RZ, RZ, R217 ;  /* 0x000000ffffb87224 */ /* 0x000fe200078e00d9 */
[----:B------:R-:W-:Y:S01]  /*1bf40*/  @!P1 PRMT R109, R185, 0x5410, RZ ;  /* 0x00005410b96d9816 */ /* 0x000fe200000000ff */
[----:B------:R-:W-:-:S02]  /*1bf50*/  IMAD.MOV.U32 R217, RZ, RZ, R186 ;  /* 0x000000ffffd97224 */ /* 0x000fc400078e00ba */
[----:B-1----:R-:W-:Y:S01]  /*1bf60*/  FADD.FTZ R18, R13, R2 ;  /* 0x000000020d127221 */ /* 0x002fe20000010000 */
[----:B------:R-:W-:Y:S02]  /*1bf70*/  IMAD.MOV.U32 R186, RZ, RZ, R91 ;  /* 0x000000ffffba7224 */ /* 0x000fe400078e005b */
[----:B----4-:R-:W-:Y:S01]  /*1bf80*/  FADD.FTZ R2, R16, R3 ;  /* 0x0000000310027221 */ /* 0x010fe20000010000 */
[----:B------:R-:W-:Y:S01]  /*1bf90*/  IMAD.MOV.U32 R185, RZ, RZ, R90 ;  /* 0x000000ffffb97224 */ /* 0x000fe200078e005a */
[----:B------:R-:W-:Y:S01]  /*1bfa0*/  F2FP.F16.F32.PACK_AB R38, R20, R22 ;  /* 0x000000161426723e */ /* 0x000fe200000000ff */
[----:B------:R-:W-:-:S04]  /*1bfb0*/  IMAD.WIDE.U32 R90, R0, -0x326172a9, RZ ;  /* 0xcd9e8d57005a7825 */ /* 0x000fc800078e00ff */
[C---:B--2---:R-:W-:Y:S01]  /*1bfc0*/  FADD.FTZ R20, R14.reuse, R2 ;  /* 0x000000020e147221 */ /* 0x044fe20000010000 */
[----:B------:R-:W-:Y:S01]  /*1bfd0*/  @!P2 HADD2 R182, -R110.H0_H0, -RZ.H0_H0 ;  /* 0xa00000ff6eb6a230 */ /* 0x000fe20000000900 */
[----:B------:R1:W2:Y:S01]  /*1bfe0*/  LDL.LU R232, [R1+0x4fc] ;  /* 0x0004fc0001e87983 */ /* 0x0002a20000300800 */
[----:B------:R-:W-:Y:S02]  /*1bff0*/  LOP3.LUT R2, R91, R224, R204, 0x96, !PT ;  /* 0x000000e05b027212 */ /* 0x000fe400078e96cc */
[----:B------:R-:W-:Y:S01]  /*1c000*/  F2FP.F16.F32.PACK_AB R21, R13, R21 ;  /* 0x000000150d15723e */ /* 0x000fe200000000ff */
[----:B------:R-:W-:Y:S01]  /*1c010*/  IMAD.MOV.U32 R161, RZ, RZ, R24 ;  /* 0x000000ffffa17224 */ /* 0x000fe200078e0018 */
[----:B------:R-:W-:Y:S01]  /*1c020*/  F2FP.F16.F32.PACK_AB R22, R14, R16 ;  /* 0x000000100e16723e */ /* 0x000fe200000000ff */
[----:B------:R-:W-:Y:S01]  /*1c030*/  IMAD.WIDE.U32 R2, R2, -0x2daee0ad, RZ ;  /* 0xd2511f5302027825 */ /* 0x000fe200078e00ff */
[----:B------:R1:W3:Y:S04]  /*1c040*/  LDL.LU R235, [R1+0x4f8] ;  /* 0x0004f80001eb7983 */ /* 0x0002e80000300800 */
[----:B------:R-:W-:-:S05]  /*1c050*/  LOP3.LUT R0, R3, R225, R178, 0x96, !PT ;  /* 0x000000e103007212 */ /* 0x000fca00078e96b2 */
[----:B------:R-:W-:Y:S01]  /*1c060*/  IMAD.WIDE.U32 R12, R0, -0x326172a9, RZ ;  /* 0xcd9e8d57000c7825 */ /* 0x000fe200078e00ff */
[----:B------:R-:W-:-:S04]  /*1c070*/  LOP3.LUT R0, R121, R221, R90, 0x96, !PT ;  /* 0x000000dd79007212 */ /* 0x000fc800078e965a */
[----:B------:R-:W-:Y:S01]  /*1c080*/  LOP3.LUT R3, R13, R220, R120, 0x96, !PT ;  /* 0x000000dc0d037212 */ /* 0x000fe200078e9678 */
[----:B------:R-:W-:-:S05]  /*1c090*/  IMAD.WIDE.U32 R14, R0, -0x2daee0ad, RZ ;  /* 0xd2511f53000e7825 */ /* 0x000fca00078e00ff */
[----:B------:R-:W-:Y:S01]  /*1c0a0*/  LOP3.LUT R0, R15, R226, R2, 0x96, !PT ;  /* 0x000000e20f007212 */ /* 0x000fe200078e9602 */
[----:B------:R-:W-:-:S04]  /*1c0b0*/  IMAD.WIDE.U32 R2, R3, -0x2daee0ad, RZ ;  /* 0xd2511f5303027825 */ /* 0x000fc800078e00ff */
[----:B------:R-:W-:Y:S01]  /*1c0c0*/  IMAD.MOV.U32 R24, RZ, RZ, R74 ;  /* 0x000000ffff187224 */ /* 0x000fe200078e004a */
[----:B------:R-:W-:Y:S01]  /*1c0d0*/  LOP3.LUT R3, R3, R229, R14, 0x96, !PT ;  /* 0x000000e503037212 */ /* 0x000fe200078e960e */
[----:B------:R-:W-:-:S04]  /*1c0e0*/  IMAD.WIDE.U32 R14, R0, -0x326172a9, RZ ;  /* 0xcd9e8d57000e7825 */ /* 0x000fc800078e00ff */
[----:B------:R-:W-:Y:S01]  /*1c0f0*/  IMAD.MOV.U32 R74, RZ, RZ, R171 ;  /* 0x000000ffff4a7224 */ /* 0x000fe200078e00ab */
[----:B------:R-:W-:Y:S02]  /*1c100*/  PRMT R171, R113, 0x5410, R112 ;  /* 0x0000541071ab7816 */ /* 0x000fe40000000070 */
[----:B------:R-:W-:Y:S01]  /*1c110*/  @!P5 PRMT R113, R166, 0x5410, RZ ;  /* 0x00005410a671d816 */ /* 0x000fe200000000ff */
[----:B------:R-:W-:Y:S01]  /*1c120*/  IMAD.MOV.U32 R166, RZ, RZ, R163 ;  /* 0x000000ffffa67224 */ /* 0x000fe200078e00a3 */
[----:B------:R-:W-:-:S03]  /*1c130*/  LOP3.LUT R0, R15, R230, R12, 0x96, !PT ;  /* 0x000000e60f007212 */ /* 0x000fc600078e960c */
[----:B------:R-:W-:Y:S02]  /*1c140*/  IMAD.MOV.U32 R181, RZ, RZ, R166 ;  /* 0x000000ffffb57224 */ /* 0x000fe400078e00a6 */
[----:B------:R-:W-:Y:S02]  /*1c150*/  IMAD.MOV.U32 R166, RZ, RZ, R17 ;  /* 0x000000ffffa67224 */ /* 0x000fe400078e0011 */
[----:B------:R-:W-:-:S05]  /*1c160*/  IMAD.WIDE.U32 R16, R0, -0x2daee0ad, RZ ;  /* 0xd2511f5300107825 */ /* 0x000fca00078e00ff */
[----:B------:R-:W-:Y:S01]  /*1c170*/  LOP3.LUT R2, R17, R227, R2, 0x96, !PT ;  /* 0x000000e311027212 */ /* 0x000fe200078e9602 */
[----:B------:R-:W-:-:S04]  /*1c180*/  IMAD.WIDE.U32 R12, R3, -0x326172a9, RZ ;  /* 0xcd9e8d57030c7825 */ /* 0x000fc800078e00ff */
[----:B------:R-:W-:-:S05]  /*1c190*/  IMAD.WIDE.U32 R2, R2, -0x326172a9, RZ ;  /* 0xcd9e8d5702027825 */ /* 0x000fca00078e00ff */
[----:B------:R-:W-:-:S04]  /*1c1a0*/  LOP3.LUT R0, R3, R233, R12, 0x96, !PT ;  /* 0x000000e903007212 */ /* 0x000fc800078e960c */
[----:B------:R-:W-:Y:S02]  /*1c1b0*/  LOP3.LUT R12, R0, 0xff, RZ, 0xc0, !PT ;  /* 0x000000ff000c7812 */ /* 0x000fe400078ec0ff */
[----:B------:R-:W-:Y:S02]  /*1c1c0*/  @!P4 PRMT R112, R180, 0x5410, RZ ;  /* 0x00005410b470c816 */ /* 0x000fe400000000ff */
[----:B------:R-:W-:Y:S02]  /*1c1d0*/  ISETP.GE.U32.AND P4, PT, R199, R12, PT ;  /* 0x0000000cc700720c */ /* 0x000fe40003f86070 */
[----:B------:R-:W-:-:S04]  /*1c1e0*/  LOP3.LUT R12, R0, 0xffff, RZ, 0xc0, !PT ;  /* 0x0000ffff000c7812 */ /* 0x000fc800078ec0ff */
[----:B------:R-:W-:Y:S01]  /*1c1f0*/  SHF.R.U32.HI R12, RZ, 0x8, R12 ;  /* 0x00000008ff0c7819 */ /* 0x000fe2000001160c */
[----:B------:R-:W-:Y:S01]  /*1c200*/  IMAD.MOV.U32 R163, RZ, RZ, R188 ;  /* 0x000000ffffa37224 */ /* 0x000fe200078e00bc */
[----:B------:R-:W-:Y:S02]  /*1c210*/  PRMT R188, R111, 0x5410, R110 ;  /* 0x000054106fbc7816 */ /* 0x000fe4000000006e */
[----:B------:R-:W-:Y:S02]  /*1c220*/  LOP3.LUT R12, R12, 0xffff, RZ, 0xc0, !PT ;  /* 0x0000ffff0c0c7812 */ /* 0x000fe400078ec0ff */
[----:B------:R-:W-:Y:S02]  /*1c230*/  @!P3 PRMT R111, R183, 0x5410, RZ ;  /* 0x00005410b76fb816 */ /* 0x000fe400000000ff */
[----:B------:R-:W-:Y:S02]  /*1c240*/  ISETP.GE.U32.AND P3, PT, R199, R12, PT ;  /* 0x0000000cc700720c */ /* 0x000fe40003f66070 */
[----:B------:R-:W-:-:S02]  /*1c250*/  SHF.R.U32.HI R12, RZ, 0x10, R0 ;  /* 0x00000010ff0c7819 */ /* 0x000fc40000011600 */
[----:B------:R-:W-:Y:S01]  /*1c260*/  SHF.R.U32.HI R0, RZ, 0x18, R0 ;  /* 0x00000018ff007819 */ /* 0x000fe20000011600 */
[----:B------:R-:W-:Y:S02]  /*1c270*/  IMAD.MOV.U32 R241, RZ, RZ, R24 ;  /* 0x000000fffff17224 */ /* 0x000fe400078e0018 */
[----:B------:R4:W1:Y:S01]  /*1c280*/  MUFU.EX2 R24, R10 ;  /* 0x0000000a00187308 */ /* 0x0008620000000800 */
[C---:B------:R-:W-:Y:S02]  /*1c290*/  ISETP.GE.U32.AND P0, PT, R199.reuse, R0, PT ;  /* 0x00000000c700720c */ /* 0x040fe40003f06070 */
[----:B------:R-:W-:Y:S01]  /*1c2a0*/  LOP3.LUT R0, R2, 0xff, RZ, 0xc0, !PT ;  /* 0x000000ff02007812 */ /* 0x000fe200078ec0ff */
[----:B------:R-:W-:Y:S01]  /*1c2b0*/  IMAD.MOV.U32 R238, RZ, RZ, R19 ;  /* 0x000000ffffee7224 */ /* 0x000fe200078e0013 */
[----:B------:R-:W-:Y:S01]  /*1c2c0*/  @!P2 PRMT R110, R182, 0x5410, RZ ;  /* 0x00005410b66ea816 */ /* 0x000fe200000000ff */
[----:B------:R-:W-:Y:S01]  /*1c2d0*/  IMAD.MOV.U32 R183, RZ, RZ, R23 ;  /* 0x000000ffffb77224 */ /* 0x000fe200078e0017 */
[----:B------:R-:W-:Y:S01]  /*1c2e0*/  ISETP.GE.U32.AND P2, PT, R199, R0, PT ;  /* 0x00000000c700720c */ /* 0x000fe20003f46070 */
[----:B------:R1:W1:Y:S01]  /*1c2f0*/  MUFU.EX2 R17, R5 ;  /* 0x0000000500117308 */ /* 0x0002620000000800 */
[----:B------:R-:W-:-:S02]  /*1c300*/  SHF.R.U32.HI R0, RZ, 0x10, R2 ;  /* 0x00000010ff007819 */ /* 0x000fc40000011602 */
[----:B------:R-:W-:Y:S02]  /*1c310*/  LOP3.LUT R19, R2, 0xffff, RZ, 0xc0, !PT ;  /* 0x0000ffff02137812 */ /* 0x000fe400078ec0ff */
[----:B------:R-:W-:Y:S02]  /*1c320*/  LOP3.LUT R13, R13, R228, R14, 0x96, !PT ;  /* 0x000000e40d0d7212 */ /* 0x000fe400078e960e */
[----:B------:R-:W-:Y:S01]  /*1c330*/  SHF.R.U32.HI R2, RZ, 0x18, R2 ;  /* 0x00000018ff027819 */ /* 0x000fe20000011602 */
[----:B------:R-:W1:Y:S01]  /*1c340*/  MUFU.EX2 R23, R4 ;  /* 0x0000000400177308 */ /* 0x000e620000000800 */
[----:B------:R-:W-:Y:S01]  /*1c350*/  LOP3.LUT R12, R12, 0xff, RZ, 0xc0, !PT ;  /* 0x000000ff0c0c7812 */ /* 0x000fe200078ec0ff */
[----:B----4-:R-:W4:Y:S01]  /*1c360*/  LDL.LU R10, [R1+0x4f4] ;  /* 0x0004f400010a7983 */ /* 0x010f220000300800 */
[----:B------:R-:W-:Y:S01]  /*1c370*/  ISETP.GE.U32.AND P6, PT, R199, R2, PT ;  /* 0x00000002c700720c */ /* 0x000fe20003fc6070 */
[----:B------:R-:W-:Y:S01]  /*1c380*/  IMAD.WIDE.U32 R2, R13, -0x2daee0ad, RZ ;  /* 0xd2511f530d027825 */ /* 0x000fe200078e00ff */
[----:B------:R-:W-:-:S03]  /*1c390*/  LOP3.LUT R0, R0, 0xff, RZ, 0xc0, !PT ;  /* 0x000000ff00007812 */ /* 0x000fc600078ec0ff */
[----:B------:R-:W1:Y:S01]  /*1c3a0*/  MUFU.EX2 R15, R222 ;  /* 0x000000de000f7308 */ /* 0x000e620000000800 */
[C---:B------:R-:W-:Y:S01]  /*1c3b0*/  ISETP.GE.U32.AND P5, PT, R199.reuse, R12, PT ;  /* 0x0000000cc700720c */ /* 0x040fe20003fa6070 */
[----:B-1----:R-:W-:Y:S01]  /*1c3c0*/  FADD.FTZ R12, R24, R18 ;  /* 0x00000012180c7221 */ /* 0x002fe20000010000 */
[----:B------:R-:W-:Y:S01]  /*1c3d0*/  ISETP.GE.U32.AND P1, PT, R199, R0, PT ;  /* 0x00000000c700720c */ /* 0x000fe20003f26070 */
[----:B------:R-:W4:Y:S01]  /*1c3e0*/  LDL.LU R5, [R1+0x4f0] ;  /* 0x0004f00001057983 */ /* 0x000f220000300800 */
[----:B------:R-:W-:Y:S02]  /*1c3f0*/  LOP3.LUT R0, R3, R231, R16, 0x96, !PT ;  /* 0x000000e703007212 */ /* 0x000fe400078e9610 */
[----:B------:R-:W-:Y:S02]  /*1c400*/  LOP3.LUT R18, R2, 0xffff, RZ, 0xc0, !PT ;  /* 0x0000ffff02127812 */ /* 0x000fe400078ec0ff */
[----:B------:R-:W-:Y:S02]  /*1c410*/  PRMT R3, R223, 0x7610, R3 ;  /* 0x00007610df037816 */ /* 0x000fe40000000003 */
[C---:B------:R-:W-:Y:S01]  /*1c420*/  F2FP.F16.F32.PACK_AB R13, R17.reuse, R24 ;  /* 0x00000018110d723e */ /* 0x040fe200000000ff */
[----:B------:R-:W-:Y:S01]  /*1c430*/  FADD.FTZ R12, R17, R12 ;  /* 0x0000000c110c7221 */ /* 0x000fe20000010000 */
[----:B------:R-:W-:Y:S01]  /*1c440*/  PRMT R24, R3, 0x7610, R24 ;  /* 0x0000761003187816 */ /* 0x000fe20000000018 */
[----:B------:R-:W-:Y:S01]  /*1c450*/  FADD.FTZ R3, R23, R20 ;  /* 0x0000001417037221 */ /* 0x000fe20000010000 */
[----:B------:R-:W-:Y:S01]  /*1c460*/  PRMT R107, R21, 0x7610, R107 ;  /* 0x00007610156b7816 */ /* 0x000fe2000000006b */
[----:B------:R-:W4:Y:S02]  /*1c470*/  LDL.LU R4, [R1+0x4ec] ;  /* 0x0004ec0001047983 */ /* 0x000f240000300800 */
[----:B------:R-:W-:Y:S01]  /*1c480*/  FADD.FTZ R17, R15, R3 ;  /* 0x000000030f117221 */ /* 0x000fe20000010000 */
[----:B------:R-:W-:Y:S01]  /*1c490*/  SHF.R.U32.HI R3, RZ, 0x8, R19 ;  /* 0x00000008ff037819 */ /* 0x000fe20000011613 */
[----:B------:R-:W-:Y:S01]  /*1c4a0*/  @!P4 HADD2 R120, -R107.H0_H0, -RZ.H0_H0 ;  /* 0xa00000ff6b78c230 */ /* 0x000fe20000000900 */
[----:B------:R-:W-:Y:S01]  /*1c4b0*/  PRMT R106, R21, 0x7632, R106 ;  /* 0x00007632156a7816 */ /* 0x000fe2000000006a */
[----:B------:R-:W4:Y:S01]  /*1c4c0*/  LDL.LU R222, [R1+0x4e8] ;  /* 0x0004e80001de7983 */ /* 0x000f220000300800 */
[----:B------:R-:W-:-:S02]  /*1c4d0*/  PRMT R21, R11, 0x7610, R21 ;  /* 0x000076100b157816 */ /* 0x000fc40000000015 */
[----:B------:R-:W-:Y:S01]  /*1c4e0*/  LOP3.LUT R3, R3, 0xffff, RZ, 0xc0, !PT ;  /* 0x0000ffff03037812 */ /* 0x000fe200078ec0ff */
[----:B------:R-:W2:Y:S01]  /*1c4f0*/  LDL.LU R223, [R1+0x4e4] ;  /* 0x0004e40001df7983 */ /* 0x000ea20000300800 */
[----:B------:R-:W-:Y:S01]  /*1c500*/  PRMT R11, R107, 0x5410, R106 ;  /* 0x000054106b0b7816 */ /* 0x000fe2000000006a */
[----:B------:R1:W2:Y:S01]  /*1c510*/  MUFU.EX2 R19, R201 ;  /* 0x000000c900137308 */ /* 0x0002a20000000800 */
[----:B------:R-:W-:Y:S02]  /*1c520*/  @!P4 PRMT R107, R120, 0x5410, RZ ;  /* 0x00005410786bc816 */ /* 0x000fe400000000ff */
[C---:B------:R-:W-:Y:S02]  /*1c530*/  PRMT R105, R22.reuse, 0x7632, R105 ;  /* 0x0000763216697816 */ /* 0x040fe40000000069 */
[----:B------:R-:W-:Y:S02]  /*1c540*/  PRMT R104, R22, 0x7610, R104 ;  /* 0x0000761016687816 */ /* 0x000fe40000000068 */
[----:B------:R-:W-:-:S02]  /*1c550*/  ISETP.GE.U32.AND P4, PT, R199, R3, PT ;  /* 0x00000003c700720c */ /* 0x000fc40003f86070 */
[----:B------:R-:W-:Y:S01]  /*1c560*/  PRMT R22, R21, 0x7610, R22 ;  /* 0x0000761015167816 */ /* 0x000fe20000000016 */
[----:B------:R1:W2:Y:S02]  /*1c570*/  MUFU.EX2 R3, R218 ;  /* 0x000000da00037308 */ /* 0x0002a40000000800 */
[----:B-1----:R1:W3:Y:S04]  /*1c580*/  LDL.LU R201, [R1+0x4e0] ;  /* 0x0004e00001c97983 */ /* 0x0022e80000300800 */
[----:B------:R-:W4:Y:S04]  /*1c590*/  LDL.LU R21, [R1+0x148] ;  /* 0x0001480001157983 */ /* 0x000f280000300800 */
[----:B------:R-:W3:Y:S01]  /*1c5a0*/  LDL.LU R218, [R1+0x4dc] ;  /* 0x0004dc0001da7983 */ /* 0x000ee20000300800 */
[----:B------:R-:W-:Y:S01]  /*1c5b0*/  @!P3 HADD2 R121, -R106.H0_H0, -RZ.H0_H0 ;  /* 0xa00000ff6a79b230 */ /* 0x000fe20000000900 */
[----:B------:R-:W-:-:S02]  /*1c5c0*/  LOP3.LUT R14, R2, 0xff, RZ, 0xc0, !PT ;  /* 0x000000ff020e7812 */ /* 0x000fc400078ec0ff */
[----:B------:R-:W-:Y:S02]  /*1c5d0*/  F2FP.F16.F32.PACK_AB R15, R15, R23 ;  /* 0x000000170f0f723e */ /* 0x000fe400000000ff */
[----:B------:R-:W-:Y:S02]  /*1c5e0*/  PRMT R103, R13, 0x7610, R103 ;  /* 0x000076100d677816 */ /* 0x000fe40000000067 */
[----:B------:R-:W-:Y:S01]  /*1c5f0*/  PRMT R23, R24, 0x7610, R23 ;  /* 0x0000761018177816 */ /* 0x000fe20000000017 */
[----:B------:R-:W-:Y:S01]  /*1c600*/  IMAD.MOV.U32 R24, RZ, RZ, R166 ;  /* 0x000000ffff187224 */ /* 0x000fe200078e00a6 */
[----:B------:R-:W-:Y:S01]  /*1c610*/  @!P3 PRMT R106, R121, 0x5410, RZ ;  /* 0x00005410796ab816 */ /* 0x000fe200000000ff */
[----:B------:R-:W-:Y:S01]  /*1c620*/  @!P2 HADD2 R216, -R103.H0_H0, -RZ.H0_H0 ;  /* 0xa00000ff67d8a230 */ /* 0x000fe20000000900 */
[----:B------:R-:W-:Y:S02]  /*1c630*/  ISETP.GE.U32.AND P3, PT, R199, R14, PT ;  /* 0x0000000ec700720c */ /* 0x000fe40003f66070 */
[----:B------:R-:W-:-:S02]  /*1c640*/  PRMT R20, R22, 0x7610, R20 ;  /* 0x0000761016147816 */ /* 0x000fc40000000014 */
[----:B------:R-:W-:Y:S01]  /*1c650*/  PRMT R14, R23, 0x7610, R14 ;  /* 0x00007610170e7816 */ /* 0x000fe2000000000e */
[----:B------:R-:W-:Y:S01]  /*1c660*/  IMAD.MOV.U32 R23, RZ, RZ, R24 ;  /* 0x000000ffff177224 */ /* 0x000fe200078e0018 */
[----:B------:R-:W-:Y:S01]  /*1c670*/  PRMT R102, R13, 0x7632, R102 ;  /* 0x000076320d667816 */ /* 0x000fe20000000066 */
[----:B------:R-:W-:Y:S02]  /*1c680*/  IMAD.MOV.U32 R24, RZ, RZ, R181 ;  /* 0x000000ffff187224 */ /* 0x000fe400078e00b5 */
[----:B------:R-:W-:Y:S01]  /*1c690*/  IMAD.MOV.U32 R181, RZ, RZ, R251 ;  /* 0x000000ffffb57224 */ /* 0x000fe200078e00fb */
[----:B------:R-:W-:Y:S02]  /*1c6a0*/  PRMT R251, R103, 0x5410, R102 ;  /* 0x0000541067fb7816 */ /* 0x000fe40000000066 */
[----:B------:R-:W-:Y:S02]  /*1c6b0*/  @!P2 PRMT R103, R216, 0x5410, RZ ;  /* 0x00005410d867a816 */ /* 0x000fe400000000ff */
[----:B------:R-:W-:-:S02]  /*1c6c0*/  PRMT R216, R20, 0x7610, R216 ;  /* 0x0000761014d87816 */ /* 0x000fc400000000d8 */
[----:B--2---:R-:W-:Y:S08]  /*1c6d0*/  MUFU.EX2 R20, R223 ;  /* 0x000000df00147308 */ /* 0x004ff00000000800 */
[----:B----4-:R-:W-:Y:S08]  /*1c6e0*/  MUFU.EX2 R22, R21 ;  /* 0x0000001500167308 */ /* 0x010ff00000000800 */
[----:B---3--:R2:W-:Y:S02]  /*1c6f0*/  MUFU.EX2 R21, R218 ;  /* 0x000000da00157308 */ /* 0x0085e40000000800 */
[----:B--2---:R1:W2:Y:S04]  /*1c700*/  LDL.LU R218, [R1+0x4d8] ;  /* 0x0004d80001da7983 */ /* 0x0042a80000300800 */
[----:B------:R1:W3:Y:S01]  /*1c710*/  LDL.LU R223, [R1+0x4d4] ;  /* 0x0004d40001df7983 */ /* 0x0002e20000300800 */
[----:B------:R-:W-:Y:S01]  /*1c720*/  @!P0 HADD2 R187, -R105.H0_H0, -RZ.H0_H0 ;  /* 0xa00000ff69bb8230 */ /* 0x000fe20000000900 */
[----:B------:R-:W-:Y:S01]  /*1c730*/  SHF.R.U32.HI R16, RZ, 0x10, R2 ;  /* 0x00000010ff107819 */ /* 0x000fe20000011602 */
[----:B------:R-:W-:Y:S01]  /*1c740*/  IMAD.MOV.U32 R166, RZ, RZ, R162 ;  /* 0x000000ffffa67224 */ /* 0x000fe200078e00a2 */
[----:B------:R-:W-:Y:S01]  /*1c750*/  SHF.R.U32.HI R2, RZ, 0x18, R2 ;  /* 0x00000018ff027819 */ /* 0x000fe20000011602 */
[----:B------:R-:W-:Y:S01]  /*1c760*/  IMAD.MOV.U32 R162, RZ, RZ, R7 ;  /* 0x000000ffffa27224 */ /* 0x000fe200078e0007 */
[----:B------:R-:W-:-:S02]  /*1c770*/  PRMT R7, R104, 0x5410, R105 ;  /* 0x0000541068077816 */ /* 0x000fc40000000069 */
[----:B------:R-:W-:Y:S02]  /*1c780*/  @!P0 PRMT R105, R187, 0x5410, RZ ;  /* 0x00005410bb698816 */ /* 0x000fe400000000ff */
[----:B------:R-:W-:Y:S02]  /*1c790*/  ISETP.GE.U32.AND P0, PT, R199, R2, PT ;  /* 0x00000002c700720c */ /* 0x000fe40003f06070 */
[----:B------:R-:W-:Y:S01]  /*1c7a0*/  SHF.R.U32.HI R2, RZ, 0x10, R0 ;  /* 0x00000010ff027819 */ /* 0x000fe20000011600 */
[----:B------:R-:W-:-:S03]  /*1c7b0*/  @!P5 HADD2 R201, -R104.H0_H0, -RZ.H0_H0 ;  /* 0xa00000ff68c9d230 */ /* 0x000fc60000000900 */
[----:B------:R-:W-:Y:S02]  /*1c7c0*/  LOP3.LUT R2, R2, 0xff, RZ, 0xc0, !PT ;  /* 0x000000ff02027812 */ /* 0x000fe400078ec0ff */
[----:B------:R-:W-:Y:S02]  /*1c7d0*/  @!P5 PRMT R104, R201, 0x5410, RZ ;  /* 0x00005410c968d816 */ /* 0x000fe400000000ff */
[----:B------:R-:W-:Y:S01]  /*1c7e0*/  ISETP.GE.U32.AND P5, PT, R199, R2, PT ;  /* 0x00000002c700720c */ /* 0x000fe20003fa6070 */
[----:B------:R-:W-:-:S04]  /*1c7f0*/  FADD.FTZ R2, R19, R12 ;  /* 0x0000000c13027221 */ /* 0x000fc80000010000 */
[----:B------:R-:W-:Y:S01]  /*1c800*/  FADD.FTZ R12, R3, R2 ;  /* 0x00000002030c7221 */ /* 0x000fe20000010000 */
[----:B------:R-:W-:Y:S02]  /*1c810*/  LOP3.LUT R2, R0, 0xff, RZ, 0xc0, !PT ;  /* 0x000000ff00027812 */ /* 0x000fe400078ec0ff */
[----:B------:R-:W-:Y:S02]  /*1c820*/  PRMT R101, R15, 0x7610, R101 ;  /* 0x000076100f657816 */ /* 0x000fe40000000065 */
[----:B------:R-:W-:Y:S02]  /*1c830*/  ISETP.GE.U32.AND P2, PT, R199, R2, PT ;  /* 0x00000002c700720c */ /* 0x000fe40003f46070 */
[----:B------:R-:W-:Y:S02]  /*1c840*/  SHF.R.U32.HI R2, RZ, 0x18, R0 ;  /* 0x00000018ff027819 */ /* 0x000fe40000011600 */
[----:B------:R-:W-:Y:S02]  /*1c850*/  F2FP.F16.F32.PACK_AB R3, R3, R19 ;  /* 0x000000130303723e */ /* 0x000fe400000000ff */
[----:B------:R-:W-:Y:S01]  /*1c860*/  PRMT R100, R15, 0x7632, R100 ;  /* 0x000076320f647816 */ /* 0x000fe20000000064 */
[----:B------:R4:W-:Y:S01]  /*1c870*/  MUFU.EX2 R19, R236 ;  /* 0x000000ec00137308 */ /* 0x0009e20000000800 */
[----:B------:R-:W-:Y:S01]  /*1c880*/  PRMT R121, R14, 0x7610, R121 ;  /* 0x000076100e797816 */ /* 0x000fe20000000079 */
[----:B------:R-:W-:Y:S01]  /*1c890*/  IMAD.MOV.U32 R14, RZ, RZ, R241 ;  /* 0x000000ffff0e7224 */ /* 0x000fe200078e00f1 */
[----:B------:R-:W-:-:S05]  /*1c8a0*/  PRMT R241, R101, 0x5410, R100 ;  /* 0x0000541065f17816 */ /* 0x000fca0000000064 */
[----:B------:R1:W-:Y:S01]  /*1c8b0*/  MUFU.EX2 R15, R239 ;  /* 0x000000ef000f7308 */ /* 0x0003e20000000800 */
[----:B----4-:R4:W4:Y:S04]  /*1c8c0*/  LDL.LU R236, [R1+0x4d0] ;  /* 0x0004d00001ec7983 */ /* 0x0109280000300800 */
[----:B-1----:R1:W4:Y:S01]  /*1c8d0*/  LDL.LU R239, [R1+0x4cc] ;  /* 0x0004cc0001ef7983 */ /* 0x0023220000300800 */
[----:B--2---:R-:W-:Y:S02]  /*1c8e0*/  @!P4 HADD2 R218, -R102.H0_H0, -RZ.H0_H0 ;  /* 0xa00000ff66dac230 */ /* 0x004fe40000000900 */
[----:B---3--:R-:W-:-:S03]  /*1c8f0*/  @!P1 HADD2 R223, -R101.H0_H0, -RZ.H0_H0 ;  /* 0xa00000ff65df9230 */ /* 0x008fc60000000900 */
[----:B------:R-:W-:Y:S02]  /*1c900*/  @!P4 PRMT R102, R218, 0x5410, RZ ;  /* 0x00005410da66c816 */ /* 0x000fe400000000ff */
[----:B------:R-:W-:Y:S02]  /*1c910*/  ISETP.GE.U32.AND P4, PT, R199, R2, PT ;  /* 0x00000002c700720c */ /* 0x000fe40003f86070 */
[----:B------:R-:W-:Y:S02]  /*1c920*/  LOP3.LUT R2, R16, 0xff, RZ, 0xc0, !PT ;  /* 0x000000ff10027812 */ /* 0x000fe400078ec0ff */
[----:B------:R-:W-:Y:S02]  /*1c930*/  @!P1 PRMT R101, R223, 0x5410, RZ ;  /* 0x00005410df659816 */ /* 0x000fe400000000ff */
[----:B------:R-:W-:Y:S02]  /*1c940*/  ISETP.GE.U32.AND P1, PT, R199, R2, PT ;  /* 0x00000002c700720c */ /* 0x000fe40003f26070 */
[----:B------:R2:W-:Y:S02]  /*1c950*/  MUFU.EX2 R2, R237 ;  /* 0x000000ed00027308 */ /* 0x0005e40000000800 */
[----:B--2---:R1:W2:Y:S01]  /*1c960*/  LDL.LU R237, [R1+0x4c8] ;  /* 0x0004c80001ed7983 */ /* 0x0042a20000300800 */
[----:B------:R-:W-:-:S02]  /*1c970*/  PRMT R120, R216, 0x7610, R120 ;  /* 0x00007610d8787816 */ /* 0x000fc40000000078 */
[----:B------:R-:W-:Y:S02]  /*1c980*/  LOP3.LUT R0, R0, 0xffff, RZ, 0xc0, !PT ;  /* 0x0000ffff00007812 */ /* 0x000fe400078ec0ff */
[----:B------:R-:W-:Y:S02]  /*1c990*/  PRMT R36, R120, 0x7610, R36 ;  /* 0x0000761078247816 */ /* 0x000fe40000000024 */
[----:B------:R-:W-:Y:S01]  /*1c9a0*/  SHF.R.U32.HI R0, RZ, 0x8, R0 ;  /* 0x00000008ff007819 */ /* 0x000fe20000011600 */
[----:B------:R3:W1:Y:S01]  /*1c9b0*/  MUFU.EX2 R120, R246 ;  /* 0x000000f600787308 */ /* 0x0006620000000800 */
[----:B------:R-:W-:Y:S02]  /*1c9c0*/  @!P6 HADD2 R232, -R100.H0_H0, -RZ.H0_H0 ;  /* 0xa00000ff64e8e230 */ /* 0x000fe40000000900 */
[----:B------:R-:W-:Y:S02]  /*1c9d0*/  LOP3.LUT R0, R0, 0xffff, RZ, 0xc0, !PT ;  /* 0x0000ffff00007812 */ /* 0x000fe400078ec0ff */
[----:B------:R-:W-:-:S02]  /*1c9e0*/  PRMT R99, R3, 0x7610, R99 ;  /* 0x0000761003637816 */ /* 0x000fc40000000063 */
[----:B------:R-:W-:Y:S02]  /*1c9f0*/  @!P6 PRMT R100, R232, 0x5410, RZ ;  /* 0x00005410e864e816 */ /* 0x000fe400000000ff */
[----:B------:R-:W-:Y:S02]  /*1ca00*/  ISETP.GE.U32.AND P6, PT, R199, R0, PT ;  /* 0x00000000c700720c */ /* 0x000fe40003fc6070 */
[----:B------:R-:W-:Y:S01]  /*1ca10*/  SHF.R.U32.HI R0, RZ, 0x8, R18 ;  /* 0x00000008ff007819 */ /* 0x000fe20000011612 */
[----:B------:R-:W-:Y:S01]  /*1ca20*/  @!P2 HADD2 R235, -R99.H0_H0, -RZ.H0_H0 ;  /* 0xa00000ff63eba230 */ /* 0x000fe20000000900 */
[----:B------:R-:W-:Y:S02]  /*1ca30*/  PRMT R98, R3, 0x7632, R98 ;  /* 0x0000763203627816 */ /* 0x000fe40000000062 */
[----:B------:R-:W-:Y:S02]  /*1ca40*/  LOP3.LUT R0, R0, 0xffff, RZ, 0xc0, !PT ;  /* 0x0000ffff00007812 */ /* 0x000fe400078ec0ff */
[----:B------:R-:W-:-:S02]  /*1ca50*/  PRMT R232, R99, 0x5410, R98 ;  /* 0x0000541063e87816 */ /* 0x000fc40000000062 */
[----:B------:R-:W-:Y:S01]  /*1ca60*/  PRMT R13, R121, 0x7610, R13 ;  /* 0x00007610790d7816 */ /* 0x000fe2000000000d */
[----:B------:R-:W-:Y:S01]  /*1ca70*/  IMAD.MOV.U32 R216, RZ, RZ, R14 ;  /* 0x000000ffffd87224 */ /* 0x000fe200078e000e */
[----:B------:R-:W-:Y:S01]  /*1ca80*/  @!P2 PRMT R99, R235, 0x5410, RZ ;  /* 0x00005410eb63a816 */ /* 0x000fe200000000ff */
[----:B---3--:R3:W3:Y:S01]  /*1ca90*/  LDL.LU R246, [R1+0x4c4] ;  /* 0x0004c40001f67983 */ /* 0x0086e20000300800 */
[----:B------:R-:W-:Y:S02]  /*1caa0*/  ISETP.GE.U32.AND P2, PT, R199, R0, PT ;  /* 0x00000000c700720c */ /* 0x000fe40003f46070 */
[----:B-1----:R-:W-:Y:S01]  /*1cab0*/  F2FP.F16.F32.PACK_AB R0, R120, R2 ;  /* 0x000000027800723e */ /* 0x002fe200000000ff */
[----:B------:R1:W-:Y:S01]  /*1cac0*/  MUFU.EX2 R14, R247 ;  /* 0x000000f7000e7308 */ /* 0x0003e20000000800 */
[----:B----4-:R-:W-:Y:S02]  /*1cad0*/  @!P6 HADD2 R236, -R98.H0_H0, -RZ.H0_H0 ;  /* 0xa00000ff62ece230 */ /* 0x010fe40000000900 */
[----:B------:R-:W-:-:S02]  /*1cae0*/  PRMT R97, R0, 0x7610, R97 ;  /* 0x0000761000617816 */ /* 0x000fc40000000061 */
[----:B------:R-:W-:Y:S01]  /*1caf0*/  PRMT R96, R0, 0x7632, R96 ;  /* 0x0000763200607816 */ /* 0x000fe20000000060 */
[----:B------:R-:W-:Y:S01]  /*1cb00*/  FADD.FTZ R0, R19, R12 ;  /* 0x0000000c13007221 */ /* 0x000fe20000010000 */
[----:B------:R-:W-:Y:S02]  /*1cb10*/  PRMT R16, R13, 0x7610, R16 ;  /* 0x000076100d107816 */ /* 0x000fe40000000010 */
[----:B------:R-:W4:Y:S01]  /*1cb20*/  MUFU.EX2 R13, R249 ;  /* 0x000000f9000d7308 */ /* 0x000f220000000800 */
[----:B------:R-:W-:Y:S01]  /*1cb30*/  @!P5 HADD2 R239, -R97.H0_H0, -RZ.H0_H0 ;  /* 0xa00000ff61efd230 */ /* 0x000fe20000000900 */
[----:B------:R-:W-:Y:S01]  /*1cb40*/  @!P6 PRMT R98, R236, 0x5410, RZ ;  /* 0x00005410ec62e816 */ /* 0x000fe200000000ff */
[----:B------:R-:W-:Y:S02]  /*1cb50*/  IMAD.MOV.U32 R236, RZ, RZ, R217 ;  /* 0x000000ffffec7224 */ /* 0x000fe400078e00d9 */
[----:B------:R-:W-:Y:S01]  /*1cb60*/  FADD.FTZ R0, R15, R0 ;  /* 0x000000000f007221 */ /* 0x000fe20000010000 */
[----:B-1----:R-:W-:-:S02]  /*1cb70*/  PRMT R247, R36, 0x7610, R247 ;  /* 0x0000761024f77816 */ /* 0x002fc400000000f7 */
[----:B------:R1:W-:Y:S01]  /*1cb80*/  MUFU.EX2 R121, R245 ;  /* 0x000000f500797308 */ /* 0x0003e20000000800 */
[----:B------:R-:W-:Y:S01]  /*1cb90*/  FADD.FTZ R36, R2, R17 ;  /* 0x0000001102247221 */ /* 0x000fe20000010000 */
[----:B------:R-:W-:Y:S01]  /*1cba0*/  IMAD.MOV.U32 R17, RZ, RZ, R244 ;  /* 0x000000ffff117224 */ /* 0x000fe200078e00f4 */
[----:B------:R-:W-:Y:S02]  /*1cbb0*/  PRMT R3, R247, 0x7610, R3 ;  /* 0x00007610f7037816 */ /* 0x000fe40000000003 */
[----:B------:R-:W-:Y:S02]  /*1cbc0*/  PRMT R12, R16, 0x7610, R12 ;  /* 0x00007610100c7816 */ /* 0x000fe4000000000c */
[----:B------:R-:W-:Y:S01]  /*1cbd0*/  PRMT R247, R97, 0x5410, R96 ;  /* 0x0000541061f77816 */ /* 0x000fe20000000060 */
[----:B------:R4:W2:Y:S01]  /*1cbe0*/  MUFU.EX2 R217, R243 ;  /* 0x000000f300d97308 */ /* 0x0008a20000000800 */
[----:B------:R-:W-:Y:S01]  /*1cbf0*/  @!P5 PRMT R97, R239, 0x5410, RZ ;  /* 0x00005410ef61d816 */ /* 0x000fe200000000ff */
[----:B------:R-:W-:Y:S01]  /*1cc00*/  IMAD.MOV.U32 R239, RZ, RZ, R236 ;  /* 0x000000ffffef7224 */ /* 0x000fe200078e00ec */
[----:B-1----:R1:W3:Y:S05]  /*1cc10*/  LDL.LU R245, [R1+0x4c0] ;  /* 0x0004c00001f57983 */ /* 0x0022ea0000300800 */
[----:B------:R1:W-:Y:S01]  /*1cc20*/  MUFU.EX2 R16, R222 ;  /* 0x000000de00107308 */ /* 0x0003e20000000800 */
[----:B------:R2:W3:Y:S04]  /*1cc30*/  LDL.LU R244, [R1+0x4bc] ;  /* 0x0004bc0001f47983 */ /* 0x0004e80000300800 */
[----:B----4-:R4:W4:Y:S01]  /*1cc40*/  LDL.LU R243, [R1+0x4b8] ;  /* 0x0004b80001f37983 */ /* 0x0109220000300800 */
[----:B------:R-:W-:-:S03]  /*1cc50*/  F2FP.F16.F32.PACK_AB R2, R15, R19 ;  /* 0x000000130f02723e */ /* 0x000fc600000000ff */
[----:B-1----:R-:W4:Y:S04]  /*1cc60*/  LDL.LU R222, [R1+0x4b4] ;  /* 0x0004b40001de7983 */ /* 0x002f280000300800 */
[----:B------:R1:W-:Y:S01]  /*1cc70*/  STL [R1+0x10c], R0 ;  /* 0x00010c0001007387 */ /* 0x0003e20000100800 */
[----:B------:R1:W2:Y:S01]  /*1cc80*/  MUFU.EX2 R15, R250 ;  /* 0x000000fa000f7308 */ /* 0x0002a20000000800 */
[----:B------:R-:W-:Y:S02]  /*1cc90*/  F2FP.F16.F32.PACK_AB R27, R13, R14 ;  /* 0x0000000e0d1b723e */ /* 0x000fe400000000ff */
[----:B-1----:R-:W-:Y:S01]  /*1cca0*/  PRMT R250, R3, 0x7610, R250 ;  /* 0x0000761003fa7816 */ /* 0x002fe200000000fa */
[----:B------:R-:W-:-:S04]  /*1ccb0*/  FADD.FTZ R0, R14, R25 ;  /* 0x000000190e007221 */ /* 0x000fc80000010000 */
[----:B------:R1:W-:Y:S01]  /*1ccc0*/  MUFU.EX2 R14, R174 ;  /* 0x000000ae000e7308 */ /* 0x0003e20000000800 */
[----:B------:R-:W-:-:S07]  /*1ccd0*/  FADD.FTZ R3, R13, R0 ;  /* 0x000000000d037221 */ /* 0x000fce0000010000 */
[----:B------:R1:W-:Y:S01]  /*1cce0*/  MUFU.EX2 R13, R175 ;  /* 0x000000af000d7308 */ /* 0x0003e20000000800 */
[----:B--2---:R-:W-:-:S05]  /*1ccf0*/  @!P4 HADD2 R237, -R96.H0_H0, -RZ.H0_H0 ;  /* 0xa00000ff60edc230 */ /* 0x004fca0000000900 */
[----:B------:R-:W-:Y:S02]  /*1cd00*/  @!P4 PRMT R96, R237, 0x5410, RZ ;  /* 0x00005410ed60c816 */ /* 0x000fe400000000ff */
[----:B------:R-:W2:Y:S04]  /*1cd10*/  LDL.64 R236, [R1+0x140] ;  /* 0x0001400001ec7983 */ /* 0x000ea80000100a00 */
[----:B-1----:R-:W2:Y:S04]  /*1cd20*/  LDL.LU R174, [R1+0x4b0] ;  /* 0x0004b00001ae7983 */ /* 0x002ea80000300800 */
[----:B------:R-:W2:Y:S01]  /*1cd30*/  LDL.LU R175, [R1+0x4ac] ;  /* 0x0004ac0001af7983 */ /* 0x000ea20000300800 */
[----:B------:R-:W-:-:S02]  /*1cd40*/  PRMT R19, R12, 0x7610, R19 ;  /* 0x000076100c137816 */ /* 0x000fc40000000013 */
[----:B------:R-:W1:Y:S01]  /*1cd50*/  MUFU.EX2 R12, R252 ;  /* 0x000000fc000c7308 */ /* 0x000e620000000800 */
[----:B------:R-:W-:Y:S02]  /*1cd60*/  F2FP.F16.F32.PACK_AB R0, R217, R121 ;  /* 0x00000079d900723e */ /* 0x000fe400000000ff */
[C---:B------:R-:W-:Y:S02]  /*1cd70*/  PRMT R95, R2.reuse, 0x7610, R95 ;  /* 0x00007610025f7816 */ /* 0x040fe4000000005f */
[----:B------:R-:W-:Y:S01]  /*1cd80*/  PRMT R94, R2, 0x7632, R94 ;  /* 0x00007632025e7816 */ /* 0x000fe2000000005e */
[----:B------:R-:W-:Y:S01]  /*1cd90*/  FADD.FTZ R2, R15, R3 ;  /* 0x000000030f027221 */ /* 0x000fe20000010000 */
[C---:B------:R-:W-:Y:S02]  /*1cda0*/  PRMT R93, R0.reuse, 0x7610, R93 ;  /* 0x00007610005d7816 */ /* 0x040fe4000000005d */
[----:B------:R-:W-:Y:S01]  /*1cdb0*/  PRMT R92, R0, 0x7632, R92 ;  /* 0x00007632005c7816 */ /* 0x000fe2000000005c */
[----:B------:R-:W-:-:S04]  /*1cdc0*/  FADD.FTZ R0, R22, R26 ;  /* 0x0000001a16007221 */ /* 0x000fc80000010000 */
[----:B------:R-:W-:Y:S01]  /*1cdd0*/  FADD.FTZ R0, R21, R0 ;  /* 0x0000000015007221 */ /* 0x000fe20000010000 */
[----:B-1----:R-:W-:-:S03]  /*1cde0*/  FADD.FTZ R2, R12, R2 ;  /* 0x000000020c027221 */ /* 0x002fc60000010000 */
[----:B------:R-:W-:Y:S01]  /*1cdf0*/  FADD.FTZ R0, R20, R0 ;  /* 0x0000000014007221 */ /* 0x000fe20000010000 */
[----:B------:R-:W-:Y:S01]  /*1ce00*/  FADD.FTZ R2, R14, R2 ;  /* 0x000000020e027221 */ /* 0x000fe20000010000 */
[----:B------:R-:W-:-:S03]  /*1ce10*/  F2FP.F16.F32.PACK_AB R34, R16, R20 ;  /* 0x000000141022723e */ /* 0x000fc600000000ff */
[----:B------:R-:W-:Y:S01]  /*1ce20*/  FADD.FTZ R20, R13, R2 ;  /* 0x000000020d147221 */ /* 0x000fe20000010000 */
[----:B------:R-:W-:Y:S02]  /*1ce30*/  PRMT R18, R19, 0x7610, R18 ;  /* 0x0000761013127816 */ /* 0x000fe40000000012 */
[----:B------:R-:W-:Y:S02]  /*1ce40*/  F2FP.F16.F32.PACK_AB R33, R12, R15 ;  /* 0x0000000f0c21723e */ /* 0x000fe400000000ff */
[----:B------:R-:W-:Y:S01]  /*1ce50*/  PRMT R15, R18, 0x7610, R15 ;  /* 0x00007610120f7816 */ /* 0x000fe2000000000f */
[----:B------:R-:W-:Y:S01]  /*1ce60*/  FADD.FTZ R18, R16, R0 ;  /* 0x0000000010127221 */ /* 0x000fe20000010000 */
[----:B------:R-:W-:Y:S01]  /*1ce70*/  IMAD.MOV.U32 R19, RZ, RZ, R239 ;  /* 0x000000ffff137224 */ /* 0x000fe200078e00ef */
[----:B------:R-:W-:Y:S02]  /*1ce80*/  PRMT R239, R95, 0x5410, R94 ;  /* 0x000054105fef7816 */ /* 0x000fe4000000005e */
[----:B------:R-:W-:Y:S01]  /*1ce90*/  F2FP.F16.F32.PACK_AB R35, R13, R14 ;  /* 0x0000000e0d23723e */ /* 0x000fe200000000ff */
[----:B---3--:R-:W-:-:S05]  /*1cea0*/  @!P2 HADD2 R245, -R94.H0_H0, -RZ.H0_H0 ;  /* 0xa00000ff5ef5a230 */ /* 0x008fca0000000900 */
[----:B------:R-:W-:Y:S01]  /*1ceb0*/  @!P2 PRMT R94, R245, 0x5410, RZ ;  /* 0x00005410f55ea816 */ /* 0x000fe200000000ff */
[----:B----4-:R-:W-:Y:S01]  /*1cec0*/  @!P0 HADD2 R243, -R92.H0_H0, -RZ.H0_H0 ;  /* 0xa00000ff5cf38230 */ /* 0x010fe20000000900 */
[----:B------:R-:W-:-:S04]  /*1ced0*/  PRMT R245, R93, 0x5410, R92 ;  /* 0x000054105df57816 */ /* 0x000fc8000000005c */
[----:B------:R-:W-:Y:S02]  /*1cee0*/  @!P0 PRMT R92, R243, 0x5410, RZ ;  /* 0x00005410f35c8816 */ /* 0x000fe400000000ff */
[----:B------:R-:W-:Y:S01]  /*1cef0*/  PRMT R243, R250, 0x7610, R243 ;  /* 0x00007610faf37816 */ /* 0x000fe200000000f3 */
[----:B------:R-:W-:Y:S01]  /*1cf00*/  IMAD.MOV.U32 R250, RZ, RZ, R17 ;  /* 0x000000fffffa7224 */ /* 0x000fe200078e0011 */
[----:B------:R-:W-:Y:S01]  /*1cf10*/  F2FP.F16.F32.PACK_AB R25, R21, R22 ;  /* 0x000000161519723e */ /* 0x000fe200000000ff */
[----:B------:R-:W-:Y:S02]  /*1cf20*/  IMAD.MOV.U32 R22, RZ, RZ, R19 ;  /* 0x000000ffff167224 */ /* 0x000fe400078e0013 */
[----:B------:R-:W-:Y:S01]  /*1cf30*/  IMAD.MOV.U32 R19, RZ, RZ, R24 ;  /* 0x000000ffff137224 */ /* 0x000fe200078e0018 */
[----:B------:R-:W-:Y:S01]  /*1cf40*/  PRMT R218, R243, 0x7610, R218 ;  /* 0x00007610f3da7816 */ /* 0x000fe200000000da */
[----:B------:R-:W3:Y:S01]  /*1cf50*/  LDL.LU R24, [R1+0x1b0] ;  /* 0x0001b00001187983 */ /* 0x000ee20000300800 */
[----:B--2---:R-:W-:-:S05]  /*1cf60*/  LOP3.LUT R2, R83, R224, R236, 0x96, !PT ;  /* 0x000000e053027212 */ /* 0x004fca00078e96ec */
[----:B------:R-:W-:-:S05]  /*1cf70*/  IMAD.WIDE.U32 R2, R2, -0x2daee0ad, RZ ;  /* 0xd2511f5302027825 */ /* 0x000fca00078e00ff */
[----:B------:R-:W-:Y:S02]  /*1cf80*/  LOP3.LUT R0, R3, R225, R222, 0x96, !PT ;  /* 0x000000e103007212 */ /* 0x000fe400078e96de */
[----:B------:R-:W-:-:S03]  /*1cf90*/  LOP3.LUT R3, R175, R221, R82, 0x96, !PT ;  /* 0x000000ddaf037212 */ /* 0x000fc600078e9652 */
[----:B------:R-:W-:-:S04]  /*1cfa0*/  IMAD.WIDE.U32 R16, R0, -0x326172a9, RZ ;  /* 0xcd9e8d5700107825 */ /* 0x000fc800078e00ff */
[----:B------:R-:W-:Y:S01]  /*1cfb0*/  IMAD.WIDE.U32 R12, R3, -0x2daee0ad, RZ ;  /* 0xd2511f53030c7825 */ /* 0x000fe200078e00ff */
[----:B------:R-:W-:-:S04]  /*1cfc0*/  LOP3.LUT R3, R17, R220, R174, 0x96, !PT ;  /* 0x000000dc11037212 */ /* 0x000fc800078e96ae */
[----:B------:R-:W-:Y:S02]  /*1cfd0*/  LOP3.LUT R0, R13, R226, R2, 0x96, !PT ;  /* 0x000000e20d007212 */ /* 0x000fe400078e9602 */
[----:B------:R-:W-:Y:S01]  /*1cfe0*/  PRMT R13, R15, 0x7610, R13 ;  /* 0x000076100f0d7816 */ /* 0x000fe2000000000d */
[----:B------:R-:W-:-:S04]  /*1cff0*/  IMAD.WIDE.U32 R2, R3, -0x2daee0ad, RZ ;  /* 0xd2511f5303027825 */ /* 0x000fc800078e00ff */
[----:B------:R-:W-:Y:S01]  /*1d000*/  IMAD.WIDE.U32 R14, R0, -0x326172a9, RZ ;  /* 0xcd9e8d57000e7825 */ /* 0x000fe200078e00ff */
[----:B------:R-:W-:-:S04]  /*1d010*/  LOP3.LUT R3, R3, R229, R12, 0x96, !PT ;  /* 0x000000e503037212 */ /* 0x000fc800078e960c */
[----:B------:R-:W-:-:S05]  /*1d020*/  LOP3.LUT R0, R15, R230, R16, 0x96, !PT ;  /* 0x000000e60f007212 */ /* 0x000fca00078e9610 */
[----:B------:R-:W-:Y:S01]  /*1d030*/  IMAD.WIDE.U32 R16, R0, -0x2daee0ad, RZ ;  /* 0xd2511f5300107825 */ /* 0x000fe200078e00ff */
[----:B------:R-:W-:-:S03]  /*1d040*/  PRMT R0, R13, 0x7610, R0 ;  /* 0x000076100d007816 */ /* 0x000fc60000000000 */
[----:B------:R-:W-:-:S05]  /*1d050*/  IMAD.WIDE.U32 R12, R3, -0x326172a9, RZ ;  /* 0xcd9e8d57030c7825 */ /* 0x000fca00078e00ff */
[----:B------:R-:W-:Y:S02]  /*1d060*/  LOP3.LUT R15, R13, R228, R14, 0x96, !PT ;  /* 0x000000e40d0f7212 */ /* 0x000fe400078e960e */
[----:B------:R-:W-:Y:S02]  /*1d070*/  PRMT R13, R137, 0x7610, R13 ;  /* 0x00007610890d7816 */ /* 0x000fe4000000000d */
[----:B------:R-:W2:Y:S04]  /*1d080*/  LDL.LU R137, [R1+0x4a8] ;  /* 0x0004a80001897983 */ /* 0x000ea80000300800 */
[----:B------:R1:W4:Y:S01]  /*1d090*/  LDL.LU.S16 R243, [R1+0x10] ;  /* 0x0000100001f37983 */ /* 0x0003220000300600 */
[----:B------:R-:W-:-:S05]  /*1d0a0*/  LOP3.LUT R2, R17, R227, R2, 0x96, !PT ;  /* 0x000000e311027212 */ /* 0x000fca00078e9602 */
[----:B------:R-:W-:Y:S01]  /*1d0b0*/  IMAD.WIDE.U32 R2, R2, -0x326172a9, RZ ;  /* 0xcd9e8d5702027825 */ /* 0x000fe200078e00ff */
[----:B------:R-:W-:-:S04]  /*1d0c0*/  PRMT R14, R0, 0x7610, R14 ;  /* 0x00007610000e7816 */ /* 0x000fc8000000000e */
[----:B------:R-:W-:-:S04]  /*1d0d0*/  LOP3.LUT R0, R3, R233, R12, 0x96, !PT ;  /* 0x000000e903007212 */ /* 0x000fc800078e960c */
[----:B------:R-:W-:-:S04]  /*1d0e0*/  LOP3.LUT R12, R0, 0xff, RZ, 0xc0, !PT ;  /* 0x000000ff000c7812 */ /* 0x000fc800078ec0ff */
[----:B------:R-:W-:Y:S02]  /*1d0f0*/  ISETP.GE.U32.AND P4, PT, R199, R12, PT ;  /* 0x0000000cc700720c */ /* 0x000fe40003f86070 */
[----:B------:R-:W-:Y:S01]  /*1d100*/  LOP3.LUT R12, R0, 0xffff, RZ, 0xc0, !PT ;  /* 0x0000ffff000c7812 */ /* 0x000fe200078ec0ff */
[----:B------:R-:W-:-:S03]  /*1d110*/  @!P3 HADD2 R246, -R95.H0_H0, -RZ.H0_H0 ;  /* 0xa00000ff5ff6b230 */ /* 0x000fc60000000900 */
[----:B------:R-:W-:-:S04]  /*1d120*/  SHF.R.U32.HI R12, RZ, 0x8, R12 ;  /* 0x00000008ff0c7819 */ /* 0x000fc8000001160c */
[----:B------:R-:W-:Y:S02]  /*1d130*/  LOP3.LUT R12, R12, 0xffff, RZ, 0xc0, !PT ;  /* 0x0000ffff0c0c7812 */ /* 0x000fe400078ec0ff */
[----:B------:R-:W-:Y:S02]  /*1d140*/  @!P3 PRMT R95, R246, 0x5410, RZ ;  /* 0x00005410f65fb816 */ /* 0x000fe400000000ff */
[----:B------:R-:W-:Y:S02]  /*1d150*/  ISETP.GE.U32.AND P3, PT, R199, R12, PT ;  /* 0x0000000cc700720c */ /* 0x000fe40003f66070 */
[--C-:B------:R-:W-:Y:S02]  /*1d160*/  SHF.R.U32.HI R12, RZ, 0x10, R0.reuse ;  /* 0x00000010ff0c7819 */ /* 0x100fe40000011600 */
[----:B------:R-:W-:Y:S02]  /*1d170*/  SHF.R.U32.HI R0, RZ, 0x18, R0 ;  /* 0x00000018ff007819 */ /* 0x000fe40000011600 */
[----:B------:R-:W-:-:S02]  /*1d180*/  LOP3.LUT R12, R12, 0xff, RZ, 0xc0, !PT ;  /* 0x000000ff0c0c7812 */ /* 0x000fc400078ec0ff */
[C---:B------:R-:W-:Y:S02]  /*1d190*/  ISETP.GE.U32.AND P0, PT, R199.reuse, R0, PT ;  /* 0x00000000c700720c */ /* 0x040fe40003f06070 */
[----:B------:R-:W-:Y:S02]  /*1d1a0*/  LOP3.LUT R0, R2, 0xff, RZ, 0xc0, !PT ;  /* 0x000000ff02007812 */ /* 0x000fe400078ec0ff */
[C---:B------:R-:W-:Y:S02]  /*1d1b0*/  ISETP.GE.U32.AND P5, PT, R199.reuse, R12, PT ;  /* 0x0000000cc700720c */ /* 0x040fe40003fa6070 */
[----:B------:R-:W-:Y:S02]  /*1d1c0*/  ISETP.GE.U32.AND P2, PT, R199, R0, PT ;  /* 0x00000000c700720c */ /* 0x000fe40003f46070 */
[--C-:B------:R-:W-:Y:S02]  /*1d1d0*/  SHF.R.U32.HI R0, RZ, 0x18, R2.reuse ;  /* 0x00000018ff007819 */ /* 0x100fe40000011602 */
[----:B------:R-:W-:Y:S01]  /*1d1e0*/  SHF.R.U32.HI R12, RZ, 0x10, R2 ;  /* 0x00000010ff0c7819 */ /* 0x000fe20000011602 */
[----:B------:R-:W-:Y:S01]  /*1d1f0*/  @!P1 HADD2 R244, -R93.H0_H0, -RZ.H0_H0 ;  /* 0xa00000ff5df49230 */ /* 0x000fe20000000900 */
[----:B------:R-:W-:-:S02]  /*1d200*/  PRMT R21, R14, 0x7610, R21 ;  /* 0x000076100e157816 */ /* 0x000fc40000000015 */
[----:B------:R-:W-:Y:S01]  /*1d210*/  LOP3.LUT R14, R2, 0xffff, RZ, 0xc0, !PT ;  /* 0x0000ffff020e7812 */ /* 0x000fe200078ec0ff */
[----:B------:R-:W-:Y:S01]  /*1d220*/  IMAD.WIDE.U32 R2, R15, -0x2daee0ad, RZ ;  /* 0xd2511f530f027825 */ /* 0x000fe200078e00ff */
[C---:B------:R-:W-:Y:S02]  /*1d230*/  ISETP.GE.U32.AND P6, PT, R199.reuse, R0, PT ;  /* 0x00000000c700720c */ /* 0x040fe40003fc6070 */
[----:B------:R-:W-:Y:S02]  /*1d240*/  LOP3.LUT R0, R12, 0xff, RZ, 0xc0, !PT ;  /* 0x000000ff0c007812 */ /* 0x000fe400078ec0ff */
[----:B------:R-:W-:Y:S02]  /*1d250*/  @!P1 PRMT R93, R244, 0x5410, RZ ;  /* 0x00005410f45d9816 */ /* 0x000fe400000000ff */
[----:B------:R-:W-:Y:S02]  /*1d260*/  ISETP.GE.U32.AND P1, PT, R199, R0, PT ;  /* 0x00000000c700720c */ /* 0x000fe40003f26070 */
[----:B------:R-:W-:-:S02]  /*1d270*/  LOP3.LUT R0, R3, R231, R16, 0x96, !PT ;  /* 0x000000e703007212 */ /* 0x000fc400078e9610 */
[----:B------:R-:W-:Y:S02]  /*1d280*/  PRMT R16, R21, 0x7610, R16 ;  /* 0x0000761015107816 */ /* 0x000fe40000000010 */
[----:B------:R-:W-:Y:S02]  /*1d290*/  PRMT R246, R13, 0x7610, R246 ;  /* 0x000076100df67816 */ /* 0x000fe400000000f6 */
[----:B------:R-:W-:Y:S02]  /*1d2a0*/  PRMT R64, R16, 0x7610, R64 ;  /* 0x0000761010407816 */ /* 0x000fe40000000040 */
[----:B------:R-:W-:Y:S02]  /*1d2b0*/  PRMT R63, R246, 0x7610, R63 ;  /* 0x00007610f63f7816 */ /* 0x000fe4000000003f */
[----:B------:R1:W3:Y:S01]  /*1d2c0*/  LDL.LU.S16 R246, [R1+0x18] ;  /* 0x0000180001f67983 */ /* 0x0002e20000300600 */
[----:B----4-:R-:W-:-:S05]  /*1d2d0*/  @!P4 HADD2 R243, -R64.H0_H0, -RZ.H0_H0 ;  /* 0xa00000ff40f3c230 */ /* 0x010fca0000000900 */
[----:B--2---:R-:W-:Y:S02]  /*1d2e0*/  PRMT R137, R243, 0x7610, R137 ;  /* 0x00007610f3897816 */ /* 0x004fe40000000089 */
[----:B------:R1:W2:Y:S01]  /*1d2f0*/  LDL.LU.S16 R243, [R1+0x1c] ;  /* 0x00001c0001f37983 */ /* 0x0002a20000300600 */
[----:B---3--:R-:W3:Y:S08]  /*1d300*/  MUFU.EX2 R24, R24 ;  /* 0x0000001800187308 */ /* 0x008ef00000000800 */
[----:B------:R-:W4:Y:S08]  /*1d310*/  MUFU.EX2 R22, R22 ;  /* 0x0000001600167308 */ /* 0x000f300000000800 */
[----:B------:R-:W1:Y:S01]  /*1d320*/  MUFU.EX2 R23, R23 ;  /* 0x0000001700177308 */ /* 0x000e620000000800 */
[----:B------:R-:W-:-:S07]  /*1d330*/  LOP3.LUT R17, R2, 0xffff, RZ, 0xc0, !PT ;  /* 0x0000ffff02117812 */ /* 0x000fce00078ec0ff */
[----:B------:R-:W1:Y:S01]  /*1d340*/  MUFU.EX2 R21, R250 ;  /* 0x000000fa00157308 */ /* 0x000e620000000800 */
[----:B------:R-:W-:Y:S02]  /*1d350*/  LOP3.LUT R13, R2, 0xff, RZ, 0xc0, !PT ;  /* 0x000000ff020d7812 */ /* 0x000fe400078ec0ff */
[--C-:B------:R-:W-:Y:S02]  /*1d360*/  SHF.R.U32.HI R15, RZ, 0x10, R2.reuse ;  /* 0x00000010ff0f7819 */ /* 0x100fe40000011602 */
[----:B------:R-:W-:Y:S01]  /*1d370*/  SHF.R.U32.HI R3, RZ, 0x18, R2 ;  /* 0x00000018ff037819 */ /* 0x000fe20000011602 */
[----:B---3--:R-:W-:Y:S01]  /*1d380*/  FADD.FTZ R2, R24, R18 ;  /* 0x0000001218027221 */ /* 0x008fe20000010000 */
[----:B------:R-:W-:-:S03]  /*1d390*/  PRMT R62, R152, 0x7610, R62 ;  /* 0x00007610983e7816 */ /* 0x000fc6000000003e */
[----:B----4-:R-:W-:Y:S01]  /*1d3a0*/  FADD.FTZ R12, R22, R2 ;  /* 0x00000002160c7221 */ /* 0x010fe20000010000 */
[----:B-1----:R-:W-:Y:S01]  /*1d3b0*/  FADD.FTZ R2, R23, R20 ;  /* 0x0000001417027221 */ /* 0x002fe20000010000 */
[----:B------:R-:W-:Y:S01]  /*1d3c0*/  PRMT R252, R218, 0x7610, R252 ;  /* 0x00007610dafc7816 */ /* 0x000fe200000000fc */
[----:B------:R-:W-:Y:S02]  /*1d3d0*/  IMAD.MOV.U32 R218, RZ, RZ, R165 ;  /* 0x000000ffffda7224 */ /* 0x000fe400078e00a5 */
[----:B------:R-:W-:Y:S01]  /*1d3e0*/  FADD.FTZ R16, R21, R2 ;  /* 0x0000000215107221 */ /* 0x000fe20000010000 */
[----:B------:R-:W-:Y:S02]  /*1d3f0*/  SHF.R.U32.HI R2, RZ, 0x8, R14 ;  /* 0x00000008ff027819 */ /* 0x000fe4000001160e */
[----:B------:R-:W-:Y:S02]  /*1d400*/  F2FP.F16.F32.PACK_AB R32, R22, R24 ;  /* 0x000000181620723e */ /* 0x000fe400000000ff */
[----:B------:R-:W-:-:S02]  /*1d410*/  PRMT R165, R64, 0x5410, R63 ;  /* 0x0000541040a57816 */ /* 0x000fc4000000003f */
[----:B------:R-:W-:Y:S02]  /*1d420*/  LOP3.LUT R2, R2, 0xffff, RZ, 0xc0, !PT ;  /* 0x0000ffff02027812 */ /* 0x000fe400078ec0ff */
[----:B------:R-:W-:Y:S02]  /*1d430*/  @!P4 PRMT R64, R137, 0x5410, RZ ;  /* 0x000054108940c816 */ /* 0x000fe400000000ff */
[----:B------:R-:W-:Y:S01]  /*1d440*/  PRMT R59, R252, 0x7610, R59 ;  /* 0x00007610fc3b7816 */ /* 0x000fe2000000003b */
[----:B------:R-:W3:Y:S01]  /*1d450*/  LDL.LU R137, [R1+0x4a4] ;  /* 0x0004a40001897983 */ /* 0x000ee20000300800 */
[----:B------:R-:W-:Y:S02]  /*1d460*/  PRMT R249, R140, 0x7610, R249 ;  /* 0x000076108cf97816 */ /* 0x000fe400000000f9 */
[----:B------:R-:W-:Y:S01]  /*1d470*/  PRMT R182, R8, 0x7610, R182 ;  /* 0x0000761008b67816 */ /* 0x000fe200000000b6 */
[----:B------:R-:W4:Y:S01]  /*1d480*/  LDL.LU R140, [R1+0x4a0] ;  /* 0x0004a000018c7983 */ /* 0x000f220000300800 */
[----:B------:R-:W-:-:S03]  /*1d490*/  @!P3 HADD2 R246, -R63.H0_H0, -RZ.H0_H0 ;  /* 0xa00000ff3ff6b230 */ /* 0x000fc60000000900 */
[----:B------:R-:W3:Y:S02]  /*1d4a0*/  LDL.LU R8, [R1+0x49c] ;  /* 0x00049c0001087983 */ /* 0x000ee40000300800 */
[----:B------:R-:W-:Y:S02]  /*1d4b0*/  PRMT R14, R246, 0x7610, R14 ;  /* 0x00007610f60e7816 */ /* 0x000fe4000000000e */
[----:B------:R-:W3:Y:S01]  /*1d4c0*/  LDL.LU R152, [R1+0x498] ;  /* 0x0004980001987983 */ /* 0x000ee20000300800 */
[----:B------:R-:W-:Y:S02]  /*1d4d0*/  ISETP.GE.U32.AND P4, PT, R199, R2, PT ;  /* 0x00000002c700720c */ /* 0x000fe40003f86070 */
[----:B------:R-:W-:Y:S01]  /*1d4e0*/  @!P3 PRMT R63, R14, 0x5410, RZ ;  /* 0x000054100e3fb816 */ /* 0x000fe200000000ff */
[----:B------:R1:W4:Y:S01]  /*1d4f0*/  LDL.LU.S16 R2, [R1+0x20] ;  /* 0x0000200001027983 */ /* 0x0003220000300600 */
[----:B------:R1:W4:Y:S02]  /*1d500*/  MUFU.EX2 R14, R163 ;  /* 0x000000a3000e7308 */ /* 0x0003240000000800 */
[----:B-1----:R-:W-:Y:S01]  /*1d510*/  PRMT R163, R59, 0x5410, R62 ;  /* 0x000054103ba37816 */ /* 0x002fe2000000003e */
[----:B--2---:R-:W-:-:S05]  /*1d520*/  @!P0 HADD2 R243, -R62.H0_H0, -RZ.H0_H0 ;  /* 0xa00000ff3ef38230 */ /* 0x004fca0000000900 */
[----:B------:R-:W-:-:S04]  /*1d530*/  PRMT R22, R243, 0x7610, R22 ;  /* 0x00007610f3167816 */ /* 0x000fc80000000016 */
[----:B------:R-:W-:Y:S02]  /*1d540*/  @!P0 PRMT R62, R22, 0x5410, RZ ;  /* 0x00005410163e8816 */ /* 0x000fe400000000ff */
[----:B------:R1:W2:Y:S01]  /*1d550*/  LDL.LU.S16 R22, [R1+0x24] ;  /* 0x0000240001167983 */ /* 0x0002a20000300600 */
[----:B------:R-:W-:-:S03]  /*1d560*/  PRMT R78, R73, 0x7610, R78 ;  /* 0x00007610494e7816 */ /* 0x000fc6000000004e */
[----:B------:R1:W3:Y:S01]  /*1d570*/  LDL.LU.S16 R243, [R1+0x28] ;  /* 0x0000280001f37983 */ /* 0x0002e20000300600 */
[----:B------:R-:W-:Y:S02]  /*1d580*/  F2FP.F16.F32.PACK_AB R31, R21, R23 ;  /* 0x00000017151f723e */ /* 0x000fe400000000ff */
[----:B------:R-:W-:Y:S02]  /*1d590*/  PRMT R77, R73, 0x7632, R77 ;  /* 0x00007632494d7816 */ /* 0x000fe4000000004d */
[----:B------:R-:W-:Y:S01]  /*1d5a0*/  PRMT R187, R182, 0x7610, R187 ;  /* 0x00007610b6bb7816 */ /* 0x000fe200000000bb */
[----:B------:R-:W-:Y:S01]  /*1d5b0*/  IMAD.MOV.U32 R182, RZ, RZ, R162 ;  /* 0x000000ffffb67224 */ /* 0x000fe200078e00a2 */
[----:B------:R-:W-:Y:S01]  /*1d5c0*/  PRMT R162, R78, 0x5410, R77 ;  /* 0x000054104ea27816 */ /* 0x000fe2000000004d */
[----:B------:R-:W-:Y:S01]  /*1d5d0*/  IMAD.MOV.U32 R250, RZ, RZ, R19 ;  /* 0x000000fffffa7224 */ /* 0x000fe200078e0013 */
[----:B------:R-:W-:-:S03]  /*1d5e0*/  ISETP.GE.U32.AND P3, PT, R199, R13, PT ;  /* 0x0000000dc700720c */ /* 0x000fc60003f66070 */
[----:B------:R-:W1:Y:S01]  /*1d5f0*/  MUFU.EX2 R13, R250 ;  /* 0x000000fa000d7308 */ /* 0x000e620000000800 */
[----:B--2---:R-:W-:-:S05]  /*1d600*/  @!P2 HADD2 R22, -R78.H0_H0, -RZ.H0_H0 ;  /* 0xa00000ff4e16a230 */ /* 0x004fca0000000900 */
[----:B------:R-:W-:Y:S02]  /*1d610*/  PRMT R21, R22, 0x7610, R21 ;  /* 0x0000761016157816 */ /* 0x000fe40000000015 */
[----:B------:R2:W2:Y:S02]  /*1d620*/  LDL.LU.S16 R22, [R1+0x30] ;  /* 0x0000300001167983 */ /* 0x0004a40000300600 */
[----:B------:R-:W-:Y:S02]  /*1d630*/  @!P2 PRMT R78, R21, 0x5410, RZ ;  /* 0x00005410154ea816 */ /* 0x000fe400000000ff */
[----:B------:R2:W2:Y:S01]  /*1d640*/  LDL.LU.S16 R21, [R1+0x34] ;  /* 0x0000340001157983 */ /* 0x0004a20000300600 */
[----:B----4-:R-:W-:Y:S01]  /*1d650*/  @!P5 HADD2 R2, -R59.H0_H0, -RZ.H0_H0 ;  /* 0xa00000ff3b02d230 */ /* 0x010fe20000000900 */
[----:B------:R-:W-:-:S04]  /*1d660*/  ISETP.GE.U32.AND P0, PT, R199, R3, PT ;  /* 0x00000003c700720c */ /* 0x000fc80003f06070 */
[----:B------:R-:W-:Y:S02]  /*1d670*/  PRMT R3, R2, 0x7610, R3 ;  /* 0x0000761002037816 */ /* 0x000fe40000000003 */
[----:B------:R-:W-:-:S04]  /*1d680*/  SHF.R.U32.HI R2, RZ, 0x10, R0 ;  /* 0x00000010ff027819 */ /* 0x000fc80000011600 */
[----:B------:R-:W-:Y:S02]  /*1d690*/  LOP3.LUT R2, R2, 0xff, RZ, 0xc0, !PT ;  /* 0x000000ff02027812 */ /* 0x000fe400078ec0ff */
[----:B------:R-:W-:Y:S02]  /*1d6a0*/  @!P5 PRMT R59, R3, 0x5410, RZ ;  /* 0x00005410033bd816 */ /* 0x000fe400000000ff */
[----:B------:R-:W-:Y:S01]  /*1d6b0*/  ISETP.GE.U32.AND P5, PT, R199, R2, PT ;  /* 0x00000002c700720c */ /* 0x000fe20003fa6070 */
[----:B------:R-:W-:Y:S01]  /*1d6c0*/  FADD.FTZ R2, R14, R12 ;  /* 0x0000000c0e027221 */ /* 0x000fe20000010000 */
[----:B------:R-:W-:Y:S01]  /*1d6d0*/  PRMT R235, R249, 0x7610, R235 ;  /* 0x00007610f9eb7816 */ /* 0x000fe200000000eb */
[----:B---3--:R-:W-:Y:S02]  /*1d6e0*/  @!P4 HADD2 R243, -R77.H0_H0, -RZ.H0_H0 ;  /* 0xa00000ff4df3c230 */ /* 0x008fe40000000900 */
[----:B-1----:R-:W-:Y:S01]  /*1d6f0*/  FADD.FTZ R3, R13, R2 ;  /* 0x000000020d037221 */ /* 0x002fe20000010000 */
[----:B------:R-:W-:-:S02]  /*1d700*/  PRMT R76, R235, 0x7610, R76 ;  /* 0x00007610eb4c7816 */ /* 0x000fc4000000004c */
[----:B------:R-:W-:Y:S02]  /*1d710*/  LOP3.LUT R2, R0, 0xff, RZ, 0xc0, !PT ;  /* 0x000000ff00027812 */ /* 0x000fe400078ec0ff */
[----:B------:R-:W-:Y:S02]  /*1d720*/  PRMT R24, R243, 0x7610, R24 ;  /* 0x00007610f3187816 */ /* 0x000fe40000000018 */
[----:B------:R-:W-:Y:S02]  /*1d730*/  ISETP.GE.U32.AND P2, PT, R199, R2, PT ;  /* 0x00000002c700720c */ /* 0x000fe40003f46070 */
[----:B------:R-:W-:Y:S02]  /*1d740*/  SHF.R.U32.HI R2, RZ, 0x18, R0 ;  /* 0x00000018ff027819 */ /* 0x000fe40000011600 */
[----:B------:R-:W-:Y:S01]  /*1d750*/  PRMT R75, R187, 0x7610, R75 ;  /* 0x00007610bb4b7816 */ /* 0x000fe2000000004b */
[----:B------:R-:W-:Y:S01]  /*1d760*/  IMAD.MOV.U32 R187, RZ, RZ, R182 ;  /* 0x000000ffffbb7224 */ /* 0x000fe200078e00b6 */
[----:B------:R-:W-:Y:S01]  /*1d770*/  @!P4 PRMT R77, R24, 0x5410, RZ ;  /* 0x00005410184dc816 */ /* 0x000fe200000000ff */
[----:B------:R-:W-:Y:S01]  /*1d780*/  IMAD.MOV.U32 R182, RZ, RZ, R181 ;  /* 0x000000ffffb67224 */ /* 0x000fe200078e00b5 */
[----:B------:R-:W-:Y:S01]  /*1d790*/  ISETP.GE.U32.AND P4, PT, R199, R2, PT ;  /* 0x00000002c700720c */ /* 0x000fe20003f86070 */
[----:B------:R-:W-:Y:S01]  /*1d7a0*/  IMAD.MOV.U32 R181, RZ, RZ, R161 ;  /* 0x000000ffffb57224 */ /* 0x000fe200078e00a1 */
[----:B------:R-:W-:-:S02]  /*1d7b0*/  LOP3.LUT R2, R15, 0xff, RZ, 0xc0, !PT ;  /* 0x000000ff0f027812 */ /* 0x000fc400078ec0ff */
[----:B------:R-:W-:Y:S01]  /*1d7c0*/  PRMT R161, R76, 0x5410, R75 ;  /* 0x000054104ca17816 */ /* 0x000fe2000000004b */
[----:B--2---:R-:W-:Y:S02]  /*1d7d0*/  @!P1 HADD2 R22, -R76.H0_H0, -RZ.H0_H0 ;  /* 0xa00000ff4c169230 */ /* 0x004fe40000000900 */
[----:B------:R-:W-:-:S03]  /*1d7e0*/  @!P6 HADD2 R21, -R75.H0_H0, -RZ.H0_H0 ;  /* 0xa00000ff4b15e230 */ /* 0x000fc60000000900 */
[----:B------:R-:W-:-:S04]  /*1d7f0*/  PRMT R12, R22, 0x7610, R12 ;  /* 0x00007610160c7816 */ /* 0x000fc8000000000c */
[----:B------:R-:W-:Y:S02]  /*1d800*/  @!P1 PRMT R76, R12, 0x5410, RZ ;  /* 0x000054100c4c9816 */ /* 0x000fe400000000ff */
[----:B------:R-:W-:Y:S01]  /*1d810*/  ISETP.GE.U32.AND P1, PT, R199, R2, PT ;  /* 0x00000002c700720c */ /* 0x000fe20003f26070 */
[----:B------:R1:W2:Y:S01]  /*1d820*/  LDL.LU.S16 R12, [R1+0x38] ;  /* 0x00003800010c7983 */ /* 0x0002a20000300600 */
[----:B------:R-:W-:-:S04]  /*1d830*/  PRMT R2, R21, 0x7610, R2 ;  /* 0x0000761015027816 */ /* 0x000fc80000000002 */
[----:B------:R-:W-:Y:S02]  /*1d840*/  @!P6 PRMT R75, R2, 0x5410, RZ ;  /* 0x00005410024be816 */ /* 0x000fe400000000ff */
[----:B------:R1:W3:Y:S04]  /*1d850*/  LDL.LU.S16 R2, [R1+0x3c] ;  /* 0x00003c0001027983 */ /* 0x0002e80000300600 */
[----:B------:R1:W4:Y:S04]  /*1d860*/  LDL.LU.S16 R22, [R1+0x50] ;  /* 0x0000500001167983 */ /* 0x0003280000300600 */
[----:B------:R1:W4:Y:S01]  /*1d870*/  LDL.LU.S16 R21, [R1+0x48] ;  /* 0x0000480001157983 */ /* 0x0003220000300600 */
[----:B------:R-:W-:-:S04]  /*1d880*/  LOP3.LUT R0, R0, 0xffff, RZ, 0xc0, !PT ;  /* 0x0000ffff00007812 */ /* 0x000fc800078ec0ff */
[----:B------:R-:W-:-:S04]  /*1d890*/  SHF.R.U32.HI R0, RZ, 0x8, R0 ;  /* 0x00000008ff007819 */ /* 0x000fc80000011600 */
[----:B------:R-:W-:-:S04]  /*1d8a0*/  LOP3.LUT R0, R0, 0xffff, RZ, 0xc0, !PT ;  /* 0x0000ffff00007812 */ /* 0x000fc800078ec0ff */
[----:B------:R-:W-:Y:S02]  /*1d8b0*/  ISETP.GE.U32.AND P6, PT, R199, R0, PT ;  /* 0x00000000c700720c */ /* 0x000fe40003fc6070 */
[C---:B------:R-:W-:Y:S02]  /*1d8c0*/  PRMT R71, R61.reuse, 0x7632, R71 ;  /* 0x000076323d477816 */ /* 0x040fe40000000047 */
[----:B------:R-:W-:Y:S02]  /*1d8d0*/  PRMT R72, R61, 0x7610, R72 ;  /* 0x000076103d487816 */ /* 0x000fe40000000048 */
[----:B------:R-:W-:Y:S02]  /*1d8e0*/  F2FP.F16.F32.PACK_AB R28, R13, R14 ;  /* 0x0000000e0d1c723e */ /* 0x000fe400000000ff */
[----:B------:R-:W-:Y:S02]  /*1d8f0*/  PRMT R70, R148, 0x7610, R70 ;  /* 0x0000761094467816 */ /* 0x000fe40000000046 */
[----:B------:R-:W-:-:S02]  /*1d900*/  PRMT R69, R149, 0x7610, R69 ;  /* 0x0000761095457816 */ /* 0x000fc40000000045 */
[----:B------:R-:W-:-:S04]  /*1d910*/  SHF.R.U32.HI R0, RZ, 0x8, R17 ;  /* 0x00000008ff007819 */ /* 0x000fc80000011611 */
[----:B------:R-:W-:Y:S01]  /*1d920*/  LOP3.LUT R0, R0, 0xffff, RZ, 0xc0, !PT ;  /* 0x0000ffff00007812 */ /* 0x000fe200078ec0ff */
[----:B--2---:R-:W-:Y:S02]  /*1d930*/  @!P2 HADD2 R12, -R72.H0_H0, -RZ.H0_H0 ;  /* 0xa00000ff480ca230 */ /* 0x004fe40000000900 */
[----:B---3--:R-:W-:-:S03]  /*1d940*/  @!P6 HADD2 R2, -R71.H0_H0, -RZ.H0_H0 ;  /* 0xa00000ff4702e230 */ /* 0x008fc60000000900 */
[----:B------:R-:W-:Y:S02]  /*1d950*/  PRMT R23, R12, 0x7610, R23 ;  /* 0x000076100c177816 */ /* 0x000fe40000000017 */
[----:B------:R2:W-:Y:S01]  /*1d960*/  MUFU.EX2 R12, R187 ;  /* 0x000000bb000c7308 */ /* 0x0005e20000000800 */
[----:B------:R-:W-:Y:S01]  /*1d970*/  PRMT R13, R2, 0x7610, R13 ;  /* 0x00007610020d7816 */ /* 0x000fe2000000000d */
[----:B----4-:R-:W-:Y:S02]  /*1d980*/  @!P5 HADD2 R22, -R70.H0_H0, -RZ.H0_H0 ;  /* 0xa00000ff4616d230 */ /* 0x010fe40000000900 */
[----:B------:R-:W-:-:S04]  /*1d990*/  @!P4 HADD2 R21, -R69.H0_H0, -RZ.H0_H0 ;  /* 0xa00000ff4515c230 */ /* 0x000fc80000000900 */
[----:B------:R3:W4:Y:S01]  /*1d9a0*/  MUFU.EX2 R2, R153 ;  /* 0x0000009900027308 */ /* 0x0007220000000800 */
[----:B------:R-:W-:Y:S01]  /*1d9b0*/  PRMT R14, R22, 0x7610, R14 ;  /* 0x00007610160e7816 */ /* 0x000fe2000000000e */
[----:B--2---:R-:W-:Y:S01]  /*1d9c0*/  IMAD.MOV.U32 R187, RZ, RZ, R182 ;  /* 0x000000ffffbb7224 */ /* 0x004fe200078e00b6 */
[----:B------:R-:W-:Y:S02]  /*1d9d0*/  PRMT R182, R72, 0x5410, R71 ;  /* 0x0000541048b67816 */ /* 0x000fe40000000047 */
[----:B------:R-:W-:-:S03]  /*1d9e0*/  @!P6 PRMT R71, R13, 0x5410, RZ ;  /* 0x000054100d47e816 */ /* 0x000fc600000000ff */
[----:B------:R2:W-:Y:S01]  /*1d9f0*/  MUFU.EX2 R13, R140 ;  /* 0x0000008c000d7308 */ /* 0x0005e20000000800 */
[----:B---3--:R-:W3:Y:S01]  /*1da00*/  LDL.LU R153, [R1+0x494] ;  /* 0x0004940001997983 */ /* 0x008ee20000300800 */
[----:B------:R-:W-:-:S03]  /*1da10*/  @!P2 PRMT R72, R23, 0x5410, RZ ;  /* 0x000054101748a816 */ /* 0x000fc600000000ff */
[----:B------:R-:W3:Y:S01]  /*1da20*/  LDL.LU R148, [R1+0x490] ;  /* 0x0004900001947983 */ /* 0x000ee20000300800 */
[----:B------:R-:W-:-:S03]  /*1da30*/  ISETP.GE.U32.AND P2, PT, R199, R0, PT ;  /* 0x00000000c700720c */ /* 0x000fc60003f46070 */
[----:B------:R-:W3:Y:S01]  /*1da40*/  LDL.LU R149, [R1+0x48c] ;  /* 0x00048c0001957983 */ /* 0x000ee20000300800 */
[----:B------:R-:W-:-:S03]  /*1da50*/  PRMT R0, R21, 0x7610, R0 ;  /* 0x0000761015007816 */ /* 0x000fc60000000000 */
[----:B--2---:R-:W2:Y:S04]  /*1da60*/  LDL.LU R140, [R1+0x488] ;  /* 0x00048800018c7983 */ /* 0x004ea80000300800 */
[----:B------:R1:W3:Y:S04]  /*1da70*/  LDL.LU.S16 R24, [R1+0x6c] ;  /* 0x00006c0001187983 */ /* 0x0002e80000300600 */
[----:B------:R1:W2:Y:S04]  /*1da80*/  LDL.LU.S16 R23, [R1+0x58] ;  /* 0x0000580001177983 */ /* 0x0002a80000300600 */
[----:B------:R1:W2:Y:S04]  /*1da90*/  LDL.LU.S16 R22, [R1+0x7c] ;  /* 0x00007c0001167983 */ /* 0x0002a80000300600 */
[----:B------:R1:W2:Y:S01]  /*1daa0*/  LDL.LU.S16 R21, [R1+0x74] ;  /* 0x0000740001157983 */ /* 0x0002a20000300600 */
[----:B------:R1:W1:Y:S01]  /*1dab0*/  MUFU.EX2 R15, R218 ;  /* 0x000000da000f7308 */ /* 0x0002620000000800 */
[----:B----4-:R-:W-:-:S02]  /*1dac0*/  F2FP.F16.F32.PACK_AB R29, R2, R12 ;  /* 0x0000000c021d723e */ /* 0x010fc400000000ff */
[C---:B------:R-:W-:Y:S01]  /*1dad0*/  PRMT R65, R41.reuse, 0x7632, R65 ;  /* 0x0000763229417816 */ /* 0x040fe20000000041 */
[----:B-1----:R-:W-:Y:S02]  /*1dae0*/  IMAD.MOV.U32 R218, RZ, RZ, R216 ;  /* 0x000000ffffda7224 */ /* 0x002fe400078e00d8 */
[----:B------:R-:W-:Y:S01]  /*1daf0*/  IMAD.MOV.U32 R216, RZ, RZ, R181 ;  /* 0x000000ffffd87224 */ /* 0x000fe200078e00b5 */
[----:B------:R-:W-:Y:S02]  /*1db00*/  PRMT R181, R70, 0x5410, R69 ;  /* 0x0000541046b57816 */ /* 0x000fe40000000045 */
[----:B------:R-:W-:Y:S01]  /*1db10*/  @!P4 PRMT R69, R0, 0x5410, RZ ;  /* 0x000054100045c816 */ /* 0x000fe200000000ff */
[----:B------:R-:W-:Y:S01]  /*1db20*/  FADD.FTZ R0, R12, R16 ;  /* 0x000000100c007221 */ /* 0x000fe20000010000 */
[----:B------:R-:W-:Y:S01]  /*1db30*/  @!P5 PRMT R70, R14, 0x5410, RZ ;  /* 0x000054100e46d816 */ /* 0x000fe200000000ff */
[----:B------:R-:W-:Y:S08]  /*1db40*/  MUFU.EX2 R12, R136 ;  /* 0x00000088000c7308 */ /* 0x000ff00000000800 */
[----:B------:R-:W1:Y:S01]  /*1db50*/  MUFU.EX2 R14, R141 ;  /* 0x0000008d000e7308 */ /* 0x000e620000000800 */
[----:B------:R-:W-:Y:S01]  /*1db60*/  FADD.FTZ R0, R2, R0 ;  /* 0x0000000002007221 */ /* 0x000fe20000010000 */
[----:B------:R-:W-:-:S02]  /*1db70*/  PRMT R66, R41, 0x7610, R66 ;  /* 0x0000761029427816 */ /* 0x000fc40000000042 */
[----:B------:R-:W-:Y:S01]  /*1db80*/  PRMT R68, R55, 0x7610, R68 ;  /* 0x0000761037447816 */ /* 0x000fe20000000044 */
[----:B------:R-:W-:Y:S01]  /*1db90*/  IMAD.MOV.U32 R249, RZ, RZ, R167 ;  /* 0x000000fffff97224 */ /* 0x000fe200078e00a7 */
[----:B------:R-:W-:Y:S02]  /*1dba0*/  LOP3.LUT R18, R43, R224, R236, 0x96, !PT ;  /* 0x000000e02b127212 */ /* 0x000fe400078e96ec */
[----:B------:R-:W-:Y:S02]  /*1dbb0*/  PRMT R167, R66, 0x5410, R65 ;  /* 0x0000541042a77816 */ /* 0x000fe40000000041 */
[----:B------:R-:W-:Y:S02]  /*1dbc0*/  F2FP.F16.F32.PACK_AB R30, R13, R15 ;  /* 0x0000000f0d1e723e */ /* 0x000fe400000000ff */
[----:B------:R-:W-:Y:S01]  /*1dbd0*/  PRMT R67, R55, 0x7632, R67 ;  /* 0x0000763237437816 */ /* 0x000fe20000000043 */
[----:B-1----:R-:W-:Y:S01]  /*1dbe0*/  FADD.FTZ R0, R14, R0 ;  /* 0x000000000e007221 */ /* 0x002fe20000010000 */
[----:B------:R-:W-:Y:S01]  /*1dbf0*/  F2FP.F16.F32.PACK_AB R89, R12, R14 ;  /* 0x0000000e0c59723e */ /* 0x000fe200000000ff */
[----:B------:R-:W-:Y:S01]  /*1dc00*/  IMAD.MOV.U32 R235, RZ, RZ, R218 ;  /* 0x000000ffffeb7224 */ /* 0x000fe200078e00da */
[----:B------:R-:W-:Y:S01]  /*1dc10*/  LOP3.LUT R19, R175, R221, R42, 0x96, !PT ;  /* 0x000000ddaf137212 */ /* 0x000fe200078e962a */
[----:B------:R-:W-:Y:S01]  /*1dc20*/  IMAD.MOV.U32 R218, RZ, RZ, R166 ;  /* 0x000000ffffda7224 */ /* 0x000fe200078e00a6 */
[----:B------:R-:W-:Y:S01]  /*1dc30*/  PRMT R166, R68, 0x5410, R67 ;  /* 0x0000541044a67816 */ /* 0x000fe20000000043 */
[----:B------:R-:W4:Y:S04]  /*1dc40*/  LDL.LU R141, [R1+0x484] ;  /* 0x00048400018d7983 */ /* 0x000f280000300800 */
[----:B------:R-:W4:Y:S01]  /*1dc50*/  LDL.LU R136, [R1+0x480] ;  /* 0x0004800001887983 */ /* 0x000f220000300800 */
[----:B---3--:R-:W-:-:S02]  /*1dc60*/  @!P3 HADD2 R24, -R68.H0_H0, -RZ.H0_H0 ;  /* 0xa00000ff4418b230 */ /* 0x008fc40000000900 */
[----:B--2---:R-:W-:-:S05]  /*1dc70*/  @!P0 HADD2 R21, -R65.H0_H0, -RZ.H0_H0 ;  /* 0xa00000ff41158230 */ /* 0x004fca0000000900 */
[----:B------:R-:W-:-:S04]  /*1dc80*/  PRMT R2, R21, 0x7610, R2 ;  /* 0x0000761015027816 */ /* 0x000fc80000000002 */
[----:B------:R-:W-:Y:S01]  /*1dc90*/  @!P0 PRMT R65, R2, 0x5410, RZ ;  /* 0x0000541002418816 */ /* 0x000fe200000000ff */
[----:B------:R-:W-:Y:S01]  /*1dca0*/  FADD.FTZ R2, R15, R3 ;  /* 0x000000030f027221 */ /* 0x000fe20000010000 */
[----:B------:R-:W-:Y:S01]  /*1dcb0*/  IMAD.WIDE.U32 R14, R18, -0x2daee0ad, RZ ;  /* 0xd2511f53120e7825 */ /* 0x000fe200078e00ff */
[----:B------:R-:W-:-:S03]  /*1dcc0*/  PRMT R20, R24, 0x7610, R20 ;  /* 0x0000761018147816 */ /* 0x000fc60000000014 */
[----:B------:R-:W-:Y:S01]  /*1dcd0*/  FADD.FTZ R21, R12, R0 ;  /* 0x000000000c157221 */ /* 0x000fe20000010000 */
[----:B------:R-:W-:Y:S01]  /*1dce0*/  @!P2 HADD2 R23, -R67.H0_H0, -RZ.H0_H0 ;  /* 0xa00000ff4317a230 */ /* 0x000fe20000000900 */
[----:B------:R-:W-:Y:S01]  /*1dcf0*/  LOP3.LUT R0, R15, R225, R222, 0x96, !PT ;  /* 0x000000e10f007212 */ /* 0x000fe200078e96de */
[----:B------:R-:W-:Y:S01]  /*1dd00*/  @!P1 HADD2 R22, -R66.H0_H0, -RZ.H0_H0 ;  /* 0xa00000ff42169230 */ /* 0x000fe20000000900 */
[----:B------:R-:W-:Y:S01]  /*1dd10*/  @!P3 PRMT R68, R20, 0x5410, RZ ;  /* 0x000054101444b816 */ /* 0x000fe200000000ff */
[----:B------:R-:W-:Y:S01]  /*1dd20*/  FADD.FTZ R20, R13, R2 ;  /* 0x000000020d147221 */ /* 0x000fe20000010000 */
[----:B------:R-:W-:Y:S01]  /*1dd30*/  PRMT R17, R23, 0x7610, R17 ;  /* 0x0000761017117816 */ /* 0x000fe20000000011 */
[----:B------:R-:W-:Y:S01]  /*1dd40*/  IMAD.WIDE.U32 R12, R0, -0x326172a9, RZ ;  /* 0xcd9e8d57000c7825 */ /* 0x000fe200078e00ff */
[----:B------:R-:W-:Y:S02]  /*1dd50*/  PRMT R16, R22, 0x7610, R16 ;  /* 0x0000761016107816 */ /* 0x000fe40000000010 */
[----:B------:R-:W-:-:S02]  /*1dd60*/  @!P2 PRMT R67, R17, 0x5410, RZ ;  /* 0x000054101143a816 */ /* 0x000fc400000000ff */
[----:B------:R-:W-:Y:S01]  /*1dd70*/  @!P1 PRMT R66, R16, 0x5410, RZ ;  /* 0x0000541010429816 */ /* 0x000fe200000000ff */
[----:B------:R-:W-:Y:S01]  /*1dd80*/  IMAD.WIDE.U32 R16, R19, -0x2daee0ad, RZ ;  /* 0xd2511f5313107825 */ /* 0x000fe200078e00ff */
[----:B------:R-:W-:-:S04]  /*1dd90*/  LOP3.LUT R2, R13, R220, R174, 0x96, !PT ;  /* 0x000000dc0d027212 */ /* 0x000fc800078e96ae */
[----:B------:R-:W-:Y:S01]  /*1dda0*/  LOP3.LUT R0, R17, R226, R14, 0x96, !PT ;  /* 0x000000e211007212 */ /* 0x000fe200078e960e */
[----:B------:R-:W-:-:S05]  /*1ddb0*/  IMAD.WIDE.U32 R2, R2, -0x2daee0ad, RZ ;  /* 0xd2511f5302027825 */ /* 0x000fca00078e00ff */
[----:B------:R-:W-:Y:S01]  /*1ddc0*/  LOP3.LUT R3, R3, R229, R16, 0x96, !PT ;  /* 0x000000e503037212 */ /* 0x000fe200078e9610 */
[----:B------:R-:W-:-:S05]  /*1ddd0*/  IMAD.WIDE.U32 R16, R0, -0x326172a9, RZ ;  /* 0xcd9e8d5700107825 */ /* 0x000fca00078e00ff */
[----:B------:R-:W-:Y:S01]  /*1dde0*/  LOP3.LUT R0, R17, R230, R12, 0x96, !PT ;  /* 0x000000e611007212 */ /* 0x000fe200078e960c */
[----:B------:R-:W-:-:S05]  /*1ddf0*/  IMAD.WIDE.U32 R12, R3, -0x326172a9, RZ ;  /* 0xcd9e8d57030c7825 */ /* 0x000fca00078e00ff */
[----:B------:R-:W-:Y:S02]  /*1de00*/  LOP3.LUT R13, R13, R228, R16, 0x96, !PT ;  /* 0x000000e40d0d7212 */ /* 0x000fe400078e9610 */
[----:B------:R1:W-:Y:S08]  /*1de10*/  MUFU.EX2 R16, R218 ;  /* 0x000000da00107308 */ /* 0x0003f00000000800 */
[----:B------:R2:W-:Y:S01]  /*1de20*/  MUFU.EX2 R23, R216 ;  /* 0x000000d800177308 */ /* 0x0005e20000000800 */
[----:B-1----:R-:W-:-:S02]  /*1de30*/  IMAD.MOV.U32 R218, RZ, RZ, R186 ;  /* 0x000000ffffda7224 */ /* 0x002fc400078e00ba */
[----:B------:R1:W3:Y:S05]  /*1de40*/  LDL.LU.S16 R186, [R1+0xb0] ;  /* 0x0000b00001ba7983 */ /* 0x0002ea0000300600 */
[----:B------:R4:W-:Y:S01]  /*1de50*/  MUFU.EX2 R22, R184 ;  /* 0x000000b800167308 */ /* 0x0009e20000000800 */
[----:B--2---:R1:W2:Y:S04]  /*1de60*/  LDL.LU.S16 R216, [R1+0xb8] ;  /* 0x0000b80001d87983 */ /* 0x0042a80000300600 */
[----:B----4-:R1:W4:Y:S01]  /*1de70*/  LDL.LU.S16 R184, [R1+0xc0] ;  /* 0x0000c00001b87983 */ /* 0x0103220000300600 */
        /* <DEDUP_REMOVED lines=11> */
[----:B------:R-:W-:Y:S01]  /*1df30*/  SHF.R.U32.HI R0, RZ, 0x18, R0 ;  /* 0x00000018ff007819 */ /* 0x000fe20000011600 */
[----:B------:R-:W1:Y:S01]  /*1df40*/  MUFU.EX2 R24, R249 ;  /* 0x000000f900187308 */ /* 0x000e620000000800 */
[----:B------:R-:W-:Y:S02]  /*1df50*/  LOP3.LUT R12, R12, 0xff, RZ, 0xc0, !PT ;  /* 0x000000ff0c0c7812 */ /* 0x000fe400078ec0ff */
[----:B------:R-:W-:Y:S02]  /*1df60*/  ISETP.GE.U32.AND P0, PT, R199, R0, PT ;  /* 0x00000000c700720c */ /* 0x000fe40003f06070 */
[----:B------:R-:W-:-:S02]  /*1df70*/  LOP3.LUT R0, R2, 0xff, RZ, 0xc0, !PT ;  /* 0x000000ff02007812 */ /* 0x000fc400078ec0ff */
[C---:B------:R-:W-:Y:S02]  /*1df80*/  ISETP.GE.U32.AND P5, PT, R199.reuse, R12, PT ;  /* 0x0000000cc700720c */ /* 0x040fe40003fa6070 */
[----:B------:R-:W-:Y:S02]  /*1df90*/  ISETP.GE.U32.AND P2, PT, R199, R0, PT ;  /* 0x00000000c700720c */ /* 0x000fe40003f46070 */
[--C-:B------:R-:W-:Y:S02]  /*1dfa0*/  SHF.R.U32.HI R0, RZ, 0x18, R2.reuse ;  /* 0x00000018ff007819 */ /* 0x100fe40000011602 */
[----:B------:R-:W-:Y:S02]  /*1dfb0*/  SHF.R.U32.HI R12, RZ, 0x10, R2 ;  /* 0x00000010ff0c7819 */ /* 0x000fe40000011602 */
[----:B------:R-:W-:Y:S01]  /*1dfc0*/  LOP3.LUT R17, R2, 0xffff, RZ, 0xc0, !PT ;  /* 0x0000ffff02117812 */ /* 0x000fe200078ec0ff */
[----:B------:R-:W-:Y:S01]  /*1dfd0*/  IMAD.WIDE.U32 R2, R13, -0x2daee0ad, RZ ;  /* 0xd2511f530d027825 */ /* 0x000fe200078e00ff */
[----:B------:R-:W-:-:S02]  /*1dfe0*/  ISETP.GE.U32.AND P6, PT, R199, R0, PT ;  /* 0x00000000c700720c */ /* 0x000fc40003fc6070 */
[----:B------:R-:W-:Y:S02]  /*1dff0*/  LOP3.LUT R0, R12, 0xff, RZ, 0xc0, !PT ;  /* 0x000000ff0c007812 */ /* 0x000fe400078ec0ff */
[C---:B------:R-:W-:Y:S02]  /*1e000*/  LOP3.LUT R15, R2.reuse, 0xffff, RZ, 0xc0, !PT ;  /* 0x0000ffff020f7812 */ /* 0x040fe400078ec0ff */
[----:B------:R-:W-:Y:S02]  /*1e010*/  ISETP.GE.U32.AND P1, PT, R199, R0, PT ;  /* 0x00000000c700720c */ /* 0x000fe40003f26070 */
[----:B------:R-:W-:Y:S02]  /*1e020*/  LOP3.LUT R0, R3, R231, R14, 0x96, !PT ;  /* 0x000000e703007212 */ /* 0x000fe400078e960e */
[----:B------:R-:W-:Y:S02]  /*1e030*/  LOP3.LUT R12, R2, 0xff, RZ, 0xc0, !PT ;  /* 0x000000ff020c7812 */ /* 0x000fe400078ec0ff */
[----:B------:R-:W-:-:S02]  /*1e040*/  SHF.R.U32.HI R14, RZ, 0x10, R2 ;  /* 0x00000010ff0e7819 */ /* 0x000fc40000011602 */
[----:B------:R-:W-:Y:S01]  /*1e050*/  SHF.R.U32.HI R3, RZ, 0x18, R2 ;  /* 0x00000018ff037819 */ /* 0x000fe20000011602 */
[----:B-1----:R-:W-:Y:S01]  /*1e060*/  FADD.FTZ R2, R24, R20 ;  /* 0x0000001418027221 */ /* 0x002fe20000010000 */
[----:B------:R-:W-:-:S03]  /*1e070*/  PRMT R56, R46, 0x7610, R56 ;  /* 0x000076102e387816 */ /* 0x000fc60000000038 */
[C---:B------:R-:W-:Y:S01]  /*1e080*/  FADD.FTZ R13, R16.reuse, R2 ;  /* 0x00000002100d7221 */ /* 0x040fe20000010000 */
[----:B------:R-:W-:Y:S01]  /*1e090*/  FADD.FTZ R2, R23, R21 ;  /* 0x0000001517027221 */ /* 0x000fe20000010000 */
[----:B------:R-:W-:Y:S02]  /*1e0a0*/  F2FP.F16.F32.PACK_AB R79, R16, R24 ;  /* 0x00000018104f723e */ /* 0x000fe400000000ff */
[----:B------:R-:W-:Y:S01]  /*1e0b0*/  PRMT R57, R47, 0x7632, R57 ;  /* 0x000076322f397816 */ /* 0x000fe20000000039 */
[----:B------:R-:W-:Y:S01]  /*1e0c0*/  FADD.FTZ R16, R22, R2 ;  /* 0x0000000216107221 */ /* 0x000fe20000010000 */
[----:B------:R-:W-:Y:S02]  /*1e0d0*/  SHF.R.U32.HI R2, RZ, 0x8, R17 ;  /* 0x00000008ff027819 */ /* 0x000fe40000011611 */
[----:B------:R-:W-:Y:S02]  /*1e0e0*/  PRMT R55, R46, 0x7632, R55 ;  /* 0x000076322e377816 */ /* 0x000fe40000000037 */
[----:B------:R-:W-:-:S02]  /*1e0f0*/  LOP3.LUT R2, R2, 0xffff, RZ, 0xc0, !PT ;  /* 0x0000ffff02027812 */ /* 0x000fc400078ec0ff */
[----:B------:R-:W-:Y:S02]  /*1e100*/  F2FP.F16.F32.PACK_AB R61, R22, R23 ;  /* 0x00000017163d723e */ /* 0x000fe400000000ff */
[----:B------:R1:W2:Y:S01]  /*1e110*/  LDL.LU.S16 R23, [R1+0xc4] ;  /* 0x0000c40001177983 */ /* 0x0002a20000300600 */
[----:B---3--:R-:W-:-:S05]  /*1e120*/  @!P4 HADD2 R186, -R56.H0_H0, -RZ.H0_H0 ;  /* 0xa00000ff38bac230 */ /* 0x008fca0000000900 */
[----:B------:R-:W-:Y:S02]  /*1e130*/  PRMT R24, R186, 0x7610, R24 ;  /* 0x00007610ba187816 */ /* 0x000fe40000000018 */
[----:B------:R-:W-:Y:S02]  /*1e140*/  PRMT R186, R56, 0x5410, R55 ;  /* 0x0000541038ba7816 */ /* 0x000fe40000000037 */
[----:B------:R-:W-:Y:S02]  /*1e150*/  @!P4 PRMT R56, R24, 0x5410, RZ ;  /* 0x000054101838c816 */ /* 0x000fe400000000ff */
[----:B------:R-:W-:Y:S01]  /*1e160*/  ISETP.GE.U32.AND P4, PT, R199, R2, PT ;  /* 0x00000002c700720c */ /* 0x000fe20003f86070 */
[----:B----4-:R-:W-:-:S05]  /*1e170*/  @!P0 HADD2 R184, -R57.H0_H0, -RZ.H0_H0 ;  /* 0xa00000ff39b88230 */ /* 0x010fca0000000900 */
[----:B------:R-:W-:Y:S02]  /*1e180*/  PRMT R2, R184, 0x7610, R2 ;  /* 0x00007610b8027816 */ /* 0x000fe40000000002 */
[----:B------:R1:W3:Y:S01]  /*1e190*/  LDL.LU.S16 R184, [R1+0xc8] ;  /* 0x0000c80001b87983 */ /* 0x0002e20000300600 */
[----:B--2---:R-:W-:-:S05]  /*1e1a0*/  @!P3 HADD2 R216, -R55.H0_H0, -RZ.H0_H0 ;  /* 0xa00000ff37d8b230 */ /* 0x004fca0000000900 */
[----:B------:R-:W-:Y:S01]  /*1e1b0*/  PRMT R17, R216, 0x7610, R17 ;  /* 0x00007610d8117816 */ /* 0x000fe20000000011 */
[----:B------:R-:W-:Y:S02]  /*1e1c0*/  IMAD.MOV.U32 R216, RZ, RZ, R187 ;  /* 0x000000ffffd87224 */ /* 0x000fe400078e00bb */
[----:B------:R1:W2:Y:S01]  /*1e1d0*/  LDL.LU.S16 R187, [R1+0xd0] ;  /* 0x0000d00001bb7983 */ /* 0x0002a20000300600 */
[----:B------:R-:W-:Y:S02]  /*1e1e0*/  PRMT R52, R39, 0x7610, R52 ;  /* 0x0000761027347816 */ /* 0x000fe40000000034 */
[----:B------:R-:W-:Y:S01]  /*1e1f0*/  PRMT R58, R47, 0x7610, R58 ;  /* 0x000076102f3a7816 */ /* 0x000fe2000000003a */
[----:B------:R1:W4:Y:S01]  /*1e200*/  LDL.LU.S16 R24, [R1+0xd8] ;  /* 0x0000d80001187983 */ /* 0x0003220000300600 */
[----:B------:R-:W-:Y:S02]  /*1e210*/  @!P3 PRMT R55, R17, 0x5410, RZ ;  /* 0x000054101137b816 */ /* 0x000fe400000000ff */
[----:B------:R1:W2:Y:S01]  /*1e220*/  MUFU.EX2 R17, R185 ;  /* 0x000000b900117308 */ /* 0x0002a20000000800 */
[----:B------:R-:W-:-:S02]  /*1e230*/  PRMT R51, R39, 0x7632, R51 ;  /* 0x0000763227337816 */ /* 0x000fc40000000033 */
[----:B-1----:R-:W-:Y:S02]  /*1e240*/  PRMT R185, R58, 0x5410, R57 ;  /* 0x000054103ab97816 */ /* 0x002fe40000000039 */
[----:B------:R-:W-:Y:S02]  /*1e250*/  @!P0 PRMT R57, R2, 0x5410, RZ ;  /* 0x0000541002398816 */ /* 0x000fe400000000ff */
[----:B------:R-:W-:Y:S01]  /*1e260*/  ISETP.GE.U32.AND P0, PT, R199, R3, PT ;  /* 0x00000003c700720c */ /* 0x000fe20003f06070 */
[----:B------:R-:W-:-:S05]  /*1e270*/  @!P5 HADD2 R23, -R58.H0_H0, -RZ.H0_H0 ;  /* 0xa00000ff3a17d230 */ /* 0x000fca0000000900 */
[----:B------:R-:W-:Y:S02]  /*1e280*/  PRMT R3, R23, 0x7610, R3 ;  /* 0x0000761017037816 */ /* 0x000fe40000000003 */
[----:B------:R1:W4:Y:S01]  /*1e290*/  LDL.LU.S16 R23, [R1+0xe4] ;  /* 0x0000e40001177983 */ /* 0x0003220000300600 */
[----:B---3--:R-:W-:-:S05]  /*1e2a0*/  @!P2 HADD2 R184, -R52.H0_H0, -RZ.H0_H0 ;  /* 0xa00000ff34b8a230 */ /* 0x008fca0000000900 */
[----:B------:R-:W-:Y:S02]  /*1e2b0*/  PRMT R22, R184, 0x7610, R22 ;  /* 0x00007610b8167816 */ /* 0x000fe40000000016 */
[----:B------:R-:W-:Y:S02]  /*1e2c0*/  PRMT R184, R52, 0x5410, R51 ;  /* 0x0000541034b87816 */ /* 0x000fe40000000033 */
[----:B------:R-:W-:Y:S02]  /*1e2d0*/  @!P2 PRMT R52, R22, 0x5410, RZ ;  /* 0x000054101634a816 */ /* 0x000fe400000000ff */
[----:B------:R1:W3:Y:S01]  /*1e2e0*/  LDL.LU.S16 R22, [R1+0x100] ;  /* 0x0001000001167983 */ /* 0x0002e20000300600 */
[----:B--2---:R-:W-:-:S05]  /*1e2f0*/  @!P4 HADD2 R187, -R51.H0_H0, -RZ.H0_H0 ;  /* 0xa00000ff33bbc230 */ /* 0x004fca0000000900 */
[----:B------:R-:W-:-:S04]  /*1e300*/  PRMT R21, R187, 0x7610, R21 ;  /* 0x00007610bb157816 */ /* 0x000fc80000000015 */
[----:B------:R-:W-:Y:S02]  /*1e310*/  @!P4 PRMT R51, R21, 0x5410, RZ ;  /* 0x000054101533c816 */ /* 0x000fe400000000ff */
[----:B------:R1:W2:Y:S01]  /*1e320*/  LDL.LU.S16 R21, [R1+0x104] ;  /* 0x0001040001157983 */ /* 0x0002a20000300600 */
[----:B------:R-:W-:Y:S02]  /*1e330*/  ISETP.GE.U32.AND P3, PT, R199, R12, PT ;  /* 0x0000000cc700720c */ /* 0x000fe40003f66070 */
[----:B------:R-:W1:Y:S01]  /*1e340*/  MUFU.EX2 R12, R235 ;  /* 0x000000eb000c7308 */ /* 0x000e620000000800 */
[----:B------:R-:W-:-:S04]  /*1e350*/  SHF.R.U32.HI R2, RZ, 0x10, R0 ;  /* 0x00000010ff027819 */ /* 0x000fc80000011600 */
[----:B------:R-:W-:Y:S02]  /*1e360*/  LOP3.LUT R2, R2, 0xff, RZ, 0xc0, !PT ;  /* 0x000000ff02027812 */ /* 0x000fe400078ec0ff */
[----:B------:R-:W-:Y:S02]  /*1e370*/  @!P5 PRMT R58, R3, 0x5410, RZ ;  /* 0x00005410033ad816 */ /* 0x000fe400000000ff */
[----:B------:R-:W-:Y:S01]  /*1e380*/  ISETP.GE.U32.AND P5, PT, R199, R2, PT ;  /* 0x00000002c700720c */ /* 0x000fe20003fa6070 */
[----:B------:R-:W-:Y:S01]  /*1e390*/  FADD.FTZ R2, R17, R13 ;  /* 0x0000000d11027221 */ /* 0x000fe20000010000 */
[----:B------:R-:W-:-:S03]  /*1e3a0*/  PRMT R54, R40, 0x7610, R54 ;  /* 0x0000761028367816 */ /* 0x000fc60000000036 */
[----:B-1----:R-:W-:Y:S01]  /*1e3b0*/  FADD.FTZ R3, R12, R2 ;  /* 0x000000020c037221 */ /* 0x002fe20000010000 */
[----:B------:R-:W-:-:S04]  /*1e3c0*/  LOP3.LUT R2, R0, 0xff, RZ, 0xc0, !PT ;  /* 0x000000ff00027812 */ /* 0x000fc800078ec0ff */
[----:B------:R-:W-:Y:S01]  /*1e3d0*/  ISETP.GE.U32.AND P2, PT, R199, R2, PT ;  /* 0x00000002c700720c */ /* 0x000fe20003f46070 */
[----:B----4-:R-:W-:Y:S01]  /*1e3e0*/  @!P1 HADD2 R24, -R54.H0_H0, -RZ.H0_H0 ;  /* 0xa00000ff36189230 */ /* 0x010fe20000000900 */
[----:B------:R-:W-:Y:S02]  /*1e3f0*/  SHF.R.U32.HI R2, RZ, 0x18, R0 ;  /* 0x00000018ff027819 */ /* 0x000fe40000011600 */
[----:B------:R-:W-:Y:S02]  /*1e400*/  PRMT R53, R40, 0x7632, R53 ;  /* 0x0000763228357816 */ /* 0x000fe40000000035 */
[----:B------:R-:W-:Y:S02]  /*1e410*/  F2FP.F16.F32.PACK_AB R60, R12, R17 ;  /* 0x000000110c3c723e */ /* 0x000fe400000000ff */
[----:B------:R-:W-:Y:S02]  /*1e420*/  PRMT R48, R37, 0x7610, R48 ;  /* 0x0000761025307816 */ /* 0x000fe40000000030 */
[----:B------:R-:W-:-:S02]  /*1e430*/  PRMT R12, R24, 0x7610, R12 ;  /* 0x00007610180c7816 */ /* 0x000fc4000000000c */
[C---:B------:R-:W-:Y:S01]  /*1e440*/  ISETP.GE.U32.AND P4, PT, R199.reuse, R2, PT ;  /* 0x00000002c700720c */ /* 0x040fe20003f86070 */
[----:B------:R-:W-:Y:S01]  /*1e450*/  IMAD.MOV.U32 R187, RZ, RZ, R183 ;  /* 0x000000ffffbb7224 */ /* 0x000fe200078e00b7 */
[----:B------:R-:W-:Y:S02]  /*1e460*/  LOP3.LUT R2, R14, 0xff, RZ, 0xc0, !PT ;  /* 0x000000ff0e027812 */ /* 0x000fe400078ec0ff */
[----:B------:R-:W-:Y:S02]  /*1e470*/  PRMT R183, R54, 0x5410, R53 ;  /* 0x0000541036b77816 */ /* 0x000fe40000000035 */
[----:B------:R-:W-:Y:S02]  /*1e480*/  @!P1 PRMT R54, R12, 0x5410, RZ ;  /* 0x000054100c369816 */ /* 0x000fe400000000ff */
[----:B------:R-:W-:Y:S02]  /*1e490*/  ISETP.GE.U32.AND P1, PT, R199, R2, PT ;  /* 0x00000002c700720c */ /* 0x000fe40003f26070 */
[----:B------:R-:W-:-:S02]  /*1e4a0*/  LOP3.LUT R0, R0, 0xffff, RZ, 0xc0, !PT ;  /* 0x0000ffff00007812 */ /* 0x000fc400078ec0ff */
[----:B------:R-:W-:Y:S02]  /*1e4b0*/  PRMT R47, R37, 0x7632, R47 ;  /* 0x00007632252f7816 */ /* 0x000fe4000000002f */
[----:B------:R-:W-:-:S04]  /*1e4c0*/  SHF.R.U32.HI R0, RZ, 0x8, R0 ;  /* 0x00000008ff007819 */ /* 0x000fc80000011600 */
[----:B------:R-:W-:Y:S01]  /*1e4d0*/  LOP3.LUT R0, R0, 0xffff, RZ, 0xc0, !PT ;  /* 0x0000ffff00007812 */ /* 0x000fe200078ec0ff */
[----:B------:R-:W-:-:S05]  /*1e4e0*/  @!P6 HADD2 R23, -R53.H0_H0, -RZ.H0_H0 ;  /* 0xa00000ff3517e230 */ /* 0x000fca0000000900 */
[----:B------:R-:W-:-:S04]  /*1e4f0*/  PRMT R2, R23, 0x7610, R2 ;  /* 0x0000761017027816 */ /* 0x000fc80000000002 */
[----:B------:R-:W-:Y:S02]  /*1e500*/  @!P6 PRMT R53, R2, 0x5410, RZ ;  /* 0x000054100235e816 */ /* 0x000fe400000000ff */
[----:B------:R1:W-:Y:S01]  /*1e510*/  MUFU.EX2 R2, R216 ;  /* 0x000000d800027308 */ /* 0x0003e20000000800 */
[----:B------:R-:W-:Y:S01]  /*1e520*/  ISETP.GE.U32.AND P6, PT, R199, R0, PT ;  /* 0x00000000c700720c */ /* 0x000fe20003fc6070 */
[----:B------:R-:W-:Y:S01]  /*1e530*/  IMAD.MOV.U32 R235, RZ, RZ, R202 ;  /* 0x000000ffffeb7224 */ /* 0x000fe200078e00ca */
[----:B------:R-:W-:-:S05]  /*1e540*/  SHF.R.U32.HI R0, RZ, 0x8, R15 ;  /* 0x00000008ff007819 */ /* 0x000fca000001160f */
[----:B------:R4:W-:Y:S01]  /*1e550*/  MUFU.EX2 R14, R137 ;  /* 0x00000089000e7308 */ /* 0x0009e20000000800 */
[----:B-1----:R-:W-:Y:S02]  /*1e560*/  PRMT R216, R48, 0x5410, R47 ;  /* 0x0000541030d87816 */ /* 0x002fe4000000002f */
[----:B------:R-:W-:Y:S01]  /*1e570*/  LOP3.LUT R0, R0, 0xffff, RZ, 0xc0, !PT ;  /* 0x0000ffff00007812 */ /* 0x000fe200078ec0ff */
[----:B---3--:R-:W-:-:S05]  /*1e580*/  @!P2 HADD2 R22, -R48.H0_H0, -RZ.H0_H0 ;  /* 0xa00000ff3016a230 */ /* 0x008fca0000000900 */
[----:B------:R-:W-:-:S04]  /*1e590*/  PRMT R13, R22, 0x7610, R13 ;  /* 0x00007610160d7816 */ /* 0x000fc8000000000d */
[----:B------:R-:W-:Y:S02]  /*1e5a0*/  @!P2 PRMT R48, R13, 0x5410, RZ ;  /* 0x000054100d30a816 */ /* 0x000fe400000000ff */
[----:B------:R1:W3:Y:S04]  /*1e5b0*/  LDL.LU.S16 R13, [R1+0x108] ;  /* 0x00010800010d7983 */ /* 0x0002e80000300600 */
[----:B----4-:R-:W4:Y:S04]  /*1e5c0*/  LDL.LU R137, [R1+0x47c] ;  /* 0x00047c0001897983 */ /* 0x010f280000300800 */
[----:B------:R1:W4:Y:S01]  /*1e5d0*/  LDL.LU.S16 R202, [R1+0x118] ;  /* 0x0001180001ca7983 */ /* 0x0003220000300600 */
[----:B--2---:R-:W-:Y:S01]  /*1e5e0*/  @!P6 HADD2 R21, -R47.H0_H0, -RZ.H0_H0 ;  /* 0xa00000ff2f15e230 */ /* 0x004fe20000000900 */
[----:B------:R-:W-:-:S02]  /*1e5f0*/  ISETP.GE.U32.AND P2, PT, R199, R0, PT ;  /* 0x00000000c700720c */ /* 0x000fc40003f46070 */
[----:B------:R1:W2:Y:S02]  /*1e600*/  LDL.LU.S16 R24, [R1+0x11c] ;  /* 0x00011c0001187983 */ /* 0x0002a40000300600 */
[----:B------:R-:W-:Y:S02]  /*1e610*/  PRMT R0, R21, 0x7610, R0 ;  /* 0x0000761015007816 */ /* 0x000fe40000000000 */
[----:B------:R1:W2:Y:S04]  /*1e620*/  LDL.LU.S16 R23, [R1+0x128] ;  /* 0x0001280001177983 */ /* 0x0002a80000300600 */
[----:B------:R1:W2:Y:S04]  /*1e630*/  LDL.LU.S16 R22, [R1+0x130] ;  /* 0x0001300001167983 */ /* 0x0002a80000300600 */
[----:B------:R1:W2:Y:S01]  /*1e640*/  LDL.LU.S16 R21, [R1+0x12c] ;  /* 0x00012c0001157983 */ /* 0x0002a20000300600 */
[----:B------:R-:W1:Y:S01]  /*1e650*/  MUFU.EX2 R12, R218 ;  /* 0x000000da000c7308 */ /* 0x000e620000000800 */
[----:B------:R-:W-:-:S02]  /*1e660*/  PRMT R50, R38, 0x7610, R50 ;  /* 0x0000761026327816 */ /* 0x000fc40000000032 */
[----:B------:R-:W-:Y:S02]  /*1e670*/  PRMT R49, R38, 0x7632, R49 ;  /* 0x0000763226317816 */ /* 0x000fe40000000031 */
[----:B------:R-:W-:Y:S02]  /*1e680*/  @!P6 PRMT R47, R0, 0x5410, RZ ;  /* 0x00005410002fe816 */ /* 0x000fe400000000ff */
[----:B------:R-:W-:Y:S02]  /*1e690*/  LOP3.LUT R18, R45, R224, R236, 0x96, !PT ;  /* 0x000000e02d127212 */ /* 0x000fe400078e96ec */
[----:B------:R-:W-:Y:S01]  /*1e6a0*/  PRMT R45, R25, 0x7632, R45 ;  /* 0x00007632192d7816 */ /* 0x000fe2000000002d */
[----:B-1----:R-:W-:Y:S01]  /*1e6b0*/  FADD.FTZ R0, R12, R16 ;  /* 0x000000100c007221 */ /* 0x002fe20000010000 */
[----:B------:R-:W-:Y:S01]  /*1e6c0*/  F2FP.F16.F32.PACK_AB R73, R2, R12 ;  /* 0x0000000c0249723e */ /* 0x000fe200000000ff */
[----:B------:R-:W-:Y:S01]  /*1e6d0*/  IMAD.MOV.U32 R218, RZ, RZ, R187 ;  /* 0x000000ffffda7224 */ /* 0x000fe200078e00bb */
[----:B------:R-:W-:Y:S01]  /*1e6e0*/  MUFU.EX2 R12, R5 ;  /* 0x00000005000c7308 */ /* 0x000fe20000000800 */
[----:B------:R-:W-:-:S02]  /*1e6f0*/  IMAD.MOV.U32 R187, RZ, RZ, R238 ;  /* 0x000000ffffbb7224 */ /* 0x000fc400078e00ee */
[----:B------:R-:W-:Y:S02]  /*1e700*/  IMAD.MOV.U32 R238, RZ, RZ, R74 ;  /* 0x000000ffffee7224 */ /* 0x000fe400078e004a */
[----:B------:R-:W-:-:S03]  /*1e710*/  FADD.FTZ R74, R2, R0 ;  /* 0x00000000024a7221 */ /* 0x000fc60000010000 */
[----:B------:R-:W1:Y:S01]  /*1e720*/  MUFU.EX2 R2, R10 ;  /* 0x0000000a00027308 */ /* 0x000e620000000800 */
[----:B------:R-:W-:Y:S02]  /*1e730*/  PRMT R43, R27, 0x7632, R43 ;  /* 0x000076321b2b7816 */ /* 0x000fe4000000002b */
[----:B------:R-:W-:Y:S01]  /*1e740*/  PRMT R46, R25, 0x7610, R46 ;  /* 0x00007610192e7816 */ /* 0x000fe2000000002e */
[----:B------:R-:W-:Y:S02]  /*1e750*/  IMAD.MOV.U32 R249, RZ, RZ, R235 ;  /* 0x000000fffff97224 */ /* 0x000fe400078e00eb */
[----:B------:R-:W-:Y:S01]  /*1e760*/  IMAD.MOV.U32 R235, RZ, RZ, R187 ;  /* 0x000000ffffeb7224 */ /* 0x000fe200078e00bb */
[----:B------:R-:W-:Y:S02]  /*1e770*/  PRMT R187, R46, 0x5410, R45 ;  /* 0x000054102ebb7816 */ /* 0x000fe4000000002d */
[--C-:B------:R-:W-:Y:S02]  /*1e780*/  LOP3.LUT R19, R175, R221, R44.reuse, 0x96, !PT ;  /* 0x000000ddaf137212 */ /* 0x100fe400078e962c */
[----:B------:R-:W-:-:S02]  /*1e790*/  PRMT R44, R27, 0x7610, R44 ;  /* 0x000076101b2c7816 */ /* 0x000fc4000000002c */
[----:B-1----:R-:W-:Y:S02]  /*1e7a0*/  F2FP.F16.F32.PACK_AB R180, R2, R12 ;  /* 0x0000000c02b4723e */ /* 0x002fe400000000ff */
[C---:B------:R-:W-:Y:S02]  /*1e7b0*/  PRMT R40, R33.reuse, 0x7610, R40 ;  /* 0x0000761021287816 */ /* 0x040fe40000000028 */
[----:B------:R-:W-:Y:S01]  /*1e7c0*/  PRMT R39, R33, 0x7632, R39 ;  /* 0x0000763221277816 */ /* 0x000fe20000000027 */
[----:B------:R-:W-:Y:S01]  /*1e7d0*/  FMUL.FTZ R246, R148, R164 ;  /* 0x000000a494f67220 */ /* 0x000fe20000410000 */
[----:B------:R-:W-:Y:S02]  /*1e7e0*/  IMAD.MOV.U32 R252, RZ, RZ, R169 ;  /* 0x000000fffffc7224 */ /* 0x000fe400078e00a9 */
[----:B---3--:R-:W-:-:S05]  /*1e7f0*/  @!P5 HADD2 R13, -R50.H0_H0, -RZ.H0_H0 ;  /* 0xa00000ff320dd230 */ /* 0x008fca0000000900 */
[----:B------:R-:W-:Y:S02]  /*1e800*/  PRMT R201, R13, 0x7610, R201 ;  /* 0x000076100dc97816 */ /* 0x000fe400000000c9 */
[----:B------:R-:W1:Y:S01]  /*1e810*/  MUFU.EX2 R13, R4 ;  /* 0x00000004000d7308 */ /* 0x000e620000000800 */
[----:B----4-:R-:W-:-:S05]  /*1e820*/  @!P4 HADD2 R202, -R49.H0_H0, -RZ.H0_H0 ;  /* 0xa00000ff31cac230 */ /* 0x010fca0000000900 */
[----:B------:R-:W-:Y:S02]  /*1e830*/  PRMT R0, R202, 0x7610, R0 ;  /* 0x00007610ca007816 */ /* 0x000fe40000000000 */
[----:B------:R-:W-:Y:S02]  /*1e840*/  PRMT R202, R50, 0x5410, R49 ;  /* 0x0000541032ca7816 */ /* 0x000fe40000000031 */
[----:B------:R-:W-:Y:S01]  /*1e850*/  @!P4 PRMT R49, R0, 0x5410, RZ ;  /* 0x000054100031c816 */ /* 0x000fe200000000ff */
[----:B------:R-:W-:Y:S01]  /*1e860*/  FADD.FTZ R0, R14, R3 ;  /* 0x000000030e007221 */ /* 0x000fe20000010000 */
[----:B--2---:R-:W-:-:S03]  /*1e870*/  @!P0 HADD2 R21, -R45.H0_H0, -RZ.H0_H0 ;  /* 0xa00000ff2d158230 */ /* 0x004fc60000000900 */
[----:B-1----:R-:W-:Y:S01]  /*1e880*/  FADD.FTZ R0, R13, R0 ;  /* 0x000000000d007221 */ /* 0x002fe20000010000 */
[----:B------:R-:W-:Y:S01]  /*1e890*/  @!P2 HADD2 R23, -R43.H0_H0, -RZ.H0_H0 ;  /* 0xa00000ff2b17a230 */ /* 0x000fe20000000900 */
[----:B------:R-:W2:Y:S01]  /*1e8a0*/  LDL.LU R4, [R1+0x478] ;  /* 0x0004780001047983 */ /* 0x000ea20000300800 */
[----:B------:R-:W-:Y:S01]  /*1e8b0*/  @!P1 HADD2 R22, -R46.H0_H0, -RZ.H0_H0 ;  /* 0xa00000ff2e169230 */ /* 0x000fe20000000900 */
[----:B------:R-:W-:Y:S01]  /*1e8c0*/  PRMT R15, R21, 0x7610, R15 ;  /* 0x00007610150f7816 */ /* 0x000fe2000000000f */
[----:B------:R-:W-:Y:S01]  /*1e8d0*/  FADD.FTZ R0, R12, R0 ;  /* 0x000000000c007221 */ /* 0x000fe20000010000 */
[----:B------:R-:W-:Y:S01]  /*1e8e0*/  F2FP.F16.F32.PACK_AB R26, R13, R14 ;  /* 0x0000000e0d1a723e */ /* 0x000fe200000000ff */
[----:B------:R-:W2:Y:S01]  /*1e8f0*/  LDL.LU R5, [R1+0x474] ;  /* 0x0004740001057983 */ /* 0x000ea20000300800 */
[----:B------:R-:W-:Y:S01]  /*1e900*/  @!P0 PRMT R45, R15, 0x5410, RZ ;  /* 0x000054100f2d8816 */ /* 0x000fe200000000ff */
[----:B------:R-:W-:Y:S01]  /*1e910*/  FADD.FTZ R0, R2, R0 ;  /* 0x0000000002007221 */ /* 0x000fe20000010000 */
[----:B------:R-:W-:Y:S01]  /*1e920*/  IMAD.WIDE.U32 R14, R18, -0x2daee0ad, RZ ;  /* 0xd2511f53120e7825 */ /* 0x000fe200078e00ff */
[----:B------:R-:W-:Y:S01]  /*1e930*/  PRMT R17, R23, 0x7610, R17 ;  /* 0x0000761017117816 */ /* 0x000fe20000000011 */
[----:B------:R-:W3:Y:S01]  /*1e940*/  LDL.LU R10, [R1+0x470] ;  /* 0x00047000010a7983 */ /* 0x000ee20000300800 */
[----:B------:R-:W-:-:S02]  /*1e950*/  PRMT R16, R22, 0x7610, R16 ;  /* 0x0000761016107816 */ /* 0x000fc40000000010 */
[----:B------:R-:W-:Y:S01]  /*1e960*/  @!P5 PRMT R50, R201, 0x5410, RZ ;  /* 0x00005410c932d816 */ /* 0x000fe200000000ff */
[----:B------:R1:W-:Y:S01]  /*1e970*/  STL [R1+0x104], R0 ;  /* 0x0001040001007387 */ /* 0x0003e20000100800 */
[----:B------:R-:W-:Y:S02]  /*1e980*/  PRMT R201, R44, 0x5410, R43 ;  /* 0x000054102cc97816 */ /* 0x000fe4000000002b */
[----:B------:R-:W-:Y:S02]  /*1e990*/  @!P2 PRMT R43, R17, 0x5410, RZ ;  /* 0x00005410112ba816 */ /* 0x000fe400000000ff */
[----:B------:R-:W-:Y:S01]  /*1e9a0*/  @!P1 PRMT R46, R16, 0x5410, RZ ;  /* 0x00005410102e9816 */ /* 0x000fe200000000ff */
[----:B------:R-:W-:-:S04]  /*1e9b0*/  IMAD.WIDE.U32 R16, R19, -0x2daee0ad, RZ ;  /* 0xd2511f5313107825 */ /* 0x000fc800078e00ff */
[----:B------:R-:W-:Y:S01]  /*1e9c0*/  @!P3 HADD2 R24, -R44.H0_H0, -RZ.H0_H0 ;  /* 0xa00000ff2c18b230 */ /* 0x000fe20000000900 */
[----:B-1----:R-:W-:-:S05]  /*1e9d0*/  LOP3.LUT R0, R15, R225, R222, 0x96, !PT ;  /* 0x000000e10f007212 */ /* 0x002fca00078e96de */
[----:B------:R-:W-:Y:S01]  /*1e9e0*/  IMAD.WIDE.U32 R12, R0, -0x326172a9, RZ ;  /* 0xcd9e8d57000c7825 */ /* 0x000fe200078e00ff */
[----:B------:R-:W-:-:S05]  /*1e9f0*/  LOP3.LUT R0, R17, R226, R14, 0x96, !PT ;  /* 0x000000e211007212 */ /* 0x000fca00078e960e */
[----:B------:R-:W-:Y:S01]  /*1ea00*/  IMAD.WIDE.U32 R14, R0, -0x326172a9, RZ ;  /* 0xcd9e8d57000e7825 */ /* 0x000fe200078e00ff */
[----:B------:R-:W-:Y:S02]  /*1ea10*/  LOP3.LUT R2, R13, R220, R174, 0x96, !PT ;  /* 0x000000dc0d027212 */ /* 0x000fe400078e96ae */
[----:B------:R-:W-:Y:S02]  /*1ea20*/  PRMT R20, R24, 0x7610, R20 ;  /* 0x0000761018147816 */ /* 0x000fe40000000014 */
[----:B------:R-:W-:Y:S01]  /*1ea30*/  LOP3.LUT R0, R15, R230, R12, 0x96, !PT ;  /* 0x000000e60f007212 */ /* 0x000fe200078e960c */
[----:B------:R-:W-:Y:S01]  /*1ea40*/  IMAD.WIDE.U32 R2, R2, -0x2daee0ad, RZ ;  /* 0xd2511f5302027825 */ /* 0x000fe200078e00ff */
[----:B------:R-:W-:-:S03]  /*1ea50*/  @!P3 PRMT R44, R20, 0x5410, RZ ;  /* 0x00005410142cb816 */ /* 0x000fc600000000ff */
[----:B------:R-:W-:Y:S01]  /*1ea60*/  IMAD.WIDE.U32 R20, R0, -0x2daee0ad, RZ ;  /* 0xd2511f5300147825 */ /* 0x000fe200078e00ff */
[----:B------:R-:W-:-:S04]  /*1ea70*/  LOP3.LUT R3, R3, R229, R16, 0x96, !PT ;  /* 0x000000e503037212 */ /* 0x000fc800078e9610 */
[----:B------:R-:W-:Y:S01]  /*1ea80*/  LOP3.LUT R2, R21, R227, R2, 0x96, !PT ;  /* 0x000000e315027212 */ /* 0x000fe200078e9602 */
[----:B------:R-:W-:-:S04]  /*1ea90*/  IMAD.WIDE.U32 R12, R3, -0x326172a9, RZ ;  /* 0xcd9e8d57030c7825 */ /* 0x000fc800078e00ff */
[----:B------:R-:W-:-:S05]  /*1eaa0*/  IMAD.WIDE.U32 R2, R2, -0x326172a9, RZ ;  /* 0xcd9e8d5702027825 */ /* 0x000fca00078e00ff */
[----:B------:R-:W-:Y:S02]  /*1eab0*/  LOP3.LUT R0, R3, R233, R12, 0x96, !PT ;  /* 0x000000e903007212 */ /* 0x000fe400078e960c */
[----:B------:R-:W-:Y:S02]  /*1eac0*/  LOP3.LUT R18, R13, R228, R14, 0x96, !PT ;  /* 0x000000e40d127212 */ /* 0x000fe400078e960e */
[----:B------:R-:W-:Y:S02]  /*1ead0*/  LOP3.LUT R12, R0, 0xff, RZ, 0xc0, !PT ;  /* 0x000000ff000c7812 */ /* 0x000fe400078ec0ff */
[----:B------:R-:W-:Y:S02]  /*1eae0*/  LOP3.LUT R14, R91, R224, R236, 0x96, !PT ;  /* 0x000000e05b0e7212 */ /* 0x000fe400078e96ec */
[----:B------:R-:W-:Y:S02]  /*1eaf0*/  LOP3.LUT R13, R175, R221, R90, 0x96, !PT ;  /* 0x000000ddaf0d7212 */ /* 0x000fe400078e965a */
[----:B------:R-:W-:-:S02]  /*1eb00*/  ISETP.GE.U32.AND P4, PT, R199, R12, PT ;  /* 0x0000000cc700720c */ /* 0x000fc40003f86070 */
[----:B------:R-:W-:Y:S01]  /*1eb10*/  LOP3.LUT R12, R0, 0xffff, RZ, 0xc0, !PT ;  /* 0x0000ffff000c7812 */ /* 0x000fe200078ec0ff */
[----:B------:R-:W-:-:S03]  /*1eb20*/  IMAD.WIDE.U32 R14, R14, -0x2daee0ad, RZ ;  /* 0xd2511f530e0e7825 */ /* 0x000fc600078e00ff */
[----:B------:R-:W-:Y:S01]  /*1eb30*/  SHF.R.U32.HI R12, RZ, 0x8, R12 ;  /* 0x00000008ff0c7819 */ /* 0x000fe2000001160c */
[----:B------:R-:W-:Y:S01]  /*1eb40*/  IMAD.WIDE.U32 R24, R13, -0x2daee0ad, RZ ;  /* 0xd2511f530d187825 */ /* 0x000fe200078e00ff */
[----:B------:R-:W-:Y:S02]  /*1eb50*/  LOP3.LUT R13, R15, R225, R222, 0x96, !PT ;  /* 0x000000e10f0d7212 */ /* 0x000fe400078e96de */
[----:B------:R-:W-:Y:S02]  /*1eb60*/  LOP3.LUT R12, R12, 0xffff, RZ, 0xc0, !PT ;  /* 0x0000ffff0c0c7812 */ /* 0x000fe400078ec0ff */
[----:B------:R-:W-:Y:S02]  /*1eb70*/  LOP3.LUT R14, R25, R226, R14, 0x96, !PT ;  /* 0x000000e2190e7212 */ /* 0x000fe400078e960e */
[----:B------:R-:W-:Y:S01]  /*1eb80*/  ISETP.GE.U32.AND P2, PT, R199, R12, PT ;  /* 0x0000000cc700720c */ /* 0x000fe20003f46070 */
[----:B------:R-:W-:-:S04]  /*1eb90*/  IMAD.WIDE.U32 R12, R13, -0x326172a9, RZ ;  /* 0xcd9e8d570d0c7825 */ /* 0x000fc800078e00ff */
[----:B------:R-:W-:-:S05]  /*1eba0*/  IMAD.WIDE.U32 R16, R14, -0x326172a9, RZ ;  /* 0xcd9e8d570e107825 */ /* 0x000fca00078e00ff */
[----:B------:R-:W-:Y:S02]  /*1ebb0*/  LOP3.LUT R14, R17, R230, R12, 0x96, !PT ;  /* 0x000000e6110e7212 */ /* 0x000fe400078e960c */
[----:B------:R-:W-:Y:S02]  /*1ebc0*/  SHF.R.U32.HI R12, RZ, 0x10, R0 ;  /* 0x00000010ff0c7819 */ /* 0x000fe40000011600 */
[----:B------:R-:W-:Y:S02]  /*1ebd0*/  LOP3.LUT R13, R13, R220, R174, 0x96, !PT ;  /* 0x000000dc0d0d7212 */ /* 0x000fe400078e96ae */
[----:B------:R-:W-:Y:S01]  /*1ebe0*/  LOP3.LUT R12, R12, 0xff, RZ, 0xc0, !PT ;  /* 0x000000ff0c0c7812 */ /* 0x000fe200078ec0ff */
[----:B------:R-:W-:Y:S01]  /*1ebf0*/  IMAD.WIDE.U32 R22, R14, -0x2daee0ad, RZ ;  /* 0xd2511f530e167825 */ /* 0x000fe200078e00ff */
[----:B------:R-:W-:Y:S02]  /*1ec00*/  SHF.R.U32.HI R0, RZ, 0x18, R0 ;  /* 0x00000018ff007819 */ /* 0x000fe40000011600 */
[----:B------:R-:W-:Y:S01]  /*1ec10*/  ISETP.GE.U32.AND P3, PT, R199, R12, PT ;  /* 0x0000000cc700720c */ /* 0x000fe20003f66070 */
[----:B------:R-:W-:Y:S01]  /*1ec20*/  IMAD.WIDE.U32 R12, R13, -0x2daee0ad, RZ ;  /* 0xd2511f530d0c7825 */ /* 0x000fe200078e00ff */
[----:B------:R-:W-:-:S02]  /*1ec30*/  ISETP.GE.U32.AND P1, PT, R199, R0, PT ;  /* 0x00000000c700720c */ /* 0x000fc40003f26070 */
[----:B------:R-:W-:Y:S02]  /*1ec40*/  LOP3.LUT R0, R23, R227, R12, 0x96, !PT ;  /* 0x000000e317007212 */ /* 0x000fe400078e960c */
[C---:B------:R-:W-:Y:S02]  /*1ec50*/  LOP3.LUT R12, R2.reuse, 0xff, RZ, 0xc0, !PT ;  /* 0x000000ff020c7812 */ /* 0x040fe400078ec0ff */
[----:B------:R-:W-:Y:S02]  /*1ec60*/  LOP3.LUT R19, R2, 0xffff, RZ, 0xc0, !PT ;  /* 0x0000ffff02137812 */ /* 0x000fe400078ec0ff */
[--C-:B------:R-:W-:Y:S02]  /*1ec70*/  SHF.R.U32.HI R15, RZ, 0x10, R2.reuse ;  /* 0x00000010ff0f7819 */ /* 0x100fe40000011602 */
[----:B------:R-:W-:Y:S01]  /*1ec80*/  SHF.R.U32.HI R14, RZ, 0x18, R2 ;  /* 0x00000018ff0e7819 */ /* 0x000fe20000011602 */
[----:B------:R-:W-:-:S04]  /*1ec90*/  IMAD.WIDE.U32 R2, R0, -0x326172a9, RZ ;  /* 0xcd9e8d5700027825 */ /* 0x000fc800078e00ff */
[----:B------:R-:W-:Y:S01]  /*1eca0*/  FMUL.FTZ R91, R136, R164 ;  /* 0x000000a4885b7220 */ /* 0x000fe20000410000 */
[----:B------:R-:W-:Y:S02]  /*1ecb0*/  LOP3.LUT R13, R13, R229, R24, 0x96, !PT ;  /* 0x000000e50d0d7212 */ /* 0x000fe400078e9618 */
[----:B------:R-:W-:Y:S01]  /*1ecc0*/  LOP3.LUT R0, R2, 0xff, RZ, 0xc0, !PT ;  /* 0x000000ff02007812 */ /* 0x000fe200078ec0ff */
[----:B------:R-:W-:-:S03]  /*1ecd0*/  @!P4 HADD2 R136, -R40.H0_H0, -RZ.H0_H0 ;  /* 0xa00000ff2888c230 */ /* 0x000fc60000000900 */
[----:B------:R-:W-:Y:S02]  /*1ece0*/  ISETP.GE.U32.AND P5, PT, R199, R0, PT ;  /* 0x00000000c700720c */ /* 0x000fe40003fa6070 */
[----:B------:R-:W-:Y:S02]  /*1ecf0*/  LOP3.LUT R0, R15, 0xff, RZ, 0xc0, !PT ;  /* 0x000000ff0f007812 */ /* 0x000fe400078ec0ff */
[----:B------:R-:W-:Y:S01]  /*1ed00*/  ISETP.GE.U32.AND P0, PT, R199, R12, PT ;  /* 0x0000000cc700720c */ /* 0x000fe20003f06070 */
[----:B------:R-:W-:Y:S01]  /*1ed10*/  IMAD.WIDE.U32 R12, R13, -0x326172a9, RZ ;  /* 0xcd9e8d570d0c7825 */ /* 0x000fe200078e00ff */
[----:B------:R-:W-:Y:S02]  /*1ed20*/  PRMT R174, R40, 0x5410, R39 ;  /* 0x0000541028ae7816 */ /* 0x000fe40000000027 */
[----:B------:R-:W-:Y:S01]  /*1ed30*/  @!P4 PRMT R40, R136, 0x5410, RZ ;  /* 0x000054108828c816 */ /* 0x000fe200000000ff */
[----:B------:R-:W-:Y:S01]  /*1ed40*/  IMAD.MOV.U32 R136, RZ, RZ, R246 ;  /* 0x000000ffff887224 */ /* 0x000fe200078e00f6 */
[----:B------:R-:W-:Y:S01]  /*1ed50*/  ISETP.GE.U32.AND P4, PT, R199, R0, PT ;  /* 0x00000000c700720c */ /* 0x000fe20003f86070 */
[----:B------:R-:W-:Y:S01]  /*1ed60*/  IMAD.MOV.U32 R236, RZ, RZ, R171 ;  /* 0x000000ffffec7224 */ /* 0x000fe200078e00ab */
[----:B------:R-:W-:Y:S01]  /*1ed70*/  SHF.R.U32.HI R0, RZ, 0x8, R19 ;  /* 0x00000008ff007819 */ /* 0x000fe20000011613 */
[----:B------:R-:W-:-:S02]  /*1ed80*/  IMAD.MOV.U32 R246, RZ, RZ, R232 ;  /* 0x000000fffff67224 */ /* 0x000fc400078e00e8 */
[----:B------:R-:W-:Y:S01]  /*1ed90*/  FMUL.FTZ R171, R137, R164 ;  /* 0x000000a489ab7220 */ /* 0x000fe20000410000 */
[----:B------:R-:W-:Y:S02]  /*1eda0*/  IMAD.MOV.U32 R15, RZ, RZ, R252 ;  /* 0x000000ffff0f7224 */ /* 0x000fe400078e00fc */
[----:B------:R-:W-:Y:S02]  /*1edb0*/  @!P2 HADD2 R137, -R39.H0_H0, -RZ.H0_H0 ;  /* 0xa00000ff2789a230 */ /* 0x000fe40000000900 */
[----:B------:R-:W-:Y:S01]  /*1edc0*/  IMAD.MOV.U32 R232, RZ, RZ, R219 ;  /* 0x000000ffffe87224 */ /* 0x000fe200078e00db */
[----:B------:R-:W-:Y:S01]  /*1edd0*/  LOP3.LUT R12, R3, R233, R12, 0x96, !PT ;  /* 0x000000e9030c7212 */ /* 0x000fe200078e960c */
[----:B------:R-:W-:Y:S01]  /*1ede0*/  IMAD.MOV.U32 R252, RZ, RZ, R218 ;  /* 0x000000fffffc7224 */ /* 0x000fe200078e00da */
[----:B------:R1:W4:Y:S01]  /*1edf0*/  LDL.LU.S16 R219, [R1+0x140] ;  /* 0x0001400001db7983 */ /* 0x0003220000300600 */
[----:B------:R-:W-:Y:S02]  /*1ee00*/  LOP3.LUT R24, R2, 0xffff, RZ, 0xc0, !PT ;  /* 0x0000ffff02187812 */ /* 0x000fe400078ec0ff */
[--C-:B------:R-:W-:Y:S01]  /*1ee10*/  SHF.R.U32.HI R23, RZ, 0x10, R2.reuse ;  /* 0x00000010ff177819 */ /* 0x100fe20000011602 */
[----:B------:R1:W2:Y:S01]  /*1ee20*/  LDL.LU.S16 R218, [R1+0x13c] ;  /* 0x00013c0001da7983 */ /* 0x0002a20000300600 */
[----:B------:R-:W-:Y:S01]  /*1ee30*/  SHF.R.U32.HI R21, RZ, 0x18, R2 ;  /* 0x00000018ff157819 */ /* 0x000fe20000011602 */
[----:B------:R-:W-:Y:S01]  /*1ee40*/  IMAD.WIDE.U32 R2, R18, -0x2daee0ad, RZ ;  /* 0xd2511f5312027825 */ /* 0x000fe200078e00ff */
[----:B------:R-:W-:Y:S01]  /*1ee50*/  LOP3.LUT R0, R0, 0xffff, RZ, 0xc0, !PT ;  /* 0x0000ffff00007812 */ /* 0x000fe200078ec0ff */
[----:B------:R1:W3:Y:S01]  /*1ee60*/  LDL.LU.S16 R19, [R1+0x144] ;  /* 0x0001440001137983 */ /* 0x0002e20000300600 */
[----:B------:R-:W-:-:S02]  /*1ee70*/  @!P2 PRMT R39, R137, 0x5410, RZ ;  /* 0x000054108927a816 */ /* 0x000fc400000000ff */
[----:B------:R-:W-:Y:S02]  /*1ee80*/  ISETP.GE.U32.AND P2, PT, R199, R0, PT ;  /* 0x00000000c700720c */ /* 0x000fe40003f46070 */
[----:B------:R-:W-:Y:S02]  /*1ee90*/  LOP3.LUT R0, R3, R231, R20, 0x96, !PT ;  /* 0x000000e703007212 */ /* 0x000fe400078e9614 */
[----:B------:R1:W3:Y:S01]  /*1eea0*/  LDL.LU.S16 R20, [R1+0x14c] ;  /* 0x00014c0001147983 */ /* 0x0002e20000300600 */
[----:B------:R-:W-:Y:S02]  /*1eeb0*/  PRMT R41, R34, 0x7632, R41 ;  /* 0x0000763222297816 */ /* 0x000fe40000000029 */
[----:B------:R-:W-:Y:S01]  /*1eec0*/  LOP3.LUT R17, R13, R228, R16, 0x96, !PT ;  /* 0x000000e40d117212 */ /* 0x000fe200078e9610 */
[----:B------:R-:W-:Y:S01]  /*1eed0*/  FMUL.FTZ R90, R140, R164 ;  /* 0x000000a48c5a7220 */ /* 0x000fe20000410000 */
[----:B------:R-:W-:Y:S01]  /*1eee0*/  SHF.R.U32.HI R13, RZ, 0x10, R0 ;  /* 0x00000010ff0d7819 */ /* 0x000fe20000011600 */
[----:B------:R-:W-:Y:S01]  /*1eef0*/  @!P1 HADD2 R140, -R41.H0_H0, -RZ.H0_H0 ;  /* 0xa00000ff298c9230 */ /* 0x000fe20000000900 */
[----:B------:R-:W-:Y:S01]  /*1ef00*/  PRMT R42, R34, 0x7610, R42 ;  /* 0x00007610222a7816 */ /* 0x000fe2000000002a */
[----:B------:R-:W-:Y:S01]  /*1ef10*/  IMAD.MOV.U32 R243, RZ, RZ, R249 ;  /* 0x000000fffff37224 */ /* 0x000fe200078e00f9 */
[----:B------:R-:W-:Y:S01]  /*1ef20*/  LOP3.LUT R13, R13, 0xff, RZ, 0xc0, !PT ;  /* 0x000000ff0d0d7812 */ /* 0x000fe200078ec0ff */
[----:B------:R-:W-:-:S02]  /*1ef30*/  IMAD.MOV.U32 R249, RZ, RZ, R235 ;  /* 0x000000fffff97224 */ /* 0x000fc400078e00eb */
[-C--:B------:R-:W-:Y:S01]  /*1ef40*/  FMUL.FTZ R169, R153, R164.reuse ;  /* 0x000000a499a97220 */ /* 0x080fe20000410000 */
[----:B------:R-:W-:Y:S02]  /*1ef50*/  IMAD.MOV.U32 R250, RZ, RZ, R238 ;  /* 0x000000fffffa7224 */ /* 0x000fe400078e00ee */
[-C--:B------:R-:W-:Y:S01]  /*1ef60*/  FMUL.FTZ R238, R152, R164.reuse ;  /* 0x000000a498ee7220 */ /* 0x080fe20000410000 */
[-C--:B------:R-:W-:Y:S01]  /*1ef70*/  FMUL.FTZ R237, R149, R164.reuse ;  /* 0x000000a495ed7220 */ /* 0x080fe20000410000 */
[----:B------:R-:W-:Y:S01]  /*1ef80*/  FMUL.FTZ R235, R141, R164 ;  /* 0x000000a48deb7220 */ /* 0x000fe20000410000 */
[----:B------:R-:W-:Y:S01]  /*1ef90*/  PRMT R164, R42, 0x5410, R41 ;  /* 0x000054102aa47816 */ /* 0x000fe20000000029 */
[----:B------:R-:W-:Y:S01]  /*1efa0*/  @!P3 HADD2 R141, -R42.H0_H0, -RZ.H0_H0 ;  /* 0xa00000ff2a8db230 */ /* 0x000fe20000000900 */
[----:B------:R-:W-:Y:S02]  /*1efb0*/  @!P1 PRMT R41, R140, 0x5410, RZ ;  /* 0x000054108c299816 */ /* 0x000fe400000000ff */
[----:B------:R-:W-:-:S02]  /*1efc0*/  ISETP.GE.U32.AND P1, PT, R199, R13, PT ;  /* 0x0000000dc700720c */ /* 0x000fc40003f26070 */
[C---:B------:R-:W-:Y:S02]  /*1efd0*/  LOP3.LUT R13, R0.reuse, 0xff, RZ, 0xc0, !PT ;  /* 0x000000ff000d7812 */ /* 0x040fe400078ec0ff */
[----:B------:R-:W-:Y:S02]  /*1efe0*/  @!P3 PRMT R42, R141, 0x5410, RZ ;  /* 0x000054108d2ab816 */ /* 0x000fe400000000ff */
[----:B------:R-:W-:Y:S02]  /*1eff0*/  ISETP.GE.U32.AND P3, PT, R199, R13, PT ;  /* 0x0000000dc700720c */ /* 0x000fe40003f66070 */
[----:B------:R-:W-:Y:S02]  /*1f000*/  SHF.R.U32.HI R13, RZ, 0x18, R0 ;  /* 0x00000018ff0d7819 */ /* 0x000fe40000011600 */
[----:B------:R-:W-:Y:S02]  /*1f010*/  LOP3.LUT R0, R0, 0xffff, RZ, 0xc0, !PT ;  /* 0x0000ffff00007812 */ /* 0x000fe400078ec0ff */
[----:B------:R-:W-:-:S02]  /*1f020*/  PRMT R38, R35, 0x7610, R38 ;  /* 0x0000761023267816 */ /* 0x000fc40000000026 */
[----:B------:R-:W-:Y:S02]  /*1f030*/  PRMT R37, R35, 0x7632, R37 ;  /* 0x0000763223257816 */ /* 0x000fe40000000025 */
[----:B------:R-:W-:Y:S01]  /*1f040*/  SHF.R.U32.HI R0, RZ, 0x8, R0 ;  /* 0x00000008ff007819 */ /* 0x000fe20000011600 */
[----:B------:R-:W-:Y:S02]  /*1f050*/  @!P0 HADD2 R148, -R38.H0_H0, -RZ.H0_H0 ;  /* 0xa00000ff26948230 */ /* 0x000fe40000000900 */
[----:B------:R-:W-:Y:S01]  /*1f060*/  @!P2 HADD2 R149, -R37.H0_H0, -RZ.H0_H0 ;  /* 0xa00000ff2595a230 */ /* 0x000fe20000000900 */
[----:B------:R-:W-:Y:S02]  /*1f070*/  LOP3.LUT R0, R0, 0xffff, RZ, 0xc0, !PT ;  /* 0x0000ffff00007812 */ /* 0x000fe400078ec0ff */
[----:B------:R-:W-:Y:S02]  /*1f080*/  PRMT R153, R38, 0x5410, R37 ;  /* 0x0000541026997816 */ /* 0x000fe40000000025 */
[----:B------:R-:W-:-:S02]  /*1f090*/  @!P0 PRMT R38, R148, 0x5410, RZ ;  /* 0x0000541094268816 */ /* 0x000fc400000000ff */
[----:B------:R-:W-:Y:S02]  /*1f0a0*/  @!P2 PRMT R37, R149, 0x5410, RZ ;  /* 0x000054109525a816 */ /* 0x000fe400000000ff */
[C---:B------:R-:W-:Y:S02]  /*1f0b0*/  ISETP.GE.U32.AND P0, PT, R199.reuse, R13, PT ;  /* 0x0000000dc700720c */ /* 0x040fe40003f06070 */
[C---:B------:R-:W-:Y:S02]  /*1f0c0*/  ISETP.GE.U32.AND P2, PT, R199.reuse, R0, PT ;  /* 0x00000000c700720c */ /* 0x040fe40003f46070 */
[----:B------:R-:W-:Y:S01]  /*1f0d0*/  ISETP.GE.U32.AND P6, PT, R199, R14, PT ;  /* 0x0000000ec700720c */ /* 0x000fe20003fc6070 */
[--C-:B------:R-:W-:Y:S01]  /*1f0e0*/  FADD.FTZ R14, R120, R36.reuse ;  /* 0x00000024780e7221 */ /* 0x100fe20000010000 */
[C---:B------:R-:W-:Y:S02]  /*1f0f0*/  PRMT R36, R32.reuse, 0x7610, R36 ;  /* 0x0000761020247816 */ /* 0x040fe40000000024 */
[----:B------:R-:W-:-:S02]  /*1f100*/  PRMT R35, R32, 0x7632, R35 ;  /* 0x0000763220237816 */ /* 0x000fc40000000023 */
[C---:B------:R-:W-:Y:S02]  /*1f110*/  PRMT R32, R31.reuse, 0x7610, R32 ;  /* 0x000076101f207816 */ /* 0x040fe40000000020 */
[----:B------:R-:W-:Y:S02]  /*1f120*/  PRMT R31, R31, 0x7632, R31 ;  /* 0x000076321f1f7816 */ /* 0x000fe4000000001f */
[C---:B------:R-:W-:Y:S02]  /*1f130*/  PRMT R34, R28.reuse, 0x7610, R34 ;  /* 0x000076101c227816 */ /* 0x040fe40000000022 */
[----:B------:R-:W-:Y:S01]  /*1f140*/  PRMT R33, R28, 0x7632, R33 ;  /* 0x000076321c217816 */ /* 0x000fe20000000021 */
[----:B------:R-:W-:Y:S01]  /*1f150*/  FADD.FTZ R16, R121, R14 ;  /* 0x0000000e79107221 */ /* 0x000fe20000010000 */
[----:B------:R-:W-:Y:S01]  /*1f160*/  IMAD.MOV.U32 R121, RZ, RZ, R15 ;  /* 0x000000ffff797224 */ /* 0x000fe200078e000f */
[----:B------:R-:W-:Y:S01]  /*1f170*/  SHF.R.U32.HI R15, RZ, 0x10, R2 ;  /* 0x00000010ff0f7819 */ /* 0x000fe20000011602 */
[----:B----4-:R-:W-:-:S02]  /*1f180*/  @!P1 HADD2 R219, -R34.H0_H0, -RZ.H0_H0 ;  /* 0xa00000ff22db9230 */ /* 0x010fc40000000900 */
[----:B--2---:R-:W-:Y:S02]  /*1f190*/  @!P0 HADD2 R218, -R33.H0_H0, -RZ.H0_H0 ;  /* 0xa00000ff21da8230 */ /* 0x004fe40000000900 */
[----:B---3--:R-:W-:Y:S01]  /*1f1a0*/  @!P2 HADD2 R19, -R31.H0_H0, -RZ.H0_H0 ;  /* 0xa00000ff1f13a230 */ /* 0x008fe20000000900 */
[----:B------:R-:W-:Y:S02]  /*1f1b0*/  PRMT R13, R219, 0x7610, R13 ;  /* 0x00007610db0d7816 */ /* 0x000fe4000000000d */
[----:B------:R-:W-:Y:S02]  /*1f1c0*/  PRMT R0, R218, 0x7610, R0 ;  /* 0x00007610da007816 */ /* 0x000fe40000000000 */
[----:B------:R-:W-:Y:S01]  /*1f1d0*/  PRMT R14, R19, 0x7610, R14 ;  /* 0x00007610130e7816 */ /* 0x000fe2000000000e */
[----:B------:R-:W-:Y:S01]  /*1f1e0*/  @!P3 HADD2 R20, -R32.H0_H0, -RZ.H0_H0 ;  /* 0xa00000ff2014b230 */ /* 0x000fe20000000900 */
[----:B------:R-:W-:Y:S02]  /*1f1f0*/  PRMT R218, R32, 0x5410, R31 ;  /* 0x0000541020da7816 */ /* 0x000fe4000000001f */
[----:B------:R-:W-:-:S02]  /*1f200*/  PRMT R219, R34, 0x5410, R33 ;  /* 0x0000541022db7816 */ /* 0x000fc40000000021 */
[----:B------:R-:W-:Y:S02]  /*1f210*/  @!P2 PRMT R31, R14, 0x5410, RZ ;  /* 0x000054100e1fa816 */ /* 0x000fe400000000ff */
[----:B------:R-:W-:Y:S02]  /*1f220*/  @!P1 PRMT R34, R13, 0x5410, RZ ;  /* 0x000054100d229816 */ /* 0x000fe400000000ff */
[----:B------:R-:W-:Y:S02]  /*1f230*/  @!P0 PRMT R33, R0, 0x5410, RZ ;  /* 0x0000541000218816 */ /* 0x000fe400000000ff */
[C---:B------:R-:W-:Y:S02]  /*1f240*/  LOP3.LUT R0, R2.reuse, 0xff, RZ, 0xc0, !PT ;  /* 0x000000ff02007812 */ /* 0x040fe400078ec0ff */
[----:B------:R-:W-:Y:S02]  /*1f250*/  LOP3.LUT R14, R2, 0xffff, RZ, 0xc0, !PT ;  /* 0x0000ffff020e7812 */ /* 0x000fe400078ec0ff */
[----:B------:R-:W-:Y:S01]  /*1f260*/  SHF.R.U32.HI R13, RZ, 0x18, R2 ;  /* 0x00000018ff0d7819 */ /* 0x000fe20000011602 */
[----:B------:R-:W-:Y:S01]  /*1f270*/  IMAD.WIDE.U32 R2, R17, -0x2daee0ad, RZ ;  /* 0xd2511f5311027825 */ /* 0x000fe200078e00ff */
[----:B------:R-:W-:-:S04]  /*1f280*/  PRMT R18, R20, 0x7610, R18 ;  /* 0x0000761014127816 */ /* 0x000fc80000000012 */
[----:B------:R-:W-:Y:S02]  /*1f290*/  @!P3 PRMT R32, R18, 0x5410, RZ ;  /* 0x000054101220b816 */ /* 0x000fe400000000ff */
[C---:B------:R-:W-:Y:S02]  /*1f2a0*/  LOP3.LUT R19, R2.reuse, 0xff, RZ, 0xc0, !PT ;  /* 0x000000ff02137812 */ /* 0x040fe400078ec0ff */
[----:B------:R-:W-:Y:S02]  /*1f2b0*/  LOP3.LUT R20, R2, 0xffff, RZ, 0xc0, !PT ;  /* 0x0000ffff02147812 */ /* 0x000fe400078ec0ff */
[--C-:B------:R-:W-:Y:S02]  /*1f2c0*/  SHF.R.U32.HI R18, RZ, 0x10, R2.reuse ;  /* 0x00000010ff127819 */ /* 0x100fe40000011602 */
[----:B------:R-:W-:Y:S02]  /*1f2d0*/  SHF.R.U32.HI R17, RZ, 0x18, R2 ;  /* 0x00000018ff117819 */ /* 0x000fe40000011602 */
[----:B------:R-:W-:-:S04]  /*1f2e0*/  SHF.R.U32.HI R2, RZ, 0x8, R14 ;  /* 0x00000008ff027819 */ /* 0x000fc8000001160e */
[----:B------:R-:W-:-:S04]  /*1f2f0*/  LOP3.LUT R2, R2, 0xffff, RZ, 0xc0, !PT ;  /* 0x0000ffff02027812 */ /* 0x000fc800078ec0ff */
[C---:B------:R-:W-:Y:S02]  /*1f300*/  ISETP.GE.U32.AND P1, PT, R199.reuse, R2, PT ;  /* 0x00000002c700720c */ /* 0x040fe40003f26070 */
[----:B------:R1:W2:Y:S01]  /*1f310*/  LDL.LU.S16 R2, [R1+0x158] ;  /* 0x0001580001027983 */ /* 0x0002a20000300600 */
[----:B------:R-:W-:Y:S01]  /*1f320*/  ISETP.GE.U32.AND P2, PT, R199, R0, PT ;  /* 0x00000000c700720c */ /* 0x000fe20003f46070 */
[----:B------:R-:W-:Y:S01]  /*1f330*/  @!P6 HADD2 R222, -R35.H0_H0, -RZ.H0_H0 ;  /* 0xa00000ff23dee230 */ /* 0x000fe20000000900 */
[----:B------:R-:W-:Y:S02]  /*1f340*/  LOP3.LUT R0, R23, 0xff, RZ, 0xc0, !PT ;  /* 0x000000ff17007812 */ /* 0x000fe400078ec0ff */
[----:B------:R-:W-:Y:S02]  /*1f350*/  PRMT R152, R36, 0x5410, R35 ;  /* 0x0000541024987816 */ /* 0x000fe40000000023 */
[----:B------:R-:W-:Y:S02]  /*1f360*/  PRMT R28, R29, 0x7610, R28 ;  /* 0x000076101d1c7816 */ /* 0x000fe4000000001c */
[----:B------:R-:W-:-:S02]  /*1f370*/  @!P6 PRMT R35, R222, 0x5410, RZ ;  /* 0x00005410de23e816 */ /* 0x000fc400000000ff */
[----:B------:R-:W-:Y:S02]  /*1f380*/  ISETP.GE.U32.AND P6, PT, R199, R0, PT ;  /* 0x00000000c700720c */ /* 0x000fe40003fc6070 */
[----:B------:R-:W-:Y:S02]  /*1f390*/  LOP3.LUT R0, R3, R231, R22, 0x96, !PT ;  /* 0x000000e703007212 */ /* 0x000fe400078e9616 */
[----:B------:R-:W-:Y:S02]  /*1f3a0*/  LOP3.LUT R3, R15, 0xff, RZ, 0xc0, !PT ;  /* 0x000000ff0f037812 */ /* 0x000fe400078ec0ff */
[----:B------:R-:W-:Y:S02]  /*1f3b0*/  PRMT R27, R29, 0x7632, R27 ;  /* 0x000076321d1b7816 */ /* 0x000fe4000000001b */
[----:B------:R-:W-:Y:S01]  /*1f3c0*/  ISETP.GE.U32.AND P0, PT, R199, R3, PT ;  /* 0x00000003c700720c */ /* 0x000fe20003f06070 */
[----:B------:R-:W-:Y:S01]  /*1f3d0*/  FADD.FTZ R3, R217, R16 ;  /* 0x00000010d9037221 */ /* 0x000fe20000010000 */
[----:B------:R-:W-:-:S04]  /*1f3e0*/  PRMT R217, R28, 0x5410, R27 ;  /* 0x000054101cd97816 */ /* 0x000fc8000000001b */
[----:B------:R3:W-:Y:S04]  /*1f3f0*/  STL [R1+0x108], R3 ;  /* 0x0001080301007387 */ /* 0x0007e80000100800 */
[----:B---3--:R1:W3:Y:S01]  /*1f400*/  LDL.LU.S16 R3, [R1+0x160] ;  /* 0x0001600001037983 */ /* 0x0082e20000300600 */
[----:B--2---:R-:W-:-:S05]  /*1f410*/  @!P2 HADD2 R2, -R28.H0_H0, -RZ.H0_H0 ;  /* 0xa00000ff1c02a230 */ /* 0x004fca0000000900 */
[----:B------:R-:W-:Y:S02]  /*1f420*/  PRMT R244, R2, 0x7610, R244 ;  /* 0x0000761002f47816 */ /* 0x000fe400000000f4 */
[----:B------:R-:W-:Y:S02]  /*1f430*/  LOP3.LUT R2, R12, 0xff, RZ, 0xc0, !PT ;  /* 0x000000ff0c027812 */ /* 0x000fe400078ec0ff */
[----:B------:R-:W-:Y:S02]  /*1f440*/  @!P2 PRMT R28, R244, 0x5410, RZ ;  /* 0x00005410f41ca816 */ /* 0x000fe400000000ff */
[----:B------:R1:W2:Y:S01]  /*1f450*/  LDL.LU.S16 R244, [R1+0x168] ;  /* 0x0001680001f47983 */ /* 0x0002a20000300600 */
[----:B------:R-:W-:-:S03]  /*1f460*/  ISETP.GE.U32.AND P2, PT, R199, R2, PT ;  /* 0x00000002c700720c */ /* 0x000fc60003f46070 */
[----:B------:R1:W4:Y:S01]  /*1f470*/  LDL.LU.S16 R2, [R1+0x15c] ;  /* 0x00015c0001027983 */ /* 0x0003220000300600 */
[----:B------:R-:W-:Y:S01]  /*1f480*/  ISETP.GE.U32.AND P3, PT, R199, R13, PT ;  /* 0x0000000dc700720c */ /* 0x000fe20003f66070 */
[----:B------:R-:W-:Y:S01]  /*1f490*/  @!P4 HADD2 R175, -R36.H0_H0, -RZ.H0_H0 ;  /* 0xa00000ff24afc230 */ /* 0x000fe20000000900 */
[----:B------:R-:W-:-:S04]  /*1f4a0*/  PRMT R29, R30, 0x7632, R29 ;  /* 0x000076321e1d7816 */ /* 0x000fc8000000001d */
[----:B------:R-:W-:Y:S01]  /*1f4b0*/  @!P4 PRMT R36, R175, 0x5410, RZ ;  /* 0x00005410af24c816 */ /* 0x000fe200000000ff */
[----:B---3--:R-:W-:-:S05]  /*1f4c0*/  @!P0 HADD2 R3, -R30.H0_H0, -RZ.H0_H0 ;  /* 0xa00000ff1e038230 */ /* 0x008fca0000000900 */
[----:B------:R-:W-:Y:S01]  /*1f4d0*/  PRMT R234, R3, 0x7610, R234 ;  /* 0x0000761003ea7816 */ /* 0x000fe200000000ea */
[----:B----4-:R-:W-:-:S05]  /*1f4e0*/  @!P1 HADD2 R2, -R27.H0_H0, -RZ.H0_H0 ;  /* 0xa00000ff1b029230 */ /* 0x010fca0000000900 */
[----:B------:R-:W-:Y:S01]  /*1f4f0*/  PRMT R175, R2, 0x7610, R175 ;  /* 0x0000761002af7816 */ /* 0x000fe200000000af */
[----:B--2---:R-:W-:-:S03]  /*1f500*/  @!P3 HADD2 R244, -R29.H0_H0, -RZ.H0_H0 ;  /* 0xa00000ff1df4b230 */ /* 0x004fc60000000900 */
[----:B------:R-:W-:Y:S02]  /*1f510*/  @!P1 PRMT R27, R175, 0x5410, RZ ;  /* 0x00005410af1b9816 */ /* 0x000fe400000000ff */
[----:B------:R-:W-:Y:S02]  /*1f520*/  PRMT R175, R30, 0x5410, R29 ;  /* 0x000054101eaf7816 */ /* 0x000fe4000000001d */
[----:B------:R-:W-:Y:S02]  /*1f530*/  @!P0 PRMT R30, R234, 0x5410, RZ ;  /* 0x00005410ea1e8816 */ /* 0x000fe400000000ff */
[----:B------:R1:W2:Y:S01]  /*1f540*/  LDL.LU.S16 R234, [R1+0x16c] ;  /* 0x00016c0001ea7983 */ /* 0x0002a20000300600 */
[----:B------:R-:W-:-:S04]  /*1f550*/  PRMT R137, R244, 0x7610, R137 ;  /* 0x00007610f4897816 */ /* 0x000fc80000000089 */
[----:B------:R-:W-:Y:S01]  /*1f560*/  @!P3 PRMT R29, R137, 0x5410, RZ ;  /* 0x00005410891db816 */ /* 0x000fe200000000ff */
[----:B------:R-:W-:Y:S02]  /*1f570*/  IMAD.MOV.U32 R137, RZ, RZ, R11 ;  /* 0x000000ffff897224 */ /* 0x000fe400078e000b */
[----:B------:R1:W3:Y:S01]  /*1f580*/  LDL.LU.S16 R11, [R1+0x17c] ;  /* 0x00017c00010b7983 */ /* 0x0002e20000300600 */
[----:B------:R-:W-:-:S04]  /*1f590*/  SHF.R.U32.HI R2, RZ, 0x18, R12 ;  /* 0x00000018ff027819 */ /* 0x000fc8000001160c */
[----:B------:R-:W-:Y:S02]  /*1f5a0*/  ISETP.GE.U32.AND P1, PT, R199, R2, PT ;  /* 0x00000002c700720c */ /* 0x000fe40003f26070 */
[----:B------:R-:W-:-:S04]  /*1f5b0*/  SHF.R.U32.HI R2, RZ, 0x10, R12 ;  /* 0x00000010ff027819 */ /* 0x000fc8000001160c */
[----:B------:R-:W-:Y:S02]  /*1f5c0*/  LOP3.LUT R3, R2, 0xff, RZ, 0xc0, !PT ;  /* 0x000000ff02037812 */ /* 0x000fe400078ec0ff */
[----:B------:R-:W-:-:S04]  /*1f5d0*/  LOP3.LUT R2, R12, 0xffff, RZ, 0xc0, !PT ;  /* 0x0000ffff0c027812 */ /* 0x000fc800078ec0ff */
[----:B------:R-:W-:-:S04]  /*1f5e0*/  SHF.R.U32.HI R2, RZ, 0x8, R2 ;  /* 0x00000008ff027819 */ /* 0x000fc80000011602 */
[----:B------:R-:W-:Y:S02]  /*1f5f0*/  LOP3.LUT R2, R2, 0xffff, RZ, 0xc0, !PT ;  /* 0x0000ffff02027812 */ /* 0x000fe400078ec0ff */
[----:B------:R-:W-:Y:S02]  /*1f600*/  PRMT R23, R89, 0x7610, R23 ;  /* 0x0000761059177816 */ /* 0x000fe40000000017 */
[----:B------:R-:W-:Y:S01]  /*1f610*/  ISETP.GE.U32.AND P3, PT, R199, R2, PT ;  /* 0x00000002c700720c */ /* 0x000fe20003f66070 */
[----:B------:R-:W-:Y:S01]  /*1f620*/  IMAD.MOV.U32 R244, RZ, RZ, R246 ;  /* 0x000000fffff47224 */ /* 0x000fe200078e00f6 */
[----:B------:R-:W-:Y:S01]  /*1f630*/  PRMT R22, R89, 0x7632, R22 ;  /* 0x0000763259167816 */ /* 0x000fe20000000016 */
[----:B------:R-:W-:Y:S02]  /*1f640*/  IMAD.MOV.U32 R246, RZ, RZ, R252 ;  /* 0x000000fffff67224 */ /* 0x000fe400078e00fc */
[----:B------:R-:W-:Y:S02]  /*1f650*/  IMAD.MOV.U32 R252, RZ, RZ, R232 ;  /* 0x000000fffffc7224 */ /* 0x000fe400078e00e8 */
[----:B------:R1:W4:Y:S01]  /*1f660*/  LDL.LU.S16 R232, [R1+0x178] ;  /* 0x0001780001e87983 */ /* 0x0003220000300600 */
[----:B--2---:R-:W-:-:S05]  /*1f670*/  @!P2 HADD2 R234, -R23.H0_H0, -RZ.H0_H0 ;  /* 0xa00000ff17eaa230 */ /* 0x004fca0000000900 */
[----:B------:R-:W-:Y:S02]  /*1f680*/  PRMT R222, R234, 0x7610, R222 ;  /* 0x00007610eade7816 */ /* 0x000fe400000000de */
[----:B------:R-:W-:Y:S01]  /*1f690*/  PRMT R234, R23, 0x5410, R22 ;  /* 0x0000541017ea7816 */ /* 0x000fe20000000016 */
[----:B---3--:R-:W-:Y:S01]  /*1f6a0*/  @!P3 HADD2 R11, -R22.H0_H0, -RZ.H0_H0 ;  /* 0xa00000ff160bb230 */ /* 0x008fe20000000900 */
[----:B------:R-:W-:Y:S02]  /*1f6b0*/  @!P2 PRMT R23, R222, 0x5410, RZ ;  /* 0x00005410de17a816 */ /* 0x000fe400000000ff */
[----:B------:R1:W2:Y:S02]  /*1f6c0*/  LDL.LU.S16 R222, [R1+0x174] ;  /* 0x0001740001de7983 */ /* 0x0002a40000300600 */
[----:B------:R-:W-:Y:S02]  /*1f6d0*/  PRMT R223, R11, 0x7610, R223 ;  /* 0x000076100bdf7816 */ /* 0x000fe400000000df */
[----:B------:R-:W3:Y:S02]  /*1f6e0*/  LDL.LU R11, [R1+0x46c] ;  /* 0x00046c00010b7983 */ /* 0x000ee40000300800 */
[----:B------:R-:W-:-:S02]  /*1f6f0*/  @!P3 PRMT R22, R223, 0x5410, RZ ;  /* 0x00005410df16b816 */ /* 0x000fc400000000ff */
[----:B------:R1:W3:Y:S01]  /*1f700*/  LDL.LU.S16 R223, [R1+0x180] ;  /* 0x0001800001df7983 */ /* 0x0002e20000300600 */
[----:B------:R-:W-:Y:S02]  /*1f710*/  ISETP.GE.U32.AND P0, PT, R199, R3, PT ;  /* 0x00000003c700720c */ /* 0x000fe40003f06070 */
[C---:B------:R-:W-:Y:S02]  /*1f720*/  PRMT R25, R79.reuse, 0x7610, R25 ;  /* 0x000076104f197816 */ /* 0x040fe40000000019 */
[--C-:B------:R-:W-:Y:S02]  /*1f730*/  SHF.R.U32.HI R2, RZ, 0x8, R24.reuse ;  /* 0x00000008ff027819 */ /* 0x100fe40000011618 */
[----:B------:R-:W-:Y:S02]  /*1f740*/  PRMT R24, R79, 0x7632, R24 ;  /* 0x000076324f187816 */ /* 0x000fe40000000018 */
[----:B------:R-:W-:-:S04]  /*1f750*/  LOP3.LUT R2, R2, 0xffff, RZ, 0xc0, !PT ;  /* 0x0000ffff02027812 */ /* 0x000fc800078ec0ff */
[C---:B------:R-:W-:Y:S01]  /*1f760*/  ISETP.GE.U32.AND P2, PT, R199.reuse, R2, PT ;  /* 0x00000002c700720c */ /* 0x040fe20003f46070 */
[----:B----4-:R-:W-:Y:S01]  /*1f770*/  @!P0 HADD2 R232, -R25.H0_H0, -RZ.H0_H0 ;  /* 0xa00000ff19e88230 */ /* 0x010fe20000000900 */
[----:B------:R-:W-:-:S04]  /*1f780*/  ISETP.GE.U32.AND P3, PT, R199, R19, PT ;  /* 0x00000013c700720c */ /* 0x000fc80003f66070 */
[----:B------:R-:W-:Y:S02]  /*1f790*/  PRMT R2, R232, 0x7610, R2 ;  /* 0x00007610e8027816 */ /* 0x000fe40000000002 */
[----:B------:R-:W-:Y:S02]  /*1f7a0*/  PRMT R232, R25, 0x5410, R24 ;  /* 0x0000541019e87816 */ /* 0x000fe40000000018 */
[C---:B------:R-:W-:Y:S02]  /*1f7b0*/  PRMT R19, R61.reuse, 0x7610, R19 ;  /* 0x000076103d137816 */ /* 0x040fe40000000013 */
[----:B------:R-:W-:Y:S02]  /*1f7c0*/  @!P0 PRMT R25, R2, 0x5410, RZ ;  /* 0x0000541002198816 */ /* 0x000fe400000000ff */
[----:B------:R-:W-:Y:S02]  /*1f7d0*/  LOP3.LUT R2, R18, 0xff, RZ, 0xc0, !PT ;  /* 0x000000ff12027812 */ /* 0x000fe400078ec0ff */
[----:B------:R-:W-:Y:S01]  /*1f7e0*/  PRMT R18, R61, 0x7632, R18 ;  /* 0x000076323d127816 */ /* 0x000fe20000000012 */
[----:B--2---:R-:W-:-:S05]  /*1f7f0*/  @!P1 HADD2 R222, -R24.H0_H0, -RZ.H0_H0 ;  /* 0xa00000ff18de9230 */ /* 0x004fca0000000900 */
[----:B------:R-:W-:Y:S02]  /*1f800*/  PRMT R149, R222, 0x7610, R149 ;  /* 0x00007610de957816 */ /* 0x000fe40000000095 */
[----:B------:R1:W2:Y:S01]  /*1f810*/  LDL.LU.S16 R222, [R1+0x18c] ;  /* 0x00018c0001de7983 */ /* 0x0002a20000300600 */
[----:B---3--:R-:W-:Y:S01]  /*1f820*/  @!P5 HADD2 R223, -R19.H0_H0, -RZ.H0_H0 ;  /* 0xa00000ff13dfd230 */ /* 0x008fe20000000900 */
[----:B------:R-:W-:Y:S02]  /*1f830*/  @!P1 PRMT R24, R149, 0x5410, RZ ;  /* 0x0000541095189816 */ /* 0x000fe400000000ff */
[----:B------:R-:W-:Y:S01]  /*1f840*/  ISETP.GE.U32.AND P1, PT, R199, R2, PT ;  /* 0x00000002c700720c */ /* 0x000fe20003f26070 */
[----:B------:R1:W3:Y:S01]  /*1f850*/  LDL.LU.S16 R149, [R1+0x188] ;  /* 0x0001880001957983 */ /* 0x0002e20000300600 */
[----:B------:R-:W-:Y:S02]  /*1f860*/  SHF.R.U32.HI R2, RZ, 0x10, R0 ;  /* 0x00000010ff027819 */ /* 0x000fe40000011600 */
[----:B------:R-:W-:-:S02]  /*1f870*/  PRMT R8, R223, 0x7610, R8 ;  /* 0x00007610df087816 */ /* 0x000fc40000000008 */
[----:B------:R-:W-:Y:S02]  /*1f880*/  LOP3.LUT R2, R2, 0xff, RZ, 0xc0, !PT ;  /* 0x000000ff02027812 */ /* 0x000fe400078ec0ff */
[----:B------:R-:W-:Y:S02]  /*1f890*/  PRMT R223, R19, 0x5410, R18 ;  /* 0x0000541013df7816 */ /* 0x000fe40000000012 */
[----:B------:R-:W-:Y:S02]  /*1f8a0*/  @!P5 PRMT R19, R8, 0x5410, RZ ;  /* 0x000054100813d816 */ /* 0x000fe400000000ff */
[----:B------:R-:W4:Y:S01]  /*1f8b0*/  LDL.LU R8, [R1+0x468] ;  /* 0x0004680001087983 */ /* 0x000f220000300800 */
[----:B------:R-:W-:-:S03]  /*1f8c0*/  ISETP.GE.U32.AND P5, PT, R199, R2, PT ;  /* 0x00000002c700720c */ /* 0x000fc60003fa6070 */
[----:B------:R1:W3:Y:S01]  /*1f8d0*/  LDL.LU.S16 R2, [R1+0x184] ;  /* 0x0001840001027983 */ /* 0x0002e20000300600 */
[----:B------:R-:W-:Y:S02]  /*1f8e0*/  ISETP.GE.U32.AND P4, PT, R199, R21, PT ;  /* 0x00000015c700720c */ /* 0x000fe40003f86070 */
[----:B------:R-:W-:-:S05]  /*1f8f0*/  PRMT R21, R60, 0x7610, R21 ;  /* 0x000076103c157816 */ /* 0x000fca0000000015 */
[----:B--2---:R-:W-:-:S05]  /*1f900*/  @!P6 HADD2 R222, -R21.H0_H0, -RZ.H0_H0 ;  /* 0xa00000ff15dee230 */ /* 0x004fca0000000900 */
[----:B------:R-:W-:Y:S01]  /*1f910*/  PRMT R3, R222, 0x7610, R3 ;  /* 0x00007610de037816 */ /* 0x000fe20000000003 */
[----:B---3--:R-:W-:-:S05]  /*1f920*/  @!P2 HADD2 R2, -R18.H0_H0, -RZ.H0_H0 ;  /* 0xa00000ff1202a230 */ /* 0x008fca0000000900 */
[----:B------:R-:W-:Y:S02]  /*1f930*/  PRMT R140, R2, 0x7610, R140 ;  /* 0x00007610028c7816 */ /* 0x000fe4000000008c */
[--C-:B------:R-:W-:Y:S02]  /*1f940*/  SHF.R.U32.HI R2, RZ, 0x8, R20.reuse ;  /* 0x00000008ff027819 */ /* 0x100fe40000011614 */
[----:B------:R-:W-:-:S04]  /*1f950*/  PRMT R20, R60, 0x7632, R20 ;  /* 0x000076323c147816 */ /* 0x000fc80000000014 */
[----:B------:R-:W-:Y:S02]  /*1f960*/  PRMT R222, R21, 0x5410, R20 ;  /* 0x0000541015de7816 */ /* 0x000fe40000000014 */
[----:B------:R-:W-:Y:S01]  /*1f970*/  @!P6 PRMT R21, R3, 0x5410, RZ ;  /* 0x000054100315e816 */ /* 0x000fe200000000ff */
[----:B------:R-:W-:Y:S01]  /*1f980*/  @!P4 HADD2 R149, -R20.H0_H0, -RZ.H0_H0 ;  /* 0xa00000ff1495c230 */ /* 0x000fe20000000900 */
[----:B------:R1:W2:Y:S01]  /*1f990*/  LDL.LU.S16 R3, [R1+0x190] ;  /* 0x0001900001037983 */ /* 0x0002a20000300600 */
[----:B------:R-:W-:-:S03]  /*1f9a0*/  @!P2 PRMT R18, R140, 0x5410, RZ ;  /* 0x000054108c12a816 */ /* 0x000fc600000000ff */
[----:B------:R1:W3:Y:S01]  /*1f9b0*/  LDL.LU.S16 R140, [R1+0x198] ;  /* 0x00019800018c7983 */ /* 0x0002e20000300600 */
[----:B------:R-:W-:-:S04]  /*1f9c0*/  PRMT R89, R149, 0x7610, R89 ;  /* 0x0000761095597816 */ /* 0x000fc80000000059 */
[----:B------:R-:W-:Y:S02]  /*1f9d0*/  @!P4 PRMT R20, R89, 0x5410, RZ ;  /* 0x000054105914c816 */ /* 0x000fe400000000ff */
[----:B------:R1:W4:Y:S01]  /*1f9e0*/  LDL.LU.S16 R89, [R1+0x19c] ;  /* 0x00019c0001597983 */ /* 0x0003220000300600 */
[----:B------:R-:W-:Y:S02]  /*1f9f0*/  LOP3.LUT R2, R2, 0xffff, RZ, 0xc0, !PT ;  /* 0x0000ffff02027812 */ /* 0x000fe400078ec0ff */
[C---:B------:R-:W-:Y:S02]  /*1fa00*/  ISETP.GE.U32.AND P0, PT, R199.reuse, R17, PT ;  /* 0x00000011c700720c */ /* 0x040fe40003f06070 */
[----:B------:R-:W-:Y:S02]  /*1fa10*/  ISETP.GE.U32.AND P2, PT, R199, R2, PT ;  /* 0x00000002c700720c */ /* 0x000fe40003f46070 */
[----:B------:R-:W-:-:S04]  /*1fa20*/  LOP3.LUT R2, R0, 0xff, RZ, 0xc0, !PT ;  /* 0x000000ff00027812 */ /* 0x000fc800078ec0ff */
[----:B------:R-:W-:Y:S02]  /*1fa30*/  ISETP.GE.U32.AND P6, PT, R199, R2, PT ;  /* 0x00000002c700720c */ /* 0x000fe40003fc6070 */
[----:B------:R-:W-:Y:S02]  /*1fa40*/  SHF.R.U32.HI R2, RZ, 0x18, R0 ;  /* 0x00000018ff027819 */ /* 0x000fe40000011600 */
[----:B------:R-:W-:Y:S02]  /*1fa50*/  PRMT R15, R73, 0x7610, R15 ;  /* 0x00007610490f7816 */ /* 0x000fe4000000000f */
[----:B------:R-:W-:Y:S02]  /*1fa60*/  ISETP.GE.U32.AND P4, PT, R199, R2, PT ;  /* 0x00000002c700720c */ /* 0x000fe40003f86070 */
[----:B------:R1:W-:Y:S01]  /*1fa70*/  MUFU.EX2 R2, R9 ;  /* 0x0000000900027308 */ /* 0x0003e20000000800 */
[----:B------:R-:W-:Y:S01]  /*1fa80*/  @P1 PRMT R61, R180, 0x7610, R61 ;  /* 0x00007610b43d1816 */ /* 0x000fe2000000003d */
[----:B------:R-:W-:-:S02]  /*1fa90*/  IMAD.MOV.U32 R149, RZ, RZ, R137 ;  /* 0x000000ffff957224 */ /* 0x000fc400078e0089 */
[----:B------:R-:W-:Y:S01]  /*1faa0*/  IMAD.MOV.U32 R137, RZ, RZ, R236 ;  /* 0x000000ffff897224 */ /* 0x000fe200078e00ec */
[----:B-1----:R-:W4:Y:S01]  /*1fab0*/  LDL.LU R9, [R1+0x464] ;  /* 0x0004640001097983 */ /* 0x002f220000300800 */
[C---:B--2---:R-:W-:Y:S02]  /*1fac0*/  @!P1 HADD2 R3, -R180.reuse.H0_H0, -RZ.H0_H0 ;  /* 0xa00000ffb4039230 */ /* 0x044fe40000000900 */
[----:B---3--:R-:W-:-:S03]  /*1fad0*/  @!P0 HADD2 R140, -R180.H1_H1, -RZ.H0_H0 ;  /* 0xa00000ffb48c8230 */ /* 0x008fc60000000d00 */
[----:B------:R-:W-:Y:S01]  /*1fae0*/  PRMT R141, R3, 0x7610, R141 ;  /* 0x00007610038d7816 */ /* 0x000fe2000000008d */
[----:B------:R-:W-:Y:S02]  /*1faf0*/  IMAD.MOV.U32 R3, RZ, RZ, R121 ;  /* 0x000000ffff037224 */ /* 0x000fe400078e0079 */
[----:B------:R-:W-:Y:S01]  /*1fb00*/  IMAD.MOV.U32 R121, RZ, RZ, R91 ;  /* 0x000000ffff797224 */ /* 0x000fe200078e005b */
[----:B------:R-:W-:Y:S01]  /*1fb10*/  @!P1 PRMT R61, R141, 0x5410, RZ ;  /* 0x000054108d3d9816 */ /* 0x000fe200000000ff */
[----:B------:R-:W-:Y:S01]  /*1fb20*/  IMAD.MOV.U32 R91, RZ, RZ, R243 ;  /* 0x000000ffff5b7224 */ /* 0x000fe200078e00f3 */
[----:B------:R-:W-:Y:S01]  /*1fb30*/  PRMT R120, R140, 0x7610, R120 ;  /* 0x000076108c787816 */ /* 0x000fe20000000078 */
[----:B------:R1:W2:Y:S01]  /*1fb40*/  MUFU.EX2 R243, R6 ;  /* 0x0000000600f37308 */ /* 0x0002a20000000800 */
[----:B------:R-:W-:Y:S02]  /*1fb50*/  IMAD.MOV.U32 R141, RZ, RZ, R7 ;  /* 0x000000ffff8d7224 */ /* 0x000fe400078e0007 */
[----:B----4-:R-:W-:-:S02]  /*1fb60*/  @!P6 HADD2 R89, -R15.H0_H0, -RZ.H0_H0 ;  /* 0xa00000ff0f59e230 */ /* 0x010fc40000000900 */
[----:B------:R-:W-:-:S03]  /*1fb70*/  IMAD.MOV.U32 R140, RZ, RZ, R238 ;  /* 0x000000ffff8c7224 */ /* 0x000fc600078e00ee */
[----:B------:R-:W-:Y:S01]  /*1fb80*/  PRMT R79, R89, 0x7610, R79 ;  /* 0x00007610594f7816 */ /* 0x000fe2000000004f */
[----:B-1----:R-:W3:Y:S04]  /*1fb90*/  LDL.LU R6, [R1+0x460] ;  /* 0x0004600001067983 */ /* 0x002ee80000300800 */
[----:B------:R1:W4:Y:S04]  /*1fba0*/  LDL.LU.S16 R7, [R1+0x1a0] ;  /* 0x0001a00001077983 */ /* 0x0003280000300600 */
[----:B------:R1:W3:Y:S04]  /*1fbb0*/  LDL.LU.S16 R238, [R1+0x1a4] ;  /* 0x0001a40001ee7983 */ /* 0x0002e80000300600 */
[----:B------:R1:W3:Y:S04]  /*1fbc0*/  LDL.LU.S16 R236, [R1+0x1c0] ;  /* 0x0001c00001ec7983 */ /* 0x0002e80000300600 */
[----:B------:R1:W3:Y:S01]  /*1fbd0*/  LDL.LU.S16 R89, [R1+0x1ac] ;  /* 0x0001ac0001597983 */ /* 0x0002e20000300600 */
[----:B------:R-:W-:-:S04]  /*1fbe0*/  LOP3.LUT R0, R0, 0xffff, RZ, 0xc0, !PT ;  /* 0x0000ffff00007812 */ /* 0x000fc800078ec0ff */
[----:B------:R-:W-:-:S04]  /*1fbf0*/  SHF.R.U32.HI R0, RZ, 0x8, R0 ;  /* 0x00000008ff007819 */ /* 0x000fc80000011600 */
[----:B------:R-:W-:-:S04]  /*1fc00*/  LOP3.LUT R0, R0, 0xffff, RZ, 0xc0, !PT ;  /* 0x0000ffff00007812 */ /* 0x000fc800078ec0ff */
[----:B------:R-:W-:Y:S02]  /*1fc10*/  ISETP.GE.U32.AND P1, PT, R199, R0, PT ;  /* 0x00000000c700720c */ /* 0x000fe40003f26070 */
[----:B------:R-:W-:Y:S02]  /*1fc20*/  PRMT R14, R73, 0x7632, R14 ;  /* 0x00007632490e7816 */ /* 0x000fe4000000000e */
[----:B------:R-:W-:Y:S02]  /*1fc30*/  PRMT R16, R26, 0x7632, R16 ;  /* 0x000076321a107816 */ /* 0x000fe40000000010 */
[----:B--2---:R-:W-:Y:S02]  /*1fc40*/  F2FP.F16.F32.PACK_AB R0, R243, R2 ;  /* 0x00000002f300723e */ /* 0x004fe400000000ff */
[----:B------:R-:W-:Y:S02]  /*1fc50*/  @P0 PRMT R60, R180, 0x7632, R60 ;  /* 0x00007632b43c0816 */ /* 0x000fe4000000003c */
[----:B------:R-:W-:Y:S01]  /*1fc60*/  @!P0 PRMT R60, R120, 0x5410, RZ ;  /* 0x00005410783c8816 */ /* 0x000fe200000000ff */
[----:B------:R-:W-:Y:S01]  /*1fc70*/  IMAD.MOV.U32 R120, RZ, RZ, R235 ;  /* 0x000000ffff787224 */ /* 0x000fe200078e00eb */
[----:B------:R-:W-:-:S02]  /*1fc80*/  PRMT R17, R26, 0x7610, R17 ;  /* 0x000076101a117816 */ /* 0x000fc40000000011 */
[----:B------:R-:W-:Y:S02]  /*1fc90*/  PRMT R235, R15, 0x5410, R14 ;  /* 0x000054100feb7816 */ /* 0x000fe4000000000e */
[----:B------:R-:W-:Y:S02]  /*1fca0*/  @!P6 PRMT R15, R79, 0x5410, RZ ;  /* 0x000054104f0fe816 */ /* 0x000fe400000000ff */
[----:B------:R1:W2:Y:S01]  /*1fcb0*/  LDL.LU.S16 R79, [R1+0x1a8] ;  /* 0x0001a800014f7983 */ /* 0x0002a20000300600 */
[----:B------:R-:W-:Y:S01]  /*1fcc0*/  PRMT R26, R0, 0x7632, R26 ;  /* 0x00007632001a7816 */ /* 0x000fe2000000001a */
[----:B----4-:R-:W-:Y:S02]  /*1fcd0*/  @!P1 HADD2 R7, -R14.H0_H0, -RZ.H0_H0 ;  /* 0xa00000ff0e079230 */ /* 0x010fe40000000900 */
[----:B---3--:R-:W-:-:S03]  /*1fce0*/  @!P4 HADD2 R236, -R16.H0_H0, -RZ.H0_H0 ;  /* 0xa00000ff10ecc230 */ /* 0x008fc60000000900 */
[----:B------:R-:W-:Y:S02]  /*1fcf0*/  PRMT R148, R7, 0x7610, R148 ;  /* 0x0000761007947816 */ /* 0x000fe40000000094 */
[----:B------:R-:W3:Y:S01]  /*1fd00*/  LDL.LU R7, [R1+0x45c] ;  /* 0x00045c0001077983 */ /* 0x000ee20000300800 */
[----:B------:R-:W-:Y:S01]  /*1fd10*/  @!P3 HADD2 R89, -R0.H0_H0, -RZ.H0_H0 ;  /* 0xa00000ff0059b230 */ /* 0x000fe20000000900 */
[----:B------:R-:W-:Y:S02]  /*1fd20*/  PRMT R12, R236, 0x7610, R12 ;  /* 0x00007610ec0c7816 */ /* 0x000fe4000000000c */
[----:B------:R-:W-:Y:S02]  /*1fd30*/  PRMT R236, R17, 0x5410, R16 ;  /* 0x0000541011ec7816 */ /* 0x000fe40000000010 */
[----:B------:R-:W-:Y:S01]  /*1fd40*/  @!P1 PRMT R14, R148, 0x5410, RZ ;  /* 0x00005410940e9816 */ /* 0x000fe200000000ff */
[----:B------:R-:W-:Y:S01]  /*1fd50*/  IMAD.MOV.U32 R148, RZ, RZ, R120 ;  /* 0x000000ffff947224 */ /* 0x000fe200078e0078 */
[----:B------:R-:W-:Y:S01]  /*1fd60*/  @!P4 PRMT R16, R12, 0x5410, RZ ;  /* 0x000054100c10c816 */ /* 0x000fe200000000ff */
[----:B------:R-:W-:Y:S01]  /*1fd70*/  IMAD.MOV.U32 R12, RZ, RZ, R149 ;  /* 0x000000ffff0c7224 */ /* 0x000fe200078e0095 */
[----:B------:R-:W-:Y:S01]  /*1fd80*/  PRMT R13, R89, 0x7610, R13 ;  /* 0x00007610590d7816 */ /* 0x000fe2000000000d */
[----:B------:R-:W4:Y:S01]  /*1fd90*/  LDL R120, [R1+0x338] ;  /* 0x0003380001787983 */ /* 0x000f220000100800 */
[----:B------:R-:W-:-:S02]  /*1fda0*/  IMAD.MOV.U32 R149, RZ, RZ, R141 ;  /* 0x000000ffff957224 */ /* 0x000fc400078e008d */
[----:B------:R-:W-:Y:S01]  /*1fdb0*/  IMAD.MOV.U32 R141, RZ, RZ, R137 ;  /* 0x000000ffff8d7224 */ /* 0x000fe200078e0089 */
[----:B------:R-:W4:Y:S01]  /*1fdc0*/  LDL R89, [R1+0x33c] ;  /* 0x00033c0001597983 */ /* 0x000f220000100800 */
[----:B------:R-:W-:Y:S01]  /*1fdd0*/  IMAD.MOV.U32 R137, RZ, RZ, R237 ;  /* 0x000000ffff897224 */ /* 0x000fe200078e00ed */
[----:B------:R-:W-:Y:S02]  /*1fde0*/  PRMT R237, R0, 0x5410, R26 ;  /* 0x0000541000ed7816 */ /* 0x000fe4000000001a */
[----:B------:R-:W-:Y:S02]  /*1fdf0*/  @!P3 PRMT R0, R13, 0x5410, RZ ;  /* 0x000054100d00b816 */ /* 0x000fe400000000ff */
[----:B------:R-:W4:Y:S01]  /*1fe00*/  LDL R13, [R1+0x340] ;  /* 0x00034000010d7983 */ /* 0x000f220000100800 */
[----:B------:R-:W-:-:S05]  /*1fe10*/  @!P5 HADD2 R238, -R17.H0_H0, -RZ.H0_H0 ;  /* 0xa00000ff11eed230 */ /* 0x000fca0000000900 */
[----:B------:R-:W-:Y:S01]  /*1fe20*/  PRMT R73, R238, 0x7610, R73 ;  /* 0x00007610ee497816 */ /* 0x000fe20000000049 */
[----:B------:R-:W-:Y:S01]  /*1fe30*/  FADD.FTZ R238, R2, R74 ;  /* 0x0000004a02ee7221 */ /* 0x000fe20000010000 */
[----:B--2---:R-:W-:Y:S02]  /*1fe40*/  @!P2 HADD2 R79, -R26.H0_H0, -RZ.H0_H0 ;  /* 0xa00000ff1a4fa230 */ /* 0x004fe40000000900 */
[----:B------:R-:W-:-:S03]  /*1fe50*/  IMAD.MOV.U32 R74, RZ, RZ, R121 ;  /* 0x000000ffff4a7224 */ /* 0x000fc600078e0079 */
[----:B------:R-:W-:Y:S01]  /*1fe60*/  PRMT R2, R79, 0x7610, R2 ;  /* 0x000076104f027816 */ /* 0x000fe20000000002 */
[----:B------:R-:W-:Y:S01]  /*1fe70*/  ST.E.U16 desc[UR4][R4.64+-0x100], R88 ;  /* 0xffff005804007985 */ /* 0x000fe2000c101504 */
[----:B------:R-:W-:Y:S02]  /*1fe80*/  @!P5 PRMT R17, R73, 0x5410, RZ ;  /* 0x000054104911d816 */ /* 0x000fe400000000ff */
[----:B------:R-:W-:Y:S01]  /*1fe90*/  @!P2 PRMT R26, R2, 0x5410, RZ ;  /* 0x00005410021aa816 */ /* 0x000fe200000000ff */
[----:B------:R-:W-:Y:S01]  /*1fea0*/  ST.E.U16 desc[UR4][R4.64+-0xfe], R87 ;  /* 0xffff025704007985 */ /* 0x000fe2000c101504 */
[----:B------:R-:W-:-:S03]  /*1feb0*/  IMAD.MOV.U32 R73, RZ, RZ, R3 ;  /* 0x000000ffff497224 */ /* 0x000fc600078e0003 */
[----:B------:R-:W-:Y:S01]  /*1fec0*/  ST.E.U16 desc[UR4][R10.64+-0x100], R85 ;  /* 0xffff00550a007985 */ /* 0x000fe2000c101504 */
[----:B------:R-:W-:-:S03]  /*1fed0*/  VIADD R3, R215, 0x2 ;  /* 0x00000002d7037836 */ /* 0x000fc60000000000 */
[----:B------:R-:W-:Y:S01]  /*1fee0*/  ST.E.U16 desc[UR4][R10.64+-0xfe], R86 ;  /* 0xffff02560a007985 */ /* 0x000fe2000c101504 */
[----:B------:R-:W-:-:S03]  /*1fef0*/  IMAD.MOV.U32 R79, RZ, RZ, R12 ;  /* 0x000000ffff4f7224 */ /* 0x000fc600078e000c */
[----:B------:R-:W-:Y:S04]  /*1ff00*/  ST.E.U16 desc[UR4][R8.64+-0x100], R64 ;  /* 0xffff004008007985 */ /* 0x000fe8000c101504 */
[----:B------:R2:W-:Y:S02]  /*1ff10*/  ST.E.U16 desc[UR4][R8.64+-0xfe], R63 ;  /* 0xffff023f08007985 */ /* 0x0005e4000c101504 */
[----:B--2---:R-:W-:Y:S02]  /*1ff20*/  VIADD R63, R215, 0x1 ;  /* 0x00000001d73f7836 */ /* 0x004fe40000000000 */
[----:B------:R-:W-:Y:S01]  /*1ff30*/  IMAD.MOV.U32 R64, RZ, RZ, R74 ;  /* 0x000000ffff407224 */ /* 0x000fe200078e004a */
[----:B---3--:R2:W-:Y:S01]  /*1ff40*/  ST.E.U16 desc[UR4][R6.64+-0x100], R59 ;  /* 0xffff003b06007985 */ /* 0x0085e2000c101504 */
[----:B----4-:R-:W-:-:S03]  /*1ff50*/  IMAD.WIDE.U32 R120, R120, -0x326172a9, RZ ;  /* 0xcd9e8d5778787825 */ /* 0x010fc600078e00ff */
[----:B------:R3:W-:Y:S02]  /*1ff60*/  ST.E.U16 desc[UR4][R6.64+-0xfe], R62 ;  /* 0xffff023e06007985 */ /* 0x0007e4000c101504 */
[----:B------:R-:W-:-:S05]  /*1ff70*/  LOP3.LUT R2, R13, R121, RZ, 0x3c, !PT ;  /* 0x000000790d027212 */ /* 0x000fca00078e3cff */
[----:B------:R-:W-:-:S04]  /*1ff80*/  IMAD.WIDE.U32 R12, R2, -0x2daee0ad, RZ ;  /* 0xd2511f53020c7825 */ /* 0x000fc800078e00ff */
[----:B--2---:R-:W-:Y:S01]  /*1ff90*/  VIADD R59, R215, 0x3 ;  /* 0x00000003d73b7836 */ /* 0x004fe20000000000 */
[-CC-:B------:R-:W-:Y:S01]  /*1ffa0*/  LOP3.LUT R2, R179, R89.reuse, R176.reuse, 0x96, !PT ;  /* 0x00000059b3027212 */ /* 0x180fe200078e96b0 */
[----:B------:R2:W-:Y:S01]  /*1ffb0*/  ST.E.U16 desc[UR4][R4.64+-0xf0], R84 ;  /* 0xffff105404007985 */ /* 0x0005e2000c101504 */
[----:B------:R-:W-:Y:S02]  /*1ffc0*/  LOP3.LUT R13, R13, R89, R176, 0x96, !PT ;  /* 0x000000590d0d7212 */ /* 0x000fe400078e96b0 */
[CC--:B---3--:R-:W-:Y:S01]  /*1ffd0*/  LOP3.LUT R62, R177.reuse, R209.reuse, R3, 0x96, !PT ;  /* 0x000000d1b13e7212 */ /* 0x0c8fe200078e9603 */
[----:B------:R3:W-:Y:S01]  /*1ffe0*/  ST.E.U16 desc[UR4][R4.64+-0xee], R81 ;  /* 0xffff125104007985 */ /* 0x0007e2000c101504 */
[CC--:B------:R-:W-:Y:S02]  /*1fff0*/  LOP3.LUT R3, R177.reuse, R209.reuse, R59, 0x96, !PT ;  /* 0x000000d1b1037212 */ /* 0x0c0fe400078e963b */
[----:B------:R-:W-:Y:S01]  /*20000*/  LOP3.LUT R59, R177, R209, R63, 0x96, !PT ;  /* 0x000000d1b13b7212 */ /* 0x000fe200078e963f */
[----:B------:R-:W-:Y:S01]  /*20010*/  IMAD.WIDE.U32 R86, R62, -0x326172a9, RZ ;  /* 0xcd9e8d573e567825 */ /* 0x000fe200078e00ff */
[----:B------:R-:W4:Y:S03]  /*20020*/  LDL.LU R215, [R1+0x458] ;  /* 0x0004580001d77983 */ /* 0x000f260000300800 */
[----:B------:R-:W-:-:S04]  /*20030*/  IMAD.WIDE.U32 R88, R3, -0x326172a9, RZ ;  /* 0xcd9e8d5703587825 */ /* 0x000fc800078e00ff */
[----:B------:R-:W-:-:S04]  /*20040*/  IMAD.WIDE.U32 R62, R2, -0x326172a9, RZ ;  /* 0xcd9e8d57023e7825 */ /* 0x000fc800078e00ff */
[----:B--2---:R-:W-:-:S04]  /*20050*/  IMAD.WIDE.U32 R84, R59, -0x326172a9, RZ ;  /* 0xcd9e8d573b547825 */ /* 0x004fc800078e00ff */
[----:B------:R-:W-:Y:S01]  /*20060*/  IMAD.MOV.U32 R176, RZ, RZ, R79 ;  /* 0x000000ffffb07224 */ /* 0x000fe200078e004f */
[-C--:B---3--:R-:W-:Y:S01]  /*20070*/  LOP3.LUT R81, R83, R224.reuse, R120, 0x96, !PT ;  /* 0x000000e053517212 */ /* 0x088fe200078e9678 */
[----:B------:R-:W-:Y:S01]  /*20080*/  IMAD.WIDE.U32 R2, R13, -0x326172a9, RZ ;  /* 0xcd9e8d570d027825 */ /* 0x000fe200078e00ff */
[-CC-:B------:R-:W-:Y:S01]  /*20090*/  LOP3.LUT R79, R63, R221.reuse, R84.reuse, 0x96, !PT ;  /* 0x000000dd3f4f7212 */ /* 0x180fe200078e9654 */
[----:B------:R2:W-:Y:S02]  /*200a0*/  ST.E.U16 desc[UR4][R10.64+-0xf0], R80 ;  /* 0xffff10500a007985 */ /* 0x0005e4000c101504 */
[----:B------:R-:W-:Y:S01]  /*200b0*/  IMAD.MOV.U32 R83, RZ, RZ, R91 ;  /* 0x000000ffff537224 */ /* 0x000fe200078e005b */
[-C--:B------:R-:W-:Y:S01]  /*200c0*/  LOP3.LUT R91, R3, R221.reuse, R84, 0x96, !PT ;  /* 0x000000dd035b7212 */ /* 0x080fe200078e9654 */
[----:B------:R-:W-:Y:S01]  /*200d0*/  IMAD.MOV.U32 R177, RZ, RZ, R149 ;  /* 0x000000ffffb17224 */ /* 0x000fe200078e0095 */
[CC--:B------:R-:W-:Y:S01]  /*200e0*/  LOP3.LUT R74, R87.reuse, R224.reuse, R204, 0x96, !PT ;  /* 0x000000e0574a7212 */ /* 0x0c0fe200078e96cc */
[----:B------:R-:W-:Y:S01]  /*200f0*/  IMAD.MOV.U32 R84, RZ, RZ, R83 ;  /* 0x000000ffff547224 */ /* 0x000fe200078e0053 */
[-C--:B------:R-:W-:Y:S01]  /*20100*/  LOP3.LUT R83, R87, R224.reuse, R120, 0x96, !PT ;  /* 0x000000e057537212 */ /* 0x080fe200078e9678 */
[----:B------:R-:W-:Y:S01]  /*20110*/  IMAD.MOV.U32 R149, RZ, RZ, R90 ;  /* 0x000000ffff957224 */ /* 0x000fe200078e005a */
[-CC-:B------:R-:W-:Y:S01]  /*20120*/  LOP3.LUT R13, R63, R221.reuse, R82.reuse, 0x96, !PT ;  /* 0x000000dd3f0d7212 */ /* 0x180fe200078e9652 */
[----:B------:R-:W-:Y:S01]  /*20130*/  IMAD.MOV.U32 R59, RZ, RZ, R73 ;  /* 0x000000ffff3b7224 */ /* 0x000fe200078e0049 */
[----:B------:R-:W-:Y:S01]  /*20140*/  LOP3.LUT R90, R3, R221, R82, 0x96, !PT ;  /* 0x000000dd035a7212 */ /* 0x000fe200078e9652 */
[----:B------:R-:W-:Y:S01]  /*20150*/  IMAD.MOV.U32 R87, RZ, RZ, R84 ;  /* 0x000000ffff577224 */ /* 0x000fe200078e0054 */
[----:B------:R-:W3:Y:S01]  /*20160*/  LDL.LU.64 R208, [R1+0x450] ;  /* 0x0004500001d07983 */ /* 0x000ee20000300a00 */
[----:B------:R-:W-:-:S02]  /*20170*/  LOP3.LUT R73, R89, R224, R204, 0x96, !PT ;  /* 0x000000e059497212 */ /* 0x000fc400078e96cc */
[-CC-:B------:R-:W-:Y:S02]  /*20180*/  LOP3.LUT R82, R85, R224.reuse, R120.reuse, 0x96, !PT ;  /* 0x000000e055527212 */ /* 0x180fe400078e9678 */
[-C--:B------:R-:W-:Y:S01]  /*20190*/  LOP3.LUT R84, R89, R224.reuse, R120, 0x96, !PT ;  /* 0x000000e059547212 */ /* 0x080fe200078e9678 */
[----:B------:R-:W-:Y:S02]  /*201a0*/  IMAD.MOV.U32 R120, RZ, RZ, R188 ;  /* 0x000000ffff787224 */ /* 0x000fe400078e00bc */
[----:B------:R-:W-:Y:S01]  /*201b0*/  IMAD.MOV.U32 R89, RZ, RZ, R171 ;  /* 0x000000ffff597224 */ /* 0x000fe200078e00ab */
[----:B--2---:R-:W-:Y:S02]  /*201c0*/  LOP3.LUT R80, R85, R224, R204, 0x96, !PT ;  /* 0x000000e055507212 */ /* 0x004fe400078e96cc */
[----:B------:R-:W2:Y:S04]  /*201d0*/  LDL.LU.64 R204, [R1+0x448] ;  /* 0x0004480001cc7983 */ /* 0x000ea80000300a00 */
[----:B------:R-:W4:Y:S04]  /*201e0*/  LDL.LU R188, [R1+0x444] ;  /* 0x0004440001bc7983 */ /* 0x000f280000300800 */
[----:B------:R-:W3:Y:S04]  /*201f0*/  LDL.LU R171, [R1+0x440] ;  /* 0x0004400001ab7983 */ /* 0x000ee80000300800 */
[----:B------:R-:W-:Y:S04]  /*20200*/  ST.E.U16 desc[UR4][R10.64+-0xee], R160 ;  /* 0xffff12a00a007985 */ /* 0x000fe8000c101504 */
[----:B------:R-:W-:Y:S04]  /*20210*/  ST.E.U16 desc[UR4][R8.64+-0xf0], R78 ;  /* 0xffff104e08007985 */ /* 0x000fe8000c101504 */
[----:B------:R-:W-:Y:S01]  /*20220*/  ST.E.U16 desc[UR4][R8.64+-0xee], R77 ;  /* 0xffff124d08007985 */ /* 0x000fe2000c101504 */
[----:B------:R-:W-:-:S03]  /*20230*/  IMAD.MOV.U32 R85, RZ, RZ, R64 ;  /* 0x000000ffff557224 */ /* 0x000fc600078e0040 */
[----:B------:R1:W-:Y:S04]  /*20240*/  ST.E.U16 desc[UR4][R6.64+-0xf0], R76 ;  /* 0xffff104c06007985 */ /* 0x0003e8000c101504 */
[----:B------:R-:W-:Y:S01]  /*20250*/  ST.E.U16 desc[UR4][R6.64+-0xee], R75 ;  /* 0xffff124b06007985 */ /* 0x000fe2000c101504 */
[----:B------:R-:W-:-:S03]  /*20260*/  LOP3.LUT R64, R63, R221, R86, 0x96, !PT ;  /* 0x000000dd3f407212 */ /* 0x000fc600078e9656 */
[----:B------:R1:W-:Y:S01]  /*20270*/  ST.E.U16 desc[UR4][R4.64+-0xe0], R157 ;  /* 0xffff209d04007985 */ /* 0x0003e2000c101504 */
[----:B------:R-:W-:-:S03]  /*20280*/  IMAD.MOV.U32 R121, RZ, RZ, R59 ;  /* 0x000000ffff797224 */ /* 0x000fc600078e003b */
[----:B------:R-:W-:Y:S01]  /*20290*/  ST.E.U16 desc[UR4][R4.64+-0xde], R156 ;  /* 0xffff229c04007985 */ /* 0x000fe2000c101504 */
[----:B------:R-:W-:-:S03]  /*202a0*/  LOP3.LUT R59, R63, R221, R88, 0x96, !PT ;  /* 0x000000dd3f3b7212 */ /* 0x000fc600078e9658 */
[----:B------:R-:W-:Y:S04]  /*202b0*/  ST.E.U16 desc[UR4][R10.64+-0xe0], R154 ;  /* 0xffff209a0a007985 */ /* 0x000fe8000c101504 */
[----:B------:R1:W-:Y:S04]  /*202c0*/  ST.E.U16 desc[UR4][R10.64+-0xde], R155 ;  /* 0xffff229b0a007985 */ /* 0x0003e8000c101504 */
[----:B------:R-:W-:Y:S04]  /*202d0*/  ST.E.U16 desc[UR4][R8.64+-0xe0], R72 ;  /* 0xffff204808007985 */ /* 0x000fe8000c101504 */
[----:B------:R-:W-:Y:S01]  /*202e0*/  ST.E.U16 desc[UR4][R8.64+-0xde], R71 ;  /* 0xffff224708007985 */ /* 0x000fe2000c101504 */
[----:B-1----:R-:W-:-:S03]  /*202f0*/  IMAD.WIDE.U32 R76, R13, -0x2daee0ad, RZ ;  /* 0xd2511f530d4c7825 */ /* 0x002fc600078e00ff */
[----:B------:R-:W-:Y:S04]  /*20300*/  ST.E.U16 desc[UR4][R6.64+-0xe0], R70 ;  /* 0xffff204606007985 */ /* 0x000fe8000c101504 */
[----:B------:R-:W-:Y:S01]  /*20310*/  ST.E.U16 desc[UR4][R6.64+-0xde], R69 ;  /* 0xffff224506007985 */ /* 0x000fe2000c101504 */
[----:B------:R-:W-:-:S03]  /*20320*/  IMAD.MOV.U32 R157, RZ, RZ, R87 ;  /* 0x000000ffff9d7224 */ /* 0x000fc600078e0057 */
[----:B------:R-:W-:Y:S01]  /*20330*/  ST.E.U16 desc[UR4][R4.64+-0xd0], R151 ;  /* 0xffff309704007985 */ /* 0x000fe2000c101504 */
[----:B------:R-:W-:-:S03]  /*20340*/  IMAD.MOV.U32 R160, RZ, RZ, R141 ;  /* 0x000000ffffa07224 */ /* 0x000fc600078e008d */
[----:B------:R-:W-:Y:S01]  /*20350*/  ST.E.U16 desc[UR4][R4.64+-0xce], R150 ;  /* 0xffff329604007985 */ /* 0x000fe2000c101504 */
[----:B------:R-:W-:-:S03]  /*20360*/  IMAD.MOV.U32 R87, RZ, RZ, R140 ;  /* 0x000000ffff577224 */ /* 0x000fc600078e008c */
[----:B------:R-:W-:Y:S01]  /*20370*/  ST.E.U16 desc[UR4][R10.64+-0xd0], R147 ;  /* 0xffff30930a007985 */ /* 0x000fe2000c101504 */
[----:B------:R-:W-:-:S03]  /*20380*/  IMAD.MOV.U32 R63, RZ, RZ, R85 ;  /* 0x000000ffff3f7224 */ /* 0x000fc600078e0055 */
[----:B------:R1:W-:Y:S01]  /*20390*/  ST.E.U16 desc[UR4][R10.64+-0xce], R146 ;  /* 0xffff32920a007985 */ /* 0x0003e2000c101504 */
[----:B------:R-:W-:-:S03]  /*203a0*/  IMAD.WIDE.U32 R140, R64, -0x2daee0ad, RZ ;  /* 0xd2511f53408c7825 */ /* 0x000fc600078e00ff */
[----:B------:R-:W-:Y:S01]  /*203b0*/  ST.E.U16 desc[UR4][R8.64+-0xd0], R68 ;  /* 0xffff304408007985 */ /* 0x000fe2000c101504 */
[----:B------:R-:W-:-:S03]  /*203c0*/  LOP3.LUT R86, R3, R221, R86, 0x96, !PT ;  /* 0x000000dd03567212 */ /* 0x000fc600078e9656 */
[----:B------:R-:W-:Y:S01]  /*203d0*/  ST.E.U16 desc[UR4][R8.64+-0xce], R67 ;  /* 0xffff324308007985 */ /* 0x000fe2000c101504 */
[----:B------:R-:W-:-:S03]  /*203e0*/  LOP3.LUT R85, R3, R221, R88, 0x96, !PT ;  /* 0x000000dd03557212 */ /* 0x000fc600078e9658 */
[----:B------:R1:W-:Y:S01]  /*203f0*/  ST.E.U16 desc[UR4][R6.64+-0xd0], R66 ;  /* 0xffff304206007985 */ /* 0x0003e2000c101504 */
[----:B------:R-:W-:-:S03]  /*20400*/  LOP3.LUT R3, R159, R225, R178, 0x96, !PT ;  /* 0x000000e19f037212 */ /* 0x000fc600078e96b2 */
[----:B------:R1:W-:Y:S01]  /*20410*/  ST.E.U16 desc[UR4][R6.64+-0xce], R65 ;  /* 0xffff324106007985 */ /* 0x0003e2000c101504 */
[----:B------:R-:W-:-:S03]  /*20420*/  LOP3.LUT R13, R77, R226, R158, 0x96, !PT ;  /* 0x000000e24d0d7212 */ /* 0x000fc600078e969e */
[----:B------:R-:W-:Y:S01]  /*20430*/  ST.E.U16 desc[UR4][R4.64+-0xc0], R132 ;  /* 0xffff408404007985 */ /* 0x000fe2000c101504 */
[----:B------:R-:W-:-:S03]  /*20440*/  IMAD.MOV.U32 R155, RZ, RZ, R89 ;  /* 0x000000ffff9b7224 */ /* 0x000fc600078e0059 */
[----:B------:R-:W-:Y:S01]  /*20450*/  ST.E.U16 desc[UR4][R4.64+-0xbe], R129 ;  /* 0xffff428104007985 */ /* 0x000fe2000c101504 */
[----:B-1----:R-:W-:-:S03]  /*20460*/  IMAD.WIDE.U32 R146, R59, -0x2daee0ad, RZ ;  /* 0xd2511f533b927825 */ /* 0x002fc600078e00ff */
[----:B------:R-:W-:Y:S04]  /*20470*/  ST.E.U16 desc[UR4][R10.64+-0xc0], R126 ;  /* 0xffff407e0a007985 */ /* 0x000fe8000c101504 */
[----:B------:R-:W-:Y:S01]  /*20480*/  ST.E.U16 desc[UR4][R10.64+-0xbe], R127 ;  /* 0xffff427f0a007985 */ /* 0x000fe2000c101504 */
[----:B------:R-:W-:Y:S02]  /*20490*/  IMAD.MOV.U32 R151, RZ, RZ, R63 ;  /* 0x000000ffff977224 */ /* 0x000fe400078e003f */
[----:B------:R-:W-:Y:S01]  /*204a0*/  IMAD.WIDE.U32 R66, R74, -0x2daee0ad, RZ ;  /* 0xd2511f534a427825 */ /* 0x000fe200078e00ff */
[----:B------:R1:W-:Y:S03]  /*204b0*/  ST.E.U16 desc[UR4][R8.64+-0xbe], R55 ;  /* 0xffff423708007985 */ /* 0x0003e6000c101504 */
[----:B------:R-:W-:Y:S01]  /*204c0*/  IMAD.WIDE.U32 R64, R73, -0x2daee0ad, RZ ;  /* 0xd2511f5349407825 */ /* 0x000fe200078e00ff */
[----:B------:R-:W-:Y:S01]  /*204d0*/  ST.E.U16 desc[UR4][R8.64+-0xc0], R56 ;  /* 0xffff403808007985 */ /* 0x000fe2000c101504 */
[----:B------:R-:W-:-:S02]  /*204e0*/  LOP3.LUT R66, R141, R226, R66, 0x96, !PT ;  /* 0x000000e28d427212 */ /* 0x000fc400078e9642 */
[----:B------:R-:W-:Y:S01]  /*204f0*/  IMAD.WIDE.U32 R88, R79, -0x2daee0ad, RZ ;  /* 0xd2511f534f587825 */ /* 0x000fe200078e00ff */
[----:B------:R-:W-:Y:S01]  /*20500*/  LOP3.LUT R63, R65, R225, R178, 0x96, !PT ;  /* 0x000000e1413f7212 */ /* 0x000fe200078e96b2 */
[----:B------:R1:W-:Y:S02]  /*20510*/  ST.E.U16 desc[UR4][R6.64+-0xc0], R58 ;  /* 0xffff403a06007985 */ /* 0x0003e4000c101504 */
[----:B------:R-:W-:Y:S02]  /*20520*/  IMAD.WIDE.U32 R78, R13, -0x326172a9, RZ ;  /* 0xcd9e8d570d4e7825 */ /* 0x000fe400078e00ff */
[----:B------:R1:W-:Y:S02]  /*20530*/  ST.E.U16 desc[UR4][R6.64+-0xbe], R57 ;  /* 0xffff423906007985 */ /* 0x0003e4000c101504 */
[----:B------:R-:W-:Y:S02]  /*20540*/  IMAD.WIDE.U32 R70, R82, -0x2daee0ad, RZ ;  /* 0xd2511f5352467825 */ /* 0x000fe400078e00ff */
[----:B------:R-:W-:Y:S02]  /*20550*/  ST.E.U16 desc[UR4][R4.64+-0xb0], R133 ;  /* 0xffff508504007985 */ /* 0x000fe4000c101504 */
[----:B------:R-:W-:-:S02]  /*20560*/  IMAD.WIDE.U32 R74, R83, -0x2daee0ad, RZ ;  /* 0xd2511f53534a7825 */ /* 0x000fc400078e00ff */
[----:B------:R-:W-:Y:S02]  /*20570*/  ST.E.U16 desc[UR4][R4.64+-0xae], R130 ;  /* 0xffff528204007985 */ /* 0x000fe4000c101504 */
[----:B------:R-:W-:Y:S01]  /*20580*/  IMAD.WIDE.U32 R72, R84, -0x2daee0ad, RZ ;  /* 0xd2511f5354487825 */ /* 0x000fe200078e00ff */
[----:B-1----:R-:W-:Y:S02]  /*20590*/  LOP3.LUT R55, R67, R225, R178, 0x96, !PT ;  /* 0x000000e143377212 */ /* 0x002fe400078e96b2 */
[----:B------:R-:W-:Y:S01]  /*205a0*/  LOP3.LUT R67, R147, R226, R64, 0x96, !PT ;  /* 0x000000e293437212 */ /* 0x000fe200078e9640 */
[----:B------:R-:W-:Y:S01]  /*205b0*/  IMAD.WIDE.U32 R64, R80, -0x2daee0ad, RZ ;  /* 0xd2511f5350407825 */ /* 0x000fe200078e00ff */
[----:B------:R1:W-:Y:S04]  /*205c0*/  ST.E.U16 desc[UR4][R10.64+-0xb0], R128 ;  /* 0xffff50800a007985 */ /* 0x0003e8000c101504 */
[----:B------:R1:W-:Y:S01]  /*205d0*/  ST.E.U16 desc[UR4][R10.64+-0xae], R131 ;  /* 0xffff52830a007985 */ /* 0x0003e2000c101504 */
[----:B------:R-:W-:-:S04]  /*205e0*/  IMAD.WIDE.U32 R58, R81, -0x2daee0ad, RZ ;  /* 0xd2511f53513a7825 */ /* 0x000fc800078e00ff */
[----:B------:R-:W-:Y:S01]  /*205f0*/  IMAD.WIDE.U32 R56, R3, -0x326172a9, RZ ;  /* 0xcd9e8d5703387825 */ /* 0x000fe200078e00ff */
[----:B------:R-:W-:Y:S01]  /*20600*/  ST.E.U16 desc[UR4][R8.64+-0xb0], R52 ;  /* 0xffff503408007985 */ /* 0x000fe2000c101504 */
[-C--:B------:R-:W-:Y:S02]  /*20610*/  LOP3.LUT R68, R65, R225.reuse, R178, 0x96, !PT ;  /* 0x000000e141447212 */ /* 0x080fe400078e96b2 */
[----:B------:R-:W-:Y:S01]  /*20620*/  IMAD.MOV.U32 R158, RZ, RZ, R137 ;  /* 0x000000ffff9e7224 */ /* 0x000fe200078e0089 */
[----:B------:R1:W-:Y:S01]  /*20630*/  ST.E.U16 desc[UR4][R8.64+-0xae], R51 ;  /* 0xffff523308007985 */ /* 0x0003e2000c101504 */
[----:B------:R-:W-:Y:S01]  /*20640*/  IMAD.MOV.U32 R80, RZ, RZ, R136 ;  /* 0x000000ffff507224 */ /* 0x000fe200078e0088 */
[----:B------:R-:W-:Y:S01]  /*20650*/  LOP3.LUT R69, R89, R226, R64, 0x96, !PT ;  /* 0x000000e259457212 */ /* 0x000fe200078e9640 */
[----:B------:R-:W-:Y:S01]  /*20660*/  IMAD.WIDE.U32 R136, R66, -0x326172a9, RZ ;  /* 0xcd9e8d5742887825 */ /* 0x000fe200078e00ff */
[----:B------:R1:W-:Y:S01]  /*20670*/  ST.E.U16 desc[UR4][R6.64+-0xae], R53 ;  /* 0xffff523506007985 */ /* 0x0003e2000c101504 */
[----:B------:R-:W-:-:S02]  /*20680*/  LOP3.LUT R59, R59, R225, R12, 0x96, !PT ;  /* 0x000000e13b3b7212 */ /* 0x000fc400078e960c */
[----:B------:R-:W-:Y:S01]  /*20690*/  IMAD.MOV.U32 R154, RZ, RZ, R120 ;  /* 0x000000ffff9a7224 */ /* 0x000fe200078e0078 */
[----:B------:R-:W-:Y:S01]  /*206a0*/  LOP3.LUT R3, R79, R230, R56, 0x96, !PT ;  /* 0x000000e64f037212 */ /* 0x000fe200078e9638 */
[----:B------:R-:W-:Y:S01]  /*206b0*/  IMAD.MOV.U32 R156, RZ, RZ, R121 ;  /* 0x000000ffff9c7224 */ /* 0x000fe200078e0079 */
[-CC-:B------:R-:W-:Y:S01]  /*206c0*/  LOP3.LUT R71, R71, R225.reuse, R12.reuse, 0x96, !PT ;  /* 0x000000e147477212 */ /* 0x180fe200078e960c */
[----:B------:R-:W-:Y:S01]  /*206d0*/  IMAD.WIDE.U32 R120, R86, -0x2daee0ad, RZ ;  /* 0xd2511f5356787825 */ /* 0x000fe200078e00ff */
[-CC-:B------:R-:W-:Y:S02]  /*206e0*/  LOP3.LUT R84, R75, R225.reuse, R12.reuse, 0x96, !PT ;  /* 0x000000e14b547212 */ /* 0x180fe400078e960c */
[----:B-1----:R-:W-:Y:S01]  /*206f0*/  LOP3.LUT R128, R73, R225, R12, 0x96, !PT ;  /* 0x000000e149807212 */ /* 0x002fe200078e960c */
[----:B------:R-:W-:Y:S02]  /*20700*/  IMAD.MOV.U32 R159, RZ, RZ, R149 ;  /* 0x000000ffff9f7224 */ /* 0x000fe400078e0095 */
[----:B------:R-:W-:-:S02]  /*20710*/  IMAD.MOV.U32 R150, RZ, RZ, R148 ;  /* 0x000000ffff967224 */ /* 0x000fc400078e0094 */
[----:B------:R-:W-:Y:S01]  /*20720*/  IMAD.WIDE.U32 R130, R85, -0x2daee0ad, RZ ;  /* 0xd2511f5355827825 */ /* 0x000fe200078e00ff */
[----:B------:R1:W-:Y:S03]  /*20730*/  ST.E.U16 desc[UR4][R6.64+-0xb0], R54 ;  /* 0xffff503606007985 */ /* 0x0003e6000c101504 */
[----:B------:R-:W-:Y:S01]  /*20740*/  IMAD.WIDE.U32 R64, R91, -0x2daee0ad, RZ ;  /* 0xd2511f535b407825 */ /* 0x000fe200078e00ff */
[----:B------:R-:W-:-:S03]  /*20750*/  LOP3.LUT R51, R57, R220, R62, 0x96, !PT ;  /* 0x000000dc39337212 */ /* 0x000fc600078e963e */
[----:B------:R-:W-:-:S04]  /*20760*/  IMAD.WIDE.U32 R56, R90, -0x2daee0ad, RZ ;  /* 0xd2511f535a387825 */ /* 0x000fc800078e00ff */
[----:B------:R-:W-:Y:S01]  /*20770*/  IMAD.WIDE.U32 R52, R55, -0x326172a9, RZ ;  /* 0xcd9e8d5737347825 */ /* 0x000fe200078e00ff */
[----:B------:R-:W-:-:S03]  /*20780*/  LOP3.LUT R57, R57, R226, R58, 0x96, !PT ;  /* 0x000000e239397212 */ /* 0x000fc600078e963a */
[----:B------:R-:W-:Y:S01]  /*20790*/  IMAD.WIDE.U32 R12, R63, -0x326172a9, RZ ;  /* 0xcd9e8d573f0c7825 */ /* 0x000fe200078e00ff */
[----:B------:R-:W-:Y:S02]  /*207a0*/  LOP3.LUT R91, R53, R220, R62, 0x96, !PT ;  /* 0x000000dc355b7212 */ /* 0x000fe400078e963e */
[----:B------:R-:W-:Y:S01]  /*207b0*/  LOP3.LUT R132, R137, R230, R52, 0x96, !PT ;  /* 0x000000e689847212 */ /* 0x000fe200078e9634 */
[----:B------:R-:W-:Y:S01]  /*207c0*/  IMAD.WIDE.U32 R148, R67, -0x326172a9, RZ ;  /* 0xcd9e8d5743947825 */ /* 0x000fe200078e00ff */
[----:B------:R-:W-:-:S03]  /*207d0*/  LOP3.LUT R129, R121, R226, R74, 0x96, !PT ;  /* 0x000000e279817212 */ /* 0x000fc600078e964a */
[----:B------:R-:W-:Y:S01]  /*207e0*/  IMAD.WIDE.U32 R126, R69, -0x326172a9, RZ ;  /* 0xcd9e8d57457e7825 */ /* 0x000fe200078e00ff */
[----:B------:R-:W-:-:S03]  /*207f0*/  LOP3.LUT R121, R131, R226, R72, 0x96, !PT ;  /* 0x000000e283797212 */ /* 0x000fc600078e9648 */
[----:B-1----:R-:W-:Y:S01]  /*20800*/  IMAD.WIDE.U32 R54, R68, -0x326172a9, RZ ;  /* 0xcd9e8d5744367825 */ /* 0x002fe200078e00ff */
        /* <DEDUP_REMOVED lines=8> */
[----:B------:R-:W-:Y:S01]  /*20890*/  IMAD.WIDE.U32 R54, R57, -0x326172a9, RZ ;  /* 0xcd9e8d5739367825 */ /* 0x000fe200078e00ff */
[----:B------:R-:W-:Y:S02]  /*208a0*/  LOP3.LUT R58, R13, R229, R76, 0x96, !PT ;  /* 0x000000e50d3a7212 */ /* 0x000fe400078e964c */
[----:B------:R-:W-:Y:S01]  /*208b0*/  LOP3.LUT R51, R73, R227, R12, 0x96, !PT ;  /* 0x000000e349337212 */ /* 0x000fe200078e960c */
[----:B------:R-:W-:Y:S01]  /*208c0*/  IMAD.WIDE.U32 R12, R3, -0x2daee0ad, RZ ;  /* 0xd2511f53030c7825 */ /* 0x000fe200078e00ff */
[----:B------:R-:W-:Y:S02]  /*208d0*/  LOP3.LUT R65, R65, R226, R70, 0x96, !PT ;  /* 0x000000e241417212 */ /* 0x000fe400078e9646 */
[----:B------:R-:W-:Y:S01]  /*208e0*/  LOP3.LUT R3, R55, R230, R52, 0x96, !PT ;  /* 0x000000e637037212 */ /* 0x000fe200078e9634 */
[----:B------:R-:W-:Y:S01]  /*208f0*/  IMAD.WIDE.U32 R52, R71, -0x326172a9, RZ ;  /* 0xcd9e8d5747347825 */ /* 0x000fe200078e00ff */
[----:B------:R-:W2:Y:S03]  /*20900*/  LDL.LU R70, [R1+0x1d8] ;  /* 0x0001d80001467983 */ /* 0x000ea60000300800 */
[----:B------:R-:W-:Y:S01]  /*20910*/  IMAD.MOV.U32 R81, RZ, RZ, R169 ;  /* 0x000000ffff517224 */ /* 0x000fe200078e00a9 */
[----:B------:R-:W2:Y:S04]  /*20920*/  LDL.LU R71, [R1+0x1dc] ;  /* 0x0001dc0001477983 */ /* 0x000ea80000300800 */
[----:B------:R-:W2:Y:S01]  /*20930*/  LDL.LU R169, [R1+0x43c] ;  /* 0x00043c0001a97983 */ /* 0x000ea20000300800 */
[----:B---3--:R-:W-:-:S03]  /*20940*/  IMAD.MOV.U32 R82, RZ, RZ, R171 ;  /* 0x000000ffff527224 */ /* 0x008fc600078e00ab */
[----:B------:R-:W3:Y:S04]  /*20950*/  LDL.LU R171, [R1+0x438] ;  /* 0x0004380001ab7983 */ /* 0x000ee80000300800 */
        /* <DEDUP_REMOVED lines=61> */
[----:B------:R-:W-:Y:S04]  /*20d30*/  ST.E.U16 desc[UR4][R8.64+-0x30], R19 ;  /* 0xffffd01308007985 */ /* 0x000fe8000c101504 */
[----:B------:R1:W-:Y:S01]  /*20d40*/  ST.E.U16 desc[UR4][R8.64+-0x2e], R18 ;  /* 0xffffd21208007985 */ /* 0x0003e2000c101504 */
        /* <DEDUP_REMOVED lines=15> */
[----:B------:R2:W-:Y:S04]  /*20e40*/  ST.E.U16 desc[UR4][R10.64+-0xe], R92 ;  /* 0xfffff25c0a007985 */ /* 0x0005e8000c101504 */
[----:B------:R-:W-:Y:S04]  /*20e50*/  ST.E.U16 desc[UR4][R8.64+-0x10], R0 ;  /* 0xfffff00008007985 */ /* 0x000fe8000c101504 */
[----:B------:R2:W-:Y:S04]  /*20e60*/  ST.E.U16 desc[UR4][R8.64+-0xe], R26 ;  /* 0xfffff21a08007985 */ /* 0x0005e8000c101504 */
[----:B------:R-:W-:Y:S04]  /*20e70*/  ST.E.U16 desc[UR4][R6.64+-0x10], R61 ;  /* 0xfffff03d06007985 */ /* 0x000fe8000c101504 */
[----:B------:R2:W-:Y:S01]  /*20e80*/  ST.E.U16 desc[UR4][R6.64+-0xe], R60 ;  /* 0xfffff23c06007985 */ /* 0x0005e2000c101504 */
[----:B----4-:R-:W-:-:S03]  /*20e90*/  IMAD.MOV.U32 R83, RZ, RZ, R188 ;  /* 0x000000ffff537224 */ /* 0x010fc600078e00bc */
[----:B---3--:R-:W3:Y:S04]  /*20ea0*/  LDSM.16.MT88.4 R20, [R171+0x4000] ;  /* 0x00400000ab14783b */ /* 0x008ee80000004200 */
[----:B------:R-:W4:Y:S01]  /*20eb0*/  LDL.LU R188, [R1+0x434] ;  /* 0x0004340001bc7983 */ /* 0x000f220000300800 */
[----:B-1----:R-:W-:-:S04]  /*20ec0*/  IMAD.WIDE.U32 R18, R58, -0x326172a9, RZ ;  /* 0xcd9e8d573a127825 */ /* 0x002fc800078e00ff */
[----:B--2---:R-:W-:-:S04]  /*20ed0*/  IMAD.WIDE.U32 R10, R51, -0x326172a9, RZ ;  /* 0xcd9e8d57330a7825 */ /* 0x004fc800078e00ff */
[----:B------:R-:W-:-:S04]  /*20ee0*/  IMAD.WIDE.U32 R8, R13, -0x326172a9, RZ ;  /* 0xcd9e8d570d087825 */ /* 0x000fc800078e00ff */
[----:B------:R-:W-:Y:S01]  /*20ef0*/  IMAD.WIDE.U32 R6, R12, -0x326172a9, RZ ;  /* 0xcd9e8d570c067825 */ /* 0x000fe200078e00ff */
[----:B------:R-:W-:-:S04]  /*20f00*/  LOP3.LUT R15, R10, 0xffff, RZ, 0xc0, !PT ;  /* 0x0000ffff0a0f7812 */ /* 0x000fc800078ec0ff */
[----:B------:R-:W-:Y:S02]  /*20f10*/  LOP3.LUT R0, R7, R233, R8, 0x96, !PT ;  /* 0x000000e907007212 */ /* 0x000fe400078e9608 */
[----:B------:R-:W-:Y:S02]  /*20f20*/  LOP3.LUT R7, R6, 0xffff, RZ, 0xc0, !PT ;  /* 0x0000ffff06077812 */ /* 0x000fe400078ec0ff */
[----:B------:R-:W-:Y:S02]  /*20f30*/  LOP3.LUT R16, R10, 0xff, RZ, 0xc0, !PT ;  /* 0x000000ff0a107812 */ /* 0x000fe400078ec0ff */
[--C-:B------:R-:W-:Y:S02]  /*20f40*/  SHF.R.U32.HI R17, RZ, 0x10, R10.reuse ;  /* 0x00000010ff117819 */ /* 0x100fe4000001160a */
[----:B------:R-:W-:Y:S02]  /*20f50*/  SHF.R.U32.HI R28, RZ, 0x18, R10 ;  /* 0x00000018ff1c7819 */ /* 0x000fe4000001160a */
[----:B------:R-:W-:-:S02]  /*20f60*/  LOP3.LUT R14, R6, 0xff, RZ, 0xc0, !PT ;  /* 0x000000ff060e7812 */ /* 0x000fc400078ec0ff */
[--C-:B------:R-:W-:Y:S02]  /*20f70*/  SHF.R.U32.HI R8, RZ, 0x10, R6.reuse ;  /* 0x00000010ff087819 */ /* 0x100fe40000011606 */
[----:B------:R-:W-:Y:S02]  /*20f80*/  SHF.R.U32.HI R13, RZ, 0x18, R6 ;  /* 0x00000018ff0d7819 */ /* 0x000fe40000011606 */
[----:B------:R-:W-:Y:S02]  /*20f90*/  SHF.R.U32.HI R10, RZ, 0x8, R7 ;  /* 0x00000008ff0a7819 */ /* 0x000fe40000011607 */
[----:B------:R-:W-:Y:S02]  /*20fa0*/  LOP3.LUT R6, R0, 0xffff, RZ, 0xc0, !PT ;  /* 0x0000ffff00067812 */ /* 0x000fe400078ec0ff */
[----:B------:R-:W-:Y:S02]  /*20fb0*/  LOP3.LUT R3, R11, R233, R18, 0x96, !PT ;  /* 0x000000e90b037212 */ /* 0x000fe400078e9612 */
[----:B------:R-:W-:-:S02]  /*20fc0*/  SHF.R.U32.HI R7, RZ, 0x10, R0 ;  /* 0x00000010ff077819 */ /* 0x000fc40000011600 */
[----:B------:R-:W-:Y:S02]  /*20fd0*/  LOP3.LUT R18, R9, R228, R54, 0x96, !PT ;  /* 0x000000e409127212 */ /* 0x000fe400078e9636 */
[----:B------:R-:W-:Y:S02]  /*20fe0*/  LOP3.LUT R9, R8, 0xff, RZ, 0xc0, !PT ;  /* 0x000000ff08097812 */ /* 0x000fe400078ec0ff */
[----:B------:R-:W-:Y:S02]  /*20ff0*/  SHF.R.U32.HI R8, RZ, 0x8, R6 ;  /* 0x00000008ff087819 */ /* 0x000fe40000011606 */
[----:B------:R-:W-:Y:S02]  /*21000*/  LOP3.LUT R12, R0, 0xff, RZ, 0xc0, !PT ;  /* 0x000000ff000c7812 */ /* 0x000fe400078ec0ff */
[----:B------:R-:W-:Y:S02]  /*21010*/  SHF.R.U32.HI R11, RZ, 0x18, R0 ;  /* 0x00000018ff0b7819 */ /* 0x000fe40000011600 */
[----:B------:R-:W-:-:S02]  /*21020*/  LOP3.LUT R6, R7, 0xff, RZ, 0xc0, !PT ;  /* 0x000000ff07067812 */ /* 0x000fc400078ec0ff */
[----:B------:R-:W-:Y:S02]  /*21030*/  PRMT R93, R199, 0x7054, R199 ;  /* 0x00007054c75d7816 */ /* 0x000fe400000000c7 */
[----:B------:R-:W-:Y:S02]  /*21040*/  PRMT R7, R9, 0x5410, R13 ;  /* 0x0000541009077816 */ /* 0x000fe4000000000d */
[----:B------:R-:W-:Y:S02]  /*21050*/  PRMT R0, R14, 0x5410, R10 ;  /* 0x000054100e007816 */ /* 0x000fe4000000000a */
[----:B------:R-:W-:Y:S02]  /*21060*/  PRMT R8, R12, 0x5410, R8 ;  /* 0x000054100c087816 */ /* 0x000fe40000000008 */
[----:B------:R-:W-:Y:S02]  /*21070*/  PRMT R9, R6, 0x5410, R11 ;  /* 0x0000541006097816 */ /* 0x000fe4000000000b */
[----:B------:R-:W-:-:S02]  /*21080*/  HSET2.LE.AND R6, R7, R93, PT ;  /* 0x0000005d07067233 */ /* 0x000fc40003803000 */
[--C-:B------:R-:W-:Y:S02]  /*21090*/  HSET2.LE.AND R0, R0, R93.reuse, PT ;  /* 0x0000005d00007233 */ /* 0x100fe40003803000 */
[--C-:B------:R-:W-:Y:S02]  /*210a0*/  HSET2.LE.AND R7, R8, R93.reuse, PT ;  /* 0x0000005d08077233 */ /* 0x100fe40003803000 */
[----:B------:R-:W-:Y:S01]  /*210b0*/  HSET2.LE.AND R9, R9, R93, PT ;  /* 0x0000005d09097233 */ /* 0x000fe20003803000 */
[----:B------:R-:W-:Y:S01]  /*210c0*/  IMAD.MOV.U32 R68, RZ, RZ, R80 ;  /* 0x000000ffff447224 */ /* 0x000fe200078e0050 */
[----:B------:R-:W-:Y:S01]  /*210d0*/  LOP3.LUT R10, R162, R0, RZ, 0xc0, !PT ;  /* 0x00000000a20a7212 */ /* 0x000fe200078ec0ff */
[----:B------:R-:W-:Y:S01]  /*210e0*/  IMAD.MOV.U32 R80, RZ, RZ, R87 ;  /* 0x000000ffff507224 */ /* 0x000fe200078e0057 */
[----:B------:R-:W-:Y:S02]  /*210f0*/  LOP3.LUT R11, R161, R6, RZ, 0xc0, !PT ;  /* 0x00000006a10b7212 */ /* 0x000fe400078ec0ff */
[----:B------:R-:W-:-:S02]  /*21100*/  LOP3.LUT R8, R165, R7, RZ, 0xc0, !PT ;  /* 0x00000007a5087212 */ /* 0x000fc400078ec0ff */
[----:B------:R-:W-:Y:S01]  /*21110*/  LOP3.LUT R9, R163, R9, RZ, 0xc0, !PT ;  /* 0x00000009a3097212 */ /* 0x000fe200078ec0ff */
[----:B------:R-:W-:-:S06]  /*21120*/  IMAD.MOV.U32 R69, RZ, RZ, R158 ;  /* 0x000000ffff457224 */ /* 0x000fcc00078e009e */
[C---:B---3--:R-:W-:Y:S01]  /*21130*/  HMMA.16816.F32 R48, R8.reuse, R20, R80 ;  /* 0x000000140830723c */ /* 0x048fe20000001850 */
[----:B------:R-:W2:Y:S04]  /*21140*/  LDL.LU R82, [R1+0x1e8] ;  /* 0x0001e80001527983 */ /* 0x000ea80000300800 */
[----:B------:R-:W2:Y:S01]  /*21150*/  LDL.LU R83, [R1+0x1ec] ;  /* 0x0001ec0001537983 */ /* 0x000ea20000300800 */
[----:B------:R-:W-:Y:S03]  /*21160*/  HMMA.16816.F32 R40, R8, R22, R68 ;  /* 0x000000160828723c */ /* 0x000fe60000001844 */
[----:B------:R-:W3:Y:S04]  /*21170*/  LDL.LU R70, [R1+0x1f8] ;  /* 0x0001f80001467983 */ /* 0x000ee80000300800 */
[----:B------:R-:W3:Y:S01]  /*21180*/  LDL.LU R71, [R1+0x1fc] ;  /* 0x0001fc0001477983 */ /* 0x000ee20000300800 */
[----:B------:R-:W-:-:S03]  /*21190*/  IMAD.MOV.U32 R118, RZ, RZ, R215 ;  /* 0x000000ffff767224 */ /* 0x000fc600078e00d7 */
[----:B------:R-:W3:Y:S04]  /*211a0*/  LDL.LU R116, [R1+0x260] ;  /* 0x0002600001747983 */ /* 0x000ee80000300800 */
[----:B------:R-:W3:Y:S04]  /*211b0*/  LDL.LU R117, [R1+0x264] ;  /* 0x0002640001757983 */ /* 0x000ee80000300800 */
[----:B------:R-:W3:Y:S01]  /*211c0*/  LDL.LU R215, [R1+0x430] ;  /* 0x0004300001d77983 */ /* 0x000ee20000300800 */
[----:B------:R-:W-:-:S03]  /*211d0*/  IMAD.MOV.U32 R119, RZ, RZ, R209 ;  /* 0x000000ffff777224 */ /* 0x000fc600078e00d1 */
[----:B------:R-:W3:Y:S01]  /*211e0*/  LDL.LU R209, [R1+0x42c] ;  /* 0x00042c0001d17983 */ /* 0x000ee20000300800 */
[C---:B------:R-:W-:Y:S02]  /*211f0*/  LOP3.LUT R0, R3.reuse, 0xffff, RZ, 0xc0, !PT ;  /* 0x0000ffff03007812 */ /* 0x040fe400078ec0ff */
[--C-:B------:R-:W-:Y:S02]  /*21200*/  SHF.R.U32.HI R6, RZ, 0x10, R3.reuse ;  /* 0x00000010ff067819 */ /* 0x100fe40000011603 */
[----:B------:R-:W-:Y:S02]  /*21210*/  LOP3.LUT R12, R3, 0xff, RZ, 0xc0, !PT ;  /* 0x000000ff030c7812 */ /* 0x000fe400078ec0ff */
[----:B------:R-:W-:Y:S02]  /*21220*/  SHF.R.U32.HI R0, RZ, 0x8, R0 ;  /* 0x00000008ff007819 */ /* 0x000fe40000011600 */
[----:B------:R-:W-:Y:S02]  /*21230*/  SHF.R.U32.HI R7, RZ, 0x18, R3 ;  /* 0x00000018ff077819 */ /* 0x000fe40000011603 */
[----:B------:R-:W-:-:S02]  /*21240*/  LOP3.LUT R6, R6, 0xff, RZ, 0xc0, !PT ;  /* 0x000000ff06067812 */ /* 0x000fc400078ec0ff */
[----:B------:R-:W-:Y:S02]  /*21250*/  LOP3.LUT R14, R17, 0xff, RZ, 0xc0, !PT ;  /* 0x000000ff110e7812 */ /* 0x000fe400078ec0ff */
[----:B------:R-:W-:Y:S02]  /*21260*/  SHF.R.U32.HI R13, RZ, 0x8, R15 ;  /* 0x00000008ff0d7819 */ /* 0x000fe4000001160f */
[----:B------:R-:W-:Y:S02]  /*21270*/  PRMT R12, R12, 0x5410, R0 ;  /* 0x000054100c0c7816 */ /* 0x000fe40000000000 */
[----:B------:R-:W-:Y:S02]  /*21280*/  PRMT R7, R6, 0x5410, R7 ;  /* 0x0000541006077816 */ /* 0x000fe40000000007 */
[----:B------:R-:W-:Y:S02]  /*21290*/  PRMT R3, R14, 0x5410, R28 ;  /* 0x000054100e037816 */ /* 0x000fe4000000001c */
[----:B------:R-:W-:Y:S01]  /*212a0*/  PRMT R13, R16, 0x5410, R13 ;  /* 0x00005410100d7816 */ /* 0x000fe2000000000d */
[----:B------:R-:W-:Y:S01]  /*212b0*/  IMAD.MOV.U32 R80, RZ, RZ, R159 ;  /* 0x000000ffff507224 */ /* 0x000fe200078e009f */
[--C-:B------:R-:W-:Y:S01]  /*212c0*/  HSET2.LE.AND R6, R12, R93.reuse, PT ;  /* 0x0000005d0c067233 */ /* 0x100fe20003803000 */
[----:B------:R-:W-:Y:S01]  /*212d0*/  IMAD.MOV.U32 R81, RZ, RZ, R150 ;  /* 0x000000ffff517224 */ /* 0x000fe200078e0096 */
[--C-:B------:R-:W-:Y:S01]  /*212e0*/  HSET2.LE.AND R7, R7, R93.reuse, PT ;  /* 0x0000005d07077233 */ /* 0x100fe20003803000 */
[----:B------:R-:W-:Y:S01]  /*212f0*/  IMAD.MOV.U32 R68, RZ, RZ, R151 ;  /* 0x000000ffff447224 */ /* 0x000fe200078e0097 */
[--C-:B------:R-:W-:Y:S01]  /*21300*/  HSET2.LE.AND R3, R3, R93.reuse, PT ;  /* 0x0000005d03037233 */ /* 0x100fe20003803000 */
[----:B------:R-:W-:Y:S01]  /*21310*/  IMAD.MOV.U32 R69, RZ, RZ, R155 ;  /* 0x000000ffff457224 */ /* 0x000fe200078e009b */
[----:B------:R-:W-:Y:S01]  /*21320*/  HSET2.LE.AND R0, R13, R93, PT ;  /* 0x0000005d0d007233 */ /* 0x000fe20003803000 */
[----:B------:R-:W-:Y:S01]  /*21330*/  IMAD.WIDE.U32 R86, R65, -0x326172a9, RZ ;  /* 0xcd9e8d5741567825 */ /* 0x000fe200078e00ff */
[----:B------:R-:W-:Y:S01]  /*21340*/  LOP3.LUT R12, R211, R6, RZ, 0xc0, !PT ;  /* 0x00000006d30c7212 */ /* 0x000fe200078ec0ff */
[----:B------:R-:W-:Y:S01]  /*21350*/  LDSM.16.MT88.4 R28, [R171+0x4400] ;  /* 0x00440000ab1c783b */ /* 0x000fe20000004200 */
[----:B------:R-:W-:Y:S01]  /*21360*/  LOP3.LUT R13, R210, R7, RZ, 0xc0, !PT ;  /* 0x00000007d20d7212 */ /* 0x000fe200078ec0ff */
[----:B------:R-:W-:Y:S01]  /*21370*/  IMAD.WIDE.U32 R6, R18, -0x2daee0ad, RZ ;  /* 0xd2511f5312067825 */ /* 0x000fe200078e00ff */
[----:B------:R-:W-:-:S02]  /*21380*/  LOP3.LUT R47, R53, R220, R2, 0x96, !PT ;  /* 0x000000dc352f7212 */ /* 0x000fc400078e9602 */
[----:B------:R-:W-:Y:S02]  /*21390*/  LOP3.LUT R15, R212, R3, RZ, 0xc0, !PT ;  /* 0x00000003d40f7212 */ /* 0x000fe400078ec0ff */
[----:B------:R-:W-:Y:S02]  /*213a0*/  LOP3.LUT R52, R87, R230, R52, 0x96, !PT ;  /* 0x000000e657347212 */ /* 0x000fe400078e9634 */
[----:B------:R-:W-:Y:S02]  /*213b0*/  LOP3.LUT R3, R19, R228, R78, 0x96, !PT ;  /* 0x000000e413037212 */ /* 0x000fe400078e964e */
[----:B------:R-:W-:Y:S02]  /*213c0*/  LOP3.LUT R14, R168, R0, RZ, 0xc0, !PT ;  /* 0x00000000a80e7212 */ /* 0x000fe400078ec0ff */
[----:B------:R-:W-:Y:S01]  /*213d0*/  LOP3.LUT R0, R7, R231, R56, 0x96, !PT ;  /* 0x000000e707007212 */ /* 0x000fe200078e9638 */
[----:B------:R-:W-:Y:S01]  /*213e0*/  IMAD.WIDE.U32 R32, R66, -0x2daee0ad, RZ ;  /* 0xd2511f5342207825 */ /* 0x000fe200078e00ff */
[----:B------:R-:W-:Y:S01]  /*213f0*/  LOP3.LUT R19, R6, 0xff, RZ, 0xc0, !PT ;  /* 0x000000ff06137812 */ /* 0x000fe200078ec0ff */
[----:B------:R1:W5:Y:S01]  /*21400*/  LDL.LU R168, [R1+0x428] ;  /* 0x0004280001a87983 */ /* 0x0003620000300800 */
[----:B------:R-:W-:Y:S01]  /*21410*/  SHF.R.U32.HI R18, RZ, 0x18, R6 ;  /* 0x00000018ff127819 */ /* 0x000fe20000011606 */
[----:B------:R-:W-:-:S04]  /*21420*/  IMAD.WIDE.U32 R16, R47, -0x2daee0ad, RZ ;  /* 0xd2511f532f107825 */ /* 0x000fc800078e00ff */
[----:B------:R-:W-:Y:S01]  /*21430*/  IMAD.WIDE.U32 R44, R52, -0x2daee0ad, RZ ;  /* 0xd2511f53342c7825 */ /* 0x000fe200078e00ff */
[-C--:B------:R-:W-:Y:S02]  /*21440*/  LOP3.LUT R35, R33, R229.reuse, R88, 0x96, !PT ;  /* 0x000000e521237212 */ /* 0x080fe400078e9658 */
[----:B------:R-:W-:Y:S02]  /*21450*/  LOP3.LUT R34, R17, R229, R64, 0x96, !PT ;  /* 0x000000e511227212 */ /* 0x000fe400078e9640 */
[----:B------:R-:W-:Y:S02]  /*21460*/  LOP3.LUT R33, R45, R227, R16, 0x96, !PT ;  /* 0x000000e32d217212 */ /* 0x000fe400078e9610 */
[----:B------:R-:W-:Y:S02]  /*21470*/  LOP3.LUT R17, R0, 0xff, RZ, 0xc0, !PT ;  /* 0x000000ff00117812 */ /* 0x000fe400078ec0ff */
[----:B------:R-:W-:Y:S01]  /*21480*/  SHF.R.U32.HI R16, RZ, 0x18, R0 ;  /* 0x00000018ff107819 */ /* 0x000fe20000011600 */
[----:B------:R-:W-:-:S04]  /*21490*/  IMAD.WIDE.U32 R84, R84, -0x326172a9, RZ ;  /* 0xcd9e8d5754547825 */ /* 0x000fc800078e00ff */
[----:B------:R-:W-:Y:S01]  /*214a0*/  IMAD.WIDE.U32 R46, R128, -0x326172a9, RZ ;  /* 0xcd9e8d57802e7825 */ /* 0x000fe200078e00ff */
[----:B------:R-:W-:-:S04]  /*214b0*/  LOP3.LUT R90, R85, R220, R2, 0x96, !PT ;  /* 0x000000dc555a7212 */ /* 0x000fc800078e9602 */
[----:B------:R-:W-:Y:S01]  /*214c0*/  LOP3.LUT R92, R47, R220, R2, 0x96, !PT ;  /* 0x000000dc2f5c7212 */ /* 0x000fe200078e9602 */
[----:B----4-:R-:W2:Y:S04]  /*214d0*/  LDSM.16.MT88.4 R24, [R188+0x4000] ;  /* 0x00400000bc18783b */ /* 0x010ea80000004200 */
[----:B------:R-:W4:Y:S01]  /*214e0*/  LDSM.16.MT88.4 R36, [R188+0x4400] ;  /* 0x00440000bc24783b */ /* 0x000f220000004200 */
[C---:B--2---:R-:W-:Y:S06]  /*214f0*/  HMMA.16816.F32 R60, R8.reuse, R24, R80 ;  /* 0x00000018083c723c */ /* 0x044fec0000001850 */
[----:B---3--:R-:W-:Y:S07]  /*21500*/  HMMA.16816.F32 R68, R8, R26, R68 ;  /* 0x0000001a0844723c */ /* 0x008fee0000001844 */
[----:B------:R-:W-:-:S02]  /*21510*/  LOP3.LUT R8, R6, 0xffff, RZ, 0xc0, !PT ;  /* 0x0000ffff06087812 */ /* 0x000fc400078ec0ff */
[----:B------:R-:W-:Y:S01]  /*21520*/  SHF.R.U32.HI R9, RZ, 0x10, R6 ;  /* 0x00000010ff097819 */ /* 0x000fe20000011606 */
[----:B------:R-:W-:Y:S01]  /*21530*/  IMAD.WIDE.U32 R6, R3, -0x2daee0ad, RZ ;  /* 0xd2511f5303067825 */ /* 0x000fe200078e00ff */
[----:B------:R-:W-:Y:S02]  /*21540*/  SHF.R.U32.HI R11, RZ, 0x8, R8 ;  /* 0x00000008ff0b7819 */ /* 0x000fe40000011608 */
[----:B------:R-:W-:Y:S02]  /*21550*/  LOP3.LUT R3, R0, 0xffff, RZ, 0xc0, !PT ;  /* 0x0000ffff00037812 */ /* 0x000fe400078ec0ff */
        /* <DEDUP_REMOVED lines=9> */
[----:B------:R-:W-:Y:S01]  /*215f0*/  HMMA.16816.F32 R56, R12, R20, R116 ;  /* 0x000000140c38723c */ /* 0x000fe20000001874 */
[----:B------:R-:W-:Y:S01]  /*21600*/  PRMT R9, R9, 0x5410, R18 ;  /* 0x0000541009097816 */ /* 0x000fe20000000012 */
[----:B------:R1:W5:Y:S01]  /*21610*/  LDL.LU R169, [R1+0x424] ;  /* 0x0004240001a97983 */ /* 0x0003620000300800 */
[----:B------:R-:W-:-:S02]  /*21620*/  PRMT R11, R17, 0x5410, R10 ;  /* 0x00005410110b7816 */ /* 0x000fc4000000000a */
[----:B------:R-:W-:Y:S01]  /*21630*/  PRMT R10, R8, 0x5410, R16 ;  /* 0x00005410080a7816 */ /* 0x000fe20000000010 */
[----:B------:R-:W-:Y:S01]  /*21640*/  HMMA.16816.F32 R64, R12, R22, R80 ;  /* 0x000000160c40723c */ /* 0x000fe20000001850 */
[--C-:B------:R-:W-:Y:S01]  /*21650*/  HSET2.LE.AND R3, R3, R93.reuse, PT ;  /* 0x0000005d03037233 */ /* 0x100fe20003803000 */
[----:B------:R-:W-:Y:S01]  /*21660*/  IMAD.MOV.U32 R116, RZ, RZ, R209 ;  /* 0x000000ffff747224 */ /* 0x000fe200078e00d1 */
[----:B------:R-:W-:Y:S01]  /*21670*/  LOP3.LUT R0, R7, R231, R72, 0x96, !PT ;  /* 0x000000e707007212 */ /* 0x000fe200078e9648 */
[----:B------:R-:W-:Y:S01]  /*21680*/  IMAD.MOV.U32 R117, RZ, RZ, R208 ;  /* 0x000000ffff757224 */ /* 0x000fe200078e00d0 */
[C---:B------:R-:W-:Y:S01]  /*21690*/  LOP3.LUT R16, R6.reuse, 0xffff, RZ, 0xc0, !PT ;  /* 0x0000ffff06107812 */ /* 0x040fe200078ec0ff */
[----:B------:R-:W-:Y:S01]  /*216a0*/  IMAD.MOV.U32 R118, RZ, RZ, R207 ;  /* 0x000000ffff767224 */ /* 0x000fe200078e00cf */
[----:B------:R-:W-:Y:S01]  /*216b0*/  HSET2.LE.AND R7, R9, R93, PT ;  /* 0x0000005d09077233 */ /* 0x000fe20003803000 */
[----:B------:R-:W-:Y:S01]  /*216c0*/  IMAD.MOV.U32 R119, RZ, RZ, R206 ;  /* 0x000000ffff777224 */ /* 0x000fe200078e00ce */
[----:B------:R-:W-:Y:S01]  /*216d0*/  LOP3.LUT R19, R6, 0xff, RZ, 0xc0, !PT ;  /* 0x000000ff06137812 */ /* 0x000fe200078ec0ff */
[----:B------:R-:W-:Y:S01]  /*216e0*/  IMAD.MOV.U32 R80, RZ, RZ, R205 ;  /* 0x000000ffff507224 */ /* 0x000fe200078e00cd */
[----:B------:R-:W-:Y:S01]  /*216f0*/  SHF.R.U32.HI R18, RZ, 0x18, R6 ;  /* 0x00000018ff127819 */ /* 0x000fe20000011606 */
[----:B------:R-:W-:Y:S01]  /*21700*/  IMAD.MOV.U32 R81, RZ, RZ, R204 ;  /* 0x000000ffff517224 */ /* 0x000fe200078e00cc */
[----:B------:R1:W5:Y:S01]  /*21710*/  LDL.LU R215, [R1+0x420] ;  /* 0x0004200001d77983 */ /* 0x0003620000300800 */
[----:B------:R-:W-:-:S02]  /*21720*/  IMAD.MOV.U32 R82, RZ, RZ, R203 ;  /* 0x000000ffff527224 */ /* 0x000fc400078e00cb */
[----:B------:R-:W-:Y:S01]  /*21730*/  IMAD.MOV.U32 R83, RZ, RZ, R200 ;  /* 0x000000ffff537224 */ /* 0x000fe200078e00c8 */
[--C-:B------:R-:W-:Y:S02]  /*21740*/  HSET2.LE.AND R9, R10, R93.reuse, PT ;  /* 0x0000005d0a097233 */ /* 0x100fe40003803000 */
[----:B------:R-:W-:Y:S01]  /*21750*/  SHF.R.U32.HI R17, RZ, 0x10, R6 ;  /* 0x00000010ff117819 */ /* 0x000fe20000011606 */
[C---:B------:R-:W-:Y:S01]  /*21760*/  HMMA.16816.F32 R76, R12.reuse, R24, R116 ;  /* 0x000000180c4c723c */ /* 0x040fe20000001874 */
[----:B------:R-:W-:Y:S02]  /*21770*/  LOP3.LUT R10, R166, R3, RZ, 0xc0, !PT ;  /* 0x00000003a60a7212 */ /* 0x000fe400078ec0ff */
[----:B------:R-:W-:Y:S01]  /*21780*/  HSET2.LE.AND R8, R11, R93, PT ;  /* 0x0000005d0b087233 */ /* 0x000fe20003803000 */
[----:B------:R-:W-:Y:S01]  /*21790*/  IMAD.WIDE.U32 R20, R34, -0x326172a9, RZ ;  /* 0xcd9e8d5722147825 */ /* 0x000fe200078e00ff */
[----:B------:R-:W-:Y:S01]  /*217a0*/  LOP3.LUT R3, R0, 0xffff, RZ, 0xc0, !PT ;  /* 0x0000ffff00037812 */ /* 0x000fe200078ec0ff */
[----:B------:R-:W-:Y:S01]  /*217b0*/  HMMA.16816.F32 R72, R12, R26, R80 ;  /* 0x0000001a0c48723c */ /* 0x000fe20000001850 */
[----:B------:R-:W-:Y:S01]  /*217c0*/  LOP3.LUT R11, R167, R7, RZ, 0xc0, !PT ;  /* 0x00000007a70b7212 */ /* 0x000fe200078ec0ff */
[----:B------:R-:W-:Y:S01]  /*217d0*/  IMAD.WIDE.U32 R22, R89, -0x2daee0ad, RZ ;  /* 0xd2511f5359167825 */ /* 0x000fe200078e00ff */
[----:B------:R-:W-:Y:S01]  /*217e0*/  SHF.R.U32.HI R6, RZ, 0x10, R0 ;  /* 0x00000010ff067819 */ /* 0x000fe20000011600 */
[----:B------:R-:W2:Y:S01]  /*217f0*/  LDSM.16.MT88.4 R24, [R171+0x4800] ;  /* 0x00480000ab18783b */ /* 0x000ea20000004200 */
[----:B------:R-:W-:-:S02]  /*21800*/  SHF.R.U32.HI R7, RZ, 0x8, R3 ;  /* 0x00000008ff077819 */ /* 0x000fc40000011603 */
[----:B------:R-:W-:Y:S01]  /*21810*/  LOP3.LUT R14, R0, 0xff, RZ, 0xc0, !PT ;  /* 0x000000ff000e7812 */ /* 0x000fe200078ec0ff */
[----:B------:R1:W5:Y:S01]  /*21820*/  LDL.LU R214, [R1+0x41c] ;  /* 0x00041c0001d67983 */ /* 0x0003620000300800 */
[----:B------:R-:W-:Y:S02]  /*21830*/  SHF.R.U32.HI R13, RZ, 0x8, R16 ;  /* 0x00000008ff0d7819 */ /* 0x000fe40000011610 */
[----:B------:R-:W-:Y:S02]  /*21840*/  LOP3.LUT R12, R17, 0xff, RZ, 0xc0, !PT ;  /* 0x000000ff110c7812 */ /* 0x000fe400078ec0ff */
[----:B------:R-:W-:Y:S02]  /*21850*/  LOP3.LUT R8, R182, R8, RZ, 0xc0, !PT ;  /* 0x00000008b6087212 */ /* 0x000fe400078ec0ff */
[----:B------:R-:W-:Y:S01]  /*21860*/  LOP3.LUT R9, R181, R9, RZ, 0xc0, !PT ;  /* 0x00000009b5097212 */ /* 0x000fe200078ec0ff */
[----:B------:R-:W-:Y:S01]  /*21870*/  IMAD.WIDE.U32 R88, R121, -0x326172a9, RZ ;  /* 0xcd9e8d5779587825 */ /* 0x000fe200078e00ff */
[----:B------:R-:W-:Y:S01]  /*21880*/  SHF.R.U32.HI R3, RZ, 0x18, R0 ;  /* 0x00000018ff037819 */ /* 0x000fe20000011600 */
[----:B------:R1:W5:Y:S01]  /*21890*/  LDL.LU R213, [R1+0x418] ;  /* 0x0004180001d57983 */ /* 0x0003620000300800 */
[----:B------:R-:W-:-:S02]  /*218a0*/  LOP3.LUT R0, R6, 0xff, RZ, 0xc0, !PT ;  /* 0x000000ff06007812 */ /* 0x000fc400078ec0ff */
[----:B------:R-:W-:Y:S02]  /*218b0*/  PRMT R6, R14, 0x5410, R7 ;  /* 0x000054100e067816 */ /* 0x000fe40000000007 */
[----:B------:R-:W-:Y:S02]  /*218c0*/  PRMT R13, R19, 0x5410, R13 ;  /* 0x00005410130d7816 */ /* 0x000fe4000000000d */
[----:B------:R-:W-:Y:S01]  /*218d0*/  PRMT R12, R12, 0x5410, R18 ;  /* 0x000054100c0c7816 */ /* 0x000fe20000000012 */
[----:B------:R-:W-:Y:S01]  /*218e0*/  HMMA.16816.F32 R80, R8, R28, R48 ;  /* 0x0000001c0850723c */ /* 0x000fe20000001830 */
[----:B------:R-:W-:Y:S01]  /*218f0*/  PRMT R3, R0, 0x5410, R3 ;  /* 0x0000541000037816 */ /* 0x000fe20000000003 */
[----:B------:R1:W5:Y:S01]  /*21900*/  LDL.LU R212, [R1+0x414] ;  /* 0x0004140001d47983 */ /* 0x0003620000300800 */
[--C-:B------:R-:W-:Y:S02]  /*21910*/  HSET2.LE.AND R0, R6, R93.reuse, PT ;  /* 0x0000005d06007233 */ /* 0x100fe40003803000 */
[----:B------:R-:W-:-:S02]  /*21920*/  HSET2.LE.AND R6, R13, R93, PT ;  /* 0x0000005d0d067233 */ /* 0x000fc40003803000 */
[--C-:B------:R-:W-:Y:S01]  /*21930*/  HSET2.LE.AND R7, R12, R93.reuse, PT ;  /* 0x0000005d0c077233 */ /* 0x100fe20003803000 */
[C---:B------:R-:W-:Y:S01]  /*21940*/  HMMA.16816.F32 R52, R8.reuse, R30, R40 ;  /* 0x0000001e0834723c */ /* 0x040fe20000001828 */
[----:B------:R-:W-:Y:S01]  /*21950*/  HSET2.LE.AND R3, R3, R93, PT ;  /* 0x0000005d03037233 */ /* 0x000fe20003803000 */
[----:B------:R1:W5:Y:S01]  /*21960*/  LDL.LU R211, [R1+0x410] ;  /* 0x0004100001d37983 */ /* 0x0003620000300800 */
[----:B------:R-:W-:Y:S02]  /*21970*/  LOP3.LUT R14, R196, R6, RZ, 0xc0, !PT ;  /* 0x00000006c40e7212 */ /* 0x000fe400078ec0ff */
[----:B------:R-:W-:Y:S01]  /*21980*/  LOP3.LUT R15, R195, R7, RZ, 0xc0, !PT ;  /* 0x00000007c30f7212 */ /* 0x000fe200078ec0ff */
[----:B------:R-:W-:Y:S01]  /*21990*/  IMAD.WIDE.U32 R6, R33, -0x326172a9, RZ ;  /* 0xcd9e8d5721067825 */ /* 0x000fe200078e00ff */
[C---:B----4-:R-:W-:Y:S01]  /*219a0*/  HMMA.16816.F32 R48, R8.reuse, R36, R60 ;  /* 0x000000240830723c */ /* 0x050fe2000000183c */
[----:B------:R-:W-:Y:S01]  /*219b0*/  LOP3.LUT R12, R198, R0, RZ, 0xc0, !PT ;  /* 0x00000000c60c7212 */ /* 0x000fe200078ec0ff */
[----:B------:R1:W5:Y:S04]  /*219c0*/  LDL.LU R210, [R1+0x40c] ;  /* 0x00040c0001d27983 */ /* 0x0003680000300800 */
[----:B------:R-:W-:Y:S01]  /*219d0*/  HMMA.16816.F32 R40, R8, R38, R68 ;  /* 0x000000260828723c */ /* 0x000fe20000001844 */
[----:B------:R-:W-:Y:S01]  /*219e0*/  LOP3.LUT R0, R7, R233, R20, 0x96, !PT ;  /* 0x000000e907007212 */ /* 0x000fe200078e9614 */
[----:B------:R1:W5:Y:S01]  /*219f0*/  LDL.LU R209, [R1+0x408] ;  /* 0x0004080001d17983 */ /* 0x0003620000300800 */
[----:B------:R-:W-:-:S04]  /*21a00*/  LOP3.LUT R2, R23, R227, R32, 0x96, !PT ;  /* 0x000000e317027212 */ /* 0x000fc800078e9620 */
[----:B------:R-:W-:Y:S01]  /*21a10*/  IMAD.WIDE.U32 R8, R35, -0x326172a9, RZ ;  /* 0xcd9e8d5723087825 */ /* 0x000fe200078e00ff */
[C---:B------:R-:W-:Y:S01]  /*21a20*/  LOP3.LUT R7, R6.reuse, 0xffff, RZ, 0xc0, !PT ;  /* 0x0000ffff06077812 */ /* 0x040fe200078ec0ff */
[----:B------:R-:W3:Y:S01]  /*21a30*/  LDSM.16.MT88.4 R32, [R188+0x4800] ;  /* 0x00480000bc20783b */ /* 0x000ee20000004200 */
[----:B------:R-:W-:Y:S02]  /*21a40*/  LOP3.LUT R20, R6, 0xff, RZ, 0xc0, !PT ;  /* 0x000000ff06147812 */ /* 0x000fe400078ec0ff */
[----:B------:R-:W-:Y:S01]  /*21a50*/  LOP3.LUT R23, R9, R228, R126, 0x96, !PT ;  /* 0x000000e409177212 */ /* 0x000fe200078e967e */
[----:B------:R1:W5:Y:S01]  /*21a60*/  LDL.LU R208, [R1+0x404] ;  /* 0x0004040001d07983 */ /* 0x0003620000300800 */
[--C-:B------:R-:W-:Y:S02]  /*21a70*/  SHF.R.U32.HI R9, RZ, 0x10, R6.reuse ;  /* 0x00000010ff097819 */ /* 0x100fe40000011606 */
[----:B------:R-:W-:Y:S01]  /*21a80*/  SHF.R.U32.HI R19, RZ, 0x18, R6 ;  /* 0x00000018ff137819 */ /* 0x000fe20000011606 */
[----:B------:R1:W5:Y:S01]  /*21a90*/  LDL.LU R207, [R1+0x400] ;  /* 0x0004000001cf7983 */ /* 0x0003620000300800 */
[----:B------:R-:W-:-:S02]  /*21aa0*/  LOP3.LUT R6, R0, 0xffff, RZ, 0xc0, !PT ;  /* 0x0000ffff00067812 */ /* 0x000fc400078ec0ff */
[----:B------:R-:W-:Y:S01]  /*21ab0*/  LOP3.LUT R13, R197, R3, RZ, 0xc0, !PT ;  /* 0x00000003c50d7212 */ /* 0x000fe200078ec0ff */
[----:B------:R-:W-:Y:S01]  /*21ac0*/  IMAD.WIDE.U32 R2, R2, -0x326172a9, RZ ;  /* 0xcd9e8d5702027825 */ /* 0x000fe200078e00ff */
[----:B------:R-:W-:Y:S01]  /*21ad0*/  SHF.R.U32.HI R16, RZ, 0x8, R7 ;  /* 0x00000008ff107819 */ /* 0x000fe20000011607 */
[----:B------:R1:W5:Y:S01]  /*21ae0*/  LDL.LU R206, [R1+0x3fc] ;  /* 0x0003fc0001ce7983 */ /* 0x0003620000300800 */
[----:B------:R-:W-:Y:S02]  /*21af0*/  SHF.R.U32.HI R7, RZ, 0x10, R0 ;  /* 0x00000010ff077819 */ /* 0x000fe40000011600 */
[----:B------:R-:W-:Y:S02]  /*21b00*/  LOP3.LUT R11, R9, 0xff, RZ, 0xc0, !PT ;  /* 0x000000ff090b7812 */ /* 0x000fe400078ec0ff */
[----:B------:R-:W-:Y:S02]  /*21b10*/  LOP3.LUT R18, R0, 0xff, RZ, 0xc0, !PT ;  /* 0x000000ff00127812 */ /* 0x000fe400078ec0ff */
[----:B------:R-:W-:-:S02]  /*21b20*/  SHF.R.U32.HI R10, RZ, 0x8, R6 ;  /* 0x00000008ff0a7819 */ /* 0x000fc40000011606 */
[----:B------:R-:W-:Y:S01]  /*21b30*/  SHF.R.U32.HI R17, RZ, 0x18, R0 ;  /* 0x00000018ff117819 */ /* 0x000fe20000011600 */
[C---:B------:R-:W-:Y:S01]  /*21b40*/  HMMA.16816.F32 R68, R12.reuse, R30, R64 ;  /* 0x0000001e0c44723c */ /* 0x040fe20000001840 */
[----:B------:R-:W-:Y:S01]  /*21b50*/  LOP3.LUT R9, R7, 0xff, RZ, 0xc0, !PT ;  /* 0x000000ff07097812 */ /* 0x000fe200078ec0ff */
[----:B------:R1:W5:Y:S01]  /*21b60*/  LDL.LU R205, [R1+0x3f8] ;  /* 0x0003f80001cd7983 */ /* 0x0003620000300800 */
[----:B------:R-:W-:Y:S02]  /*21b70*/  PRMT R6, R20, 0x5410, R16 ;  /* 0x0000541014067816 */ /* 0x000fe40000000010 */
[----:B------:R-:W-:Y:S01]  /*21b80*/  LOP3.LUT R0, R3, R233, R8, 0x96, !PT ;  /* 0x000000e903007212 */ /* 0x000fe200078e9608 */
[----:B------:R-:W-:Y:S01]  /*21b90*/  HMMA.16816.F32 R56, R12, R28, R56 ;  /* 0x0000001c0c38723c */ /* 0x000fe20000001838 */
[----:B------:R-:W-:Y:S01]  /*21ba0*/  PRMT R7, R11, 0x5410, R19 ;  /* 0x000054100b077816 */ /* 0x000fe20000000013 */
[----:B------:R-:W4:Y:S01]  /*21bb0*/  LDSM.16.MT88.4 R28, [R171+0x4c00] ;  /* 0x004c0000ab1c783b */ /* 0x000f220000004200 */
[----:B------:R-:W-:-:S02]  /*21bc0*/  PRMT R8, R18, 0x5410, R10 ;  /* 0x0000541012087816 */ /* 0x000fc4000000000a */
[C---:B------:R-:W-:Y:S01]  /*21bd0*/  LOP3.LUT R16, R2.reuse, 0xffff, RZ, 0xc0, !PT ;  /* 0x0000ffff02107812 */ /* 0x040fe200078ec0ff */
[C---:B------:R-:W-:Y:S01]  /*21be0*/  HMMA.16816.F32 R76, R12.reuse, R36, R76 ;  /* 0x000000240c4c723c */ /* 0x040fe2000000184c */
[--C-:B------:R-:W-:Y:S01]  /*21bf0*/  HSET2.LE.AND R3, R6, R93.reuse, PT ;  /* 0x0000005d06037233 */ /* 0x100fe20003803000 */
[----:B------:R1:W5:Y:S01]  /*21c00*/  LDL.LU R204, [R1+0x3f4] ;  /* 0x0003f40001cc7983 */ /* 0x0003620000300800 */
[--C-:B------:R-:W-:Y:S02]  /*21c10*/  HSET2.LE.AND R6, R7, R93.reuse, PT ;  /* 0x0000005d07067233 */ /* 0x100fe40003803000 */
[----:B------:R-:W-:Y:S01]  /*21c20*/  PRMT R9, R9, 0x5410, R17 ;  /* 0x0000541009097816 */ /* 0x000fe20000000011 */
[----:B------:R-:W-:Y:S01]  /*21c30*/  HMMA.16816.F32 R64, R12, R38, R72 ;  /* 0x000000260c40723c */ /* 0x000fe20000001848 */
[----:B------:R-:W-:Y:S01]  /*21c40*/  HSET2.LE.AND R7, R8, R93, PT ;  /* 0x0000005d08077233 */ /* 0x000fe20003803000 */
[----:B------:R-:W1:Y:S01]  /*21c50*/  LDSM.16.MT88.4 R36, [R188+0x4c00] ;  /* 0x004c0000bc24783b */ /* 0x000e620000004200 */
[----:B------:R-:W-:-:S02]  /*21c60*/  LOP3.LUT R19, R2, 0xff, RZ, 0xc0, !PT ;  /* 0x000000ff02137812 */ /* 0x000fc400078ec0ff */
[--C-:B------:R-:W-:Y:S01]  /*21c70*/  SHF.R.U32.HI R17, RZ, 0x10, R2.reuse ;  /* 0x00000010ff117819 */ /* 0x100fe20000011602 */
[----:B------:R1:W5:Y:S01]  /*21c80*/  LDL.LU R203, [R1+0x3f0] ;  /* 0x0003f00001cb7983 */ /* 0x0003620000300800 */
[----:B------:R-:W-:Y:S02]  /*21c90*/  SHF.R.U32.HI R18, RZ, 0x18, R2 ;  /* 0x00000018ff127819 */ /* 0x000fe40000011602 */
[----:B------:R-:W-:Y:S01]  /*21ca0*/  LOP3.LUT R2, R0, 0xffff, RZ, 0xc0, !PT ;  /* 0x0000ffff00027812 */ /* 0x000fe200078ec0ff */
[----:B------:R1:W5:Y:S01]  /*21cb0*/  LDL.LU R200, [R1+0x3ec] ;  /* 0x0003ec0001c87983 */ /* 0x0003620000300800 */
[----:B------:R-:W-:Y:S02]  /*21cc0*/  LOP3.LUT R10, R184, R3, RZ, 0xc0, !PT ;  /* 0x00000003b80a7212 */ /* 0x000fe400078ec0ff */
[----:B------:R-:W-:Y:S01]  /*21cd0*/  SHF.R.U32.HI R3, RZ, 0x10, R0 ;  /* 0x00000010ff037819 */ /* 0x000fe20000011600 */
[----:B------:R1:W5:Y:S01]  /*21ce0*/  LDL.LU R198, [R1+0x3e8] ;  /* 0x0003e80001c67983 */ /* 0x0003620000300800 */
[----:B------:R-:W-:-:S02]  /*21cf0*/  LOP3.LUT R8, R186, R7, RZ, 0xc0, !PT ;  /* 0x00000007ba087212 */ /* 0x000fc400078ec0ff */
[----:B------:R-:W-:Y:S01]  /*21d00*/  LOP3.LUT R14, R17, 0xff, RZ, 0xc0, !PT ;  /* 0x000000ff110e7812 */ /* 0x000fe200078ec0ff */
[----:B------:R1:W5:Y:S01]  /*21d10*/  LDL.LU R197, [R1+0x3e4] ;  /* 0x0003e40001c57983 */ /* 0x0003620000300800 */
[----:B------:R-:W-:Y:S02]  /*21d20*/  LOP3.LUT R12, R0, 0xff, RZ, 0xc0, !PT ;  /* 0x000000ff000c7812 */ /* 0x000fe400078ec0ff */
[----:B------:R-:W-:Y:S01]  /*21d30*/  SHF.R.U32.HI R7, RZ, 0x8, R2 ;  /* 0x00000008ff077819 */ /* 0x000fe20000011602 */
[----:B------:R1:W5:Y:S01]  /*21d40*/  LDL.LU R196, [R1+0x3e0] ;  /* 0x0003e00001c47983 */ /* 0x0003620000300800 */
[----:B------:R-:W-:Y:S02]  /*21d50*/  LOP3.LUT R11, R183, R6, RZ, 0xc0, !PT ;  /* 0x00000006b70b7212 */ /* 0x000fe400078ec0ff */
[----:B------:R-:W-:Y:S01]  /*21d60*/  LOP3.LUT R2, R3, 0xff, RZ, 0xc0, !PT ;  /* 0x000000ff03027812 */ /* 0x000fe200078ec0ff */
[----:B------:R1:W5:Y:S01]  /*21d70*/  LDL.LU R195, [R1+0x3dc] ;  /* 0x0003dc0001c37983 */ /* 0x0003620000300800 */
[----:B------:R-:W-:-:S02]  /*21d80*/  SHF.R.U32.HI R6, RZ, 0x18, R0 ;  /* 0x00000018ff067819 */ /* 0x000fc40000011600 */
[----:B------:R-:W-:Y:S02]  /*21d90*/  PRMT R3, R14, 0x5410, R18 ;  /* 0x000054100e037816 */ /* 0x000fe40000000012 */
[----:B------:R-:W-:Y:S02]  /*21da0*/  PRMT R7, R12, 0x5410, R7 ;  /* 0x000054100c077816 */ /* 0x000fe40000000007 */
[----:B------:R-:W-:Y:S02]  /*21db0*/  SHF.R.U32.HI R13, RZ, 0x8, R16 ;  /* 0x00000008ff0d7819 */ /* 0x000fe40000011610 */
[----:B------:R-:W-:Y:S02]  /*21dc0*/  PRMT R6, R2, 0x5410, R6 ;  /* 0x0000541002067816 */ /* 0x000fe40000000006 */
[--C-:B------:R-:W-:Y:S02]  /*21dd0*/  HSET2.LE.AND R9, R9, R93.reuse, PT ;  /* 0x0000005d09097233 */ /* 0x100fe40003803000 */
[----:B------:R-:W-:-:S02]  /*21de0*/  HSET2.LE.AND R2, R3, R93, PT ;  /* 0x0000005d03027233 */ /* 0x000fc40003803000 */
[----:B------:R-:W-:Y:S02]  /*21df0*/  PRMT R0, R19, 0x5410, R13 ;  /* 0x0000541013007816 */ /* 0x000fe4000000000d */
[--C-:B------:R-:W-:Y:S02]  /*21e00*/  HSET2.LE.AND R3, R7, R93.reuse, PT ;  /* 0x0000005d07037233 */ /* 0x100fe40003803000 */
[----:B------:R-:W-:Y:S02]  /*21e10*/  LOP3.LUT R12, R21, R228, R86, 0x96, !PT ;  /* 0x000000e4150c7212 */ /* 0x000fe400078e9656 */
[----:B------:R-:W-:Y:S02]  /*21e20*/  LOP3.LUT R9, R185, R9, RZ, 0xc0, !PT ;  /* 0x00000009b9097212 */ /* 0x000fe400078ec0ff */
[----:B------:R-:W-:Y:S02]  /*21e30*/  HSET2.LE.AND R0, R0, R93, PT ;  /* 0x0000005d00007233 */ /* 0x000fe40003803000 */
[----:B------:R-:W-:-:S02]  /*21e40*/  LOP3.LUT R19, R193, R2, RZ, 0xc0, !PT ;  /* 0x00000002c1137212 */ /* 0x000fc400078ec0ff */
[----:B------:R-:W-:Y:S01]  /*21e50*/  LOP3.LUT R16, R192, R3, RZ, 0xc0, !PT ;  /* 0x00000003c0107212 */ /* 0x000fe200078ec0ff */
[----:B------:R-:W-:Y:S01]  /*21e60*/  IMAD.WIDE.U32 R2, R12, -0x2daee0ad, RZ ;  /* 0xd2511f530c027825 */ /* 0x000fe200078e00ff */
[----:B------:R-:W-:Y:S01]  /*21e70*/  LOP3.LUT R18, R194, R0, RZ, 0xc0, !PT ;  /* 0x00000000c2127212 */ /* 0x000fe200078ec0ff */
[C---:B--2---:R-:W-:Y:S01]  /*21e80*/  HMMA.16816.F32 R60, R8.reuse, R26, R52 ;  /* 0x0000001a083c723c */ /* 0x044fe20000001834 */
[----:B------:R-:W-:Y:S01]  /*21e90*/  HSET2.LE.AND R6, R6, R93, PT ;  /* 0x0000005d06067233 */ /* 0x000fe20003803000 */
[----:B------:R2:W5:Y:S01]  /*21ea0*/  LDL.LU R194, [R1+0x3d8] ;  /* 0x0003d80001c27983 */ /* 0x0005620000300800 */
[----:B------:R-:W-:Y:S02]  /*21eb0*/  LOP3.LUT R0, R3, R231, R44, 0x96, !PT ;  /* 0x000000e703007212 */ /* 0x000fe400078e962c */
[C---:B------:R-:W-:Y:S01]  /*21ec0*/  LOP3.LUT R3, R2.reuse, 0xffff, RZ, 0xc0, !PT ;  /* 0x0000ffff02037812 */ /* 0x040fe200078ec0ff */
[----:B---3--:R-:W-:Y:S01]  /*21ed0*/  HMMA.16816.F32 R52, R8, R32, R48 ;  /* 0x000000200834723c */ /* 0x008fe20000001830 */
[----:B------:R-:W-:Y:S01]  /*21ee0*/  LOP3.LUT R15, R2, 0xff, RZ, 0xc0, !PT ;  /* 0x000000ff020f7812 */ /* 0x000fe200078ec0ff */
[----:B------:R2:W5:Y:S01]  /*21ef0*/  LDL.LU R193, [R1+0x3d4] ;  /* 0x0003d40001c17983 */ /* 0x0005620000300800 */
[----:B------:R-:W-:-:S03]  /*21f00*/  SHF.R.U32.HI R14, RZ, 0x18, R2 ;  /* 0x00000018ff0e7819 */ /* 0x000fc60000011602 */
[C---:B------:R-:W-:Y:S01]  /*21f10*/  HMMA.16816.F32 R72, R8.reuse, R24, R80 ;  /* 0x000000180848723c */ /* 0x040fe20000001850 */
[----:B------:R-:W-:Y:S01]  /*21f20*/  SHF.R.U32.HI R13, RZ, 0x8, R3 ;  /* 0x00000008ff0d7819 */ /* 0x000fe20000011603 */
[----:B------:R2:W5:Y:S04]  /*21f30*/  LDL.LU R192, [R1+0x3d0] ;  /* 0x0003d00001c07983 */ /* 0x0005680000300800 */
[----:B------:R-:W-:Y:S01]  /*21f40*/  HMMA.16816.F32 R48, R8, R34, R40 ;  /* 0x000000220830723c */ /* 0x000fe20000001828 */
[----:B------:R-:W-:-:S06]  /*21f50*/  SHF.R.U32.HI R3, RZ, 0x10, R0 ;  /* 0x00000010ff037819 */ /* 0x000fcc0000011600 */
[----:B------:R-:W-:Y:S02]  /*21f60*/  SHF.R.U32.HI R8, RZ, 0x10, R2 ;  /* 0x00000010ff087819 */ /* 0x000fe40000011602 */
[----:B------:R-:W-:Y:S02]  /*21f70*/  LOP3.LUT R2, R0, 0xffff, RZ, 0xc0, !PT ;  /* 0x0000ffff00027812 */ /* 0x000fe400078ec0ff */
[----:B------:R-:W-:Y:S02]  /*21f80*/  LOP3.LUT R11, R8, 0xff, RZ, 0xc0, !PT ;  /* 0x000000ff080b7812 */ /* 0x000fe400078ec0ff */
[----:B------:R-:W-:Y:S02]  /*21f90*/  LOP3.LUT R9, R0, 0xff, RZ, 0xc0, !PT ;  /* 0x000000ff00097812 */ /* 0x000fe400078ec0ff */
[----:B------:R-:W-:Y:S02]  /*21fa0*/  SHF.R.U32.HI R10, RZ, 0x18, R0 ;  /* 0x00000018ff0a7819 */ /* 0x000fe40000011600 */
[----:B------:R-:W-:-:S02]  /*21fb0*/  SHF.R.U32.HI R8, RZ, 0x8, R2 ;  /* 0x00000008ff087819 */ /* 0x000fc40000011602 */
[----:B------:R-:W-:Y:S02]  /*21fc0*/  LOP3.LUT R2, R3, 0xff, RZ, 0xc0, !PT ;  /* 0x000000ff03027812 */ /* 0x000fe400078ec0ff */
[----:B------:R-:W-:Y:S02]  /*21fd0*/  PRMT R0, R15, 0x5410, R13 ;  /* 0x000054100f007816 */ /* 0x000fe4000000000d */
[----:B------:R-:W-:Y:S01]  /*21fe0*/  LOP3.LUT R17, R191, R6, RZ, 0xc0, !PT ;  /* 0x00000006bf117212 */ /* 0x000fe200078ec0ff */
[----:B------:R-:W-:Y:S01]  /*21ff0*/  IMAD.WIDE.U32 R6, R23, -0x2daee0ad, RZ ;  /* 0xd2511f5317067825 */ /* 0x000fe200078e00ff */
[----:B------:R-:W-:Y:S01]  /*22000*/  PRMT R3, R11, 0x5410, R14 ;  /* 0x000054100b037816 */ /* 0x000fe2000000000e */
[----:B------:R2:W5:Y:S01]  /*22010*/  LDL.LU R191, [R1+0x3cc] ;  /* 0x0003cc0001bf7983 */ /* 0x0005620000300800 */
[----:B------:R-:W-:Y:S02]  /*22020*/  PRMT R9, R9, 0x5410, R8 ;  /* 0x0000541009097816 */ /* 0x000fe40000000008 */
[----:B------:R-:W-:-:S02]  /*22030*/  PRMT R8, R2, 0x5410, R10 ;  /* 0x0000541002087816 */ /* 0x000fc4000000000a */
[--C-:B------:R-:W-:Y:S02]  /*22040*/  HSET2.LE.AND R0, R0, R93.reuse, PT ;  /* 0x0000005d00007233 */ /* 0x100fe40003803000 */
[--C-:B------:R-:W-:Y:S02]  /*22050*/  HSET2.LE.AND R2, R3, R93.reuse, PT ;  /* 0x0000005d03027233 */ /* 0x100fe40003803000 */
[----:B------:R-:W-:Y:S02]  /*22060*/  LOP3.LUT R12, R7, R231, R22, 0x96, !PT ;  /* 0x000000e7070c7212 */ /* 0x000fe400078e9616 */
[----:B------:R-:W-:Y:S02]  /*22070*/  LOP3.LUT R13, R6, 0xffff, RZ, 0xc0, !PT ;  /* 0x0000ffff060d7812 */ /* 0x000fe400078ec0ff */
[--C-:B------:R-:W-:Y:S02]  /*22080*/  HSET2.LE.AND R3, R9, R93.reuse, PT ;  /* 0x0000005d09037233 */ /* 0x100fe40003803000 */
[----:B------:R-:W-:Y:S01]  /*22090*/  HSET2.LE.AND R7, R8, R93, PT ;  /* 0x0000005d08077233 */ /* 0x000fe20003803000 */
[----:B------:R-:W-:Y:S01]  /*220a0*/  IMAD.WIDE.U32 R42, R91, -0x2daee0ad, RZ ;  /* 0xd2511f535b2a7825 */ /* 0x000fe200078e00ff */
[----:B------:R-:W-:-:S02]  /*220b0*/  LOP3.LUT R10, R201, R0, RZ, 0xc0, !PT ;  /* 0x00000000c90a7212 */ /* 0x000fc400078ec0ff */
[----:B------:R-:W-:Y:S01]  /*220c0*/  SHF.R.U32.HI R20, RZ, 0x10, R6 ;  /* 0x00000010ff147819 */ /* 0x000fe20000011606 */
[----:B------:R-:W-:Y:S01]  /*220d0*/  IMAD.WIDE.U32 R40, R129, -0x326172a9, RZ ;  /* 0xcd9e8d5781287825 */ /* 0x000fe200078e00ff */
[----:B------:R-:W-:Y:S02]  /*220e0*/  LOP3.LUT R11, R187, R2, RZ, 0xc0, !PT ;  /* 0x00000002bb0b7212 */ /* 0x000fe400078ec0ff */
[----:B------:R-:W-:Y:S01]  /*220f0*/  LOP3.LUT R0, R12, 0xffff, RZ, 0xc0, !PT ;  /* 0x0000ffff0c007812 */ /* 0x000fe200078ec0ff */
[C---:B------:R-:W-:Y:S01]  /*22100*/  HMMA.16816.F32 R68, R16.reuse, R26, R68 ;  /* 0x0000001a1044723c */ /* 0x040fe20000001844 */
[----:B------:R-:W-:Y:S02]  /*22110*/  LOP3.LUT R91, R89, R230, R46, 0x96, !PT ;  /* 0x000000e6595b7212 */ /* 0x000fe400078e962e */
[----:B------:R-:W-:Y:S02]  /*22120*/  SHF.R.U32.HI R2, RZ, 0x10, R12 ;  /* 0x00000010ff027819 */ /* 0x000fe4000001160c */
[----:B------:R-:W-:Y:S01]  /*22130*/  LOP3.LUT R8, R216, R3, RZ, 0xc0, !PT ;  /* 0x00000003d8087212 */ /* 0x000fe200078ec0ff */
[----:B------:R-:W-:Y:S01]  /*22140*/  HMMA.16816.F32 R44, R16, R24, R56 ;  /* 0x00000018102c723c */ /* 0x000fe20000001838 */
[----:B------:R-:W-:-:S02]  /*22150*/  LOP3.LUT R22, R6, 0xff, RZ, 0xc0, !PT ;  /* 0x000000ff06167812 */ /* 0x000fc400078ec0ff */
[----:B------:R-:W-:Y:S02]  /*22160*/  SHF.R.U32.HI R21, RZ, 0x18, R6 ;  /* 0x00000018ff157819 */ /* 0x000fe40000011606 */
[----:B------:R-:W-:Y:S02]  /*22170*/  LOP3.LUT R9, R202, R7, RZ, 0xc0, !PT ;  /* 0x00000007ca097212 */ /* 0x000fe400078ec0ff */
[----:B------:R-:W-:Y:S02]  /*22180*/  SHF.R.U32.HI R3, RZ, 0x8, R13 ;  /* 0x00000008ff037819 */ /* 0x000fe4000001160d */
[----:B------:R-:W-:Y:S02]  /*22190*/  LOP3.LUT R13, R20, 0xff, RZ, 0xc0, !PT ;  /* 0x000000ff140d7812 */ /* 0x000fe400078ec0ff */
[----:B------:R-:W-:Y:S02]  /*221a0*/  LOP3.LUT R7, R12, 0xff, RZ, 0xc0, !PT ;  /* 0x000000ff0c077812 */ /* 0x000fe400078ec0ff */
[----:B------:R-:W-:-:S02]  /*221b0*/  SHF.R.U32.HI R6, RZ, 0x8, R0 ;  /* 0x00000008ff067819 */ /* 0x000fc40000011600 */
[----:B------:R-:W-:Y:S02]  /*221c0*/  SHF.R.U32.HI R12, RZ, 0x18, R12 ;  /* 0x00000018ff0c7819 */ /* 0x000fe4000001160c */
[----:B------:R-:W-:Y:S02]  /*221d0*/  LOP3.LUT R2, R2, 0xff, RZ, 0xc0, !PT ;  /* 0x000000ff02027812 */ /* 0x000fe400078ec0ff */
[----:B------:R-:W-:Y:S02]  /*221e0*/  LOP3.LUT R23, R41, R230, R84, 0x96, !PT ;  /* 0x000000e629177212 */ /* 0x000fe400078e9654 */
[----:B------:R-:W-:Y:S02]  /*221f0*/  PRMT R0, R22, 0x5410, R3 ;  /* 0x0000541016007816 */ /* 0x000fe40000000003 */
[----:B------:R-:W-:Y:S02]  /*22200*/  PRMT R3, R13, 0x5410, R21 ;  /* 0x000054100d037816 */ /* 0x000fe40000000015 */
[----:B------:R-:W-:-:S02]  /*22210*/  PRMT R7, R7, 0x5410, R6 ;  /* 0x0000541007077816 */ /* 0x000fc40000000006 */
[----:B------:R-:W-:Y:S01]  /*22220*/  PRMT R6, R2, 0x5410, R12 ;  /* 0x0000541002067816 */ /* 0x000fe2000000000c */
[----:B------:R-:W-:Y:S01]  /*22230*/  IMAD.WIDE.U32 R14, R90, -0x2daee0ad, RZ ;  /* 0xd2511f535a0e7825 */ /* 0x000fe200078e00ff */
[----:B------:R-:W-:-:S03]  /*22240*/  HSET2.LE.AND R2, R3, R93, PT ;  /* 0x0000005d03027233 */ /* 0x000fc60003803000 */
[----:B------:R-:W-:Y:S01]  /*22250*/  IMAD.WIDE.U32 R24, R23, -0x2daee0ad, RZ ;  /* 0xd2511f5317187825 */ /* 0x000fe200078e00ff */
[C---:B------:R-:W-:Y:S01]  /*22260*/  HMMA.16816.F32 R84, R16.reuse, R32, R76 ;  /* 0x000000201054723c */ /* 0x040fe2000000184c */
[--C-:B------:R-:W-:Y:S01]  /*22270*/  HSET2.LE.AND R0, R0, R93.reuse, PT ;  /* 0x0000005d00007233 */ /* 0x100fe20003803000 */
[----:B------:R-:W3:Y:S01]  /*22280*/  LDSM.16.MT88.4 R20, [R171+0x5000] ;  /* 0x00500000ab14783b */ /* 0x000ee20000004200 */
[--C-:B------:R-:W-:Y:S02]  /*22290*/  HSET2.LE.AND R3, R7, R93.reuse, PT ;  /* 0x0000005d07037233 */ /* 0x100fe40003803000 */
[----:B------:R-:W-:Y:S01]  /*222a0*/  HSET2.LE.AND R6, R6, R93, PT ;  /* 0x0000005d06067233 */ /* 0x000fe20003803000 */
[----:B------:R-:W-:Y:S01]  /*222b0*/  HMMA.16816.F32 R76, R16, R34, R64 ;  /* 0x00000022104c723c */ /* 0x000fe20000001840 */
[----:B------:R-:W-:Y:S02]  /*222c0*/  LOP3.LUT R41, R43, R229, R140, 0x96, !PT ;  /* 0x000000e52b297212 */ /* 0x000fe400078e968c */
[----:B------:R-:W-:-:S04]  /*222d0*/  LOP3.LUT R12, R173, R3, RZ, 0xc0, !PT ;  /* 0x00000003ad0c7212 */ /* 0x000fc800078ec0ff */
[----:B------:R-:W-:Y:S02]  /*222e0*/  LOP3.LUT R16, R25, R227, R14, 0x96, !PT ;  /* 0x000000e319107212 */ /* 0x000fe400078e960e */
[----:B------:R-:W-:Y:S01]  /*222f0*/  LOP3.LUT R17, R15, R229, R120, 0x96, !PT ;  /* 0x000000e50f117212 */ /* 0x000fe200078e9678 */
[----:B------:R-:W-:Y:S01]  /*22300*/  IMAD.WIDE.U32 R34, R132, -0x2daee0ad, RZ ;  /* 0xd2511f5384227825 */ /* 0x000fe200078e00ff */
[----:B------:R-:W-:Y:S02]  /*22310*/  LOP3.LUT R14, R190, R0, RZ, 0xc0, !PT ;  /* 0x00000000be0e7212 */ /* 0x000fe400078ec0ff */
[----:B------:R-:W-:Y:S02]  /*22320*/  LOP3.LUT R15, R189, R2, RZ, 0xc0, !PT ;  /* 0x00000002bd0f7212 */ /* 0x000fe400078ec0ff */
[----:B------:R-:W-:Y:S01]  /*22330*/  LOP3.LUT R13, R172, R6, RZ, 0xc0, !PT ;  /* 0x00000006ac0d7212 */ /* 0x000fe200078ec0ff */
[----:B------:R-:W-:Y:S01]  /*22340*/  IMAD.WIDE.U32 R6, R41, -0x326172a9, RZ ;  /* 0xcd9e8d5729067825 */ /* 0x000fe200078e00ff */
[C---:B----4-:R-:W-:Y:S01]  /*22350*/  HMMA.16816.F32 R80, R8.reuse, R28, R72 ;  /* 0x0000001c0850723c */ /* 0x050fe20000001848 */
[----:B------:R2:W5:Y:S02]  /*22360*/  LDL.LU R190, [R1+0x3c8] ;  /* 0x0003c80001be7983 */ /* 0x0005640000300800 */
[----:B------:R-:W-:Y:S01]  /*22370*/  IMAD.WIDE.U32 R2, R16, -0x326172a9, RZ ;  /* 0xcd9e8d5710027825 */ /* 0x000fe200078e00ff */
[----:B------:R-:W-:Y:S01]  /*22380*/  LOP3.LUT R25, R7, R228, R136, 0x96, !PT ;  /* 0x000000e407197212 */ /* 0x000fe200078e9688 */
[----:B------:R2:W5:Y:S02]  /*22390*/  LDL.LU R189, [R1+0x3c4] ;  /* 0x0003c40001bd7983 */ /* 0x0005640000300800 */
[----:B------:R-:W-:Y:S01]  /*223a0*/  IMAD.WIDE.U32 R26, R17, -0x326172a9, RZ ;  /* 0xcd9e8d57111a7825 */ /* 0x000fe200078e00ff */
[C---:B------:R-:W-:Y:S01]  /*223b0*/  HMMA.16816.F32 R72, R8.reuse, R30, R60 ;  /* 0x0000001e0848723c */ /* 0x040fe2000000183c */
[----:B------:R-:W-:Y:S01]  /*223c0*/  LOP3.LUT R7, R2, 0xffff, RZ, 0xc0, !PT ;  /* 0x0000ffff02077812 */ /* 0x000fe200078ec0ff */
[----:B------:R2:W5:Y:S04]  /*223d0*/  LDL.LU R173, [R1+0x3c0] ;  /* 0x0003c00001ad7983 */ /* 0x0005680000300800 */
[----:B-1----:R-:W-:Y:S01]  /*223e0*/  HMMA.16816.F32 R56, R8, R36, R52 ;  /* 0x000000240838723c */ /* 0x002fe20000001834 */
[----:B------:R-:W-:-:S05]  /*223f0*/  LOP3.LUT R0, R3, R233, R26, 0x96, !PT ;  /* 0x000000e903007212 */ /* 0x000fca00078e961a */
[----:B------:R-:W-:Y:S01]  /*22400*/  HMMA.16816.F32 R48, R8, R38, R48 ;  /* 0x000000260830723c */ /* 0x000fe20000001830 */
[----:B------:R-:W-:Y:S01]  /*22410*/  LOP3.LUT R19, R2, 0xff, RZ, 0xc0, !PT ;  /* 0x000000ff02137812 */ /* 0x000fe200078ec0ff */
[----:B------:R-:W-:Y:S01]  /*22420*/  IMAD.WIDE.U32 R32, R131, -0x2daee0ad, RZ ;  /* 0xd2511f5383207825 */ /* 0x000fe200078e00ff */
[----:B------:R-:W-:Y:S01]  /*22430*/  SHF.R.U32.HI R18, RZ, 0x18, R2 ;  /* 0x00000018ff127819 */ /* 0x000fe20000011602 */
[----:B------:R2:W5:Y:S02]  /*22440*/  LDL.LU R172, [R1+0x3bc] ;  /* 0x0003bc0001ac7983 */ /* 0x0005640000300800 */
[----:B------:R-:W-:Y:S01]  /*22450*/  HMMA.16816.F32 R44, R12, R28, R44 ;  /* 0x0000001c0c2c723c */ /* 0x000fe2000000182c */
[----:B------:R-:W-:Y:S02]  /*22460*/  LOP3.LUT R8, R35, R227, R42, 0x96, !PT ;  /* 0x000000e323087212 */ /* 0x000fe400078e962a */
[----:B------:R-:W-:-:S03]  /*22470*/  SHF.R.U32.HI R9, RZ, 0x10, R2 ;  /* 0x00000010ff097819 */ /* 0x000fc60000011602 */
[----:B------:R-:W-:Y:S01]  /*22480*/  HMMA.16816.F32 R64, R12, R30, R68 ;  /* 0x0000001e0c40723c */ /* 0x000fe20000001844 */
[----:B------:R-:W1:Y:S01]  /*22490*/  LDSM.16.MT88.4 R28, [R188+0x5000] ;  /* 0x00500000bc1c783b */ /* 0x000e620000004200 */
[----:B------:R-:W-:Y:S01]  /*224a0*/  IMAD.WIDE.U32 R2, R8, -0x326172a9, RZ ;  /* 0xcd9e8d5708027825 */ /* 0x000fe200078e00ff */
[----:B------:R-:W-:Y:S02]  /*224b0*/  SHF.R.U32.HI R11, RZ, 0x8, R7 ;  /* 0x00000008ff0b7819 */ /* 0x000fe40000011607 */
[C---:B------:R-:W-:Y:S02]  /*224c0*/  LOP3.LUT R7, R0.reuse, 0xffff, RZ, 0xc0, !PT ;  /* 0x0000ffff00077812 */ /* 0x040fe400078ec0ff */
[----:B------:R-:W-:Y:S02]  /*224d0*/  SHF.R.U32.HI R8, RZ, 0x10, R0 ;  /* 0x00000010ff087819 */ /* 0x000fe40000011600 */
[----:B------:R-:W-:Y:S02]  /*224e0*/  LOP3.LUT R10, R9, 0xff, RZ, 0xc0, !PT ;  /* 0x000000ff090a7812 */ /* 0x000fe400078ec0ff */
[----:B------:R-:W-:-:S02]  /*224f0*/  LOP3.LUT R17, R0, 0xff, RZ, 0xc0, !PT ;  /* 0x000000ff00117812 */ /* 0x000fc400078ec0ff */
[----:B------:R-:W-:Y:S02]  /*22500*/  SHF.R.U32.HI R16, RZ, 0x18, R0 ;  /* 0x00000018ff107819 */ /* 0x000fe40000011600 */
[----:B------:R-:W-:Y:S02]  /*22510*/  SHF.R.U32.HI R9, RZ, 0x8, R7 ;  /* 0x00000008ff097819 */ /* 0x000fe40000011607 */
[----:B------:R-:W-:Y:S02]  /*22520*/  LOP3.LUT R8, R8, 0xff, RZ, 0xc0, !PT ;  /* 0x000000ff08087812 */ /* 0x000fe400078ec0ff */
[----:B------:R-:W-:Y:S02]  /*22530*/  LOP3.LUT R0, R3, R233, R6, 0x96, !PT ;  /* 0x000000e903007212 */ /* 0x000fe400078e9606 */
[----:B------:R-:W-:Y:S02]  /*22540*/  PRMT R6, R19, 0x5410, R11 ;  /* 0x0000541013067816 */ /* 0x000fe4000000000b */
[----:B------:R-:W-:-:S02]  /*22550*/  PRMT R7, R10, 0x5410, R18 ;  /* 0x000054100a077816 */ /* 0x000fc40000000012 */
[----:B------:R-:W-:Y:S02]  /*22560*/  PRMT R9, R17, 0x5410, R9 ;  /* 0x0000541011097816 */ /* 0x000fe40000000009 */
[----:B------:R-:W-:Y:S02]  /*22570*/  PRMT R8, R8, 0x5410, R16 ;  /* 0x0000541008087816 */ /* 0x000fe40000000010 */
[C---:B------:R-:W-:Y:S02]  /*22580*/  LOP3.LUT R16, R2.reuse, 0xffff, RZ, 0xc0, !PT ;  /* 0x0000ffff02107812 */ /* 0x040fe400078ec0ff */
[--C-:B------:R-:W-:Y:S02]  /*22590*/  HSET2.LE.AND R3, R6, R93.reuse, PT ;  /* 0x0000005d06037233 */ /* 0x100fe40003803000 */
[----:B------:R-:W-:Y:S02]  /*225a0*/  HSET2.LE.AND R6, R7, R93, PT ;  /* 0x0000005d07067233 */ /* 0x000fe40003803000 */
[----:B------:R-:W-:-:S02]  /*225b0*/  LOP3.LUT R19, R2, 0xff, RZ, 0xc0, !PT ;  /* 0x000000ff02137812 */ /* 0x000fc400078ec0ff */
[--C-:B------:R-:W-:Y:S02]  /*225c0*/  SHF.R.U32.HI R17, RZ, 0x10, R2.reuse ;  /* 0x00000010ff117819 */ /* 0x100fe40000011602 */
[--C-:B------:R-:W-:Y:S02]  /*225d0*/  HSET2.LE.AND R7, R9, R93.reuse, PT ;  /* 0x0000005d09077233 */ /* 0x100fe40003803000 */
[----:B------:R-:W-:Y:S02]  /*225e0*/  SHF.R.U32.HI R18, RZ, 0x18, R2 ;  /* 0x00000018ff127819 */ /* 0x000fe40000011602 */
[----:B------:R-:W-:Y:S02]  /*225f0*/  LOP3.LUT R2, R0, 0xffff, RZ, 0xc0, !PT ;  /* 0x0000ffff00027812 */ /* 0x000fe400078ec0ff */
[----:B------:R-:W-:Y:S02]  /*22600*/  LOP3.LUT R10, R153, R3, RZ, 0xc0, !PT ;  /* 0x00000003990a7212 */ /* 0x000fe400078ec0ff */
[----:B------:R-:W-:Y:S01]  /*22610*/  SHF.R.U32.HI R3, RZ, 0x10, R0 ;  /* 0x00000010ff037819 */ /* 0x000fe20000011600 */
[----:B------:R-:W-:Y:S01]  /*22620*/  HMMA.16816.F32 R60, R12, R36, R84 ;  /* 0x000000240c3c723c */ /* 0x000fe20000001854 */
[----:B------:R-:W-:-:S02]  /*22630*/  HSET2.LE.AND R9, R8, R93, PT ;  /* 0x0000005d08097233 */ /* 0x000fc40003803000 */
[----:B------:R-:W-:Y:S02]  /*22640*/  LOP3.LUT R11, R152, R6, RZ, 0xc0, !PT ;  /* 0x00000006980b7212 */ /* 0x000fe400078ec0ff */
[----:B------:R-:W-:Y:S01]  /*22650*/  LOP3.LUT R8, R174, R7, RZ, 0xc0, !PT ;  /* 0x00000007ae087212 */ /* 0x000fe200078ec0ff */
[----:B------:R-:W-:Y:S01]  /*22660*/  HMMA.16816.F32 R52, R12, R38, R76 ;  /* 0x000000260c34723c */ /* 0x000fe2000000184c */
[----:B------:R-:W-:Y:S02]  /*22670*/  SHF.R.U32.HI R6, RZ, 0x8, R2 ;  /* 0x00000008ff067819 */ /* 0x000fe40000011602 */
[----:B------:R-:W-:Y:S02]  /*22680*/  LOP3.LUT R7, R0, 0xff, RZ, 0xc0, !PT ;  /* 0x000000ff00077812 */ /* 0x000fe400078ec0ff */
[----:B------:R-:W-:Y:S02]  /*22690*/  SHF.R.U32.HI R2, RZ, 0x18, R0 ;  /* 0x00000018ff027819 */ /* 0x000fe40000011600 */
[----:B------:R-:W-:-:S02]  /*226a0*/  SHF.R.U32.HI R12, RZ, 0x8, R16 ;  /* 0x00000008ff0c7819 */ /* 0x000fc40000011610 */
[----:B------:R-:W-:Y:S02]  /*226b0*/  LOP3.LUT R13, R17, 0xff, RZ, 0xc0, !PT ;  /* 0x000000ff110d7812 */ /* 0x000fe400078ec0ff */
[----:B------:R-:W-:Y:S02]  /*226c0*/  LOP3.LUT R0, R3, 0xff, RZ, 0xc0, !PT ;  /* 0x000000ff03007812 */ /* 0x000fe400078ec0ff */
[----:B------:R-:W-:Y:S02]  /*226d0*/  PRMT R3, R19, 0x5410, R12 ;  /* 0x0000541013037816 */ /* 0x000fe4000000000c */
[----:B------:R-:W-:Y:S02]  /*226e0*/  PRMT R6, R7, 0x5410, R6 ;  /* 0x0000541007067816 */ /* 0x000fe40000000006 */
[----:B------:R-:W-:Y:S02]  /*226f0*/  PRMT R12, R13, 0x5410, R18 ;  /* 0x000054100d0c7816 */ /* 0x000fe40000000012 */
[----:B------:R-:W-:-:S02]  /*22700*/  PRMT R2, R0, 0x5410, R2 ;  /* 0x0000541000027816 */ /* 0x000fc40000000002 */
[--C-:B------:R-:W-:Y:S02]  /*22710*/  HSET2.LE.AND R0, R6, R93.reuse, PT ;  /* 0x0000005d06007233 */ /* 0x100fe40003803000 */
[----:B------:R-:W-:Y:S02]  /*22720*/  LOP3.LUT R9, R164, R9, RZ, 0xc0, !PT ;  /* 0x00000009a4097212 */ /* 0x000fe400078ec0ff */
[--C-:B------:R-:W-:Y:S02]  /*22730*/  HSET2.LE.AND R3, R3, R93.reuse, PT ;  /* 0x0000005d03037233 */ /* 0x100fe40003803000 */
[--C-:B------:R-:W-:Y:S02]  /*22740*/  HSET2.LE.AND R2, R2, R93.reuse, PT ;  /* 0x0000005d02027233 */ /* 0x100fe40003803000 */
[----:B------:R-:W-:Y:S02]  /*22750*/  HSET2.LE.AND R6, R12, R93, PT ;  /* 0x0000005d0c067233 */ /* 0x000fe40003803000 */
[----:B------:R-:W-:-:S02]  /*22760*/  LOP3.LUT R12, R27, R228, R40, 0x96, !PT ;  /* 0x000000e41b0c7212 */ /* 0x000fc400078e9628 */
[----:B------:R-:W-:Y:S02]  /*22770*/  LOP3.LUT R17, R248, R2, RZ, 0xc0, !PT ;  /* 0x00000002f8117212 */ /* 0x000fe400078ec0ff */
[----:B------:R-:W-:Y:S01]  /*22780*/  LOP3.LUT R18, R242, R3, RZ, 0xc0, !PT ;  /* 0x00000003f2127212 */ /* 0x000fe200078ec0ff */
[----:B------:R-:W-:Y:S01]  /*22790*/  IMAD.WIDE.U32 R2, R12, -0x2daee0ad, RZ ;  /* 0xd2511f530c027825 */ /* 0x000fe200078e00ff */
[----:B---3--:R-:W-:Y:S01]  /*227a0*/  HMMA.16816.F32 R80, R8, R20, R80 ;  /* 0x000000140850723c */ /* 0x008fe20000001850 */
[----:B------:R-:W-:Y:S02]  /*227b0*/  LOP3.LUT R19, R240, R6, RZ, 0xc0, !PT ;  /* 0x00000006f0137212 */ /* 0x000fe400078ec0ff */
[----:B------:R-:W-:-:S03]  /*227c0*/  IMAD.WIDE.U32 R36, R91, -0x2daee0ad, RZ ;  /* 0xd2511f535b247825 */ /* 0x000fc600078e00ff */
[----:B------:R-:W-:Y:S01]  /*227d0*/  HMMA.16816.F32 R72, R8, R22, R72 ;  /* 0x000000160848723c */ /* 0x000fe20000001848 */
[----:B------:R-:W-:Y:S01]  /*227e0*/  IMAD.WIDE.U32 R68, R133, -0x2daee0ad, RZ ;  /* 0xd2511f5385447825 */ /* 0x000fe200078e00ff */
[----:B------:R-:W-:-:S04]  /*227f0*/  LOP3.LUT R16, R170, R0, RZ, 0xc0, !PT ;  /* 0x00000000aa107212 */ /* 0x000fc800078ec0ff */
[C---:B-1----:R-:W-:Y:S01]  /*22800*/  HMMA.16816.F32 R140, R8.reuse, R28, R56 ;  /* 0x0000001c088c723c */ /* 0x042fe20000001838 */
[----:B------:R-:W-:Y:S01]  /*22810*/  IMAD.WIDE.U32 R6, R25, -0x2daee0ad, RZ ;  /* 0xd2511f5319067825 */ /* 0x000fe200078e00ff */
[----:B------:R-:W-:Y:S01]  /*22820*/  LOP3.LUT R0, R3, R231, R24, 0x96, !PT ;  /* 0x000000e703007212 */ /* 0x000fe200078e9618 */
[----:B------:R2:W5:Y:S03]  /*22830*/  LDL.LU R170, [R1+0x3b8] ;  /* 0x0003b80001aa7983 */ /* 0x0005660000300800 */
[----:B------:R-:W-:Y:S01]  /*22840*/  HMMA.16816.F32 R40, R8, R30, R48 ;  /* 0x0000001e0828723c */ /* 0x000fe20000001830 */
[----:B------:R-:W-:Y:S01]  /*22850*/  LOP3.LUT R89, R33, R229, R146, 0x96, !PT ;  /* 0x000000e521597212 */ /* 0x000fe200078e9692 */
[----:B------:R-:W1:Y:S05]  /*22860*/  LDSM.16.MT88.4 R24, [R171+0x5400] ;  /* 0x00540000ab18783b */ /* 0x000e6a0000004200 */
[----:B------:R-:W-:Y:S01]  /*22870*/  IMAD.WIDE.U32 R8, R92, -0x2daee0ad, RZ ;  /* 0xd2511f535c087825 */ /* 0x000fe200078e00ff */
[----:B------:R-:W-:-:S02]  /*22880*/  LOP3.LUT R38, R69, R227, R32, 0x96, !PT ;  /* 0x000000e345267212 */ /* 0x000fc400078e9620 */
[----:B------:R-:W-:Y:S02]  /*22890*/  LOP3.LUT R12, R7, R231, R34, 0x96, !PT ;  /* 0x000000e7070c7212 */ /* 0x000fe400078e9622 */
[----:B------:R-:W-:Y:S01]  /*228a0*/  LOP3.LUT R37, R37, R227, R8, 0x96, !PT ;  /* 0x000000e325257212 */ /* 0x000fe200078e9608 */
[----:B------:R-:W3:Y:S01]  /*228b0*/  LDSM.16.MT88.4 R32, [R188+0x5400] ;  /* 0x00540000bc20783b */ /* 0x000ee20000004200 */
[C---:B------:R-:W-:Y:S02]  /*228c0*/  LOP3.LUT R8, R2.reuse, 0xffff, RZ, 0xc0, !PT ;  /* 0x0000ffff02087812 */ /* 0x040fe400078ec0ff */
[----:B------:R-:W-:Y:S02]  /*228d0*/  LOP3.LUT R14, R2, 0xff, RZ, 0xc0, !PT ;  /* 0x000000ff020e7812 */ /* 0x000fe400078ec0ff */
[--C-:B------:R-:W-:Y:S02]  /*228e0*/  SHF.R.U32.HI R11, RZ, 0x10, R2.reuse ;  /* 0x00000010ff0b7819 */ /* 0x100fe40000011602 */
[----:B------:R-:W-:-:S02]  /*228f0*/  SHF.R.U32.HI R13, RZ, 0x18, R2 ;  /* 0x00000018ff0d7819 */ /* 0x000fc40000011602 */
[C---:B------:R-:W-:Y:S02]  /*22900*/  LOP3.LUT R2, R0.reuse, 0xffff, RZ, 0xc0, !PT ;  /* 0x0000ffff00027812 */ /* 0x040fe400078ec0ff */
[----:B------:R-:W-:Y:S02]  /*22910*/  LOP3.LUT R39, R9, R229, R130, 0x96, !PT ;  /* 0x000000e509277212 */ /* 0x000fe400078e9682 */
[----:B------:R-:W-:Y:S02]  /*22920*/  LOP3.LUT R10, R0, 0xff, RZ, 0xc0, !PT ;  /* 0x000000ff000a7812 */ /* 0x000fe400078ec0ff */
[--C-:B------:R-:W-:Y:S02]  /*22930*/  SHF.R.U32.HI R3, RZ, 0x10, R0.reuse ;  /* 0x00000010ff037819 */ /* 0x100fe40000011600 */
        /* <DEDUP_REMOVED lines=11> */
[----:B------:R-:W-:Y:S02]  /*229f0*/  LOP3.LUT R13, R6, 0xffff, RZ, 0xc0, !PT ;  /* 0x0000ffff060d7812 */ /* 0x000fe400078ec0ff */
[--C-:B------:R-:W-:Y:S02]  /*22a00*/  HSET2.LE.AND R2, R2, R93.reuse, PT ;  /* 0x0000005d02027233 */ /* 0x100fe40003803000 */
[----:B------:R-:W-:Y:S01]  /*22a10*/  HSET2.LE.AND R7, R8, R93, PT ;  /* 0x0000005d08077233 */ /* 0x000fe20003803000 */
[----:B------:R-:W-:Y:S01]  /*22a20*/  HMMA.16816.F32 R44, R16, R20, R44 ;  /* 0x00000014102c723c */ /* 0x000fe2000000182c */
[----:B------:R-:W-:-:S02]  /*22a30*/  LOP3.LUT R8, R218, R0, RZ, 0xc0, !PT ;  /* 0x00000000da087212 */ /* 0x000fc400078ec0ff */
[----:B------:R-:W-:Y:S02]  /*22a40*/  LOP3.LUT R10, R217, R3, RZ, 0xc0, !PT ;  /* 0x00000003d90a7212 */ /* 0x000fe400078ec0ff */
[----:B------:R-:W-:Y:S01]  /*22a50*/  LOP3.LUT R0, R12, 0xffff, RZ, 0xc0, !PT ;  /* 0x0000ffff0c007812 */ /* 0x000fe200078ec0ff */
[C---:B------:R-:W-:Y:S01]  /*22a60*/  HMMA.16816.F32 R64, R16.reuse, R22, R64 ;  /* 0x000000161040723c */ /* 0x040fe20000001840 */
[----:B------:R-:W-:Y:S02]  /*22a70*/  SHF.R.U32.HI R20, RZ, 0x10, R6 ;  /* 0x00000010ff147819 */ /* 0x000fe40000011606 */
[----:B------:R-:W-:Y:S01]  /*22a80*/  SHF.R.U32.HI R3, RZ, 0x10, R12 ;  /* 0x00000010ff037819 */ /* 0x000fe2000001160c */
[----:B------:R-:W-:Y:S01]  /*22a90*/  IMAD.WIDE.U32 R14, R89, -0x326172a9, RZ ;  /* 0xcd9e8d57590e7825 */ /* 0x000fe200078e00ff */
[----:B------:R-:W-:Y:S01]  /*22aa0*/  LOP3.LUT R9, R219, R2, RZ, 0xc0, !PT ;  /* 0x00000002db097212 */ /* 0x000fe200078ec0ff */
[----:B------:R-:W-:Y:S01]  /*22ab0*/  HMMA.16816.F32 R60, R16, R28, R60 ;  /* 0x0000001c103c723c */ /* 0x000fe2000000183c */
[----:B------:R-:W-:-:S02]  /*22ac0*/  LOP3.LUT R22, R6, 0xff, RZ, 0xc0, !PT ;  /* 0x000000ff06167812 */ /* 0x000fc400078ec0ff */
[----:B------:R-:W-:Y:S02]  /*22ad0*/  SHF.R.U32.HI R21, RZ, 0x18, R6 ;  /* 0x00000018ff157819 */ /* 0x000fe40000011606 */
[----:B------:R-:W-:Y:S01]  /*22ae0*/  LOP3.LUT R11, R175, R7, RZ, 0xc0, !PT ;  /* 0x00000007af0b7212 */ /* 0x000fe200078ec0ff */
[----:B------:R-:W-:Y:S01]  /*22af0*/  HMMA.16816.F32 R48, R16, R30, R52 ;  /* 0x0000001e1030723c */ /* 0x000fe20000001834 */
[----:B------:R-:W-:Y:S01]  /*22b00*/  SHF.R.U32.HI R13, RZ, 0x8, R13 ;  /* 0x00000008ff0d7819 */ /* 0x000fe2000001160d */
[----:B------:R-:W4:Y:S01]  /*22b10*/  LDSM.16.MT88.4 R28, [R171+0x5800] ;  /* 0x00580000ab1c783b */ /* 0x000f220000004200 */
[----:B------:R-:W-:Y:S02]  /*22b20*/  SHF.R.U32.HI R2, RZ, 0x8, R0 ;  /* 0x00000008ff027819 */ /* 0x000fe40000011600 */
[----:B------:R-:W-:Y:S02]  /*22b30*/  LOP3.LUT R7, R12, 0xff, RZ, 0xc0, !PT ;  /* 0x000000ff0c077812 */ /* 0x000fe400078ec0ff */
[----:B------:R-:W-:-:S02]  /*22b40*/  LOP3.LUT R16, R20, 0xff, RZ, 0xc0, !PT ;  /* 0x000000ff14107812 */ /* 0x000fc400078ec0ff */
[----:B------:R-:W-:Y:S02]  /*22b50*/  SHF.R.U32.HI R6, RZ, 0x18, R12 ;  /* 0x00000018ff067819 */ /* 0x000fe4000001160c */
[----:B------:R-:W-:Y:S02]  /*22b60*/  LOP3.LUT R0, R3, 0xff, RZ, 0xc0, !PT ;  /* 0x000000ff03007812 */ /* 0x000fe400078ec0ff */
[----:B------:R-:W-:Y:S02]  /*22b70*/  LOP3.LUT R18, R15, R228, R148, 0x96, !PT ;  /* 0x000000e40f127212 */ /* 0x000fe400078e9694 */
[----:B------:R-:W-:Y:S02]  /*22b80*/  PRMT R3, R22, 0x5410, R13 ;  /* 0x0000541016037816 */ /* 0x000fe4000000000d */
[----:B------:R-:W-:Y:S02]  /*22b90*/  PRMT R15, R16, 0x5410, R21 ;  /* 0x00005410100f7816 */ /* 0x000fe40000000015 */
[----:B------:R-:W-:-:S02]  /*22ba0*/  PRMT R13, R7, 0x5410, R2 ;  /* 0x00005410070d7816 */ /* 0x000fc40000000002 */
[----:B------:R-:W-:Y:S02]  /*22bb0*/  PRMT R12, R0, 0x5410, R6 ;  /* 0x00005410000c7816 */ /* 0x000fe40000000006 */
[--C-:B------:R-:W-:Y:S02]  /*22bc0*/  HSET2.LE.AND R0, R3, R93.reuse, PT ;  /* 0x0000005d03007233 */ /* 0x100fe40003803000 */
[--C-:B------:R-:W-:Y:S02]  /*22bd0*/  HSET2.LE.AND R2, R15, R93.reuse, PT ;  /* 0x0000005d0f027233 */ /* 0x100fe40003803000 */
[--C-:B------:R-:W-:Y:S02]  /*22be0*/  HSET2.LE.AND R3, R13, R93.reuse, PT ;  /* 0x0000005d0d037233 */ /* 0x100fe40003803000 */
[----:B------:R-:W-:Y:S01]  /*22bf0*/  HSET2.LE.AND R12, R12, R93, PT ;  /* 0x0000005d0c0c7233 */ /* 0x000fe20003803000 */
[----:B------:R-:W-:Y:S01]  /*22c00*/  IMAD.WIDE.U32 R6, R38, -0x326172a9, RZ ;  /* 0xcd9e8d5726067825 */ /* 0x000fe200078e00ff */
[----:B------:R-:W-:-:S02]  /*22c10*/  LOP3.LUT R22, R154, R0, RZ, 0xc0, !PT ;  /* 0x000000009a167212 */ /* 0x000fc400078ec0ff */
[----:B------:R-:W-:Y:S02]  /*22c20*/  LOP3.LUT R23, R156, R2, RZ, 0xc0, !PT ;  /* 0x000000029c177212 */ /* 0x000fe400078ec0ff */
[----:B------:R-:W-:Y:S02]  /*22c30*/  LOP3.LUT R20, R157, R3, RZ, 0xc0, !PT ;  /* 0x000000039d147212 */ /* 0x000fe400078ec0ff */
[----:B------:R-:W-:Y:S01]  /*22c40*/  LOP3.LUT R21, R160, R12, RZ, 0xc0, !PT ;  /* 0x0000000ca0157212 */ /* 0x000fe200078ec0ff */
[C---:B-1----:R-:W-:Y:S01]  /*22c50*/  HMMA.16816.F32 R56, R8.reuse, R24, R80 ;  /* 0x000000180838723c */ /* 0x042fe20000001850 */
[----:B------:R-:W-:Y:S01]  /*22c60*/  LOP3.LUT R16, R7, R233, R14, 0x96, !PT ;  /* 0x000000e907107212 */ /* 0x000fe200078e960e */
[----:B------:R-:W-:Y:S01]  /*22c70*/  IMAD.WIDE.U32 R2, R37, -0x326172a9, RZ ;  /* 0xcd9e8d5725027825 */ /* 0x000fe200078e00ff */
[----:B------:R-:W-:Y:S01]  /*22c80*/  LOP3.LUT R7, R6, 0xffff, RZ, 0xc0, !PT ;  /* 0x0000ffff06077812 */ /* 0x000fe200078ec0ff */
[----:B------:R-:W-:Y:S02]  /*22c90*/  LDSM.16.MT88.4 R160, [R171+0x5c00] ;  /* 0x005c0000aba0783b */ /* 0x000fe40000004200 */
[----:B------:R-:W-:Y:S01]  /*22ca0*/  HMMA.16816.F32 R52, R8, R26, R72 ;  /* 0x0000001a0834723c */ /* 0x000fe20000001848 */
[----:B------:R-:W-:-:S05]  /*22cb0*/  SHF.R.U32.HI R14, RZ, 0x18, R6 ;  /* 0x00000018ff0e7819 */ /* 0x000fca0000011606 */
[C---:B---3--:R-:W-:Y:S06]  /*22cc0*/  HMMA.16816.F32 R140, R8.reuse, R32, R140 ;  /* 0x00000020088c723c */ /* 0x048fec000000188c */
[----:B------:R-:W-:Y:S07]  /*22cd0*/  HMMA.16816.F32 R40, R8, R34, R40 ;  /* 0x000000220828723c */ /* 0x000fee0000001828 */
[----:B------:R-:W-:Y:S01]  /*22ce0*/  IMAD.WIDE.U32 R8, R39, -0x326172a9, RZ ;  /* 0xcd9e8d5727087825 */ /* 0x000fe200078e00ff */
[----:B------:R-:W-:Y:S01]  /*22cf0*/  LOP3.LUT R11, R6, 0xff, RZ, 0xc0, !PT ;  /* 0x000000ff060b7812 */ /* 0x000fe200078ec0ff */
[----:B------:R-:W-:Y:S01]  /*22d00*/  HMMA.16816.F32 R44, R20, R24, R44 ;  /* 0x00000018142c723c */ /* 0x000fe2000000182c */
[----:B------:R-:W-:-:S02]  /*22d10*/  SHF.R.U32.HI R10, RZ, 0x10, R6 ;  /* 0x00000010ff0a7819 */ /* 0x000fc40000011606 */
[----:B------:R-:W-:Y:S02]  /*22d20*/  SHF.R.U32.HI R6, RZ, 0x8, R7 ;  /* 0x00000008ff067819 */ /* 0x000fe40000011607 */
[----:B------:R-:W-:Y:S01]  /*22d30*/  LOP3.LUT R0, R3, R233, R8, 0x96, !PT ;  /* 0x000000e903007212 */ /* 0x000fe200078e9608 */
[----:B------:R-:W-:Y:S01]  /*22d40*/  HMMA.16816.F32 R64, R20, R26, R64 ;  /* 0x0000001a1440723c */ /* 0x000fe20000001840 */
[----:B------:R-:W1:Y:S01]  /*22d50*/  LDSM.16.MT88.4 R24, [R188+0x5800] ;  /* 0x00580000bc18783b */ /* 0x000e620000004200 */
[----:B------:R-:W-:Y:S02]  /*22d60*/  LOP3.LUT R3, R2, 0xffff, RZ, 0xc0, !PT ;  /* 0x0000ffff02037812 */ /* 0x000fe400078ec0ff */
[----:B------:R-:W-:Y:S02]  /*22d70*/  SHF.R.U32.HI R7, RZ, 0x10, R2 ;  /* 0x00000010ff077819 */ /* 0x000fe40000011602 */
[----:B------:R-:W-:Y:S02]  /*22d80*/  PRMT R19, R11, 0x5410, R6 ;  /* 0x000054100b137816 */ /* 0x000fe40000000006 */
[----:B------:R-:W-:-:S02]  /*22d90*/  LOP3.LUT R6, R0, 0xffff, RZ, 0xc0, !PT ;  /* 0x0000ffff00067812 */ /* 0x000fc400078ec0ff */
[----:B------:R-:W-:Y:S02]  /*22da0*/  LOP3.LUT R37, R9, R228, R88, 0x96, !PT ;  /* 0x000000e409257212 */ /* 0x000fe400078e9658 */
[----:B------:R-:W-:Y:S02]  /*22db0*/  LOP3.LUT R13, R10, 0xff, RZ, 0xc0, !PT ;  /* 0x000000ff0a0d7812 */ /* 0x000fe400078ec0ff */
[----:B------:R-:W-:Y:S02]  /*22dc0*/  LOP3.LUT R12, R2, 0xff, RZ, 0xc0, !PT ;  /* 0x000000ff020c7812 */ /* 0x000fe400078ec0ff */
[----:B------:R-:W-:Y:S02]  /*22dd0*/  SHF.R.U32.HI R9, RZ, 0x18, R2 ;  /* 0x00000018ff097819 */ /* 0x000fe40000011602 */
[----:B------:R-:W-:Y:S02]  /*22de0*/  LOP3.LUT R11, R0, 0xff, RZ, 0xc0, !PT ;  /* 0x000000ff000b7812 */ /* 0x000fe400078ec0ff */
[----:B------:R-:W-:-:S02]  /*22df0*/  SHF.R.U32.HI R8, RZ, 0x10, R0 ;  /* 0x00000010ff087819 */ /* 0x000fc40000011600 */
[----:B------:R-:W-:Y:S02]  /*22e00*/  SHF.R.U32.HI R10, RZ, 0x18, R0 ;  /* 0x00000018ff0a7819 */ /* 0x000fe40000011600 */
[----:B------:R-:W-:Y:S02]  /*22e10*/  SHF.R.U32.HI R2, RZ, 0x8, R3 ;  /* 0x00000008ff027819 */ /* 0x000fe40000011603 */
[----:B------:R-:W-:Y:S02]  /*22e20*/  LOP3.LUT R0, R7, 0xff, RZ, 0xc0, !PT ;  /* 0x000000ff07007812 */ /* 0x000fe400078ec0ff */
[----:B------:R-:W-:Y:S02]  /*22e30*/  SHF.R.U32.HI R3, RZ, 0x8, R6 ;  /* 0x00000008ff037819 */ /* 0x000fe40000011606 */
[----:B------:R-:W-:Y:S02]  /*22e40*/  PRMT R6, R0, 0x5410, R9 ;  /* 0x0000541000067816 */ /* 0x000fe40000000009 */
[----:B------:R-:W-:-:S02]  /*22e50*/  LOP3.LUT R7, R8, 0xff, RZ, 0xc0, !PT ;  /* 0x000000ff08077812 */ /* 0x000fc400078ec0ff */
[----:B------:R-:W-:Y:S02]  /*22e60*/  PRMT R0, R11, 0x5410, R3 ;  /* 0x000054100b007816 */ /* 0x000fe40000000003 */
[----:B------:R-:W-:Y:S02]  /*22e70*/  PRMT R8, R12, 0x5410, R2 ;  /* 0x000054100c087816 */ /* 0x000fe40000000002 */
[----:B------:R-:W-:Y:S02]  /*22e80*/  PRMT R7, R7, 0x5410, R10 ;  /* 0x0000541007077816 */ /* 0x000fe4000000000a */
[--C-:B------:R-:W-:Y:S02]  /*22e90*/  HSET2.LE.AND R0, R0, R93.reuse, PT ;  /* 0x0000005d00007233 */ /* 0x100fe40003803000 */
[--C-:B------:R-:W-:Y:S02]  /*22ea0*/  HSET2.LE.AND R8, R8, R93.reuse, PT ;  /* 0x0000005d08087233 */ /* 0x100fe40003803000 */
[----:B------:R-:W-:-:S02]  /*22eb0*/  HSET2.LE.AND R7, R7, R93, PT ;  /* 0x0000005d07077233 */ /* 0x000fc40003803000 */
[----:B------:R-:W-:Y:S02]  /*22ec0*/  PRMT R17, R13, 0x5410, R14 ;  /* 0x000054100d117816 */ /* 0x000fe4000000000e */
[----:B------:R-:W-:Y:S02]  /*22ed0*/  HSET2.LE.AND R9, R6, R93, PT ;  /* 0x0000005d06097233 */ /* 0x000fe40003803000 */
[----:B------:R-:W-:Y:S02]  /*22ee0*/  LOP3.LUT R12, R234, R0, RZ, 0xc0, !PT ;  /* 0x00000000ea0c7212 */ /* 0x000fe400078ec0ff */
[----:B------:R-:W-:Y:S02]  /*22ef0*/  LOP3.LUT R14, R223, R8, RZ, 0xc0, !PT ;  /* 0x00000008df0e7212 */ /* 0x000fe400078ec0ff */
[----:B------:R-:W-:Y:S02]  /*22f00*/  LOP3.LUT R0, R16, 0xffff, RZ, 0xc0, !PT ;  /* 0x0000ffff10007812 */ /* 0x000fe400078ec0ff */
[----:B------:R-:W-:Y:S01]  /*22f10*/  SHF.R.U32.HI R8, RZ, 0x10, R16 ;  /* 0x00000010ff087819 */ /* 0x000fe20000011610 */
[----:B------:R-:W-:Y:S01]  /*22f20*/  IMAD.WIDE.U32 R2, R18, -0x2daee0ad, RZ ;  /* 0xd2511f5312027825 */ /* 0x000fe200078e00ff */
[----:B------:R-:W-:-:S02]  /*22f30*/  LOP3.LUT R13, R232, R7, RZ, 0xc0, !PT ;  /* 0x00000007e80d7212 */ /* 0x000fc400078ec0ff */
[----:B------:R-:W-:Y:S02]  /*22f40*/  LOP3.LUT R15, R222, R9, RZ, 0xc0, !PT ;  /* 0x00000009de0f7212 */ /* 0x000fe400078ec0ff */
[----:B------:R-:W-:Y:S02]  /*22f50*/  SHF.R.U32.HI R7, RZ, 0x8, R0 ;  /* 0x00000008ff077819 */ /* 0x000fe40000011600 */
[----:B------:R-:W-:Y:S02]  /*22f60*/  SHF.R.U32.HI R9, RZ, 0x18, R16 ;  /* 0x00000018ff097819 */ /* 0x000fe40000011610 */
[----:B------:R-:W-:Y:S02]  /*22f70*/  LOP3.LUT R0, R8, 0xff, RZ, 0xc0, !PT ;  /* 0x000000ff08007812 */ /* 0x000fe400078ec0ff */
[----:B------:R-:W-:Y:S02]  /*22f80*/  LOP3.LUT R10, R16, 0xff, RZ, 0xc0, !PT ;  /* 0x000000ff100a7812 */ /* 0x000fe400078ec0ff */
[----:B------:R-:W-:-:S02]  /*22f90*/  LOP3.LUT R6, R3, R231, R68, 0x96, !PT ;  /* 0x000000e703067212 */ /* 0x000fc400078e9644 */
[C---:B------:R-:W-:Y:S02]  /*22fa0*/  LOP3.LUT R16, R2.reuse, 0xffff, RZ, 0xc0, !PT ;  /* 0x0000ffff02107812 */ /* 0x040fe400078ec0ff */
[----:B------:R-:W-:Y:S02]  /*22fb0*/  LOP3.LUT R18, R2, 0xff, RZ, 0xc0, !PT ;  /* 0x000000ff02127812 */ /* 0x000fe400078ec0ff */
[--C-:B------:R-:W-:Y:S02]  /*22fc0*/  SHF.R.U32.HI R38, RZ, 0x10, R2.reuse ;  /* 0x00000010ff267819 */ /* 0x100fe40000011602 */
[----:B------:R-:W-:Y:S01]  /*22fd0*/  SHF.R.U32.HI R39, RZ, 0x18, R2 ;  /* 0x00000018ff277819 */ /* 0x000fe20000011602 */
[----:B------:R-:W-:Y:S01]  /*22fe0*/  IMAD.WIDE.U32 R2, R37, -0x2daee0ad, RZ ;  /* 0xd2511f5325027825 */ /* 0x000fe200078e00ff */
[----:B------:R-:W-:Y:S02]  /*22ff0*/  PRMT R0, R0, 0x5410, R9 ;  /* 0x0000541000007816 */ /* 0x000fe40000000009 */
[----:B------:R-:W-:-:S02]  /*23000*/  PRMT R8, R10, 0x5410, R7 ;  /* 0x000054100a087816 */ /* 0x000fc40000000007 */
[--C-:B------:R-:W-:Y:S02]  /*23010*/  HSET2.LE.AND R7, R19, R93.reuse, PT ;  /* 0x0000005d13077233 */ /* 0x100fe40003803000 */
[----:B------:R-:W-:Y:S02]  /*23020*/  HSET2.LE.AND R9, R0, R93, PT ;  /* 0x0000005d00097233 */ /* 0x000fe40003803000 */
[----:B------:R-:W-:Y:S01]  /*23030*/  LOP3.LUT R0, R3, R231, R36, 0x96, !PT ;  /* 0x000000e703007212 */ /* 0x000fe200078e9624 */
[----:B----4-:R-:W-:Y:S01]  /*23040*/  HMMA.16816.F32 R56, R12, R28, R56 ;  /* 0x0000001c0c38723c */ /* 0x010fe20000001838 */
[----:B------:R-:W-:Y:S02]  /*23050*/  LOP3.LUT R10, R251, R7, RZ, 0xc0, !PT ;  /* 0x00000007fb0a7212 */ /* 0x000fe400078ec0ff */
[----:B------:R-:W-:-:S03]  /*23060*/  LOP3.LUT R7, R0, 0xffff, RZ, 0xc0, !PT ;  /* 0x0000ffff00077812 */ /* 0x000fc600078ec0ff */
[C---:B------:R-:W-:Y:S06]  /*23070*/  HMMA.16816.F32 R52, R12.reuse, R30, R52 ;  /* 0x0000001e0c34723c */ /* 0x040fec0000001834 */
[C---:B-1----:R-:W-:Y:S06]  /*23080*/  HMMA.16816.F32 R140, R12.reuse, R24, R140 ;  /* 0x000000180c8c723c */ /* 0x042fec000000188c */
[----:B------:R-:W-:Y:S01]  /*23090*/  HMMA.16816.F32 R40, R12, R26, R40 ;  /* 0x0000001a0c28723c */ /* 0x000fe20000001828 */
[----:B------:R-:W-:-:S05]  /*230a0*/  SHF.R.U32.HI R7, RZ, 0x8, R7 ;  /* 0x00000008ff077819 */ /* 0x000fca0000011607 */
[----:B------:R-:W-:Y:S01]  /*230b0*/  HMMA.16816.F32 R60, R20, R32, R60 ;  /* 0x00000020143c723c */ /* 0x000fe2000000183c */
[----:B------:R-:W-:-:S05]  /*230c0*/  SHF.R.U32.HI R12, RZ, 0x10, R2 ;  /* 0x00000010ff0c7819 */ /* 0x000fca0000011602 */
[----:B------:R-:W-:Y:S01]  /*230d0*/  HMMA.16816.F32 R32, R20, R34, R48 ;  /* 0x000000221420723c */ /* 0x000fe20000001830 */
[----:B------:R-:W-:Y:S01]  /*230e0*/  LOP3.LUT R13, R12, 0xff, RZ, 0xc0, !PT ;  /* 0x000000ff0c0d7812 */ /* 0x000fe200078ec0ff */
[----:B------:R-:W1:Y:S01]  /*230f0*/  LDSM.16.MT88.4 R20, [R188+0x5c00] ;  /* 0x005c0000bc14783b */ /* 0x000e620000004200 */
[----:B------:R-:W-:Y:S02]  /*23100*/  LOP3.LUT R12, R0, 0xff, RZ, 0xc0, !PT ;  /* 0x000000ff000c7812 */ /* 0x000fe400078ec0ff */
[----:B------:R-:W-:Y:S02]  /*23110*/  SHF.R.U32.HI R15, RZ, 0x18, R2 ;  /* 0x00000018ff0f7819 */ /* 0x000fe40000011602 */
[----:B------:R-:W-:Y:S02]  /*23120*/  SHF.R.U32.HI R14, RZ, 0x8, R16 ;  /* 0x00000008ff0e7819 */ /* 0x000fe40000011610 */
[C---:B------:R-:W-:Y:S02]  /*23130*/  LOP3.LUT R3, R2.reuse, 0xffff, RZ, 0xc0, !PT ;  /* 0x0000ffff02037812 */ /* 0x040fe400078ec0ff */
[----:B------:R-:W-:-:S02]  /*23140*/  LOP3.LUT R16, R2, 0xff, RZ, 0xc0, !PT ;  /* 0x000000ff02107812 */ /* 0x000fc400078ec0ff */
[----:B------:R-:W-:Y:S02]  /*23150*/  SHF.R.U32.HI R2, RZ, 0x10, R0 ;  /* 0x00000010ff027819 */ /* 0x000fe40000011600 */
[----:B------:R-:W-:Y:S02]  /*23160*/  HSET2.LE.AND R11, R17, R93, PT ;  /* 0x0000005d110b7233 */ /* 0x000fe40003803000 */
[----:B------:R-:W-:Y:S02]  /*23170*/  PRMT R7, R12, 0x5410, R7 ;  /* 0x000054100c077816 */ /* 0x000fe40000000007 */
[----:B------:R-:W-:Y:S02]  /*23180*/  PRMT R17, R18, 0x5410, R14 ;  /* 0x0000541012117816 */ /* 0x000fe4000000000e */
[----:B------:R-:W-:Y:S02]  /*23190*/  PRMT R13, R13, 0x5410, R15 ;  /* 0x000054100d0d7816 */ /* 0x000fe4000000000f */
[----:B------:R-:W-:-:S02]  /*231a0*/  SHF.R.U32.HI R14, RZ, 0x8, R3 ;  /* 0x00000008ff0e7819 */ /* 0x000fc40000011603 */
[--C-:B------:R-:W-:Y:S02]  /*231b0*/  HSET2.LE.AND R8, R8, R93.reuse, PT ;  /* 0x0000005d08087233 */ /* 0x100fe40003803000 */
[----:B------:R-:W-:Y:S02]  /*231c0*/  SHF.R.U32.HI R12, RZ, 0x18, R0 ;  /* 0x00000018ff0c7819 */ /* 0x000fe40000011600 */
[----:B------:R-:W-:Y:S02]  /*231d0*/  LOP3.LUT R3, R2, 0xff, RZ, 0xc0, !PT ;  /* 0x000000ff02037812 */ /* 0x000fe400078ec0ff */
[--C-:B------:R-:W-:Y:S01]  /*231e0*/  HSET2.LE.AND R2, R7, R93.reuse, PT ;  /* 0x0000005d07027233 */ /* 0x100fe20003803000 */
[----:B------:R-:W-:Y:S01]  /*231f0*/  IMAD.MOV.U32 R7, RZ, RZ, R180 ;  /* 0x000000ffff077224 */ /* 0x000fe200078e00b4 */
[----:B------:R-:W-:Y:S02]  /*23200*/  HSET2.LE.AND R0, R13, R93, PT ;  /* 0x0000005d0d007233 */ /* 0x000fe40003803000 */
[----:B------:R-:W-:-:S02]  /*23210*/  PRMT R14, R16, 0x5410, R14 ;  /* 0x00005410100e7816 */ /* 0x000fc4000000000e */
[----:B------:R-:W-:Y:S02]  /*23220*/  PRMT R3, R3, 0x5410, R12 ;  /* 0x0000541003037816 */ /* 0x000fe4000000000c */
[----:B------:R-:W-:Y:S02]  /*23230*/  LOP3.LUT R11, R241, R11, RZ, 0xc0, !PT ;  /* 0x0000000bf10b7212 */ /* 0x000fe400078ec0ff */
[----:B------:R-:W-:Y:S02]  /*23240*/  LOP3.LUT R8, R176, R8, RZ, 0xc0, !PT ;  /* 0x00000008b0087212 */ /* 0x000fe400078ec0ff */
[----:B------:R-:W-:Y:S02]  /*23250*/  LOP3.LUT R9, R177, R9, RZ, 0xc0, !PT ;  /* 0x00000009b1097212 */ /* 0x000fe400078ec0ff */
[----:B------:R-:W-:Y:S02]  /*23260*/  SHF.R.U32.HI R12, RZ, 0x10, R6 ;  /* 0x00000010ff0c7819 */ /* 0x000fe40000011606 */
[----:B------:R-:W-:-:S02]  /*23270*/  LOP3.LUT R136, R235, R2, RZ, 0xc0, !PT ;  /* 0x00000002eb887212 */ /* 0x000fc400078ec0ff */
[----:B------:R-:W-:Y:S02]  /*23280*/  LOP3.LUT R139, R7, R0, RZ, 0xc0, !PT ;  /* 0x00000000078b7212 */ /* 0x000fe400078ec0ff */
[--C-:B------:R-:W-:Y:S02]  /*23290*/  HSET2.LE.AND R2, R14, R93.reuse, PT ;  /* 0x0000005d0e027233 */ /* 0x100fe40003803000 */
[C---:B------:R-:W-:Y:S02]  /*232a0*/  LOP3.LUT R7, R6.reuse, 0xffff, RZ, 0xc0, !PT ;  /* 0x0000ffff06077812 */ /* 0x040fe400078ec0ff */
[----:B------:R-:W-:Y:S02]  /*232b0*/  LOP3.LUT R13, R6, 0xff, RZ, 0xc0, !PT ;  /* 0x000000ff060d7812 */ /* 0x000fe400078ec0ff */
[----:B------:R-:W-:Y:S02]  /*232c0*/  HSET2.LE.AND R0, R3, R93, PT ;  /* 0x0000005d03007233 */ /* 0x000fe40003803000 */
[----:B------:R-:W-:-:S02]  /*232d0*/  SHF.R.U32.HI R6, RZ, 0x18, R6 ;  /* 0x00000018ff067819 */ /* 0x000fc40000011606 */
[----:B------:R-:W-:Y:S01]  /*232e0*/  LOP3.LUT R3, R12, 0xff, RZ, 0xc0, !PT ;  /* 0x000000ff0c037812 */ /* 0x000fe200078ec0ff */
[----:B------:R-:W-:Y:S01]  /*232f0*/  HMMA.16816.F32 R164, R8, R28, R44 ;  /* 0x0000001c08a4723c */ /* 0x000fe2000000182c */
[----:B------:R-:W-:Y:S02]  /*23300*/  LOP3.LUT R138, R237, R2, RZ, 0xc0, !PT ;  /* 0x00000002ed8a7212 */ /* 0x000fe400078ec0ff */
[----:B------:R-:W-:-:S03]  /*23310*/  PRMT R2, R3, 0x5410, R6 ;  /* 0x0000541003027816 */ /* 0x000fc60000000006 */
[----:B------:R-:W-:Y:S01]  /*23320*/  HMMA.16816.F32 R28, R8, R30, R64 ;  /* 0x0000001e081c723c */ /* 0x000fe20000001840 */
[----:B------:R-:W-:Y:S02]  /*23330*/  SHF.R.U32.HI R7, RZ, 0x8, R7 ;  /* 0x00000008ff077819 */ /* 0x000fe40000011607 */
[----:B------:R-:W-:-:S03]  /*23340*/  LOP3.LUT R6, R38, 0xff, RZ, 0xc0, !PT ;  /* 0x000000ff26067812 */ /* 0x000fc600078ec0ff */
[----:B------:R-:W-:Y:S01]  /*23350*/  HMMA.16816.F32 R156, R8, R24, R60 ;  /* 0x00000018089c723c */ /* 0x000fe2000000183c */
[----:B------:R-:W-:-:S05]  /*23360*/  LOP3.LUT R137, R236, R0, RZ, 0xc0, !PT ;  /* 0x00000000ec897212 */ /* 0x000fca00078ec0ff */
[----:B------:R-:W-:Y:S01]  /*23370*/  HMMA.16816.F32 R8, R8, R26, R32 ;  /* 0x0000001a0808723c */ /* 0x000fe20000001820 */
[----:B------:R-:W-:Y:S02]  /*23380*/  PRMT R0, R13, 0x5410, R7 ;  /* 0x000054100d007816 */ /* 0x000fe40000000007 */
[----:B------:R-:W-:Y:S02]  /*23390*/  PRMT R6, R6, 0x5410, R39 ;  /* 0x0000541006067816 */ /* 0x000fe40000000027 */
[--C-:B------:R-:W-:Y:S02]  /*233a0*/  HSET2.LE.AND R3, R17, R93.reuse, PT ;  /* 0x0000005d11037233 */ /* 0x100fe40003803000 */
[--C-:B------:R-:W-:Y:S02]  /*233b0*/  HSET2.LE.AND R0, R0, R93.reuse, PT ;  /* 0x0000005d00007233 */ /* 0x100fe40003803000 */
[--C-:B------:R-:W-:Y:S02]  /*233c0*/  HSET2.LE.AND R2, R2, R93.reuse, PT ;  /* 0x0000005d02027233 */ /* 0x100fe40003803000 */
[----:B------:R-:W-:-:S02]  /*233d0*/  HSET2.LE.AND R6, R6, R93, PT ;  /* 0x0000005d06067233 */ /* 0x000fc40003803000 */
[----:B------:R-:W-:Y:S02]  /*233e0*/  LOP3.LUT R146, R239, R3, RZ, 0xc0, !PT ;  /* 0x00000003ef927212 */ /* 0x000fe400078ec0ff */
[----:B------:R-:W-:Y:S02]  /*233f0*/  IADD3 R3, P0, R4, -0x200, RZ ;  /* 0xfffffe0004037810 */ /* 0x000fe40007f1e0ff */
[----:B------:R-:W-:Y:S02]  /*23400*/  LOP3.LUT R144, R244, R0, RZ, 0xc0, !PT ;  /* 0x00000000f4907212 */ /* 0x000fe400078ec0ff */
[----:B------:R-:W-:Y:S01]  /*23410*/  LOP3.LUT R145, R247, R2, RZ, 0xc0, !PT ;  /* 0x00000002f7917212 */ /* 0x000fe200078ec0ff */
[----:B------:R-:W-:Y:S01]  /*23420*/  FADD.FTZ R2, R243, R238 ;  /* 0x000000eef3027221 */ /* 0x000fe20000010000 */
[----:B------:R-:W-:Y:S02]  /*23430*/  LOP3.LUT R147, R245, R6, RZ, 0xc0, !PT ;  /* 0x00000006f5937212 */ /* 0x000fe400078ec0ff */
[----:B------:R-:W-:Y:S01]  /*23440*/  IADD3.X R0, R5, -0x1, RZ, P0, !PT ;  /* 0xffffffff05007810 */ /* 0x000fe200007fe4ff */
[----:B------:R2:W-:Y:S01]  /*23450*/  STL [R1+0xa8], R3 ;  /* 0x0000a80301007387 */ /* 0x0005e20000100800 */
[C---:B------:R-:W-:Y:S03]  /*23460*/  HMMA.16816.F32 R152, R136.reuse, R160, R56 ;  /* 0x000000a08898723c */ /* 0x040fe60000001838 */
[----:B------:R2:W-:Y:S03]  /*23470*/  STL [R1+0x100], R2 ;  /* 0x0001000201007387 */ /* 0x0005e60000100800 */
[----:B------:R-:W-:Y:S01]  /*23480*/  HMMA.16816.F32 R148, R136, R162, R52 ;  /* 0x000000a28894723c */ /* 0x000fe20000001834 */
[----:B------:R2:W-:Y:S05]  /*23490*/  STL [R1+0xa4], R0 ;  /* 0x0000a40001007387 */ /* 0x0005ea0000100800 */
[----:B------:R-:W-:Y:S06]  /*234a0*/  HMMA.16816.F32 R164, R144, R160, R164 ;  /* 0x000000a090a4723c */ /* 0x000fec00000018a4 */
[----:B-1----:R-:W-:Y:S06]  /*234b0*/  HMMA.16816.F32 R140, R136, R20, R140 ;  /* 0x00000014888c723c */ /* 0x002fec000000188c */
        /* <DEDUP_REMOVED lines=9> */
.L_x_1203:
[----:B------:R-:W2:Y:S04]  /*23550*/  LDL R2, [R1+0x364] ;  /* 0x0003640001027983 */ /* 0x000ea80000100800 */
[----:B------:R-:W2:Y:S02]  /*23560*/  LDL R0, [R1+0xa0] ;  /* 0x0000a00001007983 */ /* 0x000ea40000100800 */
[----:B--2---:R-:W-:-:S13]  /*23570*/  ISETP.GT.AND P0, PT, R0, R2, PT ;  /* 0x000000020000720c */ /* 0x004fda0003f04270 */
[----:B------:R-:W-:Y:S05]  /*23580*/  @!P0 BRA `(.L_x_1208) ;  /* 0x0000011400fc8947 */ /* 0x000fea0003800000 */
[----:B------:R-:W2:Y:S04]  /*23590*/  LDL R5, [R1+0x368] ;  /* 0x0003680001057983 */ /* 0x000ea80000100800 */
[----:B------:R-:W3:Y:S04]  /*235a0*/  LDL.LU R4, [R1+0x2a0] ;  /* 0x0002a00001047983 */ /* 0x000ee80000300800 */
[----:B------:R-:W4:Y:S04]  /*235b0*/  LDL.LU R8, [R1+0x2a4] ;  /* 0x0002a40001087983 */ /* 0x000f280000300800 */
[----:B------:R-:W4:Y:S01]  /*235c0*/  LDL.64 R6, [R1+0x120] ;  /* 0x0001200001067983 */ /* 0x000f220000100a00 */
[----:B-----5:R-:W-:Y:S01]  /*235d0*/  ISETP.GE.AND P4, PT, R172, R173, PT ;  /* 0x000000adac00720c */ /* 0x020fe20003f86270 */
[----:B------:R-:W-:Y:S01]  /*235e0*/  IMAD.MOV.U32 R133, RZ, RZ, R38 ;  /* 0x000000ffff857224 */ /* 0x000fe200078e0026 */
[----:B------:R-:W-:Y:S01]  /*235f0*/  MOV R132, R39 ;  /* 0x0000002700847202 */ /* 0x000fe20000000f00 */
[----:B------:R-:W-:Y:S01]  /*23600*/  IMAD.MOV.U32 R135, RZ, RZ, R36 ;  /* 0x000000ffff877224 */ /* 0x000fe200078e0024 */
[----:B------:R-:W-:-:S02]  /*23610*/  MOV R134, R37 ;  /* 0x0000002500867202 */ /* 0x000fc40000000f00 */
[----:B--2---:R-:W-:Y:S01]  /*23620*/  SHF.R.S32.HI R0, RZ, 0x1f, R5 ;  /* 0x0000001fff007819 */ /* 0x004fe20000011405 */
[----:B------:R-:W-:Y:S01]  /*23630*/  IMAD.WIDE.U32 R2, R5, 0x70, RZ ;  /* 0x0000007005027825 */ /* 0x000fe200078e00ff */
[----:B---3--:R-:W-:-:S03]  /*23640*/  SHF.R.S32.HI R2, RZ, 0x1f, R4 ;  /* 0x0000001fff027819 */ /* 0x008fc60000011404 */
[----:B------:R-:W-:-:S04]  /*23650*/  IMAD R0, R0, 0x70, RZ ;  /* 0x0000007000007824 */ /* 0x000fc800078e02ff */
[----:B------:R-:W-:Y:S01]  /*23660*/  IMAD.IADD R0, R3, 0x1, R0 ;  /* 0x0000000103007824 */ /* 0x000fe200078e0200 */
[----:B------:R-:W-:Y:S02]  /*23670*/  SHF.L.U64.HI R3, R4, 0x1, R2 ;  /* 0x0000000104037819 */ /* 0x000fe40000010202 */
[----:B----4-:R-:W-:Y:S02]  /*23680*/  SHF.R.S32.HI R2, RZ, 0x1f, R8 ;  /* 0x0000001fff027819 */ /* 0x010fe40000011408 */
[----:B------:R1:W-:Y:S02]  /*23690*/  STL [R1+0x360], R0 ;  /* 0x0003600001007387 */ /* 0x0003e40000100800 */
[C---:B------:R-:W-:Y:S01]  /*236a0*/  SHF.L.U64.HI R9, R8.reuse, 0x1, R2 ;  /* 0x0000000108097819 */ /* 0x040fe20000010202 */
[----:B------:R-:W-:Y:S01]  /*236b0*/  IMAD.SHL.U32 R8, R8, 0x2, RZ ;  /* 0x0000000208087824 */ /* 0x000fe200078e00ff */
[----:B------:R2:W-:Y:S01]  /*236c0*/  STL [R1+0x358], R3 ;  /* 0x0003580301007387 */ /* 0x0005e20000100800 */
[----:B-1----:R-:W-:-:S02]  /*236d0*/  IMAD R0, R5, 0x38, R4 ;  /* 0x0000003805007824 */ /* 0x002fc400078e0204 */
[----:B------:R-:W-:Y:S02]  /*236e0*/  IMAD.SHL.U32 R4, R4, 0x2, RZ ;  /* 0x0000000204047824 */ /* 0x000fe400078e00ff */
[----:B--2---:R-:W-:Y:S01]  /*236f0*/  IMAD R3, R7, 0x60, RZ ;  /* 0x0000006007037824 */ /* 0x004fe200078e02ff */
[----:B------:R-:W-:Y:S02]  /*23700*/  IADD3 R0, R0, 0x1, RZ ;  /* 0x0000000100007810 */ /* 0x000fe40007ffe0ff */
[----:B------:R1:W-:Y:S02]  /*23710*/  STL [R1+0x35c], R4 ;  /* 0x00035c0401007387 */ /* 0x0003e40000100800 */
[----:B------:R-:W-:Y:S02]  /*23720*/  SHF.R.S32.HI R2, RZ, 0x1f, R0 ;  /* 0x0000001fff027819 */ /* 0x000fe40000011400 */
[----:B------:R-:W-:Y:S02]  /*23730*/  STL [R1+0x350], R9 ;  /* 0x0003500901007387 */ /* 0x000fe40000100800 */
[----:B------:R-:W-:-:S02]  /*23740*/  SHF.L.U64.HI R2, R0, 0x1, R2 ;  /* 0x0000000100027819 */ /* 0x000fc40000010202 */
[----:B------:R-:W-:Y:S01]  /*23750*/  SHF.L.U32 R0, R0, 0x1, RZ ;  /* 0x0000000100007819 */ /* 0x000fe200000006ff */
[----:B-1----:R-:W-:-:S04]  /*23760*/  IMAD.WIDE.U32 R4, R6, 0x60, RZ ;  /* 0x0000006006047825 */ /* 0x002fc800078e00ff */
[----:B------:R-:W-:Y:S01]  /*23770*/  IMAD.IADD R3, R3, 0x1, R5 ;  /* 0x0000000103037824 */ /* 0x000fe200078e0205 */
[----:B------:R-:W-:Y:S04]  /*23780*/  STL.64 [R1+0x3a8], R4 ;  /* 0x0003a80401007387 */ /* 0x000fe80000100a00 */
[----:B------:R1:W-:Y:S02]  /*23790*/  STL [R1+0x354], R8 ;  /* 0x0003540801007387 */ /* 0x0003e40000100800 */
[C---:B-1----:R-:W-:Y:S02]  /*237a0*/  SHF.L.U64.HI R8, R6.reuse, 0x6, R7 ;  /* 0x0000000606087819 */ /* 0x042fe40000010207 */
[----:B------:R-:W-:-:S03]  /*237b0*/  SHF.L.U32 R6, R6, 0x6, RZ ;  /* 0x0000000606067819 */ /* 0x000fc600000006ff */
[----:B------:R1:W-:Y:S04]  /*237c0*/  STL [R1+0x3b0], R8 ;  /* 0x0003b00801007387 */ /* 0x0003e80000100800 */
[----:B------:R1:W-:Y:S04]  /*237d0*/  STL [R1+0x3b4], R6 ;  /* 0x0003b40601007387 */ /* 0x0003e80000100800 */
[----:B------:R1:W-:Y:S04]  /*237e0*/  STL [R1+0x34c], R3 ;  /* 0x00034c0301007387 */ /* 0x0003e80000100800 */
[----:B------:R1:W-:Y:S04]  /*237f0*/  STL [R1+0x344], R0 ;  /* 0x0003440001007387 */ /* 0x0003e80000100800 */
[----:B------:R1:W-:Y:S02]  /*23800*/  STL [R1+0x348], R2 ;  /* 0x0003480201007387 */ /* 0x0003e40000100800 */
.L_x_1211:
[----:B-1----:R-:W2:Y:S01]  /*23810*/  LDL R0, [R1+0xa0] ;  /* 0x0000a00001007983 */ /* 0x002ea20000100800 */
[----:B------:R-:W-:Y:S04]  /*23820*/  DEPBAR.LE SB0, 0x0 ;  /* 0x000080000000791a */ /* 0x000fe80000000000 */
[----:B------:R-:W3:Y:S01]  /*23830*/  LDL.64 R18, [R1+0xe8] ;  /* 0x0000e80001127983 */ /* 0x000ee20000100a00 */
[----:B------:R-:W-:Y:S05]  /*23840*/  WARPSYNC.ALL ;  /* 0x0000000000007948 */ /* 0x000fea0003800000 */
[----:B------:R-:W4:Y:S01]  /*23850*/  LDL.64 R6, [R1+0x378] ;  /* 0x0003780001067983 */ /* 0x000f220000100a00 */
[----:B------:R-:W-:Y:S05]  /*23860*/  BSSY B0, `(.L_x_1209) ;  /* 0x0000572000007945 */ /* 0x000fea0003800000 */
[----:B------:R-:W4:Y:S06]  /*23870*/  LDL.64 R2, [R1+0x380] ;  /* 0x0003800001027983 */ /* 0x000f2c0000100a00 */
[----:B-----5:R-:W5:Y:S06]  /*23880*/  LDL.64 R16, [R1+0xf8] ;  /* 0x0000f80001107983 */ /* 0x020f6c0000100a00 */
[----:B------:R-:W5:Y:S04]  /*23890*/  LDL R236, [R1+0x340] ;  /* 0x0003400001ec7983 */ /* 0x000f680000100800 */
[----:B------:R-:W5:Y:S04]  /*238a0*/  LDL R118, [R1+0x398] ;  /* 0x0003980001767983 */ /* 0x000f680000100800 */
[----:B------:R-:W5:Y:S06]  /*238b0*/  LDL.64 R116, [R1+0x110] ;  /* 0x0001100001747983 */ /* 0x000f6c0000100a00 */
[----:B------:R-:W5:Y:S01]  /*238c0*/  LDL R244, [R1+0x33c] ;  /* 0x00033c0001f47983 */ /* 0x000f620000100800 */
[----:B------:R-:W-:Y:S06]  /*238d0*/  BAR.SYNC.DEFER_BLOCKING 0x0 ;  /* 0x0000000000007b1d */ /* 0x000fec0000010000 */
[----:B------:R-:W-:Y:S06]  /*238e0*/  @P4 STS.64 [R215+0x4008], RZ ;  /* 0x004008ffd7004388 */ /* 0x000fec0000000a00 */
[----:B------:R-:W-:Y:S04]  /*238f0*/  @P4 STS [R215+0x4000], RZ ;  /* 0x004000ffd7004388 */ /* 0x000fe80000000800 */
[----:B------:R-:W-:Y:S01]  /*23900*/  @P4 STS [R215+0x4004], RZ ;  /* 0x004004ffd7004388 */ /* 0x000fe20000000800 */
[----:B------:R-:W1:Y:S01]  /*23910*/  S2R R100, SR_TID.X ;  /* 0x0000000000647919 */ /* 0x000e620000002100 */
        /* <DEDUP_REMOVED lines=10> */
[-C--:B------:R-:W-:Y:S02]  /*239c0*/  IMAD R0, R4, R5.reuse, R0 ;  /* 0x0000000504007224 */ /* 0x080fe400078e0200 */
[----:B------:R-:W-:Y:S04]  /*239d0*/  IMAD.WIDE.U32 R2, R232, R5, R2 ;  /* 0x00000005e8027225 */ /* 0x000fe800078e0002 */
[----:B------:R-:W-:Y:S01]  /*239e0*/  IMAD.IADD R0, R3, 0x1, R0 ;  /* 0x0000000103007824 */ /* 0x000fe200078e0200 */
[C---:B------:R-:W-:Y:S01]  /*239f0*/  @!P4 LEA R5, P0, R18.reuse, R2, 0x5 ;  /* 0x000000021205c211 */ /* 0x040fe200078028ff */
[----:B------:R-:W-:Y:S01]  /*23a00*/  IMAD.SHL.U32 R7, R18, 0x40, RZ ;  /* 0x0000004012077824 */ /* 0x000fe200078e00ff */
[----:B-----5:R-:W-:Y:S01]  /*23a10*/  @!P4 LEA R10, P6, R2, R16, 0x1 ;  /* 0x00000010020ac211 */ /* 0x020fe200078c08ff */
[----:B------:R-:W-:Y:S01]  /*23a20*/  IMAD.IADD R9, R9, 0x1, R13 ;  /* 0x0000000109097824 */ /* 0x000fe200078e020d */
[----:B------:R-:W-:Y:S01]  /*23a30*/  @!P4 LEA.HI.X R13, R18, R0, R19, 0x5, P0 ;  /* 0x00000000120dc211 */ /* 0x000fe200000f2c13 */
[----:B-1----:R-:W-:Y:S01]  /*23a40*/  IMAD.SHL.U32 R202, R202, 0x2, RZ ;  /* 0x00000002caca7824 */ /* 0x002fe200078e00ff */
[-C--:B------:R-:W-:Y:S01]  /*23a50*/  @!P4 LEA.HI.X R11, R2, R17.reuse, R0, 0x1, P6 ;  /* 0x00000011020bc211 */ /* 0x080fe200030f0c00 */
[----:B------:R-:W-:Y:S01]  /*23a60*/  IMAD.WIDE.U32 R222, R118, -0x2daee0ad, RZ ;  /* 0xd2511f5376de7825 */ /* 0x000fe200078e00ff */
[----:B------:R-:W-:Y:S02]  /*23a70*/  @!P4 IADD3 R12, P1, R12, R2, RZ ;  /* 0x000000020c0cc210 */ /* 0x000fe40007f3e0ff */
[----:B------:R-:W-:Y:S01]  /*23a80*/  LOP3.LUT R202, R202, 0x6, RZ, 0xc0, !PT ;  /* 0x00000006caca7812 */ /* 0x000fe200078ec0ff */
[----:B------:R-:W-:Y:S01]  /*23a90*/  @!PT LDS RZ, [RZ] ;  /* 0x00000000fffff984 */ /* 0x000fe20000000800 */
[----:B------:R-:W-:Y:S01]  /*23aa0*/  @!PT LDS RZ, [RZ] ;  /* 0x00000000fffff984 */ /* 0x000fe20000000800 */
[----:B------:R-:W-:Y:S01]  /*23ab0*/  @!PT LDS RZ, [RZ] ;  /* 0x00000000fffff984 */ /* 0x000fe20000000800 */
[----:B------:R-:W-:Y:S01]  /*23ac0*/  @!P4 LDGSTS.E.BYPASS.LTC128B.128 [R215+0x4000], desc[UR4][R10.64] ;  /* 0x040000000ad7cfae */ /* 0x000fe2000b901d44 */
[----:B------:R-:W-:Y:S01]  /*23ad0*/  @!P4 LEA R8, P5, R5, R16, 0x1 ;  /* 0x000000100508c211 */ /* 0x000fe200078a08ff */
[----:B------:R-:W-:Y:S01]  /*23ae0*/  @!P4 IMAD.X R3, R0, 0x1, R9, P1 ;  /* 0x000000010003c824 */ /* 0x000fe200008e0609 */
[----:B------:R-:W-:Y:S01]  /*23af0*/  @!P4 IADD3 R7, P3, R7, R2, RZ ;  /* 0x000000020707c210 */ /* 0x000fe20007f7e0ff */
[----:B------:R-:W-:Y:S01]  /*23b00*/  IMAD R202, R232, 0x80, R202 ;  /* 0x00000080e8ca7824 */ /* 0x000fe200078e02ca */
[----:B------:R-:W-:Y:S02]  /*23b10*/  SHF.R.S32.HI R2, RZ, 0x1f, R100 ;  /* 0x0000001fff027819 */ /* 0x000fe40000011464 */
[-C--:B------:R-:W-:Y:S01]  /*23b20*/  @!P4 LEA.HI.X R9, R5, R17.reuse, R13, 0x1, P5 ;  /* 0x000000110509c211 */ /* 0x080fe200028f0c0d */
[----:B------:R-:W-:Y:S01]  /*23b30*/  @P4 STS.128 [R215+0x4800], RZ ;  /* 0x004800ffd7004388 */ /* 0x000fe20000000c00 */
[----:B------:R-:W-:Y:S01]  /*23b40*/  LEA.HI R2, R2, R100, RZ, 0x5 ;  /* 0x0000006402027211 */ /* 0x000fe200078f28ff */
[----:B------:R-:W-:Y:S01]  /*23b50*/  @!P4 IMAD.X R14, R0, 0x1, R14, P3 ;  /* 0x00000001000ec824 */ /* 0x000fe200018e060e */
[C---:B------:R-:W-:Y:S01]  /*23b60*/  @!P4 LEA R6, P2, R7.reuse, R16, 0x1 ;  /* 0x000000100706c211 */ /* 0x040fe200078408ff */
[----:B------:R-:W-:Y:S01]  /*23b70*/  IMAD.U32 R0, RZ, RZ, UR9 ;  /* 0x00000009ff007e24 */ /* 0x000fe2000f8e00ff */
[----:B------:R-:W-:Y:S02]  /*23b80*/  SHF.R.S32.HI R2, RZ, 0x5, R2 ;  /* 0x00000005ff027819 */ /* 0x000fe40000011402 */
[----:B------:R-:W-:Y:S01]  /*23b90*/  @!P4 LEA.HI.X R7, R7, R17, R14, 0x1, P2 ;  /* 0x000000110707c211 */ /* 0x000fe200010f0c0e */
[----:B------:R-:W-:Y:S01]  /*23ba0*/  @!PT LDS RZ, [RZ] ;  /* 0x00000000fffff984 */ /* 0x000fe20000000800 */
[----:B------:R-:W-:Y:S01]  /*23bb0*/  @!PT LDS RZ, [RZ] ;  /* 0x00000000fffff984 */ /* 0x000fe20000000800 */
[----:B------:R-:W-:Y:S01]  /*23bc0*/  @!PT LDS RZ, [RZ] ;  /* 0x00000000fffff984 */ /* 0x000fe20000000800 */
[----:B------:R-:W-:Y:S01]  /*23bd0*/  @!P4 LDGSTS.E.BYPASS.LTC128B.128 [R215+0x4800], desc[UR4][R8.64] ;  /* 0x0480000008d7cfae */ /* 0x000fe2000b901d44 */
[----:B------:R-:W-:Y:S01]  /*23be0*/  ISETP.GE.AND P3, PT, R202, R206, PT ;  /* 0x000000ceca00720c */ /* 0x000fe20003f66270 */
[----:B------:R-:W-:Y:S01]  /*23bf0*/  IMAD R0, R0, 0x8, R2 ;  /* 0x0000000800007824 */ /* 0x000fe200078e0202 */
[----:B------:R-:W-:Y:S01]  /*23c00*/  @!P4 LEA R4, P0, R12, R16, 0x1 ;  /* 0x000000100c04c211 */ /* 0x000fe200078008ff */
[----:B------:R-:W-:Y:S01]  /*23c10*/  IMAD.SHL.U32 R2, R232, 0x4, RZ ;  /* 0x00000004e8027824 */ /* 0x000fe200078e00ff */
[----:B------:R-:W-:Y:S01]  /*23c20*/  ISETP.GE.AND P2, PT, R202, R205, PT ;  /* 0x000000cdca00720c */ /* 0x000fe20003f46270 */
[----:B------:R-:W-:Y:S01]  /*23c30*/  IMAD.WIDE.U32 R238, R0, -0x326172a9, RZ ;  /* 0xcd9e8d5700ee7825 */ /* 0x000fe200078e00ff */
[----:B------:R-:W-:Y:S01]  /*23c40*/  @!P4 LEA.HI.X R5, R12, R17, R3, 0x1, P0 ;  /* 0x000000110c05c211 */ /* 0x000fe200000f0c03 */
[----:B------:R-:W-:Y:S01]  /*23c50*/  @P4 STS.128 [R215+0x5000], RZ ;  /* 0x005000ffd7004388 */ /* 0x000fe20000000c00 */
[----:B------:R-:W-:Y:S02]  /*23c60*/  ISETP.GE.OR P3, PT, R202, R214, !P3 ;  /* 0x000000d6ca00720c */ /* 0x000fe40005f66670 */
[----:B------:R-:W-:Y:S02]  /*23c70*/  LOP3.LUT R0, R236, R239, RZ, 0x3c, !PT ;  /* 0x000000efec007212 */ /* 0x000fe400078e3cff */
[----:B------:R-:W-:Y:S03]  /*23c80*/  ISETP.GE.OR P2, PT, R202, R213, !P2 ;  /* 0x000000d5ca00720c */ /* 0x000fe60005746670 */
[----:B------:R-:W-:Y:S01]  /*23c90*/  @!PT LDS RZ, [RZ] ;  /* 0x00000000fffff984 */ /* 0x000fe20000000800 */
[----:B------:R-:W-:Y:S01]  /*23ca0*/  @!PT LDS RZ, [RZ] ;  /* 0x00000000fffff984 */ /* 0x000fe20000000800 */
[----:B------:R-:W-:Y:S01]  /*23cb0*/  @!PT LDS RZ, [RZ] ;  /* 0x00000000fffff984 */ /* 0x000fe20000000800 */
[----:B------:R-:W-:Y:S01]  /*23cc0*/  @!P4 LDGSTS.E.BYPASS.LTC128B.128 [R215+0x5000], desc[UR4][R6.64] ;  /* 0x0500000006d7cfae */ /* 0x000fe2000b901d44 */
[----:B------:R-:W-:Y:S05]  /*23cd0*/  IMAD.WIDE.U32 R234, R0, -0x2daee0ad, RZ ;  /* 0xd2511f5300ea7825 */ /* 0x000fea00078e00ff */
[----:B------:R-:W-:Y:S02]  /*23ce0*/  LOP3.LUT R0, R235, R244, R222, 0x96, !PT ;  /* 0x000000f4eb007212 */ /* 0x000fe400078e96de */
[----:B------:R-:W-:Y:S03]  /*23cf0*/  @P4 STS.128 [R215+0x5800], RZ ;  /* 0x005800ffd7004388 */ /* 0x000fe60000000c00 */
[----:B------:R-:W-:Y:S05]  /*23d00*/  IMAD.WIDE.U32 R216, R0, -0x326172a9, RZ ;  /* 0xcd9e8d5700d87825 */ /* 0x000fea00078e00ff */
        /* <DEDUP_REMOVED lines=15> */
[-C--:B------:R-:W-:Y:S07]  /*23e00*/  HMMA.16816.F32 R12, R124, R18.reuse, RZ ;  /* 0x000000127c0c723c */ /* 0x080fee00000018ff */
[----:B------:R-:W2:Y:S01]  /*23e10*/  LDSM.16.M88.4 R112, [R170+0x3800] ;  /* 0x00380000aa70783b */ /* 0x000ea20000000200 */
[C---:B------:R-:W-:Y:S06]  /*23e20*/  HMMA.16816.F32 R16, R128.reuse, R18, RZ ;  /* 0x000000128010723c */ /* 0x040fec00000018ff */
[-C--:B---3--:R-:W-:Y:S01]  /*23e30*/  HMMA.16816.F32 R20, R128, R32.reuse, RZ ;  /* 0x000000208014723c */ /* 0x088fe200000018ff */
[----:B------:R-:W3:Y:S05]  /*23e40*/  LDSM.16.M88.4 R172, [R170+0x3c00] ;  /* 0x003c0000aaac783b */ /* 0x000eea0000000200 */
[C---:B------:R-:W-:Y:S03]  /*23e50*/  HMMA.16816.F32 R24, R124.reuse, R32, RZ ;  /* 0x000000207c18723c */ /* 0x040fe600000018ff */
[----:B------:R-:W-:Y:S03]  /*23e60*/  LDSM.16.M88.4 R176, [R190] ;  /* 0x00000000beb0783b */ /* 0x000fe60000000200 */
[-C--:B------:R-:W-:Y:S05]  /*23e70*/  HMMA.16816.F32 R28, R124, R34.reuse, RZ ;  /* 0x000000227c1c723c */ /* 0x080fea00000018ff */
[----:B------:R-:W3:Y:S01]  /*23e80*/  LDSM.16.M88.4 R180, [R191] ;  /* 0x00000000bfb4783b */ /* 0x000ee20000000200 */
[C---:B------:R-:W-:Y:S06]  /*23e90*/  HMMA.16816.F32 R32, R128.reuse, R34, RZ ;  /* 0x000000228020723c */ /* 0x040fec00000018ff */
[-C--:B----4-:R-:W-:Y:S01]  /*23ea0*/  HMMA.16816.F32 R36, R128, R48.reuse, RZ ;  /* 0x000000308024723c */ /* 0x090fe200000018ff */
[----:B------:R-:W4:Y:S05]  /*23eb0*/  LDSM.16.M88.4 R184, [R190+0x1000] ;  /* 0x00100000beb8783b */ /* 0x000f2a0000000200 */
[C---:B------:R-:W-:Y:S03]  /*23ec0*/  HMMA.16816.F32 R40, R124.reuse, R48, RZ ;  /* 0x000000307c28723c */ /* 0x040fe600000018ff */
[----:B------:R-:W-:Y:S03]  /*23ed0*/  STL.64 [R1+0x330], R238 ;  /* 0x000330ee01007387 */ /* 0x000fe60000100a00 */
[-C--:B------:R-:W-:Y:S03]  /*23ee0*/  HMMA.16816.F32 R44, R124, R50.reuse, RZ ;  /* 0x000000327c2c723c */ /* 0x080fe600000018ff */
[----:B------:R1:W-:Y:S03]  /*23ef0*/  STL [R1+0x2c], R2 ;  /* 0x00002c0201007387 */ /* 0x0003e60000100800 */
[C---:B------:R-:W-:Y:S06]  /*23f00*/  HMMA.16816.F32 R48, R128.reuse, R50, RZ ;  /* 0x000000328030723c */ /* 0x040fec00000018ff */
[-C--:B-----5:R-:W-:Y:S06]  /*23f10*/  HMMA.16816.F32 R52, R128, R64.reuse, RZ ;  /* 0x000000408034723c */ /* 0x0a0fec00000018ff */
[C---:B------:R-:W-:Y:S06]  /*23f20*/  HMMA.16816.F32 R56, R124.reuse, R64, RZ ;  /* 0x000000407c38723c */ /* 0x040fec00000018ff */
[-C--:B------:R-:W-:Y:S01]  /*23f30*/  HMMA.16816.F32 R60, R124, R66.reuse, RZ ;  /* 0x000000427c3c723c */ /* 0x080fe200000018ff */
[----:B-1----:R-:W-:Y:S05]  /*23f40*/  LOP3.LUT R2, R117, R2, RZ, 0x3c, !PT ;  /* 0x0000000275027212 */ /* 0x002fea00078e3cff */
[C---:B------:R-:W-:Y:S02]  /*23f50*/  HMMA.16816.F32 R64, R128.reuse, R66, RZ ;  /* 0x000000428040723c */ /* 0x040fe400000018ff */
[----:B------:R-:W-:Y:S04]  /*23f60*/  LOP3.LUT R2, R2, R223, RZ, 0x3c, !PT ;  /* 0x000000df02027212 */ /* 0x000fe800078e3cff */
[-C--:B------:R-:W-:Y:S05]  /*23f70*/  HMMA.16816.F32 R68, R128, R80.reuse, RZ ;  /* 0x000000508044723c */ /* 0x080fea00000018ff */
[----:B------:R-:W-:Y:S01]  /*23f80*/  IMAD.WIDE.U32 R218, R2, -0x326172a9, RZ ;  /* 0xcd9e8d5702da7825 */ /* 0x000fe200078e00ff */
[C---:B------:R-:W-:Y:S02]  /*23f90*/  HMMA.16816.F32 R72, R124.reuse, R80, RZ ;  /* 0x000000507c48723c */ /* 0x040fe400000018ff */
[----:B------:R-:W-:Y:S04]  /*23fa0*/  LOP3.LUT R0, R217, R221, R218, 0x96, !PT ;  /* 0x000000ddd9007212 */ /* 0x000fe800078e96da */
[-C--:B------:R-:W-:Y:S01]  /*23fb0*/  HMMA.16816.F32 R76, R124, R82.reuse, RZ ;  /* 0x000000527c4c723c */ /* 0x080fe200000018ff */
[----:B------:R-:W-:Y:S05]  /*23fc0*/  LOP3.LUT R2, R219, R224, R238, 0x96, !PT ;  /* 0x000000e0db027212 */ /* 0x000fea00078e96ee */
[----:B------:R-:W-:Y:S01]  /*23fd0*/  IMAD.WIDE.U32 R2, R2, -0x2daee0ad, RZ ;  /* 0xd2511f5302027825 */ /* 0x000fe200078e00ff */
        /* <DEDUP_REMOVED lines=11> */
[-C--:B------:R-:W-:Y:S05]  /*24090*/  HMMA.16816.F32 R124, R124, R174.reuse, RZ ;  /* 0x000000ae7c7c723c */ /* 0x080fea00000018ff */
[----:B------:R-:W-:Y:S01]  /*240a0*/  IMAD.WIDE.U32 R172, R0, -0x2daee0ad, RZ ;  /* 0xd2511f5300ac7825 */ /* 0x000fe200078e00ff */
[----:B------:R-:W-:Y:S04]  /*240b0*/  HMMA.16816.F32 R128, R128, R174, RZ ;  /* 0x000000ae8080723c */ /* 0x000fe800000018ff */
[----:B------:R1:W-:Y:S01]  /*240c0*/  STL.64 [R1+0x60], R172 ;  /* 0x000060ac01007387 */ /* 0x0003e20000100a00 */
[----:B------:R-:W-:Y:S01]  /*240d0*/  LOP3.LUT R0, R173, R226, R2, 0x96, !PT ;  /* 0x000000e2ad007212 */ /* 0x000fe200078e9602 */
[-C--:B------:R-:W-:Y:S05]  /*240e0*/  HMMA.16816.F32 R4, R176, R180.reuse, R4 ;  /* 0x000000b4b004723c */ /* 0x080fea0000001804 */
[----:B------:R-:W-:Y:S01]  /*240f0*/  LOP3.LUT R174, R3, R225, R234, 0x96, !PT ;  /* 0x000000e103ae7212 */ /* 0x000fe200078e96ea */
[C---:B----4-:R-:W-:Y:S04]  /*24100*/  HMMA.16816.F32 R8, R184.reuse, R180, R8 ;  /* 0x000000b4b808723c */ /* 0x050fe80000001808 */
[----:B------:R-:W-:Y:S01]  /*24110*/  STL [R1+0x98], R174 ;  /* 0x000098ae01007387 */ /* 0x000fe20000100800 */
[--C-:B------:R-:W-:Y:S01]  /*24120*/  IMAD.IADD R3, R208, 0x1, -R202.reuse ;  /* 0x00000001d0037824 */ /* 0x100fe200078e0aca */
[-C--:B------:R-:W-:Y:S02]  /*24130*/  HMMA.16816.F32 R12, R184, R182.reuse, R12 ;  /* 0x000000b6b80c723c */ /* 0x080fe4000000180c */
[----:B------:R2:W-:Y:S03]  /*24140*/  STL [R1+0x9c], R0 ;  /* 0x00009c0001007387 */ /* 0x0005e60000100800 */
[----:B------:R-:W-:Y:S01]  /*24150*/  IABS R175, R3 ;  /* 0x0000000300af7213 */ /* 0x000fe20000000000 */
[C---:B------:R-:W-:Y:S05]  /*24160*/  HMMA.16816.F32 R16, R176.reuse, R182, R16 ;  /* 0x000000b6b010723c */ /* 0x040fea0000001810 */
[--C-:B------:R-:W-:Y:S02]  /*24170*/  IMAD.IADD R2, R207, 0x1, -R202.reuse ;  /* 0x00000001cf027824 */ /* 0x100fe400078e0aca */
[C---:B-1----:R-:W-:Y:S04]  /*24180*/  IMAD.IADD R173, R209.reuse, 0x1, -R202 ;  /* 0x00000001d1ad7824 */ /* 0x042fe800078e0aca */
[----:B------:R-:W-:Y:S02]  /*24190*/  IABS R172, R2 ;  /* 0x0000000200ac7213 */ /* 0x000fe40000000000 */
[----:B------:R-:W-:Y:S02]  /*241a0*/  IABS R173, R173 ;  /* 0x000000ad00ad7213 */ /* 0x000fe40000000000 */
[----:B------:R-:W-:Y:S05]  /*241b0*/  I2FP.F32.S32 R172, R172 ;  /* 0x000000ac00ac7245 */ /* 0x000fea0000201400 */
[----:B------:R-:W-:Y:S01]  /*241c0*/  FFMA.FTZ R4, R172, -R200, R4 ;  /* 0x800000c8ac047223 */ /* 0x000fe20000010004 */
[----:B--2---:R-:W-:Y:S04]  /*241d0*/  VIADD R0, R202, 0x1 ;  /* 0x00000001ca007836 */ /* 0x004fe80000000000 */
[----:B------:R-:W-:Y:S01]  /*241e0*/  FSEL R242, R4, -INF , !P3 ;  /* 0xff80000004f27808 */ /* 0x000fe20005800000 */
[--C-:B------:R-:W-:Y:S01]  /*241f0*/  IMAD.IADD R174, R209, 0x1, -R0.reuse ;  /* 0x00000001d1ae7824 */ /* 0x100fe200078e0a00 */
[C---:B------:R-:W-:Y:S01]  /*24200*/  ISETP.GE.AND P6, PT, R0.reuse, R206, PT ;  /* 0x000000ce0000720c */ /* 0x040fe20003fc6270 */
[----:B------:R-:W-:Y:S01]  /*24210*/  IMAD.IADD R2, R207, 0x1, -R0 ;  /* 0x00000001cf027824 */ /* 0x000fe200078e0a00 */
[C---:B------:R-:W-:Y:S01]  /*24220*/  ISETP.GE.AND P5, PT, R0.reuse, R205, PT ;  /* 0x000000cd0000720c */ /* 0x040fe20003fa6270 */
[----:B------:R-:W-:Y:S01]  /*24230*/  STL [R1+0x68], R242 ;  /* 0x000068f201007387 */ /* 0x000fe20000100800 */
[----:B------:R-:W-:Y:S02]  /*24240*/  ISETP.GE.AND P1, PT, R0, R204, PT ;  /* 0x000000cc0000720c */ /* 0x000fe40003f26270 */
[----:B------:R-:W-:Y:S02]  /*24250*/  IABS R3, R2 ;  /* 0x0000000200037213 */ /* 0x000fe40000000000 */
[----:B------:R-:W-:Y:S02]  /*24260*/  IABS R2, R174 ;  /* 0x000000ae00027213 */ /* 0x000fe40000000000 */
[----:B------:R-:W-:Y:S02]  /*24270*/  I2FP.F32.S32 R174, R173 ;  /* 0x000000ad00ae7245 */ /* 0x000fe40000201400 */
[----:B------:R-:W-:Y:S01]  /*24280*/  I2FP.F32.S32 R172, R2 ;  /* 0x0000000200ac7245 */ /* 0x000fe20000201400 */
[----:B------:R-:W-:Y:S01]  /*24290*/  IMAD.IADD R2, R210, 0x1, -R202 ;  /* 0x00000001d2027824 */ /* 0x000fe200078e0aca */
[----:B------:R-:W-:Y:S01]  /*242a0*/  I2FP.F32.S32 R173, R3 ;  /* 0x0000000300ad7245 */ /* 0x000fe20000201400 */
[-C--:B------:R-:W-:Y:S01]  /*242b0*/  FFMA.FTZ R6, R174, -R200.reuse, R6 ;  /* 0x800000c8ae067223 */ /* 0x080fe20000010006 */
[----:B------:R-:W-:Y:S01]  /*242c0*/  I2FP.F32.S32 R3, R175 ;  /* 0x000000af00037245 */ /* 0x000fe20000201400 */
[----:B------:R-:W-:Y:S01]  /*242d0*/  FFMA.FTZ R7, R172, -R200, R7 ;  /* 0x800000c8ac077223 */ /* 0x000fe20000010007 */
[----:B------:R-:W-:Y:S01]  /*242e0*/  IABS R2, R2 ;  /* 0x0000000200027213 */ /* 0x000fe20000000000 */
[-C--:B------:R-:W-:Y:S01]  /*242f0*/  FFMA.FTZ R5, R173, -R200.reuse, R5 ;  /* 0x800000c8ad057223 */ /* 0x080fe20000010005 */
[----:B------:R-:W-:Y:S01]  /*24300*/  ISETP.GE.AND P0, PT, R0, R203, PT ;  /* 0x000000cb0000720c */ /* 0x000fe20003f06270 */
[----:B------:R-:W-:Y:S01]  /*24310*/  FFMA.FTZ R8, R3, -R200, R8 ;  /* 0x800000c803087223 */ /* 0x000fe20000010008 */
[----:B------:R-:W-:Y:S01]  /*24320*/  I2FP.F32.S32 R172, R2 ;  /* 0x0000000200ac7245 */ /* 0x000fe20000201400 */
[----:B------:R-:W-:Y:S01]  /*24330*/  VIADD R3, R202, 0x8 ;  /* 0x00000008ca037836 */ /* 0x000fe20000000000 */
[----:B------:R-:W-:Y:S01]  /*24340*/  ISETP.GE.OR P6, PT, R0, R214, !P6 ;  /* 0x000000d60000720c */ /* 0x000fe200077c6670 */
[--C-:B------:R-:W-:Y:S01]  /*24350*/  IMAD.IADD R2, R210, 0x1, -R0.reuse ;  /* 0x00000001d2027824 */ /* 0x100fe200078e0a00 */
[----:B------:R-:W-:Y:S01]  /*24360*/  ISETP.GE.OR P5, PT, R0, R213, !P5 ;  /* 0x000000d50000720c */ /* 0x000fe20006fa6670 */
[----:B------:R-:W-:Y:S01]  /*24370*/  IMAD.IADD R173, R208, 0x1, -R0 ;  /* 0x00000001d0ad7824 */ /* 0x000fe200078e0a00 */
[----:B------:R-:W-:Y:S01]  /*24380*/  ISETP.GE.OR P1, PT, R0, R212, !P1 ;  /* 0x000000d40000720c */ /* 0x000fe20004f26670 */
[----:B------:R-:W-:Y:S01]  /*24390*/  FFMA.FTZ R10, R172, -R200, R10 ;  /* 0x800000c8ac0a7223 */ /* 0x000fe2000001000a */
[----:B------:R-:W-:Y:S01]  /*243a0*/  ISETP.GE.OR P0, PT, R0, R211, !P0 ;  /* 0x000000d30000720c */ /* 0x000fe20004706670 */
[--C-:B------:R-:W-:Y:S01]  /*243b0*/  IMAD.IADD R0, R208, 0x1, -R3.reuse ;  /* 0x00000001d0007824 */ /* 0x100fe200078e0a03 */
[----:B------:R-:W-:Y:S01]  /*243c0*/  IABS R173, R173 ;  /* 0x000000ad00ad7213 */ /* 0x000fe20000000000 */
[--C-:B------:R-:W-:Y:S01]  /*243d0*/  IMAD.IADD R172, R210, 0x1, -R3.reuse ;  /* 0x00000001d2ac7824 */ /* 0x100fe200078e0a03 */
[----:B------:R-:W-:Y:S01]  /*243e0*/  IABS R175, R2 ;  /* 0x0000000200af7213 */ /* 0x000fe20000000000 */
[----:B------:R-:W-:Y:S01]  /*243f0*/  IMAD.IADD R4, R209, 0x1, -R3 ;  /* 0x00000001d1047824 */ /* 0x000fe200078e0a03 */
[----:B------:R-:W-:Y:S02]  /*24400*/  I2FP.F32.S32 R173, R173 ;  /* 0x000000ad00ad7245 */ /* 0x000fe40000201400 */
[----:B------:R-:W-:Y:S01]  /*24410*/  IABS R2, R0 ;  /* 0x0000000000027213 */ /* 0x000fe20000000000 */
[----:B------:R-:W-:Y:S01]  /*24420*/  VIADD R0, R202, 0x9 ;  /* 0x00000009ca007836 */ /* 0x000fe20000000000 */
[----:B------:R-:W-:Y:S01]  /*24430*/  IABS R172, R172 ;  /* 0x000000ac00ac7213 */ /* 0x000fe20000000000 */
[----:B------:R-:W-:Y:S01]  /*24440*/  FFMA.FTZ R9, R173, -R200, R9 ;  /* 0x800000c8ad097223 */ /* 0x000fe20000010009 */
[----:B------:R-:W-:Y:S01]  /*24450*/  I2FP.F32.S32 R174, R2 ;  /* 0x0000000200ae7245 */ /* 0x000fe20000201400 */
[----:B------:R-:W-:Y:S01]  /*24460*/  IMAD.IADD R173, R208, 0x1, -R0 ;  /* 0x00000001d0ad7824 */ /* 0x000fe200078e0a00 */
[----:B------:R-:W-:Y:S02]  /*24470*/  I2FP.F32.S32 R175, R175 ;  /* 0x000000af00af7245 */ /* 0x000fe40000201400 */
[----:B------:R-:W-:Y:S01]  /*24480*/  FSEL R241, R5, -INF , !P6 ;  /* 0xff80000005f17808 */ /* 0x000fe20007000000 */
[-C--:B------:R-:W-:Y:S01]  /*24490*/  FFMA.FTZ R12, R174, -R200.reuse, R12 ;  /* 0x800000c8ae0c7223 */ /* 0x080fe2000001000c */
[----:B------:R-:W-:Y:S01]  /*244a0*/  IABS R2, R173 ;  /* 0x000000ad00027213 */ /* 0x000fe20000000000 */
[----:B------:R-:W-:Y:S01]  /*244b0*/  FFMA.FTZ R11, R175, -R200, R11 ;  /* 0x800000c8af0b7223 */ /* 0x000fe2000001000b */
[----:B------:R-:W-:Y:S01]  /*244c0*/  I2FP.F32.S32 R173, R172 ;  /* 0x000000ac00ad7245 */ /* 0x000fe20000201400 */
[----:B------:R-:W-:Y:S01]  /*244d0*/  STL [R1+0x74], R241 ;  /* 0x000074f101007387 */ /* 0x000fe20000100800 */
[----:B------:R-:W-:Y:S01]  /*244e0*/  I2FP.F32.S32 R181, R2 ;  /* 0x0000000200b57245 */ /* 0x000fe20000201400 */
[----:B------:R-:W-:Y:S01]  /*244f0*/  IMAD.IADD R172, R210, 0x1, -R0 ;  /* 0x00000001d2ac7824 */ /* 0x000fe200078e0a00 */
[----:B------:R-:W-:Y:S01]  /*24500*/  FSEL R240, R7, -INF , !P5 ;  /* 0xff80000007f07808 */ /* 0x000fe20006800000 */
[-C--:B------:R-:W-:Y:S01]  /*24510*/  FFMA.FTZ R14, R173, -R200.reuse, R14 ;  /* 0x800000c8ad0e7223 */ /* 0x080fe2000001000e */
[----:B------:R-:W-:Y:S01]  /*24520*/  FSEL R238, R6, -INF , !P2 ;  /* 0xff80000006ee7808 */ /* 0x000fe20005000000 */
[----:B------:R-:W-:Y:S01]  /*24530*/  FFMA.FTZ R13, R181, -R200, R13 ;  /* 0x800000c8b50d7223 */ /* 0x000fe2000001000d */
[----:B------:R-:W-:Y:S01]  /*24540*/  IABS R180, R172 ;  /* 0x000000ac00b47213 */ /* 0x000fe20000000000 */
[----:B------:R-:W-:Y:S01]  /*24550*/  IMAD.IADD R6, R207, 0x1, -R3 ;  /* 0x00000001cf067824 */ /* 0x000fe200078e0a03 */
[CC--:B------:R-:W-:Y:S01]  /*24560*/  ISETP.GE.AND P6, PT, R3.reuse, R204.reuse, PT ;  /* 0x000000cc0300720c */ /* 0x0c0fe20003fc6270 */
[----:B------:R-:W1:Y:S01]  /*24570*/  LDSM.16.M88.4 R172, [R198] ;  /* 0x00000000c6ac783b */ /* 0x000e620000000200 */
[-C--:B------:R-:W-:Y:S01]  /*24580*/  ISETP.GE.AND P5, PT, R3, R203.reuse, PT ;  /* 0x000000cb0300720c */ /* 0x080fe20003fa6270 */
[----:B------:R-:W-:Y:S01]  /*24590*/  IMAD.MOV.U32 R2, RZ, RZ, R180 ;  /* 0x000000ffff027224 */ /* 0x000fe200078e00b4 */
[C---:B------:R-:W-:Y:S01]  /*245a0*/  ISETP.GE.AND P3, PT, R202.reuse, R204, PT ;  /* 0x000000ccca00720c */ /* 0x040fe20003f66270 */
[----:B------:R-:W-:Y:S01]  /*245b0*/  IMAD.IADD R5, R207, 0x1, -R0 ;  /* 0x00000001cf057824 */ /* 0x000fe200078e0a00 */
[C---:B------:R-:W-:Y:S01]  /*245c0*/  ISETP.GE.AND P2, PT, R202.reuse, R203, PT ;  /* 0x000000cbca00720c */ /* 0x040fe20003f46270 */
[----:B------:R-:W-:Y:S01]  /*245d0*/  IMAD.MOV.U32 R180, RZ, RZ, R244 ;  /* 0x000000ffffb47224 */ /* 0x000fe200078e00f4 */
[C---:B------:R-:W-:Y:S02]  /*245e0*/  ISETP.GE.OR P6, PT, R3.reuse, R212, !P6 ;  /* 0x000000d40300720c */ /* 0x040fe400077c6670 */
[-C--:B------:R-:W-:Y:S02]  /*245f0*/  ISETP.GE.OR P5, PT, R3, R211.reuse, !P5 ;  /* 0x000000d30300720c */ /* 0x080fe40006fa6670 */
[----:B------:R-:W-:Y:S02]  /*24600*/  I2FP.F32.S32 R2, R2 ;  /* 0x0000000200027245 */ /* 0x000fe40000201400 */
[C---:B------:R-:W-:Y:S02]  /*24610*/  ISETP.GE.OR P3, PT, R202.reuse, R212, !P3 ;  /* 0x000000d4ca00720c */ /* 0x040fe40005f66670 */
[----:B------:R-:W-:Y:S01]  /*24620*/  ISETP.GE.OR P2, PT, R202, R211, !P2 ;  /* 0x000000d3ca00720c */ /* 0x000fe20005746670 */
[----:B------:R-:W-:Y:S01]  /*24630*/  FFMA.FTZ R15, R2, -R200, R15 ;  /* 0x800000c8020f7223 */ /* 0x000fe2000001000f */
[----:B------:R-:W-:Y:S01]  /*24640*/  FSEL R182, R9, -INF , !P1 ;  /* 0xff80000009b67808 */ /* 0x000fe20004800000 */
        /* <DEDUP_REMOVED lines=8> */
[CC--:B------:R-:W-:Y:S02]  /*246d0*/  ISETP.GE.AND P6, PT, R0.reuse, R206.reuse, PT ;  /* 0x000000ce0000720c */ /* 0x0c0fe40003fc6270 */
[CC--:B------:R-:W-:Y:S02]  /*246e0*/  ISETP.GE.AND P5, PT, R0.reuse, R205.reuse, PT ;  /* 0x000000cd0000720c */ /* 0x0c0fe40003fa6270 */
[C---:B------:R-:W-:Y:S02]  /*246f0*/  ISETP.GE.AND P3, PT, R3.reuse, R206, PT ;  /* 0x000000ce0300720c */ /* 0x040fe40003f66270 */
[C---:B------:R-:W-:Y:S01]  /*24700*/  ISETP.GE.AND P2, PT, R3.reuse, R205, PT ;  /* 0x000000cd0300720c */ /* 0x040fe20003f46270 */
[-C--:B-1----:R-:W-:Y:S03]  /*24710*/  HMMA.16816.F32 R20, R176, R172.reuse, R20 ;  /* 0x000000acb014723c */ /* 0x082fe60000001814 */
[C---:B------:R-:W-:Y:S02]  /*24720*/  ISETP.GE.OR P1, PT, R0.reuse, R212, !P1 ;  /* 0x000000d40000720c */ /* 0x040fe40004f26670 */
[C---:B------:R-:W-:Y:S01]  /*24730*/  ISETP.GE.OR P0, PT, R0.reuse, R211, !P0 ;  /* 0x000000d30000720c */ /* 0x040fe20004706670 */
[C---:B------:R-:W-:Y:S04]  /*24740*/  HMMA.16816.F32 R24, R184.reuse, R172, R24 ;  /* 0x000000acb818723c */ /* 0x040fe80000001818 */
[CC--:B------:R-:W-:Y:S02]  /*24750*/  ISETP.GE.OR P6, PT, R0.reuse, R214.reuse, !P6 ;  /* 0x000000d60000720c */ /* 0x0c0fe400077c6670 */
[-C--:B------:R-:W-:Y:S01]  /*24760*/  ISETP.GE.OR P5, PT, R0, R213.reuse, !P5 ;  /* 0x000000d50000720c */ /* 0x080fe20006fa6670 */
[-C--:B------:R-:W-:Y:S03]  /*24770*/  HMMA.16816.F32 R28, R184, R174.reuse, R28 ;  /* 0x000000aeb81c723c */ /* 0x080fe6000000181c */
[----:B------:R-:W-:Y:S01]  /*24780*/  ISETP.GE.OR P3, PT, R3, R214, !P3 ;  /* 0x000000d60300720c */ /* 0x000fe20005f66670 */
[----:B------:R-:W-:Y:S01]  /*24790*/  IMAD.IADD R0, R209, 0x1, -R0 ;  /* 0x00000001d1007824 */ /* 0x000fe200078e0a00 */
[----:B------:R-:W-:Y:S01]  /*247a0*/  ISETP.GE.OR P2, PT, R3, R213, !P2 ;  /* 0x000000d50300720c */ /* 0x000fe20005746670 */
[C---:B------:R-:W-:Y:S05]  /*247b0*/  HMMA.16816.F32 R32, R176.reuse, R174, R32 ;  /* 0x000000aeb020723c */ /* 0x040fea0000001820 */
[----:B------:R-:W-:Y:S01]  /*247c0*/  IABS R7, R6 ;  /* 0x0000000600077213 */ /* 0x000fe20000000000 */
[--C-:B------:R-:W-:Y:S01]  /*247d0*/  IMAD.IADD R3, R207, 0x1, -R2.reuse ;  /* 0x00000001cf037824 */ /* 0x100fe200078e0a02 */
[----:B------:R-:W-:Y:S04]  /*247e0*/  IABS R6, R0 ;  /* 0x0000000000067213 */ /* 0x000fe80000000000 */
[----:B------:R-:W-:Y:S01]  /*247f0*/  IABS R0, R3 ;  /* 0x0000000300007213 */ /* 0x000fe20000000000 */
[----:B------:R-:W-:Y:S01]  /*24800*/  IMAD.MOV.U32 R3, RZ, RZ, R7 ;  /* 0x000000ffff037224 */ /* 0x000fe200078e0007 */
[----:B------:R-:W-:Y:S01]  /*24810*/  IABS R4, R4 ;  /* 0x0000000400047213 */ /* 0x000fe20000000000 */
[----:B------:R-:W-:Y:S01]  /*24820*/  IMAD.IADD R7, R208, 0x1, -R2 ;  /* 0x00000001d0077824 */ /* 0x000fe200078e0a02 */
[----:B------:R-:W-:Y:S02]  /*24830*/  I2FP.F32.S32 R0, R0 ;  /* 0x0000000000007245 */ /* 0x000fe40000201400 */
[----:B------:R-:W-:Y:S02]  /*24840*/  I2FP.F32.S32 R3, R3 ;  /* 0x0000000300037245 */ /* 0x000fe40000201400 */
[----:B------:R-:W-:Y:S01]  /*24850*/  I2FP.F32.S32 R4, R4 ;  /* 0x0000000400047245 */ /* 0x000fe20000201400 */
[-C--:B------:R-:W-:Y:S01]  /*24860*/  FFMA.FTZ R20, R0, -R200.reuse, R20 ;  /* 0x800000c800147223 */ /* 0x080fe20000010014 */
[----:B------:R-:W-:Y:S01]  /*24870*/  IABS R5, R5 ;  /* 0x0000000500057213 */ /* 0x000fe20000000000 */
[----:B------:R-:W-:Y:S01]  /*24880*/  FFMA.FTZ R16, R3, -R200, R16 ;  /* 0x800000c803107223 */ /* 0x000fe20000010010 */
[----:B------:R-:W-:Y:S01]  /*24890*/  I2FP.F32.S32 R6, R6 ;  /* 0x0000000600067245 */ /* 0x000fe20000201400 */
[-C--:B------:R-:W-:Y:S01]  /*248a0*/  FFMA.FTZ R18, R4, -R200.reuse, R18 ;  /* 0x800000c804127223 */ /* 0x080fe20000010012 */
[----:B------:R-:W-:Y:S01]  /*248b0*/  I2FP.F32.S32 R5, R5 ;  /* 0x0000000500057245 */ /* 0x000fe20000201400 */
[----:B------:R-:W-:Y:S01]  /*248c0*/  VIADD R0, R202, 0x11 ;  /* 0x00000011ca007836 */ /* 0x000fe20000000000 */
[----:B------:R-:W-:Y:S01]  /*248d0*/  FSEL R3, R16, -INF , !P3 ;  /* 0xff80000010037808 */ /* 0x000fe20005800000 */
[-C--:B------:R-:W-:Y:S01]  /*248e0*/  FFMA.FTZ R19, R6, -R200.reuse, R19 ;  /* 0x800000c806137223 */ /* 0x080fe20000010013 */
[----:B------:R-:W-:Y:S01]  /*248f0*/  FSEL R4, R18, -INF , !P2 ;  /* 0xff80000012047808 */ /* 0x000fe20005000000 */
[----:B------:R-:W-:Y:S01]  /*24900*/  FFMA.FTZ R17, R5, -R200, R17 ;  /* 0x800000c805117223 */ /* 0x000fe20000010011 */
[----:B------:R-:W-:Y:S01]  /*24910*/  FSEL R14, R13, -INF , !P1 ;  /* 0xff8000000d0e7808 */ /* 0x000fe20004800000 */
[----:B------:R1:W-:Y:S01]  /*24920*/  STL [R1+0x4c], R3 ;  /* 0x00004c0301007387 */ /* 0x0003e20000100800 */
[----:B------:R-:W-:Y:S01]  /*24930*/  FSEL R15, R15, -INF , !P0 ;  /* 0xff8000000f0f7808 */ /* 0x000fe20004000000 */
[----:B------:R-:W-:Y:S01]  /*24940*/  IMAD.MOV.U32 R16, RZ, RZ, R241 ;  /* 0x000000ffff107224 */ /* 0x000fe200078e00f1 */
[C---:B------:R-:W-:Y:S01]  /*24950*/  ISETP.GE.AND P1, PT, R2.reuse, R206, PT ;  /* 0x000000ce0200720c */ /* 0x040fe20003f26270 */
[----:B------:R2:W-:Y:S01]  /*24960*/  STL [R1+0x5c], R4 ;  /* 0x00005c0401007387 */ /* 0x0005e20000100800 */
[C---:B------:R-:W-:Y:S01]  /*24970*/  ISETP.GE.AND P0, PT, R2.reuse, R205, PT ;  /* 0x000000cd0200720c */ /* 0x040fe20003f06270 */
[----:B------:R-:W-:Y:S01]  /*24980*/  IMAD.IADD R6, R209, 0x1, -R0 ;  /* 0x00000001d1067824 */ /* 0x000fe200078e0a00 */
[----:B------:R-:W-:Y:S01]  /*24990*/  ISETP.GE.AND P3, PT, R2, R204, PT ;  /* 0x000000cc0200720c */ /* 0x000fe20003f66270 */
[----:B------:R-:W-:Y:S01]  /*249a0*/  IMAD.IADD R5, R210, 0x1, -R2 ;  /* 0x00000001d2057824 */ /* 0x000fe200078e0a02 */
[C---:B------:R-:W-:Y:S01]  /*249b0*/  ISETP.GE.AND P2, PT, R2.reuse, R203, PT ;  /* 0x000000cb0200720c */ /* 0x040fe20003f46270 */
[----:B------:R-:W-:Y:S01]  /*249c0*/  IMAD.MOV.U32 R18, RZ, RZ, R242 ;  /* 0x000000ffff127224 */ /* 0x000fe200078e00f2 */
[----:B------:R-:W-:Y:S02]  /*249d0*/  IABS R7, R7 ;  /* 0x0000000700077213 */ /* 0x000fe40000000000 */
[C---:B------:R-:W-:Y:S02]  /*249e0*/  ISETP.GE.OR P1, PT, R2.reuse, R214, !P1 ;  /* 0x000000d60200720c */ /* 0x040fe40004f26670 */
[C---:B------:R-:W-:Y:S02]  /*249f0*/  ISETP.GE.OR P0, PT, R2.reuse, R213, !P0 ;  /* 0x000000d50200720c */ /* 0x040fe40004706670 */
[C---:B------:R-:W-:Y:S02]  /*24a00*/  ISETP.GE.OR P3, PT, R2.reuse, R212, !P3 ;  /* 0x000000d40200720c */ /* 0x040fe40005f66670 */
[----:B------:R-:W-:Y:S02]  /*24a10*/  ISETP.GE.OR P2, PT, R2, R211, !P2 ;  /* 0x000000d30200720c */ /* 0x000fe40005746670 */
[----:B------:R-:W-:Y:S01]  /*24a20*/  FSEL R13, R17, -INF , !P6 ;  /* 0xff800000110d7808 */ /* 0x000fe20007000000 */
[----:B------:R-:W-:Y:S01]  /*24a30*/  IMAD.MOV.U32 R17, RZ, RZ, R240 ;  /* 0x000000ffff117224 */ /* 0x000fe200078e00f0 */
[----:B------:R-:W-:Y:S01]  /*24a40*/  ISETP.GE.AND P6, PT, R0, R206, PT ;  /* 0x000000ce0000720c */ /* 0x000fe20003fc6270 */
[----:B-1----:R-:W-:Y:S01]  /*24a50*/  IMAD.IADD R3, R209, 0x1, -R2 ;  /* 0x00000001d1037824 */ /* 0x002fe200078e0a02 */
[----:B------:R-:W-:Y:S01]  /*24a60*/  IABS R2, R6 ;  /* 0x0000000600027213 */ /* 0x000fe20000000000 */
[----:B------:R-:W-:Y:S01]  /*24a70*/  STL [R1+0x40], R13 ;  /* 0x0000400d01007387 */ /* 0x000fe20000100800 */
[----:B------:R-:W-:Y:S01]  /*24a80*/  IABS R6, R5 ;  /* 0x0000000500067213 */ /* 0x000fe20000000000 */
[----:B------:R-:W-:Y:S01]  /*24a90*/  IMAD.MOV.U32 R5, RZ, RZ, R7 ;  /* 0x000000ffff057224 */ /* 0x000fe200078e0007 */
[----:B------:R-:W-:Y:S01]  /*24aa0*/  IABS R8, R3 ;  /* 0x0000000300087213 */ /* 0x000fe20000000000 */
[----:B--2---:R-:W-:Y:S01]  /*24ab0*/  IMAD.IADD R4, R207, 0x1, -R0 ;  /* 0x00000001cf047824 */ /* 0x004fe200078e0a00 */
[----:B------:R-:W-:Y:S02]  /*24ac0*/  I2FP.F32.S32 R6, R6 ;  /* 0x0000000600067245 */ /* 0x000fe40000201400 */
[----:B------:R-:W-:Y:S02]  /*24ad0*/  I2FP.F32.S32 R5, R5 ;  /* 0x0000000500057245 */ /* 0x000fe40000201400 */
[----:B------:R-:W-:Y:S01]  /*24ae0*/  IABS R3, R4 ;  /* 0x0000000400037213 */ /* 0x000fe20000000000 */
[----:B------:R-:W-:Y:S01]  /*24af0*/  FFMA.FTZ R26, R6, -R200, R26 ;  /* 0x800000c8061a7223 */ /* 0x000fe2000001001a */
[----:B------:R-:W-:Y:S01]  /*24b00*/  ISETP.GE.OR P6, PT, R0, R214, !P6 ;  /* 0x000000d60000720c */ /* 0x000fe200077c6670 */
[----:B------:R-:W-:Y:S01]  /*24b10*/  FFMA.FTZ R24, R5, -R200, R24 ;  /* 0x800000c805187223 */ /* 0x000fe20000010018 */
[----:B------:R-:W-:Y:S01]  /*24b20*/  FSEL R5, R20, -INF , !P1 ;  /* 0xff80000014057808 */ /* 0x000fe20004800000 */
[----:B------:R-:W-:Y:S01]  /*24b30*/  IMAD.MOV.U32 R4, RZ, RZ, R8 ;  /* 0x000000ffff047224 */ /* 0x000fe200078e0008 */
[----:B------:R-:W-:Y:S01]  /*24b40*/  I2FP.F32.S32 R3, R3 ;  /* 0x0000000300037245 */ /* 0x000fe20000201400 */
[----:B------:R-:W-:Y:S01]  /*24b50*/  IMAD.IADD R6, R208, 0x1, -R0 ;  /* 0x00000001d0067824 */ /* 0x000fe200078e0a00 */
[C---:B------:R-:W-:Y:S02]  /*24b60*/  ISETP.GE.AND P1, PT, R0.reuse, R204, PT ;  /* 0x000000cc0000720c */ /* 0x040fe40003f26270 */
[----:B------:R-:W-:Y:S01]  /*24b70*/  I2FP.F32.S32 R4, R4 ;  /* 0x0000000400047245 */ /* 0x000fe20000201400 */
[----:B------:R-:W-:Y:S01]  /*24b80*/  FFMA.FTZ R21, R3, -R200, R21 ;  /* 0x800000c803157223 */ /* 0x000fe20000010015 */
[----:B------:R-:W-:Y:S01]  /*24b90*/  ISETP.GE.OR P1, PT, R0, R212, !P1 ;  /* 0x000000d40000720c */ /* 0x000fe20004f26670 */
[----:B------:R-:W-:Y:S01]  /*24ba0*/  VIADD R3, R202, 0x18 ;  /* 0x00000018ca037836 */ /* 0x000fe20000000000 */
[----:B------:R-:W-:Y:S01]  /*24bb0*/  I2FP.F32.S32 R2, R2 ;  /* 0x0000000200027245 */ /* 0x000fe20000201400 */
[-C--:B------:R-:W-:Y:S01]  /*24bc0*/  FFMA.FTZ R22, R4, -R200.reuse, R22 ;  /* 0x800000c804167223 */ /* 0x080fe20000010016 */
[----:B------:R-:W-:Y:S01]  /*24bd0*/  FSEL R4, R19, -INF , !P5 ;  /* 0xff80000013047808 */ /* 0x000fe20006800000 */
[----:B------:R-:W-:Y:S01]  /*24be0*/  IMAD.MOV.U32 R19, RZ, RZ, R239 ;  /* 0x000000ffff137224 */ /* 0x000fe200078e00ef */
[----:B------:R-:W-:Y:S01]  /*24bf0*/  ISETP.GE.AND P5, PT, R0, R205, PT ;  /* 0x000000cd0000720c */ /* 0x000fe20003fa6270 */
[----:B------:R-:W-:Y:S01]  /*24c00*/  FFMA.FTZ R23, R2, -R200, R23 ;  /* 0x800000c802177223 */ /* 0x000fe20000010017 */
[----:B------:R-:W-:Y:S01]  /*24c10*/  IABS R7, R6 ;  /* 0x0000000600077213 */ /* 0x000fe20000000000 */
[----:B------:R1:W-:Y:S01]  /*24c20*/  STL [R1+0x48], R4 ;  /* 0x0000480401007387 */ /* 0x0003e20000100800 */
[----:B------:R-:W-:Y:S01]  /*24c30*/  ISETP.GE.OR P5, PT, R0, R213, !P5 ;  /* 0x000000d50000720c */ /* 0x000fe20006fa6670 */
[----:B------:R-:W-:Y:S01]  /*24c40*/  VIADD R2, R202, 0x19 ;  /* 0x00000019ca027836 */ /* 0x000fe20000000000 */
[----:B------:R-:W-:Y:S01]  /*24c50*/  FSEL R20, R26, -INF , !P2 ;  /* 0xff8000001a147808 */ /* 0x000fe20005000000 */
[----:B------:R2:W-:Y:S01]  /*24c60*/  STL [R1+0x3c], R5 ;  /* 0x00003c0501007387 */ /* 0x0005e20000100800 */
[----:B------:R-:W-:Y:S01]  /*24c70*/  ISETP.GE.AND P2, PT, R3, R205, PT ;  /* 0x000000cd0300720c */ /* 0x000fe20003f46270 */
[--C-:B------:R-:W-:Y:S02]  /*24c80*/  IMAD.IADD R6, R208, 0x1, -R2.reuse ;  /* 0x00000001d0067824 */ /* 0x100fe400078e0a02 */
[----:B------:R-:W-:Y:S01]  /*24c90*/  IMAD.IADD R9, R207, 0x1, -R2 ;  /* 0x00000001cf097824 */ /* 0x000fe200078e0a02 */
[----:B------:R-:W-:Y:S02]  /*24ca0*/  ISETP.GE.OR P2, PT, R3, R213, !P2 ;  /* 0x000000d50300720c */ /* 0x000fe40005746670 */
[----:B-1----:R-:W-:Y:S01]  /*24cb0*/  FSEL R4, R22, -INF , !P0 ;  /* 0xff80000016047808 */ /* 0x002fe20004000000 */
[----:B------:R-:W-:Y:S01]  /*24cc0*/  IMAD.MOV.U32 R22, RZ, RZ, R243 ;  /* 0x000000ffff167224 */ /* 0x000fe200078e00f3 */
[----:B------:R-:W-:Y:S01]  /*24cd0*/  ISETP.GE.AND P0, PT, R0, R203, PT ;  /* 0x000000cb0000720c */ /* 0x000fe20003f06270 */
[----:B--2---:R-:W-:Y:S02]  /*24ce0*/  IMAD.IADD R5, R210, 0x1, -R3 ;  /* 0x00000001d2057824 */ /* 0x004fe400078e0a03 */
[----:B------:R1:W-:Y:S01]  /*24cf0*/  STL [R1+0x44], R4 ;  /* 0x0000440401007387 */ /* 0x0003e20000100800 */
[----:B------:R-:W-:Y:S01]  /*24d00*/  ISETP.GE.OR P0, PT, R0, R211, !P0 ;  /* 0x000000d30000720c */ /* 0x000fe20004706670 */
[----:B------:R-:W-:Y:S05]  /*24d10*/  IMAD.IADD R0, R210, 0x1, -R0 ;  /* 0x00000001d2007824 */ /* 0x000fea00078e0a00 */
[----:B------:R-:W-:Y:S02]  /*24d20*/  IABS R8, R0 ;  /* 0x0000000000087213 */ /* 0x000fe40000000000 */
[----:B------:R-:W-:Y:S02]  /*24d30*/  IABS R0, R5 ;  /* 0x0000000500007213 */ /* 0x000fe40000000000 */
[----:B------:R-:W-:Y:S02]  /*24d40*/  IABS R5, R6 ;  /* 0x0000000600057213 */ /* 0x000fe40000000000 */
[----:B------:R-:W-:Y:S02]  /*24d50*/  I2FP.F32.S32 R0, R0 ;  /* 0x0000000000007245 */ /* 0x000fe40000201400 */
[----:B------:R-:W-:Y:S02]  /*24d60*/  I2FP.F32.S32 R6, R7 ;  /* 0x0000000700067245 */ /* 0x000fe40000201400 */
[----:B------:R-:W-:Y:S01]  /*24d70*/  I2FP.F32.S32 R7, R8 ;  /* 0x0000000800077245 */ /* 0x000fe20000201400 */
[-C--:B------:R-:W-:Y:S01]  /*24d80*/  FFMA.FTZ R30, R0, -R200.reuse, R30 ;  /* 0x800000c8001e7223 */ /* 0x080fe2000001001e */
[----:B------:R-:W-:Y:S01]  /*24d90*/  FSEL R0, R21, -INF , !P6 ;  /* 0xff80000015007808 */ /* 0x000fe20007000000 */
[-C--:B------:R-:W-:Y:S01]  /*24da0*/  FFMA.FTZ R25, R6, -R200.reuse, R25 ;  /* 0x800000c806197223 */ /* 0x080fe20000010019 */
[----:B------:R-:W-:Y:S01]  /*24db0*/  I2FP.F32.S32 R5, R5 ;  /* 0x0000000500057245 */ /* 0x000fe20000201400 */
[----:B------:R-:W-:Y:S01]  /*24dc0*/  FFMA.FTZ R27, R7, -R200, R27 ;  /* 0x800000c8071b7223 */ /* 0x000fe2000001001b */
[----:B------:R-:W-:Y:S01]  /*24dd0*/  ISETP.GE.AND P6, PT, R3, R204, PT ;  /* 0x000000cc0300720c */ /* 0x000fe20003fc6270 */
[----:B------:R2:W-:Y:S01]  /*24de0*/  STL [R1+0x14], R0 ;  /* 0x0000140001007387 */ /* 0x0005e20000100800 */
[----:B-1----:R-:W-:Y:S02]  /*24df0*/  IMAD.IADD R4, R208, 0x1, -R3 ;  /* 0x00000001d0047824 */ /* 0x002fe400078e0a03 */
[----:B------:R-:W-:Y:S01]  /*24e00*/  FFMA.FTZ R29, R5, -R200, R29 ;  /* 0x800000c8051d7223 */ /* 0x000fe2000001001d */
[----:B------:R-:W-:Y:S01]  /*24e10*/  ISETP.GE.OR P6, PT, R3, R212, !P6 ;  /* 0x000000d40300720c */ /* 0x000fe200077c6670 */
[--C-:B------:R-:W-:Y:S01]  /*24e20*/  IMAD.IADD R8, R207, 0x1, -R3.reuse ;  /* 0x00000001cf087824 */ /* 0x100fe200078e0a03 */
[----:B------:R-:W-:Y:S02]  /*24e30*/  FSEL R21, R27, -INF , !P0 ;  /* 0xff8000001b157808 */ /* 0x000fe40004000000 */
[----:B------:R-:W-:Y:S02]  /*24e40*/  IABS R4, R4 ;  /* 0x0000000400047213 */ /* 0x000fe40000000000 */
[C---:B------:R-:W-:Y:S02]  /*24e50*/  ISETP.GE.AND P0, PT, R2.reuse, R203, PT ;  /* 0x000000cb0200720c */ /* 0x040fe40003f06270 */
[----:B------:R-:W-:Y:S02]  /*24e60*/  I2FP.F32.S32 R4, R4 ;  /* 0x0000000400047245 */ /* 0x000fe40000201400 */
[----:B------:R-:W-:Y:S02]  /*24e70*/  ISETP.GE.OR P0, PT, R2, R211, !P0 ;  /* 0x000000d30200720c */ /* 0x000fe40004706670 */
[----:B------:R-:W-:Y:S01]  /*24e80*/  IABS R10, R8 ;  /* 0x00000008000a7213 */ /* 0x000fe20000000000 */
[----:B------:R-:W-:Y:S01]  /*24e90*/  FFMA.FTZ R28, R4, -R200, R28 ;  /* 0x800000c8041c7223 */ /* 0x000fe2000001001c */
[----:B------:R-:W-:Y:S02]  /*24ea0*/  FSEL R4, R23, -INF , !P5 ;  /* 0xff80000017047808 */ /* 0x000fe40006800000 */
[C---:B------:R-:W-:Y:S02]  /*24eb0*/  ISETP.GE.AND P5, PT, R3.reuse, R203, PT ;  /* 0x000000cb0300720c */ /* 0x040fe40003fa6270 */
[----:B------:R-:W-:Y:S01]  /*24ec0*/  IABS R8, R9 ;  /* 0x0000000900087213 */ /* 0x000fe20000000000 */
[----:B------:R-:W-:Y:S01]  /*24ed0*/  STL [R1+0x28], R4 ;  /* 0x0000280401007387 */ /* 0x000fe20000100800 */
[C---:B------:R-:W-:Y:S02]  /*24ee0*/  ISETP.GE.OR P5, PT, R3.reuse, R211, !P5 ;  /* 0x000000d30300720c */ /* 0x040fe40006fa6670 */
[----:B--2---:R-:W-:Y:S01]  /*24ef0*/  FSEL R0, R24, -INF , !P3 ;  /* 0xff80000018007808 */ /* 0x004fe20005800000 */
[----:B------:R-:W1:Y:S01]  /*24f00*/  LDSM.16.M88.4 R4, [R197] ;  /* 0x00000000c504783b */ /* 0x000e620000000200 */
[----:B------:R-:W-:Y:S02]  /*24f10*/  FSEL R172, R30, -INF , !P5 ;  /* 0xff8000001eac7808 */ /* 0x000fe40006800000 */
[C---:B------:R-:W-:Y:S02]  /*24f20*/  ISETP.GE.AND P5, PT, R2.reuse, R205, PT ;  /* 0x000000cd0200720c */ /* 0x040fe40003fa6270 */
[C---:B------:R-:W-:Y:S02]  /*24f30*/  ISETP.GE.AND P3, PT, R3.reuse, R206, PT ;  /* 0x000000ce0300720c */ /* 0x040fe40003f66270 */
[C---:B------:R-:W-:Y:S01]  /*24f40*/  ISETP.GE.OR P5, PT, R2.reuse, R213, !P5 ;  /* 0x000000d50200720c */ /* 0x040fe20006fa6670 */
[----:B------:R2:W-:Y:S01]  /*24f50*/  STL [R1+0x38], R0 ;  /* 0x0000380001007387 */ /* 0x0005e20000100800 */
[----:B------:R-:W-:Y:S01]  /*24f60*/  ISETP.GE.OR P3, PT, R3, R214, !P3 ;  /* 0x000000d60300720c */ /* 0x000fe20005f66670 */
[----:B------:R-:W-:Y:S05]  /*24f70*/  IMAD.IADD R3, R209, 0x1, -R3 ;  /* 0x00000001d1037824 */ /* 0x000fea00078e0a03 */
[----:B------:R-:W-:Y:S02]  /*24f80*/  IABS R3, R3 ;  /* 0x0000000300037213 */ /* 0x000fe40000000000 */
[----:B--2---:R-:W-:Y:S02]  /*24f90*/  FSEL R0, R25, -INF , !P1 ;  /* 0xff80000019007808 */ /* 0x004fe40004800000 */
[C---:B------:R-:W-:Y:S03]  /*24fa0*/  ISETP.GE.AND P1, PT, R2.reuse, R204, PT ;  /* 0x000000cc0200720c */ /* 0x040fe60003f26270 */
[----:B------:R2:W-:Y:S01]  /*24fb0*/  STL [R1+0x34], R0 ;  /* 0x0000340001007387 */ /* 0x0005e20000100800 */
[----:B------:R-:W-:Y:S01]  /*24fc0*/  ISETP.GE.OR P1, PT, R2, R212, !P1 ;  /* 0x000000d40200720c */ /* 0x000fe20004f26670 */
[-C--:B-1----:R-:W-:Y:S06]  /*24fd0*/  HMMA.16816.F32 R36, R176, R4.reuse, R36 ;  /* 0x00000004b024723c */ /* 0x082fec0000001824 */
[C---:B------:R-:W-:Y:S06]  /*24fe0*/  HMMA.16816.F32 R40, R184.reuse, R4, R40 ;  /* 0x00000004b828723c */ /* 0x040fec0000001828 */
[-C--:B------:R-:W-:Y:S05]  /*24ff0*/  HMMA.16816.F32 R44, R184, R6.reuse, R44 ;  /* 0x00000006b82c723c */ /* 0x080fea000000182c */
[----:B------:R-:W-:Y:S01]  /*25000*/  FSEL R4, R29, -INF , !P1 ;  /* 0xff8000001d047808 */ /* 0x000fe20004800000 */
[C---:B------:R-:W-:Y:S05]  /*25010*/  HMMA.16816.F32 R48, R176.reuse, R6, R48 ;  /* 0x00000006b030723c */ /* 0x040fea0000001830 */
[----:B--2---:R-:W-:Y:S02]  /*25020*/  FSEL R0, R28, -INF , !P6 ;  /* 0xff8000001c007808 */ /* 0x004fe40007000000 */
[C---:B------:R-:W-:Y:S03]  /*25030*/  ISETP.GE.AND P6, PT, R2.reuse, R206, PT ;  /* 0x000000ce0200720c */ /* 0x040fe60003fc6270 */
[----:B------:R1:W-:Y:S01]  /*25040*/  STL [R1+0x30], R0 ;  /* 0x0000300001007387 */ /* 0x0003e20000100800 */
[----:B------:R-:W-:Y:S03]  /*25050*/  ISETP.GE.OR P6, PT, R2, R214, !P6 ;  /* 0x000000d60200720c */ /* 0x000fe600077c6670 */
[----:B------:R2:W-:Y:S01]  /*25060*/  STL [R1+0x20], R4 ;  /* 0x0000200401007387 */ /* 0x0005e20000100800 */
[--C-:B-1----:R-:W-:Y:S02]  /*25070*/  IMAD.IADD R0, R210, 0x1, -R2.reuse ;  /* 0x00000001d2007824 */ /* 0x102fe400078e0a02 */
[----:B------:R-:W-:Y:S03]  /*25080*/  IMAD.IADD R2, R209, 0x1, -R2 ;  /* 0x00000001d1027824 */ /* 0x000fe600078e0a02 */
[----:B------:R-:W-:Y:S02]  /*25090*/  IABS R0, R0 ;  /* 0x0000000000007213 */ /* 0x000fe40000000000 */
[----:B------:R-:W-:Y:S02]  /*250a0*/  IABS R9, R2 ;  /* 0x0000000200097213 */ /* 0x000fe40000000000 */
[----:B------:R-:W-:Y:S02]  /*250b0*/  I2FP.F32.S32 R2, R10 ;  /* 0x0000000a00027245 */ /* 0x000fe40000201400 */
[----:B------:R-:W-:Y:S03]  /*250c0*/  I2FP.F32.S32 R0, R0 ;  /* 0x0000000000007245 */ /* 0x000fe60000201400 */
[-C--:B------:R-:W-:Y:S01]  /*250d0*/  FFMA.FTZ R32, R2, -R200.reuse, R32 ;  /* 0x800000c802207223 */ /* 0x080fe20000010020 */
[----:B------:R-:W-:Y:S01]  /*250e0*/  I2FP.F32.S32 R2, R9 ;  /* 0x0000000900027245 */ /* 0x000fe20000201400 */
[-C--:B------:R-:W-:Y:S01]  /*250f0*/  FFMA.FTZ R31, R0, -R200.reuse, R31 ;  /* 0x800000c8001f7223 */ /* 0x080fe2000001001f */
[----:B------:R-:W-:Y:S02]  /*25100*/  I2FP.F32.S32 R0, R3 ;  /* 0x0000000300007245 */ /* 0x000fe40000201400 */
[----:B--2---:R-:W-:Y:S01]  /*25110*/  FSEL R4, R32, -INF , !P3 ;  /* 0xff80000020047808 */ /* 0x004fe20005800000 */
[----:B------:R-:W-:Y:S01]  /*25120*/  FFMA.FTZ R35, R2, -R200, R35 ;  /* 0x800000c802237223 */ /* 0x000fe20000010023 */
[----:B------:R-:W-:Y:S01]  /*25130*/  I2FP.F32.S32 R3, R8 ;  /* 0x0000000800037245 */ /* 0x000fe20000201400 */
[-C--:B------:R-:W-:Y:S01]  /*25140*/  FFMA.FTZ R34, R0, -R200.reuse, R34 ;  /* 0x800000c800227223 */ /* 0x080fe20000010022 */
[----:B------:R-:W-:Y:S01]  /*25150*/  FSEL R173, R31, -INF , !P0 ;  /* 0xff8000001fad7808 */ /* 0x000fe20004000000 */
[----:B------:R1:W-:Y:S01]  /*25160*/  STL [R1+0x8], R4 ;  /* 0x0000080401007387 */ /* 0x0003e20000100800 */
[----:B------:R-:W-:Y:S02]  /*25170*/  VIADD R0, R202, 0x20 ;  /* 0x00000020ca007836 */ /* 0x000fe40000000000 */
[----:B------:R-:W-:Y:S01]  /*25180*/  FFMA.FTZ R33, R3, -R200, R33 ;  /* 0x800000c803217223 */ /* 0x000fe20000010021 */
[----:B------:R-:W-:Y:S01]  /*25190*/  FSEL R5, R34, -INF , !P2 ;  /* 0xff80000022057808 */ /* 0x000fe20005000000 */
[----:B------:R-:W-:Y:S01]  /*251a0*/  VIADD R3, R202, 0x21 ;  /* 0x00000021ca037836 */ /* 0x000fe20000000000 */
[C---:B------:R-:W-:Y:S01]  /*251b0*/  ISETP.GE.AND P0, PT, R0.reuse, R205, PT ;  /* 0x000000cd0000720c */ /* 0x040fe20003f06270 */
[--C-:B------:R-:W-:Y:S01]  /*251c0*/  IMAD.IADD R8, R207, 0x1, -R0.reuse ;  /* 0x00000001cf087824 */ /* 0x100fe200078e0a00 */
[C---:B------:R-:W-:Y:S01]  /*251d0*/  ISETP.GE.AND P1, PT, R0.reuse, R206, PT ;  /* 0x000000ce0000720c */ /* 0x040fe20003f26270 */
[----:B------:R2:W-:Y:S01]  /*251e0*/  STL [R1+0x18], R5 ;  /* 0x0000180501007387 */ /* 0x0005e20000100800 */
[C---:B------:R-:W-:Y:S01]  /*251f0*/  ISETP.GE.OR P0, PT, R0.reuse, R213, !P0 ;  /* 0x000000d50000720c */ /* 0x040fe20004706670 */
[C-C-:B------:R-:W-:Y:S01]  /*25200*/  IMAD.IADD R11, R209.reuse, 0x1, -R3.reuse ;  /* 0x00000001d10b7824 */ /* 0x140fe200078e0a03 */
[----:B------:R-:W-:Y:S01]  /*25210*/  IABS R10, R8 ;  /* 0x00000008000a7213 */ /* 0x000fe20000000000 */
[----:B------:R-:W-:Y:S01]  /*25220*/  IMAD.IADD R2, R209, 0x1, -R0 ;  /* 0x00000001d1027824 */ /* 0x000fe200078e0a00 */
[----:B------:R-:W-:Y:S01]  /*25230*/  ISETP.GE.OR P1, PT, R0, R214, !P1 ;  /* 0x000000d60000720c */ /* 0x000fe20004f26670 */
[----:B------:R-:W-:Y:S01]  /*25240*/  IMAD.IADD R9, R207, 0x1, -R3 ;  /* 0x00000001cf097824 */ /* 0x000fe200078e0a03 */
[----:B------:R-:W-:Y:S02]  /*25250*/  I2FP.F32.S32 R10, R10 ;  /* 0x0000000a000a7245 */ /* 0x000fe40000201400 */
[----:B------:R-:W-:Y:S02]  /*25260*/  IABS R2, R2 ;  /* 0x0000000200027213 */ /* 0x000fe40000000000 */
[----:B------:R-:W-:Y:S01]  /*25270*/  IABS R8, R11 ;  /* 0x0000000b00087213 */ /* 0x000fe20000000000 */
[----:B------:R-:W-:Y:S01]  /*25280*/  FFMA.FTZ R36, R10, -R200, R36 ;  /* 0x800000c80a247223 */ /* 0x000fe20000010024 */
[----:B------:R-:W-:Y:S02]  /*25290*/  I2FP.F32.S32 R2, R2 ;  /* 0x0000000200027245 */ /* 0x000fe40000201400 */
[----:B------:R-:W-:Y:S02]  /*252a0*/  I2FP.F32.S32 R8, R8 ;  /* 0x0000000800087245 */ /* 0x000fe40000201400 */
[----:B-1----:R-:W-:Y:S01]  /*252b0*/  FSEL R4, R33, -INF , !P6 ;  /* 0xff80000021047808 */ /* 0x002fe20007000000 */
[-C--:B------:R-:W-:Y:S01]  /*252c0*/  FFMA.FTZ R38, R2, -R200.reuse, R38 ;  /* 0x800000c802267223 */ /* 0x080fe20000010026 */
[----:B------:R-:W-:Y:S01]  /*252d0*/  IABS R9, R9 ;  /* 0x0000000900097213 */ /* 0x000fe20000000000 */
[----:B------:R-:W-:Y:S01]  /*252e0*/  FFMA.FTZ R39, R8, -R200, R39 ;  /* 0x800000c808277223 */ /* 0x000fe20000010027 */
[----:B------:R-:W-:Y:S01]  /*252f0*/  FSEL R251, R36, -INF , !P1 ;  /* 0xff80000024fb7808 */ /* 0x000fe20004800000 */
[----:B------:R1:W-:Y:S01]  /*25300*/  STL [R1+0x4], R4 ;  /* 0x0000040401007387 */ /* 0x0003e20000100800 */
[----:B------:R-:W-:Y:S01]  /*25310*/  I2FP.F32.S32 R9, R9 ;  /* 0x0000000900097245 */ /* 0x000fe20000201400 */
[----:B------:R-:W-:Y:S01]  /*25320*/  VIADD R2, R202, 0x28 ;  /* 0x00000028ca027836 */ /* 0x000fe20000000000 */
[C---:B------:R-:W-:Y:S01]  /*25330*/  ISETP.GE.AND P6, PT, R3.reuse, R206, PT ;  /* 0x000000ce0300720c */ /* 0x040fe20003fc6270 */
[----:B--2---:R-:W-:Y:S01]  /*25340*/  IMAD.IADD R5, R208, 0x1, -R3 ;  /* 0x00000001d0057824 */ /* 0x004fe200078e0a03 */
[-C--:B------:R-:W-:Y:S01]  /*25350*/  ISETP.GE.AND P1, PT, R3, R204.reuse, PT ;  /* 0x000000cc0300720c */ /* 0x080fe20003f26270 */
[----:B------:R-:W-:Y:S01]  /*25360*/  IMAD.IADD R11, R207, 0x1, -R2 ;  /* 0x00000001cf0b7824 */ /* 0x000fe200078e0a02 */
[----:B------:R-:W-:Y:S01]  /*25370*/  ISETP.GE.AND P3, PT, R0, R204, PT ;  /* 0x000000cc0000720c */ /* 0x000fe20003f66270 */
[----:B------:R-:W-:Y:S01]  /*25380*/  FFMA.FTZ R37, R9, -R200, R37 ;  /* 0x800000c809257223 */ /* 0x000fe20000010025 */
[----:B------:R-:W-:Y:S01]  /*25390*/  IABS R5, R5 ;  /* 0x0000000500057213 */ /* 0x000fe20000000000 */
[----:B------:R-:W-:Y:S01]  /*253a0*/  IMAD.IADD R8, R208, 0x1, -R0 ;  /* 0x00000001d0087824 */ /* 0x000fe200078e0a00 */
[C---:B------:R-:W-:Y:S01]  /*253b0*/  ISETP.GE.AND P2, PT, R0.reuse, R203, PT ;  /* 0x000000cb0000720c */ /* 0x040fe20003f46270 */
[----:B------:R-:W-:Y:S01]  /*253c0*/  IMAD.IADD R10, R209, 0x1, -R2 ;  /* 0x00000001d10a7824 */ /* 0x000fe200078e0a02 */
[----:B------:R-:W-:Y:S01]  /*253d0*/  I2FP.F32.S32 R5, R5 ;  /* 0x0000000500057245 */ /* 0x000fe20000201400 */
[----:B------:R-:W-:Y:S01]  /*253e0*/  IMAD.MOV.U32 R36, RZ, RZ, R238 ;  /* 0x000000ffff247224 */ /* 0x000fe200078e00ee */
[C---:B------:R-:W-:Y:S02]  /*253f0*/  ISETP.GE.OR P6, PT, R3.reuse, R214, !P6 ;  /* 0x000000d60300720c */ /* 0x040fe400077c6670 */
[----:B------:R-:W-:Y:S01]  /*25400*/  ISETP.GE.OR P1, PT, R3, R212, !P1 ;  /* 0x000000d40300720c */ /* 0x000fe20004f26670 */
[----:B------:R-:W-:Y:S01]  /*25410*/  FFMA.FTZ R41, R5, -R200, R41 ;  /* 0x800000c805297223 */ /* 0x000fe20000010029 */
[----:B------:R-:W-:Y:S02]  /*25420*/  IABS R9, R8 ;  /* 0x0000000800097213 */ /* 0x000fe40000000000 */
[C---:B------:R-:W-:Y:S02]  /*25430*/  ISETP.GE.OR P3, PT, R0.reuse, R212, !P3 ;  /* 0x000000d40000720c */ /* 0x040fe40005f66670 */
[----:B------:R-:W-:Y:S02]  /*25440*/  ISETP.GE.OR P2, PT, R0, R211, !P2 ;  /* 0x000000d30000720c */ /* 0x000fe40005746670 */
[----:B-1----:R-:W-:Y:S02]  /*25450*/  FSEL R4, R35, -INF , !P5 ;  /* 0xff80000023047808 */ /* 0x002fe40006800000 */
[----:B------:R-:W-:Y:S02]  /*25460*/  ISETP.GE.AND P5, PT, R3, R205, PT ;  /* 0x000000cd0300720c */ /* 0x000fe40003fa6270 */
[----:B------:R-:W-:Y:S01]  /*25470*/  FSEL R245, R37, -INF , !P6 ;  /* 0xff80000025f57808 */ /* 0x000fe20007000000 */
[----:B------:R1:W-:Y:S01]  /*25480*/  STL [R1+0x10], R4 ;  /* 0x0000100401007387 */ /* 0x0003e20000100800 */
[----:B------:R-:W-:Y:S01]  /*25490*/  ISETP.GE.OR P5, PT, R3, R213, !P5 ;  /* 0x000000d50300720c */ /* 0x000fe20006fa6670 */
[----:B------:R-:W-:Y:S01]  /*254a0*/  IMAD.MOV.U32 R37, RZ, RZ, R236 ;  /* 0x000000ffff257224 */ /* 0x000fe200078e00ec */
[C---:B------:R-:W-:Y:S02]  /*254b0*/  ISETP.GE.AND P6, PT, R2.reuse, R204, PT ;  /* 0x000000cc0200720c */ /* 0x040fe40003fc6270 */
[----:B------:R-:W-:Y:S02]  /*254c0*/  FSEL R249, R39, -INF , !P5 ;  /* 0xff80000027f97808 */ /* 0x000fe40006800000 */
[C---:B------:R-:W-:Y:S02]  /*254d0*/  ISETP.GE.AND P5, PT, R2.reuse, R203, PT ;  /* 0x000000cb0200720c */ /* 0x040fe40003fa6270 */
[C---:B------:R-:W-:Y:S02]  /*254e0*/  ISETP.GE.OR P6, PT, R2.reuse, R212, !P6 ;  /* 0x000000d40200720c */ /* 0x040fe400077c6670 */
[----:B------:R-:W-:Y:S02]  /*254f0*/  ISETP.GE.OR P5, PT, R2, R211, !P5 ;  /* 0x000000d30200720c */ /* 0x000fe40006fa6670 */
[----:B------:R-:W-:Y:S02]  /*25500*/  IABS R10, R10 ;  /* 0x0000000a000a7213 */ /* 0x000fe40000000000 */
[----:B------:R-:W-:Y:S01]  /*25510*/  FSEL R248, R41, -INF , !P1 ;  /* 0xff80000029f87808 */ /* 0x000fe20004800000 */
[----:B------:R-:W-:Y:S01]  /*25520*/  IMAD.MOV.U32 R41, RZ, RZ, R21 ;  /* 0x000000ffff297224 */ /* 0x000fe200078e0015 */
[----:B------:R-:W-:Y:S05]  /*25530*/  I2FP.F32.S32 R10, R10 ;  /* 0x0000000a000a7245 */ /* 0x000fea0000201400 */
[----:B------:R-:W-:Y:S01]  /*25540*/  FFMA.FTZ R50, R10, -R200, R50 ;  /* 0x800000c80a327223 */ /* 0x000fe20000010032 */
[----:B-1----:R-:W-:Y:S01]  /*25550*/  FSEL R4, R38, -INF , !P0 ;  /* 0xff80000026047808 */ /* 0x002fe20004000000 */
[----:B------:R-:W-:Y:S01]  /*25560*/  IMAD.MOV.U32 R38, RZ, RZ, R237 ;  /* 0x000000ffff267224 */ /* 0x000fe200078e00ed */
[C---:B------:R-:W-:Y:S03]  /*25570*/  ISETP.GE.AND P0, PT, R3.reuse, R203, PT ;  /* 0x000000cb0300720c */ /* 0x040fe60003f06270 */
[----:B------:R1:W-:Y:S01]  /*25580*/  STL [R1+0xc], R4 ;  /* 0x00000c0401007387 */ /* 0x0003e20000100800 */
[----:B------:R-:W-:Y:S01]  /*25590*/  ISETP.GE.OR P0, PT, R3, R211, !P0 ;  /* 0x000000d30300720c */ /* 0x000fe20004706670 */
[----:B------:R-:W-:Y:S02]  /*255a0*/  IMAD.IADD R3, R210, 0x1, -R3 ;  /* 0x00000001d2037824 */ /* 0x000fe400078e0a03 */
[----:B------:R-:W2:Y:S03]  /*255b0*/  LDL R39, [R1+0x338] ;  /* 0x0003380001277983 */ /* 0x000ea60000100800 */
[----:B------:R-:W-:Y:S01]  /*255c0*/  IABS R8, R3 ;  /* 0x0000000300087213 */ /* 0x000fe20000000000 */
[----:B------:R-:W-:Y:S03]  /*255d0*/  IMAD.MOV.U32 R3, RZ, RZ, R9 ;  /* 0x000000ffff037224 */ /* 0x000fe600078e0009 */
[----:B------:R-:W-:Y:S02]  /*255e0*/  I2FP.F32.S32 R8, R8 ;  /* 0x0000000800087245 */ /* 0x000fe40000201400 */
[----:B------:R-:W-:Y:S03]  /*255f0*/  I2FP.F32.S32 R3, R3 ;  /* 0x0000000300037245 */ /* 0x000fe60000201400 */
[-C--:B------:R-:W-:Y:S02]  /*25600*/  FFMA.FTZ R43, R8, -R200.reuse, R43 ;  /* 0x800000c8082b7223 */ /* 0x080fe4000001002b */
[----:B------:R-:W-:Y:S01]  /*25610*/  FFMA.FTZ R40, R3, -R200, R40 ;  /* 0x800000c803287223 */ /* 0x000fe20000010028 */
[----:B------:R-:W-:Y:S02]  /*25620*/  VIADD R3, R202, 0x29 ;  /* 0x00000029ca037836 */ /* 0x000fe40000000000 */
[----:B------:R-:W-:Y:S02]  /*25630*/  FSEL R175, R43, -INF , !P0 ;  /* 0xff8000002baf7808 */ /* 0x000fe40004000000 */
[----:B------:R-:W-:Y:S01]  /*25640*/  FSEL R250, R40, -INF , !P3 ;  /* 0xff80000028fa7808 */ /* 0x000fe20005800000 */
[----:B------:R-:W-:Y:S01]  /*25650*/  IMAD.IADD R10, R207, 0x1, -R3 ;  /* 0x00000001cf0a7824 */ /* 0x000fe200078e0a03 */
[----:B------:R-:W-:Y:S01]  /*25660*/  ISETP.GE.AND P3, PT, R2, R206, PT ;  /* 0x000000ce0200720c */ /* 0x000fe20003f66270 */
[----:B-1----:R-:W-:Y:S01]  /*25670*/  IMAD.IADD R4, R210, 0x1, -R0 ;  /* 0x00000001d2047824 */ /* 0x002fe200078e0a00 */
[C---:B------:R-:W-:Y:S01]  /*25680*/  ISETP.GE.AND P1, PT, R3.reuse, R204, PT ;  /* 0x000000cc0300720c */ /* 0x040fe20003f26270 */
[----:B------:R-:W-:Y:S01]  /*25690*/  IMAD.MOV.U32 R40, RZ, RZ, R181 ;  /* 0x000000ffff287224 */ /* 0x000fe200078e00b5 */
[----:B------:R-:W-:Y:S01]  /*256a0*/  ISETP.GE.OR P3, PT, R2, R214, !P3 ;  /* 0x000000d60200720c */ /* 0x000fe20005f66670 */
[--C-:B------:R-:W-:Y:S01]  /*256b0*/  IMAD.IADD R8, R208, 0x1, -R3.reuse ;  /* 0x00000001d0087824 */ /* 0x100fe200078e0a03 */
[----:B------:R-:W-:Y:S01]  /*256c0*/  IABS R4, R4 ;  /* 0x0000000400047213 */ /* 0x000fe20000000000 */
[----:B------:R-:W-:Y:S01]  /*256d0*/  IMAD.IADD R9, R210, 0x1, -R3 ;  /* 0x00000001d2097824 */ /* 0x000fe200078e0a03 */
[C---:B------:R-:W-:Y:S01]  /*256e0*/  ISETP.GE.AND P0, PT, R3.reuse, R203, PT ;  /* 0x000000cb0300720c */ /* 0x040fe20003f06270 */
[----:B------:R-:W-:Y:S01]  /*256f0*/  IMAD.IADD R0, R208, 0x1, -R2 ;  /* 0x00000001d0007824 */ /* 0x000fe200078e0a02 */
[----:B------:R-:W-:Y:S02]  /*25700*/  I2FP.F32.S32 R4, R4 ;  /* 0x0000000400047245 */ /* 0x000fe40000201400 */
[C---:B------:R-:W-:Y:S02]  /*25710*/  ISETP.GE.OR P1, PT, R3.reuse, R212, !P1 ;  /* 0x000000d40300720c */ /* 0x040fe40004f26670 */
[----:B------:R-:W-:Y:S01]  /*25720*/  IABS R0, R0 ;  /* 0x0000000000007213 */ /* 0x000fe20000000000 */
[----:B------:R-:W-:Y:S01]  /*25730*/  FFMA.FTZ R42, R4, -R200, R42 ;  /* 0x800000c8042a7223 */ /* 0x000fe2000001002a */
[C---:B------:R-:W-:Y:S01]  /*25740*/  ISETP.GE.OR P0, PT, R3.reuse, R211, !P0 ;  /* 0x000000d30300720c */ /* 0x040fe20004706670 */
[----:B------:R-:W1:Y:S01]  /*25750*/  LDSM.16.M88.4 R4, [R196] ;  /* 0x00000000c404783b */ /* 0x000e620000000200 */
[----:B------:R-:W-:Y:S02]  /*25760*/  I2FP.F32.S32 R0, R0 ;  /* 0x0000000000007245 */ /* 0x000fe40000201400 */
[----:B------:R-:W-:Y:S02]  /*25770*/  FSEL R174, R42, -INF , !P2 ;  /* 0xff8000002aae7808 */ /* 0x000fe40005000000 */
[----:B------:R-:W-:Y:S01]  /*25780*/  ISETP.GE.AND P2, PT, R2, R205, PT ;  /* 0x000000cd0200720c */ /* 0x000fe20003f46270 */
[----:B------:R-:W-:Y:S01]  /*25790*/  FFMA.FTZ R44, R0, -R200, R44 ;  /* 0x800000c8002c7223 */ /* 0x000fe2000001002c */
[----:B------:R-:W-:Y:S02]  /*257a0*/  IMAD.IADD R0, R210, 0x1, -R2 ;  /* 0x00000001d2007824 */ /* 0x000fe400078e0a02 */
[----:B------:R-:W-:Y:S02]  /*257b0*/  ISETP.GE.OR P2, PT, R2, R213, !P2 ;  /* 0x000000d50200720c */ /* 0x000fe40005746670 */
        /* <DEDUP_REMOVED lines=14> */
[C---:B------:R-:W-:Y:S01]  /*258a0*/  VIADD R0, R202.reuse, 0x31 ;  /* 0x00000031ca007836 */ /* 0x040fe20000000000 */
[----:B------:R-:W-:Y:S01]  /*258b0*/  IABS R11, R10 ;  /* 0x0000000a000b7213 */ /* 0x000fe20000000000 */
[----:B------:R-:W-:Y:S01]  /*258c0*/  VIADD R2, R202, 0x30 ;  /* 0x00000030ca027836 */ /* 0x000fe20000000000 */
[----:B------:R-:W-:Y:S01]  /*258d0*/  FSEL R252, R46, -INF , !P5 ;  /* 0xff8000002efc7808 */ /* 0x000fe20006800000 */
[----:B------:R-:W-:Y:S01]  /*258e0*/  IMAD.IADD R10, R207, 0x1, -R0 ;  /* 0x00000001cf0a7824 */ /* 0x000fe200078e0a00 */
[----:B------:R-:W-:Y:S01]  /*258f0*/  ISETP.GE.AND P5, PT, R3, R205, PT ;  /* 0x000000cd0300720c */ /* 0x000fe20003fa6270 */
[----:B------:R-:W-:Y:S01]  /*25900*/  FFMA.FTZ R48, R9, -R200, R48 ;  /* 0x800000c809307223 */ /* 0x000fe20000010030 */
[----:B------:R-:W-:Y:S01]  /*25910*/  ISETP.GE.OR P6, PT, R3, R214, !P6 ;  /* 0x000000d60300720c */ /* 0x000fe200077c6670 */
[--C-:B------:R-:W-:Y:S01]  /*25920*/  IMAD.IADD R9, R209, 0x1, -R2.reuse ;  /* 0x00000001d1097824 */ /* 0x100fe200078e0a02 */
[----:B------:R-:W-:Y:S01]  /*25930*/  ISETP.GE.OR P5, PT, R3, R213, !P5 ;  /* 0x000000d50300720c */ /* 0x000fe20006fa6670 */
[-C--:B-1----:R-:W-:Y:S03]  /*25940*/  HMMA.16816.F32 R52, R176, R4.reuse, R52 ;  /* 0x00000004b034723c */ /* 0x082fe60000001834 */
[----:B------:R-:W-:Y:S01]  /*25950*/  FSEL R244, R45, -INF , !P1 ;  /* 0xff8000002df47808 */ /* 0x000fe20004800000 */
[----:B------:R-:W-:Y:S01]  /*25960*/  IMAD.IADD R3, R209, 0x1, -R3 ;  /* 0x00000001d1037824 */ /* 0x000fe200078e0a03 */
[----:B------:R-:W-:Y:S01]  /*25970*/  FSEL R246, R47, -INF , !P0 ;  /* 0xff8000002ff67808 */ /* 0x000fe20004000000 */
[C---:B------:R-:W-:Y:S04]  /*25980*/  HMMA.16816.F32 R56, R184.reuse, R4, R56 ;  /* 0x00000004b838723c */ /* 0x040fe80000001838 */
[C---:B------:R-:W-:Y:S01]  /*25990*/  ISETP.GE.AND P1, PT, R2.reuse, R206, PT ;  /* 0x000000ce0200720c */ /* 0x040fe20003f26270 */
[--C-:B------:R-:W-:Y:S01]  /*259a0*/  IMAD.IADD R8, R207, 0x1, -R2.reuse ;  /* 0x00000001cf087824 */ /* 0x100fe200078e0a02 */
[----:B------:R-:W-:Y:S01]  /*259b0*/  IABS R12, R3 ;  /* 0x00000003000c7213 */ /* 0x000fe20000000000 */
[-C--:B------:R-:W-:Y:S03]  /*259c0*/  HMMA.16816.F32 R60, R184, R6.reuse, R60 ;  /* 0x00000006b83c723c */ /* 0x080fe6000000183c */
[----:B------:R-:W-:Y:S01]  /*259d0*/  ISETP.GE.AND P0, PT, R2, R205, PT ;  /* 0x000000cd0200720c */ /* 0x000fe20003f06270 */
[--C-:B------:R-:W-:Y:S01]  /*259e0*/  IMAD.IADD R4, R208, 0x1, -R2.reuse ;  /* 0x00000001d0047824 */ /* 0x100fe200078e0a02 */
[----:B------:R-:W-:Y:S01]  /*259f0*/  IABS R8, R8 ;  /* 0x0000000800087213 */ /* 0x000fe20000000000 */
[C---:B------:R-:W-:Y:S04]  /*25a00*/  HMMA.16816.F32 R64, R176.reuse, R6, R64 ;  /* 0x00000006b040723c */ /* 0x040fe80000001840 */
[----:B------:R-:W-:Y:S01]  /*25a10*/  ISETP.GE.OR P1, PT, R2, R214, !P1 ;  /* 0x000000d60200720c */ /* 0x000fe20004f26670 */
[----:B------:R-:W-:Y:S01]  /*25a20*/  IMAD.IADD R5, R210, 0x1, -R2 ;  /* 0x00000001d2057824 */ /* 0x000fe200078e0a02 */
[----:B------:R-:W-:Y:S02]  /*25a30*/  IABS R3, R9 ;  /* 0x0000000900037213 */ /* 0x000fe40000000000 */
[----:B------:R-:W-:Y:S02]  /*25a40*/  IABS R9, R10 ;  /* 0x0000000a00097213 */ /* 0x000fe40000000000 */
[----:B------:R-:W-:Y:S02]  /*25a50*/  ISETP.GE.OR P0, PT, R2, R213, !P0 ;  /* 0x000000d50200720c */ /* 0x000fe40004706670 */
        /* <DEDUP_REMOVED lines=10> */
[----:B------:R-:W-:Y:S01]  /*25b00*/  ISETP.GE.AND P3, PT, R2, R204, PT ;  /* 0x000000cc0200720c */ /* 0x000fe20003f66270 */
[--C-:B------:R-:W-:Y:S01]  /*25b10*/  IMAD.IADD R8, R208, 0x1, -R0.reuse ;  /* 0x00000001d0087824 */ /* 0x100fe200078e0a00 */
[----:B------:R-:W-:Y:S01]  /*25b20*/  ISETP.GE.AND P2, PT, R2, R203, PT ;  /* 0x000000cb0200720c */ /* 0x000fe20003f46270 */
[--C-:B------:R-:W-:Y:S01]  /*25b30*/  IMAD.IADD R3, R209, 0x1, -R0.reuse ;  /* 0x00000001d1037824 */ /* 0x100fe200078e0a00 */
[----:B------:R-:W-:Y:S02]  /*25b40*/  I2FP.F32.S32 R9, R9 ;  /* 0x0000000900097245 */ /* 0x000fe40000201400 */
[----:B------:R-:W-:Y:S02]  /*25b50*/  FSEL R242, R51, -INF , !P5 ;  /* 0xff80000033f27808 */ /* 0x000fe40006800000 */
[----:B------:R-:W-:Y:S01]  /*25b60*/  FSEL R239, R49, -INF , !P6 ;  /* 0xff80000031ef7808 */ /* 0x000fe20007000000 */
[----:B------:R-:W-:Y:S01]  /*25b70*/  FFMA.FTZ R53, R9, -R200, R53 ;  /* 0x800000c809357223 */ /* 0x000fe20000010035 */
[----:B------:R-:W-:Y:S02]  /*25b80*/  FSEL R50, R52, -INF , !P1 ;  /* 0xff80000034327808 */ /* 0x000fe40004800000 */
[----:B------:R-:W-:Y:S02]  /*25b90*/  FSEL R51, R54, -INF , !P0 ;  /* 0xff80000036337808 */ /* 0x000fe40004000000 */
[C---:B------:R-:W-:Y:S02]  /*25ba0*/  ISETP.GE.OR P3, PT, R2.reuse, R212, !P3 ;  /* 0x000000d40200720c */ /* 0x040fe40005f66670 */
[----:B------:R-:W-:Y:S02]  /*25bb0*/  ISETP.GE.OR P2, PT, R2, R211, !P2 ;  /* 0x000000d30200720c */ /* 0x000fe40005746670 */
[C---:B------:R-:W-:Y:S02]  /*25bc0*/  ISETP.GE.AND P6, PT, R0.reuse, R206, PT ;  /* 0x000000ce0000720c */ /* 0x040fe40003fc6270 */
[C---:B------:R-:W-:Y:S02]  /*25bd0*/  ISETP.GE.AND P5, PT, R0.reuse, R205, PT ;  /* 0x000000cd0000720c */ /* 0x040fe40003fa6270 */
[C---:B------:R-:W-:Y:S02]  /*25be0*/  ISETP.GE.AND P1, PT, R0.reuse, R204, PT ;  /* 0x000000cc0000720c */ /* 0x040fe40003f26270 */
[----:B------:R-:W-:Y:S02]  /*25bf0*/  ISETP.GE.AND P0, PT, R0, R203, PT ;  /* 0x000000cb0000720c */ /* 0x000fe40003f06270 */
[----:B------:R-:W-:Y:S01]  /*25c00*/  IABS R2, R3 ;  /* 0x0000000300027213 */ /* 0x000fe20000000000 */
[----:B------:R-:W-:Y:S01]  /*25c10*/  IMAD.IADD R3, R210, 0x1, -R0 ;  /* 0x00000001d2037824 */ /* 0x000fe200078e0a00 */
[----:B------:R-:W-:Y:S02]  /*25c20*/  IABS R4, R4 ;  /* 0x0000000400047213 */ /* 0x000fe40000000000 */
[----:B------:R-:W-:Y:S02]  /*25c30*/  IABS R9, R8 ;  /* 0x0000000800097213 */ /* 0x000fe40000000000 */
[C---:B------:R-:W-:Y:S02]  /*25c40*/  ISETP.GE.OR P6, PT, R0.reuse, R214, !P6 ;  /* 0x000000d60000720c */ /* 0x040fe400077c6670 */
[C---:B------:R-:W-:Y:S02]  /*25c50*/  ISETP.GE.OR P5, PT, R0.reuse, R213, !P5 ;  /* 0x000000d50000720c */ /* 0x040fe40006fa6670 */
[C---:B------:R-:W-:Y:S02]  /*25c60*/  ISETP.GE.OR P1, PT, R0.reuse, R212, !P1 ;  /* 0x000000d40000720c */ /* 0x040fe40004f26670 */
[----:B------:R-:W-:Y:S02]  /*25c70*/  ISETP.GE.OR P0, PT, R0, R211, !P0 ;  /* 0x000000d30000720c */ /* 0x000fe40004706670 */
[----:B------:R-:W-:Y:S02]  /*25c80*/  I2FP.F32.S32 R0, R2 ;  /* 0x0000000200007245 */ /* 0x000fe40000201400 */
[----:B------:R-:W-:Y:S01]  /*25c90*/  IABS R8, R3 ;  /* 0x0000000300087213 */ /* 0x000fe20000000000 */
[----:B------:R-:W-:Y:S01]  /*25ca0*/  IMAD.MOV.U32 R3, RZ, RZ, R9 ;  /* 0x000000ffff037224 */ /* 0x000fe200078e0009 */
[----:B------:R-:W-:Y:S01]  /*25cb0*/  I2FP.F32.S32 R2, R4 ;  /* 0x0000000400027245 */ /* 0x000fe20000201400 */
[-C--:B------:R-:W-:Y:S01]  /*25cc0*/  FFMA.FTZ R55, R0, -R200.reuse, R55 ;  /* 0x800000c800377223 */ /* 0x080fe20000010037 */
[----:B------:R-:W-:Y:S01]  /*25cd0*/  IABS R5, R5 ;  /* 0x0000000500057213 */ /* 0x000fe20000000000 */
[----:B------:R-:W-:Y:S01]  /*25ce0*/  IMAD.MOV.U32 R4, RZ, RZ, R8 ;  /* 0x000000ffff047224 */ /* 0x000fe200078e0008 */
[----:B------:R-:W-:Y:S01]  /*25cf0*/  FSEL R44, R53, -INF , !P6 ;  /* 0xff800000352c7808 */ /* 0x000fe20007000000 */
[----:B------:R-:W-:Y:S01]  /*25d00*/  FFMA.FTZ R56, R2, -R200, R56 ;  /* 0x800000c802387223 */ /* 0x000fe20000010038 */
[----:B------:R-:W-:Y:S01]  /*25d10*/  I2FP.F32.S32 R2, R3 ;  /* 0x0000000300027245 */ /* 0x000fe20000201400 */
[----:B------:R-:W-:Y:S01]  /*25d20*/  VIADD R3, R202, 0x39 ;  /* 0x00000039ca037836 */ /* 0x000fe20000000000 */
[----:B------:R-:W-:Y:S02]  /*25d30*/  I2FP.F32.S32 R0, R5 ;  /* 0x0000000500007245 */ /* 0x000fe40000201400 */
[----:B------:R-:W-:Y:S01]  /*25d40*/  I2FP.F32.S32 R4, R4 ;  /* 0x0000000400047245 */ /* 0x000fe20000201400 */
[----:B------:R-:W-:Y:S01]  /*25d50*/  IMAD.IADD R8, R208, 0x1, -R3 ;  /* 0x00000001d0087824 */ /* 0x000fe200078e0a03 */
[----:B------:R-:W-:Y:S01]  /*25d60*/  FSEL R46, R55, -INF , !P5 ;  /* 0xff800000372e7808 */ /* 0x000fe20006800000 */
[----:B------:R-:W-:Y:S01]  /*25d70*/  FFMA.FTZ R58, R0, -R200, R58 ;  /* 0x800000c8003a7223 */ /* 0x000fe2000001003a */
[----:B------:R-:W-:Y:S01]  /*25d80*/  FSEL R56, R56, -INF , !P3 ;  /* 0xff80000038387808 */ /* 0x000fe20005800000 */
[----:B------:R-:W-:Y:S01]  /*25d90*/  VIADD R0, R202, 0x38 ;  /* 0x00000038ca007836 */ /* 0x000fe20000000000 */
[----:B------:R-:W-:Y:S01]  /*25da0*/  IABS R12, R8 ;  /* 0x00000008000c7213 */ /* 0x000fe20000000000 */
[----:B------:R-:W-:Y:S01]  /*25db0*/  FFMA.FTZ R57, R2, -R200, R57 ;  /* 0x800000c802397223 */ /* 0x000fe20000010039 */
[----:B------:R-:W-:Y:S01]  /*25dc0*/  FSEL R241, R58, -INF , !P2 ;  /* 0xff8000003af17808 */ /* 0x000fe20005000000 */
[----:B------:R-:W1:Y:S01]  /*25dd0*/  LDSM.16.M88.4 R8, [R195] ;  /* 0x00000000c308783b */ /* 0x000e620000000200 */
[----:B------:R-:W-:Y:S01]  /*25de0*/  ISETP.GE.AND P6, PT, R0, R204, PT ;  /* 0x000000cc0000720c */ /* 0x000fe20003fc6270 */
[--C-:B------:R-:W-:Y:S01]  /*25df0*/  IMAD.IADD R2, R208, 0x1, -R0.reuse ;  /* 0x00000001d0027824 */ /* 0x100fe200078e0a00 */
[----:B------:R-:W-:Y:S01]  /*25e00*/  ISETP.GE.AND P5, PT, R0, R203, PT ;  /* 0x000000cb0000720c */ /* 0x000fe20003fa6270 */
[--C-:B------:R-:W-:Y:S01]  /*25e10*/  IMAD.IADD R5, R210, 0x1, -R0.reuse ;  /* 0x00000001d2057824 */ /* 0x100fe200078e0a00 */
[----:B------:R-:W-:Y:S01]  /*25e20*/  ISETP.GE.OR P6, PT, R0, R212, !P6 ;  /* 0x000000d40000720c */ /* 0x000fe200077c6670 */
[----:B------:R-:W-:Y:S01]  /*25e30*/  IMAD.IADD R6, R207, 0x1, -R0 ;  /* 0x00000001cf067824 */ /* 0x000fe200078e0a00 */
[----:B------:R-:W-:Y:S01]  /*25e40*/  IABS R2, R2 ;  /* 0x0000000200027213 */ /* 0x000fe20000000000 */
[----:B------:R-:W-:Y:S01]  /*25e50*/  FFMA.FTZ R59, R4, -R200, R59 ;  /* 0x800000c8043b7223 */ /* 0x000fe2000001003b */
[----:B------:R-:W-:Y:S01]  /*25e60*/  IABS R5, R5 ;  /* 0x0000000500057213 */ /* 0x000fe20000000000 */
[--C-:B------:R-:W-:Y:S01]  /*25e70*/  IMAD.IADD R4, R210, 0x1, -R3.reuse ;  /* 0x00000001d2047824 */ /* 0x100fe200078e0a03 */
[----:B------:R-:W-:Y:S02]  /*25e80*/  I2FP.F32.S32 R2, R2 ;  /* 0x0000000200027245 */ /* 0x000fe40000201400 */
[----:B------:R-:W-:Y:S02]  /*25e90*/  I2FP.F32.S32 R5, R5 ;  /* 0x0000000500057245 */ /* 0x000fe40000201400 */
[----:B------:R-:W-:Y:S01]  /*25ea0*/  ISETP.GE.OR P5, PT, R0, R211, !P5 ;  /* 0x000000d30000720c */ /* 0x000fe20006fa6670 */
[----:B------:R-:W-:Y:S01]  /*25eb0*/  FFMA.FTZ R60, R2, -R200, R60 ;  /* 0x800000c8023c7223 */ /* 0x000fe2000001003c */
[----:B------:R-:W-:Y:S01]  /*25ec0*/  IABS R4, R4 ;  /* 0x0000000400047213 */ /* 0x000fe20000000000 */
[----:B------:R-:W-:Y:S01]  /*25ed0*/  VIADD R2, R202, 0x40 ;  /* 0x00000040ca027836 */ /* 0x000fe20000000000 */
[----:B------:R-:W-:Y:S01]  /*25ee0*/  FSEL R49, R57, -INF , !P1 ;  /* 0xff80000039317808 */ /* 0x000fe20004800000 */
[----:B------:R-:W-:Y:S01]  /*25ef0*/  FFMA.FTZ R62, R5, -R200, R62 ;  /* 0x800000c8053e7223 */ /* 0x000fe2000001003e */
[----:B------:R-:W-:Y:S01]  /*25f00*/  FSEL R238, R59, -INF , !P0 ;  /* 0xff8000003bee7808 */ /* 0x000fe20004000000 */
[----:B------:R-:W-:Y:S01]  /*25f10*/  IMAD.IADD R5, R207, 0x1, -R3 ;  /* 0x00000001cf057824 */ /* 0x000fe200078e0a03 */
[----:B------:R-:W-:Y:S01]  /*25f20*/  FSEL R48, R60, -INF , !P6 ;  /* 0xff8000003c307808 */ /* 0x000fe20007000000 */
[----:B------:R-:W-:Y:S01]  /*25f30*/  IMAD.MOV.U32 R59, RZ, RZ, R17 ;  /* 0x000000ffff3b7224 */ /* 0x000fe200078e0011 */
[----:B------:R-:W-:Y:S01]  /*25f40*/  FSEL R236, R62, -INF , !P5 ;  /* 0xff8000003eec7808 */ /* 0x000fe20006800000 */
[----:B------:R-:W-:Y:S01]  /*25f50*/  IMAD.MOV.U32 R57, RZ, RZ, R19 ;  /* 0x000000ffff397224 */ /* 0x000fe200078e0013 */
[----:B------:R-:W-:Y:S02]  /*25f60*/  I2FP.F32.S32 R4, R4 ;  /* 0x0000000400047245 */ /* 0x000fe40000201400 */
[C---:B------:R-:W-:Y:S02]  /*25f70*/  ISETP.GE.AND P1, PT, R3.reuse, R204, PT ;  /* 0x000000cc0300720c */ /* 0x040fe40003f26270 */
[C---:B------:R-:W-:Y:S01]  /*25f80*/  ISETP.GE.AND P0, PT, R3.reuse, R203, PT ;  /* 0x000000cb0300720c */ /* 0x040fe20003f06270 */
[----:B------:R-:W-:Y:S01]  /*25f90*/  FFMA.FTZ R63, R4, -R200, R63 ;  /* 0x800000c8043f7223 */ /* 0x000fe2000001003f */
[-C--:B------:R-:W-:Y:S01]  /*25fa0*/  ISETP.GE.AND P6, PT, R3, R206.reuse, PT ;  /* 0x000000ce0300720c */ /* 0x080fe20003fc6270 */
[----:B------:R-:W-:Y:S01]  /*25fb0*/  IMAD.IADD R4, R209, 0x1, -R0 ;  /* 0x00000001d1047824 */ /* 0x000fe200078e0a00 */
        /* <DEDUP_REMOVED lines=10> */
[C---:B------:R-:W-:Y:S01]  /*26060*/  ISETP.GE.OR P3, PT, R0.reuse, R214, !P3 ;  /* 0x000000d60000720c */ /* 0x040fe20005f66670 */
        /* <DEDUP_REMOVED lines=13> */
[----:B------:R-:W-:Y:S01]  /*26140*/  FFMA.FTZ R68, R0, -R200, R68 ;  /* 0x800000c800447223 */ /* 0x000fe20000010044 */
[----:B------:R-:W-:Y:S01]  /*26150*/  I2FP.F32.S32 R12, R12 ;  /* 0x0000000c000c7245 */ /* 0x000fe20000201400 */
[----:B------:R-:W-:Y:S01]  /*26160*/  VIADD R0, R202, 0x41 ;  /* 0x00000041ca007836 */ /* 0x000fe20000000000 */
[----:B------:R-:W-:Y:S01]  /*26170*/  IABS R5, R5 ;  /* 0x0000000500057213 */ /* 0x000fe20000000000 */
[----:B------:R-:W-:Y:S01]  /*26180*/  FFMA.FTZ R64, R3, -R200, R64 ;  /* 0x800000c803407223 */ /* 0x000fe20000010040 */
[----:B------:R-:W-:Y:S01]  /*26190*/  I2FP.F32.S32 R6, R6 ;  /* 0x0000000600067245 */ /* 0x000fe20000201400 */
[----:B------:R-:W-:Y:S01]  /*261a0*/  IMAD.IADD R3, R209, 0x1, -R2 ;  /* 0x00000001d1037824 */ /* 0x000fe200078e0a02 */
[----:B------:R-:W-:Y:S01]  /*261b0*/  I2FP.F32.S32 R5, R5 ;  /* 0x0000000500057245 */ /* 0x000fe20000201400 */
[-C--:B------:R-:W-:Y:S01]  /*261c0*/  FFMA.FTZ R66, R4, -R200.reuse, R66 ;  /* 0x800000c804427223 */ /* 0x080fe20000010042 */
[----:B------:R-:W-:Y:S01]  /*261d0*/  FSEL R237, R63, -INF , !P0 ;  /* 0xff8000003fed7808 */ /* 0x000fe20004000000 */
[----:B------:R-:W-:Y:S01]  /*261e0*/  IMAD.IADD R4, R207, 0x1, -R0 ;  /* 0x00000001cf047824 */ /* 0x000fe200078e0a00 */
[----:B------:R-:W-:Y:S01]  /*261f0*/  IABS R8, R3 ;  /* 0x0000000300087213 */ /* 0x000fe20000000000 */
[-C--:B------:R-:W-:Y:S01]  /*26200*/  FFMA.FTZ R61, R12, -R200.reuse, R61 ;  /* 0x800000c80c3d7223 */ /* 0x080fe2000001003d */
[----:B------:R-:W-:Y:S01]  /*26210*/  FSEL R64, R64, -INF , !P3 ;  /* 0xff80000040407808 */ /* 0x000fe20005800000 */
[----:B------:R-:W-:Y:S01]  /*26220*/  FFMA.FTZ R67, R6, -R200, R67 ;  /* 0x800000c806437223 */ /* 0x000fe20000010043 */
[----:B------:R-:W-:Y:S01]  /*26230*/  IABS R3, R4 ;  /* 0x0000000400037213 */ /* 0x000fe20000000000 */
[----:B------:R-:W-:Y:S01]  /*26240*/  IMAD.MOV.U32 R4, RZ, RZ, R8 ;  /* 0x000000ffff047224 */ /* 0x000fe200078e0008 */
[----:B------:R-:W-:Y:S01]  /*26250*/  FSEL R45, R61, -INF , !P1 ;  /* 0xff8000003d2d7808 */ /* 0x000fe20004800000 */
[----:B------:R-:W-:Y:S01]  /*26260*/  IMAD.IADD R6, R209, 0x1, -R0 ;  /* 0x00000001d1067824 */ /* 0x000fe200078e0a00 */
[----:B------:R-:W-:Y:S01]  /*26270*/  FSEL R66, R66, -INF , !P2 ;  /* 0xff80000042427808 */ /* 0x000fe20005000000 */
[----:B------:R-:W-:Y:S01]  /*26280*/  FFMA.FTZ R65, R5, -R200, R65 ;  /* 0x800000c805417223 */ /* 0x000fe20000010041 */
[----:B------:R-:W-:Y:S01]  /*26290*/  ISETP.GE.AND P1, PT, R2, R206, PT ;  /* 0x000000ce0200720c */ /* 0x000fe20003f26270 */
[----:B------:R-:W-:Y:S01]  /*262a0*/  IMAD.IADD R5, R210, 0x1, -R2 ;  /* 0x00000001d2057824 */ /* 0x000fe200078e0a02 */
[C---:B------:R-:W-:Y:S02]  /*262b0*/  ISETP.GE.AND P0, PT, R2.reuse, R205, PT ;  /* 0x000000cd0200720c */ /* 0x040fe40003f06270 */
[C---:B------:R-:W-:Y:S02]  /*262c0*/  ISETP.GE.AND P3, PT, R2.reuse, R204, PT ;  /* 0x000000cc0200720c */ /* 0x040fe40003f66270 */
[C---:B------:R-:W-:Y:S02]  /*262d0*/  ISETP.GE.AND P2, PT, R2.reuse, R203, PT ;  /* 0x000000cb0200720c */ /* 0x040fe40003f46270 */
[C---:B------:R-:W-:Y:S02]  /*262e0*/  ISETP.GE.OR P1, PT, R2.reuse, R214, !P1 ;  /* 0x000000d60200720c */ /* 0x040fe40004f26670 */
[C---:B------:R-:W-:Y:S02]  /*262f0*/  ISETP.GE.OR P0, PT, R2.reuse, R213, !P0 ;  /* 0x000000d50200720c */ /* 0x040fe40004706670 */
[C---:B------:R-:W-:Y:S02]  /*26300*/  ISETP.GE.OR P3, PT, R2.reuse, R212, !P3 ;  /* 0x000000d40200720c */ /* 0x040fe40005f66670 */
[----:B------:R-:W-:Y:S02]  /*26310*/  ISETP.GE.OR P2, PT, R2, R211, !P2 ;  /* 0x000000d30200720c */ /* 0x000fe40005746670 */
[----:B------:R-:W-:Y:S01]  /*26320*/  I2FP.F32.S32 R4, R4 ;  /* 0x0000000400047245 */ /* 0x000fe20000201400 */
[----:B--2---:R-:W-:Y:S01]  /*26330*/  IMAD.WIDE.U32 R54, R39, -0x326172a9, RZ ;  /* 0xcd9e8d5727367825 */ /* 0x004fe200078e00ff */
[----:B------:R-:W-:Y:S02]  /*26340*/  IABS R2, R6 ;  /* 0x0000000600027213 */ /* 0x000fe40000000000 */
[----:B------:R-:W-:Y:S01]  /*26350*/  IABS R7, R7 ;  /* 0x0000000700077213 */ /* 0x000fe20000000000 */
[----:B------:R-:W-:Y:S01]  /*26360*/  IMAD.MOV.U32 R39, RZ, RZ, R14 ;  /* 0x000000ffff277224 */ /* 0x000fe200078e000e */
[----:B------:R-:W-:Y:S01]  /*26370*/  IABS R6, R5 ;  /* 0x0000000500067213 */ /* 0x000fe20000000000 */
[----:B------:R-:W-:Y:S01]  /*26380*/  STL.64 [R1+0x328], R54 ;  /* 0x0003283601007387 */ /* 0x000fe20000100a00 */
[----:B------:R-:W-:Y:S01]  /*26390*/  I2FP.F32.S32 R3, R3 ;  /* 0x0000000300037245 */ /* 0x000fe20000201400 */
[----:B------:R-:W-:Y:S01]  /*263a0*/  IMAD.MOV.U32 R14, RZ, RZ, R183 ;  /* 0x000000ffff0e7224 */ /* 0x000fe200078e00b7 */
[----:B------:R-:W-:Y:S01]  /*263b0*/  I2FP.F32.S32 R6, R6 ;  /* 0x0000000600067245 */ /* 0x000fe20000201400 */
[----:B------:R-:W-:Y:S01]  /*263c0*/  IMAD.MOV.U32 R5, RZ, RZ, R7 ;  /* 0x000000ffff057224 */ /* 0x000fe200078e0007 */
[----:B------:R-:W-:Y:S01]  /*263d0*/  I2FP.F32.S32 R2, R2 ;  /* 0x0000000200027245 */ /* 0x000fe20000201400 */
[----:B------:R-:W-:Y:S01]  /*263e0*/  IMAD.MOV.U32 R58, RZ, RZ, R14 ;  /* 0x000000ffff3a7224 */ /* 0x000fe200078e000e */
[----:B------:R-:W-:Y:S01]  /*263f0*/  FSEL R65, R65, -INF , !P6 ;  /* 0xff80000041417808 */ /* 0x000fe20007000000 */
[-C--:B------:R-:W-:Y:S01]  /*26400*/  FFMA.FTZ R74, R6, -R200.reuse, R74 ;  /* 0x800000c8064a7223 */ /* 0x080fe2000001004a */
[----:B------:R-:W-:Y:S01]  /*26410*/  FSEL R67, R67, -INF , !P5 ;  /* 0xff80000043437808 */ /* 0x000fe20006800000 */
[----:B------:R-:W-:Y:S01]  /*26420*/  FFMA.FTZ R69, R3, -R200, R69 ;  /* 0x800000c803457223 */ /* 0x000fe20000010045 */
[----:B------:R-:W-:Y:S01]  /*26430*/  FSEL R43, R68, -INF , !P1 ;  /* 0xff800000442b7808 */ /* 0x000fe20004800000 */
[----:B------:R-:W-:Y:S01]  /*26440*/  IMAD.IADD R6, R208, 0x1, -R0 ;  /* 0x00000001d0067824 */ /* 0x000fe200078e0a00 */
[----:B------:R-:W-:Y:S01]  /*26450*/  I2FP.F32.S32 R5, R5 ;  /* 0x0000000500057245 */ /* 0x000fe20000201400 */
[----:B------:R-:W2:Y:S01]  /*26460*/  LDL R68, [R1+0x3c] ;  /* 0x00003c0001447983 */ /* 0x000ea20000100800 */
[----:B------:R-:W-:Y:S01]  /*26470*/  ISETP.GE.AND P6, PT, R0, R206, PT ;  /* 0x000000ce0000720c */ /* 0x000fe20003fc6270 */
[----:B------:R-:W-:Y:S01]  /*26480*/  VIADD R3, R202, 0x48 ;  /* 0x00000048ca037836 */ /* 0x000fe20000000000 */
[C---:B------:R-:W-:Y:S01]  /*26490*/  ISETP.GE.AND P5, PT, R0.reuse, R205, PT ;  /* 0x000000cd0000720c */ /* 0x040fe20003fa6270 */
[----:B------:R-:W-:Y:S01]  /*264a0*/  FFMA.FTZ R72, R5, -R200, R72 ;  /* 0x800000c805487223 */ /* 0x000fe20000010048 */
[----:B------:R-:W-:Y:S01]  /*264b0*/  ISETP.GE.AND P1, PT, R0, R204, PT ;  /* 0x000000cc0000720c */ /* 0x000fe20003f26270 */
[--C-:B------:R-:W-:Y:S01]  /*264c0*/  IMAD.IADD R5, R210, 0x1, -R3.reuse ;  /* 0x00000001d2057824 */ /* 0x100fe200078e0a03 */
[----:B------:R-:W-:Y:S01]  /*264d0*/  ISETP.GE.OR P6, PT, R0, R214, !P6 ;  /* 0x000000d60000720c */ /* 0x000fe200077c6670 */
[----:B------:R-:W-:Y:S01]  /*264e0*/  FFMA.FTZ R70, R4, -R200, R70 ;  /* 0x800000c804467223 */ /* 0x000fe20000010046 */
[----:B------:R-:W-:Y:S01]  /*264f0*/  ISETP.GE.OR P5, PT, R0, R213, !P5 ;  /* 0x000000d50000720c */ /* 0x000fe20006fa6670 */
[----:B------:R-:W-:Y:S01]  /*26500*/  IMAD.IADD R4, R208, 0x1, -R3 ;  /* 0x00000001d0047824 */ /* 0x000fe200078e0a03 */
[----:B------:R-:W-:Y:S01]  /*26510*/  ISETP.GE.OR P1, PT, R0, R212, !P1 ;  /* 0x000000d40000720c */ /* 0x000fe20004f26670 */
[----:B------:R-:W-:Y:S01]  /*26520*/  FFMA.FTZ R71, R2, -R200, R71 ;  /* 0x800000c802477223 */ /* 0x000fe20000010047 */
[----:B------:R-:W-:Y:S01]  /*26530*/  FSEL R70, R70, -INF , !P0 ;  /* 0xff80000046467808 */ /* 0x000fe20004000000 */
[----:B------:R-:W-:Y:S01]  /*26540*/  VIADD R2, R202, 0x49 ;  /* 0x00000049ca027836 */ /* 0x000fe20000000000 */
[----:B------:R-:W-:Y:S01]  /*26550*/  ISETP.GE.AND P0, PT, R0, R203, PT ;  /* 0x000000cb0000720c */ /* 0x000fe20003f06270 */
[----:B------:R-:W-:Y:S01]  /*26560*/  IMAD.MOV.U32 R62, RZ, RZ, R39 ;  /* 0x000000ffff3e7224 */ /* 0x000fe200078e0027 */
[----:B------:R-:W-:Y:S01]  /*26570*/  IABS R7, R6 ;  /* 0x0000000600077213 */ /* 0x000fe20000000000 */
[----:B------:R-:W-:Y:S01]  /*26580*/  IMAD.IADD R6, R208, 0x1, -R2 ;  /* 0x00000001d0067824 */ /* 0x000fe200078e0a02 */
[----:B------:R-:W-:Y:S01]  /*26590*/  ISETP.GE.OR P0, PT, R0, R211, !P0 ;  /* 0x000000d30000720c */ /* 0x000fe20004706670 */
[----:B------:R-:W-:Y:S01]  /*265a0*/  IMAD.IADD R0, R210, 0x1, -R0 ;  /* 0x00000001d2007824 */ /* 0x000fe200078e0a00 */
[----:B------:R-:W-:Y:S01]  /*265b0*/  IABS R4, R4 ;  /* 0x0000000400047213 */ /* 0x000fe20000000000 */
[----:B------:R-:W-:Y:S01]  /*265c0*/  IMAD.IADD R9, R207, 0x1, -R2 ;  /* 0x00000001cf097824 */ /* 0x000fe200078e0a02 */
[----:B------:R-:W-:Y:S02]  /*265d0*/  FSEL R32, R69, -INF , !P6 ;  /* 0xff80000045207808 */ /* 0x000fe40007000000 */
[----:B------:R-:W-:Y:S02]  /*265e0*/  IABS R8, R0 ;  /* 0x0000000000087213 */ /* 0x000fe40000000000 */
        /* <DEDUP_REMOVED lines=9> */
[----:B------:R-:W-:Y:S01]  /*26680*/  I2FP.F32.S32 R0, R0 ;  /* 0x0000000000007245 */ /* 0x000fe20000201400 */
[-C--:B------:R-:W-:Y:S01]  /*26690*/  FFMA.FTZ R76, R4, -R200.reuse, R76 ;  /* 0x800000c8044c7223 */ /* 0x080fe2000001004c */
[----:B------:R-:W-:Y:S01]  /*266a0*/  FSEL R71, R71, -INF , !P5 ;  /* 0xff80000047477808 */ /* 0x000fe20006800000 */
[----:B------:R-:W-:Y:S01]  /*266b0*/  FFMA.FTZ R77, R5, -R200, R77 ;  /* 0x800000c8054d7223 */ /* 0x000fe2000001004d */
[C---:B------:R-:W-:Y:S01]  /*266c0*/  ISETP.GE.AND P6, PT, R3.reuse, R204, PT ;  /* 0x000000cc0300720c */ /* 0x040fe20003fc6270 */
[----:B------:R-:W1:Y:S01]  /*266d0*/  LDSM.16.M88.4 R4, [R194] ;  /* 0x00000000c204783b */ /* 0x000e620000000200 */
[C---:B------:R-:W-:Y:S01]  /*266e0*/  ISETP.GE.AND P5, PT, R3.reuse, R203, PT ;  /* 0x000000cb0300720c */ /* 0x040fe20003fa6270 */
[----:B------:R-:W-:Y:S01]  /*266f0*/  FFMA.FTZ R78, R0, -R200, R78 ;  /* 0x800000c8004e7223 */ /* 0x000fe2000001004e */
[C---:B------:R-:W-:Y:S01]  /*26700*/  ISETP.GE.OR P6, PT, R3.reuse, R212, !P6 ;  /* 0x000000d40300720c */ /* 0x040fe200077c6670 */
[--C-:B------:R-:W-:Y:S01]  /*26710*/  IMAD.IADD R0, R210, 0x1, -R2.reuse ;  /* 0x00000001d2007824 */ /* 0x100fe200078e0a02 */
[C---:B------:R-:W-:Y:S02]  /*26720*/  ISETP.GE.OR P5, PT, R3.reuse, R211, !P5 ;  /* 0x000000d30300720c */ /* 0x040fe40006fa6670 */
[----:B------:R-:W-:Y:S02]  /*26730*/  FSEL R35, R72, -INF , !P3 ;  /* 0xff80000048237808 */ /* 0x000fe40005800000 */
[----:B------:R-:W-:Y:S01]  /*26740*/  FSEL R53, R74, -INF , !P2 ;  /* 0xff8000004a357808 */ /* 0x000fe20005000000 */
[----:B------:R-:W3:Y:S01]  /*26750*/  LDL R72, [R1+0x28] ;  /* 0x0000280001487983 */ /* 0x000ee20000100800 */
[C---:B------:R-:W-:Y:S02]  /*26760*/  ISETP.GE.AND P3, PT, R3.reuse, R206, PT ;  /* 0x000000ce0300720c */ /* 0x040fe40003f66270 */
[----:B------:R-:W-:Y:S01]  /*26770*/  ISETP.GE.AND P2, PT, R3, R205, PT ;  /* 0x000000cd0300720c */ /* 0x000fe20003f46270 */
[----:B------:R-:W4:Y:S01]  /*26780*/  LDL R74, [R1+0x38] ;  /* 0x00003800014a7983 */ /* 0x000f220000100800 */
[----:B------:R-:W-:Y:S02]  /*26790*/  FSEL R34, R73, -INF , !P1 ;  /* 0xff80000049227808 */ /* 0x000fe40004800000 */
[----:B------:R-:W-:Y:S01]  /*267a0*/  FSEL R52, R75, -INF , !P0 ;  /* 0xff8000004b347808 */ /* 0x000fe20004000000 */
[----:B------:R-:W5:Y:S01]  /*267b0*/  LDL R73, [R1+0x44] ;  /* 0x0000440001497983 */ /* 0x000f620000100800 */
[----:B------:R-:W-:Y:S02]  /*267c0*/  FSEL R33, R76, -INF , !P6 ;  /* 0xff8000004c217808 */ /* 0x000fe40007000000 */
[----:B------:R-:W-:Y:S01]  /*267d0*/  FSEL R47, R78, -INF , !P5 ;  /* 0xff8000004e2f7808 */ /* 0x000fe20006800000 */
[----:B------:R-:W2:Y:S01]  /*267e0*/  LDL R75, [R1+0x34] ;  /* 0x00003400014b7983 */ /* 0x000ea20000100800 */
[C---:B------:R-:W-:Y:S02]  /*267f0*/  ISETP.GE.AND P1, PT, R2.reuse, R204, PT ;  /* 0x000000cc0200720c */ /* 0x040fe40003f26270 */
[C---:B------:R-:W-:Y:S01]  /*26800*/  ISETP.GE.AND P0, PT, R2.reuse, R203, PT ;  /* 0x000000cb0200720c */ /* 0x040fe20003f06270 */
[----:B------:R-:W3:Y:S01]  /*26810*/  LDL R78, [R1+0x8] ;  /* 0x00000800014e7983 */ /* 0x000ee20000100800 */
[C---:B------:R-:W-:Y:S02]  /*26820*/  ISETP.GE.AND P6, PT, R2.reuse, R206, PT ;  /* 0x000000ce0200720c */ /* 0x040fe40003fc6270 */
[C---:B------:R-:W-:Y:S01]  /*26830*/  ISETP.GE.AND P5, PT, R2.reuse, R205, PT ;  /* 0x000000cd0200720c */ /* 0x040fe20003fa6270 */
[----:B------:R-:W3:Y:S01]  /*26840*/  LDL R76, [R1+0x4] ;  /* 0x00000400014c7983 */ /* 0x000ee20000100800 */
[C---:B------:R-:W-:Y:S02]  /*26850*/  ISETP.GE.OR P3, PT, R3.reuse, R214, !P3 ;  /* 0x000000d60300720c */ /* 0x040fe40005f66670 */
[----:B------:R-:W-:Y:S01]  /*26860*/  ISETP.GE.OR P2, PT, R3, R213, !P2 ;  /* 0x000000d50300720c */ /* 0x000fe20005746670 */
[C---:B------:R-:W-:Y:S01]  /*26870*/  IMAD.IADD R3, R209.reuse, 0x1, -R3 ;  /* 0x00000001d1037824 */ /* 0x040fe200078e0a03 */
[----:B------:R-:W-:Y:S02]  /*26880*/  IABS R0, R0 ;  /* 0x0000000000007213 */ /* 0x000fe40000000000 */
[C---:B------:R-:W-:Y:S02]  /*26890*/  ISETP.GE.OR P1, PT, R2.reuse, R212, !P1 ;  /* 0x000000d40200720c */ /* 0x040fe40004f26670 */
[C---:B------:R-:W-:Y:S01]  /*268a0*/  ISETP.GE.OR P0, PT, R2.reuse, R211, !P0 ;  /* 0x000000d30200720c */ /* 0x040fe20004706670 */
[-C--:B-1----:R-:W-:Y:S03]  /*268b0*/  HMMA.16816.F32 R84, R176, R4.reuse, R84 ;  /* 0x00000004b054723c */ /* 0x082fe60000001854 */
[C---:B------:R-:W-:Y:S02]  /*268c0*/  ISETP.GE.OR P6, PT, R2.reuse, R214, !P6 ;  /* 0x000000d60200720c */ /* 0x040fe400077c6670 */
[----:B------:R-:W-:Y:S01]  /*268d0*/  ISETP.GE.OR P5, PT, R2, R213, !P5 ;  /* 0x000000d50200720c */ /* 0x000fe20006fa6670 */
[C---:B------:R-:W-:Y:S05]  /*268e0*/  HMMA.16816.F32 R88, R184.reuse, R4, R88 ;  /* 0x00000004b858723c */ /* 0x040fea0000001858 */
[----:B------:R-:W-:Y:S01]  /*268f0*/  IABS R10, R8 ;  /* 0x00000008000a7213 */ /* 0x000fe20000000000 */
[-C--:B------:R-:W-:Y:S05]  /*26900*/  HMMA.16816.F32 R92, R184, R6.reuse, R92 ;  /* 0x00000006b85c723c */ /* 0x080fea000000185c */
[----:B------:R-:W-:Y:S01]  /*26910*/  I2FP.F32.S32 R0, R0 ;  /* 0x0000000000007245 */ /* 0x000fe20000201400 */
[C---:B------:R-:W-:Y:S05]  /*26920*/  HMMA.16816.F32 R96, R176.reuse, R6, R96 ;  /* 0x00000006b060723c */ /* 0x040fea0000001860 */
[----:B------:R-:W-:Y:S01]  /*26930*/  IABS R3, R3 ;  /* 0x0000000300037213 */ /* 0x000fe20000000000 */
[----:B------:R-:W-:Y:S01]  /*26940*/  FFMA.FTZ R79, R0, -R200, R79 ;  /* 0x800000c8004f7223 */ /* 0x000fe2000001004f */
[----:B------:R-:W-:Y:S01]  /*26950*/  IABS R8, R9 ;  /* 0x0000000900087213 */ /* 0x000fe20000000000 */
[----:B------:R-:W-:Y:S03]  /*26960*/  IMAD.IADD R2, R209, 0x1, -R2 ;  /* 0x00000001d1027824 */ /* 0x000fe600078e0a02 */
[----:B------:R-:W-:Y:S02]  /*26970*/  I2FP.F32.S32 R0, R3 ;  /* 0x0000000300007245 */ /* 0x000fe40000201400 */
[----:B------:R-:W-:Y:S02]  /*26980*/  IABS R9, R2 ;  /* 0x0000000200097213 */ /* 0x000fe40000000000 */
[----:B------:R-:W-:Y:S01]  /*26990*/  I2FP.F32.S32 R2, R10 ;  /* 0x0000000a00027245 */ /* 0x000fe20000201400 */
[----:B------:R-:W-:Y:S01]  /*269a0*/  FFMA.FTZ R82, R0, -R200, R82 ;  /* 0x800000c800527223 */ /* 0x000fe20000010052 */
[----:B------:R-:W-:Y:S01]  /*269b0*/  I2FP.F32.S32 R3, R8 ;  /* 0x0000000800037245 */ /* 0x000fe20000201400 */
[----:B------:R-:W-:Y:S01]  /*269c0*/  VIADD R0, R202, 0x50 ;  /* 0x00000050ca007836 */ /* 0x000fe20000000000 */
[----:B------:R-:W-:Y:S01]  /*269d0*/  FSEL R77, R77, -INF , !P1 ;  /* 0xff8000004d4d7808 */ /* 0x000fe20004800000 */
[----:B------:R-:W-:Y:S01]  /*269e0*/  FFMA.FTZ R80, R2, -R200, R80 ;  /* 0x800000c802507223 */ /* 0x000fe20000010050 */
[----:B------:R-:W-:Y:S01]  /*269f0*/  I2FP.F32.S32 R2, R9 ;  /* 0x0000000900027245 */ /* 0x000fe20000201400 */
[--C-:B------:R-:W-:Y:S01]  /*26a00*/  IMAD.IADD R4, R210, 0x1, -R0.reuse ;  /* 0x00000001d2047824 */ /* 0x100fe200078e0a00 */
[----:B------:R-:W-:Y:S01]  /*26a10*/  FSEL R79, R79, -INF , !P0 ;  /* 0xff8000004f4f7808 */ /* 0x000fe20004000000 */
[--C-:B------:R-:W-:Y:S01]  /*26a20*/  IMAD.IADD R8, R207, 0x1, -R0.reuse ;  /* 0x00000001cf087824 */ /* 0x100fe200078e0a00 */
[C---:B------:R-:W-:Y:S01]  /*26a30*/  ISETP.GE.AND P1, PT, R0.reuse, R206, PT ;  /* 0x000000ce0000720c */ /* 0x040fe20003f26270 */
[----:B------:R-:W-:Y:S01]  /*26a40*/  FFMA.FTZ R81, R3, -R200, R81 ;  /* 0x800000c803517223 */ /* 0x000fe20000010051 */
[----:B------:R-:W-:Y:S01]  /*26a50*/  ISETP.GE.AND P0, PT, R0, R205, PT ;  /* 0x000000cd0000720c */ /* 0x000fe20003f06270 */
[----:B------:R-:W-:Y:S01]  /*26a60*/  VIADD R3, R202, 0x51 ;  /* 0x00000051ca037836 */ /* 0x000fe20000000000 */
[----:B------:R-:W-:Y:S01]  /*26a70*/  IABS R10, R8 ;  /* 0x00000008000a7213 */ /* 0x000fe20000000000 */
[----:B------:R-:W-:Y:S01]  /*26a80*/  FFMA.FTZ R83, R2, -R200, R83 ;  /* 0x800000c802537223 */ /* 0x000fe20000010053 */
[----:B------:R-:W-:Y:S01]  /*26a90*/  IABS R4, R4 ;  /* 0x0000000400047213 */ /* 0x000fe20000000000 */
[--C-:B------:R-:W-:Y:S01]  /*26aa0*/  IMAD.IADD R5, R208, 0x1, -R3.reuse ;  /* 0x00000001d0057824 */ /* 0x100fe200078e0a03 */
[----:B------:R-:W-:Y:S01]  /*26ab0*/  I2FP.F32.S32 R10, R10 ;  /* 0x0000000a000a7245 */ /* 0x000fe20000201400 */
[C---:B------:R-:W-:Y:S01]  /*26ac0*/  IMAD.IADD R2, R209.reuse, 0x1, -R0 ;  /* 0x00000001d1027824 */ /* 0x040fe200078e0a00 */
[----:B------:R-:W-:Y:S01]  /*26ad0*/  ISETP.GE.OR P1, PT, R0, R214, !P1 ;  /* 0x000000d60000720c */ /* 0x000fe20004f26670 */
[--C-:B------:R-:W-:Y:S01]  /*26ae0*/  IMAD.IADD R11, R209, 0x1, -R3.reuse ;  /* 0x00000001d10b7824 */ /* 0x100fe200078e0a03 */
[----:B------:R-:W-:Y:S01]  /*26af0*/  IABS R5, R5 ;  /* 0x0000000500057213 */ /* 0x000fe20000000000 */
[----:B------:R-:W-:Y:S01]  /*26b00*/  FFMA.FTZ R84, R10, -R200, R84 ;  /* 0x800000c80a547223 */ /* 0x000fe20000010054 */
[----:B------:R-:W-:Y:S01]  /*26b10*/  IABS R2, R2 ;  /* 0x0000000200027213 */ /* 0x000fe20000000000 */
[C---:B------:R-:W-:Y:S01]  /*26b20*/  IMAD.IADD R9, R207.reuse, 0x1, -R3 ;  /* 0x00000001cf097824 */ /* 0x040fe200078e0a03 */
[----:B------:R-:W-:Y:S02]  /*26b30*/  IABS R8, R11 ;  /* 0x0000000b00087213 */ /* 0x000fe40000000000 */
[----:B------:R-:W-:Y:S02]  /*26b40*/  I2FP.F32.S32 R2, R2 ;  /* 0x0000000200027245 */ /* 0x000fe40000201400 */
[----:B------:R-:W-:Y:S02]  /*26b50*/  I2FP.F32.S32 R8, R8 ;  /* 0x0000000800087245 */ /* 0x000fe40000201400 */
[----:B------:R-:W-:Y:S01]  /*26b60*/  ISETP.GE.OR P0, PT, R0, R213, !P0 ;  /* 0x000000d50000720c */ /* 0x000fe20004706670 */
[----:B------:R-:W-:Y:S01]  /*26b70*/  FFMA.FTZ R86, R2, -R200, R86 ;  /* 0x800000c802567223 */ /* 0x000fe20000010056 */
[----:B------:R-:W-:Y:S01]  /*26b80*/  IABS R9, R9 ;  /* 0x0000000900097213 */ /* 0x000fe20000000000 */
[----:B------:R-:W-:Y:S01]  /*26b90*/  VIADD R2, R202, 0x58 ;  /* 0x00000058ca027836 */ /* 0x000fe20000000000 */
[----:B------:R-:W-:Y:S01]  /*26ba0*/  I2FP.F32.S32 R4, R4 ;  /* 0x0000000400047245 */ /* 0x000fe20000201400 */
[-C--:B------:R-:W-:Y:S01]  /*26bb0*/  FFMA.FTZ R87, R8, -R200.reuse, R87 ;  /* 0x800000c808577223 */ /* 0x080fe20000010057 */
[----:B------:R-:W-:Y:S01]  /*26bc0*/  I2FP.F32.S32 R5, R5 ;  /* 0x0000000500057245 */ /* 0x000fe20000201400 */
[----:B------:R-:W-:Y:S01]  /*26bd0*/  IMAD.IADD R11, R207, 0x1, -R2 ;  /* 0x00000001cf0b7824 */ /* 0x000fe200078e0a02 */
[----:B------:R-:W-:Y:S01]  /*26be0*/  FSEL R29, R81, -INF , !P6 ;  /* 0xff800000511d7808 */ /* 0x000fe20007000000 */
[-C--:B------:R-:W-:Y:S01]  /*26bf0*/  FFMA.FTZ R90, R4, -R200.reuse, R90 ;  /* 0x800000c8045a7223 */ /* 0x080fe2000001005a */
[----:B------:R-:W-:Y:S01]  /*26c00*/  FSEL R31, R83, -INF , !P5 ;  /* 0xff800000531f7808 */ /* 0x000fe20006800000 */
[----:B------:R-:W-:Y:S01]  /*26c10*/  FFMA.FTZ R89, R5, -R200, R89 ;  /* 0x800000c805597223 */ /* 0x000fe20000010059 */
[----:B------:R-:W-:Y:S01]  /*26c20*/  FSEL R28, R84, -INF , !P1 ;  /* 0xff800000541c7808 */ /* 0x000fe20004800000 */
[----:B------:R-:W1:Y:S01]  /*26c30*/  LDSM.16.M88.4 R4, [R193] ;  /* 0x00000000c104783b */ /* 0x000e620000000200 */
[----:B------:R-:W-:Y:S01]  /*26c40*/  FSEL R86, R86, -INF , !P0 ;  /* 0xff80000056567808 */ /* 0x000fe20004000000 */
[----:B------:R-:W-:Y:S01]  /*26c50*/  IMAD.IADD R10, R209, 0x1, -R2 ;  /* 0x00000001d10a7824 */ /* 0x000fe200078e0a02 */
[----:B------:R-:W-:Y:S01]  /*26c60*/  I2FP.F32.S32 R9, R9 ;  /* 0x0000000900097245 */ /* 0x000fe20000201400 */
[----:B------:R-:W-:Y:S01]  /*26c70*/  IMAD.IADD R8, R208, 0x1, -R0 ;  /* 0x00000001d0087824 */ /* 0x000fe200078e0a00 */
[C---:B------:R-:W-:Y:S01]  /*26c80*/  ISETP.GE.AND P6, PT, R3.reuse, R206, PT ;  /* 0x000000ce0300720c */ /* 0x040fe20003fc6270 */
[----:B------:R-:W-:Y:S01]  /*26c90*/  IMAD.MOV.U32 R81, RZ, RZ, R40 ;  /* 0x000000ffff517224 */ /* 0x000fe200078e0028 */
[----:B------:R-:W-:Y:S01]  /*26ca0*/  ISETP.GE.AND P5, PT, R3, R205, PT ;  /* 0x000000cd0300720c */ /* 0x000fe20003fa6270 */
[----:B------:R-:W-:Y:S01]  /*26cb0*/  FFMA.FTZ R85, R9, -R200, R85 ;  /* 0x800000c809557223 */ /* 0x000fe20000010055 */
[CC--:B------:R-:W-:Y:S02]  /*26cc0*/  ISETP.GE.AND P1, PT, R3.reuse, R204.reuse, PT ;  /* 0x000000cc0300720c */ /* 0x0c0fe40003f26270 */
[CC--:B------:R-:W-:Y:S02]  /*26cd0*/  ISETP.GE.AND P0, PT, R3.reuse, R203.reuse, PT ;  /* 0x000000cb0300720c */ /* 0x0c0fe40003f06270 */
[----:B------:R-:W-:Y:S02]  /*26ce0*/  FSEL R80, R80, -INF , !P3 ;  /* 0xff80000050507808 */ /* 0x000fe40005800000 */
[----:B------:R-:W-:Y:S02]  /*26cf0*/  FSEL R82, R82, -INF , !P2 ;  /* 0xff80000052527808 */ /* 0x000fe40005000000 */
[C---:B------:R-:W-:Y:S02]  /*26d00*/  ISETP.GE.AND P3, PT, R0.reuse, R204, PT ;  /* 0x000000cc0000720c */ /* 0x040fe40003f66270 */
[----:B------:R-:W-:Y:S02]  /*26d10*/  ISETP.GE.AND P2, PT, R0, R203, PT ;  /* 0x000000cb0000720c */ /* 0x000fe40003f46270 */
[C---:B------:R-:W-:Y:S02]  /*26d20*/  ISETP.GE.OR P6, PT, R3.reuse, R214, !P6 ;  /* 0x000000d60300720c */ /* 0x040fe400077c6670 */
[C---:B------:R-:W-:Y:S02]  /*26d30*/  ISETP.GE.OR P5, PT, R3.reuse, R213, !P5 ;  /* 0x000000d50300720c */ /* 0x040fe40006fa6670 */
[C---:B------:R-:W-:Y:S02]  /*26d40*/  ISETP.GE.OR P1, PT, R3.reuse, R212, !P1 ;  /* 0x000000d40300720c */ /* 0x040fe40004f26670 */
[-C--:B------:R-:W-:Y:S01]  /*26d50*/  ISETP.GE.OR P0, PT, R3, R211.reuse, !P0 ;  /* 0x000000d30300720c */ /* 0x080fe20004706670 */
[----:B------:R-:W-:Y:S01]  /*26d60*/  IMAD.IADD R3, R210, 0x1, -R3 ;  /* 0x00000001d2037824 */ /* 0x000fe200078e0a03 */
[----:B------:R-:W-:Y:S02]  /*26d70*/  IABS R9, R8 ;  /* 0x0000000800097213 */ /* 0x000fe40000000000 */
[C---:B------:R-:W-:Y:S02]  /*26d80*/  ISETP.GE.OR P3, PT, R0.reuse, R212, !P3 ;  /* 0x000000d40000720c */ /* 0x040fe40005f66670 */
[----:B------:R-:W-:Y:S01]  /*26d90*/  ISETP.GE.OR P2, PT, R0, R211, !P2 ;  /* 0x000000d30000720c */ /* 0x000fe20005746670 */
[----:B------:R-:W-:Y:S01]  /*26da0*/  IMAD.IADD R0, R208, 0x1, -R2 ;  /* 0x00000001d0007824 */ /* 0x000fe200078e0a02 */
[----:B------:R-:W-:Y:S01]  /*26db0*/  IABS R8, R3 ;  /* 0x0000000300087213 */ /* 0x000fe20000000000 */
[----:B------:R-:W-:Y:S01]  /*26dc0*/  IMAD.MOV.U32 R3, RZ, RZ, R9 ;  /* 0x000000ffff037224 */ /* 0x000fe200078e0009 */
[----:B------:R-:W-:Y:S02]  /*26dd0*/  FSEL R85, R85, -INF , !P6 ;  /* 0xff80000055557808 */ /* 0x000fe40007000000 */
[----:B------:R-:W-:Y:S01]  /*26de0*/  IABS R0, R0 ;  /* 0x0000000000007213 */ /* 0x000fe20000000000 */
[-C--:B-1----:R-:W-:Y:S03]  /*26df0*/  HMMA.16816.F32 R100, R176, R4.reuse, R100 ;  /* 0x00000004b064723c */ /* 0x082fe60000001864 */
[----:B------:R-:W-:Y:S02]  /*26e00*/  I2FP.F32.S32 R3, R3 ;  /* 0x0000000300037245 */ /* 0x000fe40000201400 */
[----:B------:R-:W-:Y:S01]  /*26e10*/  I2FP.F32.S32 R0, R0 ;  /* 0x0000000000007245 */ /* 0x000fe20000201400 */
[C---:B------:R-:W-:Y:S04]  /*26e20*/  HMMA.16816.F32 R104, R184.reuse, R4, R104 ;  /* 0x00000004b868723c */ /* 0x040fe80000001868 */
[----:B------:R-:W-:Y:S01]  /*26e30*/  ISETP.GE.AND P6, PT, R2, R204, PT ;  /* 0x000000cc0200720c */ /* 0x000fe20003fc6270 */
[----:B------:R-:W-:Y:S01]  /*26e40*/  FFMA.FTZ R92, R0, -R200, R92 ;  /* 0x800000c8005c7223 */ /* 0x000fe2000001005c */
[----:B------:R-:W-:Y:S01]  /*26e50*/  I2FP.F32.S32 R8, R8 ;  /* 0x0000000800087245 */ /* 0x000fe20000201400 */
[-C--:B------:R-:W-:Y:S03]  /*26e60*/  HMMA.16816.F32 R108, R184, R6.reuse, R108 ;  /* 0x00000006b86c723c */ /* 0x080fe6000000186c */
[C---:B------:R-:W-:Y:S01]  /*26e70*/  ISETP.GE.OR P6, PT, R2.reuse, R212, !P6 ;  /* 0x000000d40200720c */ /* 0x040fe200077c6670 */
[----:B------:R-:W-:Y:S01]  /*26e80*/  FFMA.FTZ R88, R3, -R200, R88 ;  /* 0x800000c803587223 */ /* 0x000fe20000010058 */
[----:B------:R-:W-:Y:S01]  /*26e90*/  FSEL R87, R87, -INF , !P5 ;  /* 0xff80000057577808 */ /* 0x000fe20006800000 */
[C---:B------:R-:W-:Y:S04]  /*26ea0*/  HMMA.16816.F32 R112, R176.reuse, R6, R112 ;  /* 0x00000006b070723c */ /* 0x040fe80000001870 */
[----:B------:R-:W-:Y:S01]  /*26eb0*/  ISETP.GE.AND P5, PT, R2, R203, PT ;  /* 0x000000cb0200720c */ /* 0x000fe20003fa6270 */
[----:B------:R-:W-:Y:S01]  /*26ec0*/  VIADD R3, R202, 0x59 ;  /* 0x00000059ca037836 */ /* 0x000fe20000000000 */
[----:B------:R-:W-:Y:S01]  /*26ed0*/  FSEL R88, R88, -INF , !P3 ;  /* 0xff80000058587808 */ /* 0x000fe20005800000 */
[----:B------:R-:W-:Y:S01]  /*26ee0*/  IMAD.IADD R0, R210, 0x1, -R2 ;  /* 0x00000001d2007824 */ /* 0x000fe200078e0a02 */
[----:B------:R-:W-:Y:S02]  /*26ef0*/  FSEL R30, R90, -INF , !P2 ;  /* 0xff8000005a1e7808 */ /* 0x000fe40005000000 */
[----:B------:R-:W-:Y:S01]  /*26f00*/  ISETP.GE.AND P3, PT, R2, R206, PT ;  /* 0x000000ce0200720c */ /* 0x000fe20003f66270 */
[----:B------:R-:W-:Y:S01]  /*26f10*/  FFMA.FTZ R91, R8, -R200, R91 ;  /* 0x800000c8085b7223 */ /* 0x000fe2000001005b */
[----:B------:R-:W-:Y:S01]  /*26f20*/  ISETP.GE.AND P2, PT, R2, R205, PT ;  /* 0x000000cd0200720c */ /* 0x000fe20003f46270 */
[--C-:B------:R-:W-:Y:S01]  /*26f30*/  IMAD.IADD R8, R208, 0x1, -R3.reuse ;  /* 0x00000001d0087824 */ /* 0x100fe200078e0a03 */
[----:B------:R-:W-:Y:S01]  /*26f40*/  IABS R12, R0 ;  /* 0x00000000000c7213 */ /* 0x000fe20000000000 */
[----:B------:R-:W-:Y:S01]  /*26f50*/  IMAD.IADD R9, R210, 0x1, -R3 ;  /* 0x00000001d2097824 */ /* 0x000fe200078e0a03 */
[C---:B------:R-:W-:Y:S02]  /*26f60*/  ISETP.GE.OR P5, PT, R2.reuse, R211, !P5 ;  /* 0x000000d30200720c */ /* 0x040fe40006fa6670 */
[C---:B------:R-:W-:Y:S02]  /*26f70*/  ISETP.GE.OR P3, PT, R2.reuse, R214, !P3 ;  /* 0x000000d60200720c */ /* 0x040fe40005f66670 */
[----:B------:R-:W-:Y:S02]  /*26f80*/  ISETP.GE.OR P2, PT, R2, R213, !P2 ;  /* 0x000000d50200720c */ /* 0x000fe40005746670 */
[----:B------:R-:W-:Y:S01]  /*26f90*/  IABS R2, R8 ;  /* 0x0000000800027213 */ /* 0x000fe20000000000 */
[----:B------:R-:W-:Y:S01]  /*26fa0*/  IMAD.MOV.U32 R8, RZ, RZ, R12 ;  /* 0x000000ffff087224 */ /* 0x000fe200078e000c */
[----:B------:R-:W-:Y:S02]  /*26fb0*/  IABS R10, R10 ;  /* 0x0000000a000a7213 */ /* 0x000fe40000000000 */
[----:B------:R-:W-:Y:S02]  /*26fc0*/  IABS R0, R9 ;  /* 0x0000000900007213 */ /* 0x000fe40000000000 */
[----:B------:R-:W-:Y:S02]  /*26fd0*/  I2FP.F32.S32 R8, R8 ;  /* 0x0000000800087245 */ /* 0x000fe40000201400 */
[----:B------:R-:W-:Y:S02]  /*26fe0*/  IABS R9, R11 ;  /* 0x0000000b00097213 */ /* 0x000fe40000000000 */
[----:B------:R-:W-:Y:S01]  /*26ff0*/  I2FP.F32.S32 R2, R2 ;  /* 0x0000000200027245 */ /* 0x000fe20000201400 */
[----:B------:R-:W-:Y:S01]  /*27000*/  FFMA.FTZ R94, R8, -R200, R94 ;  /* 0x800000c8085e7223 */ /* 0x000fe2000001005e */
[----:B------:R-:W-:Y:S02]  /*27010*/  I2FP.F32.S32 R10, R10 ;  /* 0x0000000a000a7245 */ /* 0x000fe40000201400 */
[----:B------:R-:W-:Y:S01]  /*27020*/  I2FP.F32.S32 R0, R0 ;  /* 0x0000000000007245 */ /* 0x000fe20000201400 */
[-C--:B------:R-:W-:Y:S01]  /*27030*/  FFMA.FTZ R93, R2, -R200.reuse, R93 ;  /* 0x800000c8025d7223 */ /* 0x080fe2000001005d */
[----:B------:R-:W-:Y:S01]  /*27040*/  FSEL R89, R89, -INF , !P1 ;  /* 0xff80000059597808 */ /* 0x000fe20004800000 */
[----:B------:R-:W-:Y:S01]  /*27050*/  VIADD R2, R202, 0x60 ;  /* 0x00000060ca027836 */ /* 0x000fe20000000000 */
[----:B------:R-:W-:Y:S01]  /*27060*/  FSEL R91, R91, -INF , !P0 ;  /* 0xff8000005b5b7808 */ /* 0x000fe20004000000 */
[----:B------:R-:W-:Y:S01]  /*27070*/  FFMA.FTZ R98, R10, -R200, R98 ;  /* 0x800000c80a627223 */ /* 0x000fe20000010062 */
[----:B------:R-:W-:Y:S01]  /*27080*/  FSEL R26, R92, -INF , !P6 ;  /* 0xff8000005c1a7808 */ /* 0x000fe20007000000 */
[----:B------:R-:W-:Y:S01]  /*27090*/  IMAD.IADD R10, R207, 0x1, -R3 ;  /* 0x00000001cf0a7824 */ /* 0x000fe200078e0a03 */
[----:B------:R-:W-:Y:S01]  /*270a0*/  FSEL R27, R94, -INF , !P5 ;  /* 0xff8000005e1b7808 */ /* 0x000fe20006800000 */
[----:B------:R-:W5:Y:S01]  /*270b0*/  LDL R92, [R1+0x30] ;  /* 0x00003000015c7983 */ /* 0x000f620000100800 */
[----:B------:R-:W-:Y:S01]  /*270c0*/  I2FP.F32.S32 R9, R9 ;  /* 0x0000000900097245 */ /* 0x000fe20000201400 */
[--C-:B------:R-:W-:Y:S01]  /*270d0*/  IMAD.IADD R4, R208, 0x1, -R2.reuse ;  /* 0x00000001d0047824 */ /* 0x100fe200078e0a02 */
[C---:B------:R-:W-:Y:S01]  /*270e0*/  ISETP.GE.AND P1, PT, R3.reuse, R204, PT ;  /* 0x000000cc0300720c */ /* 0x040fe20003f26270 */
[----:B------:R-:W3:Y:S01]  /*270f0*/  LDL R94, [R1+0x20] ;  /* 0x00002000015e7983 */ /* 0x000ee20000100800 */
[C---:B------:R-:W-:Y:S01]  /*27100*/  ISETP.GE.AND P0, PT, R3.reuse, R203, PT ;  /* 0x000000cb0300720c */ /* 0x040fe20003f06270 */
[----:B------:R-:W-:Y:S01]  /*27110*/  IMAD.IADD R5, R210, 0x1, -R2 ;  /* 0x00000001d2057824 */ /* 0x000fe200078e0a02 */
[C---:B------:R-:W-:Y:S01]  /*27120*/  ISETP.GE.AND P6, PT, R3.reuse, R206, PT ;  /* 0x000000ce0300720c */ /* 0x040fe20003fc6270 */
[----:B------:R-:W-:Y:S01]  /*27130*/  FFMA.FTZ R95, R0, -R200, R95 ;  /* 0x800000c8005f7223 */ /* 0x000fe2000001005f */
[C---:B------:R-:W-:Y:S01]  /*27140*/  ISETP.GE.AND P5, PT, R3.reuse, R205, PT ;  /* 0x000000cd0300720c */ /* 0x040fe20003fa6270 */
[----:B------:R-:W-:Y:S01]  /*27150*/  VIADD R0, R202, 0x61 ;  /* 0x00000061ca007836 */ /* 0x000fe20000000000 */
[----:B------:R-:W-:Y:S01]  /*27160*/  ISETP.GE.OR P1, PT, R3, R212, !P1 ;  /* 0x000000d40300720c */ /* 0x000fe20004f26670 */
[----:B------:R-:W-:Y:S01]  /*27170*/  FFMA.FTZ R96, R9, -R200, R96 ;  /* 0x800000c809607223 */ /* 0x000fe20000010060 */
[----:B------:R-:W-:Y:S01]  /*27180*/  ISETP.GE.OR P0, PT, R3, R211, !P0 ;  /* 0x000000d30300720c */ /* 0x000fe20004706670 */
[--C-:B------:R-:W-:Y:S01]  /*27190*/  IMAD.IADD R9, R209, 0x1, -R2.reuse ;  /* 0x00000001d1097824 */ /* 0x100fe200078e0a02 */
[----:B------:R-:W-:Y:S01]  /*271a0*/  ISETP.GE.OR P6, PT, R3, R214, !P6 ;  /* 0x000000d60300720c */ /* 0x000fe200077c6670 */
[----:B------:R-:W-:Y:S01]  /*271b0*/  IMAD.IADD R8, R207, 0x1, -R2 ;  /* 0x00000001cf087824 */ /* 0x000fe200078e0a02 */
        /* <DEDUP_REMOVED lines=10> */
[----:B------:R-:W-:Y:S01]  /*27260*/  LOP3.LUT R12, R219, R224, R54, 0x96, !PT ;  /* 0x000000e0db0c7212 */ /* 0x000fe200078e9636 */
[----:B------:R-:W-:Y:S01]  /*27270*/  IMAD.MOV.U32 R54, RZ, RZ, R20 ;  /* 0x000000ffff367224 */ /* 0x000fe200078e0014 */
[----:B------:R-:W-:Y:S01]  /*27280*/  I2FP.F32.S32 R8, R8 ;  /* 0x0000000800087245 */ /* 0x000fe20000201400 */
[-C--:B------:R-:W-:Y:S01]  /*27290*/  FFMA.FTZ R97, R10, -R200.reuse, R97 ;  /* 0x800000c80a617223 */ /* 0x080fe20000010061 */
[----:B------:R-:W-:Y:S01]  /*272a0*/  I2FP.F32.S32 R3, R3 ;  /* 0x0000000300037245 */ /* 0x000fe20000201400 */
[-C--:B------:R-:W-:Y:S01]  /*272b0*/  FFMA.FTZ R99, R11, -R200.reuse, R99 ;  /* 0x800000c80b637223 */ /* 0x080fe20000010063 */
[----:B------:R-:W-:Y:S01]  /*272c0*/  FSEL R24, R93, -INF , !P1 ;  /* 0xff8000005d187808 */ /* 0x000fe20004800000 */
[----:B------:R-:W-:Y:S01]  /*272d0*/  FFMA.FTZ R100, R8, -R200, R100 ;  /* 0x800000c808647223 */ /* 0x000fe20000010064 */
[----:B------:R-:W-:Y:S01]  /*272e0*/  FSEL R25, R95, -INF , !P0 ;  /* 0xff8000005f197808 */ /* 0x000fe20004000000 */
[----:B------:R-:W3:Y:S01]  /*272f0*/  LDL R93, [R1+0x18] ;  /* 0x00001800015d7983 */ /* 0x000ee20000100800 */
[----:B------:R-:W-:Y:S01]  /*27300*/  ISETP.GE.AND P1, PT, R2, R206, PT ;  /* 0x000000ce0200720c */ /* 0x000fe20003f26270 */
[----:B------:R-:W-:Y:S01]  /*27310*/  IMAD.IADD R8, R208, 0x1, -R0 ;  /* 0x00000001d0087824 */ /* 0x000fe200078e0a00 */
[C---:B------:R-:W-:Y:S01]  /*27320*/  ISETP.GE.AND P0, PT, R2.reuse, R205, PT ;  /* 0x000000cd0200720c */ /* 0x040fe20003f06270 */
[----:B------:R-:W-:Y:S01]  /*27330*/  FFMA.FTZ R102, R3, -R200, R102 ;  /* 0x800000c803667223 */ /* 0x000fe20000010066 */
[C---:B------:R-:W-:Y:S01]  /*27340*/  ISETP.GE.OR P1, PT, R2.reuse, R214, !P1 ;  /* 0x000000d60200720c */ /* 0x040fe20004f26670 */
[--C-:B------:R-:W-:Y:S01]  /*27350*/  IMAD.IADD R3, R209, 0x1, -R0.reuse ;  /* 0x00000001d1037824 */ /* 0x100fe200078e0a00 */
        /* <DEDUP_REMOVED lines=14> */
[----:B------:R-:W-:Y:S02]  /*27440*/  ISETP.GE.OR P2, PT, R2, R211, !P2 ;  /* 0x000000d30200720c */ /* 0x000fe40005746670 */
[----:B------:R-:W-:Y:S02]  /*27450*/  IABS R2, R3 ;  /* 0x0000000300027213 */ /* 0x000fe40000000000 */
[C---:B------:R-:W-:Y:S02]  /*27460*/  ISETP.GE.OR P6, PT, R0.reuse, R214, !P6 ;  /* 0x000000d60000720c */ /* 0x040fe400077c6670 */
[C---:B------:R-:W-:Y:S02]  /*27470*/  ISETP.GE.OR P5, PT, R0.reuse, R213, !P5 ;  /* 0x000000d50000720c */ /* 0x040fe40006fa6670 */
[C---:B------:R-:W-:Y:S02]  /*27480*/  ISETP.GE.OR P1, PT, R0.reuse, R212, !P1 ;  /* 0x000000d40000720c */ /* 0x040fe40004f26670 */
[----:B------:R-:W-:Y:S01]  /*27490*/  ISETP.GE.OR P0, PT, R0, R211, !P0 ;  /* 0x000000d30000720c */ /* 0x000fe20004706670 */
[----:B------:R-:W-:Y:S01]  /*274a0*/  IMAD.IADD R0, R210, 0x1, -R0 ;  /* 0x00000001d2007824 */ /* 0x000fe200078e0a00 */
[----:B------:R-:W-:Y:S02]  /*274b0*/  IABS R3, R4 ;  /* 0x0000000400037213 */ /* 0x000fe40000000000 */
[----:B------:R-:W-:Y:S02]  /*274c0*/  IABS R5, R5 ;  /* 0x0000000500057213 */ /* 0x000fe40000000000 */
[----:B------:R-:W-:Y:S02]  /*274d0*/  I2FP.F32.S32 R3, R3 ;  /* 0x0000000300037245 */ /* 0x000fe40000201400 */
[----:B------:R-:W-:Y:S01]  /*274e0*/  IABS R4, R0 ;  /* 0x0000000000047213 */ /* 0x000fe20000000000 */
[----:B------:R-:W-:Y:S01]  /*274f0*/  IMAD.MOV.U32 R0, RZ, RZ, R5 ;  /* 0x000000ffff007224 */ /* 0x000fe200078e0005 */
[----:B------:R-:W-:Y:S01]  /*27500*/  I2FP.F32.S32 R2, R2 ;  /* 0x0000000200027245 */ /* 0x000fe20000201400 */
[----:B------:R-:W-:Y:S01]  /*27510*/  FFMA.FTZ R104, R3, -R200, R104 ;  /* 0x800000c803687223 */ /* 0x000fe20000010068 */
[----:B------:R-:W-:Y:S01]  /*27520*/  I2FP.F32.S32 R9, R9 ;  /* 0x0000000900097245 */ /* 0x000fe20000201400 */
[----:B------:R-:W-:Y:S01]  /*27530*/  IMAD.MOV.U32 R3, RZ, RZ, R4 ;  /* 0x000000ffff037224 */ /* 0x000fe200078e0004 */
[----:B------:R-:W-:Y:S01]  /*27540*/  I2FP.F32.S32 R0, R0 ;  /* 0x0000000000007245 */ /* 0x000fe20000201400 */
[----:B------:R-:W-:Y:S01]  /*27550*/  FFMA.FTZ R103, R2, -R200, R103 ;  /* 0x800000c802677223 */ /* 0x000fe20000010067 */
[----:B------:R-:W-:Y:S01]  /*27560*/  IABS R8, R8 ;  /* 0x0000000800087213 */ /* 0x000fe20000000000 */
[-C--:B------:R-:W-:Y:S01]  /*27570*/  FFMA.FTZ R101, R9, -R200.reuse, R101 ;  /* 0x800000c809657223 */ /* 0x080fe20000010065 */
[----:B------:R-:W-:Y:S01]  /*27580*/  I2FP.F32.S32 R3, R3 ;  /* 0x0000000300037245 */ /* 0x000fe20000201400 */
[-C--:B------:R-:W-:Y:S01]  /*27590*/  FFMA.FTZ R106, R0, -R200.reuse, R106 ;  /* 0x800000c8006a7223 */ /* 0x080fe2000001006a */
[----:B------:R-:W-:Y:S01]  /*275a0*/  FSEL R103, R103, -INF , !P5 ;  /* 0xff80000067677808 */ /* 0x000fe20006800000 */
[----:B------:R-:W-:Y:S01]  /*275b0*/  IMAD.MOV.U32 R2, RZ, RZ, R8 ;  /* 0x000000ffff027224 */ /* 0x000fe200078e0008 */
[----:B------:R-:W-:Y:S01]  /*275c0*/  FSEL R101, R101, -INF , !P6 ;  /* 0xff80000065657808 */ /* 0x000fe20007000000 */
[----:B------:R-:W-:Y:S01]  /*275d0*/  VIADD R0, R202, 0x69 ;  /* 0x00000069ca007836 */ /* 0x000fe20000000000 */
[----:B------:R-:W-:Y:S01]  /*275e0*/  FSEL R106, R106, -INF , !P2 ;  /* 0xff8000006a6a7808 */ /* 0x000fe20005000000 */
[----:B------:R-:W-:Y:S01]  /*275f0*/  FFMA.FTZ R107, R3, -R200, R107 ;  /* 0x800000c8036b7223 */ /* 0x000fe2000001006b */
[----:B------:R-:W-:Y:S01]  /*27600*/  I2FP.F32.S32 R2, R2 ;  /* 0x0000000200027245 */ /* 0x000fe20000201400 */
[----:B------:R-:W-:Y:S02]  /*27610*/  IMAD.IADD R5, R208, 0x1, -R0 ;  /* 0x00000001d0057824 */ /* 0x000fe400078e0a00 */
[----:B------:R-:W-:Y:S01]  /*27620*/  VIADD R3, R202, 0x68 ;  /* 0x00000068ca037836 */ /* 0x000fe20000000000 */
[----:B------:R-:W-:Y:S01]  /*27630*/  FSEL R107, R107, -INF , !P0 ;  /* 0xff8000006b6b7808 */ /* 0x000fe20004000000 */
[----:B------:R-:W-:Y:S01]  /*27640*/  FFMA.FTZ R105, R2, -R200, R105 ;  /* 0x800000c802697223 */ /* 0x000fe20000010069 */
[----:B------:R-:W-:Y:S01]  /*27650*/  IABS R5, R5 ;  /* 0x0000000500057213 */ /* 0x000fe20000000000 */
[----:B------:R-:W-:Y:S01]  /*27660*/  IMAD.IADD R6, R208, 0x1, -R3 ;  /* 0x00000001d0067824 */ /* 0x000fe200078e0a03 */
[----:B------:R-:W-:Y:S01]  /*27670*/  LOP3.LUT R2, R37, R55, RZ, 0x3c, !PT ;  /* 0x0000003725027212 */ /* 0x000fe200078e3cff */
[----:B------:R-:W-:Y:S01]  /*27680*/  IMAD.MOV.U32 R55, RZ, RZ, R15 ;  /* 0x000000ffff377224 */ /* 0x000fe200078e000f */
[C---:B------:R-:W-:Y:S01]  /*27690*/  ISETP.GE.AND P6, PT, R3.reuse, R204, PT ;  /* 0x000000cc0300720c */ /* 0x040fe20003fc6270 */
[----:B------:R-:W-:Y:S01]  /*276a0*/  IMAD.MOV.U32 R9, RZ, RZ, R5 ;  /* 0x000000ffff097224 */ /* 0x000fe200078e0005 */
[----:B------:R-:W-:Y:S01]  /*276b0*/  IABS R7, R6 ;  /* 0x0000000600077213 */ /* 0x000fe20000000000 */
[----:B------:R-:W-:Y:S01]  /*276c0*/  IMAD.MOV.U32 R219, RZ, RZ, R55 ;  /* 0x000000ffffdb7224 */ /* 0x000fe200078e0037 */
[C---:B------:R-:W-:Y:S01]  /*276d0*/  ISETP.GE.AND P5, PT, R3.reuse, R203, PT ;  /* 0x000000cb0300720c */ /* 0x040fe20003fa6270 */
[----:B------:R-:W3:Y:S01]  /*276e0*/  LDL R55, [R1+0x5c] ;  /* 0x00005c0001377983 */ /* 0x000ee20000100800 */
[C---:B------:R-:W-:Y:S01]  /*276f0*/  ISETP.GE.AND P2, PT, R3.reuse, R205, PT ;  /* 0x000000cd0300720c */ /* 0x040fe20003f46270 */
[----:B------:R-:W-:Y:S01]  /*27700*/  IMAD.IADD R4, R210, 0x1, -R3 ;  /* 0x00000001d2047824 */ /* 0x000fe200078e0a03 */
[C---:B------:R-:W-:Y:S01]  /*27710*/  ISETP.GE.OR P6, PT, R3.reuse, R212, !P6 ;  /* 0x000000d40300720c */ /* 0x040fe200077c6670 */
[----:B------:R-:W-:Y:S01]  /*27720*/  IMAD.MOV.U32 R37, RZ, RZ, R22 ;  /* 0x000000ffff257224 */ /* 0x000fe200078e0016 */
[C---:B------:R-:W-:Y:S01]  /*27730*/  ISETP.GE.OR P5, PT, R3.reuse, R211, !P5 ;  /* 0x000000d30300720c */ /* 0x040fe20006fa6670 */
[----:B------:R-:W-:Y:S01]  /*27740*/  IMAD.MOV.U32 R22, RZ, RZ, R182 ;  /* 0x000000ffff167224 */ /* 0x000fe200078e00b6 */
[----:B------:R-:W-:Y:S01]  /*27750*/  IABS R6, R4 ;  /* 0x0000000400067213 */ /* 0x000fe20000000000 */
[----:B------:R-:W-:Y:S01]  /*27760*/  IMAD.MOV.U32 R4, RZ, RZ, R7 ;  /* 0x000000ffff047224 */ /* 0x000fe200078e0007 */
[C---:B------:R-:W-:Y:S01]  /*27770*/  ISETP.GE.OR P2, PT, R3.reuse, R213, !P2 ;  /* 0x000000d50300720c */ /* 0x040fe20005746670 */
[----:B------:R-:W-:Y:S01]  /*27780*/  IMAD.MOV.U32 R42, RZ, RZ, R22 ;  /* 0x000000ffff2a7224 */ /* 0x000fe200078e0016 */
[----:B------:R-:W-:Y:S01]  /*27790*/  FSEL R22, R104, -INF , !P3 ;  /* 0xff80000068167808 */ /* 0x000fe20005800000 */
[----:B------:R-:W-:Y:S01]  /*277a0*/  IMAD.MOV.U32 R8, RZ, RZ, R6 ;  /* 0x000000ffff087224 */ /* 0x000fe200078e0006 */
[----:B------:R-:W-:Y:S01]  /*277b0*/  I2FP.F32.S32 R10, R4 ;  /* 0x00000004000a7245 */ /* 0x000fe20000201400 */
[----:B------:R-:W3:Y:S01]  /*277c0*/  LDL R104, [R1+0x10] ;  /* 0x0000100001687983 */ /* 0x000ee20000100800 */
[C---:B------:R-:W-:Y:S01]  /*277d0*/  ISETP.GE.AND P3, PT, R3.reuse, R206, PT ;  /* 0x000000ce0300720c */ /* 0x040fe20003f66270 */
[----:B------:R-:W-:Y:S01]  /*277e0*/  IMAD.MOV.U32 R69, RZ, RZ, R42 ;  /* 0x000000ffff457224 */ /* 0x000fe200078e002a */
[----:B------:R-:W-:Y:S01]  /*277f0*/  I2FP.F32.S32 R8, R8 ;  /* 0x0000000800087245 */ /* 0x000fe20000201400 */
[----:B------:R-:W1:Y:S01]  /*27800*/  LDSM.16.M88.4 R4, [R192] ;  /* 0x00000000c004783b */ /* 0x000e620000000200 */
[----:B------:R-:W-:Y:S01]  /*27810*/  ISETP.GE.OR P3, PT, R3, R214, !P3 ;  /* 0x000000d60300720c */ /* 0x000fe20005f66670 */
[----:B------:R-:W-:Y:S04]  /*27820*/  DEPBAR.LE SB0, 0x0 ;  /* 0x000080000000791a */ /* 0x000fe80000000000 */
[----:B------:R-:W-:Y:S01]  /*27830*/  I2FP.F32.S32 R9, R9 ;  /* 0x0000000900097245 */ /* 0x000fe20000201400 */
[----:B------:R-:W-:Y:S01]  /*27840*/  IMAD.WIDE.U32 R182, R2, -0x2daee0ad, RZ ;  /* 0xd2511f5302b67825 */ /* 0x000fe200078e00ff */
[----:B------:R-:W-:Y:S01]  /*27850*/  FSEL R105, R105, -INF , !P1 ;  /* 0xff80000069697808 */ /* 0x000fe20004800000 */
[----:B------:R-:W3:Y:S01]  /*27860*/  LDL R42, [R1+0x4c] ;  /* 0x00004c00012a7983 */ /* 0x000ee20000100800 */
[----:B------:R-:W-:Y:S01]  /*27870*/  ISETP.GE.AND P1, PT, R0, R204, PT ;  /* 0x000000cc0000720c */ /* 0x000fe20003f26270 */
[----:B------:R-:W-:Y:S01]  /*27880*/  IMAD.IADD R2, R210, 0x1, -R0 ;  /* 0x00000001d2027824 */ /* 0x000fe200078e0a00 */
[----:B------:R-:W-:Y:S01]  /*27890*/  LOP3.LUT R180, R183, R180, R222, 0x96, !PT ;  /* 0x000000b4b7b47212 */ /* 0x000fe200078e96de */
[----:B------:R-:W-:Y:S01]  /*278a0*/  BAR.SYNC.DEFER_BLOCKING 0x0 ;  /* 0x0000000000007b1d */ /* 0x000fe20000010000 */
[----:B------:R-:W-:Y:S01]  /*278b0*/  ISETP.GE.AND P0, PT, R0, R203, PT ;  /* 0x000000cb0000720c */ /* 0x000fe20003f06270 */
[----:B------:R-:W-:Y:S01]  /*278c0*/  FFMA.FTZ R110, R8, -R200, R110 ;  /* 0x800000c8086e7223 */ /* 0x000fe2000001006e */
[----:B------:R-:W-:Y:S01]  /*278d0*/  IABS R2, R2 ;  /* 0x0000000200027213 */ /* 0x000fe20000000000 */
[----:B------:R-:W-:Y:S01]  /*278e0*/  IMAD.WIDE.U32 R180, R180, -0x326172a9, RZ ;  /* 0xcd9e8d57b4b47825 */ /* 0x000fe200078e00ff */
[----:B------:R-:W-:Y:S02]  /*278f0*/  ISETP.GE.OR P1, PT, R0, R212, !P1 ;  /* 0x000000d40000720c */ /* 0x000fe40004f26670 */
[----:B------:R-:W-:Y:S01]  /*27900*/  I2FP.F32.S32 R2, R2 ;  /* 0x0000000200027245 */ /* 0x000fe20000201400 */
[----:B------:R-:W-:Y:S01]  /*27910*/  FFMA.FTZ R108, R10, -R200, R108 ;  /* 0x800000c80a6c7223 */ /* 0x000fe2000001006c */
[----:B------:R-:W-:Y:S01]  /*27920*/  LOP3.LUT R11, R181, R221, R218, 0x96, !PT ;  /* 0x000000ddb50b7212 */ /* 0x000fe200078e96da */
[----:B------:R-:W-:Y:S01]  /*27930*/  IMAD.MOV.U32 R218, RZ, RZ, R54 ;  /* 0x000000ffffda7224 */ /* 0x000fe200078e0036 */
[----:B------:R-:W-:Y:S01]  /*27940*/  FSEL R110, R110, -INF , !P5 ;  /* 0xff8000006e6e7808 */ /* 0x000fe20006800000 */
[--C-:B------:R-:W-:Y:S01]  /*27950*/  IMAD.IADD R8, R207, 0x1, -R3.reuse ;  /* 0x00000001cf087824 */ /* 0x100fe200078e0a03 */
[----:B------:R-:W-:Y:S01]  /*27960*/  FSEL R108, R108, -INF , !P6 ;  /* 0xff8000006c6c7808 */ /* 0x000fe20007000000 */
[----:B------:R-:W-:Y:S01]  /*27970*/  IMAD.IADD R3, R209, 0x1, -R3 ;  /* 0x00000001d1037824 */ /* 0x000fe200078e0a03 */
[C---:B------:R-:W-:Y:S01]  /*27980*/  ISETP.GE.AND P6, PT, R0.reuse, R206, PT ;  /* 0x000000ce0000720c */ /* 0x040fe20003fc6270 */
[-C--:B------:R-:W-:Y:S01]  /*27990*/  FFMA.FTZ R109, R9, -R200.reuse, R109 ;  /* 0x800000c8096d7223 */ /* 0x080fe2000001006d */
[----:B------:R-:W-:Y:S01]  /*279a0*/  ISETP.GE.AND P5, PT, R0, R205, PT ;  /* 0x000000cd0000720c */ /* 0x000fe20003fa6270 */
[----:B------:R-:W-:Y:S01]  /*279b0*/  FFMA.FTZ R111, R2, -R200, R111 ;  /* 0x800000c8026f7223 */ /* 0x000fe2000001006f */
[----:B------:R-:W-:Y:S01]  /*279c0*/  IABS R8, R8 ;  /* 0x0000000800087213 */ /* 0x000fe20000000000 */
[----:B------:R-:W-:Y:S01]  /*279d0*/  VIADD R2, R202, 0x70 ;  /* 0x00000070ca027836 */ /* 0x000fe20000000000 */
[----:B------:R-:W-:Y:S01]  /*279e0*/  IABS R3, R3 ;  /* 0x0000000300037213 */ /* 0x000fe20000000000 */
[----:B------:R-:W-:Y:S01]  /*279f0*/  IMAD.IADD R9, R207, 0x1, -R0 ;  /* 0x00000001cf097824 */ /* 0x000fe200078e0a00 */
[C---:B------:R-:W-:Y:S01]  /*27a00*/  ISETP.GE.OR P0, PT, R0.reuse, R211, !P0 ;  /* 0x000000d30000720c */ /* 0x040fe20004706670 */
[----:B------:R-:W3:Y:S01]  /*27a10*/  LDL R54, [R1+0x48] ;  /* 0x0000480001367983 */ /* 0x000ee20000100800 */
[C---:B------:R-:W-:Y:S01]  /*27a20*/  ISETP.GE.OR P6, PT, R0.reuse, R214, !P6 ;  /* 0x000000d60000720c */ /* 0x040fe200077c6670 */
[----:B------:R-:W-:Y:S01]  /*27a30*/  IMAD.MOV.U32 R10, RZ, RZ, R3 ;  /* 0x000000ffff0a7224 */ /* 0x000fe200078e0003 */
[----:B------:R-:W-:Y:S01]  /*27a40*/  I2FP.F32.S32 R8, R8 ;  /* 0x0000000800087245 */ /* 0x000fe20000201400 */
[-C--:B-1----:R-:W-:Y:S05]  /*27a50*/  HMMA.16816.F32 R116, R176, R4.reuse, R116 ;  /* 0x00000004b074723c */ /* 0x082fea0000001874 */
[----:B------:R-:W-:Y:S01]  /*27a60*/  ISETP.GE.OR P5, PT, R0, R213, !P5 ;  /* 0x000000d50000720c */ /* 0x000fe20006fa6670 */
[C---:B------:R-:W-:Y:S05]  /*27a70*/  HMMA.16816.F32 R120, R184.reuse, R4, R120 ;  /* 0x00000004b878723c */ /* 0x040fea0000001878 */
[----:B------:R-:W-:Y:S01]  /*27a80*/  IABS R9, R9 ;  /* 0x0000000900097213 */ /* 0x000fe20000000000 */
[-C--:B------:R-:W-:Y:S01]  /*27a90*/  HMMA.16816.F32 R124, R184, R6.reuse, R124 ;  /* 0x00000006b87c723c */ /* 0x080fe2000000187c */
[----:B------:R-:W3:Y:S04]  /*27aa0*/  LDL R187, [R1+0xc] ;  /* 0x00000c0001bb7983 */ /* 0x000ee80000100800 */
[----:B------:R-:W-:Y:S01]  /*27ab0*/  I2FP.F32.S32 R10, R10 ;  /* 0x0000000a000a7245 */ /* 0x000fe20000201400 */
[----:B------:R-:W-:Y:S01]  /*27ac0*/  HMMA.16816.F32 R128, R176, R6, R128 ;  /* 0x00000006b080723c */ /* 0x000fe20000001880 */
[----:B------:R-:W3:Y:S04]  /*27ad0*/  LDL R7, [R1+0x364] ;  /* 0x0003640001077983 */ /* 0x000ee80000100800 */
[----:B------:R-:W-:Y:S01]  /*27ae0*/  FSEL R109, R109, -INF , !P1 ;  /* 0xff8000006d6d7808 */ /* 0x000fe20004800000 */
[----:B------:R-:W-:Y:S01]  /*27af0*/  IMAD.MOV.U32 R185, RZ, RZ, R58 ;  /* 0x000000ffffb97224 */ /* 0x000fe200078e003a */
[----:B------:R-:W-:Y:S01]  /*27b00*/  FSEL R111, R111, -INF , !P0 ;  /* 0xff8000006f6f7808 */ /* 0x000fe20004000000 */
[----:B------:R-:W3:Y:S01]  /*27b10*/  LDL R58, [R1+0x14] ;  /* 0x00001400013a7983 */ /* 0x000ee20000100800 */
[C---:B------:R-:W-:Y:S02]  /*27b20*/  ISETP.GE.AND P1, PT, R2.reuse, R206, PT ;  /* 0x000000ce0200720c */ /* 0x040fe40003f26270 */
[C---:B------:R-:W-:Y:S01]  /*27b30*/  ISETP.GE.AND P0, PT, R2.reuse, R205, PT ;  /* 0x000000cd0200720c */ /* 0x040fe20003f06270 */
[----:B------:R-:W-:Y:S01]  /*27b40*/  IMAD.IADD R0, R209, 0x1, -R0 ;  /* 0x00000001d1007824 */ /* 0x000fe200078e0a00 */
[C---:B------:R-:W-:Y:S01]  /*27b50*/  ISETP.GE.OR P1, PT, R2.reuse, R214, !P1 ;  /* 0x000000d60200720c */ /* 0x040fe20004f26670 */
[----:B------:R-:W-:Y:S01]  /*27b60*/  IMAD.IADD R3, R207, 0x1, -R2 ;  /* 0x00000001cf037824 */ /* 0x000fe200078e0a02 */
[----:B------:R-:W-:Y:S01]  /*27b70*/  ISETP.GE.OR P0, PT, R2, R213, !P0 ;  /* 0x000000d50200720c */ /* 0x000fe20004706670 */
[----:B------:R-:W-:Y:S01]  /*27b80*/  FFMA.FTZ R112, R8, -R200, R112 ;  /* 0x800000c808707223 */ /* 0x000fe20000010070 */
[----:B------:R-:W-:Y:S01]  /*27b90*/  IABS R8, R0 ;  /* 0x0000000000087213 */ /* 0x000fe20000000000 */
[----:B------:R-:W-:Y:S01]  /*27ba0*/  FFMA.FTZ R114, R10, -R200, R114 ;  /* 0x800000c80a727223 */ /* 0x000fe20000010072 */
[----:B------:R-:W-:Y:S01]  /*27bb0*/  IABS R0, R3 ;  /* 0x0000000300007213 */ /* 0x000fe20000000000 */
[----:B------:R-:W-:Y:S01]  /*27bc0*/  IMAD.MOV.U32 R3, RZ, RZ, R9 ;  /* 0x000000ffff037224 */ /* 0x000fe200078e0009 */
[----:B------:R-:W-:Y:S01]  /*27bd0*/  FSEL R112, R112, -INF , !P3 ;  /* 0xff80000070707808 */ /* 0x000fe20005800000 */
[----:B------:R-:W-:Y:S01]  /*27be0*/  IMAD.MOV.U32 R10, RZ, RZ, R8 ;  /* 0x000000ffff0a7224 */ /* 0x000fe200078e0008 */
[----:B------:R-:W-:Y:S01]  /*27bf0*/  I2FP.F32.S32 R0, R0 ;  /* 0x0000000000007245 */ /* 0x000fe20000201400 */
[----:B------:R-:W-:Y:S01]  /*27c00*/  IMAD.WIDE.U32 R8, R12, -0x2daee0ad, RZ ;  /* 0xd2511f530c087825 */ /* 0x000fe200078e00ff */
[----:B------:R-:W-:Y:S02]  /*27c10*/  I2FP.F32.S32 R3, R3 ;  /* 0x0000000300037245 */ /* 0x000fe40000201400 */
[----:B------:R-:W-:Y:S01]  /*27c20*/  I2FP.F32.S32 R10, R10 ;  /* 0x0000000a000a7245 */ /* 0x000fe20000201400 */
[-C--:B------:R-:W-:Y:S01]  /*27c30*/  FFMA.FTZ R116, R0, -R200.reuse, R116 ;  /* 0x800000c800747223 */ /* 0x080fe20000010074 */
[----:B------:R-:W-:Y:S01]  /*27c40*/  FSEL R114, R114, -INF , !P2 ;  /* 0xff80000072727808 */ /* 0x000fe20005000000 */
[----:B------:R-:W-:Y:S01]  /*27c50*/  FFMA.FTZ R113, R3, -R200, R113 ;  /* 0x800000c803717223 */ /* 0x000fe20000010071 */
[----:B------:R-:W-:Y:S01]  /*27c60*/  ISETP.GE.AND P3, PT, R2, R204, PT ;  /* 0x000000cc0200720c */ /* 0x000fe20003f66270 */
[----:B------:R-:W-:Y:S01]  /*27c70*/  VIADD R3, R202, 0x71 ;  /* 0x00000071ca037836 */ /* 0x000fe20000000000 */
[----:B------:R-:W-:Y:S01]  /*27c80*/  ISETP.GE.AND P2, PT, R2, R203, PT ;  /* 0x000000cb0200720c */ /* 0x000fe20003f46270 */
[----:B------:R-:W-:Y:S01]  /*27c90*/  IMAD.IADD R0, R209, 0x1, -R2 ;  /* 0x00000001d1007824 */ /* 0x000fe200078e0a02 */
[----:B------:R-:W-:Y:S01]  /*27ca0*/  LOP3.LUT R14, R9, R225, R182, 0x96, !PT ;  /* 0x000000e1090e7212 */ /* 0x000fe200078e96b6 */
[----:B------:R-:W-:Y:S01]  /*27cb0*/  FFMA.FTZ R115, R10, -R200, R115 ;  /* 0x800000c80a737223 */ /* 0x000fe20000010073 */
[C---:B------:R-:W-:Y:S01]  /*27cc0*/  ISETP.GE.OR P3, PT, R2.reuse, R212, !P3 ;  /* 0x000000d40200720c */ /* 0x040fe20005f66670 */
[--C-:B------:R-:W-:Y:S01]  /*27cd0*/  IMAD.IADD R4, R207, 0x1, -R3.reuse ;  /* 0x00000001cf047824 */ /* 0x100fe200078e0a03 */
[----:B------:R-:W-:Y:S01]  /*27ce0*/  IABS R10, R0 ;  /* 0x00000000000a7213 */ /* 0x000fe20000000000 */
[----:B------:R-:W-:Y:S01]  /*27cf0*/  IMAD.WIDE.U32 R20, R11, -0x2daee0ad, RZ ;  /* 0xd2511f530b147825 */ /* 0x000fe200078e00ff */
[----:B------:R-:W-:Y:S02]  /*27d00*/  ISETP.GE.OR P2, PT, R2, R211, !P2 ;  /* 0x000000d30200720c */ /* 0x000fe40005746670 */
[----:B------:R-:W-:Y:S01]  /*27d10*/  FSEL R113, R113, -INF , !P6 ;  /* 0xff80000071717808 */ /* 0x000fe20007000000 */
[----:B------:R-:W-:Y:S01]  /*27d20*/  IMAD.IADD R9, R208, 0x1, -R2 ;  /* 0x00000001d0097824 */ /* 0x000fe200078e0a02 */
[----:B------:R-:W-:Y:S01]  /*27d30*/  LOP3.LUT R15, R21, R226, R8, 0x96, !PT ;  /* 0x000000e2150f7212 */ /* 0x000fe200078e9608 */
[----:B------:R-:W-:Y:S01]  /*27d40*/  IMAD.IADD R5, R210, 0x1, -R2 ;  /* 0x00000001d2057824 */ /* 0x000fe200078e0a02 */
[----:B------:R-:W-:Y:S01]  /*27d50*/  IABS R2, R4 ;  /* 0x0000000400027213 */ /* 0x000fe20000000000 */
[----:B------:R-:W-:Y:S01]  /*27d60*/  IMAD.MOV.U32 R4, RZ, RZ, R10 ;  /* 0x000000ffff047224 */ /* 0x000fe200078e000a */
[----:B------:R-:W-:Y:S01]  /*27d70*/  IABS R9, R9 ;  /* 0x0000000900097213 */ /* 0x000fe20000000000 */
[----:B------:R-:W-:Y:S01]  /*27d80*/  IMAD.IADD R8, R209, 0x1, -R3 ;  /* 0x00000001d1087824 */ /* 0x000fe200078e0a03 */
[----:B------:R-:W-:Y:S01]  /*27d90*/  I2FP.F32.S32 R2, R2 ;  /* 0x0000000200027245 */ /* 0x000fe20000201400 */
[----:B------:R-:W-:Y:S01]  /*27da0*/  IMAD.MOV.U32 R178, RZ, RZ, R36 ;  /* 0x000000ffffb27224 */ /* 0x000fe200078e0024 */
[----:B------:R-:W-:Y:S01]  /*27db0*/  I2FP.F32.S32 R4, R4 ;  /* 0x0000000400047245 */ /* 0x000fe20000201400 */
[----:B------:R-:W-:Y:S01]  /*27dc0*/  IMAD.MOV.U32 R179, RZ, RZ, R38 ;  /* 0x000000ffffb37224 */ /* 0x000fe200078e0026 */
[----:B------:R-:W-:Y:S01]  /*27dd0*/  IABS R0, R8 ;  /* 0x0000000800007213 */ /* 0x000fe20000000000 */
[----:B------:R-:W-:Y:S01]  /*27de0*/  FFMA.FTZ R117, R2, -R200, R117 ;  /* 0x800000c802757223 */ /* 0x000fe20000010075 */
[----:B------:R-:W-:Y:S01]  /*27df0*/  IABS R8, R5 ;  /* 0x0000000500087213 */ /* 0x000fe20000000000 */
[----:B------:R-:W-:Y:S01]  /*27e00*/  IMAD.MOV.U32 R5, RZ, RZ, R9 ;  /* 0x000000ffff057224 */ /* 0x000fe200078e0009 */
[----:B------:R-:W-:Y:S01]  /*27e10*/  I2FP.F32.S32 R0, R0 ;  /* 0x0000000000007245 */ /* 0x000fe20000201400 */
[-C--:B------:R-:W-:Y:S01]  /*27e20*/  FFMA.FTZ R118, R4, -R200.reuse, R118 ;  /* 0x800000c804767223 */ /* 0x080fe20000010076 */
[----:B------:R-:W-:Y:S01]  /*27e30*/  FSEL R115, R115, -INF , !P5 ;  /* 0xff80000073737808 */ /* 0x000fe20006800000 */
[----:B------:R-:W-:Y:S01]  /*27e40*/  VIADD R2, R202, 0x78 ;  /* 0x00000078ca027836 */ /* 0x000fe20000000000 */
[----:B------:R-:W-:Y:S01]  /*27e50*/  I2FP.F32.S32 R4, R5 ;  /* 0x0000000500047245 */ /* 0x000fe20000201400 */
[-C--:B------:R-:W-:Y:S01]  /*27e60*/  FFMA.FTZ R119, R0, -R200.reuse, R119 ;  /* 0x800000c800777223 */ /* 0x080fe20000010077 */
[----:B------:R-:W-:Y:S01]  /*27e70*/  FSEL R116, R116, -INF , !P1 ;  /* 0xff80000074747808 */ /* 0x000fe20004800000 */
[----:B------:R-:W-:Y:S01]  /*27e80*/  VIADD R0, R202, 0x79 ;  /* 0x00000079ca007836 */ /* 0x000fe20000000000 */
[----:B------:R-:W-:Y:S01]  /*27e90*/  FSEL R118, R118, -INF , !P0 ;  /* 0xff80000076767808 */ /* 0x000fe20004000000 */
[----:B------:R-:W-:Y:S01]  /*27ea0*/  FFMA.FTZ R120, R4, -R200, R120 ;  /* 0x800000c804787223 */ /* 0x000fe20000010078 */
[----:B------:R-:W-:Y:S01]  /*27eb0*/  I2FP.F32.S32 R5, R8 ;  /* 0x0000000800057245 */ /* 0x000fe20000201400 */
[C---:B------:R-:W-:Y:S01]  /*27ec0*/  IMAD.IADD R8, R208.reuse, 0x1, -R3 ;  /* 0x00000001d0087824 */ /* 0x040fe200078e0a03 */
[C---:B------:R-:W-:Y:S01]  /*27ed0*/  ISETP.GE.AND P6, PT, R3.reuse, R206, PT ;  /* 0x000000ce0300720c */ /* 0x040fe20003fc6270 */
[----:B------:R-:W-:Y:S01]  /*27ee0*/  IMAD.IADD R4, R208, 0x1, -R2 ;  /* 0x00000001d0047824 */ /* 0x000fe200078e0a02 */
[----:B------:R-:W-:Y:S01]  /*27ef0*/  ISETP.GE.AND P5, PT, R3, R205, PT ;  /* 0x000000cd0300720c */ /* 0x000fe20003fa6270 */
[----:B------:R-:W-:Y:S01]  /*27f00*/  FFMA.FTZ R122, R5, -R200, R122 ;  /* 0x800000c8057a7223 */ /* 0x000fe2000001007a */
[C---:B------:R-:W-:Y:S01]  /*27f10*/  ISETP.GE.AND P1, PT, R3.reuse, R204, PT ;  /* 0x000000cc0300720c */ /* 0x040fe20003f26270 */
[C---:B------:R-:W-:Y:S01]  /*27f20*/  IMAD.IADD R5, R210.reuse, 0x1, -R2 ;  /* 0x00000001d2057824 */ /* 0x040fe200078e0a02 */
[C---:B------:R-:W-:Y:S01]  /*27f30*/  ISETP.GE.AND P0, PT, R3.reuse, R203, PT ;  /* 0x000000cb0300720c */ /* 0x040fe20003f06270 */
[----:B------:R-:W-:Y:S01]  /*27f40*/  IMAD.MOV.U32 R63, RZ, RZ, R37 ;  /* 0x000000ffff3f7224 */ /* 0x000fe200078e0025 */
[C---:B------:R-:W-:Y:S01]  /*27f50*/  ISETP.GE.OR P6, PT, R3.reuse, R214, !P6 ;  /* 0x000000d60300720c */ /* 0x040fe200077c6670 */
[----:B------:R-:W-:Y:S01]  /*27f60*/  IMAD.MOV.U32 R184, RZ, RZ, R41 ;  /* 0x000000ffffb87224 */ /* 0x000fe200078e0029 */
        /* <DEDUP_REMOVED lines=20> */
[C---:B------:R-:W-:Y:S01]  /*280b0*/  ISETP.GE.AND P6, PT, R2.reuse, R204, PT ;  /* 0x000000cc0200720c */ /* 0x040fe20003fc6270 */
[----:B------:R-:W-:Y:S01]  /*280c0*/  IMAD.IADD R3, R209, 0x1, -R2 ;  /* 0x00000001d1037824 */ /* 0x000fe200078e0a02 */
[----:B------:R-:W-:Y:S01]  /*280d0*/  ISETP.GE.AND P5, PT, R2, R203, PT ;  /* 0x000000cb0200720c */ /* 0x000fe20003fa6270 */
[----:B------:R-:W-:Y:S01]  /*280e0*/  IMAD.IADD R4, R207, 0x1, -R0 ;  /* 0x00000001cf047824 */ /* 0x000fe200078e0a00 */
[----:B------:R-:W-:Y:S02]  /*280f0*/  I2FP.F32.S32 R5, R5 ;  /* 0x0000000500057245 */ /* 0x000fe40000201400 */
[----:B------:R-:W-:Y:S02]  /*28100*/  FSEL R120, R120, -INF , !P3 ;  /* 0xff80000078787808 */ /* 0x000fe40005800000 */
[----:B------:R-:W-:Y:S01]  /*28110*/  FSEL R122, R122, -INF , !P2 ;  /* 0xff8000007a7a7808 */ /* 0x000fe20005000000 */
[----:B------:R-:W-:Y:S01]  /*28120*/  FFMA.FTZ R125, R5, -R200, R125 ;  /* 0x800000c8057d7223 */ /* 0x000fe2000001007d */
[C---:B------:R-:W-:Y:S01]  /*28130*/  ISETP.GE.OR P6, PT, R2.reuse, R212, !P6 ;  /* 0x000000d40200720c */ /* 0x040fe200077c6670 */
[----:B------:R-:W-:Y:S01]  /*28140*/  IMAD.IADD R5, R207, 0x1, -R2 ;  /* 0x00000001cf057824 */ /* 0x000fe200078e0a02 */
[C---:B------:R-:W-:Y:S02]  /*28150*/  ISETP.GE.OR P5, PT, R2.reuse, R211, !P5 ;  /* 0x000000d30200720c */ /* 0x040fe40006fa6670 */
        /* <DEDUP_REMOVED lines=12> */
[--C-:B------:R-:W-:Y:S01]  /*28220*/  IMAD.IADD R2, R210, 0x1, -R0.reuse ;  /* 0x00000001d2027824 */ /* 0x100fe200078e0a00 */
[C---:B------:R-:W-:Y:S02]  /*28230*/  ISETP.GE.OR P1, PT, R0.reuse, R212, !P1 ;  /* 0x000000d40000720c */ /* 0x040fe40004f26670 */
        /* <DEDUP_REMOVED lines=9> */
[----:B------:R-:W-:Y:S02]  /*282d0*/  I2FP.F32.S32 R3, R3 ;  /* 0x0000000300037245 */ /* 0x000fe40000201400 */
[----:B------:R-:W-:Y:S02]  /*282e0*/  I2FP.F32.S32 R2, R2 ;  /* 0x0000000200027245 */ /* 0x000fe40000201400 */
[----:B------:R-:W-:Y:S01]  /*282f0*/  I2FP.F32.S32 R0, R0 ;  /* 0x0000000000007245 */ /* 0x000fe20000201400 */
[----:B------:R-:W-:Y:S01]  /*28300*/  FFMA.FTZ R130, R3, -R200, R130 ;  /* 0x800000c803827223 */ /* 0x000fe20000010082 */
[----:B------:R-:W-:Y:S01]  /*28310*/  I2FP.F32.S32 R4, R4 ;  /* 0x0000000400047245 */ /* 0x000fe20000201400 */
[----:B------:R-:W-:Y:S01]  /*28320*/  FFMA.FTZ R131, R2, -R200, R131 ;  /* 0x800000c802837223 */ /* 0x000fe20000010083 */
        /* <DEDUP_REMOVED lines=16> */
[----:B--2---:R-:W-:Y:S02]  /*28430*/  FMNMX.FTZ R2, R75, R2, !PT ;  /* 0x000000024b027209 */ /* 0x004fe40007810000 */
[----:B------:R-:W-:Y:S02]  /*28440*/  FMNMX.FTZ R0, R184, R0, !PT ;  /* 0x00000000b8007209 */ /* 0x000fe40007810000 */
[----:B-----5:R-:W-:Y:S02]  /*28450*/  FMNMX.FTZ R2, R92, R2, !PT ;  /* 0x000000025c027209 */ /* 0x020fe40007810000 */
[----:B------:R-:W-:Y:S02]  /*28460*/  FMNMX.FTZ R0, R172, R0, !PT ;  /* 0x00000000ac007209 */ /* 0x000fe40007810000 */
        /* <DEDUP_REMOVED lines=90> */
[----:B------:R-:W-:Y:S01]  /*28a10*/  FSEL R125, R125, -INF , !P1 ;  /* 0xff8000007d7d7808 */ /* 0x000fe20004800000 */
[----:B------:R-:W-:Y:S01]  /*28a20*/  FFMA.FTZ R128, R5, -R200, R128 ;  /* 0x800000c805807223 */ /* 0x000fe20000010080 */
[----:B------:R-:W-:Y:S02]  /*28a30*/  FMNMX.FTZ R39, R101, R39, !PT ;  /* 0x0000002765277209 */ /* 0x000fe40007810000 */
[----:B------:R-:W-:Y:S02]  /*28a40*/  FMNMX.FTZ R3, R115, R3, !PT ;  /* 0x0000000373037209 */ /* 0x000fe40007810000 */
[----:B------:R-:W-:Y:S02]  /*28a50*/  FMNMX.FTZ R39, R112, R39, !PT ;  /* 0x0000002770277209 */ /* 0x000fe40007810000 */
[----:B------:R-:W-:Y:S02]  /*28a60*/  FMNMX.FTZ R2, R109, R2, !PT ;  /* 0x000000026d027209 */ /* 0x000fe40007810000 */
[----:B------:R-:W-:Y:S02]  /*28a70*/  FMNMX.FTZ R39, R113, R39, !PT ;  /* 0x0000002771277209 */ /* 0x000fe40007810000 */
[----:B------:R-:W-:Y:S02]  /*28a80*/  FMNMX.FTZ R0, R111, R0, !PT ;  /* 0x000000006f007209 */ /* 0x000fe40007810000 */
[----:B------:R-:W-:Y:S02]  /*28a90*/  ISETP.GT.AND P1, PT, R232, R7, PT ;  /* 0x00000007e800720c */ /* 0x000fe40003f24270 */
[----:B------:R-:W-:Y:S02]  /*28aa0*/  FMNMX.FTZ R39, R116, R39, !PT ;  /* 0x0000002774277209 */ /* 0x000fe40007810000 */
[----:B------:R-:W-:Y:S02]  /*28ab0*/  FMNMX.FTZ R3, R118, R3, !PT ;  /* 0x0000000376037209 */ /* 0x000fe40007810000 */
[----:B------:R-:W-:Y:S02]  /*28ac0*/  FMNMX.FTZ R2, R120, R2, !PT ;  /* 0x0000000278027209 */ /* 0x000fe40007810000 */
[----:B------:R-:W-:Y:S02]  /*28ad0*/  FMNMX.FTZ R0, R122, R0, !PT ;  /* 0x000000007a007209 */ /* 0x000fe40007810000 */
[----:B------:R-:W-:Y:S02]  /*28ae0*/  FSEL R128, R128, -INF , !P3 ;  /* 0xff80000080807808 */ /* 0x000fe40005800000 */
[----:B------:R-:W-:Y:S02]  /*28af0*/  FMNMX.FTZ R39, R117, R39, !PT ;  /* 0x0000002775277209 */ /* 0x000fe40007810000 */
[----:B------:R-:W-:Y:S02]  /*28b00*/  FSEL R130, R130, -INF , !P2 ;  /* 0xff80000082827808 */ /* 0x000fe40005000000 */
        /* <DEDUP_REMOVED lines=21> */
[----:B------:R-:W5:Y:S04]  /*28c60*/  LDL.64 R10, [R1+0x3a8] ;  /* 0x0003a800010a7983 */ /* 0x000f680000100a00 */
[----:B------:R-:W5:Y:S04]  /*28c70*/  LDL R7, [R1+0x34c] ;  /* 0x00034c0001077983 */ /* 0x000f680000100800 */
[----:B------:R1:W-:Y:S04]  /*28c80*/  @P4 STS [R215+0x2000], RZ ;  /* 0x002000ffd7004388 */ /* 0x0003e80000000800 */
[----:B------:R1:W-:Y:S04]  /*28c90*/  @P4 STS [R215+0x2004], RZ ;  /* 0x002004ffd7004388 */ /* 0x0003e80000000800 */
[----:B------:R1:W-:Y:S01]  /*28ca0*/  @P4 STS.64 [R215+0x2008], RZ ;  /* 0x002008ffd7004388 */ /* 0x0003e20000000a00 */
[----:B--2---:R-:W-:Y:S03]  /*28cb0*/  VIADD R0, R13, 0xfffffffe ;  /* 0xfffffffe0d007836 */ /* 0x004fe60000000000 */
[----:B------:R-:W2:Y:S01]  /*28cc0*/  LDL R13, [R1+0x3b4] ;  /* 0x0003b400010d7983 */ /* 0x000ea20000100800 */
[C---:B---3--:R-:W-:Y:S01]  /*28cd0*/  SHF.L.U64.HI R4, R16.reuse, 0x7, R17 ;  /* 0x0000000710047819 */ /* 0x048fe20000010211 */
[----:B------:R-:W-:Y:S01]  /*28ce0*/  IMAD.SHL.U32 R6, R16, 0x80, RZ ;  /* 0x0000008010067824 */ /* 0x000fe200078e00ff */
[----:B------:R-:W-:Y:S01]  /*28cf0*/  SHF.R.S32.HI R5, RZ, 0x1f, R0 ;  /* 0x0000001fff057819 */ /* 0x000fe20000011400 */
[----:B----4-:R-:W-:Y:S02]  /*28d00*/  IMAD.MOV.U32 R3, RZ, RZ, R41 ;  /* 0x000000ffff037224 */ /* 0x010fe400078e0029 */
[----:B------:R-:W-:Y:S02]  /*28d10*/  IMAD R4, R4, R0, RZ ;  /* 0x0000000004047224 */ /* 0x000fe400078e02ff */
[----:B-----5:R-:W-:Y:S04]  /*28d20*/  IMAD.MOV.U32 R2, RZ, RZ, R18 ;  /* 0x000000ffff027224 */ /* 0x020fe800078e0012 */
        /* <DEDUP_REMOVED lines=11> */
[C---:B---3--:R-:W-:Y:S02]  /*28de0*/  @!P4 LEA R4, P0, R3.reuse, R8, 0x1 ;  /* 0x000000080304c211 */ /* 0x048fe400078008ff */
[----:B------:R-:W-:Y:S04]  /*28df0*/  @!P4 LEA.HI.X R5, R16, R0, R17, 0x5, P1 ;  /* 0x000000001005c211 */ /* 0x000fe800008f2c11 */
[-C--:B------:R-:W-:Y:S05]  /*28e00*/  @!P4 LEA.HI.X R5, R3, R9.reuse, R5, 0x1, P0 ;  /* 0x000000090305c211 */ /* 0x080fea00000f0c05 */
[----:B------:R-:W-:Y:S01]  /*28e10*/  @!PT LDS RZ, [RZ] ;  /* 0x00000000fffff984 */ /* 0x000fe20000000800 */
[----:B------:R-:W-:Y:S01]  /*28e20*/  @!PT LDS RZ, [RZ] ;  /* 0x00000000fffff984 */ /* 0x000fe20000000800 */
[----:B------:R-:W-:Y:S01]  /*28e30*/  @!PT LDS RZ, [RZ] ;  /* 0x00000000fffff984 */ /* 0x000fe20000000800 */
[----:B------:R3:W-:Y:S04]  /*28e40*/  @!P4 LDGSTS.E.BYPASS.LTC128B.128 [R215+0x2800], desc[UR4][R4.64] ;  /* 0x0280000004d7cfae */ /* 0x0007e8000b901d44 */
[----:B------:R1:W-:Y:S01]  /*28e50*/  @P4 STS.128 [R215+0x3000], RZ ;  /* 0x003000ffd7004388 */ /* 0x0003e20000000c00 */
[----:B--2---:R-:W-:Y:S04]  /*28e60*/  @!P4 IADD3 R3, P1, R13, R2, RZ ;  /* 0x000000020d03c210 */ /* 0x004fe80007f3e0ff */
[C---:B---3--:R-:W-:Y:S01]  /*28e70*/  @!P4 LEA R4, P0, R3.reuse, R8, 0x1 ;  /* 0x000000080304c211 */ /* 0x048fe200078008ff */
[----:B------:R-:W-:Y:S05]  /*28e80*/  @!P4 IMAD.X R5, R0, 0x1, R12, P1 ;  /* 0x000000010005c824 */ /* 0x000fea00008e060c */
[-C--:B------:R-:W-:Y:S02]  /*28e90*/  @!P4 LEA.HI.X R5, R3, R9.reuse, R5, 0x1, P0 ;  /* 0x000000090305c211 */ /* 0x080fe400000f0c05 */
[----:B------:R-:W-:Y:S03]  /*28ea0*/  @!P4 IADD3 R3, P1, R10, R2, RZ ;  /* 0x000000020a03c210 */ /* 0x000fe60007f3e0ff */
        /* <DEDUP_REMOVED lines=13> */
.L_x_1210:
[----:B------:R-:W-:Y:S05]  /*28f80*/  BSYNC B0 ;  /* 0x0000000000007941 */ /* 0x000fea0003800000 */
.L_x_1209:
[----:B------:R-:W-:Y:S01]  /*28f90*/  LOP3.LUT R201, R201, 0xfffeffff, RZ, 0xc0, !PT ;  /* 0xfffeffffc9c97812 */ /* 0x000fe200078ec0ff */
[----:B-1----:R-:W2:Y:S01]  /*28fa0*/  LDL.LU R2, [R1+0x98] ;  /* 0x0000980001027983 */ /* 0x002ea20000300800 */
[----:B------:R-:W-:Y:S03]  /*28fb0*/  IMAD.WIDE.U32 R4, R14, -0x326172a9, RZ ;  /* 0xcd9e8d570e047825 */ /* 0x000fe600078e00ff */
[----:B------:R-:W-:Y:S01]  /*28fc0*/  @P4 LOP3.LUT R201, R201, 0x10000, RZ, 0xfc, !PT ;  /* 0x00010000c9c94812 */ /* 0x000fe200078efcff */
[----:B------:R-:W3:Y:S01]  /*28fd0*/  LDL.LU R0, [R1+0x9c] ;  /* 0x00009c0001007983 */ /* 0x000ee20000300800 */
[----:B------:R-:W-:Y:S02]  /*28fe0*/  IMAD.MOV.U32 R222, RZ, RZ, R57 ;  /* 0x000000ffffde7224 */ /* 0x000fe400078e0039 */
[----:B------:R-:W-:Y:S01]  /*28ff0*/  LOP3.LUT R201, R201, 0x7fffffff, RZ, 0xc0, !PT ;  /* 0x7fffffffc9c97812 */ /* 0x000fe200078ec0ff */
[----:B------:R-:W4:Y:S01]  /*29000*/  LDL.LU.64 R60, [R1+0x60] ;  /* 0x00006000013c7983 */ /* 0x000f220000300a00 */
[----:B------:R-:W-:Y:S05]  /*29010*/  IMAD.MOV.U32 R235, RZ, RZ, R59 ;  /* 0x000000ffffeb7224 */ /* 0x000fea00078e003b */
[----:B------:R1:W-:Y:S04]  /*29020*/  STL [R1+0x428], R232 ;  /* 0x000428e801007387 */ /* 0x0003e80000100800 */
[----:B------:R1:W-:Y:S04]  /*29030*/  STL [R1+0x424], R171 ;  /* 0x000424ab01007387 */ /* 0x0003e80000100800 */
[----:B------:R1:W-:Y:S04]  /*29040*/  STL [R1+0x420], R188 ;  /* 0x000420bc01007387 */ /* 0x0003e80000100800 */
[----:B------:R1:W-:Y:S04]  /*29050*/  STL [R1+0x41c], R215 ;  /* 0x00041cd701007387 */ /* 0x0003e80000100800 */
[----:B------:R1:W-:Y:S04]  /*29060*/  STL [R1+0x418], R214 ;  /* 0x000418d601007387 */ /* 0x0003e80000100800 */
[----:B------:R1:W-:Y:S04]  /*29070*/  STL [R1+0x414], R213 ;  /* 0x000414d501007387 */ /* 0x0003e80000100800 */
[----:B------:R1:W-:Y:S02]  /*29080*/  STL [R1+0x410], R212 ;  /* 0x000410d401007387 */ /* 0x0003e40000100800 */
[----:B-1----:R-:W-:Y:S02]  /*29090*/  IMAD.MOV.U32 R232, RZ, RZ, R172 ;  /* 0x000000ffffe87224 */ /* 0x002fe400078e00ac */
[----:B------:R1:W-:Y:S01]  /*290a0*/  STL [R1+0x40c], R211 ;  /* 0x00040cd301007387 */ /* 0x0003e20000100800 */
[----:B------:R-:W-:Y:S03]  /*290b0*/  IMAD.MOV.U32 R171, RZ, RZ, R175 ;  /* 0x000000ffffab7224 */ /* 0x000fe600078e00af */
[----:B------:R1:W-:Y:S01]  /*290c0*/  STL [R1+0x408], R210 ;  /* 0x000408d201007387 */ /* 0x0003e20000100800 */
[----:B------:R-:W-:Y:S03]  /*290d0*/  IMAD.MOV.U32 R188, RZ, RZ, R174 ;  /* 0x000000ffffbc7224 */ /* 0x000fe600078e00ae */
[----:B------:R1:W-:Y:S01]  /*290e0*/  STL [R1+0x404], R209 ;  /* 0x000404d101007387 */ /* 0x0003e20000100800 */
[----:B------:R-:W-:Y:S03]  /*290f0*/  IMAD.MOV.U32 R215, RZ, RZ, R173 ;  /* 0x000000ffffd77224 */ /* 0x000fe600078e00ad */
[----:B------:R-:W-:Y:S01]  /*29100*/  STL [R1+0x400], R208 ;  /* 0x000400d001007387 */ /* 0x000fe20000100800 */
[----:B------:R-:W-:Y:S03]  /*29110*/  IMAD.MOV.U32 R214, RZ, RZ, R62 ;  /* 0x000000ffffd67224 */ /* 0x000fe600078e003e */
[----:B------:R-:W-:Y:S01]  /*29120*/  STL [R1+0x3fc], R207 ;  /* 0x0003fccf01007387 */ /* 0x000fe20000100800 */
[----:B------:R-:W-:Y:S03]  /*29130*/  IMAD.MOV.U32 R213, RZ, RZ, R63 ;  /* 0x000000ffffd57224 */ /* 0x000fe600078e003f */
[----:B------:R-:W-:Y:S01]  /*29140*/  STL [R1+0x3f8], R206 ;  /* 0x0003f8ce01007387 */ /* 0x000fe20000100800 */
[----:B------:R-:W-:Y:S02]  /*29150*/  IMAD.MOV.U32 R212, RZ, RZ, R235 ;  /* 0x000000ffffd47224 */ /* 0x000fe400078e00eb */
[----:B------:R-:W-:Y:S01]  /*29160*/  IMAD.MOV.U32 R235, RZ, RZ, R179 ;  /* 0x000000ffffeb7224 */ /* 0x000fe200078e00b3 */
[----:B------:R-:W-:Y:S01]  /*29170*/  STL.64 [R1+0x3f0], R204 ;  /* 0x0003f0cc01007387 */ /* 0x000fe20000100a00 */
[----:B-1----:R-:W-:Y:S02]  /*29180*/  IMAD.MOV.U32 R211, RZ, RZ, R178 ;  /* 0x000000ffffd37224 */ /* 0x002fe400078e00b2 */
[----:B------:R-:W-:Y:S03]  /*29190*/  IMAD.MOV.U32 R210, RZ, RZ, R212 ;  /* 0x000000ffffd27224 */ /* 0x000fe600078e00d4 */
[----:B------:R-:W-:Y:S01]  /*291a0*/  STL [R1+0x3ec], R203 ;  /* 0x0003eccb01007387 */ /* 0x000fe20000100800 */
[----:B------:R-:W-:Y:S02]  /*291b0*/  IMAD.MOV.U32 R212, RZ, RZ, R69 ;  /* 0x000000ffffd47224 */ /* 0x000fe400078e0045 */
[----:B------:R-:W-:Y:S01]  /*291c0*/  IMAD.MOV.U32 R209, RZ, RZ, R211 ;  /* 0x000000ffffd17224 */ /* 0x000fe200078e00d3 */
[----:B------:R-:W-:Y:S01]  /*291d0*/  STL [R1+0x3e8], R200 ;  /* 0x0003e8c801007387 */ /* 0x000fe20000100800 */
[----:B------:R-:W-:Y:S03]  /*291e0*/  IMAD.MOV.U32 R211, RZ, RZ, R81 ;  /* 0x000000ffffd37224 */ /* 0x000fe600078e0051 */
[----:B------:R-:W-:Y:S04]  /*291f0*/  STL [R1+0x3e4], R198 ;  /* 0x0003e4c601007387 */ /* 0x000fe80000100800 */
[----:B------:R-:W-:Y:S04]  /*29200*/  STL [R1+0x3e0], R195 ;  /* 0x0003e0c301007387 */ /* 0x000fe80000100800 */
[----:B------:R-:W-:Y:S06]  /*29210*/  STL.64 [R1+0x3d8], R196 ;  /* 0x0003d8c401007387 */ /* 0x000fec0000100a00 */
[----:B------:R-:W-:Y:S04]  /*29220*/  STL [R1+0x3d4], R194 ;  /* 0x0003d4c201007387 */ /* 0x000fe80000100800 */
[----:B------:R-:W-:Y:S04]  /*29230*/  STL [R1+0x3d0], R193 ;  /* 0x0003d0c101007387 */ /* 0x000fe80000100800 */
[----:B------:R-:W-:Y:S04]  /*29240*/  STL [R1+0x3cc], R192 ;  /* 0x0003ccc001007387 */ /* 0x000fe80000100800 */
[----:B------:R-:W-:Y:S04]  /*29250*/  STL [R1+0x3c8], R189 ;  /* 0x0003c8bd01007387 */ /* 0x000fe80000100800 */
[----:B------:R-:W-:Y:S04]  /*29260*/  STL [R1+0x42c], R189 ;  /* 0x00042cbd01007387 */ /* 0x000fe80000100800 */
[----:B------:R-:W-:Y:S06]  /*29270*/  STL.64 [R1+0x3c0], R190 ;  /* 0x0003c0be01007387 */ /* 0x000fec0000100a00 */
[----:B------:R-:W-:Y:S04]  /*29280*/  STL [R1+0x3b8], R170 ;  /* 0x0003b8aa01007387 */ /* 0x000fe80000100800 */
[----:B------:R-:W-:Y:S04]  /*29290*/  STL [R1+0x430], R170 ;  /* 0x000430aa01007387 */ /* 0x000fe80000100800 */
[----:B------:R-:W-:Y:S04]  /*292a0*/  STL [R1+0x43c], R170 ;  /* 0x00043caa01007387 */ /* 0x000fe80000100800 */
[----:B------:R-:W4:Y:S04]  /*292b0*/  LDL.LU R83, [R1+0xa4] ;  /* 0x0000a40001537983 */ /* 0x000f280000300800 */
[----:B------:R-:W1:Y:S08]  /*292c0*/  SHFL.BFLY PT, R10, R39, 0x2, 0x1f ;  /* 0x0c401f00270a7f89 */ /* 0x000e7000000e0000 */
[----:B------:R-:W1:Y:S08]  /*292d0*/  SHFL.BFLY PT, R12, R37, 0x2, 0x1f ;  /* 0x0c401f00250c7f89 */ /* 0x000e7000000e0000 */
[----:B------:R-:W1:Y:S08]  /*292e0*/  SHFL.BFLY PT, R11, R38, 0x2, 0x1f ;  /* 0x0c401f00260b7f89 */ /* 0x000e7000000e0000 */
[----:B------:R-:W1:Y:S02]  /*292f0*/  SHFL.BFLY PT, R13, R36, 0x2, 0x1f ;  /* 0x0c401f00240d7f89 */ /* 0x000e6400000e0000 */
[----:B-1----:R-:W-:Y:S02]  /*29300*/  FMNMX.FTZ R39, R39, R10, !PT ;  /* 0x0000000a27277209 */ /* 0x002fe40007810000 */
[----:B------:R-:W-:Y:S02]  /*29310*/  FMNMX.FTZ R37, R37, R12, !PT ;  /* 0x0000000c25257209 */ /* 0x000fe40007810000 */
[----:B------:R-:W-:Y:S02]  /*29320*/  FMNMX.FTZ R38, R38, R11, !PT ;  /* 0x0000000b26267209 */ /* 0x000fe40007810000 */
[----:B------:R-:W-:Y:S05]  /*29330*/  FMNMX.FTZ R36, R36, R13, !PT ;  /* 0x0000000d24247209 */ /* 0x000fea0007810000 */
[----:B------:R-:W1:Y:S02]  /*29340*/  SHFL.BFLY PT, R12, R36, 0x1, 0x1f ;  /* 0x0c201f00240c7f89 */ /* 0x000e6400000e0000 */
[----:B-1----:R-:W-:Y:S04]  /*29350*/  FMNMX.FTZ R36, R36, R12, !PT ;  /* 0x0000000c24247209 */ /* 0x002fe80007810000 */
[----:B------:R-:W-:Y:S01]  /*29360*/  FSETP.NEU.FTZ.AND P0, PT, R36, -INF , PT ;  /* 0xff8000002400780b */ /* 0x000fe20003f1d000 */
[----:B--2---:R-:W-:Y:S04]  /*29370*/  IMAD.WIDE.U32 R8, R2, -0x326172a9, RZ ;  /* 0xcd9e8d5702087825 */ /* 0x004fe800078e00ff */
[----:B------:R-:W-:Y:S01]  /*29380*/  IMAD.WIDE.U32 R2, R15, -0x326172a9, RZ ;  /* 0xcd9e8d570f027825 */ /* 0x000fe200078e00ff */
[----:B------:R-:W-:Y:S03]  /*29390*/  LOP3.LUT R9, R9, R220, R216, 0x96, !PT ;  /* 0x000000dc09097212 */ /* 0x000fe600078e96d8 */
[----:B---3--:R-:W-:Y:S01]  /*293a0*/  IMAD.WIDE.U32 R6, R0, -0x326172a9, RZ ;  /* 0xcd9e8d5700067825 */ /* 0x008fe200078e00ff */
[----:B------:R-:W-:Y:S02]  /*293b0*/  LOP3.LUT R4, R3, R230, R4, 0x96, !PT ;  /* 0x000000e603047212 */ /* 0x000fe400078e9604 */
[----:B------:R-:W-:Y:S01]  /*293c0*/  LOP3.LUT R0, R5, R220, R180, 0x96, !PT ;  /* 0x000000dc05007212 */ /* 0x000fe200078e96b4 */
[----:B------:R-:W-:Y:S01]  /*293d0*/  IMAD.WIDE.U32 R16, R9, -0x2daee0ad, RZ ;  /* 0xd2511f5309107825 */ /* 0x000fe200078e00ff */
[----:B------:R-:W-:Y:S02]  /*293e0*/  LOP3.LUT R8, R7, R230, R8, 0x96, !PT ;  /* 0x000000e607087212 */ /* 0x000fe400078e9608 */
[----:B------:R-:W1:Y:S01]  /*293f0*/  SHFL.BFLY PT, R7, R37, 0x1, 0x1f ;  /* 0x0c201f0025077f89 */ /* 0x000e6200000e0000 */
[----:B------:R-:W-:Y:S01]  /*29400*/  IMAD.WIDE.U32 R18, R4, -0x2daee0ad, RZ ;  /* 0xd2511f5304127825 */ /* 0x000fe200078e00ff */
[-C--:B----4-:R-:W-:Y:S06]  /*29410*/  LOP3.LUT R3, R17, R229.reuse, R60, 0x96, !PT ;  /* 0x000000e511037212 */ /* 0x090fec00078e963c */
[----:B------:R-:W2:Y:S01]  /*29420*/  LDL.LU R60, [R1+0xa8] ;  /* 0x0000a800013c7983 */ /* 0x000ea20000300800 */
[----:B------:R-:W-:Y:S03]  /*29430*/  IMAD.WIDE.U32 R14, R0, -0x2daee0ad, RZ ;  /* 0xd2511f53000e7825 */ /* 0x000fe600078e00ff */
[----:B------:R-:W3:Y:S01]  /*29440*/  LDL R57, [R1+0x35c] ;  /* 0x00035c0001397983 */ /* 0x000ee20000100800 */
[----:B------:R-:W-:Y:S01]  /*29450*/  IMAD.WIDE.U32 R40, R8, -0x2daee0ad, RZ ;  /* 0xd2511f5308287825 */ /* 0x000fe200078e00ff */
[----:B------:R-:W-:Y:S02]  /*29460*/  LOP3.LUT R0, R15, R229, R20, 0x96, !PT ;  /* 0x000000e50f007212 */ /* 0x000fe400078e9614 */
[-C--:B------:R-:W-:Y:S01]  /*29470*/  LOP3.LUT R4, R19, R227.reuse, R14, 0x96, !PT ;  /* 0x000000e313047212 */ /* 0x080fe200078e960e */
[----:B------:R-:W4:Y:S01]  /*29480*/  LDL R177, [R1+0x358] ;  /* 0x0003580001b17983 */ /* 0x000f220000100800 */
[----:B------:R-:W-:Y:S01]  /*29490*/  LOP3.LUT R8, R41, R227, R16, 0x96, !PT ;  /* 0x000000e329087212 */ /* 0x000fe200078e9610 */
[----:B------:R-:W-:Y:S02]  /*294a0*/  IMAD.WIDE.U32 R10, R0, -0x326172a9, RZ ;  /* 0xcd9e8d57000a7825 */ /* 0x000fe400078e00ff */
[----:B------:R-:W4:Y:S02]  /*294b0*/  LDL R176, [R1+0x344] ;  /* 0x0003440001b07983 */ /* 0x000f240000100800 */
[----:B------:R-:W-:Y:S01]  /*294c0*/  IMAD.WIDE.U32 R14, R3, -0x326172a9, RZ ;  /* 0xcd9e8d57030e7825 */ /* 0x000fe200078e00ff */
[-C--:B------:R-:W-:Y:S01]  /*294d0*/  LOP3.LUT R2, R11, R228.reuse, R2, 0x96, !PT ;  /* 0x000000e40b027212 */ /* 0x080fe200078e9602 */
[----:B------:R-:W4:Y:S02]  /*294e0*/  LDL R170, [R1+0x348] ;  /* 0x0003480001aa7983 */ /* 0x000f240000100800 */
[----:B------:R-:W-:Y:S01]  /*294f0*/  IMAD.WIDE.U32 R4, R4, -0x326172a9, RZ ;  /* 0xcd9e8d5704047825 */ /* 0x000fe200078e00ff */
[----:B-1----:R-:W-:Y:S01]  /*29500*/  FMNMX.FTZ R37, R37, R7, !PT ;  /* 0x0000000725257209 */ /* 0x002fe20007810000 */
[----:B------:R-:W1:Y:S01]  /*29510*/  SHFL.BFLY PT, R0, R39, 0x1, 0x1f ;  /* 0x0c201f0027007f89 */ /* 0x000e6200000e0000 */
[----:B------:R-:W-:Y:S01]  /*29520*/  LOP3.LUT R6, R15, R228, R6, 0x96, !PT ;  /* 0x000000e40f067212 */ /* 0x000fe200078e9606 */
[----:B------:R-:W-:Y:S01]  /*29530*/  IMAD.WIDE.U32 R8, R8, -0x326172a9, RZ ;  /* 0xcd9e8d5708087825 */ /* 0x000fe200078e00ff */
[----:B------:R-:W-:Y:S05]  /*29540*/  FSETP.NEU.FTZ.AND P1, PT, R37, -INF , PT ;  /* 0xff8000002500780b */ /* 0x000fea0003f3d000 */
[----:B------:R-:W1:Y:S01]  /*29550*/  SHFL.BFLY PT, R3, R38, 0x1, 0x1f ;  /* 0x0c201f0026037f89 */ /* 0x000e6200000e0000 */
[----:B------:R-:W-:Y:S02]  /*29560*/  SHF.R.U32.HI R13, RZ, 0x18, R4 ;  /* 0x00000018ff0d7819 */ /* 0x000fe40000011604 */
[-C--:B------:R-:W-:Y:S05]  /*29570*/  LOP3.LUT R11, R9, R233.reuse, R14, 0x96, !PT ;  /* 0x000000e9090b7212 */ /* 0x080fea00078e960e */
[----:B------:R-:W4:Y:S01]  /*29580*/  LDL R12, [R1+0x368] ;  /* 0x00036800010c7983 */ /* 0x000f220000100800 */
[----:B------:R-:W-:Y:S02]  /*29590*/  LOP3.LUT R10, R5, R233, R10, 0x96, !PT ;  /* 0x000000e9050a7212 */ /* 0x000fe400078e960a */
[C---:B------:R-:W-:Y:S01]  /*295a0*/  LOP3.LUT R186, R4.reuse, 0xff, RZ, 0xc0, !PT ;  /* 0x000000ff04ba7812 */ /* 0x040fe200078ec0ff */
[----:B------:R-:W4:Y:S01]  /*295b0*/  LDL R7, [R1+0x360] ;  /* 0x0003600001077983 */ /* 0x000f220000100800 */
[----:B------:R-:W-:Y:S02]  /*295c0*/  SHF.R.U32.HI R14, RZ, 0x10, R4 ;  /* 0x00000010ff0e7819 */ /* 0x000fe40000011604 */
[----:B------:R-:W-:Y:S01]  /*295d0*/  LOP3.LUT R17, R4, 0xffff, RZ, 0xc0, !PT ;  /* 0x0000ffff04117812 */ /* 0x000fe200078ec0ff */
[----:B------:R-:W-:Y:S01]  /*295e0*/  IMAD.WIDE.U32 R4, R6, -0x2daee0ad, RZ ;  /* 0xd2511f5306047825 */ /* 0x000fe200078e00ff */
[C---:B------:R-:W-:Y:S02]  /*295f0*/  LOP3.LUT R95, R8.reuse, 0xff, RZ, 0xc0, !PT ;  /* 0x000000ff085f7812 */ /* 0x040fe400078ec0ff */
[--C-:B------:R-:W-:Y:S02]  /*29600*/  SHF.R.U32.HI R202, RZ, 0x18, R8.reuse ;  /* 0x00000018ffca7819 */ /* 0x100fe40000011608 */
[----:B------:R-:W-:Y:S02]  /*29610*/  SHF.R.U32.HI R15, RZ, 0x10, R8 ;  /* 0x00000010ff0f7819 */ /* 0x000fe40000011608 */
[----:B------:R-:W-:Y:S01]  /*29620*/  LOP3.LUT R21, R8, 0xffff, RZ, 0xc0, !PT ;  /* 0x0000ffff08157812 */ /* 0x000fe200078ec0ff */
[----:B------:R-:W-:Y:S01]  /*29630*/  IMAD.WIDE.U32 R8, R2, -0x2daee0ad, RZ ;  /* 0xd2511f5302087825 */ /* 0x000fe200078e00ff */
[----:B-1----:R-:W-:Y:S02]  /*29640*/  FMNMX.FTZ R39, R39, R0, !PT ;  /* 0x0000000027277209 */ /* 0x002fe40007810000 */
[----:B------:R-:W-:Y:S02]  /*29650*/  FSEL R0, R37, RZ, P1 ;  /* 0x000000ff25007208 */ /* 0x000fe40000800000 */
[C---:B------:R-:W-:Y:S02]  /*29660*/  FSETP.NEU.FTZ.AND P3, PT, R39.reuse, -INF , PT ;  /* 0xff8000002700780b */ /* 0x040fe40003f7d000 */
[----:B------:R-:W-:Y:S02]  /*29670*/  FMNMX.FTZ R38, R38, R3, !PT ;  /* 0x0000000326267209 */ /* 0x000fe40007810000 */
[----:B------:R-:W-:Y:S02]  /*29680*/  FSEL R3, R39, RZ, P3 ;  /* 0x000000ff27037208 */ /* 0x000fe40001800000 */
[----:B------:R-:W-:Y:S02]  /*29690*/  FSETP.NEU.FTZ.AND P2, PT, R38, -INF , PT ;  /* 0xff8000002600780b */ /* 0x000fe40003f5d000 */
[----:B------:R-:W-:Y:S01]  /*296a0*/  LOP3.LUT R90, R4, 0xff, RZ, 0xc0, !PT ;  /* 0x000000ff045a7812 */ /* 0x000fe200078ec0ff */
[----:B------:R-:W-:Y:S01]  /*296b0*/  FADD.FTZ R6, -R3, R132 ;  /* 0x0000008403067221 */ /* 0x000fe20000010100 */
[----:B------:R-:W-:Y:S01]  /*296c0*/  FSEL R2, R38, RZ, P2 ;  /* 0x000000ff26027208 */ /* 0x000fe20001000000 */
[----:B------:R-:W-:Y:S01]  /*296d0*/  FADD.FTZ R3, -R0, R134 ;  /* 0x0000008600037221 */ /* 0x000fe20000010100 */
[----:B------:R-:W-:Y:S02]  /*296e0*/  FSEL R0, R36, RZ, P0 ;  /* 0x000000ff24007208 */ /* 0x000fe40000000000 */
[----:B------:R-:W-:Y:S02]  /*296f0*/  @P3 LOP3.LUT R201, R201, 0x80000000, RZ, 0xfc, !PT ;  /* 0x80000000c9c93812 */ /* 0x000fe400078efcff */
[--C-:B------:R-:W-:Y:S02]  /*29700*/  SHF.R.U32.HI R61, RZ, 0x18, R4.reuse ;  /* 0x00000018ff3d7819 */ /* 0x100fe40000011604 */
[----:B------:R-:W-:Y:S02]  /*29710*/  SHF.R.U32.HI R84, RZ, 0x10, R4 ;  /* 0x00000010ff547819 */ /* 0x000fe40000011604 */
[----:B------:R-:W-:Y:S01]  /*29720*/  LOP3.LUT R96, R4, 0xffff, RZ, 0xc0, !PT ;  /* 0x0000ffff04607812 */ /* 0x000fe200078ec0ff */
[----:B------:R-:W-:Y:S01]  /*29730*/  FADD.FTZ R4, -R2, R133 ;  /* 0x0000008502047221 */ /* 0x000fe20000010100 */
[----:B------:R-:W-:Y:S01]  /*29740*/  LOP3.LUT R201, R201, 0xbfffffff, RZ, 0xc0, !PT ;  /* 0xbfffffffc9c97812 */ /* 0x000fe200078ec0ff */
[----:B------:R-:W-:Y:S01]  /*29750*/  FADD.FTZ R2, -R0, R135 ;  /* 0x0000008700027221 */ /* 0x000fe20000010100 */
[----:B------:R-:W-:Y:S02]  /*29760*/  LOP3.LUT R0, R11, 0xff, RZ, 0xc0, !PT ;  /* 0x000000ff0b007812 */ /* 0x000fe400078ec0ff */
[----:B------:R-:W-:Y:S02]  /*29770*/  LOP3.LUT R134, R15, 0xff, RZ, 0xc0, !PT ;  /* 0x000000ff0f867812 */ /* 0x000fe400078ec0ff */
[-C--:B------:R-:W-:Y:S02]  /*29780*/  LOP3.LUT R59, R9, R231.reuse, R18, 0x96, !PT ;  /* 0x000000e7093b7212 */ /* 0x080fe400078e9612 */
[----:B------:R-:W-:Y:S01]  /*29790*/  LOP3.LUT R40, R5, R231, R40, 0x96, !PT ;  /* 0x000000e705287212 */ /* 0x000fe200078e9628 */
[----:B------:R-:W4:Y:S01]  /*297a0*/  LDL R18, [R1+0x354] ;  /* 0x0003540001127983 */ /* 0x000f220000100800 */
[----:B------:R-:W-:Y:S02]  /*297b0*/  LOP3.LUT R183, R8, 0xffff, RZ, 0xc0, !PT ;  /* 0x0000ffff08b77812 */ /* 0x000fe400078ec0ff */
[----:B------:R-:W-:Y:S01]  /*297c0*/  SHF.R.U32.HI R16, RZ, 0x18, R11 ;  /* 0x00000018ff107819 */ /* 0x000fe2000001160b */
[----:B------:R-:W4:Y:S01]  /*297d0*/  LDL R5, [R1+0x350] ;  /* 0x0003500001057983 */ /* 0x000f220000100800 */
[----:B------:R-:W-:Y:S02]  /*297e0*/  LOP3.LUT R19, R10, 0xff, RZ, 0xc0, !PT ;  /* 0x000000ff0a137812 */ /* 0x000fe400078ec0ff */
[----:B------:R-:W-:Y:S01]  /*297f0*/  LOP3.LUT R84, R84, 0xff, RZ, 0xc0, !PT ;  /* 0x000000ff54547812 */ /* 0x000fe200078ec0ff */
[----:B------:R-:W4:Y:S04]  /*29800*/  LDL.LU R206, [R1+0x68] ;  /* 0x0000680001ce7983 */ /* 0x000f280000300800 */
[----:B------:R-:W4:Y:S04]  /*29810*/  LDL.LU R207, [R1+0x74] ;  /* 0x0000740001cf7983 */ /* 0x000f280000300800 */
[----:B------:R-:W4:Y:S04]  /*29820*/  LDL.LU R208, [R1+0x40] ;  /* 0x0000400001d07983 */ /* 0x000f280000300800 */
[----:B------:R-:W-:Y:S04]  /*29830*/  STL [R1+0x438], R168 ;  /* 0x000438a801007387 */ /* 0x000fe80000100800 */
[----:B------:R-:W-:Y:S04]  /*29840*/  STL [R1+0x434], R169 ;  /* 0x000434a901007387 */ /* 0x000fe80000100800 */
[----:B------:R-:W-:Y:S04]  /*29850*/  STL [R1+0x440], R39 ;  /* 0x0004402701007387 */ /* 0x000fe80000100800 */
[----:B------:R1:W-:Y:S01]  /*29860*/  STL [R1+0x444], R38 ;  /* 0x0004442601007387 */ /* 0x0003e20000100800 */
[----:B------:R-:W-:Y:S01]  /*29870*/  IMAD.MOV.U32 R175, RZ, RZ, R83 ;  /* 0x000000ffffaf7224 */ /* 0x000fe200078e0053 */
[----:B------:R-:W-:Y:S02]  /*29880*/  SHF.R.U32.HI R83, RZ, 0x10, R8 ;  /* 0x00000010ff537819 */ /* 0x000fe40000011608 */
[----:B------:R-:W-:Y:S04]  /*29890*/  STL [R1+0x448], R37 ;  /* 0x0004482501007387 */ /* 0x000fe80000100800 */
[----:B------:R-:W-:Y:S04]  /*298a0*/  STL [R1+0x44c], R37 ;  /* 0x00044c2501007387 */ /* 0x000fe80000100800 */
[----:B------:R-:W-:Y:S01]  /*298b0*/  STL [R1+0x450], R36 ;  /* 0x0004502401007387 */ /* 0x000fe20000100800 */
[----:B--2---:R-:W-:Y:S01]  /*298c0*/  IMAD.MOV.U32 R174, RZ, RZ, R60 ;  /* 0x000000ffffae7224 */ /* 0x004fe200078e003c */
[----:B------:R-:W-:Y:S04]  /*298d0*/  SHF.R.U32.HI R60, RZ, 0x18, R8 ;  /* 0x00000018ff3c7819 */ /* 0x000fe80000011608 */
[----:B---3--:R-:W-:Y:S02]  /*298e0*/  IADD3 R172, P5, R174, R57, RZ ;  /* 0x00000039aeac7210 */ /* 0x008fe40007fbe0ff */
[----:B------:R-:W-:Y:S03]  /*298f0*/  LOP3.LUT R57, R8, 0xff, RZ, 0xc0, !PT ;  /* 0x000000ff08397812 */ /* 0x000fe600078ec0ff */
[C---:B----4-:R-:W-:Y:S01]  /*29900*/  IMAD.X R173, R175.reuse, 0x1, R177, P5 ;  /* 0x00000001afad7824 */ /* 0x050fe200028e06b1 */
[----:B------:R-:W-:Y:S05]  /*29910*/  IADD3 R176, P5, R174, R176, RZ ;  /* 0x000000b0aeb07210 */ /* 0x000fea0007fbe0ff */
[----:B------:R-:W-:Y:S01]  /*29920*/  IMAD.X R177, R175, 0x1, R170, P5 ;  /* 0x00000001afb17824 */ /* 0x000fe200028e06aa */
[----:B------:R-:W-:Y:S01]  /*29930*/  ISETP.GE.U32.AND P5, PT, R199, R13, PT ;  /* 0x0000000dc700720c */ /* 0x000fe20003fa6070 */
[----:B------:R-:W-:Y:S11]  /*29940*/  IMAD R62, R12, 0x70, RZ ;  /* 0x000000700c3e7824 */ /* 0x000ff600078e02ff */
[----:B------:R-:W-:Y:S01]  /*29950*/  @!UPT UIADD3 URZ, URZ, URZ, URZ ;  /* 0x0000003f3f3ff290 */ /* 0x000fe2000fffe03f */
[----:B------:R-:W-:Y:S02]  /*29960*/  @P5 LOP3.LUT R201, R201, 0x40000000, RZ, 0xfc, !PT ;  /* 0x40000000c9c95812 */ /* 0x000fe400078efcff */
[C---:B------:R-:W-:Y:S02]  /*29970*/  ISETP.GE.U32.AND P5, PT, R199.reuse, R0, PT ;  /* 0x00000000c700720c */ /* 0x040fe40003fa6070 */
[--C-:B------:R-:W-:Y:S02]  /*29980*/  SHF.R.U32.HI R0, RZ, 0x18, R10.reuse ;  /* 0x00000018ff007819 */ /* 0x100fe4000001160a */
[----:B------:R-:W-:Y:S02]  /*29990*/  IADD3 R62, P3, R62, R172, RZ ;  /* 0x000000ac3e3e7210 */ /* 0x000fe40007f7e0ff */
[----:B------:R-:W-:Y:S02]  /*299a0*/  ISETP.GE.U32.AND P4, PT, R199, R0, PT ;  /* 0x00000000c700720c */ /* 0x000fe40003f86070 */
[----:B------:R-:W-:Y:S01]  /*299b0*/  SHF.R.U32.HI R0, RZ, 0x10, R11 ;  /* 0x00000010ff007819 */ /* 0x000fe2000001160b */
[----:B------:R-:W-:Y:S01]  /*299c0*/  IMAD.X R63, R7, 0x1, R173, P3 ;  /* 0x00000001073f7824 */ /* 0x000fe200018e06ad */
[----:B------:R-:W-:Y:S02]  /*299d0*/  LOP3.LUT P3, RZ, R201, 0x80000000, RZ, 0xc0, !PT ;  /* 0x80000000c9ff7812 */ /* 0x000fe4000786c0ff */
[----:B------:R-:W-:Y:S02]  /*299e0*/  LOP3.LUT R15, R0, 0xff, RZ, 0xc0, !PT ;  /* 0x000000ff000f7812 */ /* 0x000fe400078ec0ff */
[----:B------:R-:W-:Y:S02]  /*299f0*/  SHF.R.U32.HI R0, RZ, 0x10, R10 ;  /* 0x00000010ff007819 */ /* 0x000fe4000001160a */
[----:B------:R-:W-:Y:S02]  /*29a00*/  LOP3.LUT R11, R11, 0xffff, RZ, 0xc0, !PT ;  /* 0x0000ffff0b0b7812 */ /* 0x000fe400078ec0ff */
[----:B------:R-:W-:Y:S02]  /*29a10*/  LOP3.LUT R20, R0, 0xff, RZ, 0xc0, !PT ;  /* 0x000000ff00147812 */ /* 0x000fe400078ec0ff */
[----:B------:R-:W-:Y:S02]  /*29a20*/  SHF.R.U32.HI R0, RZ, 0x8, R21 ;  /* 0x00000008ff007819 */ /* 0x000fe40000011615 */
[----:B------:R-:W-:Y:S02]  /*29a30*/  LOP3.LUT R10, R10, 0xffff, RZ, 0xc0, !PT ;  /* 0x0000ffff0a0a7812 */ /* 0x000fe400078ec0ff */
[----:B------:R-:W-:Y:S02]  /*29a40*/  LOP3.LUT R69, R0, 0xffff, RZ, 0xc0, !PT ;  /* 0x0000ffff00457812 */ /* 0x000fe400078ec0ff */
[----:B------:R-:W-:Y:S01]  /*29a50*/  SHF.R.U32.HI R10, RZ, 0x8, R10 ;  /* 0x00000008ff0a7819 */ /* 0x000fe2000001160a */
[----:B------:R-:W2:Y:S03]  /*29a60*/  LD.E R0, desc[UR4][R168.64+0xdc] ;  /* 0x0000dc04a8007980 */ /* 0x000ea6000c101900 */
[----:B------:R-:W-:Y:S02]  /*29a70*/  LOP3.LUT R10, R10, 0xffff, RZ, 0xc0, !PT ;  /* 0x0000ffff0a0a7812 */ /* 0x000fe400078ec0ff */
[----:B------:R-:W-:Y:S05]  /*29a80*/  IADD3 R178, P6, R174, R18, RZ ;  /* 0x00000012aeb27210 */ /* 0x000fea0007fde0ff */
[----:B------:R-:W-:Y:S01]  /*29a90*/  IMAD.X R179, R175, 0x1, R5, P6 ;  /* 0x00000001afb37824 */ /* 0x000fe200030e0605 */
[----:B------:R-:W-:Y:S04]  /*29aa0*/  LOP3.LUT R5, R14, 0xff, RZ, 0xc0, !PT ;  /* 0x000000ff0e057812 */ /* 0x000fe800078ec0ff */
[----:B------:R-:W-:Y:S02]  /*29ab0*/  ISETP.GE.U32.AND P6, PT, R199, R5, PT ;  /* 0x00000005c700720c */ /* 0x000fe40003fc6070 */
[----:B------:R-:W-:Y:S04]  /*29ac0*/  SHF.R.U32.HI R5, RZ, 0x8, R17 ;  /* 0x00000008ff057819 */ /* 0x000fe80000011611 */
        /* <DEDUP_REMOVED lines=13> */
[--C-:B------:R-:W-:Y:S01]  /*29ba0*/  FFMA.FTZ R17, R32, R0, -R8.reuse ;  /* 0x0000000020117223 */ /* 0x100fe20000010808 */
[----:B------:R-:W-:Y:S01]  /*29bb0*/  ISETP.GE.U32.AND P3, PT, R199, R16, PT ;  /* 0x00000010c700720c */ /* 0x000fe20003f66070 */
[--C-:B------:R-:W-:Y:S01]  /*29bc0*/  FFMA.FTZ R14, R80, R0, -R8.reuse ;  /* 0x00000000500e7223 */ /* 0x100fe20000010808 */
[----:B------:R-:W-:Y:S01]  /*29bd0*/  FSEL R9, R9, RZ, P0 ;  /* 0x000000ff09097208 */ /* 0x000fe20000000000 */
[----:B------:R2:W-:Y:S01]  /*29be0*/  STL [R1+0x8], R18 ;  /* 0x0000081201007387 */ /* 0x0005e20000100800 */
[----:B------:R-:W-:Y:S01]  /*29bf0*/  ISETP.GE.U32.AND P0, PT, R199, R10, PT ;  /* 0x0000000ac700720c */ /* 0x000fe20003f06070 */
[-CC-:B------:R-:W-:Y:S01]  /*29c00*/  FFMA.FTZ R13, R206, R0.reuse, -R8.reuse ;  /* 0x00000000ce0d7223 */ /* 0x180fe20000010808 */
[-CC-:B------:R-:W-:Y:S01]  /*29c10*/  FFMA.FTZ R12, R207, R0.reuse, -R8.reuse ;  /* 0x00000000cf0c7223 */ /* 0x180fe20000010808 */
[----:B------:R3:W-:Y:S01]  /*29c20*/  STL [R1+0x14], R17 ;  /* 0x0000141101007387 */ /* 0x0007e20000100800 */
[-CC-:B------:R-:W-:Y:S01]  /*29c30*/  FFMA.FTZ R41, R208, R0.reuse, -R8.reuse ;  /* 0x00000000d0297223 */ /* 0x180fe20000010808 */
[----:B------:R-:W-:Y:S02]  /*29c40*/  IMAD.MOV.U32 R206, RZ, RZ, R209 ;  /* 0x000000ffffce7224 */ /* 0x000fe400078e00d1 */
[-C--:B-1----:R-:W-:Y:S01]  /*29c50*/  FFMA.FTZ R38, R112, R0.reuse, -R8 ;  /* 0x0000000070267223 */ /* 0x082fe20000010808 */
[----:B------:R1:W-:Y:S01]  /*29c60*/  STL [R1+0x40], R14 ;  /* 0x0000400e01007387 */ /* 0x0003e20000100800 */
[----:B------:R-:W-:Y:S02]  /*29c70*/  IMAD.MOV.U32 R207, RZ, RZ, R210 ;  /* 0x000000ffffcf7224 */ /* 0x000fe400078e00d2 */
[-C--:B------:R-:W-:Y:S01]  /*29c80*/  FFMA.FTZ R39, R113, R0.reuse, -R8 ;  /* 0x0000000071277223 */ /* 0x080fe20000010808 */
[----:B------:R-:W-:Y:S02]  /*29c90*/  IMAD.MOV.U32 R209, RZ, RZ, R212 ;  /* 0x000000ffffd17224 */ /* 0x000fe400078e00d4 */
[-C--:B------:R-:W-:Y:S01]  /*29ca0*/  FFMA.FTZ R21, R86, R0.reuse, -R7 ;  /* 0x0000000056157223 */ /* 0x080fe20000010807 */
[----:B------:R-:W-:Y:S02]  /*29cb0*/  IMAD.MOV.U32 R208, RZ, RZ, R211 ;  /* 0x000000ffffd07224 */ /* 0x000fe400078e00d3 */
[-CC-:B------:R-:W-:Y:S01]  /*29cc0*/  FFMA.FTZ R194, R102, R0.reuse, -R7.reuse ;  /* 0x0000000066c27223 */ /* 0x180fe20000010807 */
[----:B------:R-:W-:Y:S02]  /*29cd0*/  IMAD.MOV.U32 R211, RZ, RZ, R214 ;  /* 0x000000ffffd37224 */ /* 0x000fe400078e00d6 */
[-C--:B------:R-:W-:Y:S01]  /*29ce0*/  FFMA.FTZ R168, R114, R0.reuse, -R7 ;  /* 0x0000000072a87223 */ /* 0x080fe20000010807 */
[----:B------:R-:W-:Y:S02]  /*29cf0*/  IMAD.MOV.U32 R210, RZ, RZ, R213 ;  /* 0x000000ffffd27224 */ /* 0x000fe400078e00d5 */
[-C--:B------:R-:W-:Y:S01]  /*29d00*/  FFMA.FTZ R169, R115, R0.reuse, -R7 ;  /* 0x0000000073a97223 */ /* 0x080fe20000010807 */
[----:B------:R-:W-:Y:S02]  /*29d10*/  IMAD.MOV.U32 R212, RZ, RZ, R215 ;  /* 0x000000ffffd47224 */ /* 0x000fe400078e00d7 */
[-C--:B------:R-:W-:Y:S01]  /*29d20*/  FFMA.FTZ R135, R240, R0.reuse, -R8 ;  /* 0x00000000f0877223 */ /* 0x080fe20000010808 */
[----:B------:R-:W-:Y:S02]  /*29d30*/  IMAD.MOV.U32 R213, RZ, RZ, R232 ;  /* 0x000000ffffd57224 */ /* 0x000fe400078e00e8 */
[-C--:B------:R-:W-:Y:S01]  /*29d40*/  FFMA.FTZ R132, R251, R0.reuse, -R8 ;  /* 0x00000000fb847223 */ /* 0x080fe20000010808 */
[----:B------:R-:W-:Y:S02]  /*29d50*/  IMAD.MOV.U32 R215, RZ, RZ, R218 ;  /* 0x000000ffffd77224 */ /* 0x000fe400078e00da */
[-CC-:B------:R-:W-:Y:S01]  /*29d60*/  FFMA.FTZ R42, R42, R0.reuse, -R8.reuse ;  /* 0x000000002a2a7223 */ /* 0x180fe20000010808 */
[-CC-:B--2---:R-:W-:Y:S01]  /*29d70*/  FFMA.FTZ R18, R29, R0.reuse, -R8.reuse ;  /* 0x000000001d127223 */ /* 0x184fe20000010808 */
[----:B------:R-:W-:Y:S02]  /*29d80*/  IMAD.MOV.U32 R205, RZ, RZ, R209 ;  /* 0x000000ffffcd7224 */ /* 0x000fe400078e00d1 */
[-CC-:B------:R-:W-:Y:S01]  /*29d90*/  FFMA.FTZ R76, R76, R0.reuse, -R8.reuse ;  /* 0x000000004c4c7223 */ /* 0x180fe20000010808 */
[----:B------:R-:W-:Y:S02]  /*29da0*/  IMAD.MOV.U32 R209, RZ, RZ, R211 ;  /* 0x000000ffffd17224 */ /* 0x000fe400078e00d3 */
[-CC-:B---3--:R-:W-:Y:S01]  /*29db0*/  FFMA.FTZ R17, R28, R0.reuse, -R8.reuse ;  /* 0x000000001c117223 */ /* 0x188fe20000010808 */
[----:B------:R2:W-:Y:S01]  /*29dc0*/  STL [R1+0x3c], R18 ;  /* 0x00003c1201007387 */ /* 0x0005e20000100800 */
[----:B------:R-:W-:Y:S02]  /*29dd0*/  IMAD.MOV.U32 R211, RZ, RZ, R213 ;  /* 0x000000ffffd37224 */ /* 0x000fe400078e00d5 */
[-CC-:B------:R-:W-:Y:S01]  /*29de0*/  FFMA.FTZ R133, R245, R0.reuse, -R8.reuse ;  /* 0x00000000f5857223 */ /* 0x180fe20000010808 */
[-C--:B-1----:R-:W-:Y:S01]  /*29df0*/  FFMA.FTZ R14, R85, R0.reuse, -R8 ;  /* 0x00000000550e7223 */ /* 0x082fe20000010808 */
[----:B------:R1:W-:Y:S01]  /*29e00*/  STL [R1+0x60], R17 ;  /* 0x0000601101007387 */ /* 0x0003e20000100800 */
[----:B------:R-:W-:Y:S02]  /*29e10*/  IMAD.MOV.U32 R214, RZ, RZ, R184 ;  /* 0x000000ffffd67224 */ /* 0x000fe400078e00b8 */
[-CC-:B------:R-:W-:Y:S01]  /*29e20*/  FFMA.FTZ R184, R239, R0.reuse, -R8.reuse ;  /* 0x00000000efb87223 */ /* 0x180fe20000010808 */
[----:B------:R-:W-:Y:S01]  /*29e30*/  IMAD.MOV.U32 R213, RZ, RZ, R215 ;  /* 0x000000ffffd57224 */ /* 0x000fe200078e00d7 */
[----:B------:R3:W-:Y:S01]  /*29e40*/  STL [R1+0x4c], R14 ;  /* 0x00004c0e01007387 */ /* 0x0007e20000100800 */
        /* <DEDUP_REMOVED lines=12> */
[-CC-:B------:R-:W-:Y:S01]  /*29f10*/  FFMA.FTZ R206, R129, R0.reuse, -R8.reuse ;  /* 0x0000000081ce7223 */ /* 0x180fe20000010808 */
[----:B------:R-:W-:Y:S02]  /*29f20*/  IMAD.MOV.U32 R232, RZ, RZ, R219 ;  /* 0x000000ffffe87224 */ /* 0x000fe400078e00db */
[-CC-:B------:R-:W-:Y:S01]  /*29f30*/  FFMA.FTZ R68, R68, R0.reuse, -R8.reuse ;  /* 0x0000000044447223 */ /* 0x180fe20000010808 */
[-CC-:B------:R-:W-:Y:S01]  /*29f40*/  FFMA.FTZ R58, R58, R0.reuse, -R8.reuse ;  /* 0x000000003a3a7223 */ /* 0x180fe20000010808 */
[-CC-:B--2---:R-:W-:Y:S01]  /*29f50*/  FFMA.FTZ R18, R97, R0.reuse, -R8.reuse ;  /* 0x0000000061127223 */ /* 0x184fe20000010808 */
[-CC-:B------:R-:W-:Y:S01]  /*29f60*/  FFMA.FTZ R78, R78, R0.reuse, -R8.reuse ;  /* 0x000000004e4e7223 */ /* 0x180fe20000010808 */
[-C--:B------:R-:W-:Y:S01]  /*29f70*/  FFMA.FTZ R219, R44, R0.reuse, -R8 ;  /* 0x000000002cdb7223 */ /* 0x080fe20000010808 */
[----:B------:R-:W-:Y:S02]  /*29f80*/  IMAD.MOV.U32 R198, RZ, RZ, R204 ;  /* 0x000000ffffc67224 */ /* 0x000fe400078e00cc */
[-C--:B-1----:R-:W-:Y:S01]  /*29f90*/  FFMA.FTZ R17, R100, R0.reuse, -R8 ;  /* 0x0000000064117223 */ /* 0x082fe20000010808 */
[----:B------:R-:W-:Y:S02]  /*29fa0*/  IMAD.MOV.U32 R204, RZ, RZ, R209 ;  /* 0x000000ffffcc7224 */ /* 0x000fe400078e00d1 */
[-C--:B------:R-:W-:Y:S01]  /*29fb0*/  FFMA.FTZ R116, R187, R0.reuse, -R7 ;  /* 0x00000000bb747223 */ /* 0x080fe20000010807 */
[----:B------:R-:W-:Y:S02]  /*29fc0*/  IMAD.MOV.U32 R209, RZ, RZ, R210 ;  /* 0x000000ffffd17224 */ /* 0x000fe400078e00d2 */
[-C--:B---3--:R-:W-:Y:S01]  /*29fd0*/  FFMA.FTZ R14, R23, R0.reuse, -R8 ;  /* 0x00000000170e7223 */ /* 0x088fe20000010808 */
[----:B------:R-:W-:Y:S02]  /*29fe0*/  IMAD.MOV.U32 R210, RZ, RZ, R213 ;  /* 0x000000ffffd27224 */ /* 0x000fe400078e00d5 */
[-C--:B------:R-:W-:Y:S01]  /*29ff0*/  FFMA.FTZ R115, R248, R0.reuse, -R5 ;  /* 0x00000000f8737223 */ /* 0x080fe20000010805 */
[----:B------:R-:W-:Y:S02]  /*2a000*/  IMAD.MOV.U32 R213, RZ, RZ, R235 ;  /* 0x000000ffffd57224 */ /* 0x000fe400078e00eb */
[-C--:B------:R-:W-:Y:S01]  /*2a010*/  FFMA.FTZ R235, R46, R0.reuse, -R7 ;  /* 0x000000002eeb7223 */ /* 0x080fe20000010807 */
[----:B------:R1:W-:Y:S01]  /*2a020*/  STL [R1+0x64], R14 ;  /* 0x0000640e01007387 */ /* 0x0003e20000100800 */
[----:B------:R-:W-:Y:S02]  /*2a030*/  IMAD.MOV.U32 R193, RZ, RZ, R198 ;  /* 0x000000ffffc17224 */ /* 0x000fe400078e00c6 */
[-C--:B------:R-:W-:Y:S01]  /*2a040*/  FFMA.FTZ R129, R244, R0.reuse, -R5 ;  /* 0x00000000f4817223 */ /* 0x080fe20000010805 */
[----:B------:R-:W-:Y:S01]  /*2a050*/  IMAD.MOV.U32 R195, RZ, RZ, R204 ;  /* 0x000000ffffc37224 */ /* 0x000fe200078e00cc */
[----:B------:R2:W-:Y:S01]  /*2a060*/  STL [R1+0x68], R18 ;  /* 0x0000681201007387 */ /* 0x0005e20000100800 */
[----:B------:R-:W-:Y:S02]  /*2a070*/  IMAD.MOV.U32 R204, RZ, RZ, R210 ;  /* 0x000000ffffcc7224 */ /* 0x000fe400078e00d2 */
[-C--:B------:R-:W-:Y:S01]  /*2a080*/  FFMA.FTZ R117, R249, R0.reuse, -R7 ;  /* 0x00000000f9757223 */ /* 0x080fe20000010807 */
[-C--:B------:R-:W-:Y:S01]  /*2a090*/  FFMA.FTZ R44, R195, R0.reuse, -R5 ;  /* 0x00000000c32c7223 */ /* 0x080fe20000010805 */
[----:B------:R3:W-:Y:S01]  /*2a0a0*/  STL [R1+0x98], R17 ;  /* 0x0000981101007387 */ /* 0x0007e20000100800 */
        /* <DEDUP_REMOVED lines=16> */
[-C--:B-1----:R-:W-:Y:S01]  /*2a1b0*/  FFMA.FTZ R14, R101, R0.reuse, -R8 ;  /* 0x00000000650e7223 */ /* 0x082fe20000010808 */
[-CC-:B------:R-:W-:Y:S01]  /*2a1c0*/  FFMA.FTZ R8, R203, R0.reuse, -R7.reuse ;  /* 0x00000000cb087223 */ /* 0x180fe20000010807 */
[----:B------:R-:W-:Y:S02]  /*2a1d0*/  IMAD.MOV.U32 R203, RZ, RZ, R208 ;  /* 0x000000ffffcb7224 */ /* 0x000fe400078e00d0 */
[-CC-:B------:R-:W-:Y:S01]  /*2a1e0*/  FFMA.FTZ R54, R54, R0.reuse, -R7.reuse ;  /* 0x0000000036367223 */ /* 0x180fe20000010807 */
[-C--:B--2---:R-:W-:Y:S01]  /*2a1f0*/  FFMA.FTZ R18, R71, R0.reuse, -R7 ;  /* 0x0000000047127223 */ /* 0x084fe20000010807 */
[----:B------:R1:W-:Y:S01]  /*2a200*/  STL [R1+0x9c], R14 ;  /* 0x00009c0e01007387 */ /* 0x0003e20000100800 */
[----:B------:R-:W-:Y:S02]  /*2a210*/  IMAD.MOV.U32 R208, RZ, RZ, R211 ;  /* 0x000000ffffd07224 */ /* 0x000fe400078e00d3 */
[-CC-:B------:R-:W-:Y:S01]  /*2a220*/  FFMA.FTZ R73, R73, R0.reuse, -R7.reuse ;  /* 0x0000000049497223 */ /* 0x180fe20000010807 */
[-CC-:B---3--:R-:W-:Y:S01]  /*2a230*/  FFMA.FTZ R17, R82, R0.reuse, -R7.reuse ;  /* 0x0000000052117223 */ /* 0x188fe20000010807 */
[----:B------:R2:W-:Y:S01]  /*2a240*/  STL [R1+0x454], R38 ;  /* 0x0004542601007387 */ /* 0x0005e20000100800 */
[----:B------:R-:W-:Y:S02]  /*2a250*/  IMAD.MOV.U32 R211, RZ, RZ, R232 ;  /* 0x000000ffffd37224 */ /* 0x000fe400078e00e8 */
[-C--:B------:R-:W-:Y:S01]  /*2a260*/  FFMA.FTZ R72, R72, R0.reuse, -R7 ;  /* 0x0000000048487223 */ /* 0x080fe20000010807 */
[----:B------:R-:W-:Y:S01]  /*2a270*/  IMAD.MOV.U32 R232, RZ, RZ, R185 ;  /* 0x000000ffffe87224 */ /* 0x000fe200078e00b9 */
[----:B------:R-:W-:Y:S01]  /*2a280*/  STL [R1+0x458], R39 ;  /* 0x0004582701007387 */ /* 0x000fe20000100800 */
[----:B------:R-:W-:Y:S02]  /*2a290*/  IMAD.MOV.U32 R198, RZ, RZ, R211 ;  /* 0x000000ffffc67224 */ /* 0x000fe400078e00d3 */
[-C--:B------:R-:W-:Y:S01]  /*2a2a0*/  FFMA.FTZ R185, R243, R0.reuse, -R7 ;  /* 0x00000000f3b97223 */ /* 0x080fe20000010807 */
[----:B------:R-:W-:Y:S01]  /*2a2b0*/  IMAD.MOV.U32 R211, RZ, RZ, R213 ;  /* 0x000000ffffd37224 */ /* 0x000fe200078e00d5 */
[----:B------:R3:W-:Y:S01]  /*2a2c0*/  STL [R1+0x45c], R215 ;  /* 0x00045cd701007387 */ /* 0x0007e20000100800 */
[-CC-:B------:R-:W-:Y:S01]  /*2a2d0*/  FFMA.FTZ R213, R118, R0.reuse, -R7.reuse ;  /* 0x0000000076d57223 */ /* 0x180fe20000010807 */
[-C--:B------:R-:W-:Y:S01]  /*2a2e0*/  FFMA.FTZ R243, R66, R0.reuse, -R7 ;  /* 0x0000000042f37223 */ /* 0x080fe20000010807 */
[----:B------:R-:W-:Y:S01]  /*2a2f0*/  IMAD.MOV.U32 R197, RZ, RZ, R203 ;  /* 0x000000ffffc57224 */ /* 0x000fe200078e00cb */
[----:B------:R-:W-:Y:S01]  /*2a300*/  STL [R1+0x460], R214 ;  /* 0x000460d601007387 */ /* 0x000fe20000100800 */
[----:B------:R-:W-:Y:S01]  /*2a310*/  MUFU.EX2 R66, R13 ;  /* 0x0000000d00427308 */ /* 0x000fe20000000800 */
[-C--:B------:R-:W-:Y:S01]  /*2a320*/  FFMA.FTZ R203, R130, R0.reuse, -R7 ;  /* 0x0000000082cb7223 */ /* 0x080fe20000010807 */
[-CC-:B------:R-:W-:Y:S01]  /*2a330*/  FFMA.FTZ R46, R197, R0.reuse, -R5.reuse ;  /* 0x00000000c52e7223 */ /* 0x180fe20000010805 */
[----:B------:R-:W-:Y:S01]  /*2a340*/  STL [R1+0x464], R207 ;  /* 0x000464cf01007387 */ /* 0x000fe20000100800 */
[----:B------:R-:W-:Y:S02]  /*2a350*/  IMAD.MOV.U32 R197, RZ, RZ, R198 ;  /* 0x000000ffffc57224 */ /* 0x000fe400078e00c6 */
[-C--:B------:R-:W-:Y:S01]  /*2a360*/  FFMA.FTZ R130, R56, R0.reuse, -R5 ;  /* 0x0000000038827223 */ /* 0x080fe20000010805 */
[----:B------:R-:W-:Y:S01]  /*2a370*/  IMAD.MOV.U32 R192, RZ, RZ, R232 ;  /* 0x000000ffffc07224 */ /* 0x000fe200078e00e8 */
[----:B------:R4:W-:Y:S01]  /*2a380*/  STL [R1+0x468], R206 ;  /* 0x000468ce01007387 */ /* 0x0009e20000100800 */
[-C--:B-1----:R-:W-:Y:S01]  /*2a390*/  FFMA.FTZ R14, R200, R0.reuse, -R7 ;  /* 0x00000000c80e7223 */ /* 0x082fe20000010807 */
[----:B------:R-:W-:Y:S01]  /*2a3a0*/  IMAD.MOV.U32 R200, RZ, RZ, R205 ;  /* 0x000000ffffc87224 */ /* 0x000fe200078e00cd */
[----:B------:R-:W1:Y:S01]  /*2a3b0*/  MUFU.EX2 R118, R12 ;  /* 0x0000000c00767308 */ /* 0x000e620000000800 */
[----:B------:R4:W-:Y:S01]  /*2a3c0*/  STL [R1+0x4], R18 ;  /* 0x0000041201007387 */ /* 0x0009e20000100800 */
[----:B------:R-:W-:Y:S02]  /*2a3d0*/  IMAD.MOV.U32 R205, RZ, RZ, R212 ;  /* 0x000000ffffcd7224 */ /* 0x000fe400078e00d4 */
[-C--:B--2---:R-:W-:Y:S01]  /*2a3e0*/  FFMA.FTZ R38, R105, R0.reuse, -R5 ;  /* 0x0000000069267223 */ /* 0x084fe20000010805 */
[----:B------:R-:W-:Y:S01]  /*2a3f0*/  IMAD.MOV.U32 R212, RZ, RZ, R222 ;  /* 0x000000ffffd47224 */ /* 0x000fe200078e00de */
[----:B------:R2:W-:Y:S01]  /*2a400*/  STL [R1+0x28], R17 ;  /* 0x0000281101007387 */ /* 0x0005e20000100800 */
[----:B------:R-:W-:Y:S02]  /*2a410*/  IMAD.MOV.U32 R196, RZ, RZ, R200 ;  /* 0x000000ffffc47224 */ /* 0x000fe400078e00c8 */
[-C--:B------:R-:W-:Y:S01]  /*2a420*/  FFMA.FTZ R200, R131, R0.reuse, -R7 ;  /* 0x0000000083c87223 */ /* 0x080fe20000010807 */
[----:B------:R-:W-:Y:S02]  /*2a430*/  IMAD.MOV.U32 R210, RZ, RZ, R212 ;  /* 0x000000ffffd27224 */ /* 0x000fe400078e00d4 */
[-C--:B------:R-:W-:Y:S01]  /*2a440*/  FFMA.FTZ R131, R49, R0.reuse, -R5 ;  /* 0x0000000031837223 */ /* 0x080fe20000010805 */
[-C--:B---3--:R-:W-:Y:S01]  /*2a450*/  FFMA.FTZ R215, R103, R0.reuse, -R7 ;  /* 0x0000000067d77223 */ /* 0x088fe20000010807 */
[-CC-:B------:R-:W-:Y:S01]  /*2a460*/  FFMA.FTZ R39, R22, R0.reuse, -R5.reuse ;  /* 0x0000000016277223 */ /* 0x180fe20000010805 */
[-CC-:B------:R-:W-:Y:S01]  /*2a470*/  FFMA.FTZ R232, R109, R0.reuse, -R5.reuse ;  /* 0x000000006de87223 */ /* 0x180fe20000010805 */
[-C--:B------:R-:W-:Y:S01]  /*2a480*/  FFMA.FTZ R198, R124, R0.reuse, -R5 ;  /* 0x000000007cc67223 */ /* 0x080fe20000010805 */
[----:B------:R-:W-:Y:S01]  /*2a490*/  MUFU.EX2 R109, R8 ;  /* 0x00000008006d7308 */ /* 0x000fe20000000800 */
[-C--:B------:R-:W-:Y:S01]  /*2a4a0*/  FFMA.FTZ R212, R119, R0.reuse, -R7 ;  /* 0x0000000077d47223 */ /* 0x080fe20000010807 */
[--C-:B------:R-:W-:Y:S01]  /*2a4b0*/  FFMA.FTZ R85, R208, R0, -R9.reuse ;  /* 0x00000000d0557223 */ /* 0x100fe20000010809 */
[----:B-1----:R-:W-:Y:S01]  /*2a4c0*/  F2FP.F16.F32.PACK_AB R49, R118, R66 ;  /* 0x000000427631723e */ /* 0x002fe200000000ff */
[-CC-:B------:R-:W-:Y:S01]  /*2a4d0*/  FFMA.FTZ R112, R188, R0.reuse, -R9.reuse ;  /* 0x00000000bc707223 */ /* 0x180fe20000010809 */
[-CC-:B------:R-:W-:Y:S01]  /*2a4e0*/  FFMA.FTZ R119, R252, R0.reuse, -R9.reuse ;  /* 0x00000000fc777223 */ /* 0x180fe20000010809 */
[-C--:B------:R-:W-:Y:S01]  /*2a4f0*/  FFMA.FTZ R45, R197, R0.reuse, -R9 ;  /* 0x00000000c52d7223 */ /* 0x080fe20000010809 */
[----:B------:R-:W-:Y:S01]  /*2a500*/  PRMT R48, R49, 0x7632, R48 ;  /* 0x0000763231307816 */ /* 0x000fe20000000030 */
[-C--:B----4-:R-:W-:Y:S02]  /*2a510*/  FFMA.FTZ R206, R24, R0.reuse, -R5 ;  /* 0x0000000018ce7223 */ /* 0x090fe40000010805 */
[----:B------:R-:W1:Y:S01]  /*2a520*/  MUFU.EX2 R14, R14 ;  /* 0x0000000e000e7308 */ /* 0x000e620000000800 */
[-CC-:B------:R-:W-:Y:S01]  /*2a530*/  FFMA.FTZ R222, R51, R0.reuse, -R7.reuse ;  /* 0x0000000033de7223 */ /* 0x180fe20000010807 */
[----:B------:R-:W-:Y:S01]  /*2a540*/  PRMT R100, R49, 0x5410, R48 ;  /* 0x0000541031647816 */ /* 0x000fe20000000030 */
[-C--:B------:R-:W-:Y:S01]  /*2a550*/  FFMA.FTZ R18, R87, R0.reuse, -R7 ;  /* 0x0000000057127223 */ /* 0x080fe20000010807 */
[-CC-:B------:R-:W-:Y:S01]  /*2a560*/  FFMA.FTZ R70, R204, R0.reuse, -R9.reuse ;  /* 0x00000000cc467223 */ /* 0x180fe20000010809 */
[-CC-:B------:R-:W-:Y:S01]  /*2a570*/  FFMA.FTZ R71, R205, R0.reuse, -R9.reuse ;  /* 0x00000000cd477223 */ /* 0x180fe20000010809 */
[-C--:B------:R-:W-:Y:S01]  /*2a580*/  FFMA.FTZ R207, R27, R0.reuse, -R9 ;  /* 0x000000001bcf7223 */ /* 0x080fe20000010809 */
[-C--:B--2---:R-:W-:Y:S01]  /*2a590*/  FFMA.FTZ R17, R31, R0.reuse, -R7 ;  /* 0x000000001f117223 */ /* 0x084fe20000010807 */
[-CC-:B------:R-:W-:Y:S01]  /*2a5a0*/  FFMA.FTZ R214, R25, R0.reuse, -R9.reuse ;  /* 0x0000000019d67223 */ /* 0x180fe20000010809 */
[-CC-:B------:R-:W-:Y:S01]  /*2a5b0*/  FFMA.FTZ R36, R106, R0.reuse, -R9.reuse ;  /* 0x000000006a247223 */ /* 0x180fe20000010809 */
[-CC-:B------:R-:W-:Y:S01]  /*2a5c0*/  FFMA.FTZ R37, R107, R0.reuse, -R9.reuse ;  /* 0x000000006b257223 */ /* 0x180fe20000010809 */
[-CC-:B------:R-:W-:Y:S01]  /*2a5d0*/  FFMA.FTZ R188, R111, R0.reuse, -R9.reuse ;  /* 0x000000006fbc7223 */ /* 0x180fe20000010809 */
[----:B------:R2:W-:Y:S01]  /*2a5e0*/  STL [R1+0x18], R17 ;  /* 0x0000181101007387 */ /* 0x0005e20000100800 */
[-CC-:B------:R-:W-:Y:S01]  /*2a5f0*/  FFMA.FTZ R208, R123, R0.reuse, -R9.reuse ;  /* 0x000000007bd07223 */ /* 0x180fe20000010809 */
[-CC-:B------:R-:W-:Y:S01]  /*2a600*/  FFMA.FTZ R113, R171, R0.reuse, -R9.reuse ;  /* 0x00000000ab717223 */ /* 0x180fe20000010809 */
[--C-:B------:R-:W-:Y:S01]  /*2a610*/  FFMA.FTZ R171, R110, R0, -R9.reuse ;  /* 0x000000006eab7223 */ /* 0x100fe20000010809 */
[----:B------:R-:W-:Y:S01]  /*2a620*/  STL [R1+0x48], R21 ;  /* 0x0000481501007387 */ /* 0x000fe20000100800 */
[----:B-1----:R-:W-:Y:S01]  /*2a630*/  F2FP.F16.F32.PACK_AB R51, R109, R14 ;  /* 0x0000000e6d33723e */ /* 0x002fe200000000ff */
[-CC-:B------:R-:W-:Y:S01]  /*2a640*/  FFMA.FTZ R236, R236, R0.reuse, -R9.reuse ;  /* 0x00000000ecec7223 */ /* 0x180fe20000010809 */
[-CC-:B------:R-:W-:Y:S01]  /*2a650*/  FFMA.FTZ R237, R237, R0.reuse, -R9.reuse ;  /* 0x00000000eded7223 */ /* 0x180fe20000010809 */
[----:B------:R1:W-:Y:S01]  /*2a660*/  STL [R1+0x44], R18 ;  /* 0x0000441201007387 */ /* 0x0003e20000100800 */
[----:B------:R-:W-:Y:S01]  /*2a670*/  PRMT R50, R51, 0x7632, R50 ;  /* 0x0000763233327816 */ /* 0x000fe20000000032 */
[-CC-:B------:R-:W-:Y:S01]  /*2a680*/  FFMA.FTZ R247, R79, R0.reuse, -R9.reuse ;  /* 0x000000004ff77223 */ /* 0x180fe20000010809 */
[-CC-:B------:R-:W-:Y:S01]  /*2a690*/  FFMA.FTZ R250, R30, R0.reuse, -R9.reuse ;  /* 0x000000001efa7223 */ /* 0x180fe20000010809 */
[-C--:B------:R-:W-:Y:S01]  /*2a6a0*/  FFMA.FTZ R252, R91, R0.reuse, -R9 ;  /* 0x000000005bfc7223 */ /* 0x080fe20000010809 */
[----:B------:R-:W-:Y:S01]  /*2a6b0*/  PRMT R101, R51, 0x5410, R50 ;  /* 0x0000541033657816 */ /* 0x000fe20000000032 */
[-CC-:B------:R-:W-:Y:S01]  /*2a6c0*/  FFMA.FTZ R93, R93, R0.reuse, -R7.reuse ;  /* 0x000000005d5d7223 */ /* 0x180fe20000010807 */
[-CC-:B------:R-:W-:Y:S01]  /*2a6d0*/  FFMA.FTZ R104, R104, R0.reuse, -R7.reuse ;  /* 0x0000000068687223 */ /* 0x180fe20000010807 */
[-C--:B------:R-:W-:Y:S01]  /*2a6e0*/  FFMA.FTZ R245, R67, R0.reuse, -R7 ;  /* 0x0000000043f57223 */ /* 0x080fe20000010807 */
[-CC-:B------:R-:W-:Y:S01]  /*2a6f0*/  FFMA.FTZ R125, R238, R0.reuse, -R9.reuse ;  /* 0x00000000ee7d7223 */ /* 0x180fe20000010809 */
[-CC-:B------:R-:W-:Y:S01]  /*2a700*/  FFMA.FTZ R238, R53, R0.reuse, -R9.reuse ;  /* 0x0000000035ee7223 */ /* 0x180fe20000010809 */
[-CC-:B------:R-:W-:Y:S01]  /*2a710*/  FFMA.FTZ R124, R241, R0.reuse, -R9.reuse ;  /* 0x00000000f17c7223 */ /* 0x180fe20000010809 */
[-C--:B------:R-:W-:Y:S01]  /*2a720*/  FFMA.FTZ R241, R52, R0.reuse, -R9 ;  /* 0x0000000034f17223 */ /* 0x080fe20000010809 */
[----:B------:R-:W3:Y:S01]  /*2a730*/  MUFU.EX2 R35, R4 ;  /* 0x0000000400237308 */ /* 0x000ee20000000800 */
[-C--:B--2---:R-:W-:Y:S09]  /*2a740*/  FFMA.FTZ R17, R98, R0.reuse, -R7 ;  /* 0x0000000062117223 */ /* 0x084ff20000010807 */
[----:B------:R-:W-:Y:S01]  /*2a750*/  MUFU.EX2 R91, R41 ;  /* 0x00000029005b7308 */ /* 0x000fe20000000800 */
[----:B------:R2:W-:Y:S01]  /*2a760*/  STL [R1+0x5c], R17 ;  /* 0x00005c1101007387 */ /* 0x0005e20000100800 */
[-CC-:B-1----:R-:W-:Y:S03]  /*2a770*/  FFMA.FTZ R18, R196, R0.reuse, -R5.reuse ;  /* 0x00000000c4127223 */ /* 0x182fe60000010805 */
[----:B------:R1:W-:Y:S01]  /*2a780*/  STL [R1+0x46c], R194 ;  /* 0x00046cc201007387 */ /* 0x0003e20000100800 */
[----:B------:R-:W-:Y:S02]  /*2a790*/  IMAD.MOV.U32 R196, RZ, RZ, R210 ;  /* 0x000000ffffc47224 */ /* 0x000fe400078e00d2 */
[----:B------:R-:W-:Y:S02]  /*2a7a0*/  FFMA.FTZ R210, R121, R0, -R5 ;  /* 0x0000000079d27223 */ /* 0x000fe40000010805 */
[----:B------:R4:W-:Y:S01]  /*2a7b0*/  MUFU.EX2 R108, R18 ;  /* 0x00000012006c7308 */ /* 0x0009e20000000800 */
[C---:B---3--:R-:W-:Y:S01]  /*2a7c0*/  FMUL.FTZ R34, R35.reuse, R146 ;  /* 0x0000009223227220 */ /* 0x048fe20000410000 */
[----:B------:R-:W-:Y:S08]  /*2a7d0*/  FFMA.FTZ R43, R196, R0, -R9 ;  /* 0x00000000c42b7223 */ /* 0x000ff00000010809 */
[----:B------:R-:W3:Y:S10]  /*2a7e0*/  MUFU.EX2 R79, R42 ;  /* 0x0000002a004f7308 */ /* 0x000ef40000000800 */
[----:B------:R-:W-:Y:S01]  /*2a7f0*/  MUFU.EX2 R87, R44 ;  /* 0x0000002c00577308 */ /* 0x000fe20000000800 */
[----:B----4-:R-:W-:Y:S01]  /*2a800*/  FMUL.FTZ R18, R35, R162 ;  /* 0x000000a223127220 */ /* 0x010fe20000410000 */
[-C--:B--2---:R-:W-:Y:S01]  /*2a810*/  FFMA.FTZ R17, R99, R0.reuse, -R7 ;  /* 0x0000000063117223 */ /* 0x084fe20000010807 */
[-C--:B-1----:R-:W-:Y:S04]  /*2a820*/  FFMA.FTZ R194, R26, R0.reuse, -R5 ;  /* 0x000000001ac27223 */ /* 0x082fe80000010805 */
[----:B------:R1:W-:Y:S03]  /*2a830*/  STL [R1+0x6c], R17 ;  /* 0x00006c1101007387 */ /* 0x0003e60000100800 */
[----:B------:R-:W-:Y:S01]  /*2a840*/  MUFU.EX2 R82, R46 ;  /* 0x0000002e00527308 */ /* 0x000fe20000000800 */
[----:B---3--:R-:W-:Y:S01]  /*2a850*/  F2FP.F16.F32.PACK_AB R42, R91, R79 ;  /* 0x0000004f5b2a723e */ /* 0x008fe200000000ff */
[----:B------:R2:W-:Y:S03]  /*2a860*/  STL [R1+0x470], R215 ;  /* 0x000470d701007387 */ /* 0x0005e60000100800 */
[----:B------:R-:W-:Y:S01]  /*2a870*/  PRMT R41, R42, 0x7632, R41 ;  /* 0x000076322a297816 */ /* 0x000fe20000000029 */
[----:B------:R3:W-:Y:S04]  /*2a880*/  STL [R1+0x474], R168 ;  /* 0x000474a801007387 */ /* 0x0007e80000100800 */
[----:B------:R-:W-:Y:S01]  /*2a890*/  MUFU.EX2 R89, R54 ;  /* 0x0000003600597308 */ /* 0x000fe20000000800 */
[----:B------:R4:W-:Y:S04]  /*2a8a0*/  STL [R1+0x478], R169 ;  /* 0x000478a901007387 */ /* 0x0009e80000100800 */
[----:B------:R4:W4:Y:S05]  /*2a8b0*/  LDL.S16 R29, [R1+0x2a8] ;  /* 0x0002a800011d7983 */ /* 0x00092a0000100600 */
[----:B------:R-:W-:Y:S01]  /*2a8c0*/  MUFU.EX2 R80, R43 ;  /* 0x0000002b00507308 */ /* 0x000fe20000000800 */
[----:B------:R4:W4:Y:S04]  /*2a8d0*/  LDL.S16 R28, [R1+0x2a4] ;  /* 0x0002a400011c7983 */ /* 0x0009280000100600 */
[----:B------:R4:W4:Y:S01]  /*2a8e0*/  LDL.S16 R23, [R1+0x2a0] ;  /* 0x0002a00001177983 */ /* 0x0009220000100600 */
[-C--:B-1----:R-:W-:Y:S01]  /*2a8f0*/  FFMA.FTZ R17, R193, R0.reuse, -R5 ;  /* 0x00000000c1117223 */ /* 0x082fe20000010805 */
[----:B------:R-:W-:Y:S02]  /*2a900*/  IMAD.MOV.U32 R193, RZ, RZ, R211 ;  /* 0x000000ffffc17224 */ /* 0x000fe400078e00d3 */
[-CC-:B------:R-:W-:Y:S01]  /*2a910*/  FFMA.FTZ R211, R120, R0.reuse, -R5.reuse ;  /* 0x0000000078d37223 */ /* 0x180fe20000010805 */
[----:B------:R1:W4:Y:S01]  /*2a920*/  LDL.S16 R21, [R1+0x29c] ;  /* 0x00029c0001157983 */ /* 0x0003220000100600 */
[-C--:B--2---:R-:W-:Y:S01]  /*2a930*/  FFMA.FTZ R215, R88, R0.reuse, -R5 ;  /* 0x0000000058d77223 */ /* 0x084fe20000010805 */
[-CC-:B------:R-:W-:Y:S01]  /*2a940*/  FFMA.FTZ R120, R246, R0.reuse, -R9.reuse ;  /* 0x00000000f6787223 */ /* 0x180fe20000010809 */
[----:B------:R-:W2:Y:S01]  /*2a950*/  MUFU.EX2 R17, R17 ;  /* 0x0000001100117308 */ /* 0x000ea20000000800 */
[-C--:B------:R-:W-:Y:S01]  /*2a960*/  FFMA.FTZ R246, R47, R0.reuse, -R9 ;  /* 0x000000002ff67223 */ /* 0x080fe20000010809 */
[-C--:B---3--:R-:W-:Y:S01]  /*2a970*/  FFMA.FTZ R168, R77, R0.reuse, -R5 ;  /* 0x000000004da87223 */ /* 0x088fe20000010805 */
[-CC-:B------:R-:W-:Y:S01]  /*2a980*/  FFMA.FTZ R88, R209, R0.reuse, -R9.reuse ;  /* 0x00000000d1587223 */ /* 0x180fe20000010809 */
[-C--:B------:R-:W-:Y:S01]  /*2a990*/  FFMA.FTZ R209, R122, R0.reuse, -R9 ;  /* 0x000000007ad17223 */ /* 0x080fe20000010809 */
[----:B----4-:R-:W-:Y:S01]  /*2a9a0*/  FFMA.FTZ R169, R33, R0, -R5 ;  /* 0x0000000021a97223 */ /* 0x010fe20000010805 */
[----:B------:R-:W-:Y:S04]  /*2a9b0*/  SHF.R.U32.HI R5, RZ, 0x8, R11 ;  /* 0x00000008ff057819 */ /* 0x000fe8000001160b */
[----:B------:R3:W4:Y:S01]  /*2a9c0*/  MUFU.EX2 R77, R55 ;  /* 0x00000037004d7308 */ /* 0x0007220000000800 */
[----:B------:R-:W-:Y:S04]  /*2a9d0*/  LOP3.LUT R5, R5, 0xffff, RZ, 0xc0, !PT ;  /* 0x0000ffff05057812 */ /* 0x000fe800078ec0ff */
[----:B------:R-:W-:Y:S05]  /*2a9e0*/  ISETP.GE.U32.AND P1, PT, R199, R5, PT ;  /* 0x00000005c700720c */ /* 0x000fea0003f26070 */
[----:B------:R-:W-:Y:S01]  /*2a9f0*/  MUFU.EX2 R75, R75 ;  /* 0x0000004b004b7308 */ /* 0x000fe20000000800 */
[----:B--2---:R-:W-:Y:S04]  /*2aa00*/  F2FP.F16.F32.PACK_AB R47, R108, R17 ;  /* 0x000000116c2f723e */ /* 0x004fe800000000ff */
[C---:B------:R-:W-:Y:S05]  /*2aa10*/  PRMT R53, R47.reuse, 0x7632, R53 ;  /* 0x000076322f357816 */ /* 0x040fea0000000035 */
[----:B------:R-:W-:Y:S01]  /*2aa20*/  MUFU.EX2 R78, R78 ;  /* 0x0000004e004e7308 */ /* 0x000fe20000000800 */
[----:B------:R-:W-:Y:S02]  /*2aa30*/  PRMT R102, R47, 0x5410, R53 ;  /* 0x000054102f667816 */ /* 0x000fe40000000035 */
[----:B---3--:R-:W-:Y:S02]  /*2aa40*/  LOP3.LUT R55, R40, 0xff, RZ, 0xc0, !PT ;  /* 0x000000ff28377812 */ /* 0x008fe400078ec0ff */
[----:B----4-:R-:W-:Y:S05]  /*2aa50*/  F2FP.F16.F32.PACK_AB R44, R89, R77 ;  /* 0x0000004d592c723e */ /* 0x010fea00000000ff */
[----:B------:R-:W-:Y:S01]  /*2aa60*/  MUFU.EX2 R86, R45 ;  /* 0x0000002d00567308 */ /* 0x000fe20000000800 */
[----:B------:R-:W-:Y:S09]  /*2aa70*/  PRMT R43, R44, 0x7632, R43 ;  /* 0x000076322c2b7816 */ /* 0x000ff2000000002b */
[----:B------:R-:W-:Y:S10]  /*2aa80*/  MUFU.EX2 R68, R68 ;  /* 0x0000004400447308 */ /* 0x000ff40000000800 */
[----:B------:R-:W-:Y:S10]  /*2aa90*/  MUFU.EX2 R73, R73 ;  /* 0x0000004900497308 */ /* 0x000ff40000000800 */
[----:B------:R-:W-:Y:S10]  /*2aaa0*/  MUFU.EX2 R72, R72 ;  /* 0x0000004800487308 */ /* 0x000ff40000000800 */
[----:B------:R-:W2:Y:S02]  /*2aab0*/  MUFU.EX2 R6, R6 ;  /* 0x0000000600067308 */ /* 0x000ea40000000800 */
[C---:B--2---:R-:W-:Y:S01]  /*2aac0*/  FMUL.FTZ R32, R6.reuse, R144 ;  /* 0x0000009006207220 */ /* 0x044fe20000410000 */
[----:B------:R-:W-:Y:S01]  /*2aad0*/  FMUL.FTZ R33, R6, R145 ;  /* 0x0000009106217220 */ /* 0x000fe20000410000 */
[----:B------:R-:W-:Y:S02]  /*2aae0*/  @!P5 HADD2 R29, -R49.H0_H0, -RZ.H0_H0 ;  /* 0xa00000ff311dd230 */ /* 0x000fe40000000900 */
[----:B------:R-:W-:Y:S03]  /*2aaf0*/  @!P1 HADD2 R28, -R48.H0_H0, -RZ.H0_H0 ;  /* 0xa00000ff301c9230 */ /* 0x000fe60000000900 */
[----:B------:R-:W-:Y:S01]  /*2ab00*/  PRMT R7, R29, 0x7610, R7 ;  /* 0x000076101d077816 */ /* 0x000fe20000000007 */
[----:B------:R-:W-:Y:S01]  /*2ab10*/  @!P5 STL.S16 [R1+0x2a8], R29 ;  /* 0x0002a81d0100d387 */ /* 0x000fe20000100600 */
[----:B------:R-:W-:Y:S01]  /*2ab20*/  @!P2 HADD2 R23, -R51.H0_H0, -RZ.H0_H0 ;  /* 0xa00000ff3317a230 */ /* 0x000fe20000000900 */
[----:B------:R-:W-:Y:S02]  /*2ab30*/  PRMT R5, R28, 0x7610, R5 ;  /* 0x000076101c057816 */ /* 0x000fe40000000005 */
[----:B------:R-:W-:Y:S01]  /*2ab40*/  @!P1 STL.S16 [R1+0x2a4], R28 ;  /* 0x0002a41c01009387 */ /* 0x000fe20000100600 */
[----:B------:R-:W-:Y:S01]  /*2ab50*/  @!P5 PRMT R49, R7, 0x5410, RZ ;  /* 0x000054100731d816 */ /* 0x000fe200000000ff */
[----:B------:R-:W-:Y:S01]  /*2ab60*/  @!P3 HADD2 R21, -R50.H0_H0, -RZ.H0_H0 ;  /* 0xa00000ff3215b230 */ /* 0x000fe20000000900 */
[----:B------:R-:W-:Y:S01]  /*2ab70*/  PRMT R11, R23, 0x7610, R11 ;  /* 0x00007610170b7816 */ /* 0x000fe2000000000b */
[----:B------:R2:W-:Y:S01]  /*2ab80*/  @!P2 STL.S16 [R1+0x2a0], R23 ;  /* 0x0002a0170100a387 */ /* 0x0005e20000100600 */
[----:B------:R-:W-:Y:S01]  /*2ab90*/  @!P1 PRMT R48, R5, 0x5410, RZ ;  /* 0x0000541005309816 */ /* 0x000fe200000000ff */
[-CC-:B------:R-:W-:Y:S01]  /*2aba0*/  FFMA.FTZ R5, R192, R0.reuse, -R9.reuse ;  /* 0x00000000c0057223 */ /* 0x180fe20000010809 */
[----:B------:R-:W-:Y:S01]  /*2abb0*/  PRMT R10, R21, 0x7610, R10 ;  /* 0x00007610150a7816 */ /* 0x000fe2000000000a */
[----:B------:R3:W-:Y:S01]  /*2abc0*/  @!P3 STL.S16 [R1+0x29c], R21 ;  /* 0x00029c150100b387 */ /* 0x0007e20000100600 */
[----:B------:R-:W-:Y:S01]  /*2abd0*/  @!P2 PRMT R51, R11, 0x5410, RZ ;  /* 0x000054100b33a816 */ /* 0x000fe200000000ff */
[-CC-:B------:R-:W-:Y:S01]  /*2abe0*/  FFMA.FTZ R192, R127, R0.reuse, -R9.reuse ;  /* 0x000000007fc07223 */ /* 0x180fe20000010809 */
[----:B------:R-:W-:Y:S01]  /*2abf0*/  @!P3 PRMT R50, R10, 0x5410, RZ ;  /* 0x000054100a32b816 */ /* 0x000fe200000000ff */
[----:B------:R-:W4:Y:S01]  /*2ac00*/  LDL.LU R22, [R1+0x10c] ;  /* 0x00010c0001167983 */ /* 0x000f220000300800 */
[----:B------:R-:W-:Y:S01]  /*2ac10*/  ISETP.GE.U32.AND P2, PT, R199, R19, PT ;  /* 0x00000013c700720c */ /* 0x000fe20003f46070 */
[--C-:B------:R-:W-:Y:S01]  /*2ac20*/  FFMA.FTZ R7, R193, R0, -R9.reuse ;  /* 0x00000000c1077223 */ /* 0x100fe20000010809 */
[----:B------:R-:W-:Y:S01]  /*2ac30*/  ISETP.GE.U32.AND P3, PT, R199, R20, PT ;  /* 0x00000014c700720c */ /* 0x000fe20003f66070 */
[----:B------:R-:W-:Y:S01]  /*2ac40*/  MUFU.EX2 R5, R5 ;  /* 0x0000000500057308 */ /* 0x000fe20000000800 */
[C---:B------:R-:W-:Y:S01]  /*2ac50*/  LOP3.LUT P5, RZ, R201.reuse, 0x40000000, RZ, 0xc0, !PT ;  /* 0x40000000c9ff7812 */ /* 0x040fe200078ac0ff */
[----:B------:R-:W-:Y:S01]  /*2ac60*/  FFMA.FTZ R193, R126, R0, -R9 ;  /* 0x000000007ec17223 */ /* 0x000fe20000010809 */
[----:B------:R-:W-:Y:S01]  /*2ac70*/  LOP3.LUT R201, R201, 0xffdfffff, RZ, 0xc0, !PT ;  /* 0xffdfffffc9c97812 */ /* 0x000fe200078ec0ff */
[----:B------:R-:W-:Y:S01]  /*2ac80*/  FMUL.FTZ R0, R0, R2 ;  /* 0x0000000200007220 */ /* 0x000fe20000410000 */
[----:B------:R-:W-:Y:S01]  /*2ac90*/  ST.E.U16 desc[UR4][R174.64], R49 ;  /* 0x00000031ae007985 */ /* 0x000fe2000c101504 */
[----:B------:R-:W-:Y:S01]  /*2aca0*/  FMUL.FTZ R20, R6, R156 ;  /* 0x0000009c06147220 */ /* 0x000fe20000410000 */
[C---:B------:R-:W-:Y:S03]  /*2acb0*/  FMUL.FTZ R19, R35.reuse, R163 ;  /* 0x000000a323137220 */ /* 0x040fe60000410000 */
[----:B------:R-:W1:Y:S01]  /*2acc0*/  MUFU.EX2 R103, R7 ;  /* 0x0000000700677308 */ /* 0x000e620000000800 */
[----:B------:R-:W-:Y:S04]  /*2acd0*/  ST.E.U16 desc[UR4][R174.64+0x2], R48 ;  /* 0x00000230ae007985 */ /* 0x000fe8000c101504 */
[----:B------:R-:W-:Y:S01]  /*2ace0*/  ST.E.U16 desc[UR4][R172.64+0x2], R50 ;  /* 0x00000232ac007985 */ /* 0x000fe2000c101504 */
[----:B--2---:R-:W-:Y:S04]  /*2acf0*/  FMUL.FTZ R23, R35, R159 ;  /* 0x0000009f23177220 */ /* 0x004fe80000410000 */
[----:B------:R-:W2:Y:S01]  /*2ad00*/  MUFU.EX2 R0, R0 ;  /* 0x0000000000007308 */ /* 0x000ea20000000800 */
[----:B---3--:R-:W3:Y:S04]  /*2ad10*/  LDL.LU R21, [R1+0x108] ;  /* 0x0001080001157983 */ /* 0x008ee80000300800 */
[----:B------:R-:W3:Y:S05]  /*2ad20*/  LDL.LU R16, [R1+0x100] ;  /* 0x0001000001107983 */ /* 0x000eea0000300800 */
[----:B------:R-:W-:Y:S01]  /*2ad30*/  MUFU.EX2 R163, R214 ;  /* 0x000000d600a37308 */ /* 0x000fe20000000800 */
[----:B-1----:R-:W-:Y:S01]  /*2ad40*/  F2FP.F16.F32.PACK_AB R52, R103, R5 ;  /* 0x000000056734723e */ /* 0x002fe200000000ff */
[----:B------:R1:W3:Y:S01]  /*2ad50*/  LDL.S16 R15, [R1+0x2b8] ;  /* 0x0002b800010f7983 */ /* 0x0002e20000100600 */
[C---:B------:R-:W-:Y:S02]  /*2ad60*/  FMUL.FTZ R7, R35.reuse, R167 ;  /* 0x000000a723077220 */ /* 0x040fe40000410000 */
[C---:B------:R-:W-:Y:S01]  /*2ad70*/  PRMT R56, R52.reuse, 0x7632, R56 ;  /* 0x0000763234387816 */ /* 0x040fe20000000038 */
[----:B------:R1:W3:Y:S04]  /*2ad80*/  LDL.S16 R13, [R1+0x2b4] ;  /* 0x0002b400010d7983 */ /* 0x0002e80000100600 */
[----:B------:R-:W1:Y:S01]  /*2ad90*/  MUFU.EX2 R2, R3 ;  /* 0x0000000300027308 */ /* 0x000e620000000800 */
[----:B------:R-:W-:Y:S01]  /*2ada0*/  PRMT R99, R52, 0x5410, R56 ;  /* 0x0000541034637816 */ /* 0x000fe20000000038 */
[----:B------:R-:W3:Y:S01]  /*2adb0*/  LDL.LU R12, [R1+0x104] ;  /* 0x00010400010c7983 */ /* 0x000ee20000300800 */
[C---:B--2---:R-:W-:Y:S01]  /*2adc0*/  FMUL.FTZ R26, R0.reuse, R142 ;  /* 0x0000008e001a7220 */ /* 0x044fe20000410000 */
[C---:B------:R-:W-:Y:S01]  /*2add0*/  FMUL.FTZ R27, R0.reuse, R143 ;  /* 0x0000008f001b7220 */ /* 0x040fe20000410000 */
[C---:B------:R-:W-:Y:S01]  /*2ade0*/  FMUL.FTZ R30, R0.reuse, R138 ;  /* 0x0000008a001e7220 */ /* 0x040fe20000410000 */
[----:B------:R2:W2:Y:S01]  /*2adf0*/  LDL.S16 R11, [R1+0x2c8] ;  /* 0x0002c800010b7983 */ /* 0x0004a20000100600 */
[----:B------:R-:W-:Y:S03]  /*2ae00*/  FMUL.FTZ R31, R0, R139 ;  /* 0x0000008b001f7220 */ /* 0x000fe60000410000 */
[----:B------:R2:W2:Y:S04]  /*2ae10*/  LDL.S16 R10, [R1+0x2c4] ;  /* 0x0002c400010a7983 */ /* 0x0004a80000100600 */
[----:B------:R-:W-:Y:S01]  /*2ae20*/  ST.E.U16 desc[UR4][R172.64], R51 ;  /* 0x00000033ac007985 */ /* 0x000fe2000c101504 */
[C---:B-1----:R-:W-:Y:S01]  /*2ae30*/  FMUL.FTZ R29, R2.reuse, R137 ;  /* 0x00000089021d7220 */ /* 0x042fe20000410000 */
[C---:B------:R-:W-:Y:S01]  /*2ae40*/  FMUL.FTZ R28, R2.reuse, R136 ;  /* 0x00000088021c7220 */ /* 0x040fe20000410000 */
[C---:B------:R-:W-:Y:S01]  /*2ae50*/  FMUL.FTZ R24, R2.reuse, R140 ;  /* 0x0000008c02187220 */ /* 0x040fe20000410000 */
[----:B------:R-:W-:Y:S01]  /*2ae60*/  FMUL.FTZ R25, R2, R141 ;  /* 0x0000008d02197220 */ /* 0x000fe20000410000 */
[----:B----4-:R-:W-:Y:S01]  /*2ae70*/  FFMA.FTZ R66, R6, R22, R66 ;  /* 0x0000001606427223 */ /* 0x010fe20000010042 */
[C---:B------:R-:W-:Y:S01]  /*2ae80*/  FMUL.FTZ R22, R35.reuse, R158 ;  /* 0x0000009e23167220 */ /* 0x040fe20000410000 */
[----:B---3--:R-:W-:Y:S01]  /*2ae90*/  FFMA.FTZ R65, R35, R21, R14 ;  /* 0x0000001523417223 */ /* 0x008fe2000001000e */
[----:B------:R-:W-:Y:S01]  /*2aea0*/  FMUL.FTZ R14, R0, R150 ;  /* 0x00000096000e7220 */ /* 0x000fe20000410000 */
[----:B------:R-:W-:Y:S01]  /*2aeb0*/  FMUL.FTZ R21, R6, R157 ;  /* 0x0000009d06157220 */ /* 0x000fe20000410000 */
[----:B------:R-:W-:Y:S01]  /*2aec0*/  FFMA.FTZ R67, R2, R16, R17 ;  /* 0x0000001002437223 */ /* 0x000fe20000010011 */
[C---:B------:R-:W-:Y:S01]  /*2aed0*/  FMUL.FTZ R17, R6.reuse, R161 ;  /* 0x000000a106117220 */ /* 0x040fe20000410000 */
[----:B------:R-:W-:Y:S02]  /*2aee0*/  FMUL.FTZ R16, R6, R160 ;  /* 0x000000a006107220 */ /* 0x000fe40000410000 */
[----:B------:R-:W-:Y:S01]  /*2aef0*/  MUFU.EX2 R160, R252 ;  /* 0x000000fc00a07308 */ /* 0x000fe20000000800 */
[----:B------:R-:W-:Y:S02]  /*2af00*/  @!P2 HADD2 R15, -R47.H0_H0, -RZ.H0_H0 ;  /* 0xa00000ff2f0fa230 */ /* 0x000fe40000000900 */
[----:B------:R-:W-:Y:S03]  /*2af10*/  @!P0 HADD2 R13, -R53.H0_H0, -RZ.H0_H0 ;  /* 0xa00000ff350d8230 */ /* 0x000fe60000000900 */
[----:B------:R-:W-:Y:S01]  /*2af20*/  PRMT R9, R15, 0x7610, R9 ;  /* 0x000076100f097816 */ /* 0x000fe20000000009 */
[----:B------:R1:W-:Y:S03]  /*2af30*/  @!P2 STL.S16 [R1+0x2b8], R15 ;  /* 0x0002b80f0100a387 */ /* 0x0003e60000100600 */
[----:B------:R-:W-:Y:S01]  /*2af40*/  MUFU.EX2 R252, R37 ;  /* 0x0000002500fc7308 */ /* 0x000fe20000000800 */
[----:B------:R-:W-:Y:S01]  /*2af50*/  FFMA.FTZ R64, R0, R12, R5 ;  /* 0x0000000c00407223 */ /* 0x000fe20000010005 */
[----:B------:R-:W-:Y:S01]  /*2af60*/  @!P2 PRMT R47, R9, 0x5410, RZ ;  /* 0x00005410092fa816 */ /* 0x000fe200000000ff */
[----:B------:R3:W-:Y:S01]  /*2af70*/  @!P0 STL.S16 [R1+0x2b4], R13 ;  /* 0x0002b40d01008387 */ /* 0x0007e20000100600 */
[----:B------:R-:W-:Y:S01]  /*2af80*/  ISETP.GE.U32.AND P2, PT, R199, R95, PT ;  /* 0x0000005fc700720c */ /* 0x000fe20003f46070 */
[----:B--2---:R-:W-:Y:S01]  /*2af90*/  @!P3 HADD2 R11, -R52.H0_H0, -RZ.H0_H0 ;  /* 0xa00000ff340bb230 */ /* 0x004fe20000000900 */
        /* <DEDUP_REMOVED lines=19> */
[----:B-1----:R-:W-:Y:S01]  /*2b0d0*/  FMUL.FTZ R15, R0, R151 ;  /* 0x00000097000f7220 */ /* 0x002fe20000410000 */
[----:B------:R-:W-:Y:S01]  /*2b0e0*/  MUFU.EX2 R165, R207 ;  /* 0x000000cf00a57308 */ /* 0x000fe20000000800 */
[----:B------:R-:W-:Y:S01]  /*2b0f0*/  ST.E.U16 desc[UR4][R178.64], R52 ;  /* 0x00000034b2007985 */ /* 0x000fe2000c101504 */
[----:B---3--:R-:W-:Y:S01]  /*2b100*/  FMUL.FTZ R13, R2, R149 ;  /* 0x00000095020d7220 */ /* 0x008fe20000410000 */
[----:B------:R-:W-:Y:S01]  /*2b110*/  SHF.R.U32.HI R2, RZ, 0x18, R59 ;  /* 0x00000018ff027819 */ /* 0x000fe2000001163b */
[----:B------:R-:W-:Y:S01]  /*2b120*/  FMUL.FTZ R4, R6, R164 ;  /* 0x000000a406047220 */ /* 0x000fe20000410000 */
[----:B------:R-:W-:Y:S01]  /*2b130*/  ST.E.U16 desc[UR4][R178.64+0x2], R56 ;  /* 0x00000238b2007985 */ /* 0x000fe2000c101504 */
[C---:B------:R-:W-:Y:S01]  /*2b140*/  FMUL.FTZ R6, R35.reuse, R166 ;  /* 0x000000a623067220 */ /* 0x040fe20000410000 */
[----:B------:R-:W-:Y:S01]  /*2b150*/  FMUL.FTZ R35, R35, R147 ;  /* 0x0000009323237220 */ /* 0x000fe20000410000 */
[----:B--2---:R-:W-:Y:S02]  /*2b160*/  SHF.R.U32.HI R47, RZ, 0x8, R183 ;  /* 0x00000008ff2f7819 */ /* 0x004fe400000116b7 */
[----:B------:R-:W-:Y:S01]  /*2b170*/  MUFU.EX2 R164, R170 ;  /* 0x000000aa00a47308 */ /* 0x000fe20000000800 */
[----:B------:R-:W-:Y:S01]  /*2b180*/  @P4 LOP3.LUT R201, R201, 0x200000, RZ, 0xfc, !PT ;  /* 0x00200000c9c94812 */ /* 0x000fe200078efcff */
[C---:B----4-:R-:W-:Y:S01]  /*2b190*/  FMUL.FTZ R11, R0.reuse, R155 ;  /* 0x0000009b000b7220 */ /* 0x050fe20000410000 */
[----:B------:R-:W-:Y:S02]  /*2b1a0*/  LOP3.LUT R47, R47, 0xffff, RZ, 0xc0, !PT ;  /* 0x0000ffff2f2f7812 */ /* 0x000fe400078ec0ff */
[----:B------:R-:W-:Y:S01]  /*2b1b0*/  LOP3.LUT R201, R201, 0xffbfffff, RZ, 0xc0, !PT ;  /* 0xffbfffffc9c97812 */ /* 0x000fe200078ec0ff */
[----:B------:R-:W-:Y:S02]  /*2b1c0*/  FMUL.FTZ R10, R0, R154 ;  /* 0x0000009a000a7220 */ /* 0x000fe40000410000 */
[----:B------:R2:W3:Y:S02]  /*2b1d0*/  LDL.S16 R0, [R1+0x2bc] ;  /* 0x0002bc0001007983 */ /* 0x0004e40000100600 */
[----:B------:R-:W-:Y:S10]  /*2b1e0*/  MUFU.EX2 R63, R74 ;  /* 0x0000004a003f7308 */ /* 0x000ff40000000800 */
[----:B------:R-:W-:Y:S10]  /*2b1f0*/  MUFU.EX2 R62, R70 ;  /* 0x00000046003e7308 */ /* 0x000ff40000000800 */
[----:B------:R-:W-:Y:S01]  /*2b200*/  MUFU.EX2 R170, R250 ;  /* 0x000000fa00aa7308 */ /* 0x000fe20000000800 */
[----:B------:R-:W-:Y:S05]  /*2b210*/  @!P2 HADD2 R3, -R42.H0_H0, -RZ.H0_H0 ;  /* 0xa00000ff2a03a230 */ /* 0x000fea0000000900 */
[----:B------:R-:W-:Y:S01]  /*2b220*/  PRMT R121, R3, 0x7610, R121 ;  /* 0x0000761003797816 */ /* 0x000fe20000000079 */
[----:B------:R1:W-:Y:S01]  /*2b230*/  @!P2 STL.S16 [R1+0x2c0], R3 ;  /* 0x0002c0030100a387 */ /* 0x0003e20000100600 */
[----:B------:R-:W-:Y:S02]  /*2b240*/  ISETP.GE.U32.AND P2, PT, R199, R57, PT ;  /* 0x00000039c700720c */ /* 0x000fe40003f46070 */
[----:B------:R-:W-:Y:S11]  /*2b250*/  SHF.R.U32.HI R57, RZ, 0x18, R40 ;  /* 0x00000018ff397819 */ /* 0x000ff60000011628 */
[----:B------:R-:W-:Y:S01]  /*2b260*/  @P2 LOP3.LUT R201, R201, 0x400000, RZ, 0xfc, !PT ;  /* 0x00400000c9c92812 */ /* 0x000fe200078efcff */
[----:B---3--:R-:W-:Y:S03]  /*2b270*/  @!P3 HADD2 R0, -R41.H0_H0, -RZ.H0_H0 ;  /* 0xa00000ff2900b230 */ /* 0x008fe60000000900 */
        /* <DEDUP_REMOVED lines=8> */
[----:B------:R2:W2:Y:S01]  /*2b300*/  LDL.S16 R138, [R1+0x2e8] ;  /* 0x0002e800018a7983 */ /* 0x0004a20000100600 */
[C---:B------:R-:W-:Y:S02]  /*2b310*/  ISETP.GE.U32.AND P0, PT, R199.reuse, R81, PT ;  /* 0x00000051c700720c */ /* 0x040fe40003f06070 */
[----:B------:R-:W-:Y:S01]  /*2b320*/  ISETP.GE.U32.AND P1, PT, R199, R2, PT ;  /* 0x00000002c700720c */ /* 0x000fe20003f26070 */
[----:B------:R2:W2:Y:S01]  /*2b330*/  LDL.S16 R137, [R1+0x2e0] ;  /* 0x0002e00001897983 */ /* 0x0004a20000100600 */
[----:B------:R-:W-:Y:S01]  /*2b340*/  SHF.R.U32.HI R2, RZ, 0x10, R59 ;  /* 0x00000010ff027819 */ /* 0x000fe2000001163b */
[----:B------:R-:W3:Y:S01]  /*2b350*/  MUFU.EX2 R81, R58 ;  /* 0x0000003a00517308 */ /* 0x000ee20000000800 */
[----:B-1----:R-:W-:Y:S01]  /*2b360*/  SHF.R.U32.HI R3, RZ, 0x8, R96 ;  /* 0x00000008ff037819 */ /* 0x002fe20000011660 */
[----:B------:R1:W2:Y:S01]  /*2b370*/  LDL.S16 R136, [R1+0x2dc] ;  /* 0x0002dc0001887983 */ /* 0x0002a20000100600 */
[----:B------:R-:W-:Y:S02]  /*2b380*/  LOP3.LUT R60, R2, 0xff, RZ, 0xc0, !PT ;  /* 0x000000ff023c7812 */ /* 0x000fe400078ec0ff */
[----:B------:R-:W-:Y:S01]  /*2b390*/  F2FP.F16.F32.PACK_AB R2, R87, R82 ;  /* 0x000000525702723e */ /* 0x000fe200000000ff */
[----:B------:R1:W2:Y:S01]  /*2b3a0*/  LDL.S16 R127, [R1+0x2d8] ;  /* 0x0002d800017f7983 */ /* 0x0002a20000100600 */
[----:B------:R-:W-:Y:S02]  /*2b3b0*/  LOP3.LUT R61, R3, 0xffff, RZ, 0xc0, !PT ;  /* 0x0000ffff033d7812 */ /* 0x000fe400078ec0ff */
[----:B------:R-:W-:Y:S01]  /*2b3c0*/  PRMT R96, R44, 0x5410, R43 ;  /* 0x000054102c607816 */ /* 0x000fe2000000002b */
[----:B------:R1:W2:Y:S01]  /*2b3d0*/  LDL.S16 R126, [R1+0x2d4] ;  /* 0x0002d400017e7983 */ /* 0x0002a20000100600 */
[C---:B---3--:R-:W-:Y:S02]  /*2b3e0*/  LOP3.LUT R0, R59.reuse, 0xff, RZ, 0xc0, !PT ;  /* 0x000000ff3b007812 */ /* 0x048fe400078ec0ff */
[----:B------:R-:W-:Y:S01]  /*2b3f0*/  LOP3.LUT R59, R59, 0xffff, RZ, 0xc0, !PT ;  /* 0x0000ffff3b3b7812 */ /* 0x000fe200078ec0ff */
[----:B------:R1:W3:Y:S01]  /*2b400*/  LDL.S16 R123, [R1+0x308] ;  /* 0x00030800017b7983 */ /* 0x0002e20000100600 */
[C---:B------:R-:W-:Y:S02]  /*2b410*/  ISETP.GE.U32.AND P4, PT, R199.reuse, R0, PT ;  /* 0x00000000c700720c */ /* 0x040fe40003f86070 */
[----:B------:R-:W-:Y:S01]  /*2b420*/  LOP3.LUT R0, R40, 0xffff, RZ, 0xc0, !PT ;  /* 0x0000ffff28007812 */ /* 0x000fe200078ec0ff */
[----:B------:R1:W3:Y:S01]  /*2b430*/  LDL.S16 R122, [R1+0x2e4] ;  /* 0x0002e400017a7983 */ /* 0x0002e20000100600 */
[----:B------:R-:W-:Y:S02]  /*2b440*/  SHF.R.U32.HI R40, RZ, 0x10, R40 ;  /* 0x00000010ff287819 */ /* 0x000fe40000011628 */
[----:B------:R-:W-:Y:S02]  /*2b450*/  SHF.R.U32.HI R0, RZ, 0x8, R0 ;  /* 0x00000008ff007819 */ /* 0x000fe40000011600 */
[----:B------:R-:W-:Y:S02]  /*2b460*/  LOP3.LUT R40, R40, 0xff, RZ, 0xc0, !PT ;  /* 0x000000ff28287812 */ /* 0x000fe400078ec0ff */
[----:B------:R-:W-:Y:S02]  /*2b470*/  LOP3.LUT R54, R0, 0xffff, RZ, 0xc0, !PT ;  /* 0x0000ffff00367812 */ /* 0x000fe400078ec0ff */
[----:B------:R-:W-:Y:S02]  /*2b480*/  ISETP.GE.U32.AND P2, PT, R199, R40, PT ;  /* 0x00000028c700720c */ /* 0x000fe40003f46070 */
[----:B------:R-:W-:Y:S02]  /*2b490*/  @P4 LOP3.LUT R201, R201, 0x1000000, RZ, 0xfc, !PT ;  /* 0x01000000c9c94812 */ /* 0x000fe400078efcff */
[----:B------:R-:W-:Y:S02]  /*2b4a0*/  ISETP.GE.U32.AND P4, PT, R199, R186, PT ;  /* 0x000000bac700720c */ /* 0x000fe40003f86070 */
[----:B------:R-:W-:Y:S01]  /*2b4b0*/  LOP3.LUT R201, R201, 0xfdffffff, RZ, 0xc0, !PT ;  /* 0xfdffffffc9c97812 */ /* 0x000fe200078ec0ff */
[----:B------:R-:W-:Y:S01]  /*2b4c0*/  MUFU.EX2 R186, R206 ;  /* 0x000000ce00ba7308 */ /* 0x000fe20000000800 */
[----:B------:R-:W-:Y:S02]  /*2b4d0*/  PRMT R0, R2, 0x7632, R0 ;  /* 0x0000763202007816 */ /* 0x000fe40000000000 */
[----:B------:R-:W-:Y:S02]  /*2b4e0*/  @P3 LOP3.LUT R201, R201, 0x2000000, RZ, 0xfc, !PT ;  /* 0x02000000c9c93812 */ /* 0x000fe400078efcff */
[----:B------:R-:W-:Y:S02]  /*2b4f0*/  ISETP.GE.U32.AND P3, PT, R199, R202, PT ;  /* 0x000000cac700720c */ /* 0x000fe40003f66070 */
[----:B------:R-:W-:Y:S02]  /*2b500*/  LOP3.LUT R201, R201, 0xfbffffff, RZ, 0xc0, !PT ;  /* 0xfbffffffc9c97812 */ /* 0x000fe400078ec0ff */
[----:B------:R-:W-:Y:S02]  /*2b510*/  F2FP.F16.F32.PACK_AB R40, R86, R80 ;  /* 0x000000505628723e */ /* 0x000fe400000000ff */
[----:B------:R-:W-:Y:S02]  /*2b520*/  @P1 LOP3.LUT R201, R201, 0x4000000, RZ, 0xfc, !PT ;  /* 0x04000000c9c91812 */ /* 0x000fe400078efcff */
[----:B------:R-:W-:Y:S02]  /*2b530*/  ISETP.GE.U32.AND P1, PT, R199, R134, PT ;  /* 0x00000086c700720c */ /* 0x000fe40003f26070 */
[----:B------:R-:W-:Y:S02]  /*2b540*/  LOP3.LUT R201, R201, 0xf7ffffff, RZ, 0xc0, !PT ;  /* 0xf7ffffffc9c97812 */ /* 0x000fe400078ec0ff */
[----:B------:R-:W-:Y:S02]  /*2b550*/  PRMT R3, R40, 0x7632, R3 ;  /* 0x0000763228037816 */ /* 0x000fe40000000003 */
[----:B------:R-:W-:Y:S02]  /*2b560*/  @P2 LOP3.LUT R201, R201, 0x8000000, RZ, 0xfc, !PT ;  /* 0x08000000c9c92812 */ /* 0x000fe400078efcff */
[----:B------:R-:W-:Y:S02]  /*2b570*/  ISETP.GE.U32.AND P2, PT, R199, R55, PT ;  /* 0x00000037c700720c */ /* 0x000fe40003f46070 */
[----:B------:R-:W-:Y:S02]  /*2b580*/  LOP3.LUT R201, R201, 0xefffffff, RZ, 0xc0, !PT ;  /* 0xefffffffc9c97812 */ /* 0x000fe400078ec0ff */
[----:B------:R-:W-:Y:S02]  /*2b590*/  F2FP.F16.F32.PACK_AB R46, R81, R68 ;  /* 0x00000044512e723e */ /* 0x000fe400000000ff */
[----:B------:R-:W-:Y:S02]  /*2b5a0*/  @P1 LOP3.LUT R201, R201, 0x10000000, RZ, 0xfc, !PT ;  /* 0x10000000c9c91812 */ /* 0x000fe400078efcff */
[----:B------:R-:W-:Y:S02]  /*2b5b0*/  PRMT R45, R46, 0x7632, R45 ;  /* 0x000076322e2d7816 */ /* 0x000fe4000000002d */
[----:B------:R-:W-:Y:S02]  /*2b5c0*/  LOP3.LUT R201, R201, 0xdfffffff, RZ, 0xc0, !PT ;  /* 0xdfffffffc9c97812 */ /* 0x000fe400078ec0ff */
[----:B------:R-:W-:Y:S02]  /*2b5d0*/  F2FP.F16.F32.PACK_AB R58, R72, R73 ;  /* 0x00000049483a723e */ /* 0x000fe400000000ff */
[----:B------:R-:W-:Y:S01]  /*2b5e0*/  @P3 LOP3.LUT R201, R201, 0x20000000, RZ, 0xfc, !PT ;  /* 0x20000000c9c93812 */ /* 0x000fe200078efcff */
[----:B----4-:R-:W-:Y:S02]  /*2b5f0*/  @!P1 HADD2 R139, -R44.H0_H0, -RZ.H0_H0 ;  /* 0xa00000ff2c8b9230 */ /* 0x010fe40000000900 */
[----:B--2---:R-:W-:Y:S03]  /*2b600*/  @!P3 HADD2 R138, -R43.H0_H0, -RZ.H0_H0 ;  /* 0xa00000ff2b8ab230 */ /* 0x004fe60000000900 */
[----:B------:R-:W-:Y:S01]  /*2b610*/  PRMT R83, R139, 0x7610, R83 ;  /* 0x000076108b537816 */ /* 0x000fe20000000053 */
[----:B------:R-:W-:Y:S01]  /*2b620*/  @!P1 STL.S16 [R1+0x2ec], R139 ;  /* 0x0002ec8b01009387 */ /* 0x000fe20000100600 */
[C---:B------:R-:W-:Y:S01]  /*2b630*/  ISETP.GE.U32.AND P1, PT, R199.reuse, R95, PT ;  /* 0x0000005fc700720c */ /* 0x040fe20003f26070 */
[----:B------:R-:W-:Y:S01]  /*2b640*/  @!P4 HADD2 R137, -R2.H0_H0, -RZ.H0_H0 ;  /* 0xa00000ff0289c230 */ /* 0x000fe20000000900 */
[----:B------:R-:W-:Y:S01]  /*2b650*/  PRMT R95, R42, 0x5410, R41 ;  /* 0x000054102a5f7816 */ /* 0x000fe20000000029 */
[----:B------:R-:W-:Y:S01]  /*2b660*/  @!P3 STL.S16 [R1+0x2e8], R138 ;  /* 0x0002e88a0100b387 */ /* 0x000fe20000100600 */
[-C--:B------:R-:W-:Y:S01]  /*2b670*/  ISETP.GE.U32.AND P3, PT, R199, R54.reuse, PT ;  /* 0x00000036c700720c */ /* 0x080fe20003f66070 */
[----:B------:R-:W-:Y:S01]  /*2b680*/  @!P0 HADD2 R136, -R0.H0_H0, -RZ.H0_H0 ;  /* 0xa00000ff00888230 */ /* 0x000fe20000000900 */
[----:B------:R-:W-:Y:S01]  /*2b690*/  PRMT R98, R138, 0x7610, R98 ;  /* 0x000076108a627816 */ /* 0x000fe20000000062 */
[----:B------:R-:W-:Y:S01]  /*2b6a0*/  @!P4 STL.S16 [R1+0x2e0], R137 ;  /* 0x0002e0890100c387 */ /* 0x000fe20000100600 */
[----:B------:R-:W-:Y:S01]  /*2b6b0*/  PRMT R110, R137, 0x7610, R110 ;  /* 0x00007610896e7816 */ /* 0x000fe2000000006e */
[----:B------:R-:W-:Y:S01]  /*2b6c0*/  @!P6 HADD2 R127, -R40.H0_H0, -RZ.H0_H0 ;  /* 0xa00000ff287fe230 */ /* 0x000fe20000000900 */
[----:B------:R-:W-:Y:S01]  /*2b6d0*/  PRMT R97, R136, 0x7610, R97 ;  /* 0x0000761088617816 */ /* 0x000fe20000000061 */
[----:B------:R2:W-:Y:S02]  /*2b6e0*/  @!P0 STL.S16 [R1+0x2dc], R136 ;  /* 0x0002dc8801008387 */ /* 0x0005e40000100600 */
[----:B------:R-:W-:Y:S01]  /*2b6f0*/  @!P1 PRMT R42, R121, 0x5410, RZ ;  /* 0x00005410792a9816 */ /* 0x000fe200000000ff */
[----:B------:R-:W-:Y:S01]  /*2b700*/  @!P5 HADD2 R126, -R3.H0_H0, -RZ.H0_H0 ;  /* 0xa00000ff037ed230 */ /* 0x000fe20000000900 */
[----:B------:R-:W-:Y:S01]  /*2b710*/  LOP3.LUT P1, RZ, R201, 0x10000000, RZ, 0xc0, !PT ;  /* 0x10000000c9ff7812 */ /* 0x000fe2000782c0ff */
[----:B------:R-:W-:Y:S01]  /*2b720*/  @!P6 STL.S16 [R1+0x2d8], R127 ;  /* 0x0002d87f0100e387 */ /* 0x000fe20000100600 */
[----:B------:R-:W-:Y:S01]  /*2b730*/  PRMT R107, R127, 0x7610, R107 ;  /* 0x000076107f6b7816 */ /* 0x000fe2000000006b */
[----:B---3--:R-:W-:Y:S01]  /*2b740*/  @!P2 HADD2 R123, -R46.H0_H0, -RZ.H0_H0 ;  /* 0xa00000ff2e7ba230 */ /* 0x008fe20000000900 */
[----:B------:R-:W-:Y:S01]  /*2b750*/  PRMT R106, R126, 0x7610, R106 ;  /* 0x000076107e6a7816 */ /* 0x000fe2000000006a */
[----:B------:R-:W-:Y:S01]  /*2b760*/  @!P5 STL.S16 [R1+0x2d4], R126 ;  /* 0x0002d47e0100d387 */ /* 0x000fe20000100600 */
[----:B------:R-:W-:Y:S02]  /*2b770*/  @!P3 HADD2 R122, -R45.H0_H0, -RZ.H0_H0 ;  /* 0xa00000ff2d7ab230 */ /* 0x000fe40000000900 */
[----:B------:R-:W-:Y:S01]  /*2b780*/  PRMT R105, R123, 0x7610, R105 ;  /* 0x000076107b697816 */ /* 0x000fe20000000069 */
[----:B------:R-:W-:Y:S01]  /*2b790*/  @!P2 STL.S16 [R1+0x308], R123 ;  /* 0x0003087b0100a387 */ /* 0x000fe20000100600 */
[----:B------:R-:W-:Y:S02]  /*2b7a0*/  ISETP.GE.U32.AND P2, PT, R199, R69, PT ;  /* 0x00000045c700720c */ /* 0x000fe40003f46070 */
[----:B------:R-:W-:Y:S01]  /*2b7b0*/  PRMT R69, R122, 0x7610, R69 ;  /* 0x000076107a457816 */ /* 0x000fe20000000045 */
[----:B------:R-:W-:Y:S01]  /*2b7c0*/  @!P3 STL.S16 [R1+0x2e4], R122 ;  /* 0x0002e47a0100b387 */ /* 0x000fe20000100600 */
[----:B------:R-:W-:Y:S02]  /*2b7d0*/  @!P1 PRMT R44, R83, 0x5410, RZ ;  /* 0x00005410532c9816 */ /* 0x000fe400000000ff */
[C---:B------:R-:W-:Y:S01]  /*2b7e0*/  LOP3.LUT P3, RZ, R201.reuse, 0x20000000, RZ, 0xc0, !PT ;  /* 0x20000000c9ff7812 */ /* 0x040fe2000786c0ff */
[----:B------:R1:W3:Y:S01]  /*2b7f0*/  LDL.S16 R83, [R1+0x298] ;  /* 0x0002980001537983 */ /* 0x0002e20000100600 */
[----:B------:R-:W-:Y:S03]  /*2b800*/  LOP3.LUT P1, RZ, R201, 0x4000000, RZ, 0xc0, !PT ;  /* 0x04000000c9ff7812 */ /* 0x000fe6000782c0ff */
[----:B------:R1:W4:Y:S01]  /*2b810*/  LDL.S16 R49, [R1+0x294] ;  /* 0x0002940001317983 */ /* 0x0003220000100600 */
[----:B--2---:R-:W-:Y:S01]  /*2b820*/  MUFU.EX2 R136, R246 ;  /* 0x000000f600887308 */ /* 0x004fe20000000800 */
[----:B------:R-:W-:Y:S02]  /*2b830*/  @!P2 PRMT R41, R111, 0x5410, RZ ;  /* 0x000054106f29a816 */ /* 0x000fe400000000ff */
[----:B------:R-:W-:Y:S01]  /*2b840*/  LOP3.LUT P2, RZ, R201, 0x8000000, RZ, 0xc0, !PT ;  /* 0x08000000c9ff7812 */ /* 0x000fe2000784c0ff */
[----:B------:R1:W2:Y:S03]  /*2b850*/  LDL.S16 R48, [R1+0x28c] ;  /* 0x00028c0001307983 */ /* 0x0002a60000100600 */
[----:B------:R-:W-:Y:S01]  /*2b860*/  @!P3 PRMT R43, R98, 0x5410, RZ ;  /* 0x00005410622bb816 */ /* 0x000fe200000000ff */
[----:B------:R-:W-:Y:S01]  /*2b870*/  ST.E.U16 desc[UR4][R174.64+0x10], R42 ;  /* 0x0000102aae007985 */ /* 0x000fe2000c101504 */
[----:B------:R-:W-:Y:S02]  /*2b880*/  PRMT R98, R2, 0x5410, R0 ;  /* 0x0000541002627816 */ /* 0x000fe40000000000 */
[----:B------:R-:W-:Y:S01]  /*2b890*/  @!P0 PRMT R0, R97, 0x5410, RZ ;  /* 0x0000541061008816 */ /* 0x000fe200000000ff */
[----:B------:R-:W-:Y:S01]  /*2b8a0*/  ST.E.U16 desc[UR4][R174.64+0x12], R41 ;  /* 0x00001229ae007985 */ /* 0x000fe2000c101504 */
[----:B------:R-:W-:Y:S02]  /*2b8b0*/  PRMT R97, R40, 0x5410, R3 ;  /* 0x0000541028617816 */ /* 0x000fe40000000003 */
[----:B------:R-:W-:Y:S01]  /*2b8c0*/  @!P6 PRMT R40, R107, 0x5410, RZ ;  /* 0x000054106b28e816 */ /* 0x000fe200000000ff */
[----:B------:R1:W-:Y:S01]  /*2b8d0*/  ST.E.U16 desc[UR4][R172.64+0x10], R44 ;  /* 0x0000102cac007985 */ /* 0x0003e2000c101504 */
[C---:B------:R-:W-:Y:S02]  /*2b8e0*/  ISETP.GE.U32.AND P6, PT, R199.reuse, R54, PT ;  /* 0x00000036c700720c */ /* 0x040fe40003fc6070 */
[----:B------:R-:W-:Y:S01]  /*2b8f0*/  @!P5 PRMT R3, R106, 0x5410, RZ ;  /* 0x000054106a03d816 */ /* 0x000fe200000000ff */
[----:B------:R-:W-:Y:S01]  /*2b900*/  ST.E.U16 desc[UR4][R172.64+0x12], R43 ;  /* 0x0000122bac007985 */ /* 0x000fe2000c101504 */
[----:B------:R-:W-:Y:S02]  /*2b910*/  PRMT R106, R46, 0x5410, R45 ;  /* 0x000054102e6a7816 */ /* 0x000fe4000000002d */
[----:B------:R-:W-:Y:S01]  /*2b920*/  ISETP.GE.U32.AND P5, PT, R199, R55, PT ;  /* 0x00000037c700720c */ /* 0x000fe20003fa6070 */
[----:B------:R-:W-:Y:S01]  /*2b930*/  ST.E.U16 desc[UR4][R176.64+0x10], R0 ;  /* 0x00001000b0007985 */ /* 0x000fe2000c101504 */
[----:B------:R-:W-:Y:S02]  /*2b940*/  @!P4 PRMT R2, R110, 0x5410, RZ ;  /* 0x000054106e02c816 */ /* 0x000fe400000000ff */
[----:B------:R-:W-:Y:S02]  /*2b950*/  LOP3.LUT P4, RZ, R201, 0x1000000, RZ, 0xc0, !PT ;  /* 0x01000000c9ff7812 */ /* 0x000fe4000788c0ff */
[----:B------:R-:W-:Y:S01]  /*2b960*/  F2FP.F16.F32.PACK_AB R55, R75, R63 ;  /* 0x0000003f4b37723e */ /* 0x000fe200000000ff */
[----:B------:R-:W-:Y:S01]  /*2b970*/  ST.E.U16 desc[UR4][R176.64+0xe], R2 ;  /* 0x00000e02b0007985 */ /* 0x000fe2000c101504 */
[----:B------:R-:W-:Y:S02]  /*2b980*/  @!P6 PRMT R45, R69, 0x5410, RZ ;  /* 0x00005410452de816 */ /* 0x000fe400000000ff */
[----:B------:R-:W-:Y:S01]  /*2b990*/  ISETP.GE.U32.AND P6, PT, R199, R57, PT ;  /* 0x00000039c700720c */ /* 0x000fe20003fc6070 */
[----:B------:R2:W2:Y:S01]  /*2b9a0*/  LDL.S16 R69, [R1+0x274] ;  /* 0x0002740001457983 */ /* 0x0004a20000100600 */
[C---:B------:R-:W-:Y:S02]  /*2b9b0*/  PRMT R57, R58.reuse, 0x7632, R57 ;  /* 0x000076323a397816 */ /* 0x040fe40000000039 */
[----:B------:R-:W-:Y:S01]  /*2b9c0*/  @!P5 PRMT R46, R105, 0x5410, RZ ;  /* 0x00005410692ed816 */ /* 0x000fe200000000ff */
[----:B------:R1:W-:Y:S01]  /*2b9d0*/  ST.E.U16 desc[UR4][R178.64+0x10], R40 ;  /* 0x00001028b2007985 */ /* 0x0003e2000c101504 */
[----:B------:R-:W-:Y:S02]  /*2b9e0*/  ISETP.GE.U32.AND P5, PT, R199, R47, PT ;  /* 0x0000002fc700720c */ /* 0x000fe40003fa6070 */
[----:B------:R-:W-:Y:S01]  /*2b9f0*/  PRMT R105, R58, 0x5410, R57 ;  /* 0x000054103a697816 */ /* 0x000fe20000000039 */
[----:B------:R-:W-:Y:S01]  /*2ba00*/  ST.E.U16 desc[UR4][R178.64+0x12], R3 ;  /* 0x00001203b2007985 */ /* 0x000fe2000c101504 */
[----:B------:R-:W-:Y:S01]  /*2ba10*/  PRMT R54, R55, 0x7632, R54 ;  /* 0x0000763237367816 */ /* 0x000fe20000000036 */
[----:B-1----:R-:W-:Y:S01]  /*2ba20*/  MUFU.EX2 R44, R185 ;  /* 0x000000b9002c7308 */ /* 0x002fe20000000800 */
[----:B------:R-:W-:Y:S01]  /*2ba30*/  LOP3.LUT P3, RZ, R201, 0x2000000, RZ, 0xc0, !PT ;  /* 0x02000000c9ff7812 */ /* 0x000fe2000786c0ff */
[----:B------:R-:W-:Y:S01]  /*2ba40*/  ST.E.U16 desc[UR4][R174.64+0x22], R45 ;  /* 0x0000222dae007985 */ /* 0x000fe2000c101504 */
[----:B------:R-:W-:Y:S02]  /*2ba50*/  PRMT R107, R55, 0x5410, R54 ;  /* 0x00005410376b7816 */ /* 0x000fe40000000036 */
[----:B------:R-:W-:Y:S01]  /*2ba60*/  LOP3.LUT P0, RZ, R201, 0x800000, RZ, 0xc0, !PT ;  /* 0x00800000c9ff7812 */ /* 0x000fe2000780c0ff */
[----:B------:R-:W-:Y:S04]  /*2ba70*/  ST.E.U16 desc[UR4][R174.64+0x20], R46 ;  /* 0x0000202eae007985 */ /* 0x000fe8000c101504 */
[----:B------:R-:W-:Y:S10]  /*2ba80*/  MUFU.EX2 R40, R124 ;  /* 0x0000007c00287308 */ /* 0x000ff40000000800 */
[----:B------:R-:W-:Y:S01]  /*2ba90*/  MUFU.EX2 R124, R245 ;  /* 0x000000f5007c7308 */ /* 0x000fe20000000800 */
[----:B---3--:R-:W-:Y:S02]  /*2baa0*/  @!P2 HADD2 R83, -R58.H0_H0, -RZ.H0_H0 ;  /* 0xa00000ff3a53a230 */ /* 0x008fe40000000900 */
[----:B----4-:R-:W-:Y:S03]  /*2bab0*/  @!P6 HADD2 R49, -R57.H0_H0, -RZ.H0_H0 ;  /* 0xa00000ff3931e230 */ /* 0x010fe60000000900 */
[----:B------:R-:W-:Y:S01]  /*2bac0*/  PRMT R50, R83, 0x7610, R50 ;  /* 0x0000761053327816 */ /* 0x000fe20000000032 */
[----:B------:R1:W-:Y:S01]  /*2bad0*/  @!P2 STL.S16 [R1+0x298], R83 ;  /* 0x000298530100a387 */ /* 0x0003e20000100600 */
[----:B------:R-:W-:Y:S03]  /*2bae0*/  PRMT R47, R49, 0x7610, R47 ;  /* 0x00007610312f7816 */ /* 0x000fe6000000002f */
[----:B------:R3:W-:Y:S01]  /*2baf0*/  @!P6 STL.S16 [R1+0x294], R49 ;  /* 0x000294310100e387 */ /* 0x0007e20000100600 */
[----:B------:R-:W-:Y:S01]  /*2bb00*/  @!P2 PRMT R58, R50, 0x5410, RZ ;  /* 0x00005410323aa816 */ /* 0x000fe200000000ff */
[----:B------:R-:W-:Y:S01]  /*2bb10*/  FADD.FTZ R50, R109, R65 ;  /* 0x000000416d327221 */ /* 0x000fe20000010000 */
[----:B------:R-:W-:Y:S01]  /*2bb20*/  @!P6 PRMT R57, R47, 0x5410, RZ ;  /* 0x000054102f39e816 */ /* 0x000fe200000000ff */
[----:B------:R4:W4:Y:S01]  /*2bb30*/  LDL.S16 R111, [R1+0x270] ;  /* 0x00027000016f7983 */ /* 0x0009220000100600 */
[----:B------:R-:W-:Y:S01]  /*2bb40*/  SHF.R.U32.HI R47, RZ, 0x8, R59 ;  /* 0x00000008ff2f7819 */ /* 0x000fe2000001163b */
[----:B------:R-:W-:Y:S01]  /*2bb50*/  FADD.FTZ R50, R77, R50 ;  /* 0x000000324d327221 */ /* 0x000fe20000010000 */
[----:B------:R-:W-:Y:S01]  /*2bb60*/  LOP3.LUT P2, RZ, R201, 0x400000, RZ, 0xc0, !PT ;  /* 0x00400000c9ff7812 */ /* 0x000fe2000784c0ff */
[----:B------:R4:W4:Y:S01]  /*2bb70*/  LDL.S16 R110, [R1+0x290] ;  /* 0x00029000016e7983 */ /* 0x0009220000100600 */
[----:B------:R-:W-:Y:S03]  /*2bb80*/  LOP3.LUT R47, R47, 0xffff, RZ, 0xc0, !PT ;  /* 0x0000ffff2f2f7812 */ /* 0x000fe600078ec0ff */
[----:B------:R-:W-:Y:S01]  /*2bb90*/  ST.E.U16 desc[UR4][R172.64+0x20], R58 ;  /* 0x0000203aac007985 */ /* 0x000fe2000c101504 */
[----:B------:R-:W-:Y:S03]  /*2bba0*/  ISETP.GE.U32.AND P6, PT, R199, R47, PT ;  /* 0x0000002fc700720c */ /* 0x000fe60003fc6070 */
[----:B------:R2:W-:Y:S04]  /*2bbb0*/  ST.E.U16 desc[UR4][R172.64+0x22], R57 ;  /* 0x00002239ac007985 */ /* 0x0005e8000c101504 */
[----:B-1----:R1:W4:Y:S01]  /*2bbc0*/  LDL.S16 R83, [R1+0x26c] ;  /* 0x00026c0001537983 */ /* 0x0023220000100600 */
[----:B---3--:R-:W-:Y:S05]  /*2bbd0*/  FADD.FTZ R49, R118, R66 ;  /* 0x0000004276317221 */ /* 0x008fea0000010000 */
[----:B--2---:R-:W-:Y:S02]  /*2bbe0*/  @!P6 HADD2 R48, -R54.H0_H0, -RZ.H0_H0 ;  /* 0xa00000ff3630e230 */ /* 0x004fe40000000900 */
[----:B------:R-:W-:Y:S02]  /*2bbf0*/  @!P4 HADD2 R69, -R55.H0_H0, -RZ.H0_H0 ;  /* 0xa00000ff3745c230 */ /* 0x000fe40000000900 */
[----:B------:R-:W-:Y:S01]  /*2bc00*/  FADD.FTZ R49, R79, R49 ;  /* 0x000000314f317221 */ /* 0x000fe20000010000 */
[----:B------:R-:W-:Y:S02]  /*2bc10*/  PRMT R47, R48, 0x7610, R47 ;  /* 0x00007610302f7816 */ /* 0x000fe4000000002f */
[----:B------:R-:W-:Y:S01]  /*2bc20*/  PRMT R59, R69, 0x7610, R59 ;  /* 0x00007610453b7816 */ /* 0x000fe2000000003b */
[----:B------:R2:W-:Y:S01]  /*2bc30*/  @!P4 STL.S16 [R1+0x274], R69 ;  /* 0x000274450100c387 */ /* 0x0005e20000100600 */
[----:B------:R-:W-:Y:S01]  /*2bc40*/  @!P6 PRMT R54, R47, 0x5410, RZ ;  /* 0x000054102f36e816 */ /* 0x000fe200000000ff */
[----:B------:R-:W-:Y:S01]  /*2bc50*/  FADD.FTZ R49, R91, R49 ;  /* 0x000000315b317221 */ /* 0x000fe20000010000 */
[----:B------:R-:W-:Y:S01]  /*2bc60*/  @!P4 PRMT R55, R59, 0x5410, RZ ;  /* 0x000054103b37c816 */ /* 0x000fe200000000ff */
[----:B------:R3:W-:Y:S01]  /*2bc70*/  @!P6 STL.S16 [R1+0x28c], R48 ;  /* 0x00028c300100e387 */ /* 0x0007e20000100600 */
[----:B------:R-:W-:Y:S01]  /*2bc80*/  ISETP.GE.U32.AND P6, PT, R199, R60, PT ;  /* 0x0000003cc700720c */ /* 0x000fe20003fc6070 */
[----:B------:R-:W-:Y:S01]  /*2bc90*/  FADD.FTZ R47, R108, R67 ;  /* 0x000000436c2f7221 */ /* 0x000fe20000010000 */
[C---:B------:R-:W-:Y:S01]  /*2bca0*/  LOP3.LUT P4, RZ, R201.reuse, 0x200000, RZ, 0xc0, !PT ;  /* 0x00200000c9ff7812 */ /* 0x040fe2000788c0ff */
[----:B------:R1:W4:Y:S01]  /*2bcb0*/  LDL.S16 R59, [R1+0x244] ;  /* 0x00024400013b7983 */ /* 0x0003220000100600 */
[----:B------:R-:W-:Y:S01]  /*2bcc0*/  LOP3.LUT R201, R201, 0xfff7ffff, RZ, 0xc0, !PT ;  /* 0xfff7ffffc9c97812 */ /* 0x000fe200078ec0ff */
[----:B------:R-:W-:Y:S01]  /*2bcd0*/  FADD.FTZ R47, R82, R47 ;  /* 0x0000002f522f7221 */ /* 0x000fe20000010000 */
[----:B------:R-:W-:Y:S01]  /*2bce0*/  MUFU.EX2 R57, R236 ;  /* 0x000000ec00397308 */ /* 0x000fe20000000800 */
[----:B------:R-:W4:Y:S04]  /*2bcf0*/  LDL.LU R154, [R1+0x2c] ;  /* 0x00002c00019a7983 */ /* 0x000f280000300800 */
[----:B------:R-:W4:Y:S05]  /*2bd00*/  LDL.64 R204, [R1+0x110] ;  /* 0x0001100001cc7983 */ /* 0x000f2a0000100a00 */
[----:B------:R-:W-:Y:S01]  /*2bd10*/  MUFU.EX2 R82, R85 ;  /* 0x0000005500527308 */ /* 0x000fe20000000800 */
[----:B------:R-:W4:Y:S09]  /*2bd20*/  LDL.LU.64 R196, [R1+0x330] ;  /* 0x0003300001c47983 */ /* 0x000f320000300a00 */
[----:B--2---:R-:W2:Y:S01]  /*2bd30*/  MUFU.EX2 R69, R71 ;  /* 0x0000004700457308 */ /* 0x004ea20000000800 */
[----:B------:R-:W-:Y:S01]  /*2bd40*/  ST.E.U16 desc[UR4][R176.64+0x20], R54 ;  /* 0x00002036b0007985 */ /* 0x000fe2000c101504 */
[----:B---3--:R-:W-:Y:S03]  /*2bd50*/  FADD.FTZ R48, R103, R64 ;  /* 0x0000004067307221 */ /* 0x008fe60000010000 */
[----:B------:R-:W-:Y:S01]  /*2bd60*/  ST.E.U16 desc[UR4][R176.64+0x1e], R55 ;  /* 0x00001e37b0007985 */ /* 0x000fe2000c101504 */
[----:B------:R-:W-:Y:S04]  /*2bd70*/  FADD.FTZ R48, R80, R48 ;  /* 0x0000003050307221 */ /* 0x000fe80000010000 */
[----:B------:R-:W-:Y:S10]  /*2bd80*/  MUFU.EX2 R236, R215 ;  /* 0x000000d700ec7308 */ /* 0x000ff40000000800 */
[----:B------:R-:W-:Y:S01]  /*2bd90*/  MUFU.EX2 R80, R88 ;  /* 0x0000005800507308 */ /* 0x000fe20000000800 */
[----:B--2---:R-:W-:Y:S04]  /*2bda0*/  F2FP.F16.F32.PACK_AB R71, R69, R62 ;  /* 0x0000003e4547723e */ /* 0x004fe800000000ff */
[C---:B------:R-:W-:Y:S05]  /*2bdb0*/  PRMT R70, R71.reuse, 0x7632, R70 ;  /* 0x0000763247467816 */ /* 0x040fea0000000046 */
[----:B------:R-:W-:Y:S01]  /*2bdc0*/  MUFU.EX2 R88, R115 ;  /* 0x0000007300587308 */ /* 0x000fe20000000800 */
[----:B------:R-:W-:Y:S09]  /*2bdd0*/  PRMT R108, R71, 0x5410, R70 ;  /* 0x00005410476c7816 */ /* 0x000ff20000000046 */
[----:B------:R-:W-:Y:S01]  /*2bde0*/  MUFU.EX2 R58, R237 ;  /* 0x000000ed003a7308 */ /* 0x000fe20000000800 */
[----:B----4-:R-:W-:Y:S05]  /*2bdf0*/  @!P6 HADD2 R111, -R71.H0_H0, -RZ.H0_H0 ;  /* 0xa00000ff476fe230 */ /* 0x010fea0000000900 */
[----:B------:R-:W-:Y:S01]  /*2be00*/  PRMT R65, R111, 0x7610, R65 ;  /* 0x000076106f417816 */ /* 0x000fe20000000041 */
[----:B------:R-:W-:Y:S03]  /*2be10*/  @!P6 STL.S16 [R1+0x270], R111 ;  /* 0x0002706f0100e387 */ /* 0x000fe60000100600 */
[----:B------:R-:W-:Y:S02]  /*2be20*/  @!P6 PRMT R71, R65, 0x5410, RZ ;  /* 0x000054104147e816 */ /* 0x000fe400000000ff */
[-C--:B------:R-:W-:Y:S03]  /*2be30*/  ISETP.GE.U32.AND P6, PT, R199, R90.reuse, PT ;  /* 0x0000005ac700720c */ /* 0x080fe60003fc6070 */
[----:B------:R-:W-:Y:S01]  /*2be40*/  ST.E.U16 desc[UR4][R178.64+0x20], R71 ;  /* 0x00002047b2007985 */ /* 0x000fe2000c101504 */
[----:B------:R-:W-:Y:S05]  /*2be50*/  @!P3 HADD2 R83, -R70.H0_H0, -RZ.H0_H0 ;  /* 0xa00000ff4653b230 */ /* 0x000fea0000000900 */
[----:B------:R-:W-:Y:S01]  /*2be60*/  PRMT R64, R83, 0x7610, R64 ;  /* 0x0000761053407816 */ /* 0x000fe20000000040 */
[----:B------:R2:W-:Y:S03]  /*2be70*/  @!P3 STL.S16 [R1+0x26c], R83 ;  /* 0x00026c530100b387 */ /* 0x0005e60000100600 */
[----:B------:R-:W-:Y:S02]  /*2be80*/  @!P3 PRMT R70, R64, 0x5410, RZ ;  /* 0x000054104046b816 */ /* 0x000fe400000000ff */
[----:B------:R-:W-:Y:S03]  /*2be90*/  ISETP.GE.U32.AND P3, PT, R199, R90, PT ;  /* 0x0000005ac700720c */ /* 0x000fe60003f66070 */
[----:B------:R-:W-:Y:S01]  /*2bea0*/  ST.E.U16 desc[UR4][R178.64+0x22], R70 ;  /* 0x00002246b2007985 */ /* 0x000fe2000c101504 */
[----:B--2---:R-:W2:Y:S02]  /*2beb0*/  MUFU.EX2 R83, R76 ;  /* 0x0000004c00537308 */ /* 0x004ea40000000800 */
[----:B--2---:R-:W-:Y:S04]  /*2bec0*/  F2FP.F16.F32.PACK_AB R77, R83, R78 ;  /* 0x0000004e534d723e */ /* 0x004fe800000000ff */
[C---:B------:R-:W-:Y:S01]  /*2bed0*/  PRMT R76, R77.reuse, 0x7632, R76 ;  /* 0x000076324d4c7816 */ /* 0x040fe2000000004c */
[----:B------:R-:W-:Y:S03]  /*2bee0*/  @!P6 HADD2 R110, -R77.H0_H0, -RZ.H0_H0 ;  /* 0xa00000ff4d6ee230 */ /* 0x000fe60000000900 */
[----:B------:R-:W-:Y:S02]  /*2bef0*/  PRMT R103, R77, 0x5410, R76 ;  /* 0x000054104d677816 */ /* 0x000fe4000000004c */
[----:B------:R-:W-:Y:S01]  /*2bf00*/  PRMT R60, R110, 0x7610, R60 ;  /* 0x000076106e3c7816 */ /* 0x000fe2000000003c */
[----:B------:R2:W-:Y:S01]  /*2bf10*/  @!P6 STL.S16 [R1+0x290], R110 ;  /* 0x0002906e0100e387 */ /* 0x0005e20000100600 */
[----:B------:R-:W-:Y:S01]  /*2bf20*/  ISETP.GE.U32.AND P6, PT, R199, R61, PT ;  /* 0x0000003dc700720c */ /* 0x000fe20003fc6070 */
[----:B------:R-:W-:Y:S01]  /*2bf30*/  FADD.FTZ R61, R68, R49 ;  /* 0x00000031443d7221 */ /* 0x000fe20000010000 */
[----:B------:R-:W-:Y:S01]  /*2bf40*/  @!P3 PRMT R77, R60, 0x5410, RZ ;  /* 0x000054103c4db816 */ /* 0x000fe200000000ff */
[----:B------:R-:W-:Y:S01]  /*2bf50*/  FADD.FTZ R60, R87, R47 ;  /* 0x0000002f573c7221 */ /* 0x000fe20000010000 */
[----:B------:R-:W-:Y:S02]  /*2bf60*/  VIADD R47, R154, 0x1 ;  /* 0x000000019a2f7836 */ /* 0x000fe40000000000 */
[----:B------:R-:W-:Y:S01]  /*2bf70*/  FADD.FTZ R66, R81, R61 ;  /* 0x0000003d51427221 */ /* 0x000fe20000010000 */
[----:B------:R-:W-:Y:S01]  /*2bf80*/  ST.E.U16 desc[UR4][R174.64+0x30], R77 ;  /* 0x0000304dae007985 */ /* 0x000fe2000c101504 */
[----:B------:R-:W-:Y:S01]  /*2bf90*/  MUFU.EX2 R81, R94 ;  /* 0x0000005e00517308 */ /* 0x000fe20000000800 */
[----:B------:R-:W-:Y:S01]  /*2bfa0*/  LOP3.LUT R159, R205, R47, RZ, 0x3c, !PT ;  /* 0x0000002fcd9f7212 */ /* 0x000fe200078e3cff */
[----:B------:R-:W-:Y:S01]  /*2bfb0*/  FADD.FTZ R47, R86, R48 ;  /* 0x00000030562f7221 */ /* 0x000fe20000010000 */
[----:B------:R-:W-:Y:S02]  /*2bfc0*/  FADD.FTZ R64, R63, R60 ;  /* 0x0000003c3f407221 */ /* 0x000fe40000010000 */
[----:B------:R-:W-:Y:S02]  /*2bfd0*/  @!P6 HADD2 R59, -R76.H0_H0, -RZ.H0_H0 ;  /* 0xa00000ff4c3be230 */ /* 0x000fe40000000900 */
[----:B------:R-:W-:Y:S01]  /*2bfe0*/  FADD.FTZ R47, R62, R47 ;  /* 0x0000002f3e2f7221 */ /* 0x000fe20000010000 */
[----:B------:R-:W-:Y:S02]  /*2bff0*/  FADD.FTZ R68, R75, R64 ;  /* 0x000000404b447221 */ /* 0x000fe40000010000 */
[----:B------:R-:W-:Y:S01]  /*2c000*/  MUFU.EX2 R75, R132 ;  /* 0x00000084004b7308 */ /* 0x000fe20000000800 */
[----:B------:R-:W-:Y:S01]  /*2c010*/  PRMT R51, R59, 0x7610, R51 ;  /* 0x000076103b337816 */ /* 0x000fe20000000033 */
[----:B------:R3:W-:Y:S01]  /*2c020*/  @!P6 STL.S16 [R1+0x244], R59 ;  /* 0x0002443b0100e387 */ /* 0x0007e20000100600 */
[----:B------:R-:W-:Y:S02]  /*2c030*/  FADD.FTZ R69, R69, R47 ;  /* 0x0000002f45457221 */ /* 0x000fe40000010000 */
[----:B------:R-:W-:Y:S01]  /*2c040*/  @!P6 PRMT R76, R51, 0x5410, RZ ;  /* 0x00005410334ce816 */ /* 0x000fe200000000ff */
[----:B------:R1:W4:Y:S01]  /*2c050*/  LDL.S16 R118, [R1+0x1a4] ;  /* 0x0001a40001767983 */ /* 0x0003220000100600 */
[----:B------:R-:W-:Y:S03]  /*2c060*/  ISETP.GE.U32.AND P6, PT, R199, R84, PT ;  /* 0x00000054c700720c */ /* 0x000fe60003fc6070 */
[----:B------:R-:W-:Y:S01]  /*2c070*/  MUFU.EX2 R47, R93 ;  /* 0x0000005d002f7308 */ /* 0x000fe20000000800 */
[----:B------:R1:W4:Y:S04]  /*2c080*/  LDL.S16 R111, [R1+0x220] ;  /* 0x00022000016f7983 */ /* 0x0003280000100600 */
[----:B--2---:R1:W2:Y:S04]  /*2c090*/  LDL.S16 R110, [R1+0x1fc] ;  /* 0x0001fc00016e7983 */ /* 0x0042a80000100600 */
[----:B------:R1:W2:Y:S04]  /*2c0a0*/  LDL.S16 R109, [R1+0x1c0] ;  /* 0x0001c000016d7983 */ /* 0x0002a80000100600 */
[----:B------:R-:W-:Y:S01]  /*2c0b0*/  ST.E.U16 desc[UR4][R174.64+0x32], R76 ;  /* 0x0000324cae007985 */ /* 0x000fe2000c101504 */
[----:B---3--:R-:W-:Y:S01]  /*2c0c0*/  FADD.FTZ R59, R89, R50 ;  /* 0x00000032593b7221 */ /* 0x008fe20000010000 */
[----:B------:R-:W-:Y:S01]  /*2c0d0*/  LOP3.LUT R50, R159, R223, RZ, 0x3c, !PT ;  /* 0x000000df9f327212 */ /* 0x000fe200078e3cff */
[----:B------:R-:W-:Y:S02]  /*2c0e0*/  MUFU.EX2 R89, R113 ;  /* 0x0000007100597308 */ /* 0x000fe40000000800 */
[----:B------:R-:W-:Y:S02]  /*2c0f0*/  FADD.FTZ R59, R73, R59 ;  /* 0x0000003b493b7221 */ /* 0x000fe40000010000 */
[----:B------:R-:W-:Y:S04]  /*2c100*/  IMAD.WIDE.U32 R50, R50, -0x326172a9, RZ ;  /* 0xcd9e8d5732327825 */ /* 0x000fe800078e00ff */
[----:B------:R-:W-:Y:S02]  /*2c110*/  FADD.FTZ R67, R72, R59 ;  /* 0x0000003b48437221 */ /* 0x000fe40000010000 */
[----:B------:R-:W3:Y:S01]  /*2c120*/  MUFU.EX2 R73, R104 ;  /* 0x0000006800497308 */ /* 0x000ee20000000800 */
[----:B------:R-:W-:Y:S01]  /*2c130*/  LOP3.LUT R48, R51, R224, R196, 0x96, !PT ;  /* 0x000000e033307212 */ /* 0x000fe200078e96c4 */
[----:B------:R-:W-:Y:S01]  /*2c140*/  FADD.FTZ R59, R78, R66 ;  /* 0x000000424e3b7221 */ /* 0x000fe20000010000 */
[-CC-:B------:R-:W-:Y:S02]  /*2c150*/  LOP3.LUT R62, R217, R221.reuse, R50.reuse, 0x96, !PT ;  /* 0x000000ddd93e7212 */ /* 0x180fe400078e9632 */
[----:B------:R-:W-:Y:S01]  /*2c160*/  LOP3.LUT R50, R181, R221, R50, 0x96, !PT ;  /* 0x000000ddb5327212 */ /* 0x000fe200078e9632 */
[----:B------:R-:W-:Y:S04]  /*2c170*/  IMAD.WIDE.U32 R48, R48, -0x2daee0ad, RZ ;  /* 0xd2511f5330307825 */ /* 0x000fe800078e00ff */
[----:B------:R-:W-:Y:S01]  /*2c180*/  IMAD.WIDE.U32 R62, R62, -0x2daee0ad, RZ ;  /* 0xd2511f533e3e7825 */ /* 0x000fe200078e00ff */
[----:B------:R-:W-:Y:S04]  /*2c190*/  LOP3.LUT R60, R49, R225, R234, 0x96, !PT ;  /* 0x000000e1313c7212 */ /* 0x000fe800078e96ea */
[----:B------:R-:W-:Y:S01]  /*2c1a0*/  LOP3.LUT R63, R63, R226, R48, 0x96, !PT ;  /* 0x000000e23f3f7212 */ /* 0x000fe200078e9630 */
[----:B------:R-:W-:Y:S01]  /*2c1b0*/  IMAD.WIDE.U32 R60, R60, -0x326172a9, RZ ;  /* 0xcd9e8d573c3c7825 */ /* 0x000fe200078e00ff */
[----:B---3--:R-:W-:Y:S04]  /*2c1c0*/  F2FP.F16.F32.PACK_AB R79, R73, R47 ;  /* 0x0000002f494f723e */ /* 0x008fe800000000ff */
[----:B------:R-:W-:Y:S02]  /*2c1d0*/  LOP3.LUT R48, R61, R220, R216, 0x96, !PT ;  /* 0x000000dc3d307212 */ /* 0x000fe400078e96d8 */
[C---:B------:R-:W-:Y:S03]  /*2c1e0*/  PRMT R78, R79.reuse, 0x7632, R78 ;  /* 0x000076324f4e7816 */ /* 0x040fe6000000004e */
[----:B------:R-:W-:Y:S01]  /*2c1f0*/  IMAD.WIDE.U32 R48, R48, -0x2daee0ad, RZ ;  /* 0xd2511f5330307825 */ /* 0x000fe200078e00ff */
[----:B------:R-:W-:Y:S04]  /*2c200*/  PRMT R104, R79, 0x5410, R78 ;  /* 0x000054104f687816 */ /* 0x000fe8000000004e */
[----:B------:R-:W-:Y:S01]  /*2c210*/  LOP3.LUT R61, R49, R229, R62, 0x96, !PT ;  /* 0x000000e5313d7212 */ /* 0x000fe200078e963e */
[----:B------:R-:W-:Y:S05]  /*2c220*/  IMAD.WIDE.U32 R62, R63, -0x326172a9, RZ ;  /* 0xcd9e8d573f3e7825 */ /* 0x000fea00078e00ff */
[----:B------:R-:W-:Y:S01]  /*2c230*/  LOP3.LUT R64, R63, R230, R60, 0x96, !PT ;  /* 0x000000e63f407212 */ /* 0x000fe200078e963c */
[----:B------:R-:W-:Y:S01]  /*2c240*/  IMAD.WIDE.U32 R60, R61, -0x326172a9, RZ ;  /* 0xcd9e8d573d3c7825 */ /* 0x000fe200078e00ff */
[----:B------:R-:W3:Y:S03]  /*2c250*/  MUFU.EX2 R63, R92 ;  /* 0x0000005c003f7308 */ /* 0x000ee60000000800 */
[----:B------:R-:W-:Y:S01]  /*2c260*/  IMAD.WIDE.U32 R64, R64, -0x2daee0ad, RZ ;  /* 0xd2511f5340407825 */ /* 0x000fe200078e00ff */
[----:B------:R-:W-:Y:S03]  /*2c270*/  LOP3.LUT R74, R61, R228, R62, 0x96, !PT ;  /* 0x000000e43d4a7212 */ /* 0x000fe600078e963e */
[----:B------:R-:W-:Y:S01]  /*2c280*/  FADD.FTZ R61, R47, R67 ;  /* 0x000000432f3d7221 */ /* 0x000fe20000010000 */
[----:B------:R-:W-:Y:S01]  /*2c290*/  FADD.FTZ R62, R83, R59 ;  /* 0x0000003b533e7221 */ /* 0x000fe20000010000 */
[----:B------:R-:W-:Y:S05]  /*2c2a0*/  LOP3.LUT R48, R65, R227, R48, 0x96, !PT ;  /* 0x000000e341307212 */ /* 0x000fea00078e9630 */
[----:B------:R-:W-:Y:S01]  /*2c2b0*/  IMAD.WIDE.U32 R48, R48, -0x326172a9, RZ ;  /* 0xcd9e8d5730307825 */ /* 0x000fe200078e00ff */
[----:B---3--:R-:W-:Y:S04]  /*2c2c0*/  F2FP.F16.F32.PACK_AB R67, R81, R63 ;  /* 0x0000003f5143723e */ /* 0x008fe800000000ff */
[----:B------:R-:W-:Y:S01]  /*2c2d0*/  LOP3.LUT R47, R49, R233, R60, 0x96, !PT ;  /* 0x000000e9312f7212 */ /* 0x000fe200078e963c */
[----:B------:R-:W-:Y:S01]  /*2c2e0*/  FADD.FTZ R60, R63, R68 ;  /* 0x000000443f3c7221 */ /* 0x000fe20000010000 */
[----:B------:R-:W-:Y:S01]  /*2c2f0*/  PRMT R66, R67, 0x7632, R66 ;  /* 0x0000763243427816 */ /* 0x000fe20000000042 */
[----:B------:R-:W-:Y:S01]  /*2c300*/  FADD.FTZ R63, R73, R61 ;  /* 0x0000003d493f7221 */ /* 0x000fe20000010000 */
[C---:B------:R-:W-:Y:S01]  /*2c310*/  LOP3.LUT R59, R47.reuse, 0xffff, RZ, 0xc0, !PT ;  /* 0x0000ffff2f3b7812 */ /* 0x040fe200078ec0ff */
[----:B------:R-:W3:Y:S01]  /*2c320*/  MUFU.EX2 R61, R133 ;  /* 0x00000085003d7308 */ /* 0x000ee20000000800 */
[----:B------:R-:W-:Y:S02]  /*2c330*/  LOP3.LUT R72, R47, 0xff, RZ, 0xc0, !PT ;  /* 0x000000ff2f487812 */ /* 0x000fe400078ec0ff */
[----:B------:R-:W-:Y:S04]  /*2c340*/  SHF.R.U32.HI R59, RZ, 0x8, R59 ;  /* 0x00000008ff3b7819 */ /* 0x000fe8000001163b */
[----:B------:R-:W-:Y:S02]  /*2c350*/  LOP3.LUT R59, R59, 0xffff, RZ, 0xc0, !PT ;  /* 0x0000ffff3b3b7812 */ /* 0x000fe400078ec0ff */
[----:B---3--:R-:W-:Y:S01]  /*2c360*/  F2FP.F16.F32.PACK_AB R73, R61, R75 ;  /* 0x0000004b3d49723e */ /* 0x008fe200000000ff */
[----:B----4-:R-:W-:Y:S02]  /*2c370*/  @!P6 HADD2 R118, -R79.H0_H0, -RZ.H0_H0 ;  /* 0xa00000ff4f76e230 */ /* 0x010fe40000000900 */
[----:B------:R-:W-:Y:S03]  /*2c380*/  @!P4 HADD2 R111, -R78.H0_H0, -RZ.H0_H0 ;  /* 0xa00000ff4e6fc230 */ /* 0x000fe60000000900 */
[----:B------:R-:W-:Y:S01]  /*2c390*/  PRMT R84, R118, 0x7610, R84 ;  /* 0x0000761076547816 */ /* 0x000fe20000000054 */
[----:B------:R-:W-:Y:S01]  /*2c3a0*/  @!P6 STL.S16 [R1+0x1a4], R118 ;  /* 0x0001a4760100e387 */ /* 0x000fe20000100600 */
[----:B--2---:R-:W-:Y:S01]  /*2c3b0*/  @!P2 HADD2 R110, -R67.H0_H0, -RZ.H0_H0 ;  /* 0xa00000ff436ea230 */ /* 0x004fe20000000900 */
[----:B------:R-:W-:Y:S02]  /*2c3c0*/  PRMT R65, R111, 0x7610, R65 ;  /* 0x000076106f417816 */ /* 0x000fe40000000041 */
[----:B------:R1:W2:Y:S01]  /*2c3d0*/  LDL.S16 R85, [R1+0x1bc] ;  /* 0x0001bc0001557983 */ /* 0x0002a20000100600 */
[----:B------:R-:W-:Y:S01]  /*2c3e0*/  @!P6 PRMT R79, R84, 0x5410, RZ ;  /* 0x00005410544fe816 */ /* 0x000fe200000000ff */
[----:B------:R-:W-:Y:S01]  /*2c3f0*/  @!P5 HADD2 R109, -R66.H0_H0, -RZ.H0_H0 ;  /* 0xa00000ff426dd230 */ /* 0x000fe20000000900 */
[----:B------:R-:W-:Y:S01]  /*2c400*/  @!P4 PRMT R78, R65, 0x5410, RZ ;  /* 0x00005410414ec816 */ /* 0x000fe200000000ff */
[----:B------:R-:W-:Y:S01]  /*2c410*/  @!P4 STL.S16 [R1+0x220], R111 ;  /* 0x0002206f0100c387 */ /* 0x000fe20000100600 */
[----:B------:R-:W-:Y:S01]  /*2c420*/  PRMT R86, R110, 0x7610, R86 ;  /* 0x000076106e567816 */ /* 0x000fe20000000056 */
[----:B------:R-:W-:Y:S01]  /*2c430*/  FADD.FTZ R65, R81, R60 ;  /* 0x0000003c51417221 */ /* 0x000fe20000010000 */
[----:B------:R-:W-:Y:S01]  /*2c440*/  PRMT R87, R109, 0x7610, R87 ;  /* 0x000076106d577816 */ /* 0x000fe20000000057 */
[----:B------:R3:W-:Y:S01]  /*2c450*/  @!P2 STL.S16 [R1+0x1fc], R110 ;  /* 0x0001fc6e0100a387 */ /* 0x0007e20000100600 */
[----:B------:R-:W-:Y:S01]  /*2c460*/  ISETP.GE.U32.AND P4, PT, R199, R59, PT ;  /* 0x0000003bc700720c */ /* 0x000fe20003f86070 */
[----:B------:R-:W-:Y:S01]  /*2c470*/  FADD.FTZ R60, R82, R69 ;  /* 0x00000045523c7221 */ /* 0x000fe20000010000 */
[C---:B------:R-:W-:Y:S01]  /*2c480*/  F2FP.F16.F32.PACK_AB R69, R80.reuse, R82 ;  /* 0x000000525045723e */ /* 0x040fe200000000ff */
[----:B------:R1:W4:Y:S01]  /*2c490*/  LDL.S16 R83, [R1+0x1f8] ;  /* 0x0001f80001537983 */ /* 0x0003220000100600 */
[--C-:B------:R-:W-:Y:S01]  /*2c4a0*/  SHF.R.U32.HI R59, RZ, 0x18, R47.reuse ;  /* 0x00000018ff3b7819 */ /* 0x100fe2000001162f */
[----:B------:R-:W-:Y:S01]  /*2c4b0*/  FADD.FTZ R80, R80, R60 ;  /* 0x0000003c50507221 */ /* 0x000fe20000010000 */
[----:B------:R-:W-:Y:S01]  /*2c4c0*/  PRMT R68, R69, 0x7632, R68 ;  /* 0x0000763245447816 */ /* 0x000fe20000000044 */
[----:B------:R1:W-:Y:S01]  /*2c4d0*/  @!P5 STL.S16 [R1+0x1c0], R109 ;  /* 0x0001c06d0100d387 */ /* 0x0003e20000100600 */
[----:B------:R-:W-:Y:S01]  /*2c4e0*/  SHF.R.U32.HI R47, RZ, 0x10, R47 ;  /* 0x00000010ff2f7819 */ /* 0x000fe2000001162f */
[----:B------:R-:W-:Y:S01]  /*2c4f0*/  MUFU.EX2 R84, R116 ;  /* 0x0000007400547308 */ /* 0x000fe20000000800 */
[----:B------:R-:W-:Y:S01]  /*2c500*/  ISETP.GE.U32.AND P6, PT, R199, R59, PT ;  /* 0x0000003bc700720c */ /* 0x000fe20003fc6070 */
[----:B------:R2:W4:Y:S01]  /*2c510*/  LDL.S16 R92, [R1+0x1a0] ;  /* 0x0001a000015c7983 */ /* 0x0005220000100600 */
[----:B------:R-:W-:Y:S02]  /*2c520*/  LOP3.LUT R47, R47, 0xff, RZ, 0xc0, !PT ;  /* 0x000000ff2f2f7812 */ /* 0x000fe400078ec0ff */
[----:B------:R-:W-:Y:S01]  /*2c530*/  LOP3.LUT R59, R48, 0xff, RZ, 0xc0, !PT ;  /* 0x000000ff303b7812 */ /* 0x000fe200078ec0ff */
[----:B------:R2:W4:Y:S04]  /*2c540*/  LDL.S16 R91, [R1+0x19c] ;  /* 0x00019c00015b7983 */ /* 0x0005280000100600 */
[----:B------:R-:W1:Y:S01]  /*2c550*/  MUFU.EX2 R82, R114 ;  /* 0x0000007200527308 */ /* 0x000e620000000800 */
[----:B------:R-:W-:Y:S01]  /*2c560*/  ISETP.GE.U32.AND P3, PT, R199, R59, PT ;  /* 0x0000003bc700720c */ /* 0x000fe20003f66070 */
[----:B------:R-:W-:Y:S01]  /*2c570*/  ST.E.U16 desc[UR4][R172.64+0x30], R79 ;  /* 0x0000304fac007985 */ /* 0x000fe2000c101504 */
[----:B------:R-:W-:Y:S03]  /*2c580*/  FADD.FTZ R59, R75, R62 ;  /* 0x0000003e4b3b7221 */ /* 0x000fe60000010000 */
[----:B------:R-:W-:Y:S01]  /*2c590*/  ST.E.U16 desc[UR4][R172.64+0x32], R78 ;  /* 0x0000324eac007985 */ /* 0x000fe2000c101504 */
[----:B---3--:R-:W-:Y:S01]  /*2c5a0*/  PRMT R110, R69, 0x5410, R68 ;  /* 0x00005410456e7816 */ /* 0x008fe20000000044 */
[----:B------:R-:W-:Y:S01]  /*2c5b0*/  FADD.FTZ R62, R61, R59 ;  /* 0x0000003b3d3e7221 */ /* 0x000fe20000010000 */
[--C-:B------:R-:W-:Y:S02]  /*2c5c0*/  SHF.R.U32.HI R59, RZ, 0x18, R48.reuse ;  /* 0x00000018ff3b7819 */ /* 0x100fe40000011630 */
[----:B------:R-:W-:Y:S02]  /*2c5d0*/  SHF.R.U32.HI R61, RZ, 0x10, R48 ;  /* 0x00000010ff3d7819 */ /* 0x000fe40000011630 */
[----:B-1----:R-:W-:Y:S02]  /*2c5e0*/  PRMT R109, R67, 0x5410, R66 ;  /* 0x00005410436d7816 */ /* 0x002fe40000000042 */
[----:B------:R-:W-:Y:S02]  /*2c5f0*/  @!P5 PRMT R66, R87, 0x5410, RZ ;  /* 0x000054105742d816 */ /* 0x000fe400000000ff */
[----:B------:R-:W-:Y:S02]  /*2c600*/  @!P2 PRMT R67, R86, 0x5410, RZ ;  /* 0x000054105643a816 */ /* 0x000fe400000000ff */
[----:B------:R-:W-:Y:S01]  /*2c610*/  ISETP.GE.U32.AND P5, PT, R199, R72, PT ;  /* 0x00000048c700720c */ /* 0x000fe20003fa6070 */
[----:B------:R-:W1:Y:S01]  /*2c620*/  MUFU.EX2 R86, R117 ;  /* 0x0000007500567308 */ /* 0x000e620000000800 */
[----:B------:R-:W-:Y:S01]  /*2c630*/  PRMT R72, R73, 0x7632, R72 ;  /* 0x0000763249487816 */ /* 0x000fe20000000048 */
[----:B------:R-:W-:Y:S01]  /*2c640*/  ST.E.U16 desc[UR4][R176.64+0x2e], R67 ;  /* 0x00002e43b0007985 */ /* 0x000fe2000c101504 */
[----:B------:R-:W-:Y:S01]  /*2c650*/  ISETP.GE.U32.AND P2, PT, R199, R59, PT ;  /* 0x0000003bc700720c */ /* 0x000fe20003f46070 */
[----:B------:R-:W-:Y:S01]  /*2c660*/  FADD.FTZ R59, R82, R65 ;  /* 0x00000041523b7221 */ /* 0x000fe20000010000 */
[----:B------:R-:W-:Y:S01]  /*2c670*/  PRMT R113, R73, 0x5410, R72 ;  /* 0x0000541049717816 */ /* 0x000fe20000000048 */
[----:B------:R-:W-:Y:S01]  /*2c680*/  ST.E.U16 desc[UR4][R176.64+0x30], R66 ;  /* 0x00003042b0007985 */ /* 0x000fe2000c101504 */
[----:B-1----:R-:W-:Y:S01]  /*2c690*/  F2FP.F16.F32.PACK_AB R75, R86, R84 ;  /* 0x00000054564b723e */ /* 0x002fe200000000ff */
[----:B--2---:R-:W-:Y:S05]  /*2c6a0*/  @!P1 HADD2 R85, -R69.H0_H0, -RZ.H0_H0 ;  /* 0xa00000ff45559230 */ /* 0x004fea0000000900 */
[----:B------:R-:W-:Y:S01]  /*2c6b0*/  PRMT R60, R85, 0x7610, R60 ;  /* 0x00007610553c7816 */ /* 0x000fe2000000003c */
[----:B------:R1:W-:Y:S03]  /*2c6c0*/  @!P1 STL.S16 [R1+0x1bc], R85 ;  /* 0x0001bc5501009387 */ /* 0x0003e60000100600 */
[----:B------:R-:W-:Y:S01]  /*2c6d0*/  @!P1 PRMT R69, R60, 0x5410, RZ ;  /* 0x000054103c459816 */ /* 0x000fe200000000ff */
[----:B------:R2:W3:Y:S01]  /*2c6e0*/  LDL.S16 R87, [R1+0x198] ;  /* 0x0001980001577983 */ /* 0x0004e20000100600 */
[----:B------:R-:W-:Y:S01]  /*2c6f0*/  ISETP.GE.U32.AND P1, PT, R199, R47, PT ;  /* 0x0000002fc700720c */ /* 0x000fe20003f26070 */
[----:B----4-:R-:W-:Y:S01]  /*2c700*/  @!P0 HADD2 R83, -R68.H0_H0, -RZ.H0_H0 ;  /* 0xa00000ff44538230 */ /* 0x010fe20000000900 */
[----:B------:R-:W-:Y:S01]  /*2c710*/  LOP3.LUT R60, R48, 0xffff, RZ, 0xc0, !PT ;  /* 0x0000ffff303c7812 */ /* 0x000fe200078ec0ff */
[----:B------:R-:W-:Y:S01]  /*2c720*/  IMAD.WIDE.U32 R48, R74, -0x2daee0ad, RZ ;  /* 0xd2511f534a307825 */ /* 0x000fe200078e00ff */
[----:B------:R-:W-:Y:S01]  /*2c730*/  PRMT R74, R75, 0x7632, R74 ;  /* 0x000076324b4a7816 */ /* 0x000fe2000000004a */
[----:B------:R-:W-:Y:S01]  /*2c740*/  ST.E.U16 desc[UR4][R178.64+0x30], R69 ;  /* 0x00003045b2007985 */ /* 0x000fe2000c101504 */
[----:B------:R-:W-:Y:S01]  /*2c750*/  PRMT R81, R83, 0x7610, R81 ;  /* 0x0000761053517816 */ /* 0x000fe20000000051 */
[----:B------:R-:W-:Y:S01]  /*2c760*/  FADD.FTZ R47, R84, R63 ;  /* 0x0000003f542f7221 */ /* 0x000fe20000010000 */
[C---:B------:R-:W-:Y:S01]  /*2c770*/  F2FP.F16.F32.PACK_AB R63, R88.reuse, R82 ;  /* 0x00000052583f723e */ /* 0x040fe200000000ff */
[----:B------:R-:W-:Y:S01]  /*2c780*/  @!P5 HADD2 R92, -R73.H0_H0, -RZ.H0_H0 ;  /* 0xa00000ff495cd230 */ /* 0x000fe20000000900 */
[----:B------:R-:W-:Y:S01]  /*2c790*/  @!P0 PRMT R68, R81, 0x5410, RZ ;  /* 0x0000541051448816 */ /* 0x000fe200000000ff */
[----:B------:R-:W-:Y:S01]  /*2c7a0*/  FADD.FTZ R88, R88, R59 ;  /* 0x0000003b58587221 */ /* 0x000fe20000010000 */
[----:B------:R-:W-:Y:S01]  /*2c7b0*/  LOP3.LUT R81, R49, R231, R64, 0x96, !PT ;  /* 0x000000e731517212 */ /* 0x000fe200078e9640 */
[----:B------:R-:W-:Y:S01]  /*2c7c0*/  @!P4 HADD2 R91, -R72.H0_H0, -RZ.H0_H0 ;  /* 0xa00000ff485bc230 */ /* 0x000fe20000000900 */
[----:B------:R-:W-:Y:S01]  /*2c7d0*/  PRMT R114, R75, 0x5410, R74 ;  /* 0x000054104b727816 */ /* 0x000fe2000000004a */
[----:B------:R-:W-:Y:S01]  /*2c7e0*/  FADD.FTZ R86, R86, R47 ;  /* 0x0000002f56567221 */ /* 0x000fe20000010000 */
[----:B------:R-:W-:Y:S01]  /*2c7f0*/  SHF.R.U32.HI R47, RZ, 0x8, R60 ;  /* 0x00000008ff2f7819 */ /* 0x000fe2000001163c */
[----:B------:R-:W-:Y:S01]  /*2c800*/  ST.E.U16 desc[UR4][R178.64+0x32], R68 ;  /* 0x00003244b2007985 */ /* 0x000fe2000c101504 */
[----:B------:R-:W-:Y:S01]  /*2c810*/  PRMT R64, R91, 0x7610, R64 ;  /* 0x000076105b407816 */ /* 0x000fe20000000040 */
[----:B------:R-:W-:Y:S01]  /*2c820*/  MUFU.EX2 R82, R135 ;  /* 0x0000008700527308 */ /* 0x000fe20000000800 */
[----:B------:R-:W-:Y:S01]  /*2c830*/  LOP3.LUT R84, R47, 0xffff, RZ, 0xc0, !PT ;  /* 0x0000ffff2f547812 */ /* 0x000fe200078ec0ff */
[----:B-1----:R2:W4:Y:S01]  /*2c840*/  LDL.S16 R85, [R1+0x194] ;  /* 0x0001940001557983 */ /* 0x0025220000100600 */
[----:B------:R-:W-:Y:S02]  /*2c850*/  @!P4 PRMT R72, R64, 0x5410, RZ ;  /* 0x000054104048c816 */ /* 0x000fe400000000ff */
[----:B------:R-:W-:Y:S01]  /*2c860*/  LOP3.LUT R47, R61, 0xff, RZ, 0xc0, !PT ;  /* 0x000000ff3d2f7812 */ /* 0x000fe200078ec0ff */
[----:B------:R1:W-:Y:S01]  /*2c870*/  @!P0 STL.S16 [R1+0x1f8], R83 ;  /* 0x0001f85301008387 */ /* 0x0003e20000100600 */
[----:B------:R-:W-:Y:S03]  /*2c880*/  PRMT R90, R92, 0x7610, R90 ;  /* 0x000076105c5a7816 */ /* 0x000fe6000000005a */
[----:B------:R-:W2:Y:S01]  /*2c890*/  MUFU.EX2 R64, R184 ;  /* 0x000000b800407308 */ /* 0x000ea20000000800 */
[----:B------:R-:W4:Y:S01]  /*2c8a0*/  LDL.LU.64 R190, [R1+0x328] ;  /* 0x0003280001be7983 */ /* 0x000f220000300a00 */
[----:B------:R-:W-:Y:S05]  /*2c8b0*/  @!P5 PRMT R73, R90, 0x5410, RZ ;  /* 0x000054105a49d816 */ /* 0x000fea00000000ff */
[----:B------:R1:W-:Y:S04]  /*2c8c0*/  @!P5 STL.S16 [R1+0x1a0], R92 ;  /* 0x0001a05c0100d387 */ /* 0x0003e80000100600 */
[----:B------:R-:W-:Y:S01]  /*2c8d0*/  @!P4 STL.S16 [R1+0x19c], R91 ;  /* 0x00019c5b0100c387 */ /* 0x000fe20000100600 */
[----:B------:R-:W-:Y:S03]  /*2c8e0*/  ISETP.GE.U32.AND P4, PT, R199, R47, PT ;  /* 0x0000002fc700720c */ /* 0x000fe60003f86070 */
[----:B------:R-:W-:Y:S01]  /*2c8f0*/  ST.E.U16 desc[UR4][R174.64+0x40], R73 ;  /* 0x00004049ae007985 */ /* 0x000fe2000c101504 */
[----:B--2---:R-:W-:Y:S03]  /*2c900*/  F2FP.F16.F32.PACK_AB R61, R64, R82 ;  /* 0x00000052403d723e */ /* 0x004fe600000000ff */
[----:B------:R2:W-:Y:S01]  /*2c910*/  ST.E.U16 desc[UR4][R174.64+0x42], R72 ;  /* 0x00004248ae007985 */ /* 0x0005e2000c101504 */
[----:B-1----:R-:W1:Y:S01]  /*2c920*/  MUFU.EX2 R83, R112 ;  /* 0x0000007000537308 */ /* 0x002e620000000800 */
[----:B------:R-:W-:Y:S02]  /*2c930*/  SHF.R.U32.HI R92, RZ, 0x18, R48 ;  /* 0x00000018ff5c7819 */ /* 0x000fe40000011630 */
[----:B-1----:R-:W-:Y:S01]  /*2c940*/  F2FP.F16.F32.PACK_AB R65, R89, R83 ;  /* 0x000000535941723e */ /* 0x002fe200000000ff */
[--C-:B------:R-:W-:Y:S01]  /*2c950*/  FADD.FTZ R47, R83, R80.reuse ;  /* 0x00000050532f7221 */ /* 0x100fe20000010000 */
[----:B------:R-:W-:Y:S03]  /*2c960*/  PRMT R80, R61, 0x7632, R80 ;  /* 0x000076323d507816 */ /* 0x000fe60000000050 */
[----:B------:R-:W-:Y:S01]  /*2c970*/  FADD.FTZ R89, R89, R47 ;  /* 0x0000002f59597221 */ /* 0x000fe20000010000 */
[----:B------:R-:W-:Y:S02]  /*2c980*/  SHF.R.U32.HI R47, RZ, 0x18, R81 ;  /* 0x00000018ff2f7819 */ /* 0x000fe40000011651 */
[----:B--2---:R-:W-:Y:S02]  /*2c990*/  F2FP.F16.F32.PACK_AB R72, R160, R170 ;  /* 0x000000aaa048723e */ /* 0x004fe400000000ff */
[----:B------:R-:W-:Y:S01]  /*2c9a0*/  ISETP.GE.U32.AND P0, PT, R199, R47, PT ;  /* 0x0000002fc700720c */ /* 0x000fe20003f06070 */
[--C-:B------:R-:W-:Y:S01]  /*2c9b0*/  FADD.FTZ R47, R82, R62.reuse ;  /* 0x0000003e522f7221 */ /* 0x100fe20000010000 */
[C---:B------:R-:W-:Y:S01]  /*2c9c0*/  PRMT R62, R63.reuse, 0x7632, R62 ;  /* 0x000076323f3e7816 */ /* 0x040fe2000000003e */
[----:B------:R-:W-:Y:S03]  /*2c9d0*/  IMAD.WIDE.U32 R82, R50, -0x2daee0ad, RZ ;  /* 0xd2511f5332527825 */ /* 0x000fe600078e00ff */
[----:B------:R-:W-:Y:S01]  /*2c9e0*/  PRMT R118, R63, 0x5410, R62 ;  /* 0x000054103f767816 */ /* 0x000fe2000000003e */
[----:B------:R-:W-:Y:S01]  /*2c9f0*/  FADD.FTZ R93, R64, R47 ;  /* 0x0000002f405d7221 */ /* 0x000fe20000010000 */
[----:B------:R-:W-:Y:S02]  /*2ca00*/  SHF.R.U32.HI R47, RZ, 0x10, R81 ;  /* 0x00000010ff2f7819 */ /* 0x000fe40000011651 */
[----:B------:R-:W-:Y:S02]  /*2ca10*/  PRMT R64, R65, 0x7632, R64 ;  /* 0x0000763241407816 */ /* 0x000fe40000000040 */
[----:B------:R-:W-:Y:S02]  /*2ca20*/  LOP3.LUT R47, R47, 0xff, RZ, 0xc0, !PT ;  /* 0x000000ff2f2f7812 */ /* 0x000fe400078ec0ff */
[----:B------:R-:W-:Y:S02]  /*2ca30*/  @P0 LOP3.LUT R201, R201, 0x80000, RZ, 0xfc, !PT ;  /* 0x00080000c9c90812 */ /* 0x000fe400078efcff */
[----:B------:R-:W-:Y:S02]  /*2ca40*/  PRMT R117, R65, 0x5410, R64 ;  /* 0x0000541041757816 */ /* 0x000fe40000000040 */
[----:B------:R-:W-:Y:S01]  /*2ca50*/  LOP3.LUT R201, R201, 0xffefffff, RZ, 0xc0, !PT ;  /* 0xffefffffc9c97812 */ /* 0x000fe200078ec0ff */
[----:B---3--:R-:W-:Y:S05]  /*2ca60*/  @!P1 HADD2 R87, -R75.H0_H0, -RZ.H0_H0 ;  /* 0xa00000ff4b579230 */ /* 0x008fea0000000900 */
[----:B------:R-:W-:Y:S01]  /*2ca70*/  PRMT R60, R87, 0x7610, R60 ;  /* 0x00007610573c7816 */ /* 0x000fe2000000003c */
[----:B------:R1:W-:Y:S03]  /*2ca80*/  @!P1 STL.S16 [R1+0x198], R87 ;  /* 0x0001985701009387 */ /* 0x0003e60000100600 */
[----:B------:R-:W-:Y:S02]  /*2ca90*/  @!P1 PRMT R75, R60, 0x5410, RZ ;  /* 0x000054103c4b9816 */ /* 0x000fe400000000ff */
[C---:B------:R-:W-:Y:S03]  /*2caa0*/  LOP3.LUT R60, R48.reuse, 0xffff, RZ, 0xc0, !PT ;  /* 0x0000ffff303c7812 */ /* 0x040fe600078ec0ff */
[----:B------:R2:W-:Y:S01]  /*2cab0*/  ST.E.U16 desc[UR4][R172.64+0x40], R75 ;  /* 0x0000404bac007985 */ /* 0x0005e2000c101504 */
[----:B------:R-:W-:Y:S04]  /*2cac0*/  SHF.R.U32.HI R41, RZ, 0x8, R60 ;  /* 0x00000008ff297819 */ /* 0x000fe8000001163c */
[----:B------:R-:W-:Y:S01]  /*2cad0*/  LOP3.LUT R41, R41, 0xffff, RZ, 0xc0, !PT ;  /* 0x0000ffff29297812 */ /* 0x000fe200078ec0ff */
[----:B----4-:R-:W-:Y:S05]  /*2cae0*/  @!P6 HADD2 R85, -R74.H0_H0, -RZ.H0_H0 ;  /* 0xa00000ff4a55e230 */ /* 0x010fea0000000900 */
[----:B------:R-:W-:Y:S01]  /*2caf0*/  PRMT R59, R85, 0x7610, R59 ;  /* 0x00007610553b7816 */ /* 0x000fe2000000003b */
[----:B------:R3:W-:Y:S03]  /*2cb00*/  @!P6 STL.S16 [R1+0x194], R85 ;  /* 0x000194550100e387 */ /* 0x0007e60000100600 */
[----:B------:R-:W-:Y:S01]  /*2cb10*/  @!P6 PRMT R74, R59, 0x5410, RZ ;  /* 0x000054103b4ae816 */ /* 0x000fe200000000ff */
[----:B------:R4:W4:Y:S01]  /*2cb20*/  LDL.S16 R94, [R1+0x288] ;  /* 0x00028800015e7983 */ /* 0x0009220000100600 */
[----:B------:R-:W-:Y:S02]  /*2cb30*/  LOP3.LUT R59, R48, 0xff, RZ, 0xc0, !PT ;  /* 0x000000ff303b7812 */ /* 0x000fe400078ec0ff */
[C---:B------:R-:W-:Y:S01]  /*2cb40*/  ISETP.GE.U32.AND P6, PT, R199.reuse, R47, PT ;  /* 0x0000002fc700720c */ /* 0x040fe20003fc6070 */
[----:B------:R4:W4:Y:S01]  /*2cb50*/  LDL.S16 R116, [R1+0x2b0] ;  /* 0x0002b00001747983 */ /* 0x0009220000100600 */
[----:B------:R-:W-:Y:S02]  /*2cb60*/  ISETP.GE.U32.AND P1, PT, R199, R59, PT ;  /* 0x0000003bc700720c */ /* 0x000fe40003f26070 */
[C---:B-1----:R-:W-:Y:S01]  /*2cb70*/  LOP3.LUT R87, R81.reuse, 0xff, RZ, 0xc0, !PT ;  /* 0x000000ff51577812 */ /* 0x042fe200078ec0ff */
[----:B------:R1:W4:Y:S01]  /*2cb80*/  LDL.S16 R115, [R1+0x250] ;  /* 0x0002500001737983 */ /* 0x0003220000100600 */
[----:B------:R-:W-:Y:S02]  /*2cb90*/  LOP3.LUT R81, R81, 0xffff, RZ, 0xc0, !PT ;  /* 0x0000ffff51517812 */ /* 0x000fe400078ec0ff */
[----:B--2---:R-:W-:Y:S01]  /*2cba0*/  PRMT R75, R72, 0x7632, R75 ;  /* 0x00007632484b7816 */ /* 0x004fe2000000004b */
[----:B------:R1:W2:Y:S01]  /*2cbb0*/  LDL.S16 R112, [R1+0x268] ;  /* 0x0002680001707983 */ /* 0x0002a20000100600 */
[----:B------:R-:W-:Y:S03]  /*2cbc0*/  SHF.R.U32.HI R81, RZ, 0x8, R81 ;  /* 0x00000008ff517819 */ /* 0x000fe60000011651 */
[----:B------:R-:W-:Y:S01]  /*2cbd0*/  @P6 LOP3.LUT R201, R201, 0x100000, RZ, 0xfc, !PT ;  /* 0x00100000c9c96812 */ /* 0x000fe200078efcff */
[----:B------:R1:W2:Y:S01]  /*2cbe0*/  LDL.S16 R111, [R1+0x240] ;  /* 0x00024000016f7983 */ /* 0x0002a20000100600 */
[----:B------:R-:W-:Y:S02]  /*2cbf0*/  LOP3.LUT R81, R81, 0xffff, RZ, 0xc0, !PT ;  /* 0x0000ffff51517812 */ /* 0x000fe400078ec0ff */
[----:B---3--:R-:W-:Y:S01]  /*2cc00*/  SHF.R.U32.HI R85, RZ, 0x10, R48 ;  /* 0x00000010ff557819 */ /* 0x008fe20000011630 */
[----:B------:R-:W-:Y:S01]  /*2cc10*/  ST.E.U16 desc[UR4][R172.64+0x42], R74 ;  /* 0x0000424aac007985 */ /* 0x000fe2000c101504 */
[----:B------:R-:W-:Y:S05]  /*2cc20*/  LOP3.LUT R48, R51, R224, R190, 0x96, !PT ;  /* 0x000000e033307212 */ /* 0x000fea00078e96be */
[----:B------:R-:W-:Y:S05]  /*2cc30*/  IMAD.WIDE.U32 R48, R48, -0x2daee0ad, RZ ;  /* 0xd2511f5330307825 */ /* 0x000fea00078e00ff */
        /* <DEDUP_REMOVED lines=26> */
[----:B--2---:R-:W-:Y:S03]  /*2cde0*/  @!P3 HADD2 R111, -R61.H0_H0, -RZ.H0_H0 ;  /* 0xa00000ff3d6fb230 */ /* 0x004fe60000000900 */
[----:B------:R-:W-:Y:S04]  /*2cdf0*/  LOP3.LUT R50, R50, 0xffff, RZ, 0xc0, !PT ;  /* 0x0000ffff32327812 */ /* 0x000fe800078ec0ff */
[C---:B------:R-:W-:Y:S01]  /*2ce00*/  ISETP.GE.U32.AND P5, PT, R199.reuse, R50, PT ;  /* 0x00000032c700720c */ /* 0x040fe20003fa6070 */
[----:B---3--:R1:W2:Y:S11]  /*2ce10*/  LDL.S16 R94, [R1+0x23c] ;  /* 0x00023c00015e7983 */ /* 0x0082b60000100600 */
        /* <DEDUP_REMOVED lines=19> */
[----:B------:R-:W-:Y:S02]  /*2cf50*/  @!P0 PRMT R65, R51, 0x5410, RZ ;  /* 0x0000541033418816 */ /* 0x000fe400000000ff */
[C---:B------:R-:W-:Y:S01]  /*2cf60*/  ISETP.GE.U32.AND P0, PT, R199.reuse, R84, PT ;  /* 0x00000054c700720c */ /* 0x040fe20003f06070 */
[----:B------:R1:W4:Y:S01]  /*2cf70*/  LDL.S16 R51, [R1+0x218] ;  /* 0x0002180001337983 */ /* 0x0003220000100600 */
[----:B------:R-:W-:Y:S03]  /*2cf80*/  MUFU.EX2 R84, R129 ;  /* 0x0000008100547308 */ /* 0x000fe60000000800 */
[----:B------:R1:W-:Y:S01]  /*2cf90*/  @!P5 STL.S16 [R1+0x268], R112 ;  /* 0x000268700100d387 */ /* 0x0003e20000100600 */
[----:B------:R-:W-:Y:S02]  /*2cfa0*/  ISETP.GE.U32.AND P5, PT, R199, R41, PT ;  /* 0x00000029c700720c */ /* 0x000fe40003fa6070 */
[----:B------:R-:W-:Y:S01]  /*2cfb0*/  LOP3.LUT R41, R85, 0xff, RZ, 0xc0, !PT ;  /* 0x000000ff55297812 */ /* 0x000fe200078ec0ff */
[----:B------:R1:W-:Y:S03]  /*2cfc0*/  @!P3 STL.S16 [R1+0x240], R111 ;  /* 0x0002406f0100b387 */ /* 0x0003e60000100600 */
[----:B------:R-:W-:Y:S01]  /*2cfd0*/  MUFU.EX2 R85, R218 ;  /* 0x000000da00557308 */ /* 0x000fe20000000800 */
[----:B------:R-:W-:Y:S04]  /*2cfe0*/  ST.E.U16 desc[UR4][R178.64+0x40], R65 ;  /* 0x00004041b2007985 */ /* 0x000fe8000c101504 */
[----:B------:R-:W-:Y:S05]  /*2cff0*/  ST.E.U16 desc[UR4][R178.64+0x42], R64 ;  /* 0x00004240b2007985 */ /* 0x000fea000c101504 */
[----:B------:R-:W-:Y:S01]  /*2d000*/  MUFU.EX2 R218, R168 ;  /* 0x000000a800da7308 */ /* 0x000fe20000000800 */
[----:B-1----:R-:W-:Y:S02]  /*2d010*/  PRMT R112, R61, 0x5410, R80 ;  /* 0x000054103d707816 */ /* 0x002fe40000000050 */
[----:B------:R-:W-:Y:S02]  /*2d020*/  @!P3 PRMT R61, R47, 0x5410, RZ ;  /* 0x000054102f3db816 */ /* 0x000fe400000000ff */
[----:B------:R-:W-:Y:S05]  /*2d030*/  ISETP.GE.U32.AND P3, PT, R199, R41, PT ;  /* 0x00000029c700720c */ /* 0x000fea0003f66070 */
[----:B------:R-:W1:Y:S01]  /*2d040*/  MUFU.EX2 R47, R187 ;  /* 0x000000bb002f7308 */ /* 0x000e620000000800 */
[----:B------:R1:W-:Y:S02]  /*2d050*/  ST.E.U16 desc[UR4][R174.64+0x50], R61 ;  /* 0x0000503dae007985 */ /* 0x0003e4000c101504 */
[----:B-1----:R-:W-:Y:S04]  /*2d060*/  F2FP.F16.F32.PACK_AB R60, R47, R44 ;  /* 0x0000002c2f3c723e */ /* 0x002fe800000000ff */
[C---:B------:R-:W-:Y:S04]  /*2d070*/  PRMT R59, R60.reuse, 0x7632, R59 ;  /* 0x000076323c3b7816 */ /* 0x040fe8000000003b */
[----:B------:R-:W-:Y:S01]  /*2d080*/  PRMT R111, R60, 0x5410, R59 ;  /* 0x000054103c6f7816 */ /* 0x000fe2000000003b */
        /* <DEDUP_REMOVED lines=8> */
[----:B------:R2:W2:Y:S01]  /*2d110*/  LDL.S16 R53, [R1+0x1dc] ;  /* 0x0001dc0001357983 */ /* 0x0004a20000100600 */
        /* <DEDUP_REMOVED lines=10> */
[----:B----4-:R-:W-:Y:S02]  /*2d1c0*/  @!P2 HADD2 R51, -R59.H0_H0, -RZ.H0_H0 ;  /* 0xa00000ff3b33a230 */ /* 0x010fe40000000900 */
[----:B------:R-:W-:Y:S05]  /*2d1d0*/  FADD.FTZ R85, R85, R93 ;  /* 0x0000005d55557221 */ /* 0x000fea0000010000 */
[----:B------:R-:W-:Y:S01]  /*2d1e0*/  MUFU.EX2 R93, R244 ;  /* 0x000000f4005d7308 */ /* 0x000fe20000000800 */
[----:B------:R-:W-:Y:S01]  /*2d1f0*/  PRMT R41, R51, 0x7610, R41 ;  /* 0x0000761033297816 */ /* 0x000fe20000000029 */
[----:B------:R1:W-:Y:S01]  /*2d200*/  @!P2 STL.S16 [R1+0x218], R51 ;  /* 0x000218330100a387 */ /* 0x0003e20000100600 */
[----:B------:R-:W-:Y:S02]  /*2d210*/  FADD.FTZ R46, R94, R85 ;  /* 0x000000555e2e7221 */ /* 0x000fe40000010000 */
        /* <DEDUP_REMOVED lines=13> */
[----:B------:R-:W-:Y:S03]  /*2d2f0*/  @!P0 HADD2 R53, -R56.H0_H0, -RZ.H0_H0 ;  /* 0xa00000ff38358230 */ /* 0x000fe60000000900 */
[----:B------:R-:W-:Y:S01]  /*2d300*/  PRMT R41, R115, 0x7610, R41 ;  /* 0x0000761073297816 */ /* 0x000fe20000000029 */
[----:B------:R1:W-:Y:S01]  /*2d310*/  @!P2 STL.S16 [R1+0x1b8], R115 ;  /* 0x0001b8730100a387 */ /* 0x0003e20000100600 */
[----:B------:R-:W-:Y:S03]  /*2d320*/  PRMT R83, R53, 0x7610, R83 ;  /* 0x0000761035537816 */ /* 0x000fe60000000053 */
[----:B------:R2:W-:Y:S04]  /*2d330*/  @!P0 STL.S16 [R1+0x1dc], R53 ;  /* 0x0001dc3501008387 */ /* 0x0005e80000100600 */
[----:B------:R3:W3:Y:S01]  /*2d340*/  LDL.S16 R81, [R1+0x1d8] ;  /* 0x0001d80001517983 */ /* 0x0006e20000100600 */
        /* <DEDUP_REMOVED lines=8> */
[----:B------:R-:W-:Y:S02]  /*2d3d0*/  LOP3.LUT R41, R41, 0xffff, RZ, 0xc0, !PT ;  /* 0x0000ffff29297812 */ /* 0x000fe400078ec0ff */
[----:B------:R-:W-:Y:S02]  /*2d3e0*/  PRMT R121, R56, 0x5410, R49 ;  /* 0x0000541038797816 */ /* 0x000fe40000000031 */
[----:B------:R-:W-:Y:S02]  /*2d3f0*/  ISETP.GE.U32.AND P2, PT, R199, R41, PT ;  /* 0x00000029c700720c */ /* 0x000fe40003f46070 */
[----:B------:R-:W-:Y:S01]  /*2d400*/  @!P0 PRMT R56, R83, 0x5410, RZ ;  /* 0x0000541053388816 */ /* 0x000fe200000000ff */
[----:B------:R-:W-:Y:S01]  /*2d410*/  IMAD.WIDE.U32 R82, R82, -0x2daee0ad, RZ ;  /* 0xd2511f5352527825 */ /* 0x000fe200078e00ff */
[----:B------:R-:W-:Y:S09]  /*2d420*/  LOP3.LUT P0, RZ, R201, 0x80000, RZ, 0xc0, !PT ;  /* 0x00080000c9ff7812 */ /* 0x000ff2000780c0ff */
[----:B----4-:R-:W-:Y:S05]  /*2d430*/  @!P2 HADD2 R44, -R50.H0_H0, -RZ.H0_H0 ;  /* 0xa00000ff322ca230 */ /* 0x010fea0000000900 */
[----:B------:R-:W-:Y:S01]  /*2d440*/  PRMT R41, R44, 0x7610, R41 ;  /* 0x000076102c297816 */ /* 0x000fe20000000029 */
[----:B------:R2:W-:Y:S03]  /*2d450*/  @!P2 STL.S16 [R1+0x1f4], R44 ;  /* 0x0001f42c0100a387 */ /* 0x0005e60000100600 */
[----:B------:R-:W-:Y:S01]  /*2d460*/  @!P2 PRMT R50, R41, 0x5410, RZ ;  /* 0x000054102932a816 */ /* 0x000fe200000000ff */
[--C-:B-1----:R-:W-:Y:S01]  /*2d470*/  FADD.FTZ R41, R53, R89.reuse ;  /* 0x0000005935297221 */ /* 0x102fe20000010000 */
[----:B------:R-:W-:Y:S01]  /*2d480*/  ISETP.GE.U32.AND P2, PT, R199, R48, PT ;  /* 0x00000030c700720c */ /* 0x000fe20003f46070 */
[----:B------:R4:W4:Y:S04]  /*2d490*/  LDL.S16 R122, [R1+0x190] ;  /* 0x00019000017a7983 */ /* 0x0009280000100600 */
[----:B------:R-:W-:Y:S01]  /*2d4a0*/  ST.E.U16 desc[UR4][R176.64+0x50], R50 ;  /* 0x00005032b0007985 */ /* 0x000fe2000c101504 */
[----:B--2---:R-:W1:Y:S02]  /*2d4b0*/  MUFU.EX2 R44, R120 ;  /* 0x00000078002c7308 */ /* 0x004e640000000800 */
[----:B-1----:R-:W-:Y:S04]  /*2d4c0*/  F2FP.F16.F32.PACK_AB R53, R44, R53 ;  /* 0x000000352c35723e */ /* 0x002fe800000000ff */
[----:B------:R-:W-:Y:S01]  /*2d4d0*/  PRMT R52, R53, 0x7632, R52 ;  /* 0x0000763235347816 */ /* 0x000fe20000000034 */
[----:B------:R-:W-:Y:S04]  /*2d4e0*/  @!P6 HADD2 R116, -R53.H0_H0, -RZ.H0_H0 ;  /* 0xa00000ff3574e230 */ /* 0x000fe80000000900 */
[----:B---3--:R-:W-:Y:S01]  /*2d4f0*/  @!P2 HADD2 R91, -R52.H0_H0, -RZ.H0_H0 ;  /* 0xa00000ff345ba230 */ /* 0x008fe20000000900 */
[----:B------:R-:W-:Y:S01]  /*2d500*/  PRMT R89, R116, 0x7610, R89 ;  /* 0x0000761074597816 */ /* 0x000fe20000000059 */
[----:B------:R1:W-:Y:S03]  /*2d510*/  @!P6 STL.S16 [R1+0x1b4], R116 ;  /* 0x0001b4740100e387 */ /* 0x0003e60000100600 */
[----:B------:R-:W-:Y:S01]  /*2d520*/  PRMT R88, R91, 0x7610, R88 ;  /* 0x000076105b587816 */ /* 0x000fe20000000058 */
[----:B------:R2:W-:Y:S01]  /*2d530*/  @!P2 STL.S16 [R1+0x1f0], R91 ;  /* 0x0001f05b0100a387 */ /* 0x0005e20000100600 */
[----:B-1----:R-:W-:Y:S02]  /*2d540*/  PRMT R116, R53, 0x5410, R52 ;  /* 0x0000541035747816 */ /* 0x002fe40000000034 */
[----:B------:R-:W-:Y:S02]  /*2d550*/  @!P6 PRMT R53, R89, 0x5410, RZ ;  /* 0x000054105935e816 */ /* 0x000fe400000000ff */
[----:B------:R-:W-:Y:S01]  /*2d560*/  @!P2 PRMT R52, R88, 0x5410, RZ ;  /* 0x000054105834a816 */ /* 0x000fe200000000ff */
[----:B------:R3:W3:Y:S01]  /*2d570*/  LDL.S16 R89, [R1+0x18c] ;  /* 0x00018c0001597983 */ /* 0x0006e20000100600 */
[----:B------:R-:W-:Y:S01]  /*2d580*/  LOP3.LUT P6, RZ, R201, 0x100000, RZ, 0xc0, !PT ;  /* 0x00100000c9ff7812 */ /* 0x000fe200078cc0ff */
[----:B--2---:R-:W-:Y:S01]  /*2d590*/  MUFU.EX2 R91, R235 ;  /* 0x000000eb005b7308 */ /* 0x004fe20000000800 */
[----:B------:R-:W-:Y:S01]  /*2d5a0*/  ISETP.GE.U32.AND P2, PT, R199, R92, PT ;  /* 0x0000005cc700720c */ /* 0x000fe20003f46070 */
[----:B------:R-:W-:Y:S01]  /*2d5b0*/  ST.E.U16 desc[UR4][R178.64+0x50], R53 ;  /* 0x00005035b2007985 */ /* 0x000fe2000c101504 */
[----:B------:R-:W-:Y:S03]  /*2d5c0*/  LOP3.LUT R201, R201, 0xfffdffff, RZ, 0xc0, !PT ;  /* 0xfffdffffc9c97812 */ /* 0x000fe600078ec0ff */
[----:B------:R-:W-:Y:S04]  /*2d5d0*/  ST.E.U16 desc[UR4][R178.64+0x52], R52 ;  /* 0x00005234b2007985 */ /* 0x000fe8000c101504 */
[----:B------:R-:W-:Y:S01]  /*2d5e0*/  MUFU.EX2 R92, R131 ;  /* 0x00000083005c7308 */ /* 0x000fe20000000800 */
[----:B------:R-:W-:Y:S09]  /*2d5f0*/  ST.E.U16 desc[UR4][R174.64+0x60], R56 ;  /* 0x00006038ae007985 */ /* 0x000ff2000c101504 */
[----:B------:R-:W-:Y:S01]  /*2d600*/  MUFU.EX2 R235, R38 ;  /* 0x0000002600eb7308 */ /* 0x000fe20000000800 */
[----:B------:R-:W-:Y:S05]  /*2d610*/  @!P4 HADD2 R81, -R49.H0_H0, -RZ.H0_H0 ;  /* 0xa00000ff3151c230 */ /* 0x000fea0000000900 */
[----:B------:R-:W-:Y:S01]  /*2d620*/  PRMT R43, R81, 0x7610, R43 ;  /* 0x00007610512b7816 */ /* 0x000fe2000000002b */
[----:B------:R1:W-:Y:S03]  /*2d630*/  @!P4 STL.S16 [R1+0x1d8], R81 ;  /* 0x0001d8510100c387 */ /* 0x0003e60000100600 */
[----:B------:R-:W-:Y:S01]  /*2d640*/  @!P4 PRMT R49, R43, 0x5410, RZ ;  /* 0x000054102b31c816 */ /* 0x000fe200000000ff */
[----:B------:R2:W2:Y:S01]  /*2d650*/  LDL.S16 R88, [R1+0x168] ;  /* 0x0001680001587983 */ /* 0x0004a20000100600 */
[----:B------:R-:W-:Y:S01]  /*2d660*/  FADD.FTZ R43, R44, R41 ;  /* 0x000000292c2b7221 */ /* 0x000fe20000010000 */
[----:B------:R-:W-:Y:S01]  /*2d670*/  LOP3.LUT R41, R83, R231, R90, 0x96, !PT ;  /* 0x000000e753297212 */ /* 0x000fe200078e965a */
[----:B------:R-:W1:Y:S01]  /*2d680*/  MUFU.EX2 R44, R130 ;  /* 0x00000082002c7308 */ /* 0x000e620000000800 */
[----:B------:R2:W2:Y:S02]  /*2d690*/  LDL.S16 R126, [R1+0x164] ;  /* 0x00016400017e7983 */ /* 0x0004a40000100600 */
        /* <DEDUP_REMOVED lines=8> */
[----:B-1----:R-:W-:Y:S01]  /*2d720*/  F2FP.F16.F32.PACK_AB R2, R92, R44 ;  /* 0x0000002c5c02723e */ /* 0x002fe200000000ff */
[----:B------:R-:W1:Y:S01]  /*2d730*/  MUFU.EX2 R81, R222 ;  /* 0x000000de00517308 */ /* 0x000e620000000800 */
[----:B------:R-:W-:Y:S02]  /*2d740*/  LOP3.LUT R0, R0, 0xffff, RZ, 0xc0, !PT ;  /* 0x0000ffff00007812 */ /* 0x000fe400078ec0ff */
[----:B-1----:R-:W-:Y:S01]  /*2d750*/  F2FP.F16.F32.PACK_AB R48, R91, R81 ;  /* 0x000000515b30723e */ /* 0x002fe200000000ff */
[----:B------:R-:W-:Y:S02]  /*2d760*/  IMAD.MOV.U32 R222, RZ, RZ, R170 ;  /* 0x000000ffffde7224 */ /* 0x000fe400078e00aa */
[----:B------:R-:W-:Y:S01]  /*2d770*/  FADD.FTZ R86, R81, R86 ;  /* 0x0000005651567221 */ /* 0x000fe20000010000 */
[----:B------:R-:W-:Y:S01]  /*2d780*/  PRMT R47, R48, 0x7632, R47 ;  /* 0x00007632302f7816 */ /* 0x000fe2000000002f */
[----:B----4-:R-:W-:Y:S05]  /*2d790*/  @!P6 HADD2 R122, -R48.H0_H0, -RZ.H0_H0 ;  /* 0xa00000ff307ae230 */ /* 0x010fea0000000900 */
[----:B------:R-:W-:Y:S01]  /*2d7a0*/  PRMT R90, R122, 0x7610, R90 ;  /* 0x000076107a5a7816 */ /* 0x000fe2000000005a */
[----:B------:R1:W-:Y:S04]  /*2d7b0*/  @!P6 STL.S16 [R1+0x190], R122 ;  /* 0x0001907a0100e387 */ /* 0x0003e80000100600 */
[----:B------:R4:W4:Y:S04]  /*2d7c0*/  LDL.S16 R120, [R1+0x160] ;  /* 0x0001600001787983 */ /* 0x0009280000100600 */
[----:B------:R2:W4:Y:S01]  /*2d7d0*/  LDL.S16 R119, [R1+0x15c] ;  /* 0x00015c0001777983 */ /* 0x0005220000100600 */
[----:B-1----:R-:W-:Y:S02]  /*2d7e0*/  PRMT R122, R48, 0x5410, R47 ;  /* 0x00005410307a7816 */ /* 0x002fe4000000002f */
[----:B------:R-:W-:Y:S02]  /*2d7f0*/  @!P6 PRMT R48, R90, 0x5410, RZ ;  /* 0x000054105a30e816 */ /* 0x000fe400000000ff */
[----:B------:R-:W-:Y:S01]  /*2d800*/  ISETP.GE.U32.AND P6, PT, R199, R0, PT ;  /* 0x00000000c700720c */ /* 0x000fe20003fc6070 */
[----:B------:R-:W-:Y:S01]  /*2d810*/  MUFU.EX2 R90, R239 ;  /* 0x000000ef005a7308 */ /* 0x000fe20000000800 */
[C---:B------:R-:W-:Y:S01]  /*2d820*/  PRMT R0, R2.reuse, 0x7632, R0 ;  /* 0x0000763202007816 */ /* 0x040fe20000000000 */
[----:B------:R-:W-:Y:S03]  /*2d830*/  ST.E.U16 desc[UR4][R172.64+0x60], R48 ;  /* 0x00006030ac007985 */ /* 0x000fe6000c101504 */
[----:B------:R-:W-:Y:S01]  /*2d840*/  PRMT R123, R2, 0x5410, R0 ;  /* 0x00005410027b7816 */ /* 0x000fe20000000000 */
[----:B---3--:R-:W-:Y:S05]  /*2d850*/  @!P0 HADD2 R89, -R47.H0_H0, -RZ.H0_H0 ;  /* 0xa00000ff2f598230 */ /* 0x008fea0000000900 */
[----:B------:R-:W-:Y:S01]  /*2d860*/  PRMT R87, R89, 0x7610, R87 ;  /* 0x0000761059577816 */ /* 0x000fe20000000057 */
[----:B------:R1:W-:Y:S03]  /*2d870*/  @!P0 STL.S16 [R1+0x18c], R89 ;  /* 0x00018c5901008387 */ /* 0x0003e60000100600 */
[----:B------:R-:W-:Y:S02]  /*2d880*/  @!P0 PRMT R47, R87, 0x5410, RZ ;  /* 0x00005410572f8816 */ /* 0x000fe400000000ff */
[----:B------:R-:W-:Y:S01]  /*2d890*/  ISETP.GE.U32.AND P0, PT, R199, R3, PT ;  /* 0x00000003c700720c */ /* 0x000fe20003f06070 */
[----:B------:R-:W3:Y:S02]  /*2d8a0*/  MUFU.EX2 R87, R125 ;  /* 0x0000007d00577308 */ /* 0x000ee40000000800 */
[----:B------:R-:W-:Y:S08]  /*2d8b0*/  ST.E.U16 desc[UR4][R172.64+0x62], R47 ;  /* 0x0000622fac007985 */ /* 0x000ff0000c101504 */
[----:B------:R-:W3:Y:S01]  /*2d8c0*/  MUFU.EX2 R125, R240 ;  /* 0x000000f0007d7308 */ /* 0x000ee20000000800 */
[----:B--2---:R-:W-:Y:S02]  /*2d8d0*/  @!P4 HADD2 R88, -R2.H0_H0, -RZ.H0_H0 ;  /* 0xa00000ff0258c230 */ /* 0x004fe40000000900 */
[----:B------:R-:W-:Y:S03]  /*2d8e0*/  @!P6 HADD2 R126, -R0.H0_H0, -RZ.H0_H0 ;  /* 0xa00000ff007ee230 */ /* 0x000fe60000000900 */
[----:B------:R-:W-:Y:S01]  /*2d8f0*/  PRMT R84, R88, 0x7610, R84 ;  /* 0x0000761058547816 */ /* 0x000fe20000000054 */
[----:B------:R2:W-:Y:S01]  /*2d900*/  @!P4 STL.S16 [R1+0x168], R88 ;  /* 0x000168580100c387 */ /* 0x0005e20000100600 */
[----:B------:R-:W-:Y:S03]  /*2d910*/  PRMT R81, R126, 0x7610, R81 ;  /* 0x000076107e517816 */ /* 0x000fe60000000051 */
[----:B-1----:R1:W4:Y:S01]  /*2d920*/  LDL.S16 R89, [R1+0x188] ;  /* 0x0001880001597983 */ /* 0x0023220000100600 */
[----:B------:R-:W-:Y:S01]  /*2d930*/  @!P4 PRMT R2, R84, 0x5410, RZ ;  /* 0x000054105402c816 */ /* 0x000fe200000000ff */
[----:B------:R-:W-:Y:S01]  /*2d940*/  FADD.FTZ R84, R40, R43 ;  /* 0x0000002b28547221 */ /* 0x000fe20000010000 */
[----:B------:R-:W-:Y:S01]  /*2d950*/  @!P6 PRMT R0, R81, 0x5410, RZ ;  /* 0x000054105100e816 */ /* 0x000fe200000000ff */
[----:B------:R-:W-:Y:S01]  /*2d960*/  FADD.FTZ R81, R44, R42 ;  /* 0x0000002a2c517221 */ /* 0x000fe20000010000 */
[----:B---3--:R-:W-:Y:S01]  /*2d970*/  F2FP.F16.F32.PACK_AB R40, R87, R40 ;  /* 0x000000285728723e */ /* 0x008fe200000000ff */
[----:B------:R-:W-:Y:S01]  /*2d980*/  ST.E.U16 desc[UR4][R176.64+0x5e], R2 ;  /* 0x00005e02b0007985 */ /* 0x000fe2000c101504 */
[----:B------:R-:W-:Y:S01]  /*2d990*/  F2FP.F16.F32.PACK_AB R42, R125, R90 ;  /* 0x0000005a7d2a723e */ /* 0x000fe200000000ff */
[----:B------:R-:W-:Y:S01]  /*2d9a0*/  FADD.FTZ R92, R92, R81 ;  /* 0x000000515c5c7221 */ /* 0x000fe20000010000 */
[----:B------:R-:W-:Y:S01]  /*2d9b0*/  PRMT R3, R40, 0x7632, R3 ;  /* 0x0000763228037816 */ /* 0x000fe20000000003 */
[----:B------:R-:W-:Y:S04]  /*2d9c0*/  ST.E.U16 desc[UR4][R176.64+0x60], R0 ;  /* 0x00006000b0007985 */ /* 0x000fe8000c101504 */
[----:B--2---:R1:W2:Y:S04]  /*2d9d0*/  LDL.S16 R88, [R1+0x184] ;  /* 0x0001840001587983 */ /* 0x0042a80000100600 */
[----:B------:R3:W-:Y:S01]  /*2d9e0*/  @!P6 STL.S16 [R1+0x164], R126 ;  /* 0x0001647e0100e387 */ /* 0x0007e20000100600 */
[----:B------:R-:W-:Y:S02]  /*2d9f0*/  ISETP.GE.U32.AND P6, PT, R199, R41, PT ;  /* 0x00000029c700720c */ /* 0x000fe40003fc6070 */
[----:B------:R-:W-:Y:S01]  /*2da00*/  LOP3.LUT R41, R82, 0xff, RZ, 0xc0, !PT ;  /* 0x000000ff52297812 */ /* 0x000fe200078ec0ff */
[----:B----4-:R-:W-:Y:S01]  /*2da10*/  @!P0 HADD2 R120, -R40.H0_H0, -RZ.H0_H0 ;  /* 0xa00000ff28788230 */ /* 0x010fe20000000900 */
[----:B---3--:R-:W-:Y:S09]  /*2da20*/  PRMT R126, R40, 0x5410, R3 ;  /* 0x00005410287e7816 */ /* 0x008ff20000000003 */
[----:B------:R-:W-:Y:S01]  /*2da30*/  @!P6 HADD2 R119, -R3.H0_H0, -RZ.H0_H0 ;  /* 0xa00000ff0377e230 */ /* 0x000fe20000000900 */
[----:B------:R-:W-:Y:S01]  /*2da40*/  PRMT R43, R120, 0x7610, R43 ;  /* 0x00007610782b7816 */ /* 0x000fe2000000002b */
[----:B------:R3:W-:Y:S03]  /*2da50*/  @!P0 STL.S16 [R1+0x160], R120 ;  /* 0x0001607801008387 */ /* 0x0007e60000100600 */
[----:B------:R-:W-:Y:S01]  /*2da60*/  @!P0 PRMT R40, R43, 0x5410, RZ ;  /* 0x000054102b288816 */ /* 0x000fe200000000ff */
[----:B------:R-:W-:Y:S01]  /*2da70*/  @!P6 STL.S16 [R1+0x15c], R119 ;  /* 0x00015c770100e387 */ /* 0x000fe20000100600 */
[----:B------:R-:W-:Y:S02]  /*2da80*/  ISETP.GE.U32.AND P0, PT, R199, R41, PT ;  /* 0x00000029c700720c */ /* 0x000fe40003f06070 */
[----:B------:R-:W-:Y:S01]  /*2da90*/  LOP3.LUT R41, R82, 0xffff, RZ, 0xc0, !PT ;  /* 0x0000ffff52297812 */ /* 0x000fe200078ec0ff */
[----:B------:R4:W-:Y:S01]  /*2daa0*/  ST.E.U16 desc[UR4][R178.64+0x60], R40 ;  /* 0x00006028b2007985 */ /* 0x0009e2000c101504 */
[----:B------:R-:W-:Y:S02]  /*2dab0*/  PRMT R44, R119, 0x7610, R44 ;  /* 0x00007610772c7816 */ /* 0x000fe4000000002c */
[----:B------:R-:W-:Y:S02]  /*2dac0*/  SHF.R.U32.HI R41, RZ, 0x8, R41 ;  /* 0x00000008ff297819 */ /* 0x000fe40000011629 */
[----:B------:R-:W-:Y:S02]  /*2dad0*/  @!P6 PRMT R3, R44, 0x5410, RZ ;  /* 0x000054102c03e816 */ /* 0x000fe400000000ff */
[----:B------:R-:W-:Y:S02]  /*2dae0*/  LOP3.LUT R43, R41, 0xffff, RZ, 0xc0, !PT ;  /* 0x0000ffff292b7812 */ /* 0x000fe400078ec0ff */
[----:B------:R-:W-:Y:S01]  /*2daf0*/  PRMT R41, R42, 0x7632, R41 ;  /* 0x000076322a297816 */ /* 0x000fe20000000029 */
[----:B------:R1:W-:Y:S01]  /*2db00*/  ST.E.U16 desc[UR4][R178.64+0x62], R3 ;  /* 0x00006203b2007985 */ /* 0x0003e2000c101504 */
[----:B------:R-:W-:Y:S01]  /*2db10*/  ISETP.GE.U32.AND P6, PT, R199, R43, PT ;  /* 0x0000002bc700720c */ /* 0x000fe20003fc6070 */
[----:B------:R-:W-:Y:S01]  /*2db20*/  VIADD R43, R154, 0x2 ;  /* 0x000000029a2b7836 */ /* 0x000fe20000000000 */
[--C-:B------:R-:W-:Y:S02]  /*2db30*/  SHF.R.U32.HI R44, RZ, 0x18, R82.reuse ;  /* 0x00000018ff2c7819 */ /* 0x100fe40000011652 */
[----:B------:R-:W-:Y:S02]  /*2db40*/  SHF.R.U32.HI R82, RZ, 0x10, R82 ;  /* 0x00000010ff527819 */ /* 0x000fe40000011652 */
[----:B------:R-:W-:Y:S02]  /*2db50*/  LOP3.LUT R158, R205, R43, RZ, 0x3c, !PT ;  /* 0x0000002bcd9e7212 */ /* 0x000fe400078e3cff */
[----:B------:R-:W-:Y:S02]  /*2db60*/  LOP3.LUT R43, R82, 0xff, RZ, 0xc0, !PT ;  /* 0x000000ff522b7812 */ /* 0x000fe400078ec0ff */
[----:B---3--:R-:W-:Y:S02]  /*2db70*/  PRMT R120, R42, 0x5410, R41 ;  /* 0x000054102a787816 */ /* 0x008fe40000000029 */
[----:B----4-:R-:W-:Y:S04]  /*2db80*/  F2FP.F16.F32.PACK_AB R40, R163, R165 ;  /* 0x000000a5a328723e */ /* 0x010fe800000000ff */
[----:B-1----:R-:W-:Y:S01]  /*2db90*/  PRMT R3, R40, 0x7632, R3 ;  /* 0x0000763228037816 */ /* 0x002fe20000000003 */
[----:B------:R-:W-:Y:S05]  /*2dba0*/  @!P1 HADD2 R89, -R42.H0_H0, -RZ.H0_H0 ;  /* 0xa00000ff2a599230 */ /* 0x000fea0000000900 */
[----:B------:R-:W-:Y:S01]  /*2dbb0*/  PRMT R83, R89, 0x7610, R83 ;  /* 0x0000761059537816 */ /* 0x000fe20000000053 */
[----:B------:R-:W-:Y:S03]  /*2dbc0*/  @!P1 STL.S16 [R1+0x188], R89 ;  /* 0x0001885901009387 */ /* 0x000fe60000100600 */
[----:B------:R-:W-:Y:S02]  /*2dbd0*/  @!P1 PRMT R42, R83, 0x5410, RZ ;  /* 0x00005410532a9816 */ /* 0x000fe400000000ff */
[----:B------:R-:W-:Y:S03]  /*2dbe0*/  ISETP.GE.U32.AND P1, PT, R199, R44, PT ;  /* 0x0000002cc700720c */ /* 0x000fe60003f26070 */
[----:B------:R-:W-:Y:S01]  /*2dbf0*/  ST.E.U16 desc[UR4][R174.64+0x70], R42 ;  /* 0x0000702aae007985 */ /* 0x000fe2000c101504 */
[----:B--2---:R-:W-:Y:S05]  /*2dc00*/  @!P5 HADD2 R88, -R41.H0_H0, -RZ.H0_H0 ;  /* 0xa00000ff2958d230 */ /* 0x004fea0000000900 */
[----:B------:R-:W-:Y:S01]  /*2dc10*/  PRMT R45, R88, 0x7610, R45 ;  /* 0x00007610582d7816 */ /* 0x000fe2000000002d */
[----:B------:R1:W-:Y:S03]  /*2dc20*/  @!P5 STL.S16 [R1+0x184], R88 ;  /* 0x000184580100d387 */ /* 0x0003e60000100600 */
[----:B------:R-:W-:Y:S01]  /*2dc30*/  @!P5 PRMT R41, R45, 0x5410, RZ ;  /* 0x000054102d29d816 */ /* 0x000fe200000000ff */
[----:B------:R2:W3:Y:S01]  /*2dc40*/  LDL.S16 R119, [R1+0x180] ;  /* 0x0001800001777983 */ /* 0x0004e20000100600 */
[----:B------:R-:W-:Y:S01]  /*2dc50*/  ISETP.GE.U32.AND P5, PT, R199, R43, PT ;  /* 0x0000002bc700720c */ /* 0x000fe20003fa6070 */
[----:B------:R-:W-:Y:S01]  /*2dc60*/  FADD.FTZ R43, R91, R86 ;  /* 0x000000565b2b7221 */ /* 0x000fe20000010000 */
[----:B------:R-:W-:Y:S01]  /*2dc70*/  FADD.FTZ R86, R87, R84 ;  /* 0x0000005457567221 */ /* 0x000fe20000010000 */
[----:B------:R2:W4:Y:S01]  /*2dc80*/  LDL.S16 R129, [R1+0x1d4] ;  /* 0x0001d40001817983 */ /* 0x0005220000100600 */
[----:B------:R-:W-:Y:S02]  /*2dc90*/  FADD.FTZ R87, R90, R46 ;  /* 0x0000002e5a577221 */ /* 0x000fe40000010000 */
[----:B------:R-:W1:Y:S01]  /*2dca0*/  MUFU.EX2 R46, R243 ;  /* 0x000000f3002e7308 */ /* 0x000e620000000800 */
[----:B------:R-:W2:Y:S04]  /*2dcb0*/  LDL.LU R155, [R1+0x8] ;  /* 0x00000800019b7983 */ /* 0x000ea80000300800 */
[----:B------:R2:W2:Y:S04]  /*2dcc0*/  LDL.S16 R128, [R1+0x1b0] ;  /* 0x0001b00001807983 */ /* 0x0004a80000100600 */
[----:B------:R-:W2:Y:S04]  /*2dcd0*/  LDL.LU R127, [R1+0x14] ;  /* 0x00001400017f7983 */ /* 0x000ea80000300800 */
[----:B------:R2:W2:Y:S01]  /*2dce0*/  LDL.S16 R131, [R1+0x158] ;  /* 0x0001580001837983 */ /* 0x0004a20000100600 */
[----:B-1----:R-:W-:Y:S01]  /*2dcf0*/  LOP3.LUT R88, R158, R223, RZ, 0x3c, !PT ;  /* 0x000000df9e587212 */ /* 0x002fe200078e3cff */
[----:B------:R-:W-:Y:S02]  /*2dd00*/  FADD.FTZ R81, R46, R43 ;  /* 0x0000002b2e517221 */ /* 0x000fe40000010000 */
[----:B------:R-:W-:Y:S02]  /*2dd10*/  ST.E.U16 desc[UR4][R174.64+0x72], R41 ;  /* 0x00007229ae007985 */ /* 0x000fe4000c101504 */
[----:B------:R-:W-:Y:S05]  /*2dd20*/  IMAD.WIDE.U32 R88, R88, -0x326172a9, RZ ;  /* 0xcd9e8d5758587825 */ /* 0x000fea00078e00ff */
[----:B------:R-:W-:Y:S02]  /*2dd30*/  LOP3.LUT R82, R89, R224, R196, 0x96, !PT ;  /* 0x000000e059527212 */ /* 0x000fe400078e96c4 */
        /* <DEDUP_REMOVED lines=22> */
[----:B------:R-:W2:Y:S01]  /*2dea0*/  MUFU.EX2 R85, R242 ;  /* 0x000000f200557308 */ /* 0x000ea20000000800 */
        /* <DEDUP_REMOVED lines=9> */
[----:B---3--:R-:W-:Y:S02]  /*2df40*/  @!P3 HADD2 R119, -R44.H0_H0, -RZ.H0_H0 ;  /* 0xa00000ff2c77b230 */ /* 0x008fe40000000900 */
[----:B----4-:R-:W-:Y:S03]  /*2df50*/  @!P2 HADD2 R129, -R43.H0_H0, -RZ.H0_H0 ;  /* 0xa00000ff2b81a230 */ /* 0x010fe60000000900 */
[----:B------:R-:W-:Y:S01]  /*2df60*/  PRMT R55, R119, 0x7610, R55 ;  /* 0x0000761077377816 */ /* 0x000fe20000000037 */
[----:B------:R1:W-:Y:S01]  /*2df70*/  @!P3 STL.S16 [R1+0x180], R119 ;  /* 0x000180770100b387 */ /* 0x0003e20000100600 */
[----:B--2---:R-:W2:Y:S01]  /*2df80*/  MUFU.EX2 R84, R155 ;  /* 0x0000009b00547308 */ /* 0x004ea20000000800 */
[----:B------:R-:W-:Y:S02]  /*2df90*/  PRMT R91, R129, 0x7610, R91 ;  /* 0x00007610815b7816 */ /* 0x000fe4000000005b */
[----:B------:R3:W4:Y:S04]  /*2dfa0*/  LDL.S16 R130, [R1+0x154] ;  /* 0x0001540001827983 */ /* 0x0007280000100600 */
        /* <DEDUP_REMOVED lines=20> */
[----:B------:R-:W-:Y:S01]  /*2e0f0*/  @!P6 HADD2 R131, -R45.H0_H0, -RZ.H0_H0 ;  /* 0xa00000ff2d83e230 */ /* 0x000fe20000000900 */
[----:B------:R-:W-:Y:S01]  /*2e100*/  @!P0 PRMT R46, R92, 0x5410, RZ ;  /* 0x000054105c2e8816 */ /* 0x000fe200000000ff */
[----:B--2---:R-:W-:Y:S01]  /*2e110*/  FADD.FTZ R85, R84, R85 ;  /* 0x0000005554557221 */ /* 0x004fe20000010000 */
[----:B------:R-:W-:Y:S01]  /*2e120*/  ISETP.GE.U32.AND P0, PT, R199, R55, PT ;  /* 0x00000037c700720c */ /* 0x000fe20003f06070 */
[----:B------:R-:W-:Y:S01]  /*2e130*/  MUFU.EX2 R92, R241 ;  /* 0x000000f1005c7308 */ /* 0x000fe20000000800 */
[----:B------:R-:W-:Y:S01]  /*2e140*/  PRMT R124, R131, 0x7610, R124 ;  /* 0x00007610837c7816 */ /* 0x000fe2000000007c */
[----:B------:R-:W-:Y:S01]  /*2e150*/  ST.E.U16 desc[UR4][R176.64+0x6e], R46 ;  /* 0x00006e2eb0007985 */ /* 0x000fe2000c101504 */
[C---:B------:R-:W-:Y:S02]  /*2e160*/  PRMT R55, R57.reuse, 0x7632, R55 ;  /* 0x0000763239377816 */ /* 0x040fe40000000037 */
[----:B------:R-:W-:Y:S02]  /*2e170*/  @!P6 PRMT R45, R124, 0x5410, RZ ;  /* 0x000054107c2de816 */ /* 0x000fe400000000ff */
[----:B------:R-:W-:Y:S02]  /*2e180*/  PRMT R124, R57, 0x5410, R55 ;  /* 0x00005410397c7816 */ /* 0x000fe40000000037 */
[----:B------:R-:W-:Y:S01]  /*2e190*/  SHF.R.U32.HI R54, RZ, 0x10, R54 ;  /* 0x00000010ff367819 */ /* 0x000fe20000011636 */
[----:B------:R-:W-:Y:S03]  /*2e1a0*/  ST.E.U16 desc[UR4][R176.64+0x70], R45 ;  /* 0x0000702db0007985 */ /* 0x000fe6000c101504 */
[----:B------:R-:W-:Y:S01]  /*2e1b0*/  LOP3.LUT R54, R54, 0xff, RZ, 0xc0, !PT ;  /* 0x000000ff36367812 */ /* 0x000fe200078ec0ff */
[----:B-1----:R1:W2:Y:S02]  /*2e1c0*/  MUFU.EX2 R128, R127 ;  /* 0x0000007f00807308 */ /* 0x0022a40000000800 */
[----:B-1----:R-:W2:Y:S04]  /*2e1d0*/  LDL.LU R127, [R1+0x4] ;  /* 0x00000400017f7983 */ /* 0x002ea80000300800 */
[----:B------:R1:W2:Y:S04]  /*2e1e0*/  LDL.S16 R129, [R1+0x214] ;  /* 0x0002140001817983 */ /* 0x0002a80000100600 */
[----:B------:R1:W-:Y:S01]  /*2e1f0*/  @!P6 STL.S16 [R1+0x158], R131 ;  /* 0x000158830100e387 */ /* 0x0003e20000100600 */
[----:B----4-:R-:W-:Y:S05]  /*2e200*/  @!P5 HADD2 R130, -R57.H0_H0, -RZ.H0_H0 ;  /* 0xa00000ff3982d230 */ /* 0x010fea0000000900 */
[----:B------:R-:W-:Y:S01]  /*2e210*/  PRMT R133, R130, 0x7610, R133 ;  /* 0x0000761082857816 */ /* 0x000fe20000000085 */
[----:B------:R4:W-:Y:S01]  /*2e220*/  @!P5 STL.S16 [R1+0x154], R130 ;  /* 0x000154820100d387 */ /* 0x0009e20000100600 */
[----:B---3--:R-:W-:Y:S02]  /*2e230*/  @!P1 HADD2 R132, -R55.H0_H0, -RZ.H0_H0 ;  /* 0xa00000ff37849230 */ /* 0x008fe40000000900 */
[----:B------:R-:W-:Y:S01]  /*2e240*/  @!P5 PRMT R57, R133, 0x5410, RZ ;  /* 0x000054108539d816 */ /* 0x000fe200000000ff */
[----:B-1----:R3:W3:Y:S01]  /*2e250*/  LDL.S16 R131, [R1+0x234] ;  /* 0x0002340001837983 */ /* 0x0026e20000100600 */
[C---:B------:R-:W-:Y:S02]  /*2e260*/  ISETP.GE.U32.AND P5, PT, R199.reuse, R54, PT ;  /* 0x00000036c700720c */ /* 0x040fe40003fa6070 */
[----:B--2---:R-:W-:Y:S01]  /*2e270*/  F2FP.F16.F32.PACK_AB R54, R128, R84 ;  /* 0x000000548036723e */ /* 0x004fe200000000ff */
[----:B------:R2:W2:Y:S01]  /*2e280*/  LDL.S16 R134, [R1+0x1d0] ;  /* 0x0001d00001867983 */ /* 0x0004a20000100600 */
[C---:B------:R-:W-:Y:S01]  /*2e290*/  F2FP.F16.F32.PACK_AB R84, R92.reuse, R86 ;  /* 0x000000565c54723e */ /* 0x040fe200000000ff */
[----:B------:R-:W-:Y:S01]  /*2e2a0*/  FADD.FTZ R92, R92, R58 ;  /* 0x0000003a5c5c7221 */ /* 0x000fe20000010000 */
[----:B------:R-:W-:Y:S01]  /*2e2b0*/  LOP3.LUT R58, R82, 0xffff, RZ, 0xc0, !PT ;  /* 0x0000ffff523a7812 */ /* 0x000fe200078ec0ff */
[----:B------:R1:W2:Y:S01]  /*2e2c0*/  LDL.S16 R133, [R1+0x1cc] ;  /* 0x0001cc0001857983 */ /* 0x0002a20000100600 */
[----:B------:R-:W-:Y:S01]  /*2e2d0*/  PRMT R81, R54, 0x7632, R81 ;  /* 0x0000763236517816 */ /* 0x000fe20000000051 */
[----:B------:R-:W-:Y:S01]  /*2e2e0*/  FADD.FTZ R128, R128, R85 ;  /* 0x0000005580807221 */ /* 0x000fe20000010000 */
[----:B------:R-:W-:Y:S01]  /*2e2f0*/  SHF.R.U32.HI R58, RZ, 0x8, R58 ;  /* 0x00000008ff3a7819 */ /* 0x000fe2000001163a */
[----:B------:R1:W-:Y:S01]  /*2e300*/  @!P1 STL.S16 [R1+0x150], R132 ;  /* 0x0001508401009387 */ /* 0x0003e20000100600 */
[----:B------:R-:W-:Y:S02]  /*2e310*/  SHF.R.U32.HI R82, RZ, 0x10, R82 ;  /* 0x00000010ff527819 */ /* 0x000fe40000011652 */
[----:B------:R-:W-:Y:S01]  /*2e320*/  LOP3.LUT R138, R58, 0xffff, RZ, 0xc0, !PT ;  /* 0x0000ffff3a8a7812 */ /* 0x000fe200078ec0ff */
[----:B------:R-:W-:Y:S01]  /*2e330*/  ST.E.U16 desc[UR4][R178.64+0x70], R57 ;  /* 0x00007039b2007985 */ /* 0x000fe2000c101504 */
[----:B------:R-:W-:Y:S02]  /*2e340*/  LOP3.LUT R58, R82, 0xff, RZ, 0xc0, !PT ;  /* 0x000000ff523a7812 */ /* 0x000fe400078ec0ff */
[----:B------:R-:W-:Y:S02]  /*2e350*/  PRMT R87, R132, 0x7610, R87 ;  /* 0x0000761084577816 */ /* 0x000fe40000000057 */
[----:B------:R-:W-:Y:S01]  /*2e360*/  ISETP.GE.U32.AND P4, PT, R199, R58, PT ;  /* 0x0000003ac700720c */ /* 0x000fe20003f86070 */
[----:B----4-:R-:W4:Y:S01]  /*2e370*/  MUFU.EX2 R130, R251 ;  /* 0x000000fb00827308 */ /* 0x010f220000000800 */
[----:B------:R-:W-:Y:S02]  /*2e380*/  @!P1 PRMT R55, R87, 0x5410, RZ ;  /* 0x0000541057379816 */ /* 0x000fe400000000ff */
[----:B------:R-:W-:Y:S03]  /*2e390*/  ISETP.GE.U32.AND P1, PT, R199, R71, PT ;  /* 0x00000047c700720c */ /* 0x000fe60003f26070 */
[----:B------:R-:W-:Y:S04]  /*2e3a0*/  ST.E.U16 desc[UR4][R178.64+0x72], R55 ;  /* 0x00007237b2007985 */ /* 0x000fe8000c101504 */
[----:B-1----:R-:W-:Y:S01]  /*2e3b0*/  MUFU.EX2 R132, R248 ;  /* 0x000000f800847308 */ /* 0x002fe20000000800 */
[----:B----4-:R-:W-:Y:S09]  /*2e3c0*/  FADD.FTZ R85, R130, R91 ;  /* 0x0000005b82557221 */ /* 0x010ff20000010000 */
[----:B------:R-:W-:Y:S10]  /*2e3d0*/  MUFU.EX2 R248, R194 ;  /* 0x000000c200f87308 */ /* 0x000ff40000000800 */
[----:B------:R-:W1:Y:S01]  /*2e3e0*/  MUFU.EX2 R127, R127 ;  /* 0x0000007f007f7308 */ /* 0x000e620000000800 */
[----:B------:R-:W-:Y:S05]  /*2e3f0*/  @!P3 HADD2 R129, -R54.H0_H0, -RZ.H0_H0 ;  /* 0xa00000ff3681b230 */ /* 0x000fea0000000900 */
[----:B------:R-:W-:Y:S01]  /*2e400*/  PRMT R86, R129, 0x7610, R86 ;  /* 0x0000761081567816 */ /* 0x000fe20000000056 */
[----:B------:R4:W-:Y:S01]  /*2e410*/  @!P3 STL.S16 [R1+0x214], R129 ;  /* 0x000214810100b387 */ /* 0x0009e20000100600 */
[C---:B-1----:R-:W-:Y:S01]  /*2e420*/  F2FP.F16.F32.PACK_AB R83, R127.reuse, R130 ;  /* 0x000000827f53723e */ /* 0x042fe200000000ff */
        /* <DEDUP_REMOVED lines=12> */
[----:B---3--:R-:W-:Y:S02]  /*2e4f0*/  @!P2 HADD2 R131, -R81.H0_H0, -RZ.H0_H0 ;  /* 0xa00000ff5183a230 */ /* 0x008fe40000000900 */
[----:B--2---:R-:W-:Y:S03]  /*2e500*/  @!P5 HADD2 R134, -R83.H0_H0, -RZ.H0_H0 ;  /* 0xa00000ff5386d230 */ /* 0x004fe60000000900 */
[----:B------:R-:W-:Y:S01]  /*2e510*/  PRMT R130, R131, 0x7610, R130 ;  /* 0x0000761083827816 */ /* 0x000fe20000000082 */
[----:B------:R1:W-:Y:S01]  /*2e520*/  @!P2 STL.S16 [R1+0x234], R131 ;  /* 0x000234830100a387 */ /* 0x0003e20000100600 */
[----:B------:R-:W-:Y:S01]  /*2e530*/  @!P0 HADD2 R133, -R82.H0_H0, -RZ.H0_H0 ;  /* 0xa00000ff52858230 */ /* 0x000fe20000000900 */
[----:B------:R-:W-:Y:S02]  /*2e540*/  PRMT R94, R134, 0x7610, R94 ;  /* 0x00007610865e7816 */ /* 0x000fe4000000005e */
[----:B------:R2:W-:Y:S01]  /*2e550*/  @!P5 STL.S16 [R1+0x1d0], R134 ;  /* 0x0001d0860100d387 */ /* 0x0005e20000100600 */
[----:B------:R-:W-:Y:S02]  /*2e560*/  @!P2 PRMT R81, R130, 0x5410, RZ ;  /* 0x000054108251a816 */ /* 0x000fe400000000ff */
[----:B------:R-:W-:Y:S01]  /*2e570*/  PRMT R91, R133, 0x7610, R91 ;  /* 0x00007610855b7816 */ /* 0x000fe2000000005b */
[----:B------:R3:W-:Y:S01]  /*2e580*/  @!P0 STL.S16 [R1+0x1cc], R133 ;  /* 0x0001cc8501008387 */ /* 0x0007e20000100600 */
[----:B------:R-:W-:Y:S02]  /*2e590*/  PRMT R130, R83, 0x5410, R82 ;  /* 0x0000541053827816 */ /* 0x000fe40000000052 */
[----:B------:R-:W-:Y:S01]  /*2e5a0*/  @!P5 PRMT R83, R94, 0x5410, RZ ;  /* 0x000054105e53d816 */ /* 0x000fe200000000ff */
[----:B------:R4:W4:Y:S01]  /*2e5b0*/  LDL.S16 R151, [R1+0x284] ;  /* 0x0002840001977983 */ /* 0x0009220000100600 */
[----:B------:R-:W-:Y:S02]  /*2e5c0*/  @!P0 PRMT R82, R91, 0x5410, RZ ;  /* 0x000054105b528816 */ /* 0x000fe400000000ff */
[C---:B------:R-:W-:Y:S01]  /*2e5d0*/  LOP3.LUT R91, R86.reuse, 0xff, RZ, 0xc0, !PT ;  /* 0x000000ff565b7812 */ /* 0x040fe200078ec0ff */
[----:B------:R2:W4:Y:S01]  /*2e5e0*/  LDL.S16 R148, [R1+0x2ac] ;  /* 0x0002ac0001947983 */ /* 0x0005220000100600 */
[----:B------:R-:W-:Y:S02]  /*2e5f0*/  LOP3.LUT R94, R86, 0xffff, RZ, 0xc0, !PT ;  /* 0x0000ffff565e7812 */ /* 0x000fe400078ec0ff */
[----:B------:R-:W-:Y:S01]  /*2e600*/  LOP3.LUT R86, R89, R224, R190, 0x96, !PT ;  /* 0x000000e059567212 */ /* 0x000fe200078e96be */
[----:B------:R2:W4:Y:S01]  /*2e610*/  LDL.S16 R156, [R1+0x264] ;  /* 0x00026400019c7983 */ /* 0x0005220000100600 */
[C---:B------:R-:W-:Y:S01]  /*2e620*/  ISETP.GE.U32.AND P0, PT, R199.reuse, R58, PT ;  /* 0x0000003ac700720c */ /* 0x040fe20003f06070 */
[----:B------:R-:W-:Y:S01]  /*2e630*/  FADD.FTZ R58, R136, R92 ;  /* 0x0000005c883a7221 */ /* 0x000fe20000010000 */
[----:B------:R-:W-:Y:S01]  /*2e640*/  ISETP.GE.U32.AND P3, PT, R199, R91, PT ;  /* 0x0000005bc700720c */ /* 0x000fe20003f66070 */
[----:B------:R-:W-:Y:S01]  /*2e650*/  IMAD.WIDE.U32 R86, R86, -0x2daee0ad, RZ ;  /* 0xd2511f5356567825 */ /* 0x000fe200078e00ff */
[----:B-1----:R-:W1:Y:S01]  /*2e660*/  MUFU.EX2 R131, R249 ;  /* 0x000000f900837308 */ /* 0x002e620000000800 */
[----:B------:R4:W4:Y:S03]  /*2e670*/  LDL.S16 R146, [R1+0x280] ;  /* 0x0002800001927983 */ /* 0x0009260000100600 */
[----:B------:R-:W-:Y:S01]  /*2e680*/  LOP3.LUT R92, R87, R225, R182, 0x96, !PT ;  /* 0x000000e1575c7212 */ /* 0x000fe200078e96b6 */
[----:B------:R-:W4:Y:S05]  /*2e690*/  LDL.LU R150, [R1+0x40] ;  /* 0x0000400001967983 */ /* 0x000f2a0000300800 */
[----:B------:R-:W-:Y:S01]  /*2e6a0*/  MUFU.EX2 R249, R36 ;  /* 0x0000002400f97308 */ /* 0x000fe20000000800 */
[----:B------:R-:W-:Y:S01]  /*2e6b0*/  @P0 LOP3.LUT R201, R201, 0x20000, RZ, 0xfc, !PT ;  /* 0x00020000c9c90812 */ /* 0x000fe200078efcff */
[----:B------:R-:W4:Y:S01]  /*2e6c0*/  LDL.LU R155, [R1+0x3c] ;  /* 0x00003c00019b7983 */ /* 0x000f220000300800 */
[----:B------:R-:W-:Y:S01]  /*2e6d0*/  ISETP.GE.U32.AND P0, PT, R199, R138, PT ;  /* 0x0000008ac700720c */ /* 0x000fe20003f06070 */
[----:B------:R-:W-:Y:S01]  /*2e6e0*/  IMAD.WIDE.U32 R92, R92, -0x326172a9, RZ ;  /* 0xcd9e8d575c5c7825 */ /* 0x000fe200078e00ff */
[----:B------:R-:W-:Y:S01]  /*2e6f0*/  LOP3.LUT R201, R201, 0xfffbffff, RZ, 0xc0, !PT ;  /* 0xfffbffffc9c97812 */ /* 0x000fe200078ec0ff */
[----:B------:R-:W-:Y:S04]  /*2e700*/  ST.E.U16 desc[UR4][R174.64+0x82], R81 ;  /* 0x00008251ae007985 */ /* 0x000fe8000c101504 */
[----:B--2---:R-:W2:Y:S01]  /*2e710*/  MUFU.EX2 R134, R247 ;  /* 0x000000f700867308 */ /* 0x004ea20000000800 */
[----:B-1----:R-:W-:Y:S01]  /*2e720*/  F2FP.F16.F32.PACK_AB R90, R131, R132 ;  /* 0x00000084835a723e */ /* 0x002fe200000000ff */
[----:B---3--:R-:W-:Y:S01]  /*2e730*/  IMAD.WIDE.U32 R132, R88, -0x2daee0ad, RZ ;  /* 0xd2511f5358847825 */ /* 0x008fe200078e00ff */
[----:B------:R-:W-:Y:S01]  /*2e740*/  @P3 LOP3.LUT R201, R201, 0x40000, RZ, 0xfc, !PT ;  /* 0x00040000c9c93812 */ /* 0x000fe200078efcff */
[----:B------:R1:W-:Y:S01]  /*2e750*/  ST.E.U16 desc[UR4][R172.64+0x80], R83 ;  /* 0x00008053ac007985 */ /* 0x0003e2000c101504 */
[----:B------:R-:W-:Y:S01]  /*2e760*/  PRMT R89, R90, 0x7632, R89 ;  /* 0x000076325a597816 */ /* 0x000fe20000000059 */
[----:B------:R-:W-:Y:S01]  /*2e770*/  FADD.FTZ R131, R131, R85 ;  /* 0x0000005583837221 */ /* 0x000fe20000010000 */
[----:B------:R-:W-:Y:S01]  /*2e780*/  LOP3.LUT R85, R133, R226, R86, 0x96, !PT ;  /* 0x000000e285557212 */ /* 0x000fe200078e9656 */
[----:B------:R-:W-:Y:S01]  /*2e790*/  ST.E.U16 desc[UR4][R172.64+0x82], R82 ;  /* 0x00008252ac007985 */ /* 0x000fe2000c101504 */
[----:B------:R-:W-:Y:S02]  /*2e7a0*/  LOP3.LUT R86, R93, R220, R180, 0x96, !PT ;  /* 0x000000dc5d567212 */ /* 0x000fe400078e96b4 */
[----:B------:R-:W-:Y:S03]  /*2e7b0*/  ISETP.GE.U32.AND P3, PT, R199, R140, PT ;  /* 0x0000008cc700720c */ /* 0x000fe60003f66070 */
[----:B------:R-:W-:Y:S01]  /*2e7c0*/  IMAD.WIDE.U32 R86, R86, -0x2daee0ad, RZ ;  /* 0xd2511f5356567825 */ /* 0x000fe200078e00ff */
[C---:B--2---:R-:W-:Y:S03]  /*2e7d0*/  F2FP.F16.F32.PACK_AB R88, R134.reuse, R136 ;  /* 0x000000888658723e */ /* 0x044fe600000000ff */
[----:B------:R-:W-:Y:S01]  /*2e7e0*/  FADD.FTZ R184, R134, R58 ;  /* 0x0000003a86b87221 */ /* 0x000fe20000010000 */
[----:B------:R-:W-:Y:S01]  /*2e7f0*/  LOP3.LUT R87, R87, R229, R132, 0x96, !PT ;  /* 0x000000e557577212 */ /* 0x000fe200078e9684 */
[----:B------:R-:W-:Y:S01]  /*2e800*/  IMAD.WIDE.U32 R132, R85, -0x326172a9, RZ ;  /* 0xcd9e8d5755847825 */ /* 0x000fe200078e00ff */
[----:B------:R-:W-:Y:S02]  /*2e810*/  SHF.R.U32.HI R58, RZ, 0x10, R71 ;  /* 0x00000010ff3a7819 */ /* 0x000fe40000011647 */
[----:B------:R-:W-:Y:S02]  /*2e820*/  PRMT R134, R90, 0x5410, R89 ;  /* 0x000054105a867816 */ /* 0x000fe40000000059 */
[----:B------:R-:W-:Y:S02]  /*2e830*/  LOP3.LUT R92, R133, R230, R92, 0x96, !PT ;  /* 0x000000e6855c7212 */ /* 0x000fe400078e965c */
[----:B------:R-:W-:Y:S02]  /*2e840*/  LOP3.LUT R58, R58, 0xff, RZ, 0xc0, !PT ;  /* 0x000000ff3a3a7812 */ /* 0x000fe400078ec0ff */
[----:B------:R-:W-:Y:S01]  /*2e850*/  LOP3.LUT R71, R71, 0xffff, RZ, 0xc0, !PT ;  /* 0x0000ffff47477812 */ /* 0x000fe200078ec0ff */
[----:B------:R-:W-:Y:S01]  /*2e860*/  IMAD.WIDE.U32 R142, R92, -0x2daee0ad, RZ ;  /* 0xd2511f535c8e7825 */ /* 0x000fe200078e00ff */
[----:B------:R-:W-:Y:S02]  /*2e870*/  ISETP.GE.U32.AND P6, PT, R199, R58, PT ;  /* 0x0000003ac700720c */ /* 0x000fe40003fc6070 */
[C---:B------:R-:W-:Y:S01]  /*2e880*/  PRMT R92, R84.reuse, 0x7632, R92 ;  /* 0x00007632545c7816 */ /* 0x040fe2000000005c */
[----:B-1----:R-:W-:Y:S01]  /*2e890*/  IMAD.MOV.U32 R83, RZ, RZ, R248 ;  /* 0x000000ffff537224 */ /* 0x002fe200078e00f8 */
[----:B------:R-:W-:Y:S01]  /*2e8a0*/  LOP3.LUT R136, R143, R227, R86, 0x96, !PT ;  /* 0x000000e38f887212 */ /* 0x000fe200078e9656 */
[----:B------:R-:W-:Y:S01]  /*2e8b0*/  IMAD.WIDE.U32 R86, R87, -0x326172a9, RZ ;  /* 0xcd9e8d5757567825 */ /* 0x000fe200078e00ff */
[----:B------:R-:W-:Y:S02]  /*2e8c0*/  PRMT R133, R84, 0x5410, R92 ;  /* 0x0000541054857816 */ /* 0x000fe4000000005c */
[----:B------:R-:W-:Y:S01]  /*2e8d0*/  SHF.R.U32.HI R71, RZ, 0x8, R71 ;  /* 0x00000008ff477819 */ /* 0x000fe20000011647 */
[----:B------:R-:W-:Y:S01]  /*2e8e0*/  IMAD.WIDE.U32 R136, R136, -0x326172a9, RZ ;  /* 0xcd9e8d5788887825 */ /* 0x000fe200078e00ff */
[----:B------:R-:W-:Y:S02]  /*2e8f0*/  LOP3.LUT R91, R87, R228, R132, 0x96, !PT ;  /* 0x000000e4575b7212 */ /* 0x000fe400078e9684 */
[----:B------:R-:W-:Y:S02]  /*2e900*/  PRMT R87, R88, 0x7632, R87 ;  /* 0x0000763258577816 */ /* 0x000fe40000000057 */
[----:B------:R-:W-:Y:S02]  /*2e910*/  LOP3.LUT R58, R137, R233, R86, 0x96, !PT ;  /* 0x000000e9893a7212 */ /* 0x000fe400078e9656 */
[----:B------:R-:W-:Y:S02]  /*2e920*/  LOP3.LUT R71, R71, 0xffff, RZ, 0xc0, !PT ;  /* 0x0000ffff47477812 */ /* 0x000fe400078ec0ff */
[----:B------:R-:W-:Y:S02]  /*2e930*/  LOP3.LUT R85, R58, 0xff, RZ, 0xc0, !PT ;  /* 0x000000ff3a557812 */ /* 0x000fe400078ec0ff */
[--C-:B------:R-:W-:Y:S02]  /*2e940*/  SHF.R.U32.HI R70, RZ, 0x10, R58.reuse ;  /* 0x00000010ff467819 */ /* 0x100fe4000001163a */
[C---:B------:R-:W-:Y:S02]  /*2e950*/  ISETP.GE.U32.AND P2, PT, R199.reuse, R85, PT ;  /* 0x00000055c700720c */ /* 0x040fe40003f46070 */
[----:B------:R-:W-:Y:S04]  /*2e960*/  LOP3.LUT R70, R70, 0xff, RZ, 0xc0, !PT ;  /* 0x000000ff46467812 */ /* 0x000fe800078ec0ff */
[----:B------:R-:W-:Y:S07]  /*2e970*/  ISETP.GE.U32.AND P5, PT, R199, R70, PT ;  /* 0x00000046c700720c */ /* 0x000fee0003fa6070 */
[----:B----4-:R-:W-:Y:S05]  /*2e980*/  @!P2 HADD2 R151, -R90.H0_H0, -RZ.H0_H0 ;  /* 0xa00000ff5a97a230 */ /* 0x010fea0000000900 */
[----:B------:R-:W-:Y:S01]  /*2e990*/  PRMT R85, R151, 0x7610, R85 ;  /* 0x0000761097557816 */ /* 0x000fe20000000055 */
[----:B------:R-:W-:Y:S01]  /*2e9a0*/  @!P2 STL.S16 [R1+0x284], R151 ;  /* 0x000284970100a387 */ /* 0x000fe20000100600 */
[----:B------:R-:W-:Y:S02]  /*2e9b0*/  @!P5 HADD2 R156, -R84.H0_H0, -RZ.H0_H0 ;  /* 0xa00000ff549cd230 */ /* 0x000fe40000000900 */
[----:B------:R-:W-:Y:S01]  /*2e9c0*/  @!P2 PRMT R90, R85, 0x5410, RZ ;  /* 0x00005410555aa816 */ /* 0x000fe200000000ff */
[----:B------:R2:W3:Y:S01]  /*2e9d0*/  LDL.S16 R153, [R1+0x258] ;  /* 0x0002580001997983 */ /* 0x0004e20000100600 */
[----:B------:R-:W-:Y:S02]  /*2e9e0*/  LOP3.LUT R85, R58, 0xffff, RZ, 0xc0, !PT ;  /* 0x0000ffff3a557812 */ /* 0x000fe400078ec0ff */
[----:B------:R-:W-:Y:S01]  /*2e9f0*/  SHF.R.U32.HI R58, RZ, 0x18, R58 ;  /* 0x00000018ff3a7819 */ /* 0x000fe2000001163a */
[----:B------:R-:W-:Y:S01]  /*2ea00*/  ST.E.U16 desc[UR4][R176.64+0x7e], R90 ;  /* 0x00007e5ab0007985 */ /* 0x000fe2000c101504 */
[----:B------:R-:W-:Y:S04]  /*2ea10*/  SHF.R.U32.HI R85, RZ, 0x8, R85 ;  /* 0x00000008ff557819 */ /* 0x000fe80000011655 */
[----:B------:R-:W-:Y:S04]  /*2ea20*/  LOP3.LUT R85, R85, 0xffff, RZ, 0xc0, !PT ;  /* 0x0000ffff55557812 */ /* 0x000fe800078ec0ff */
[----:B------:R-:W-:Y:S02]  /*2ea30*/  ISETP.GE.U32.AND P2, PT, R199, R85, PT ;  /* 0x00000055c700720c */ /* 0x000fe40003f46070 */
[----:B------:R-:W-:Y:S04]  /*2ea40*/  PRMT R85, R156, 0x7610, R85 ;  /* 0x000076109c557816 */ /* 0x000fe80000000055 */
[----:B------:R-:W-:Y:S02]  /*2ea50*/  @!P5 PRMT R84, R85, 0x5410, RZ ;  /* 0x000054105554d816 */ /* 0x000fe400000000ff */
[----:B------:R-:W1:Y:S05]  /*2ea60*/  MUFU.EX2 R85, R150 ;  /* 0x0000009600557308 */ /* 0x000e6a0000000800 */
[----:B------:R-:W-:Y:S05]  /*2ea70*/  @!P2 HADD2 R148, -R89.H0_H0, -RZ.H0_H0 ;  /* 0xa00000ff5994a230 */ /* 0x000fea0000000900 */
[----:B------:R-:W-:Y:S01]  /*2ea80*/  PRMT R86, R148, 0x7610, R86 ;  /* 0x0000761094567816 */ /* 0x000fe20000000056 */
[----:B------:R4:W-:Y:S03]  /*2ea90*/  @!P2 STL.S16 [R1+0x2ac], R148 ;  /* 0x0002ac940100a387 */ /* 0x0009e60000100600 */
[----:B------:R-:W-:Y:S02]  /*2eaa0*/  @!P2 PRMT R89, R86, 0x5410, RZ ;  /* 0x000054105659a816 */ /* 0x000fe400000000ff */
[----:B------:R-:W-:Y:S01]  /*2eab0*/  ISETP.GE.U32.AND P2, PT, R199, R58, PT ;  /* 0x0000003ac700720c */ /* 0x000fe20003f46070 */
[----:B------:R-:W2:Y:S02]  /*2eac0*/  MUFU.EX2 R86, R155 ;  /* 0x0000009b00567308 */ /* 0x000ea40000000800 */
[----:B------:R-:W-:Y:S04]  /*2ead0*/  ST.E.U16 desc[UR4][R176.64+0x80], R89 ;  /* 0x00008059b0007985 */ /* 0x000fe8000c101504 */
[----:B------:R-:W-:Y:S06]  /*2eae0*/  ST.E.U16 desc[UR4][R178.64+0x80], R84 ;  /* 0x00008054b2007985 */ /* 0x000fec000c101504 */
[----:B------:R-:W-:Y:S05]  /*2eaf0*/  @!P2 HADD2 R146, -R92.H0_H0, -RZ.H0_H0 ;  /* 0xa00000ff5c92a230 */ /* 0x000fea0000000900 */
[----:B------:R-:W-:Y:S01]  /*2eb00*/  PRMT R70, R146, 0x7610, R70 ;  /* 0x0000761092467816 */ /* 0x000fe20000000046 */
[----:B----4-:R4:W4:Y:S03]  /*2eb10*/  LDL.S16 R148, [R1+0x254] ;  /* 0x0002540001947983 */ /* 0x0109260000100600 */
[----:B------:R-:W-:Y:S01]  /*2eb20*/  @!P2 PRMT R92, R70, 0x5410, RZ ;  /* 0x00005410465ca816 */ /* 0x000fe200000000ff */
[----:B-1----:R-:W-:Y:S01]  /*2eb30*/  FADD.FTZ R70, R85, R128 ;  /* 0x0000008055467221 */ /* 0x002fe20000010000 */
[C---:B--2---:R-:W-:Y:S01]  /*2eb40*/  F2FP.F16.F32.PACK_AB R85, R86.reuse, R85 ;  /* 0x000000555655723e */ /* 0x044fe200000000ff */
[----:B------:R-:W2:Y:S02]  /*2eb50*/  LDL.LU R152, [R1+0x28] ;  /* 0x0000280001987983 */ /* 0x000ea40000300800 */
[----:B------:R-:W-:Y:S01]  /*2eb60*/  FADD.FTZ R167, R86, R70 ;  /* 0x0000004656a77221 */ /* 0x000fe20000010000 */
[C---:B------:R-:W-:Y:S01]  /*2eb70*/  PRMT R77, R85.reuse, 0x7632, R77 ;  /* 0x00007632554d7816 */ /* 0x040fe2000000004d */
[----:B------:R-:W2:Y:S03]  /*2eb80*/  LDL.LU R151, [R1+0x18] ;  /* 0x0000180001977983 */ /* 0x000ea60000300800 */
[----:B------:R-:W-:Y:S01]  /*2eb90*/  PRMT R128, R85, 0x5410, R77 ;  /* 0x0000541055807816 */ /* 0x000fe2000000004d */
[----:B------:R-:W-:Y:S04]  /*2eba0*/  @!P5 STL.S16 [R1+0x264], R156 ;  /* 0x0002649c0100d387 */ /* 0x000fe80000100600 */
[----:B------:R1:W-:Y:S04]  /*2ebb0*/  @!P2 STL.S16 [R1+0x280], R146 ;  /* 0x000280920100a387 */ /* 0x0003e80000100600 */
[----:B------:R2:W2:Y:S04]  /*2ebc0*/  LDL.S16 R76, [R1+0x22c] ;  /* 0x00022c00014c7983 */ /* 0x0004a80000100600 */
[----:B------:R-:W-:Y:S04]  /*2ebd0*/  ST.E.U16 desc[UR4][R178.64+0x82], R92 ;  /* 0x0000825cb2007985 */ /* 0x000fe8000c101504 */
[----:B-1----:R1:W2:Y:S04]  /*2ebe0*/  LDL.S16 R146, [R1+0x230] ;  /* 0x0002300001927983 */ /* 0x0022a80000100600 */
[----:B------:R-:W2:Y:S04]  /*2ebf0*/  LDL.LU R150, [R1+0x60] ;  /* 0x0000600001967983 */ /* 0x000ea80000300800 */
[----:B------:R-:W2:Y:S01]  /*2ec00*/  LDL.LU R155, [R1+0x4c] ;  /* 0x00004c00019b7983 */ /* 0x000ea20000300800 */
[----:B---3--:R-:W-:Y:S05]  /*2ec10*/  @!P3 HADD2 R153, -R85.H0_H0, -RZ.H0_H0 ;  /* 0xa00000ff5599b230 */ /* 0x008fea0000000900 */
[----:B------:R-:W-:Y:S01]  /*2ec20*/  PRMT R149, R153, 0x7610, R149 ;  /* 0x0000761099957816 */ /* 0x000fe20000000095 */
[----:B------:R-:W-:Y:S03]  /*2ec30*/  @!P3 STL.S16 [R1+0x258], R153 ;  /* 0x000258990100b387 */ /* 0x000fe60000100600 */
[----:B------:R-:W-:Y:S05]  /*2ec40*/  @!P3 PRMT R85, R149, 0x5410, RZ ;  /* 0x000054109555b816 */ /* 0x000fea00000000ff */
[----:B------:R-:W-:Y:S01]  /*2ec50*/  ST.E.U16 desc[UR4][R174.64+0x90], R85 ;  /* 0x00009055ae007985 */ /* 0x000fe2000c101504 */
[----:B----4-:R-:W-:Y:S05]  /*2ec60*/  @!P0 HADD2 R148, -R77.H0_H0, -RZ.H0_H0 ;  /* 0xa00000ff4d948230 */ /* 0x010fea0000000900 */
[----:B------:R-:W-:Y:S01]  /*2ec70*/  PRMT R58, R148, 0x7610, R58 ;  /* 0x00007610943a7816 */ /* 0x000fe2000000003a */
[----:B------:R3:W-:Y:S01]  /*2ec80*/  @!P0 STL.S16 [R1+0x254], R148 ;  /* 0x0002549401008387 */ /* 0x0007e20000100600 */
[----:B--2---:R-:W2:Y:S02]  /*2ec90*/  MUFU.EX2 R79, R152 ;  /* 0x00000098004f7308 */ /* 0x004ea40000000800 */
[----:B------:R-:W-:Y:S01]  /*2eca0*/  @!P0 PRMT R77, R58, 0x5410, RZ ;  /* 0x000054103a4d8816 */ /* 0x000fe200000000ff */
[----:B------:R1:W4:Y:S01]  /*2ecb0*/  LDL.S16 R149, [R1+0x1ec] ;  /* 0x0001ec0001957983 */ /* 0x0003220000100600 */
[----:B------:R-:W-:Y:S02]  /*2ecc0*/  SHF.R.U32.HI R58, RZ, 0x8, R94 ;  /* 0x00000008ff3a7819 */ /* 0x000fe4000001165e */
[C---:B------:R-:W-:Y:S01]  /*2ecd0*/  ISETP.GE.U32.AND P0, PT, R199.reuse, R139, PT ;  /* 0x0000008bc700720c */ /* 0x040fe20003f06070 */
[----:B------:R-:W-:Y:S01]  /*2ece0*/  ST.E.U16 desc[UR4][R174.64+0x92], R77 ;  /* 0x0000924dae007985 */ /* 0x000fe2000c101504 */
[----:B------:R-:W-:Y:S02]  /*2ecf0*/  LOP3.LUT R58, R58, 0xffff, RZ, 0xc0, !PT ;  /* 0x0000ffff3a3a7812 */ /* 0x000fe400078ec0ff */
[----:B------:R-:W1:Y:S02]  /*2ed00*/  MUFU.EX2 R187, R151 ;  /* 0x0000009700bb7308 */ /* 0x000e640000000800 */
[----:B------:R-:W-:Y:S02]  /*2ed10*/  ISETP.GE.U32.AND P5, PT, R199, R58, PT ;  /* 0x0000003ac700720c */ /* 0x000fe40003fa6070 */
[----:B------:R-:W-:Y:S01]  /*2ed20*/  LOP3.LUT R58, R135, 0xff, RZ, 0xc0, !PT ;  /* 0x000000ff873a7812 */ /* 0x000fe200078ec0ff */
[----:B--2---:R-:W-:Y:S03]  /*2ed30*/  FADD.FTZ R183, R79, R127 ;  /* 0x0000007f4fb77221 */ /* 0x004fe60000010000 */
[----:B------:R-:W-:Y:S01]  /*2ed40*/  ISETP.GE.U32.AND P2, PT, R199, R58, PT ;  /* 0x0000003ac700720c */ /* 0x000fe20003f46070 */
[----:B---3--:R2:W3:Y:S01]  /*2ed50*/  LDL.S16 R148, [R1+0x210] ;  /* 0x0002100001947983 */ /* 0x0084e20000100600 */
[----:B-1----:R-:W-:Y:S04]  /*2ed60*/  F2FP.F16.F32.PACK_AB R79, R187, R79 ;  /* 0x0000004fbb4f723e */ /* 0x002fe800000000ff */
[C---:B------:R-:W-:Y:S04]  /*2ed70*/  PRMT R78, R79.reuse, 0x7632, R78 ;  /* 0x000076324f4e7816 */ /* 0x040fe8000000004e */
[----:B------:R-:W-:Y:S01]  /*2ed80*/  PRMT R127, R79, 0x5410, R78 ;  /* 0x000054104f7f7816 */ /* 0x000fe2000000004e */
[----:B------:R-:W-:Y:S02]  /*2ed90*/  @!P4 HADD2 R146, -R79.H0_H0, -RZ.H0_H0 ;  /* 0xa00000ff4f92c230 */ /* 0x000fe40000000900 */
[----:B------:R-:W-:Y:S01]  /*2eda0*/  @!P1 HADD2 R76, -R78.H0_H0, -RZ.H0_H0 ;  /* 0xa00000ff4e4c9230 */ /* 0x000fe20000000900 */
[----:B------:R-:W-:Y:S02]  /*2edb0*/  MUFU.EX2 R237, R150 ;  /* 0x0000009600ed7308 */ /* 0x000fe40000000800 */
[----:B------:R-:W-:Y:S01]  /*2edc0*/  PRMT R132, R146, 0x7610, R132 ;  /* 0x0000761092847816 */ /* 0x000fe20000000084 */
[----:B------:R-:W-:Y:S01]  /*2edd0*/  @!P4 STL.S16 [R1+0x230], R146 ;  /* 0x000230920100c387 */ /* 0x000fe20000100600 */
[----:B------:R-:W-:Y:S02]  /*2ede0*/  PRMT R58, R76, 0x7610, R58 ;  /* 0x000076104c3a7816 */ /* 0x000fe4000000003a */
[----:B------:R-:W-:Y:S01]  /*2edf0*/  @!P4 PRMT R79, R132, 0x5410, RZ ;  /* 0x00005410844fc816 */ /* 0x000fe200000000ff */
[----:B------:R1:W-:Y:S01]  /*2ee00*/  @!P1 STL.S16 [R1+0x22c], R76 ;  /* 0x00022c4c01009387 */ /* 0x0003e20000100600 */
[----:B------:R-:W-:Y:S02]  /*2ee10*/  @!P1 PRMT R78, R58, 0x5410, RZ ;  /* 0x000054103a4e9816 */ /* 0x000fe400000000ff */
[----:B------:R-:W2:Y:S01]  /*2ee20*/  MUFU.EX2 R240, R155 ;  /* 0x0000009b00f07308 */ /* 0x000ea20000000800 */
[----:B------:R-:W-:Y:S01]  /*2ee30*/  LOP3.LUT R58, R136, 0xff, RZ, 0xc0, !PT ;  /* 0x000000ff883a7812 */ /* 0x000fe200078ec0ff */
[----:B------:R-:W-:Y:S01]  /*2ee40*/  ST.E.U16 desc[UR4][R172.64+0x90], R79 ;  /* 0x0000904fac007985 */ /* 0x000fe2000c101504 */
[C---:B------:R-:W-:Y:S02]  /*2ee50*/  ISETP.GE.U32.AND P4, PT, R199.reuse, R71, PT ;  /* 0x00000047c700720c */ /* 0x040fe40003f86070 */
[----:B------:R-:W-:Y:S01]  /*2ee60*/  ISETP.GE.U32.AND P1, PT, R199, R58, PT ;  /* 0x0000003ac700720c */ /* 0x000fe20003f26070 */
[----:B------:R-:W-:Y:S01]  /*2ee70*/  ST.E.U16 desc[UR4][R172.64+0x92], R78 ;  /* 0x0000924eac007985 */ /* 0x000fe2000c101504 */
[----:B------:R-:W-:Y:S04]  /*2ee80*/  F2FP.F16.F32.PACK_AB R71, R164, R236 ;  /* 0x000000eca447723e */ /* 0x000fe800000000ff */
[----:B------:R-:W-:Y:S02]  /*2ee90*/  PRMT R74, R71, 0x7632, R74 ;  /* 0x00007632474a7816 */ /* 0x000fe4000000004a */
[----:B--2---:R-:W-:Y:S04]  /*2eea0*/  F2FP.F16.F32.PACK_AB R94, R240, R237 ;  /* 0x000000edf05e723e */ /* 0x004fe800000000ff */
[----:B------:R-:W-:Y:S01]  /*2eeb0*/  PRMT R93, R94, 0x7632, R93 ;  /* 0x000076325e5d7816 */ /* 0x000fe2000000005d */
[----:B-1----:R1:W2:Y:S02]  /*2eec0*/  MUFU.EX2 R76, R169 ;  /* 0x000000a9004c7308 */ /* 0x0022a40000000800 */
[----:B-1----:R-:W3:Y:S01]  /*2eed0*/  LDL.LU R169, [R1+0x478] ;  /* 0x0004780001a97983 */ /* 0x002ee20000300800 */
[----:B--2---:R-:W-:Y:S01]  /*2eee0*/  FADD.FTZ R166, R76, R131 ;  /* 0x000000834ca67221 */ /* 0x004fe20000010000 */
[----:B------:R-:W-:Y:S02]  /*2eef0*/  F2FP.F16.F32.PACK_AB R76, R218, R76 ;  /* 0x0000004cda4c723e */ /* 0x000fe400000000ff */
[----:B------:R-:W2:Y:S02]  /*2ef00*/  LDL.LU R168, [R1+0x474] ;  /* 0x0004740001a87983 */ /* 0x000ea40000300800 */
[C---:B------:R-:W-:Y:S02]  /*2ef10*/  PRMT R86, R76.reuse, 0x7632, R86 ;  /* 0x000076324c567816 */ /* 0x040fe40000000056 */
[----:B------:R1:W2:Y:S02]  /*2ef20*/  LDL.S16 R138, [R1+0x224] ;  /* 0x00022400018a7983 */ /* 0x0002a40000100600 */
[----:B------:R-:W-:Y:S02]  /*2ef30*/  PRMT R131, R76, 0x5410, R86 ;  /* 0x000054104c837816 */ /* 0x000fe40000000056 */
[----:B------:R1:W2:Y:S04]  /*2ef40*/  LDL.S16 R132, [R1+0x1ac] ;  /* 0x0001ac0001847983 */ /* 0x0002a80000100600 */
[----:B------:R1:W2:Y:S01]  /*2ef50*/  LDL.S16 R146, [R1+0x1e8] ;  /* 0x0001e80001927983 */ /* 0x0002a20000100600 */
[----:B----4-:R-:W-:Y:S05]  /*2ef60*/  @!P1 HADD2 R149, -R76.H0_H0, -RZ.H0_H0 ;  /* 0xa00000ff4c959230 */ /* 0x010fea0000000900 */
[----:B------:R-:W-:Y:S01]  /*2ef70*/  PRMT R58, R149, 0x7610, R58 ;  /* 0x00007610953a7816 */ /* 0x000fe2000000003a */
[----:B------:R-:W-:Y:S03]  /*2ef80*/  @!P1 STL.S16 [R1+0x1ec], R149 ;  /* 0x0001ec9501009387 */ /* 0x000fe60000100600 */
[----:B------:R-:W-:Y:S02]  /*2ef90*/  @!P1 PRMT R76, R58, 0x5410, RZ ;  /* 0x000054103a4c9816 */ /* 0x000fe400000000ff */
[----:B------:R-:W-:Y:S03]  /*2efa0*/  LOP3.LUT R58, R136, 0xffff, RZ, 0xc0, !PT ;  /* 0x0000ffff883a7812 */ /* 0x000fe600078ec0ff */
[----:B------:R-:W-:Y:S01]  /*2efb0*/  ST.E.U16 desc[UR4][R176.64+0x8e], R76 ;  /* 0x00008e4cb0007985 */ /* 0x000fe2000c101504 */
[----:B------:R-:W-:Y:S04]  /*2efc0*/  SHF.R.U32.HI R58, RZ, 0x8, R58 ;  /* 0x00000008ff3a7819 */ /* 0x000fe8000001163a */
[----:B------:R-:W-:Y:S01]  /*2efd0*/  LOP3.LUT R58, R58, 0xffff, RZ, 0xc0, !PT ;  /* 0x0000ffff3a3a7812 */ /* 0x000fe200078ec0ff */
[----:B---3--:R-:W-:Y:S03]  /*2efe0*/  @!P0 HADD2 R148, -R94.H0_H0, -RZ.H0_H0 ;  /* 0xa00000ff5e948230 */ /* 0x008fe60000000900 */
[C---:B------:R-:W-:Y:S02]  /*2eff0*/  ISETP.GE.U32.AND P1, PT, R199.reuse, R58, PT ;  /* 0x0000003ac700720c */ /* 0x040fe40003f26070 */
[----:B------:R-:W-:Y:S01]  /*2f000*/  PRMT R140, R148, 0x7610, R140 ;  /* 0x00007610948c7816 */ /* 0x000fe2000000008c */
[----:B------:R-:W-:Y:S04]  /*2f010*/  @!P0 STL.S16 [R1+0x210], R148 ;  /* 0x0002109401008387 */ /* 0x000fe80000100600 */
[----:B------:R1:W3:Y:S04]  /*2f020*/  LDL.S16 R67, [R1+0x1c8] ;  /* 0x0001c80001437983 */ /* 0x0002e80000100600 */
[----:B------:R-:W4:Y:S04]  /*2f030*/  LDL.LU R150, [R1+0x48] ;  /* 0x0000480001967983 */ /* 0x000f280000300800 */
[----:B------:R-:W4:Y:S01]  /*2f040*/  LDL.LU R155, [R1+0x44] ;  /* 0x00004400019b7983 */ /* 0x000f220000300800 */
[----:B--2---:R-:W-:Y:S05]  /*2f050*/  @!P1 HADD2 R138, -R86.H0_H0, -RZ.H0_H0 ;  /* 0xa00000ff568a9230 */ /* 0x004fea0000000900 */
[----:B------:R-:W-:Y:S01]  /*2f060*/  PRMT R58, R138, 0x7610, R58 ;  /* 0x000076108a3a7816 */ /* 0x000fe2000000003a */
[----:B------:R2:W-:Y:S03]  /*2f070*/  @!P1 STL.S16 [R1+0x224], R138 ;  /* 0x0002248a01009387 */ /* 0x0005e60000100600 */
[----:B------:R-:W-:Y:S02]  /*2f080*/  @!P1 PRMT R86, R58, 0x5410, RZ ;  /* 0x000054103a569816 */ /* 0x000fe400000000ff */
[--C-:B------:R-:W-:Y:S02]  /*2f090*/  SHF.R.U32.HI R58, RZ, 0x10, R136.reuse ;  /* 0x00000010ff3a7819 */ /* 0x100fe40000011688 */
[----:B------:R-:W-:Y:S01]  /*2f0a0*/  SHF.R.U32.HI R136, RZ, 0x18, R136 ;  /* 0x00000018ff887819 */ /* 0x000fe20000011688 */
[----:B------:R-:W-:Y:S01]  /*2f0b0*/  ST.E.U16 desc[UR4][R176.64+0x90], R86 ;  /* 0x00009056b0007985 */ /* 0x000fe2000c101504 */
[----:B------:R-:W-:Y:S02]  /*2f0c0*/  LOP3.LUT R58, R58, 0xff, RZ, 0xc0, !PT ;  /* 0x000000ff3a3a7812 */ /* 0x000fe400078ec0ff */
[C---:B------:R-:W-:Y:S02]  /*2f0d0*/  ISETP.GE.U32.AND P1, PT, R199.reuse, R136, PT ;  /* 0x00000088c700720c */ /* 0x040fe40003f26070 */
[----:B------:R-:W-:Y:S11]  /*2f0e0*/  ISETP.GE.U32.AND P3, PT, R199, R58, PT ;  /* 0x0000003ac700720c */ /* 0x000ff60003f66070 */
[----:B------:R-:W-:Y:S01]  /*2f0f0*/  @!P1 HADD2 R146, -R87.H0_H0, -RZ.H0_H0 ;  /* 0xa00000ff57929230 */ /* 0x000fe20000000900 */
[----:B--2---:R1:W2:Y:S01]  /*2f100*/  LDL.S16 R138, [R1+0x17c] ;  /* 0x00017c00018a7983 */ /* 0x0042a20000100600 */
[----:B------:R-:W-:Y:S03]  /*2f110*/  @!P3 HADD2 R132, -R88.H0_H0, -RZ.H0_H0 ;  /* 0xa00000ff5884b230 */ /* 0x000fe60000000900 */
[----:B------:R-:W-:Y:S02]  /*2f120*/  PRMT R139, R146, 0x7610, R139 ;  /* 0x00007610928b7816 */ /* 0x000fe4000000008b */
[----:B------:R-:W-:Y:S01]  /*2f130*/  PRMT R147, R132, 0x7610, R147 ;  /* 0x0000761084937816 */ /* 0x000fe20000000093 */
[----:B------:R1:W-:Y:S04]  /*2f140*/  @!P3 STL.S16 [R1+0x1ac], R132 ;  /* 0x0001ac840100b387 */ /* 0x0003e80000100600 */
[----:B------:R4:W-:Y:S01]  /*2f150*/  @!P1 STL.S16 [R1+0x1e8], R146 ;  /* 0x0001e89201009387 */ /* 0x0009e20000100600 */
[----:B-1----:R-:W-:Y:S02]  /*2f160*/  PRMT R132, R88, 0x5410, R87 ;  /* 0x0000541058847816 */ /* 0x002fe40000000057 */
[----:B------:R-:W-:Y:S02]  /*2f170*/  @!P3 PRMT R88, R147, 0x5410, RZ ;  /* 0x000054109358b816 */ /* 0x000fe400000000ff */
[----:B------:R-:W-:Y:S01]  /*2f180*/  @!P1 PRMT R87, R139, 0x5410, RZ ;  /* 0x000054108b579816 */ /* 0x000fe200000000ff */
[----:B------:R1:W2:Y:S01]  /*2f190*/  LDL.S16 R147, [R1+0x1c4] ;  /* 0x0001c40001937983 */ /* 0x0002a20000100600 */
[----:B------:R-:W-:Y:S02]  /*2f1a0*/  ISETP.GE.U32.AND P1, PT, R199, R141, PT ;  /* 0x0000008dc700720c */ /* 0x000fe40003f26070 */
[----:B------:R-:W-:Y:S01]  /*2f1b0*/  PRMT R139, R94, 0x5410, R93 ;  /* 0x000054105e8b7816 */ /* 0x000fe2000000005d */
[----:B------:R-:W-:Y:S01]  /*2f1c0*/  ST.E.U16 desc[UR4][R178.64+0x92], R87 ;  /* 0x00009257b2007985 */ /* 0x000fe2000c101504 */
[----:B------:R-:W-:Y:S02]  /*2f1d0*/  @!P0 PRMT R94, R140, 0x5410, RZ ;  /* 0x000054108c5e8816 */ /* 0x000fe400000000ff */
[C---:B------:R-:W-:Y:S01]  /*2f1e0*/  LOP3.LUT P0, RZ, R201.reuse, 0x20000, RZ, 0xc0, !PT ;  /* 0x00020000c9ff7812 */ /* 0x040fe2000780c0ff */
[----:B------:R-:W-:Y:S01]  /*2f1f0*/  ST.E.U16 desc[UR4][R178.64+0x90], R88 ;  /* 0x00009058b2007985 */ /* 0x000fe2000c101504 */
[----:B------:R-:W-:Y:S03]  /*2f200*/  LOP3.LUT P3, RZ, R201, 0x40000, RZ, 0xc0, !PT ;  /* 0x00040000c9ff7812 */ /* 0x000fe6000786c0ff */
[----:B------:R-:W-:Y:S01]  /*2f210*/  ST.E.U16 desc[UR4][R174.64+0xa0], R94 ;  /* 0x0000a05eae007985 */ /* 0x000fe2000c101504 */
[----:B---3--:R-:W-:Y:S01]  /*2f220*/  @!P4 HADD2 R67, -R93.H0_H0, -RZ.H0_H0 ;  /* 0xa00000ff5d43c230 */ /* 0x008fe20000000900 */
[----:B----4-:R3:W-:Y:S04]  /*2f230*/  MUFU.EX2 R238, R150 ;  /* 0x0000009600ee7308 */ /* 0x0107e80000000800 */
[----:B------:R-:W-:Y:S01]  /*2f240*/  PRMT R58, R67, 0x7610, R58 ;  /* 0x00007610433a7816 */ /* 0x000fe2000000003a */
[----:B------:R4:W-:Y:S03]  /*2f250*/  @!P4 STL.S16 [R1+0x1c8], R67 ;  /* 0x0001c8430100c387 */ /* 0x0009e60000100600 */
[----:B------:R-:W-:Y:S01]  /*2f260*/  @!P4 PRMT R93, R58, 0x5410, RZ ;  /* 0x000054103a5dc816 */ /* 0x000fe200000000ff */
[----:B------:R-:W2:Y:S01]  /*2f270*/  LDL.LU R215, [R1+0x470] ;  /* 0x0004700001d77983 */ /* 0x000ea20000300800 */
[----:B------:R-:W-:Y:S01]  /*2f280*/  LOP3.LUT P4, RZ, R201, 0x10000, RZ, 0xc0, !PT ;  /* 0x00010000c9ff7812 */ /* 0x000fe2000788c0ff */
[----:B------:R-:W1:Y:S02]  /*2f290*/  MUFU.EX2 R243, R155 ;  /* 0x0000009b00f37308 */ /* 0x000e640000000800 */
[----:B------:R2:W2:Y:S04]  /*2f2a0*/  LDL.S16 R141, [R1+0x14c] ;  /* 0x00014c00018d7983 */ /* 0x0004a80000100600 */
[----:B------:R2:W2:Y:S04]  /*2f2b0*/  LDL.S16 R146, [R1+0x148] ;  /* 0x0001480001927983 */ /* 0x0004a80000100600 */
[----:B---3--:R-:W3:Y:S04]  /*2f2c0*/  LDL.LU R150, [R1+0x64] ;  /* 0x0000640001967983 */ /* 0x008ee80000300800 */
[----:B------:R-:W-:Y:S01]  /*2f2d0*/  ST.E.U16 desc[UR4][R174.64+0xa2], R93 ;  /* 0x0000a25dae007985 */ /* 0x000fe2000c101504 */
[----:B-1----:R-:W-:Y:S01]  /*2f2e0*/  F2FP.F16.F32.PACK_AB R68, R243, R238 ;  /* 0x000000eef344723e */ /* 0x002fe200000000ff */
[----:B----4-:R-:W-:Y:S03]  /*2f2f0*/  IMAD.WIDE.U32 R66, R91, -0x2daee0ad, RZ ;  /* 0xd2511f535b427825 */ /* 0x010fe600078e00ff */
[C---:B------:R-:W-:Y:S02]  /*2f300*/  PRMT R73, R68.reuse, 0x7610, R73 ;  /* 0x0000761044497816 */ /* 0x040fe40000000049 */
[----:B------:R-:W-:Y:S02]  /*2f310*/  PRMT R91, R68, 0x7632, R91 ;  /* 0x00007632445b7816 */ /* 0x000fe4000000005b */
[----:B------:R-:W-:Y:S04]  /*2f320*/  LOP3.LUT R58, R67, R231, R142, 0x96, !PT ;  /* 0x000000e7433a7212 */ /* 0x000fe800078e968e */
[----:B------:R-:W-:Y:S01]  /*2f330*/  LOP3.LUT R69, R58, 0xff, RZ, 0xc0, !PT ;  /* 0x000000ff3a457812 */ /* 0x000fe200078ec0ff */
[----:B--2---:R-:W-:Y:S05]  /*2f340*/  @!P6 HADD2 R138, -R73.H0_H0, -RZ.H0_H0 ;  /* 0xa00000ff498ae230 */ /* 0x004fea0000000900 */
[----:B------:R-:W-:Y:S01]  /*2f350*/  PRMT R68, R138, 0x7610, R68 ;  /* 0x000076108a447816 */ /* 0x000fe20000000044 */
[----:B------:R1:W-:Y:S04]  /*2f360*/  @!P6 STL.S16 [R1+0x17c], R138 ;  /* 0x00017c8a0100e387 */ /* 0x0003e80000100600 */
[----:B------:R-:W2:Y:S04]  /*2f370*/  LDL.LU R155, [R1+0x68] ;  /* 0x00006800019b7983 */ /* 0x000ea80000300800 */
[----:B------:R4:W4:Y:S01]  /*2f380*/  LDL.S16 R140, [R1+0x144] ;  /* 0x00014400018c7983 */ /* 0x0009220000100600 */
[----:B-1----:R-:W-:Y:S02]  /*2f390*/  PRMT R138, R73, 0x5410, R91 ;  /* 0x00005410498a7816 */ /* 0x002fe4000000005b */
[----:B------:R-:W-:Y:S02]  /*2f3a0*/  @!P6 PRMT R73, R68, 0x5410, RZ ;  /* 0x000054104449e816 */ /* 0x000fe400000000ff */
[----:B------:R-:W-:Y:S01]  /*2f3b0*/  LOP3.LUT R68, R58, 0xffff, RZ, 0xc0, !PT ;  /* 0x0000ffff3a447812 */ /* 0x000fe200078ec0ff */
[----:B------:R-:W-:Y:S02]  /*2f3c0*/  @!P0 HADD2 R147, -R91.H0_H0, -RZ.H0_H0 ;  /* 0xa00000ff5b938230 */ /* 0x000fe40000000900 */
[----:B------:R-:W-:Y:S01]  /*2f3d0*/  ST.E.U16 desc[UR4][R172.64+0xa0], R73 ;  /* 0x0000a049ac007985 */ /* 0x000fe2000c101504 */
[----:B------:R-:W-:Y:S02]  /*2f3e0*/  SHF.R.U32.HI R68, RZ, 0x8, R68 ;  /* 0x00000008ff447819 */ /* 0x000fe40000011644 */
[----:B------:R-:W-:Y:S01]  /*2f3f0*/  PRMT R142, R147, 0x7610, R142 ;  /* 0x00007610938e7816 */ /* 0x000fe2000000008e */
[----:B------:R1:W-:Y:S01]  /*2f400*/  @!P0 STL.S16 [R1+0x1c4], R147 ;  /* 0x0001c49301008387 */ /* 0x0003e20000100600 */
[----:B------:R-:W-:Y:S02]  /*2f410*/  LOP3.LUT R68, R68, 0xffff, RZ, 0xc0, !PT ;  /* 0x0000ffff44447812 */ /* 0x000fe400078ec0ff */
[----:B------:R-:W-:Y:S02]  /*2f420*/  @!P0 PRMT R91, R142, 0x5410, RZ ;  /* 0x000054108e5b8816 */ /* 0x000fe400000000ff */
[C---:B------:R-:W-:Y:S01]  /*2f430*/  ISETP.GE.U32.AND P0, PT, R199.reuse, R69, PT ;  /* 0x00000045c700720c */ /* 0x040fe20003f06070 */
[----:B------:R2:W4:Y:S01]  /*2f440*/  LDL.S16 R142, [R1+0x140] ;  /* 0x00014000018e7983 */ /* 0x0005220000100600 */
[----:B------:R-:W-:Y:S02]  /*2f450*/  ISETP.GE.U32.AND P6, PT, R199, R68, PT ;  /* 0x00000044c700720c */ /* 0x000fe40003fc6070 */
[--C-:B------:R-:W-:Y:S01]  /*2f460*/  SHF.R.U32.HI R68, RZ, 0x10, R58.reuse ;  /* 0x00000010ff447819 */ /* 0x100fe2000001163a */
[----:B------:R-:W-:Y:S01]  /*2f470*/  ST.E.U16 desc[UR4][R172.64+0xa2], R91 ;  /* 0x0000a25bac007985 */ /* 0x000fe2000c101504 */
[----:B------:R-:W-:Y:S02]  /*2f480*/  SHF.R.U32.HI R58, RZ, 0x18, R58 ;  /* 0x00000018ff3a7819 */ /* 0x000fe4000001163a */
[----:B------:R-:W-:Y:S02]  /*2f490*/  LOP3.LUT R68, R68, 0xff, RZ, 0xc0, !PT ;  /* 0x000000ff44447812 */ /* 0x000fe400078ec0ff */
[----:B-1----:R-:W-:Y:S01]  /*2f4a0*/  LOP3.LUT R147, R205, R61, RZ, 0x3c, !PT ;  /* 0x0000003dcd937212 */ /* 0x002fe200078e3cff */
[----:B------:R-:W-:Y:S02]  /*2f4b0*/  MUFU.EX2 R247, R215 ;  /* 0x000000d700f77308 */ /* 0x000fe40000000800 */
[----:B------:R-:W-:Y:S02]  /*2f4c0*/  @!P0 HADD2 R141, -R71.H0_H0, -RZ.H0_H0 ;  /* 0xa00000ff478d8230 */ /* 0x000fe40000000900 */
[----:B------:R-:W-:Y:S03]  /*2f4d0*/  @!P6 HADD2 R146, -R74.H0_H0, -RZ.H0_H0 ;  /* 0xa00000ff4a92e230 */ /* 0x000fe60000000900 */
[----:B------:R-:W-:Y:S01]  /*2f4e0*/  PRMT R135, R141, 0x7610, R135 ;  /* 0x000076108d877816 */ /* 0x000fe20000000087 */
[----:B------:R1:W-:Y:S02]  /*2f4f0*/  @!P0 STL.S16 [R1+0x14c], R141 ;  /* 0x00014c8d01008387 */ /* 0x0003e40000100600 */
[----:B---3--:R-:W-:Y:S01]  /*2f500*/  MUFU.EX2 R162, R150 ;  /* 0x0000009600a27308 */ /* 0x008fe20000000800 */
[----:B------:R-:W-:Y:S02]  /*2f510*/  PRMT R145, R146, 0x7610, R145 ;  /* 0x0000761092917816 */ /* 0x000fe40000000091 */
[----:B-1----:R-:W-:Y:S02]  /*2f520*/  PRMT R141, R71, 0x5410, R74 ;  /* 0x00005410478d7816 */ /* 0x002fe4000000004a */
[----:B------:R-:W-:Y:S02]  /*2f530*/  @!P0 PRMT R71, R135, 0x5410, RZ ;  /* 0x0000541087478816 */ /* 0x000fe400000000ff */
[----:B------:R-:W-:Y:S01]  /*2f540*/  ISETP.GE.U32.AND P0, PT, R199, R68, PT ;  /* 0x00000044c700720c */ /* 0x000fe20003f06070 */
[----:B------:R3:W3:Y:S01]  /*2f550*/  LDL.S16 R135, [R1+0x178] ;  /* 0x0001780001877983 */ /* 0x0006e20000100600 */
[----:B------:R-:W-:Y:S03]  /*2f560*/  @!P6 PRMT R74, R145, 0x5410, RZ ;  /* 0x00005410914ae816 */ /* 0x000fe600000000ff */
[----:B------:R-:W-:Y:S01]  /*2f570*/  @!P6 STL.S16 [R1+0x148], R146 ;  /* 0x000148920100e387 */ /* 0x000fe20000100600 */
[----:B------:R-:W-:Y:S02]  /*2f580*/  ISETP.GE.U32.AND P6, PT, R199, R58, PT ;  /* 0x0000003ac700720c */ /* 0x000fe40003fc6070 */
[----:B------:R-:W-:Y:S01]  /*2f590*/  LOP3.LUT R58, R66, 0xff, RZ, 0xc0, !PT ;  /* 0x000000ff423a7812 */ /* 0x000fe200078ec0ff */
[----:B------:R1:W3:Y:S04]  /*2f5a0*/  LDL.S16 R62, [R1+0x174] ;  /* 0x00017400013e7983 */ /* 0x0002e80000100600 */
[----:B------:R-:W-:Y:S04]  /*2f5b0*/  ST.E.U16 desc[UR4][R176.64+0x9e], R71 ;  /* 0x00009e47b0007985 */ /* 0x000fe8000c101504 */
[----:B------:R-:W-:Y:S01]  /*2f5c0*/  ST.E.U16 desc[UR4][R176.64+0xa0], R74 ;  /* 0x0000a04ab0007985 */ /* 0x000fe2000c101504 */
[----:B--2---:R-:W2:Y:S01]  /*2f5d0*/  MUFU.EX2 R239, R155 ;  /* 0x0000009b00ef7308 */ /* 0x004ea20000000800 */
[----:B----4-:R-:W-:Y:S05]  /*2f5e0*/  @!P0 HADD2 R140, -R72.H0_H0, -RZ.H0_H0 ;  /* 0xa00000ff488c8230 */ /* 0x010fea0000000900 */
[----:B------:R-:W-:Y:S01]  /*2f5f0*/  PRMT R143, R140, 0x7610, R143 ;  /* 0x000076108c8f7816 */ /* 0x000fe2000000008f */
[----:B------:R4:W-:Y:S01]  /*2f600*/  @!P0 STL.S16 [R1+0x144], R140 ;  /* 0x0001448c01008387 */ /* 0x0009e20000100600 */
[----:B--2---:R-:W-:Y:S01]  /*2f610*/  F2FP.F16.F32.PACK_AB R70, R239, R162 ;  /* 0x000000a2ef46723e */ /* 0x004fe200000000ff */
[----:B------:R-:W-:Y:S02]  /*2f620*/  IMAD.MOV.U32 R88, RZ, RZ, R239 ;  /* 0x000000ffff587224 */ /* 0x000fe400078e00ef */
[----:B------:R-:W-:Y:S01]  /*2f630*/  MUFU.EX2 R239, R210 ;  /* 0x000000d200ef7308 */ /* 0x000fe20000000800 */
[----:B------:R-:W-:Y:S02]  /*2f640*/  PRMT R69, R70, 0x7632, R69 ;  /* 0x0000763246457816 */ /* 0x000fe40000000045 */
[----:B----4-:R-:W-:Y:S02]  /*2f650*/  PRMT R140, R72, 0x5410, R75 ;  /* 0x00005410488c7816 */ /* 0x010fe4000000004b */
[----:B------:R-:W-:Y:S02]  /*2f660*/  @!P0 PRMT R72, R143, 0x5410, RZ ;  /* 0x000054108f488816 */ /* 0x000fe400000000ff */
[----:B------:R-:W-:Y:S01]  /*2f670*/  ISETP.GE.U32.AND P0, PT, R199, R58, PT ;  /* 0x0000003ac700720c */ /* 0x000fe20003f06070 */
[----:B------:R-:W-:Y:S01]  /*2f680*/  @!P6 HADD2 R142, -R75.H0_H0, -RZ.H0_H0 ;  /* 0xa00000ff4b8ee230 */ /* 0x000fe20000000900 */
[----:B------:R-:W-:Y:S01]  /*2f690*/  LOP3.LUT R58, R66, 0xffff, RZ, 0xc0, !PT ;  /* 0x0000ffff423a7812 */ /* 0x000fe200078ec0ff */
[----:B------:R-:W-:Y:S03]  /*2f6a0*/  ST.E.U16 desc[UR4][R178.64+0xa0], R72 ;  /* 0x0000a048b2007985 */ /* 0x000fe6000c101504 */
[----:B------:R-:W-:Y:S01]  /*2f6b0*/  SHF.R.U32.HI R58, RZ, 0x8, R58 ;  /* 0x00000008ff3a7819 */ /* 0x000fe2000001163a */
[----:B------:R-:W-:Y:S01]  /*2f6c0*/  @!P6 STL.S16 [R1+0x140], R142 ;  /* 0x0001408e0100e387 */ /* 0x000fe20000100600 */
[----:B------:R-:W-:Y:S02]  /*2f6d0*/  PRMT R137, R142, 0x7610, R137 ;  /* 0x000076108e897816 */ /* 0x000fe40000000089 */
[----:B------:R-:W-:Y:S01]  /*2f6e0*/  LOP3.LUT R58, R58, 0xffff, RZ, 0xc0, !PT ;  /* 0x0000ffff3a3a7812 */ /* 0x000fe200078ec0ff */
[----:B------:R-:W2:Y:S01]  /*2f6f0*/  LDL.LU R155, [R1+0x5c] ;  /* 0x00005c00019b7983 */ /* 0x000ea20000300800 */
[----:B------:R-:W-:Y:S02]  /*2f700*/  @!P6 PRMT R75, R137, 0x5410, RZ ;  /* 0x00005410894be816 */ /* 0x000fe400000000ff */
[----:B------:R-:W-:Y:S01]  /*2f710*/  ISETP.GE.U32.AND P6, PT, R199, R58, PT ;  /* 0x0000003ac700720c */ /* 0x000fe20003fc6070 */
[----:B------:R-:W4:Y:S01]  /*2f720*/  LDL.LU R154, [R1+0x6c] ;  /* 0x00006c00019a7983 */ /* 0x000f220000300800 */
[--C-:B------:R-:W-:Y:S02]  /*2f730*/  SHF.R.U32.HI R58, RZ, 0x18, R66.reuse ;  /* 0x00000018ff3a7819 */ /* 0x100fe40000011642 */
[----:B------:R-:W-:Y:S01]  /*2f740*/  SHF.R.U32.HI R66, RZ, 0x10, R66 ;  /* 0x00000010ff427819 */ /* 0x000fe20000011642 */
[----:B------:R-:W-:Y:S01]  /*2f750*/  ST.E.U16 desc[UR4][R178.64+0xa2], R75 ;  /* 0x0000a24bb2007985 */ /* 0x000fe2000c101504 */
[----:B---3--:R-:W-:Y:S05]  /*2f760*/  @!P3 HADD2 R135, -R70.H0_H0, -RZ.H0_H0 ;  /* 0xa00000ff4687b230 */ /* 0x008fea0000000900 */
[----:B------:R-:W-:Y:S01]  /*2f770*/  PRMT R63, R135, 0x7610, R63 ;  /* 0x00007610873f7816 */ /* 0x000fe2000000003f */
[----:B------:R3:W-:Y:S01]  /*2f780*/  @!P3 STL.S16 [R1+0x178], R135 ;  /* 0x000178870100b387 */ /* 0x0007e20000100600 */
[----:B------:R-:W-:Y:S05]  /*2f790*/  @!P5 HADD2 R62, -R69.H0_H0, -RZ.H0_H0 ;  /* 0xa00000ff453ed230 */ /* 0x000fea0000000900 */
[----:B------:R-:W-:Y:S01]  /*2f7a0*/  PRMT R136, R62, 0x7610, R136 ;  /* 0x000076103e887816 */ /* 0x000fe20000000088 */
[----:B------:R1:W-:Y:S04]  /*2f7b0*/  @!P5 STL.S16 [R1+0x174], R62 ;  /* 0x0001743e0100d387 */ /* 0x0003e80000100600 */
[----:B------:R2:W4:Y:S04]  /*2f7c0*/  LDL.S16 R80, [R1+0x170] ;  /* 0x0001700001507983 */ /* 0x0005280000100600 */
[----:B------:R2:W4:Y:S01]  /*2f7d0*/  LDL.S16 R137, [R1+0x16c] ;  /* 0x00016c0001897983 */ /* 0x0005220000100600 */
[----:B---3--:R-:W-:Y:S02]  /*2f7e0*/  PRMT R135, R70, 0x5410, R69 ;  /* 0x0000541046877816 */ /* 0x008fe40000000045 */
[----:B------:R-:W-:Y:S02]  /*2f7f0*/  @!P3 PRMT R70, R63, 0x5410, RZ ;  /* 0x000054103f46b816 */ /* 0x000fe400000000ff */
[----:B------:R-:W-:Y:S02]  /*2f800*/  ISETP.GE.U32.AND P3, PT, R199, R58, PT ;  /* 0x0000003ac700720c */ /* 0x000fe40003f66070 */
[----:B------:R-:W-:Y:S01]  /*2f810*/  LOP3.LUT R58, R66, 0xff, RZ, 0xc0, !PT ;  /* 0x000000ff423a7812 */ /* 0x000fe200078ec0ff */
[----:B------:R-:W-:Y:S01]  /*2f820*/  ST.E.U16 desc[UR4][R174.64+0xb0], R70 ;  /* 0x0000b046ae007985 */ /* 0x000fe2000c101504 */
[-C--:B-1----:R-:W-:Y:S02]  /*2f830*/  LOP3.LUT R62, R147, R223.reuse, RZ, 0x3c, !PT ;  /* 0x000000df933e7212 */ /* 0x082fe400078e3cff */
[----:B------:R-:W-:Y:S02]  /*2f840*/  @!P5 PRMT R69, R136, 0x5410, RZ ;  /* 0x000054108845d816 */ /* 0x000fe400000000ff */
[----:B------:R-:W-:Y:S01]  /*2f850*/  ISETP.GE.U32.AND P5, PT, R199, R58, PT ;  /* 0x0000003ac700720c */ /* 0x000fe20003fa6070 */
[----:B------:R-:W-:Y:S01]  /*2f860*/  IMAD.WIDE.U32 R62, R62, -0x326172a9, RZ ;  /* 0xcd9e8d573e3e7825 */ /* 0x000fe200078e00ff */
[----:B------:R-:W-:Y:S01]  /*2f870*/  F2FP.F16.F32.PACK_AB R66, R186, R248 ;  /* 0x000000f8ba42723e */ /* 0x000fe200000000ff */
[----:B------:R-:W-:Y:S01]  /*2f880*/  ST.E.U16 desc[UR4][R174.64+0xb2], R69 ;  /* 0x0000b245ae007985 */ /* 0x000fe2000c101504 */
[----:B------:R-:W-:Y:S01]  /*2f890*/  LOP3.LUT R147, R147, R223, RZ, 0x3c, !PT ;  /* 0x000000df93937212 */ /* 0x000fe200078e3cff */
[----:B------:R-:W-:Y:S01]  /*2f8a0*/  MUFU.EX2 R248, R168 ;  /* 0x000000a800f87308 */ /* 0x000fe20000000800 */
[----:B------:R-:W-:Y:S02]  /*2f8b0*/  LOP3.LUT R58, R63, R224, R196, 0x96, !PT ;  /* 0x000000e03f3a7212 */ /* 0x000fe400078e96c4 */
[-CC-:B------:R-:W-:Y:S02]  /*2f8c0*/  LOP3.LUT R60, R217, R221.reuse, R62.reuse, 0x96, !PT ;  /* 0x000000ddd93c7212 */ /* 0x180fe400078e963e */
[----:B------:R-:W-:Y:S01]  /*2f8d0*/  PRMT R65, R66, 0x7632, R65 ;  /* 0x0000763242417816 */ /* 0x000fe20000000041 */
[----:B------:R-:W-:Y:S01]  /*2f8e0*/  IMAD.WIDE.U32 R58, R58, -0x2daee0ad, RZ ;  /* 0xd2511f533a3a7825 */ /* 0x000fe200078e00ff */
[----:B------:R-:W-:Y:S03]  /*2f8f0*/  LOP3.LUT R62, R181, R221, R62, 0x96, !PT ;  /* 0x000000ddb53e7212 */ /* 0x000fe600078e963e */
        /* <DEDUP_REMOVED lines=9> */
[----:B------:R-:W-:Y:S05]  /*2f990*/  IMAD.WIDE.U32 R58, R58, -0x2daee0ad, RZ ;  /* 0xd2511f533a3a7825 */ /* 0x000fea00078e00ff */
[----:B------:R-:W-:Y:S01]  /*2f9a0*/  LOP3.LUT R51, R59, R227, R52, 0x96, !PT ;  /* 0x000000e33b337212 */ /* 0x000fe200078e9634 */
[----:B------:R-:W-:Y:S05]  /*2f9b0*/  IMAD.WIDE.U32 R52, R53, -0x326172a9, RZ ;  /* 0xcd9e8d5735347825 */ /* 0x000fea00078e00ff */
[----:B------:R-:W-:Y:S01]  /*2f9c0*/  LOP3.LUT R53, R53, R228, R50, 0x96, !PT ;  /* 0x000000e435357212 */ /* 0x000fe200078e9632 */
[----:B--2---:R1:W-:Y:S01]  /*2f9d0*/  MUFU.EX2 R161, R155 ;  /* 0x0000009b00a17308 */ /* 0x0043e20000000800 */
[----:B------:R-:W-:Y:S05]  /*2f9e0*/  IMAD.WIDE.U32 R50, R51, -0x326172a9, RZ ;  /* 0xcd9e8d5733327825 */ /* 0x000fea00078e00ff */
[----:B------:R-:W-:Y:S02]  /*2f9f0*/  LOP3.LUT R49, R51, R233, R52, 0x96, !PT ;  /* 0x000000e933317212 */ /* 0x000fe400078e9634 */
[----:B------:R-:W-:Y:S02]  /*2fa00*/  SHF.R.U32.HI R149, RZ, 0x18, R50 ;  /* 0x00000018ff957819 */ /* 0x000fe40000011632 */
[----:B----4-:R-:W2:Y:S01]  /*2fa10*/  MUFU.EX2 R241, R154 ;  /* 0x0000009a00f17308 */ /* 0x010ea20000000800 */
[----:B------:R-:W-:Y:S02]  /*2fa20*/  LOP3.LUT R48, R49, 0xff, RZ, 0xc0, !PT ;  /* 0x000000ff31307812 */ /* 0x000fe400078ec0ff */
[----:B------:R-:W-:Y:S01]  /*2fa30*/  SHF.R.U32.HI R0, RZ, 0x18, R49 ;  /* 0x00000018ff007819 */ /* 0x000fe20000011631 */
[----:B-1----:R-:W3:Y:S04]  /*2fa40*/  LDL.LU R155, [R1+0x98] ;  /* 0x00009800019b7983 */ /* 0x002ee80000300800 */
[----:B------:R-:W4:Y:S04]  /*2fa50*/  LDL.LU R194, [R1+0x46c] ;  /* 0x00046c0001c27983 */ /* 0x000f280000300800 */
[----:B------:R-:W4:Y:S01]  /*2fa60*/  LDL.LU R206, [R1+0x468] ;  /* 0x0004680001ce7983 */ /* 0x000f220000300800 */
[----:B--2---:R-:W-:Y:S03]  /*2fa70*/  F2FP.F16.F32.PACK_AB R68, R241, R161 ;  /* 0x000000a1f144723e */ /* 0x004fe600000000ff */
[----:B------:R-:W2:Y:S01]  /*2fa80*/  LDL.LU R154, [R1+0x9c] ;  /* 0x00009c00019a7983 */ /* 0x000ea20000300800 */
[----:B------:R-:W-:Y:S03]  /*2fa90*/  PRMT R67, R68, 0x7632, R67 ;  /* 0x0000763244437816 */ /* 0x000fe60000000043 */
[----:B------:R1:W2:Y:S04]  /*2faa0*/  LDL.S16 R136, [R1+0x13c] ;  /* 0x00013c0001887983 */ /* 0x0002a80000100600 */
[----:B------:R-:W2:Y:S01]  /*2fab0*/  LDL.LU R207, [R1+0x464] ;  /* 0x0004640001cf7983 */ /* 0x000ea20000300800 */
[----:B------:R-:W-:Y:S02]  /*2fac0*/  @!P2 HADD2 R80, -R68.H0_H0, -RZ.H0_H0 ;  /* 0xa00000ff4450a230 */ /* 0x000fe40000000900 */
[----:B------:R-:W-:Y:S03]  /*2fad0*/  @!P1 HADD2 R137, -R67.H0_H0, -RZ.H0_H0 ;  /* 0xa00000ff43899230 */ /* 0x000fe60000000900 */
[----:B------:R-:W-:Y:S01]  /*2fae0*/  PRMT R52, R80, 0x7610, R52 ;  /* 0x0000761050347816 */ /* 0x000fe20000000034 */
[----:B------:R1:W-:Y:S01]  /*2faf0*/  @!P2 STL.S16 [R1+0x170], R80 ;  /* 0x000170500100a387 */ /* 0x0003e20000100600 */
[----:B------:R-:W-:Y:S03]  /*2fb00*/  PRMT R59, R137, 0x7610, R59 ;  /* 0x00007610893b7816 */ /* 0x000fe6000000003b */
[----:B------:R-:W2:Y:S04]  /*2fb10*/  LDL.LU R214, [R1+0x460] ;  /* 0x0004600001d67983 */ /* 0x000ea80000300800 */
[----:B------:R2:W2:Y:S01]  /*2fb20*/  LDL.S16 R60, [R1+0x138] ;  /* 0x00013800013c7983 */ /* 0x0004a20000100600 */
[----:B-1----:R-:W-:Y:S02]  /*2fb30*/  PRMT R80, R68, 0x5410, R67 ;  /* 0x0000541044507816 */ /* 0x002fe40000000043 */
[----:B------:R-:W-:Y:S02]  /*2fb40*/  @!P2 PRMT R68, R52, 0x5410, RZ ;  /* 0x000054103444a816 */ /* 0x000fe400000000ff */
[----:B------:R-:W-:Y:S01]  /*2fb50*/  @!P1 PRMT R67, R59, 0x5410, RZ ;  /* 0x000054103b439816 */ /* 0x000fe200000000ff */
[----:B------:R1:W2:Y:S01]  /*2fb60*/  LDL.S16 R52, [R1+0x134] ;  /* 0x0001340001347983 */ /* 0x0002a20000100600 */
[----:B------:R-:W-:Y:S02]  /*2fb70*/  ISETP.GE.U32.AND P2, PT, R199, R48, PT ;  /* 0x00000030c700720c */ /* 0x000fe40003f46070 */
[----:B------:R-:W-:Y:S01]  /*2fb80*/  LOP3.LUT R48, R49, 0xffff, RZ, 0xc0, !PT ;  /* 0x0000ffff31307812 */ /* 0x000fe200078ec0ff */
[----:B------:R1:W-:Y:S01]  /*2fb90*/  @!P1 STL.S16 [R1+0x16c], R137 ;  /* 0x00016c8901009387 */ /* 0x0003e20000100600 */
[----:B------:R-:W-:Y:S02]  /*2fba0*/  SHF.R.U32.HI R49, RZ, 0x10, R49 ;  /* 0x00000010ff317819 */ /* 0x000fe40000011631 */
[----:B------:R-:W-:Y:S01]  /*2fbb0*/  SHF.R.U32.HI R47, RZ, 0x8, R48 ;  /* 0x00000008ff2f7819 */ /* 0x000fe20000011630 */
[----:B------:R2:W2:Y:S01]  /*2fbc0*/  LDL.S16 R59, [R1+0x1a8] ;  /* 0x0001a800013b7983 */ /* 0x0004a20000100600 */
[----:B------:R-:W-:Y:S02]  /*2fbd0*/  LOP3.LUT R49, R49, 0xff, RZ, 0xc0, !PT ;  /* 0x000000ff31317812 */ /* 0x000fe400078ec0ff */
[----:B------:R-:W-:Y:S01]  /*2fbe0*/  LOP3.LUT R47, R47, 0xffff, RZ, 0xc0, !PT ;  /* 0x0000ffff2f2f7812 */ /* 0x000fe200078ec0ff */
[----:B------:R-:W-:Y:S03]  /*2fbf0*/  ST.E.U16 desc[UR4][R172.64+0xb0], R68 ;  /* 0x0000b044ac007985 */ /* 0x000fe6000c101504 */
[C---:B------:R-:W-:Y:S01]  /*2fc00*/  ISETP.GE.U32.AND P1, PT, R199.reuse, R47, PT ;  /* 0x0000002fc700720c */ /* 0x040fe20003f26070 */
[----:B------:R-:W-:Y:S01]  /*2fc10*/  ST.E.U16 desc[UR4][R172.64+0xb2], R67 ;  /* 0x0000b243ac007985 */ /* 0x000fe2000c101504 */
[----:B-1----:R-:W-:Y:S01]  /*2fc20*/  PRMT R137, R66, 0x5410, R65 ;  /* 0x0000541042897816 */ /* 0x002fe20000000041 */
[----:B---3--:R-:W-:Y:S10]  /*2fc30*/  MUFU.EX2 R202, R155 ;  /* 0x0000009b00ca7308 */ /* 0x008ff40000000800 */
[----:B----4-:R-:W1:Y:S01]  /*2fc40*/  MUFU.EX2 R194, R194 ;  /* 0x000000c200c27308 */ /* 0x010e620000000800 */
[----:B--2---:R-:W-:Y:S09]  /*2fc50*/  @!P0 HADD2 R136, -R66.H0_H0, -RZ.H0_H0 ;  /* 0xa00000ff42888230 */ /* 0x004ff20000000900 */
[----:B------:R-:W2:Y:S01]  /*2fc60*/  MUFU.EX2 R219, R154 ;  /* 0x0000009a00db7308 */ /* 0x000ea20000000800 */
[----:B------:R-:W-:Y:S01]  /*2fc70*/  PRMT R56, R136, 0x7610, R56 ;  /* 0x0000761088387816 */ /* 0x000fe20000000038 */
[----:B------:R3:W-:Y:S03]  /*2fc80*/  @!P0 STL.S16 [R1+0x13c], R136 ;  /* 0x00013c8801008387 */ /* 0x0007e60000100600 */
[----:B------:R-:W-:Y:S01]  /*2fc90*/  @!P0 PRMT R66, R56, 0x5410, RZ ;  /* 0x0000541038428816 */ /* 0x000fe200000000ff */
[----:B------:R4:W4:Y:S01]  /*2fca0*/  LDL.S16 R143, [R1+0x20c] ;  /* 0x00020c00018f7983 */ /* 0x0009220000100600 */
[----:B------:R-:W-:Y:S02]  /*2fcb0*/  ISETP.GE.U32.AND P0, PT, R199, R0, PT ;  /* 0x00000000c700720c */ /* 0x000fe40003f06070 */
[----:B-1----:R-:W-:Y:S01]  /*2fcc0*/  F2FP.F16.F32.PACK_AB R61, R247, R194 ;  /* 0x000000c2f73d723e */ /* 0x002fe200000000ff */
[----:B------:R1:W4:Y:S03]  /*2fcd0*/  LDL.S16 R142, [R1+0x208] ;  /* 0x00020800018e7983 */ /* 0x0003260000100600 */
[----:B------:R-:W-:Y:S01]  /*2fce0*/  PRMT R64, R61, 0x7632, R64 ;  /* 0x000076323d407816 */ /* 0x000fe20000000040 */
[----:B------:R1:W4:Y:S01]  /*2fcf0*/  LDL.S16 R56, [R1+0x204] ;  /* 0x0002040001387983 */ /* 0x0003220000100600 */
[----:B--2---:R-:W-:Y:S03]  /*2fd00*/  F2FP.F16.F32.PACK_AB R2, R219, R202 ;  /* 0x000000cadb02723e */ /* 0x004fe600000000ff */
[----:B------:R-:W-:Y:S01]  /*2fd10*/  ST.E.U16 desc[UR4][R176.64+0xae], R66 ;  /* 0x0000ae42b0007985 */ /* 0x000fe2000c101504 */
[----:B---3--:R-:W-:Y:S01]  /*2fd20*/  PRMT R136, R40, 0x5410, R3 ;  /* 0x0000541028887816 */ /* 0x008fe20000000003 */
[----:B------:R-:W-:Y:S05]  /*2fd30*/  @!P6 HADD2 R60, -R65.H0_H0, -RZ.H0_H0 ;  /* 0xa00000ff413ce230 */ /* 0x000fea0000000900 */
[----:B------:R-:W-:Y:S01]  /*2fd40*/  PRMT R0, R60, 0x7610, R0 ;  /* 0x000076103c007816 */ /* 0x000fe20000000000 */
[----:B------:R2:W-:Y:S03]  /*2fd50*/  @!P6 STL.S16 [R1+0x138], R60 ;  /* 0x0001383c0100e387 */ /* 0x0005e60000100600 */
[----:B------:R-:W-:Y:S02]  /*2fd60*/  @!P6 PRMT R65, R0, 0x5410, RZ ;  /* 0x000054100041e816 */ /* 0x000fe400000000ff */
[----:B------:R-:W-:Y:S03]  /*2fd70*/  LOP3.LUT R0, R50, 0xffff, RZ, 0xc0, !PT ;  /* 0x0000ffff32007812 */ /* 0x000fe600078ec0ff */
[----:B------:R-:W-:Y:S01]  /*2fd80*/  ST.E.U16 desc[UR4][R176.64+0xb0], R65 ;  /* 0x0000b041b0007985 */ /* 0x000fe2000c101504 */
[----:B------:R-:W-:Y:S01]  /*2fd90*/  SHF.R.U32.HI R0, RZ, 0x8, R0 ;  /* 0x00000008ff007819 */ /* 0x000fe20000011600 */
[----:B------:R-:W-:Y:S05]  /*2fda0*/  @!P5 HADD2 R52, -R40.H0_H0, -RZ.H0_H0 ;  /* 0xa00000ff2834d230 */ /* 0x000fea0000000900 */
[----:B------:R-:W-:Y:S01]  /*2fdb0*/  PRMT R144, R52, 0x7610, R144 ;  /* 0x0000761034907816 */ /* 0x000fe20000000090 */
[----:B------:R3:W-:Y:S01]  /*2fdc0*/  @!P5 STL.S16 [R1+0x134], R52 ;  /* 0x000134340100d387 */ /* 0x0007e20000100600 */
[----:B------:R-:W-:Y:S02]  /*2fdd0*/  @!P3 HADD2 R59, -R3.H0_H0, -RZ.H0_H0 ;  /* 0xa00000ff033bb230 */ /* 0x000fe40000000900 */
[----:B------:R-:W-:Y:S01]  /*2fde0*/  @!P5 PRMT R40, R144, 0x5410, RZ ;  /* 0x000054109028d816 */ /* 0x000fe200000000ff */
[----:B------:R-:W4:Y:S01]  /*2fdf0*/  LDL.LU R215, [R1+0x45c] ;  /* 0x00045c0001d77983 */ /* 0x000f220000300800 */
[----:B------:R-:W-:Y:S02]  /*2fe00*/  ISETP.GE.U32.AND P5, PT, R199, R49, PT ;  /* 0x00000031c700720c */ /* 0x000fe40003fa6070 */
[----:B------:R-:W-:Y:S01]  /*2fe10*/  PRMT R42, R59, 0x7610, R42 ;  /* 0x000076103b2a7816 */ /* 0x000fe2000000002a */
[----:B------:R-:W-:Y:S01]  /*2fe20*/  ST.E.U16 desc[UR4][R178.64+0xb0], R40 ;  /* 0x0000b028b2007985 */ /* 0x000fe2000c101504 */
[----:B------:R-:W-:Y:S02]  /*2fe30*/  PRMT R144, R61, 0x5410, R64 ;  /* 0x000054103d907816 */ /* 0x000fe40000000040 */
[----:B------:R-:W-:Y:S01]  /*2fe40*/  @!P3 PRMT R3, R42, 0x5410, RZ ;  /* 0x000054102a03b816 */ /* 0x000fe200000000ff */
[----:B------:R-:W-:Y:S01]  /*2fe50*/  IMAD.WIDE.U32 R42, R53, -0x2daee0ad, RZ ;  /* 0xd2511f53352a7825 */ /* 0x000fe200078e00ff */
[----:B--2---:R-:W-:Y:S02]  /*2fe60*/  LOP3.LUT R60, R50, 0xff, RZ, 0xc0, !PT ;  /* 0x000000ff323c7812 */ /* 0x004fe400078ec0ff */
[----:B------:R-:W-:Y:S01]  /*2fe70*/  SHF.R.U32.HI R50, RZ, 0x10, R50 ;  /* 0x00000010ff327819 */ /* 0x000fe20000011632 */
[----:B------:R-:W-:Y:S01]  /*2fe80*/  ST.E.U16 desc[UR4][R178.64+0xb2], R3 ;  /* 0x0000b203b2007985 */ /* 0x000fe2000c101504 */
[----:B------:R-:W-:Y:S02]  /*2fe90*/  LOP3.LUT R155, R42, 0xff, RZ, 0xc0, !PT ;  /* 0x000000ff2a9b7812 */ /* 0x000fe400078ec0ff */
[----:B------:R-:W-:Y:S01]  /*2fea0*/  SHF.R.U32.HI R157, RZ, 0x18, R42 ;  /* 0x00000018ff9d7819 */ /* 0x000fe2000001162a */
[----:B---3--:R1:W2:Y:S04]  /*2feb0*/  LDL.S16 R52, [R1+0x200] ;  /* 0x0002000001347983 */ /* 0x0082a80000100600 */
[----:B------:R3:W-:Y:S02]  /*2fec0*/  @!P3 STL.S16 [R1+0x1a8], R59 ;  /* 0x0001a83b0100b387 */ /* 0x0007e40000100600 */
[----:B---3--:R-:W-:Y:S02]  /*2fed0*/  LOP3.LUT R59, R0, 0xffff, RZ, 0xc0, !PT ;  /* 0x0000ffff003b7812 */ /* 0x008fe400078ec0ff */
[----:B------:R-:W-:Y:S01]  /*2fee0*/  PRMT R0, R2, 0x7632, R0 ;  /* 0x0000763202007816 */ /* 0x000fe20000000000 */
[----:B----4-:R-:W-:Y:S04]  /*2fef0*/  @!P2 HADD2 R143, -R2.H0_H0, -RZ.H0_H0 ;  /* 0xa00000ff028fa230 */ /* 0x010fe80000000900 */
[----:B------:R-:W-:Y:S01]  /*2ff00*/  @!P1 HADD2 R142, -R0.H0_H0, -RZ.H0_H0 ;  /* 0xa00000ff008e9230 */ /* 0x000fe20000000900 */
[----:B------:R-:W-:Y:S01]  /*2ff10*/  PRMT R41, R143, 0x7610, R41 ;  /* 0x000076108f297816 */ /* 0x000fe20000000029 */
[----:B------:R3:W-:Y:S01]  /*2ff20*/  @!P2 STL.S16 [R1+0x20c], R143 ;  /* 0x00020c8f0100a387 */ /* 0x0007e20000100600 */
[----:B------:R-:W-:Y:S02]  /*2ff30*/  @!P5 HADD2 R56, -R61.H0_H0, -RZ.H0_H0 ;  /* 0xa00000ff3d38d230 */ /* 0x000fe40000000900 */
[----:B------:R-:W-:Y:S01]  /*2ff40*/  PRMT R48, R142, 0x7610, R48 ;  /* 0x000076108e307816 */ /* 0x000fe20000000030 */
[----:B------:R4:W-:Y:S02]  /*2ff50*/  @!P1 STL.S16 [R1+0x208], R142 ;  /* 0x0002088e01009387 */ /* 0x0009e40000100600 */
[----:B------:R-:W-:Y:S02]  /*2ff60*/  PRMT R44, R56, 0x7610, R44 ;  /* 0x00007610382c7816 */ /* 0x000fe4000000002c */
[----:B------:R1:W-:Y:S02]  /*2ff70*/  @!P5 STL.S16 [R1+0x204], R56 ;  /* 0x000204380100d387 */ /* 0x0003e40000100600 */
[----:B------:R-:W-:Y:S02]  /*2ff80*/  @!P5 PRMT R61, R44, 0x5410, RZ ;  /* 0x000054102c3dd816 */ /* 0x000fe400000000ff */
[----:B---3--:R-:W-:Y:S02]  /*2ff90*/  PRMT R143, R2, 0x5410, R0 ;  /* 0x00005410028f7816 */ /* 0x008fe40000000000 */
[----:B------:R-:W-:Y:S02]  /*2ffa0*/  @!P2 PRMT R2, R41, 0x5410, RZ ;  /* 0x000054102902a816 */ /* 0x000fe400000000ff */
[----:B------:R-:W-:Y:S01]  /*2ffb0*/  LOP3.LUT R41, R43, R231, R58, 0x96, !PT ;  /* 0x000000e72b297212 */ /* 0x000fe200078e963a */
[----:B----4-:R-:W3:Y:S01]  /*2ffc0*/  MUFU.EX2 R142, R39 ;  /* 0x00000027008e7308 */ /* 0x010ee20000000800 */
[----:B------:R-:W-:Y:S01]  /*2ffd0*/  @!P1 PRMT R0, R48, 0x5410, RZ ;  /* 0x0000541030009816 */ /* 0x000fe200000000ff */
[----:B------:R-:W-:Y:S01]  /*2ffe0*/  ST.E.U16 desc[UR4][R174.64+0xc0], R2 ;  /* 0x0000c002ae007985 */ /* 0x000fe2000c101504 */
[C---:B------:R-:W-:Y:S02]  /*2fff0*/  LOP3.LUT R44, R41.reuse, 0xffff, RZ, 0xc0, !PT ;  /* 0x0000ffff292c7812 */ /* 0x040fe400078ec0ff */
[----:B------:R-:W-:Y:S01]  /*30000*/  LOP3.LUT R151, R41, 0xff, RZ, 0xc0, !PT ;  /* 0x000000ff29977812 */ /* 0x000fe200078ec0ff */
[----:B------:R-:W-:Y:S01]  /*30010*/  ST.E.U16 desc[UR4][R174.64+0xc2], R0 ;  /* 0x0000c200ae007985 */ /* 0x000fe2000c101504 */
[----:B------:R-:W-:Y:S02]  /*30020*/  SHF.R.U32.HI R44, RZ, 0x8, R44 ;  /* 0x00000008ff2c7819 */ /* 0x000fe4000001162c */
[--C-:B------:R-:W-:Y:S01]  /*30030*/  SHF.R.U32.HI R153, RZ, 0x18, R41.reuse ;  /* 0x00000018ff997819 */ /* 0x100fe20000011629 */
[----:B------:R-:W-:Y:S01]  /*30040*/  ST.E.U16 desc[UR4][R172.64+0xc0], R61 ;  /* 0x0000c03dac007985 */ /* 0x000fe2000c101504 */
[----:B------:R-:W-:Y:S02]  /*30050*/  LOP3.LUT R150, R44, 0xffff, RZ, 0xc0, !PT ;  /* 0x0000ffff2c967812 */ /* 0x000fe400078ec0ff */
[----:B------:R-:W-:Y:S02]  /*30060*/  SHF.R.U32.HI R44, RZ, 0x10, R41 ;  /* 0x00000010ff2c7819 */ /* 0x000fe40000011629 */
[----:B------:R-:W-:Y:S02]  /*30070*/  LOP3.LUT R41, R42, 0xffff, RZ, 0xc0, !PT ;  /* 0x0000ffff2a297812 */ /* 0x000fe400078ec0ff */
[----:B------:R-:W-:Y:S02]  /*30080*/  LOP3.LUT R152, R44, 0xff, RZ, 0xc0, !PT ;  /* 0x000000ff2c987812 */ /* 0x000fe400078ec0ff */
[----:B------:R-:W-:Y:S02]  /*30090*/  SHF.R.U32.HI R44, RZ, 0x10, R42 ;  /* 0x00000010ff2c7819 */ /* 0x000fe4000001162a */
[----:B------:R-:W-:Y:S01]  /*300a0*/  LOP3.LUT R42, R63, R224, R190, 0x96, !PT ;  /* 0x000000e03f2a7212 */ /* 0x000fe200078e96be */
[----:B------:R-:W-:Y:S01]  /*300b0*/  IMAD.WIDE.U32 R62, R62, -0x2daee0ad, RZ ;  /* 0xd2511f533e3e7825 */ /* 0x000fe200078e00ff */
[----:B------:R-:W-:Y:S02]  /*300c0*/  SHF.R.U32.HI R41, RZ, 0x8, R41 ;  /* 0x00000008ff297819 */ /* 0x000fe40000011629 */
[----:B-1----:R-:W-:Y:S01]  /*300d0*/  LOP3.LUT R56, R50, 0xff, RZ, 0xc0, !PT ;  /* 0x000000ff32387812 */ /* 0x002fe200078ec0ff */
[----:B------:R-:W-:Y:S01]  /*300e0*/  IMAD.WIDE.U32 R42, R42, -0x2daee0ad, RZ ;  /* 0xd2511f532a2a7825 */ /* 0x000fe200078e00ff */
[----:B------:R-:W-:Y:S02]  /*300f0*/  LOP3.LUT R154, R41, 0xffff, RZ, 0xc0, !PT ;  /* 0x0000ffff299a7812 */ /* 0x000fe400078ec0ff */
[----:B------:R-:W-:Y:S02]  /*30100*/  LOP3.LUT R156, R44, 0xff, RZ, 0xc0, !PT ;  /* 0x000000ff2c9c7812 */ /* 0x000fe400078ec0ff */
[----:B------:R-:W-:Y:S02]  /*30110*/  LOP3.LUT R48, R43, R225, R182, 0x96, !PT ;  /* 0x000000e12b307212 */ /* 0x000fe400078e96b6 */
[----:B------:R-:W-:Y:S02]  /*30120*/  LOP3.LUT R41, R63, R226, R42, 0x96, !PT ;  /* 0x000000e23f297212 */ /* 0x000fe400078e962a */
[----:B---3--:R-:W-:Y:S01]  /*30130*/  F2FP.F16.F32.PACK_AB R63, R235, R142 ;  /* 0x0000008eeb3f723e */ /* 0x008fe200000000ff */
[----:B------:R-:W-:Y:S05]  /*30140*/  IMAD.WIDE.U32 R48, R48, -0x326172a9, RZ ;  /* 0xcd9e8d5730307825 */ /* 0x000fea00078e00ff */
[----:B------:R-:W-:Y:S05]  /*30150*/  LOP3.LUT R42, R49, R220, R180, 0x96, !PT ;  /* 0x000000dc312a7212 */ /* 0x000fea00078e96b4 */
[----:B------:R-:W-:Y:S05]  /*30160*/  IMAD.WIDE.U32 R42, R42, -0x2daee0ad, RZ ;  /* 0xd2511f532a2a7825 */ /* 0x000fea00078e00ff */
[--C-:B------:R-:W-:Y:S02]  /*30170*/  LOP3.LUT R49, R43, R229, R62.reuse, 0x96, !PT ;  /* 0x000000e52b317212 */ /* 0x100fe400078e963e */
[----:B------:R-:W-:Y:S01]  /*30180*/  PRMT R62, R63, 0x7632, R62 ;  /* 0x000076323f3e7816 */ /* 0x000fe2000000003e */
[----:B--2---:R-:W-:Y:S05]  /*30190*/  @!P0 HADD2 R52, -R64.H0_H0, -RZ.H0_H0 ;  /* 0xa00000ff40348230 */ /* 0x004fea0000000900 */
[----:B------:R-:W-:Y:S01]  /*301a0*/  PRMT R47, R52, 0x7610, R47 ;  /* 0x00007610342f7816 */ /* 0x000fe2000000002f */
[----:B------:R1:W-:Y:S03]  /*301b0*/  @!P0 STL.S16 [R1+0x200], R52 ;  /* 0x0002003401008387 */ /* 0x0003e60000100600 */
[----:B------:R-:W-:Y:S01]  /*301c0*/  @!P0 PRMT R64, R47, 0x5410, RZ ;  /* 0x000054102f408816 */ /* 0x000fe200000000ff */
[----:B------:R2:W3:Y:S04]  /*301d0*/  LDL.S16 R146, [R1+0x318] ;  /* 0x0003180001927983 */ /* 0x0004e80000100600 */
[----:B------:R2:W4:Y:S04]  /*301e0*/  LDL.S16 R145, [R1+0x320] ;  /* 0x0003200001917983 */ /* 0x0005280000100600 */
[----:B------:R-:W2:Y:S04]  /*301f0*/  LDL.LU R39, [R1+0x458] ;  /* 0x0004580001277983 */ /* 0x000ea80000300800 */
[----:B------:R-:W2:Y:S04]  /*30200*/  LDL.LU R38, [R1+0x454] ;  /* 0x0004540001267983 */ /* 0x000ea80000300800 */
[----:B------:R-:W-:Y:S01]  /*30210*/  ST.E.U16 desc[UR4][R172.64+0xc2], R64 ;  /* 0x0000c240ac007985 */ /* 0x000fe2000c101504 */
[----:B-1----:R-:W-:Y:S05]  /*30220*/  IMAD.WIDE.U32 R52, R41, -0x326172a9, RZ ;  /* 0xcd9e8d5729347825 */ /* 0x002fea00078e00ff */
[----:B------:R-:W-:Y:S05]  /*30230*/  LOP3.LUT R48, R53, R230, R48, 0x96, !PT ;  /* 0x000000e635307212 */ /* 0x000fea00078e9630 */
[----:B------:R-:W-:Y:S04]  /*30240*/  IMAD.WIDE.U32 R50, R48, -0x2daee0ad, RZ ;  /* 0xd2511f5330327825 */ /* 0x000fe800078e00ff */
        /* <DEDUP_REMOVED lines=26> */
[----:B---3--:R-:W-:Y:S05]  /*303f0*/  @!P5 HADD2 R146, -R63.H0_H0, -RZ.H0_H0 ;  /* 0xa00000ff3f92d230 */ /* 0x008fea0000000900 */
[----:B------:R-:W-:Y:S01]  /*30400*/  PRMT R42, R146, 0x7610, R42 ;  /* 0x00007610922a7816 */ /* 0x000fe2000000002a */
[----:B------:R1:W-:Y:S02]  /*30410*/  @!P5 STL.S16 [R1+0x318], R146 ;  /* 0x000318920100d387 */ /* 0x0003e40000100600 */
[----:B-1----:R-:W-:Y:S02]  /*30420*/  PRMT R146, R63, 0x5410, R62 ;  /* 0x000054103f927816 */ /* 0x002fe4000000003e */
[----:B------:R-:W-:Y:S02]  /*30430*/  @!P5 PRMT R63, R42, 0x5410, RZ ;  /* 0x000054102a3fd816 */ /* 0x000fe400000000ff */
[----:B------:R-:W-:Y:S03]  /*30440*/  LOP3.LUT R42, R41, 0xffff, RZ, 0xc0, !PT ;  /* 0x0000ffff292a7812 */ /* 0x000fe600078ec0ff */
[----:B------:R-:W-:Y:S01]  /*30450*/  ST.E.U16 desc[UR4][R176.64+0xbe], R63 ;  /* 0x0000be3fb0007985 */ /* 0x000fe2000c101504 */
[----:B------:R-:W-:Y:S04]  /*30460*/  SHF.R.U32.HI R42, RZ, 0x8, R42 ;  /* 0x00000008ff2a7819 */ /* 0x000fe8000001162a */
[----:B------:R-:W-:Y:S04]  /*30470*/  LOP3.LUT R42, R42, 0xffff, RZ, 0xc0, !PT ;  /* 0x0000ffff2a2a7812 */ /* 0x000fe800078ec0ff */
[----:B------:R-:W-:Y:S11]  /*30480*/  ISETP.GE.U32.AND P5, PT, R199, R42, PT ;  /* 0x0000002ac700720c */ /* 0x000ff60003fa6070 */
[----:B------:R-:W-:Y:S02]  /*30490*/  @!UPT UIADD3 URZ, URZ, URZ, URZ ;  /* 0x0000003f3f3ff290 */ /* 0x000fe4000fffe03f */
[----:B----4-:R-:W-:Y:S05]  /*304a0*/  @!P5 HADD2 R145, -R62.H0_H0, -RZ.H0_H0 ;  /* 0xa00000ff3e91d230 */ /* 0x010fea0000000900 */
        /* <DEDUP_REMOVED lines=9> */
[----:B------:R-:W-:Y:S01]  /*30540*/  ISETP.GE.U32.AND P6, PT, R199, R42, PT ;  /* 0x0000002ac700720c */ /* 0x000fe20003fc6070 */
[----:B-1----:R3:W4:Y:S04]  /*30550*/  LDL.S16 R145, [R1+0x314] ;  /* 0x0003140001917983 */ /* 0x0027280000100600 */
[----:B------:R-:W3:Y:S04]  /*30560*/  LDL.LU R36, [R1+0x450] ;  /* 0x0004500001247983 */ /* 0x000ee80000300800 */
[----:B------:R-:W2:Y:S04]  /*30570*/  LDL.LU R37, [R1+0x44c] ;  /* 0x00044c0001257983 */ /* 0x000ea80000300800 */
[----:B------:R1:W3:Y:S04]  /*30580*/  LDL.S16 R251, [R1+0x31c] ;  /* 0x00031c0001fb7983 */ /* 0x0002e80000100600 */
[----:B------:R1:W3:Y:S04]  /*30590*/  LDL.S16 R170, [R1+0x310] ;  /* 0x0003100001aa7983 */ /* 0x0002e80000100600 */
[----:B------:R1:W3:Y:S01]  /*305a0*/  LDL.S16 R142, [R1+0x30c] ;  /* 0x00030c00018e7983 */ /* 0x0002e20000100600 */
[----:B----4-:R-:W-:Y:S05]  /*305b0*/  @!P6 HADD2 R145, -R50.H0_H0, -RZ.H0_H0 ;  /* 0xa00000ff3291e230 */ /* 0x010fea0000000900 */
[----:B------:R4:W-:Y:S01]  /*305c0*/  @!P6 STL.S16 [R1+0x314], R145 ;  /* 0x000314910100e387 */ /* 0x0009e20000100600 */
[----:B--2---:R-:W-:Y:S01]  /*305d0*/  PRMT R37, R145, 0x7610, R37 ;  /* 0x0000761091257816 */ /* 0x004fe20000000025 */
[----:B---3--:R-:W-:Y:S05]  /*305e0*/  @!P5 HADD2 R251, -R49.H0_H0, -RZ.H0_H0 ;  /* 0xa00000ff31fbd230 */ /* 0x008fea0000000900 */
[----:B------:R-:W-:Y:S02]  /*305f0*/  PRMT R242, R251, 0x7610, R242 ;  /* 0x00007610fbf27816 */ /* 0x000fe400000000f2 */
[----:B----4-:R-:W-:Y:S02]  /*30600*/  PRMT R145, R50, 0x5410, R49 ;  /* 0x0000541032917816 */ /* 0x010fe40000000031 */
[----:B------:R-:W-:Y:S02]  /*30610*/  @!P6 PRMT R50, R37, 0x5410, RZ ;  /* 0x000054102532e816 */ /* 0x000fe400000000ff */
[----:B------:R-:W-:Y:S01]  /*30620*/  @!P5 PRMT R49, R242, 0x5410, RZ ;  /* 0x00005410f231d816 */ /* 0x000fe200000000ff */
[----:B------:R-:W2:Y:S01]  /*30630*/  LDL.LU R37, [R1+0x448] ;  /* 0x0004480001257983 */ /* 0x000ea20000300800 */
[C---:B------:R-:W-:Y:S01]  /*30640*/  ISETP.GE.U32.AND P6, PT, R199.reuse, R59, PT ;  /* 0x0000003bc700720c */ /* 0x040fe20003fc6070 */
[----:B------:R-:W3:Y:S02]  /*30650*/  MUFU.EX2 R242, R39 ;  /* 0x0000002700f27308 */ /* 0x000ee40000000800 */
[----:B------:R4:W-:Y:S01]  /*30660*/  @!P5 STL.S16 [R1+0x31c], R251 ;  /* 0x00031cfb0100d387 */ /* 0x0009e20000100600 */
[C---:B------:R-:W-:Y:S03]  /*30670*/  ISETP.GE.U32.AND P5, PT, R199.reuse, R60, PT ;  /* 0x0000003cc700720c */ /* 0x040fe60003fa6070 */
[----:B------:R-:W-:Y:S04]  /*30680*/  ST.E.U16 desc[UR4][R178.64+0xc0], R50 ;  /* 0x0000c032b2007985 */ /* 0x000fe8000c101504 */
[----:B------:R-:W-:Y:S01]  /*30690*/  ST.E.U16 desc[UR4][R178.64+0xc2], R49 ;  /* 0x0000c231b2007985 */ /* 0x000fe2000c101504 */
[----:B---3--:R-:W-:Y:S01]  /*306a0*/  IMAD.MOV.U32 R90, RZ, RZ, R242 ;  /* 0x000000ffff5a7224 */ /* 0x008fe200078e00f2 */
[----:B----4-:R-:W3:Y:S02]  /*306b0*/  MUFU.EX2 R251, R38 ;  /* 0x0000002600fb7308 */ /* 0x010ee40000000800 */
[----:B---3--:R-:W-:Y:S01]  /*306c0*/  F2FP.F16.F32.PACK_AB R58, R242, R251 ;  /* 0x000000fbf23a723e */ /* 0x008fe200000000ff */
[----:B------:R-:W3:Y:S07]  /*306d0*/  LDL.LU R38, [R1+0x444] ;  /* 0x0004440001267983 */ /* 0x000eee0000300800 */
[----:B------:R-:W-:Y:S01]  /*306e0*/  MUFU.EX2 R242, R188 ;  /* 0x000000bc00f27308 */ /* 0x000fe20000000800 */
[----:B------:R-:W-:Y:S01]  /*306f0*/  PRMT R57, R58, 0x7632, R57 ;  /* 0x000076323a397816 */ /* 0x000fe20000000039 */
[----:B------:R-:W-:Y:S01]  /*30700*/  @!P5 HADD2 R170, -R58.H0_H0, -RZ.H0_H0 ;  /* 0xa00000ff3aaad230 */ /* 0x000fe20000000900 */
[----:B------:R-:W4:Y:S03]  /*30710*/  LDL.LU R39, [R1+0x440] ;  /* 0x0004400001277983 */ /* 0x000f260000300800 */
[----:B------:R-:W-:Y:S01]  /*30720*/  @!P6 HADD2 R142, -R57.H0_H0, -RZ.H0_H0 ;  /* 0xa00000ff398ee230 */ /* 0x000fe20000000900 */
[----:B------:R-:W-:Y:S01]  /*30730*/  PRMT R250, R170, 0x7610, R250 ;  /* 0x00007610aafa7816 */ /* 0x000fe200000000fa */
[----:B------:R1:W-:Y:S04]  /*30740*/  @!P5 STL.S16 [R1+0x310], R170 ;  /* 0x000310aa0100d387 */ /* 0x0003e80000100600 */
[----:B-1----:R-:W2:Y:S04]  /*30750*/  LDL.LU R170, [R1+0x43c] ;  /* 0x00043c0001aa7983 */ /* 0x002ea80000300800 */
[----:B------:R1:W-:Y:S04]  /*30760*/  @!P6 STL.S16 [R1+0x30c], R142 ;  /* 0x00030c8e0100e387 */ /* 0x0003e80000100600 */
[----:B------:R1:W3:Y:S01]  /*30770*/  LDL.S16 R81, [R1+0x300] ;  /* 0x0003000001517983 */ /* 0x0002e20000100600 */
[----:B--2---:R-:W-:Y:S02]  /*30780*/  PRMT R170, R142, 0x7610, R170 ;  /* 0x000076108eaa7816 */ /* 0x004fe400000000aa */
[----:B-1----:R-:W-:Y:S02]  /*30790*/  PRMT R142, R58, 0x5410, R57 ;  /* 0x000054103a8e7816 */ /* 0x002fe40000000039 */
[----:B------:R-:W-:Y:S02]  /*307a0*/  @!P6 PRMT R57, R170, 0x5410, RZ ;  /* 0x00005410aa39e816 */ /* 0x000fe400000000ff */
[----:B------:R-:W-:Y:S01]  /*307b0*/  @!P5 PRMT R58, R250, 0x5410, RZ ;  /* 0x00005410fa3ad816 */ /* 0x000fe200000000ff */
[----:B------:R2:W4:Y:S01]  /*307c0*/  LDL.S16 R170, [R1+0x304] ;  /* 0x0003040001aa7983 */ /* 0x0005220000100600 */
[C---:B------:R-:W-:Y:S01]  /*307d0*/  ISETP.GE.U32.AND P6, PT, R199.reuse, R149, PT ;  /* 0x00000095c700720c */ /* 0x040fe20003fc6070 */
[----:B------:R-:W1:Y:S01]  /*307e0*/  MUFU.EX2 R250, R169 ;  /* 0x000000a900fa7308 */ /* 0x000e620000000800 */
[----:B------:R-:W-:Y:S01]  /*307f0*/  ISETP.GE.U32.AND P5, PT, R199, R56, PT ;  /* 0x00000038c700720c */ /* 0x000fe20003fa6070 */
[----:B------:R2:W5:Y:S04]  /*30800*/  LDL.LU R168, [R1+0x438] ;  /* 0x0004380001a87983 */ /* 0x0005680000300800 */
[----:B------:R-:W-:Y:S04]  /*30810*/  ST.E.U16 desc[UR4][R174.64+0xd0], R58 ;  /* 0x0000d03aae007985 */ /* 0x000fe8000c101504 */
[----:B------:R-:W-:Y:S01]  /*30820*/  ST.E.U16 desc[UR4][R174.64+0xd2], R57 ;  /* 0x0000d239ae007985 */ /* 0x000fe2000c101504 */
[----:B-1----:R-:W-:Y:S03]  /*30830*/  F2FP.F16.F32.PACK_AB R60, R250, R248 ;  /* 0x000000f8fa3c723e */ /* 0x002fe600000000ff */
[----:B------:R2:W5:Y:S01]  /*30840*/  LDL.LU R169, [R1+0x434] ;  /* 0x0004340001a97983 */ /* 0x0005620000300800 */
[----:B------:R-:W-:Y:S03]  /*30850*/  PRMT R59, R60, 0x7632, R59 ;  /* 0x000076323c3b7816 */ /* 0x000fe6000000003b */
[----:B------:R2:W2:Y:S04]  /*30860*/  LDL.S16 R149, [R1+0x2fc] ;  /* 0x0002fc0001957983 */ /* 0x0004a80000100600 */
[----:B------:R1:W2:Y:S01]  /*30870*/  LDL.S16 R82, [R1+0x2f8] ;  /* 0x0002f80001527983 */ /* 0x0002a20000100600 */
[----:B---3--:R-:W-:Y:S05]  /*30880*/  @!P6 HADD2 R81, -R59.H0_H0, -RZ.H0_H0 ;  /* 0xa00000ff3b51e230 */ /* 0x008fea0000000900 */
[----:B------:R-:W-:Y:S01]  /*30890*/  PRMT R245, R81, 0x7610, R245 ;  /* 0x0000761051f57816 */ /* 0x000fe200000000f5 */
[----:B----4-:R-:W-:Y:S05]  /*308a0*/  @!P5 HADD2 R170, -R60.H0_H0, -RZ.H0_H0 ;  /* 0xa00000ff3caad230 */ /* 0x010fea0000000900 */
[----:B------:R-:W-:Y:S01]  /*308b0*/  PRMT R246, R170, 0x7610, R246 ;  /* 0x00007610aaf67816 */ /* 0x000fe200000000f6 */
[----:B------:R3:W-:Y:S04]  /*308c0*/  @!P5 STL.S16 [R1+0x304], R170 ;  /* 0x000304aa0100d387 */ /* 0x0007e80000100600 */
[----:B---3--:R-:W3:Y:S04]  /*308d0*/  LDL.LU R170, [R1+0x430] ;  /* 0x0004300001aa7983 */ /* 0x008ee80000300800 */
[----:B------:R4:W-:Y:S02]  /*308e0*/  @!P6 STL.S16 [R1+0x300], R81 ;  /* 0x000300510100e387 */ /* 0x0009e40000100600 */
[----:B----4-:R-:W-:Y:S02]  /*308f0*/  PRMT R81, R60, 0x5410, R59 ;  /* 0x000054103c517816 */ /* 0x010fe4000000003b */
[----:B------:R-:W-:Y:S02]  /*30900*/  @!P5 PRMT R60, R246, 0x5410, RZ ;  /* 0x00005410f63cd816 */ /* 0x000fe400000000ff */
[----:B------:R-:W-:Y:S01]  /*30910*/  @!P6 PRMT R59, R245, 0x5410, RZ ;  /* 0x00005410f53be816 */ /* 0x000fe200000000ff */
[----:B------:R-:W-:Y:S01]  /*30920*/  MUFU.EX2 R246, R232 ;  /* 0x000000e800f67308 */ /* 0x000fe20000000800 */
[C---:B------:R-:W-:Y:S01]  /*30930*/  ISETP.GE.U32.AND P5, PT, R199.reuse, R151, PT ;  /* 0x00000097c700720c */ /* 0x040fe20003fa6070 */
[----:B------:R-:W-:Y:S01]  /*30940*/  ST.E.U16 desc[UR4][R172.64+0xd0], R60 ;  /* 0x0000d03cac007985 */ /* 0x000fe2000c101504 */
[----:B------:R-:W-:Y:S03]  /*30950*/  ISETP.GE.U32.AND P6, PT, R199, R150, PT ;  /* 0x00000096c700720c */ /* 0x000fe60003fc6070 */
[----:B------:R-:W-:Y:S04]  /*30960*/  ST.E.U16 desc[UR4][R172.64+0xd2], R59 ;  /* 0x0000d23bac007985 */ /* 0x000fe8000c101504 */
[----:B------:R-:W4:Y:S02]  /*30970*/  MUFU.EX2 R245, R189 ;  /* 0x000000bd00f57308 */ /* 0x000f240000000800 */
[----:B----4-:R-:W-:Y:S01]  /*30980*/  F2FP.F16.F32.PACK_AB R46, R246, R245 ;  /* 0x000000f5f62e723e */ /* 0x010fe200000000ff */
[----:B------:R-:W4:Y:S03]  /*30990*/  LDL.LU R189, [R1+0x42c] ;  /* 0x00042c0001bd7983 */ /* 0x000f260000300800 */
[----:B------:R-:W-:Y:S01]  /*309a0*/  PRMT R45, R46, 0x7632, R45 ;  /* 0x000076322e2d7816 */ /* 0x000fe2000000002d */
[----:B--2---:R-:W-:Y:S01]  /*309b0*/  @!P3 HADD2 R149, -R46.H0_H0, -RZ.H0_H0 ;  /* 0xa00000ff2e95b230 */ /* 0x004fe20000000900 */
[----:B------:R-:W2:Y:S03]  /*309c0*/  LDL.LU R232, [R1+0x428] ;  /* 0x0004280001e87983 */ /* 0x000ea60000300800 */
[----:B------:R-:W-:Y:S01]  /*309d0*/  @!P2 HADD2 R82, -R45.H0_H0, -RZ.H0_H0 ;  /* 0xa00000ff2d52a230 */ /* 0x000fe20000000900 */
[----:B------:R-:W-:Y:S01]  /*309e0*/  PRMT R89, R149, 0x7610, R89 ;  /* 0x0000761095597816 */ /* 0x000fe20000000059 */
[----:B------:R1:W-:Y:S03]  /*309f0*/  @!P3 STL.S16 [R1+0x2fc], R149 ;  /* 0x0002fc950100b387 */ /* 0x0003e60000100600 */
[----:B------:R-:W-:Y:S01]  /*30a00*/  PRMT R84, R82, 0x7610, R84 ;  /* 0x0000761052547816 */ /* 0x000fe20000000054 */
[----:B------:R1:W-:Y:S04]  /*30a10*/  @!P2 STL.S16 [R1+0x2f8], R82 ;  /* 0x0002f8520100a387 */ /* 0x0003e80000100600 */
[----:B------:R2:W3:Y:S01]  /*30a20*/  LDL.S16 R77, [R1+0x2f4] ;  /* 0x0002f400014d7983 */ /* 0x0004e20000100600 */
[----:B-1----:R-:W-:Y:S03]  /*30a30*/  IMAD.MOV.U32 R149, RZ, RZ, R247 ;  /* 0x000000ffff957224 */ /* 0x002fe600078e00f7 */
[----:B------:R1:W4:Y:S01]  /*30a40*/  LDL.S16 R247, [R1+0x2f0] ;  /* 0x0002f00001f77983 */ /* 0x0003220000100600 */
[----:B------:R-:W-:Y:S02]  /*30a50*/  PRMT R82, R46, 0x5410, R45 ;  /* 0x000054102e527816 */ /* 0x000fe4000000002d */
[----:B------:R-:W-:Y:S01]  /*30a60*/  @!P3 PRMT R46, R89, 0x5410, RZ ;  /* 0x00005410592eb816 */ /* 0x000fe200000000ff */
[----:B------:R-:W-:Y:S01]  /*30a70*/  IMAD.MOV.U32 R89, RZ, RZ, R240 ;  /* 0x000000ffff597224 */ /* 0x000fe200078e00f0 */
[----:B------:R-:W-:Y:S01]  /*30a80*/  @!P2 PRMT R45, R84, 0x5410, RZ ;  /* 0x00005410542da816 */ /* 0x000fe200000000ff */
[----:B------:R-:W1:Y:S02]  /*30a90*/  MUFU.EX2 R240, R171 ;  /* 0x000000ab00f07308 */ /* 0x000e640000000800 */
[----:B------:R-:W-:Y:S04]  /*30aa0*/  ST.E.U16 desc[UR4][R176.64+0xce], R46 ;  /* 0x0000ce2eb0007985 */ /* 0x000fe8000c101504 */
[----:B------:R-:W-:Y:S01]  /*30ab0*/  ST.E.U16 desc[UR4][R176.64+0xd0], R45 ;  /* 0x0000d02db0007985 */ /* 0x000fe2000c101504 */
[----:B-1----:R-:W-:Y:S03]  /*30ac0*/  F2FP.F16.F32.PACK_AB R48, R242, R240 ;  /* 0x000000f0f230723e */ /* 0x002fe600000000ff */
[----:B------:R-:W2:Y:S01]  /*30ad0*/  LDL.LU R171, [R1+0x424] ;  /* 0x0004240001ab7983 */ /* 0x000ea20000300800 */
[C---:B------:R-:W-:Y:S03]  /*30ae0*/  PRMT R47, R48.reuse, 0x7632, R47 ;  /* 0x00007632302f7816 */ /* 0x040fe6000000002f */
[----:B------:R-:W2:Y:S04]  /*30af0*/  LDL.LU R188, [R1+0x420] ;  /* 0x0004200001bc7983 */ /* 0x000ea80000300800 */
[----:B------:R1:W2:Y:S04]  /*30b00*/  LDL.S16 R85, [R1+0x2d0] ;  /* 0x0002d00001557983 */ /* 0x0002a80000100600 */
[----:B------:R1:W2:Y:S01]  /*30b10*/  LDL.S16 R84, [R1+0x2cc] ;  /* 0x0002cc0001547983 */ /* 0x0002a20000100600 */
[----:B---3--:R-:W-:Y:S05]  /*30b20*/  @!P1 HADD2 R77, -R48.H0_H0, -RZ.H0_H0 ;  /* 0xa00000ff304d9230 */ /* 0x008fea0000000900 */
[----:B------:R-:W-:Y:S01]  /*30b30*/  PRMT R244, R77, 0x7610, R244 ;  /* 0x000076104df47816 */ /* 0x000fe200000000f4 */
[----:B------:R3:W-:Y:S01]  /*30b40*/  @!P1 STL.S16 [R1+0x2f4], R77 ;  /* 0x0002f44d01009387 */ /* 0x0007e20000100600 */
[----:B----4-:R-:W-:Y:S05]  /*30b50*/  @!P0 HADD2 R247, -R47.H0_H0, -RZ.H0_H0 ;  /* 0xa00000ff2ff78230 */ /* 0x010fea0000000900 */
[----:B------:R-:W-:Y:S01]  /*30b60*/  PRMT R92, R247, 0x7610, R92 ;  /* 0x00007610f75c7816 */ /* 0x000fe2000000005c */
[----:B------:R4:W-:Y:S01]  /*30b70*/  @!P0 STL.S16 [R1+0x2f0], R247 ;  /* 0x0002f0f701008387 */ /* 0x0009e20000100600 */
[----:B---3--:R-:W-:Y:S02]  /*30b80*/  PRMT R77, R48, 0x5410, R47 ;  /* 0x00005410304d7816 */ /* 0x008fe4000000002f */
[----:B------:R-:W-:Y:S02]  /*30b90*/  @!P1 PRMT R48, R244, 0x5410, RZ ;  /* 0x00005410f4309816 */ /* 0x000fe400000000ff */
[----:B------:R-:W-:Y:S01]  /*30ba0*/  @!P0 PRMT R47, R92, 0x5410, RZ ;  /* 0x000054105c2f8816 */ /* 0x000fe200000000ff */
[----:B------:R3:W-:Y:S01]  /*30bb0*/  MUFU.EX2 R244, R215 ;  /* 0x000000d700f47308 */ /* 0x0007e20000000800 */
[----:B------:R-:W-:Y:S01]  /*30bc0*/  ISETP.GE.U32.AND P1, PT, R199, R51, PT ;  /* 0x00000033c700720c */ /* 0x000fe20003f26070 */
[----:B------:R-:W-:Y:S01]  /*30bd0*/  IMAD.MOV.U32 R92, RZ, RZ, R149 ;  /* 0x000000ffff5c7224 */ /* 0x000fe200078e0095 */
[----:B------:R-:W-:Y:S01]  /*30be0*/  ST.E.U16 desc[UR4][R178.64+0xd0], R48 ;  /* 0x0000d030b2007985 */ /* 0x000fe2000c101504 */
[----:B------:R-:W-:Y:S02]  /*30bf0*/  IMAD.MOV.U32 R149, RZ, RZ, R222 ;  /* 0x000000ffff957224 */ /* 0x000fe400078e00de */
[----:B------:R-:W-:Y:S01]  /*30c00*/  IMAD.MOV.U32 R222, RZ, RZ, R238 ;  /* 0x000000ffffde7224 */ /* 0x000fe200078e00ee */
[----:B------:R-:W-:Y:S03]  /*30c10*/  ST.E.U16 desc[UR4][R178.64+0xd2], R47 ;  /* 0x0000d22fb2007985 */ /* 0x000fe6000c101504 */
[----:B------:R-:W1:Y:S01]  /*30c20*/  MUFU.EX2 R238, R211 ;  /* 0x000000d300ee7308 */ /* 0x000e620000000800 */
[----:B------:R-:W-:Y:S02]  /*30c30*/  IMAD.MOV.U32 R151, RZ, RZ, R92 ;  /* 0x000000ffff977224 */ /* 0x000fe400078e005c */
[----:B------:R-:W-:Y:S02]  /*30c40*/  IMAD.MOV.U32 R92, RZ, RZ, R149 ;  /* 0x000000ffff5c7224 */ /* 0x000fe400078e0095 */
[----:B------:R-:W-:Y:S05]  /*30c50*/  IMAD.MOV.U32 R149, RZ, RZ, R235 ;  /* 0x000000ffff957224 */ /* 0x000fea00078e00eb */
[----:B----4-:R-:W4:Y:S01]  /*30c60*/  MUFU.EX2 R247, R214 ;  /* 0x000000d600f77308 */ /* 0x010f220000000800 */
[----:B---3--:R3:W5:Y:S01]  /*30c70*/  LDL.LU R215, [R1+0x41c] ;  /* 0x00041c0001d77983 */ /* 0x0087620000300800 */
[----:B------:R-:W-:Y:S02]  /*30c80*/  IMAD.MOV.U32 R94, RZ, RZ, R149 ;  /* 0x000000ffff5e7224 */ /* 0x000fe400078e0095 */
[----:B------:R-:W-:Y:S06]  /*30c90*/  IMAD.MOV.U32 R149, RZ, RZ, R187 ;  /* 0x000000ffff957224 */ /* 0x000fec00078e00bb */
[----:B------:R-:W-:Y:S01]  /*30ca0*/  MUFU.EX2 R235, R208 ;  /* 0x000000d000eb7308 */ /* 0x000fe20000000800 */
[----:B-1----:R-:W-:Y:S09]  /*30cb0*/  F2FP.F16.F32.PACK_AB R42, R239, R238 ;  /* 0x000000eeef2a723e */ /* 0x002ff200000000ff */
[----:B------:R-:W-:Y:S01]  /*30cc0*/  MUFU.EX2 R187, R195 ;  /* 0x000000c300bb7308 */ /* 0x000fe20000000800 */
[----:B----4-:R-:W-:Y:S01]  /*30cd0*/  F2FP.F16.F32.PACK_AB R54, R247, R244 ;  /* 0x000000f4f736723e */ /* 0x010fe200000000ff */
[----:B------:R3:W5:Y:S03]  /*30ce0*/  LDL.LU R214, [R1+0x418] ;  /* 0x0004180001d67983 */ /* 0x0007660000300800 */
[C---:B------:R-:W-:Y:S01]  /*30cf0*/  PRMT R53, R54.reuse, 0x7632, R53 ;  /* 0x0000763236357816 */ /* 0x040fe20000000035 */
[----:B--2---:R-:W-:Y:S03]  /*30d00*/  @!P5 HADD2 R85, -R54.H0_H0, -RZ.H0_H0 ;  /* 0xa00000ff3655d230 */ /* 0x004fe60000000900 */
[----:B------:R-:W-:Y:S01]  /*30d10*/  PRMT R78, R54, 0x5410, R53 ;  /* 0x00005410364e7816 */ /* 0x000fe20000000035 */
[----:B------:R-:W-:Y:S01]  /*30d20*/  @!P6 HADD2 R84, -R53.H0_H0, -RZ.H0_H0 ;  /* 0xa00000ff3554e230 */ /* 0x000fe20000000900 */
[----:B------:R-:W-:Y:S01]  /*30d30*/  PRMT R79, R85, 0x7610, R79 ;  /* 0x00007610554f7816 */ /* 0x000fe2000000004f */
[----:B------:R1:W-:Y:S03]  /*30d40*/  @!P5 STL.S16 [R1+0x2d0], R85 ;  /* 0x0002d0550100d387 */ /* 0x0003e60000100600 */
[----:B------:R-:W-:Y:S01]  /*30d50*/  PRMT R76, R84, 0x7610, R76 ;  /* 0x00007610544c7816 */ /* 0x000fe2000000004c */
[----:B------:R2:W-:Y:S01]  /*30d60*/  @!P6 STL.S16 [R1+0x2cc], R84 ;  /* 0x0002cc540100e387 */ /* 0x0005e20000100600 */
[----:B------:R-:W-:Y:S01]  /*30d70*/  @!P5 PRMT R54, R79, 0x5410, RZ ;  /* 0x000054104f36d816 */ /* 0x000fe200000000ff */
[----:B------:R-:W-:Y:S01]  /*30d80*/  IMAD.MOV.U32 R79, RZ, RZ, R89 ;  /* 0x000000ffff4f7224 */ /* 0x000fe200078e0059 */
[----:B------:R-:W-:Y:S01]  /*30d90*/  @!P6 PRMT R53, R76, 0x5410, RZ ;  /* 0x000054104c35e816 */ /* 0x000fe200000000ff */
[----:B------:R-:W-:Y:S01]  /*30da0*/  IMAD.MOV.U32 R89, RZ, RZ, R83 ;  /* 0x000000ffff597224 */ /* 0x000fe200078e0053 */
[C---:B------:R-:W-:Y:S01]  /*30db0*/  ISETP.GE.U32.AND P5, PT, R199.reuse, R152, PT ;  /* 0x00000098c700720c */ /* 0x040fe20003fa6070 */
[----:B------:R3:W4:Y:S01]  /*30dc0*/  LDL.S16 R76, [R1+0x27c] ;  /* 0x00027c00014c7983 */ /* 0x0007220000100600 */
[----:B------:R-:W-:Y:S01]  /*30dd0*/  ISETP.GE.U32.AND P6, PT, R199, R153, PT ;  /* 0x00000099c700720c */ /* 0x000fe20003fc6070 */
[----:B------:R-:W-:Y:S02]  /*30de0*/  IMAD.MOV.U32 R83, RZ, RZ, R243 ;  /* 0x000000ffff537224 */ /* 0x000fe400078e00f3 */
[----:B------:R-:W-:Y:S01]  /*30df0*/  MUFU.EX2 R243, R212 ;  /* 0x000000d400f37308 */ /* 0x000fe20000000800 */
[----:B------:R-:W-:Y:S01]  /*30e00*/  IMAD.MOV.U32 R152, RZ, RZ, R236 ;  /* 0x000000ffff987224 */ /* 0x000fe200078e00ec */
[----:B------:R-:W-:Y:S01]  /*30e10*/  ST.E.U16 desc[UR4][R174.64+0xe0], R54 ;  /* 0x0000e036ae007985 */ /* 0x000fe2000c101504 */
[----:B------:R-:W-:Y:S02]  /*30e20*/  IMAD.MOV.U32 R93, RZ, RZ, R89 ;  /* 0x000000ffff5d7224 */ /* 0x000fe400078e0059 */
[----:B------:R-:W-:Y:S01]  /*30e30*/  IMAD.MOV.U32 R89, RZ, RZ, R202 ;  /* 0x000000ffff597224 */ /* 0x000fe200078e00ca */
[----:B------:R-:W-:Y:S04]  /*30e40*/  ST.E.U16 desc[UR4][R174.64+0xe2], R53 ;  /* 0x0000e235ae007985 */ /* 0x000fe8000c101504 */
[----:B------:R-:W-:Y:S01]  /*30e50*/  MUFU.EX2 R236, R207 ;  /* 0x000000cf00ec7308 */ /* 0x000fe20000000800 */
[----:B-1----:R-:W-:Y:S02]  /*30e60*/  IMAD.MOV.U32 R85, RZ, RZ, R241 ;  /* 0x000000ffff557224 */ /* 0x002fe400078e00f1 */
[----:B--2---:R-:W-:Y:S07]  /*30e70*/  IMAD.MOV.U32 R84, RZ, RZ, R90 ;  /* 0x000000ffff547224 */ /* 0x004fee00078e005a */
[----:B------:R-:W1:Y:S01]  /*30e80*/  MUFU.EX2 R241, R213 ;  /* 0x000000d500f17308 */ /* 0x000e620000000800 */
[----:B------:R-:W-:Y:S01]  /*30e90*/  IMAD.MOV.U32 R90, RZ, RZ, R41 ;  /* 0x000000ffff5a7224 */ /* 0x000fe200078e0029 */
[----:B------:R-:W-:Y:S01]  /*30ea0*/  SHF.R.U32.HI R41, RZ, 0x8, R43 ;  /* 0x00000008ff297819 */ /* 0x000fe2000001162b */
[----:B------:R-:W-:Y:S02]  /*30eb0*/  IMAD.MOV.U32 R150, RZ, RZ, R85 ;  /* 0x000000ffff967224 */ /* 0x000fe400078e0055 */
[----:B------:R-:W-:Y:S01]  /*30ec0*/  IMAD.MOV.U32 R85, RZ, RZ, R84 ;  /* 0x000000ffff557224 */ /* 0x000fe200078e0054 */
[----:B------:R-:W-:Y:S01]  /*30ed0*/  LOP3.LUT R41, R41, 0xffff, RZ, 0xc0, !PT ;  /* 0x0000ffff29297812 */ /* 0x000fe200078ec0ff */
[----:B------:R-:W-:Y:S03]  /*30ee0*/  IMAD.MOV.U32 R84, RZ, RZ, R83 ;  /* 0x000000ffff547224 */ /* 0x000fe600078e0053 */
[----:B------:R-:W2:Y:S01]  /*30ef0*/  MUFU.EX2 R202, R198 ;  /* 0x000000c600ca7308 */ /* 0x000ea20000000800 */
[----:B------:R-:W-:Y:S01]  /*30f00*/  IMAD.MOV.U32 R83, RZ, RZ, R222 ;  /* 0x000000ffff537224 */ /* 0x000fe200078e00de */
[----:B------:R-:W-:Y:S03]  /*30f10*/  ISETP.GE.U32.AND P0, PT, R199, R41, PT ;  /* 0x00000029c700720c */ /* 0x000fe60003f06070 */
[----:B------:R-:W-:Y:S01]  /*30f20*/  IMAD.MOV.U32 R153, RZ, RZ, R83 ;  /* 0x000000ffff997224 */ /* 0x000fe200078e0053 */
[----:B------:R-:W-:Y:S04]  /*30f30*/  LOP3.LUT R83, R159, R223, RZ, 0x3c, !PT ;  /* 0x000000df9f537212 */ /* 0x000fe800078e3cff */
[----:B------:R3:W3:Y:S01]  /*30f40*/  MUFU.EX2 R222, R209 ;  /* 0x000000d100de7308 */ /* 0x0006e20000000800 */
[----:B-1----:R-:W-:Y:S01]  /*30f50*/  F2FP.F16.F32.PACK_AB R56, R243, R241 ;  /* 0x000000f1f338723e */ /* 0x002fe200000000ff */
[----:B------:R1:W5:Y:S03]  /*30f60*/  LDL.LU R213, [R1+0x414] ;  /* 0x0004140001d57983 */ /* 0x0003660000300800 */
[----:B------:R-:W-:Y:S01]  /*30f70*/  PRMT R55, R56, 0x7632, R55 ;  /* 0x0000763238377816 */ /* 0x000fe20000000037 */
[----:B------:R1:W3:Y:S01]  /*30f80*/  LDL.S16 R87, [R1+0x278] ;  /* 0x0002780001577983 */ /* 0x0002e20000100600 */
[----:B--2---:R-:W-:Y:S03]  /*30f90*/  F2FP.F16.F32.PACK_AB R2, R187, R202 ;  /* 0x000000cabb02723e */ /* 0x004fe600000000ff */
[----:B------:R1:W5:Y:S01]  /*30fa0*/  LDL.LU R212, [R1+0x410] ;  /* 0x0004100001d47983 */ /* 0x0003620000300800 */
[----:B------:R-:W-:Y:S01]  /*30fb0*/  PRMT R0, R2, 0x7632, R0 ;  /* 0x0000763202007816 */ /* 0x000fe20000000000 */
[----:B----4-:R-:W-:Y:S05]  /*30fc0*/  @!P5 HADD2 R76, -R56.H0_H0, -RZ.H0_H0 ;  /* 0xa00000ff384cd230 */ /* 0x010fea0000000900 */
[----:B------:R-:W-:Y:S01]  /*30fd0*/  PRMT R51, R76, 0x7610, R51 ;  /* 0x000076104c337816 */ /* 0x000fe20000000033 */
[----:B------:R2:W-:Y:S02]  /*30fe0*/  @!P5 STL.S16 [R1+0x27c], R76 ;  /* 0x00027c4c0100d387 */ /* 0x0005e40000100600 */
[----:B--2---:R-:W-:Y:S02]  /*30ff0*/  PRMT R76, R56, 0x5410, R55 ;  /* 0x00005410384c7816 */ /* 0x004fe40000000037 */
[----:B------:R-:W-:Y:S02]  /*31000*/  @!P5 PRMT R56, R51, 0x5410, RZ ;  /* 0x000054103338d816 */ /* 0x000fe400000000ff */
[----:B------:R-:W-:Y:S01]  /*31010*/  ISETP.GE.U32.AND P5, PT, R199, R155, PT ;  /* 0x0000009bc700720c */ /* 0x000fe20003fa6070 */
[----:B------:R-:W-:Y:S02]  /*31020*/  IMAD.MOV.U32 R155, RZ, RZ, R150 ;  /* 0x000000ffff9b7224 */ /* 0x000fe400078e0096 */
[----:B------:R-:W-:Y:S01]  /*31030*/  IMAD.MOV.U32 R150, RZ, RZ, R92 ;  /* 0x000000ffff967224 */ /* 0x000fe200078e005c */
[----:B------:R2:W-:Y:S01]  /*31040*/  ST.E.U16 desc[UR4][R172.64+0xe0], R56 ;  /* 0x0000e038ac007985 */ /* 0x0005e2000c101504 */
[----:B------:R-:W-:Y:S02]  /*31050*/  IMAD.MOV.U32 R92, RZ, RZ, R84 ;  /* 0x000000ffff5c7224 */ /* 0x000fe400078e0054 */
[----:B---3--:R-:W-:Y:S02]  /*31060*/  @!P6 HADD2 R87, -R55.H0_H0, -RZ.H0_H0 ;  /* 0xa00000ff3757e230 */ /* 0x008fe40000000900 */
[----:B------:R-:W-:Y:S03]  /*31070*/  IMAD.MOV.U32 R53, RZ, RZ, R150 ;  /* 0x000000ffff357224 */ /* 0x000fe600078e0096 */
[----:B------:R-:W-:Y:S01]  /*31080*/  PRMT R41, R87, 0x7610, R41 ;  /* 0x0000761057297816 */ /* 0x000fe20000000029 */
[----:B------:R3:W-:Y:S03]  /*31090*/  @!P6 STL.S16 [R1+0x278], R87 ;  /* 0x000278570100e387 */ /* 0x0007e60000100600 */
[----:B------:R-:W-:Y:S01]  /*310a0*/  @!P6 PRMT R55, R41, 0x5410, RZ ;  /* 0x000054102937e816 */ /* 0x000fe200000000ff */
[----:B------:R1:W5:Y:S01]  /*310b0*/  LDL.LU R211, [R1+0x40c] ;  /* 0x00040c0001d37983 */ /* 0x0003620000300800 */
[----:B------:R-:W-:Y:S02]  /*310c0*/  LOP3.LUT R41, R44, 0xff, RZ, 0xc0, !PT ;  /* 0x000000ff2c297812 */ /* 0x000fe400078ec0ff */
[C---:B------:R-:W-:Y:S01]  /*310d0*/  ISETP.GE.U32.AND P6, PT, R199.reuse, R154, PT ;  /* 0x0000009ac700720c */ /* 0x040fe20003fc6070 */
[----:B------:R-:W-:Y:S01]  /*310e0*/  ST.E.U16 desc[UR4][R172.64+0xe2], R55 ;  /* 0x0000e237ac007985 */ /* 0x000fe2000c101504 */
[----:B------:R-:W-:Y:S01]  /*310f0*/  ISETP.GE.U32.AND P2, PT, R199, R41, PT ;  /* 0x00000029c700720c */ /* 0x000fe20003f46070 */
[----:B------:R-:W-:Y:S01]  /*31100*/  IMAD.MOV.U32 R154, RZ, RZ, R151 ;  /* 0x000000ffff9a7224 */ /* 0x000fe200078e0097 */
[C---:B------:R-:W-:Y:S01]  /*31110*/  PRMT R41, R42.reuse, 0x7632, R41 ;  /* 0x000076322a297816 */ /* 0x040fe20000000029 */
[----:B------:R-:W-:Y:S02]  /*31120*/  IMAD.MOV.U32 R151, RZ, RZ, R85 ;  /* 0x000000ffff977224 */ /* 0x000fe400078e0055 */
[----:B--2---:R-:W-:Y:S02]  /*31130*/  IMAD.MOV.U32 R56, RZ, RZ, R92 ;  /* 0x000000ffff387224 */ /* 0x004fe400078e005c */
[----:B---3--:R-:W-:Y:S02]  /*31140*/  IMAD.MOV.U32 R87, RZ, RZ, R79 ;  /* 0x000000ffff577224 */ /* 0x008fe400078e004f */
[----:B------:R1:W2:Y:S04]  /*31150*/  LDL.S16 R79, [R1+0x24c] ;  /* 0x00024c00014f7983 */ /* 0x0002a80000100600 */
[----:B------:R1:W5:Y:S04]  /*31160*/  LDL.LU R210, [R1+0x408] ;  /* 0x0004080001d27983 */ /* 0x0003680000300800 */
[----:B------:R1:W3:Y:S01]  /*31170*/  LDL.S16 R51, [R1+0x260] ;  /* 0x0002600001337983 */ /* 0x0002e20000100600 */
[----:B--2---:R-:W-:Y:S05]  /*31180*/  @!P2 HADD2 R79, -R42.H0_H0, -RZ.H0_H0 ;  /* 0xa00000ff2a4fa230 */ /* 0x004fea0000000900 */
[----:B------:R-:W-:Y:S01]  /*31190*/  PRMT R43, R79, 0x7610, R43 ;  /* 0x000076104f2b7816 */ /* 0x000fe2000000002b */
[----:B------:R2:W-:Y:S02]  /*311a0*/  @!P2 STL.S16 [R1+0x24c], R79 ;  /* 0x00024c4f0100a387 */ /* 0x0005e40000100600 */
        /* <DEDUP_REMOVED lines=11> */
[----:B------:R-:W-:Y:S01]  /*31260*/  @!P2 PRMT R41, R43, 0x5410, RZ ;  /* 0x000054102b29a816 */ /* 0x000fe200000000ff */
[----:B------:R1:W5:Y:S01]  /*31270*/  LDL.LU R209, [R1+0x404] ;  /* 0x0004040001d17983 */ /* 0x0003620000300800 */
[--C-:B------:R-:W-:Y:S03]  /*31280*/  SHF.R.U32.HI R43, RZ, 0x10, R44.reuse ;  /* 0x00000010ff2b7819 */ /* 0x100fe6000001162c */
[----:B------:R1:W5:Y:S01]  /*31290*/  LDL.LU R208, [R1+0x400] ;  /* 0x0004000001d07983 */ /* 0x0003620000300800 */
[----:B------:R-:W-:Y:S03]  /*312a0*/  LOP3.LUT R43, R43, 0xff, RZ, 0xc0, !PT ;  /* 0x000000ff2b2b7812 */ /* 0x000fe600078ec0ff */
[----:B------:R1:W3:Y:S01]  /*312b0*/  LDL.S16 R73, [R1+0x248] ;  /* 0x0002480001497983 */ /* 0x0002e20000100600 */
[----:B------:R-:W-:Y:S03]  /*312c0*/  ISETP.GE.U32.AND P3, PT, R199, R43, PT ;  /* 0x0000002bc700720c */ /* 0x000fe60003f66070 */
[----:B------:R1:W4:Y:S04]  /*312d0*/  LDL.S16 R71, [R1+0x25c] ;  /* 0x00025c0001477983 */ /* 0x0003280000100600 */
[----:B------:R-:W-:Y:S01]  /*312e0*/  ST.E.U16 desc[UR4][R176.64+0xe0], R41 ;  /* 0x0000e029b0007985 */ /* 0x000fe2000c101504 */
[----:B--2---:R-:W-:Y:S02]  /*312f0*/  SHF.R.U32.HI R51, RZ, 0x18, R44 ;  /* 0x00000018ff337819 */ /* 0x004fe4000001162c */
[----:B------:R-:W-:Y:S02]  /*31300*/  F2FP.F16.F32.PACK_AB R44, R235, R222 ;  /* 0x000000deeb2c723e */ /* 0x000fe400000000ff */
[----:B------:R-:W-:Y:S02]  /*31310*/  ISETP.GE.U32.AND P2, PT, R199, R51, PT ;  /* 0x00000033c700720c */ /* 0x000fe40003f46070 */
[C---:B------:R-:W-:Y:S01]  /*31320*/  PRMT R43, R44.reuse, 0x7632, R43 ;  /* 0x000076322c2b7816 */ /* 0x040fe2000000002b */
[----:B---3--:R-:W-:Y:S10]  /*31330*/  @!P3 HADD2 R73, -R44.H0_H0, -RZ.H0_H0 ;  /* 0xa00000ff2c49b230 */ /* 0x008ff40000000900 */
[----:B----4-:R-:W-:Y:S01]  /*31340*/  @!P2 HADD2 R71, -R43.H0_H0, -RZ.H0_H0 ;  /* 0xa00000ff2b47a230 */ /* 0x010fe20000000900 */
[----:B------:R-:W-:Y:S01]  /*31350*/  PRMT R86, R73, 0x7610, R86 ;  /* 0x0000761049567816 */ /* 0x000fe20000000056 */
[----:B------:R2:W-:Y:S03]  /*31360*/  @!P3 STL.S16 [R1+0x248], R73 ;  /* 0x000248490100b387 */ /* 0x0005e60000100600 */
[----:B------:R-:W-:Y:S01]  /*31370*/  PRMT R51, R71, 0x7610, R51 ;  /* 0x0000761047337816 */ /* 0x000fe20000000033 */
[----:B------:R3:W-:Y:S04]  /*31380*/  @!P2 STL.S16 [R1+0x25c], R71 ;  /* 0x00025c470100a387 */ /* 0x0007e80000100600 */
[----:B------:R1:W5:Y:S01]  /*31390*/  LDL.LU R207, [R1+0x3fc] ;  /* 0x0003fc0001cf7983 */ /* 0x0003620000300800 */
[----:B--2---:R-:W-:Y:S02]  /*313a0*/  PRMT R73, R44, 0x5410, R43 ;  /* 0x000054102c497816 */ /* 0x004fe4000000002b */
[----:B------:R-:W-:Y:S01]  /*313b0*/  @!P3 PRMT R44, R86, 0x5410, RZ ;  /* 0x00005410562cb816 */ /* 0x000fe200000000ff */
[----:B------:R-:W-:Y:S01]  /*313c0*/  IMAD.MOV.U32 R86, RZ, RZ, R237 ;  /* 0x000000ffff567224 */ /* 0x000fe200078e00ed */
[----:B------:R-:W-:Y:S01]  /*313d0*/  @!P2 PRMT R43, R51, 0x5410, RZ ;  /* 0x00005410332ba816 */ /* 0x000fe200000000ff */
[----:B------:R-:W2:Y:S01]  /*313e0*/  MUFU.EX2 R237, R206 ;  /* 0x000000ce00ed7308 */ /* 0x000ea20000000800 */
[----:B------:R-:W-:Y:S01]  /*313f0*/  LOP3.LUT R51, R52, 0xff, RZ, 0xc0, !PT ;  /* 0x000000ff34337812 */ /* 0x000fe200078ec0ff */
[----:B------:R-:W-:Y:S01]  /*31400*/  ST.E.U16 desc[UR4][R178.64+0xe0], R44 ;  /* 0x0000e02cb2007985 */ /* 0x000fe2000c101504 */
[C---:B------:R-:W-:Y:S01]  /*31410*/  ISETP.GE.U32.AND P2, PT, R199.reuse, R148, PT ;  /* 0x00000094c700720c */ /* 0x040fe20003f46070 */
[----:B------:R-:W-:Y:S01]  /*31420*/  IMAD.MOV.U32 R148, RZ, RZ, R90 ;  /* 0x000000ffff947224 */ /* 0x000fe200078e005a */
[----:B------:R-:W-:Y:S01]  /*31430*/  ISETP.GE.U32.AND P3, PT, R199, R51, PT ;  /* 0x00000033c700720c */ /* 0x000fe20003f66070 */
[----:B------:R-:W-:Y:S01]  /*31440*/  ST.E.U16 desc[UR4][R178.64+0xe2], R43 ;  /* 0x0000e22bb2007985 */ /* 0x000fe2000c101504 */
[----:B------:R-:W-:Y:S01]  /*31450*/  IMAD.MOV.U32 R159, RZ, RZ, R86 ;  /* 0x000000ffff9f7224 */ /* 0x000fe200078e0056 */
[----:B------:R-:W-:Y:S01]  /*31460*/  LOP3.LUT R86, R158, R223, RZ, 0x3c, !PT ;  /* 0x000000df9e567212 */ /* 0x000fe200078e3cff */
[----:B------:R-:W-:Y:S02]  /*31470*/  IMAD.MOV.U32 R158, RZ, RZ, R88 ;  /* 0x000000ffff9e7224 */ /* 0x000fe400078e0058 */
[----:B------:R-:W-:Y:S02]  /*31480*/  IMAD.MOV.U32 R88, RZ, RZ, R218 ;  /* 0x000000ffff587224 */ /* 0x000fe400078e00da */
[----:B------:R-:W-:Y:S01]  /*31490*/  MUFU.EX2 R218, R200 ;  /* 0x000000c800da7308 */ /* 0x000fe20000000800 */
[----:B------:R-:W-:Y:S01]  /*314a0*/  IMAD.WIDE.U32 R58, R86, -0x326172a9, RZ ;  /* 0xcd9e8d57563a7825 */ /* 0x000fe200078e00ff */
[----:B--2---:R-:W-:Y:S01]  /*314b0*/  F2FP.F16.F32.PACK_AB R52, R237, R236 ;  /* 0x000000eced34723e */ /* 0x004fe200000000ff */
[----:B------:R1:W5:Y:S03]  /*314c0*/  LDL.LU R206, [R1+0x3f8] ;  /* 0x0003f80001ce7983 */ /* 0x0003660000300800 */
[----:B------:R-:W-:Y:S01]  /*314d0*/  PRMT R51, R52, 0x7632, R51 ;  /* 0x0000763234337816 */ /* 0x000fe20000000033 */
[----:B---3--:R1:W2:Y:S04]  /*314e0*/  LDL.S16 R71, [R1+0x238] ;  /* 0x0002380001477983 */ /* 0x0082a80000100600 */
[----:B------:R1:W3:Y:S01]  /*314f0*/  LDL.S16 R74, [R1+0x228] ;  /* 0x00022800014a7983 */ /* 0x0002e20000100600 */
[----:B--2---:R-:W-:Y:S02]  /*31500*/  @!P5 HADD2 R71, -R52.H0_H0, -RZ.H0_H0 ;  /* 0xa00000ff3447d230 */ /* 0x004fe40000000900 */
[----:B---3--:R-:W-:Y:S03]  /*31510*/  @!P6 HADD2 R74, -R51.H0_H0, -RZ.H0_H0 ;  /* 0xa00000ff334ae230 */ /* 0x008fe60000000900 */
[----:B------:R-:W-:Y:S01]  /*31520*/  PRMT R91, R71, 0x7610, R91 ;  /* 0x00007610475b7816 */ /* 0x000fe2000000005b */
[----:B------:R2:W-:Y:S01]  /*31530*/  @!P5 STL.S16 [R1+0x238], R71 ;  /* 0x000238470100d387 */ /* 0x0005e20000100600 */
[----:B------:R-:W-:Y:S03]  /*31540*/  PRMT R72, R74, 0x7610, R72 ;  /* 0x000076104a487816 */ /* 0x000fe60000000048 */
[----:B------:R3:W-:Y:S01]  /*31550*/  @!P6 STL.S16 [R1+0x228], R74 ;  /* 0x0002284a0100e387 */ /* 0x0007e20000100600 */
[----:B--2---:R-:W-:Y:S02]  /*31560*/  PRMT R71, R52, 0x5410, R51 ;  /* 0x0000541034477816 */ /* 0x004fe40000000033 */
[----:B------:R-:W-:Y:S01]  /*31570*/  @!P6 PRMT R51, R72, 0x5410, RZ ;  /* 0x000054104833e816 */ /* 0x000fe200000000ff */
[----:B------:R-:W-:Y:S01]  /*31580*/  IMAD.SHL.U32 R72, R232, 0x4, RZ ;  /* 0x00000004e8487824 */ /* 0x000fe200078e00ff */
[----:B------:R-:W-:Y:S02]  /*31590*/  @!P5 PRMT R52, R91, 0x5410, RZ ;  /* 0x000054105b34d816 */ /* 0x000fe400000000ff */
[----:B------:R-:W-:Y:S01]  /*315a0*/  ISETP.GE.U32.AND P5, PT, R199, R156, PT ;  /* 0x0000009cc700720c */ /* 0x000fe20003fa6070 */
[----:B------:R-:W-:Y:S01]  /*315b0*/  ST.E.U16 desc[UR4][R174.64+0xf2], R51 ;  /* 0x0000f233ae007985 */ /* 0x000fe2000c101504 */
[----:B------:R-:W-:Y:S01]  /*315c0*/  LOP3.LUT R72, R223, R205, R72, 0x96, !PT ;  /* 0x000000cddf487212 */ /* 0x000fe200078e9648 */
[----:B------:R-:W-:Y:S01]  /*315d0*/  IMAD.MOV.U32 R223, RZ, RZ, R87 ;  /* 0x000000ffffdf7224 */ /* 0x000fe200078e0057 */
[----:B------:R-:W-:Y:S01]  /*315e0*/  ISETP.GE.U32.AND P6, PT, R199, R157, PT ;  /* 0x0000009dc700720c */ /* 0x000fe20003fc6070 */
[----:B------:R-:W-:Y:S01]  /*315f0*/  IMAD.MOV.U32 R87, RZ, RZ, R219 ;  /* 0x000000ffff577224 */ /* 0x000fe200078e00db */
[----:B------:R1:W5:Y:S01]  /*31600*/  LDL.LU.64 R204, [R1+0x3f0] ;  /* 0x0003f00001cc7983 */ /* 0x0003620000300a00 */
[----:B------:R2:W4:Y:S01]  /*31610*/  MUFU.EX2 R219, R203 ;  /* 0x000000cb00db7308 */ /* 0x0005220000000800 */
[----:B------:R-:W-:Y:S04]  /*31620*/  IMAD.WIDE.U32 R90, R72, -0x326172a9, RZ ;  /* 0xcd9e8d57485a7825 */ /* 0x000fe800078e00ff */
[----:B------:R-:W-:Y:S01]  /*31630*/  ST.E.U16 desc[UR4][R174.64+0xf0], R52 ;  /* 0x0000f034ae007985 */ /* 0x000fe2000c101504 */
[----:B---3--:R-:W-:Y:S01]  /*31640*/  LOP3.LUT R74, R91, R224, R196, 0x96, !PT ;  /* 0x000000e05b4a7212 */ /* 0x008fe200078e96c4 */
[----:B------:R-:W-:Y:S01]  /*31650*/  IMAD.MOV.U32 R157, RZ, RZ, R94 ;  /* 0x000000ffff9d7224 */ /* 0x000fe200078e005e */
[----:B------:R-:W-:Y:S03]  /*31660*/  LOP3.LUT R69, R217, R221, R90, 0x96, !PT ;  /* 0x000000ddd9457212 */ /* 0x000fe600078e965a */
[----:B------:R-:W-:Y:S04]  /*31670*/  IMAD.WIDE.U32 R74, R74, -0x2daee0ad, RZ ;  /* 0xd2511f534a4a7825 */ /* 0x000fe800078e00ff */
[----:B------:R-:W-:Y:S01]  /*31680*/  IMAD.WIDE.U32 R68, R69, -0x2daee0ad, RZ ;  /* 0xd2511f5345447825 */ /* 0x000fe200078e00ff */
[----:B------:R-:W-:Y:S01]  /*31690*/  LOP3.LUT R84, R75, R225, R234, 0x96, !PT ;  /* 0x000000e14b547212 */ /* 0x000fe200078e96ea */
[----:B--2---:R1:W5:Y:S03]  /*316a0*/  LDL.LU R203, [R1+0x3ec] ;  /* 0x0003ec0001cb7983 */ /* 0x0043660000300800 */
[----:B------:R-:W-:Y:S01]  /*316b0*/  LOP3.LUT R74, R69, R226, R74, 0x96, !PT ;  /* 0x000000e2454a7212 */ /* 0x000fe200078e964a */
[----:B------:R1:W5:Y:S01]  /*316c0*/  LDL.LU R200, [R1+0x3e8] ;  /* 0x0003e80001c87983 */ /* 0x0003620000300800 */
[----:B------:R-:W-:Y:S03]  /*316d0*/  IMAD.WIDE.U32 R84, R84, -0x326172a9, RZ ;  /* 0xcd9e8d5754547825 */ /* 0x000fe600078e00ff */
[----:B------:R1:W5:Y:S01]  /*316e0*/  LDL.LU R198, [R1+0x3e4] ;  /* 0x0003e40001c67983 */ /* 0x0003620000300800 */
[----:B------:R-:W-:Y:S01]  /*316f0*/  IMAD.WIDE.U32 R74, R74, -0x326172a9, RZ ;  /* 0xcd9e8d574a4a7825 */ /* 0x000fe200078e00ff */
[----:B------:R-:W-:Y:S02]  /*31700*/  LOP3.LUT R66, R85, R220, R216, 0x96, !PT ;  /* 0x000000dc55427212 */ /* 0x000fe400078e96d8 */
[----:B------:R1:W5:Y:S02]  /*31710*/  LDL.LU R195, [R1+0x3e0] ;  /* 0x0003e00001c37983 */ /* 0x0003640000300800 */
[----:B------:R-:W-:Y:S01]  /*31720*/  LOP3.LUT R84, R75, R230, R84, 0x96, !PT ;  /* 0x000000e64b547212 */ /* 0x000fe200078e9654 */
[----:B------:R-:W-:Y:S01]  /*31730*/  IMAD.WIDE.U32 R66, R66, -0x2daee0ad, RZ ;  /* 0xd2511f5342427825 */ /* 0x000fe200078e00ff */
[----:B------:R1:W2:Y:S03]  /*31740*/  LDL.S16 R156, [R1+0x130] ;  /* 0x00013000019c7983 */ /* 0x0002a60000100600 */
[----:B------:R-:W-:Y:S01]  /*31750*/  IMAD.WIDE.U32 R84, R84, -0x2daee0ad, RZ ;  /* 0xd2511f5354547825 */ /* 0x000fe200078e00ff */
[----:B------:R-:W-:Y:S01]  /*31760*/  LOP3.LUT R68, R67, R229, R68, 0x96, !PT ;  /* 0x000000e543447212 */ /* 0x000fe200078e9644 */
[----:B------:R1:W3:Y:S02]  /*31770*/  LDL.S16 R61, [R1+0x12c] ;  /* 0x00012c00013d7983 */ /* 0x0002e40000100600 */
[----:B------:R-:W-:Y:S01]  /*31780*/  IMAD.MOV.U32 R75, RZ, RZ, R223 ;  /* 0x000000ffff4b7224 */ /* 0x000fe200078e00df */
[----:B------:R-:W-:Y:S01]  /*31790*/  LOP3.LUT R66, R85, R227, R66, 0x96, !PT ;  /* 0x000000e355427212 */ /* 0x000fe200078e9642 */
[----:B------:R1:W3:Y:S01]  /*317a0*/  LDL.S16 R223, [R1+0x11c] ;  /* 0x00011c0001df7983 */ /* 0x0002e20000100600 */
[----:B------:R-:W-:Y:S03]  /*317b0*/  IMAD.WIDE.U32 R68, R68, -0x326172a9, RZ ;  /* 0xcd9e8d5744447825 */ /* 0x000fe600078e00ff */
[----:B------:R1:W3:Y:S01]  /*317c0*/  LDL.S16 R85, [R1+0x128] ;  /* 0x0001280001557983 */ /* 0x0002e20000100600 */
[----:B------:R-:W-:Y:S01]  /*317d0*/  IMAD.WIDE.U32 R66, R66, -0x326172a9, RZ ;  /* 0xcd9e8d5742427825 */ /* 0x000fe200078e00ff */
[----:B------:R-:W-:Y:S02]  /*317e0*/  LOP3.LUT R74, R69, R228, R74, 0x96, !PT ;  /* 0x000000e4454a7212 */ /* 0x000fe400078e964a */
[C---:B------:R-:W-:Y:S02]  /*317f0*/  LOP3.LUT R40, R66.reuse, 0xffff, RZ, 0xc0, !PT ;  /* 0x0000ffff42287812 */ /* 0x040fe400078ec0ff */
[----:B------:R-:W-:Y:S02]  /*31800*/  LOP3.LUT R65, R67, R233, R68, 0x96, !PT ;  /* 0x000000e943417212 */ /* 0x000fe400078e9644 */
[----:B------:R-:W-:Y:S02]  /*31810*/  LOP3.LUT R68, R66, 0xff, RZ, 0xc0, !PT ;  /* 0x000000ff42447812 */ /* 0x000fe400078ec0ff */
[----:B------:R-:W-:Y:S02]  /*31820*/  SHF.R.U32.HI R40, RZ, 0x8, R40 ;  /* 0x00000008ff287819 */ /* 0x000fe40000011628 */
[----:B------:R-:W-:Y:S02]  /*31830*/  SHF.R.U32.HI R69, RZ, 0x10, R66 ;  /* 0x00000010ff457819 */ /* 0x000fe40000011642 */
[----:B------:R-:W-:Y:S02]  /*31840*/  PRMT R72, R68, 0x5410, R40 ;  /* 0x0000541044487816 */ /* 0x000fe40000000028 */
[----:B----4-:R-:W-:Y:S02]  /*31850*/  F2FP.F16.F32.PACK_AB R40, R218, R219 ;  /* 0x000000dbda28723e */ /* 0x010fe400000000ff */
[----:B------:R-:W-:Y:S01]  /*31860*/  SHF.R.U32.HI R70, RZ, 0x18, R66 ;  /* 0x00000018ff467819 */ /* 0x000fe20000011642 */
[----:B------:R-:W-:Y:S01]  /*31870*/  IMAD.WIDE.U32 R66, R74, -0x2daee0ad, RZ ;  /* 0xd2511f534a427825 */ /* 0x000fe200078e00ff */
[----:B------:R-:W-:Y:S02]  /*31880*/  PRMT R3, R40, 0x7632, R3 ;  /* 0x0000763228037816 */ /* 0x000fe40000000003 */
[----:B------:R-:W-:Y:S02]  /*31890*/  LOP3.LUT R68, R69, 0xff, RZ, 0xc0, !PT ;  /* 0x000000ff45447812 */ /* 0x000fe400078ec0ff */
[----:B------:R-:W-:Y:S02]  /*318a0*/  LOP3.LUT R84, R67, R231, R84, 0x96, !PT ;  /* 0x000000e743547212 */ /* 0x000fe400078e9654 */
[----:B------:R-:W-:Y:S02]  /*318b0*/  PRMT R74, R68, 0x5410, R70 ;  /* 0x00005410444a7816 */ /* 0x000fe40000000046 */
[----:B------:R-:W-:Y:S02]  /*318c0*/  SHF.R.U32.HI R94, RZ, 0x10, R66 ;  /* 0x00000010ff5e7819 */ /* 0x000fe40000011642 */
[----:B------:R-:W-:Y:S01]  /*318d0*/  LOP3.LUT R64, R65, 0xff, RZ, 0xc0, !PT ;  /* 0x000000ff41407812 */ /* 0x000fe200078ec0ff */
[----:B--2---:R-:W-:Y:S05]  /*318e0*/  @!P5 HADD2 R156, -R40.H0_H0, -RZ.H0_H0 ;  /* 0xa00000ff289cd230 */ /* 0x004fea0000000900 */
[----:B------:R-:W-:Y:S01]  /*318f0*/  PRMT R185, R156, 0x7610, R185 ;  /* 0x000076109cb97816 */ /* 0x000fe200000000b9 */
[----:B---3--:R-:W-:Y:S01]  /*31900*/  @!P6 HADD2 R61, -R3.H0_H0, -RZ.H0_H0 ;  /* 0xa00000ff033de230 */ /* 0x008fe20000000900 */
[----:B------:R2:W-:Y:S01]  /*31910*/  @!P5 STL.S16 [R1+0x130], R156 ;  /* 0x0001309c0100d387 */ /* 0x0005e20000100600 */
[----:B------:R-:W-:Y:S03]  /*31920*/  @!P0 HADD2 R223, -R0.H0_H0, -RZ.H0_H0 ;  /* 0xa00000ff00df8230 */ /* 0x000fe60000000900 */
[----:B------:R-:W-:Y:S01]  /*31930*/  PRMT R69, R61, 0x7610, R69 ;  /* 0x000076103d457816 */ /* 0x000fe20000000045 */
[----:B------:R3:W-:Y:S01]  /*31940*/  @!P6 STL.S16 [R1+0x12c], R61 ;  /* 0x00012c3d0100e387 */ /* 0x0007e20000100600 */
[----:B------:R-:W-:Y:S01]  /*31950*/  @!P1 HADD2 R85, -R2.H0_H0, -RZ.H0_H0 ;  /* 0xa00000ff02559230 */ /* 0x000fe20000000900 */
[----:B------:R-:W-:Y:S02]  /*31960*/  PRMT R189, R223, 0x7610, R189 ;  /* 0x00007610dfbd7816 */ /* 0x000fe400000000bd */
[----:B------:R-:W-:Y:S02]  /*31970*/  PRMT R57, R69, 0x7610, R57 ;  /* 0x0000761045397816 */ /* 0x000fe40000000039 */
[----:B------:R-:W-:Y:S01]  /*31980*/  PRMT R68, R85, 0x7610, R68 ;  /* 0x0000761055447816 */ /* 0x000fe20000000044 */
[----:B------:R4:W-:Y:S01]  /*31990*/  @!P1 STL.S16 [R1+0x128], R85 ;  /* 0x0001285501009387 */ /* 0x0009e20000100600 */
[----:B------:R-:W-:Y:S03]  /*319a0*/  PRMT R86, R57, 0x7610, R86 ;  /* 0x0000761039567816 */ /* 0x000fe60000000056 */
[----:B------:R1:W-:Y:S01]  /*319b0*/  @!P0 STL.S16 [R1+0x11c], R223 ;  /* 0x00011cdf01008387 */ /* 0x0003e20000100600 */
[----:B--2---:R-:W-:Y:S01]  /*319c0*/  IMAD.MOV.U32 R156, RZ, RZ, R87 ;  /* 0x000000ffff9c7224 */ /* 0x004fe200078e0057 */
[----:B------:R-:W-:Y:S02]  /*319d0*/  LOP3.LUT R87, R66, 0xffff, RZ, 0xc0, !PT ;  /* 0x0000ffff42577812 */ /* 0x000fe400078ec0ff */
[----:B---3--:R-:W-:Y:S04]  /*319e0*/  LOP3.LUT R61, R65, 0xffff, RZ, 0xc0, !PT ;  /* 0x0000ffff413d7812 */ /* 0x008fe800078ec0ff */
[----:B------:R-:W-:Y:S01]  /*319f0*/  SHF.R.U32.HI R61, RZ, 0x8, R61 ;  /* 0x00000008ff3d7819 */ /* 0x000fe2000001163d */
[----:B----4-:R-:W-:Y:S03]  /*31a00*/  IMAD.MOV.U32 R85, RZ, RZ, R89 ;  /* 0x000000ffff557224 */ /* 0x010fe600078e0059 */
[----:B------:R-:W-:Y:S01]  /*31a10*/  PRMT R70, R64, 0x5410, R61 ;  /* 0x0000541040467816 */ /* 0x000fe2000000003d */
[----:B------:R-:W-:Y:S01]  /*31a20*/  IMAD.MOV.U32 R89, RZ, RZ, R149 ;  /* 0x000000ffff597224 */ /* 0x000fe200078e0095 */
[----:B------:R-:W-:Y:S01]  /*31a30*/  LOP3.LUT R149, R66, 0xff, RZ, 0xc0, !PT ;  /* 0x000000ff42957812 */ /* 0x000fe200078ec0ff */
[----:B-1----:R-:W-:Y:S01]  /*31a40*/  IMAD.MOV.U32 R223, RZ, RZ, R148 ;  /* 0x000000ffffdf7224 */ /* 0x002fe200078e0094 */
[----:B------:R-:W-:Y:S01]  /*31a50*/  SHF.R.U32.HI R148, RZ, 0x18, R66 ;  /* 0x00000018ff947819 */ /* 0x000fe20000011642 */
[----:B------:R-:W-:Y:S01]  /*31a60*/  IMAD.WIDE.U32 R66, R83, -0x326172a9, RZ ;  /* 0xcd9e8d5753427825 */ /* 0x000fe200078e00ff */
[--C-:B------:R-:W-:Y:S02]  /*31a70*/  SHF.R.U32.HI R61, RZ, 0x10, R65.reuse ;  /* 0x00000010ff3d7819 */ /* 0x100fe40000011641 */
[----:B------:R-:W-:Y:S01]  /*31a80*/  SHF.R.U32.HI R65, RZ, 0x18, R65 ;  /* 0x00000018ff417819 */ /* 0x000fe20000011641 */
[----:B------:R-:W-:Y:S01]  /*31a90*/  IMAD.MOV.U32 R64, RZ, RZ, R75 ;  /* 0x000000ffff407224 */ /* 0x000fe200078e004b */
[----:B------:R-:W-:Y:S01]  /*31aa0*/  LOP3.LUT R62, R67, R224, R196, 0x96, !PT ;  /* 0x000000e0433e7212 */ /* 0x000fe200078e96c4 */
[----:B------:R-:W-:Y:S01]  /*31ab0*/  IMAD.MOV.U32 R49, RZ, RZ, R89 ;  /* 0x000000ffff317224 */ /* 0x000fe200078e0059 */
[----:B------:R-:W-:Y:S01]  /*31ac0*/  LOP3.LUT R61, R61, 0xff, RZ, 0xc0, !PT ;  /* 0x000000ff3d3d7812 */ /* 0x000fe200078ec0ff */
[----:B------:R-:W-:Y:S01]  /*31ad0*/  IMAD.MOV.U32 R50, RZ, RZ, R64 ;  /* 0x000000ffff327224 */ /* 0x000fe200078e0040 */
[-CC-:B------:R-:W-:Y:S01]  /*31ae0*/  LOP3.LUT R64, R217, R221.reuse, R66.reuse, 0x96, !PT ;  /* 0x000000ddd9407212 */ /* 0x180fe200078e9642 */
[----:B------:R-:W-:Y:S01]  /*31af0*/  IMAD.WIDE.U32 R62, R62, -0x2daee0ad, RZ ;  /* 0xd2511f533e3e7825 */ /* 0x000fe200078e00ff */
[----:B------:R-:W-:Y:S02]  /*31b00*/  PRMT R75, R61, 0x5410, R65 ;  /* 0x000054103d4b7816 */ /* 0x000fe40000000041 */
[----:B------:R-:W-:Y:S01]  /*31b10*/  LOP3.LUT R66, R181, R221, R66, 0x96, !PT ;  /* 0x000000ddb5427212 */ /* 0x000fe200078e9642 */
[----:B------:R-:W-:Y:S01]  /*31b20*/  IMAD.WIDE.U32 R64, R64, -0x2daee0ad, RZ ;  /* 0xd2511f5340407825 */ /* 0x000fe200078e00ff */
[----:B------:R-:W-:Y:S03]  /*31b30*/  LOP3.LUT R63, R63, R225, R234, 0x96, !PT ;  /* 0x000000e13f3f7212 */ /* 0x000fe600078e96ea */
[----:B------:R-:W-:Y:S01]  /*31b40*/  IMAD.MOV.U32 R57, RZ, RZ, R49 ;  /* 0x000000ffff397224 */ /* 0x000fe200078e0031 */
[----:B------:R-:W-:Y:S01]  /*31b50*/  LOP3.LUT R65, R65, R226, R62, 0x96, !PT ;  /* 0x000000e241417212 */ /* 0x000fe200078e963e */
[----:B------:R-:W-:Y:S01]  /*31b60*/  IMAD.WIDE.U32 R62, R63, -0x326172a9, RZ ;  /* 0xcd9e8d573f3e7825 */ /* 0x000fe200078e00ff */
[----:B------:R-:W-:Y:S03]  /*31b70*/  LOP3.LUT R49, R59, R224, R196, 0x96, !PT ;  /* 0x000000e03b317212 */ /* 0x000fe600078e96c4 */
[----:B------:R-:W-:Y:S01]  /*31b80*/  IMAD.MOV.U32 R83, RZ, RZ, R157 ;  /* 0x000000ffff537224 */ /* 0x000fe200078e009d */
[----:B------:R-:W-:Y:S01]  /*31b90*/  LOP3.LUT R60, R63, R220, R216, 0x96, !PT ;  /* 0x000000dc3f3c7212 */ /* 0x000fe200078e96d8 */
[----:B------:R-:W-:Y:S02]  /*31ba0*/  IMAD.MOV.U32 R157, RZ, RZ, R156 ;  /* 0x000000ffff9d7224 */ /* 0x000fe400078e009c */
[----:B------:R-:W-:Y:S02]  /*31bb0*/  IMAD.MOV.U32 R156, RZ, RZ, R88 ;  /* 0x000000ffff9c7224 */ /* 0x000fe400078e0058 */
[----:B------:R-:W-:Y:S04]  /*31bc0*/  IMAD.WIDE.U32 R60, R60, -0x2daee0ad, RZ ;  /* 0xd2511f533c3c7825 */ /* 0x000fe800078e00ff */
[----:B------:R-:W-:Y:S01]  /*31bd0*/  IMAD.WIDE.U32 R48, R49, -0x2daee0ad, RZ ;  /* 0xd2511f5331307825 */ /* 0x000fe200078e00ff */
[----:B------:R-:W-:Y:S03]  /*31be0*/  LOP3.LUT R63, R61, R229, R64, 0x96, !PT ;  /* 0x000000e53d3f7212 */ /* 0x000fe600078e9640 */
        /* <DEDUP_REMOVED lines=16> */
[----:B------:R-:W-:Y:S01]  /*31cf0*/  IMAD.WIDE.U32 R48, R49, -0x326172a9, RZ ;  /* 0xcd9e8d5731307825 */ /* 0x000fe200078e00ff */
[----:B------:R-:W-:Y:S03]  /*31d00*/  PRMT R63, R86, 0x7610, R63 ;  /* 0x00007610563f7816 */ /* 0x000fe6000000003f */
[----:B------:R-:W-:Y:S01]  /*31d10*/  IMAD.MOV.U32 R86, RZ, RZ, R153 ;  /* 0x000000ffff567224 */ /* 0x000fe200078e0099 */
[----:B------:R-:W-:Y:S01]  /*31d20*/  LOP3.LUT R46, R49, R220, R216, 0x96, !PT ;  /* 0x000000dc312e7212 */ /* 0x000fe200078e96d8 */
[----:B------:R-:W-:Y:S01]  /*31d30*/  IMAD.MOV.U32 R49, RZ, RZ, R197 ;  /* 0x000000ffff317224 */ /* 0x000fe200078e00c5 */
[----:B------:R-:W-:Y:S03]  /*31d40*/  PRMT R64, R63, 0x7610, R64 ;  /* 0x000076103f407816 */ /* 0x000fe60000000040 */
[----:B------:R-:W-:Y:S01]  /*31d50*/  IMAD.WIDE.U32 R46, R46, -0x2daee0ad, RZ ;  /* 0xd2511f532e2e7825 */ /* 0x000fe200078e00ff */
[----:B------:R-:W-:Y:S02]  /*31d60*/  PRMT R65, R64, 0x7610, R65 ;  /* 0x0000761040417816 */ /* 0x000fe40000000041 */
[----:B------:R-:W-:Y:S02]  /*31d70*/  PRMT R64, R40, 0x5410, R3 ;  /* 0x0000541028407816 */ /* 0x000fe40000000003 */
[----:B------:R-:W-:Y:S01]  /*31d80*/  LOP3.LUT R156, R47, R229, R62, 0x96, !PT ;  /* 0x000000e52f9c7212 */ /* 0x000fe200078e963e */
[----:B------:R-:W-:Y:S01]  /*31d90*/  IMAD.MOV.U32 R62, RZ, RZ, R151 ;  /* 0x000000ffff3e7224 */ /* 0x000fe200078e0097 */
[----:B------:R-:W-:Y:S01]  /*31da0*/  @!P6 PRMT R3, R65, 0x5410, RZ ;  /* 0x000054104103e816 */ /* 0x000fe200000000ff */
[----:B------:R-:W-:Y:S01]  /*31db0*/  IMAD.WIDE.U32 R150, R45, -0x326172a9, RZ ;  /* 0xcd9e8d572d967825 */ /* 0x000fe200078e00ff */
[----:B------:R-:W-:Y:S02]  /*31dc0*/  PRMT R65, R2, 0x5410, R0 ;  /* 0x0000541002417816 */ /* 0x000fe40000000000 */
[----:B------:R-:W-:Y:S01]  /*31dd0*/  @!P0 PRMT R0, R189, 0x5410, RZ ;  /* 0x00005410bd008816 */ /* 0x000fe200000000ff */
[----:B------:R-:W-:Y:S01]  /*31de0*/  ST.E.U16 desc[UR4][R172.64+0xf2], R3 ;  /* 0x0000f203ac007985 */ /* 0x000fe2000c101504 */
[----:B------:R-:W-:Y:S01]  /*31df0*/  LOP3.LUT R48, R151, R230, R48, 0x96, !PT ;  /* 0x000000e697307212 */ /* 0x000fe200078e9630 */
[----:B------:R-:W-:Y:S02]  /*31e00*/  IMAD.MOV.U32 R45, RZ, RZ, R154 ;  /* 0x000000ffff2d7224 */ /* 0x000fe400078e009a */
[----:B------:R-:W-:Y:S02]  /*31e10*/  IMAD.MOV.U32 R151, RZ, RZ, R155 ;  /* 0x000000ffff977224 */ /* 0x000fe400078e009b */
[----:B------:R-:W-:Y:S04]  /*31e20*/  IMAD.WIDE.U32 R154, R48, -0x2daee0ad, RZ ;  /* 0xd2511f53309a7825 */ /* 0x000fe800078e00ff */
[----:B------:R-:W-:Y:S01]  /*31e30*/  IMAD.MOV.U32 R48, RZ, RZ, R196 ;  /* 0x000000ffff307224 */ /* 0x000fe200078e00c4 */
[----:B------:R-:W-:Y:S01]  /*31e40*/  LOP3.LUT R155, R155, R227, R46, 0x96, !PT ;  /* 0x000000e39b9b7212 */ /* 0x000fe200078e962e */
[----:B------:R-:W-:Y:S01]  /*31e50*/  IMAD.WIDE.U32 R46, R147, -0x326172a9, RZ ;  /* 0xcd9e8d57932e7825 */ /* 0x000fe200078e00ff */
[----:B------:R2:W5:Y:S03]  /*31e60*/  LDL.LU.64 R196, [R1+0x3d8] ;  /* 0x0003d80001c47983 */ /* 0x0005660000300a00 */
[----:B------:R-:W-:Y:S01]  /*31e70*/  IMAD.MOV.U32 R147, RZ, RZ, R151 ;  /* 0x000000ffff937224 */ /* 0x000fe200078e0097 */
[----:B------:R-:W-:Y:S01]  /*31e80*/  LOP3.LUT R48, R47, R224, R48, 0x96, !PT ;  /* 0x000000e02f307212 */ /* 0x000fe200078e9630 */
[----:B------:R-:W-:Y:S01]  /*31e90*/  IMAD.MOV.U32 R151, RZ, RZ, R45 ;  /* 0x000000ffff977224 */ /* 0x000fe200078e002d */
[-CC-:B------:R-:W-:Y:S02]  /*31ea0*/  LOP3.LUT R45, R217, R221.reuse, R46.reuse, 0x96, !PT ;  /* 0x000000ddd92d7212 */ /* 0x180fe400078e962e */
[----:B------:R-:W-:Y:S01]  /*31eb0*/  LOP3.LUT R46, R181, R221, R46, 0x96, !PT ;  /* 0x000000ddb52e7212 */ /* 0x000fe200078e962e */
[----:B------:R-:W-:Y:S05]  /*31ec0*/  IMAD.WIDE.U32 R48, R48, -0x2daee0ad, RZ ;  /* 0xd2511f5330307825 */ /* 0x000fea00078e00ff */
[----:B------:R-:W-:Y:S01]  /*31ed0*/  LOP3.LUT R49, R49, R225, R234, 0x96, !PT ;  /* 0x000000e131317212 */ /* 0x000fe200078e96ea */
[----:B------:R-:W-:Y:S02]  /*31ee0*/  IMAD.MOV.U32 R234, RZ, RZ, R93 ;  /* 0x000000ffffea7224 */ /* 0x000fe400078e005d */
[----:B------:R-:W-:Y:S04]  /*31ef0*/  IMAD.WIDE.U32 R92, R45, -0x2daee0ad, RZ ;  /* 0xd2511f532d5c7825 */ /* 0x000fe800078e00ff */
[----:B------:R-:W-:Y:S01]  /*31f00*/  IMAD.MOV.U32 R217, RZ, RZ, R234 ;  /* 0x000000ffffd97224 */ /* 0x000fe200078e00ea */
[----:B------:R-:W-:Y:S01]  /*31f10*/  LOP3.LUT R45, R93, R226, R48, 0x96, !PT ;  /* 0x000000e25d2d7212 */ /* 0x000fe200078e9630 */
[----:B------:R-:W-:Y:S02]  /*31f20*/  IMAD.MOV.U32 R234, RZ, RZ, R62 ;  /* 0x000000ffffea7224 */ /* 0x000fe400078e003e */
[----:B------:R-:W-:Y:S02]  /*31f30*/  IMAD.MOV.U32 R62, RZ, RZ, R53 ;  /* 0x000000ffff3e7224 */ /* 0x000fe400078e0035 */
[----:B------:R-:W-:Y:S02]  /*31f40*/  IMAD.MOV.U32 R53, RZ, RZ, R50 ;  /* 0x000000ffff357224 */ /* 0x000fe400078e0032 */
[----:B------:R-:W-:Y:S02]  /*31f50*/  IMAD.MOV.U32 R50, RZ, RZ, R85 ;  /* 0x000000ffff327224 */ /* 0x000fe400078e0055 */
[----:B------:R-:W-:Y:S02]  /*31f60*/  IMAD.MOV.U32 R85, RZ, RZ, R158 ;  /* 0x000000ffff557224 */ /* 0x000fe400078e009e */
[----:B------:R-:W-:Y:S02]  /*31f70*/  IMAD.MOV.U32 R158, RZ, RZ, R152 ;  /* 0x000000ffff9e7224 */ /* 0x000fe400078e0098 */
[----:B------:R-:W-:Y:S04]  /*31f80*/  IMAD.WIDE.U32 R48, R49, -0x326172a9, RZ ;  /* 0xcd9e8d5731307825 */ /* 0x000fe800078e00ff */
[----:B------:R-:W-:Y:S01]  /*31f90*/  IMAD.WIDE.U32 R152, R45, -0x326172a9, RZ ;  /* 0xcd9e8d572d987825 */ /* 0x000fe200078e00ff */
[----:B------:R-:W-:Y:S03]  /*31fa0*/  LOP3.LUT R216, R49, R220, R216, 0x96, !PT ;  /* 0x000000dc31d87212 */ /* 0x000fe600078e96d8 */
[----:B------:R-:W-:Y:S01]  /*31fb0*/  IMAD.MOV.U32 R45, RZ, RZ, R147 ;  /* 0x000000ffff2d7224 */ /* 0x000fe200078e0093 */
[----:B------:R-:W-:Y:S02]  /*31fc0*/  LOP3.LUT R147, R153, R230, R48, 0x96, !PT ;  /* 0x000000e699937212 */ /* 0x000fe400078e9630 */
[----:B------:R-:W-:Y:S01]  /*31fd0*/  LOP3.LUT R48, R91, R224, R190, 0x96, !PT ;  /* 0x000000e05b307212 */ /* 0x000fe200078e96be */
[----:B------:R-:W-:Y:S01]  /*31fe0*/  IMAD.MOV.U32 R49, RZ, RZ, R45 ;  /* 0x000000ffff317224 */ /* 0x000fe200078e002d */
        /* <DEDUP_REMOVED lines=9> */
[----:B------:R-:W-:Y:S04]  /*32080*/  IMAD.WIDE.U32 R54, R42, -0x326172a9, RZ ;  /* 0xcd9e8d572a367825 */ /* 0x000fe800078e00ff */
[----:B------:R-:W-:Y:S01]  /*32090*/  IMAD.MOV.U32 R42, RZ, RZ, R45 ;  /* 0x000000ffff2a7224 */ /* 0x000fe200078e002d */
[----:B------:R-:W-:Y:S01]  /*320a0*/  LOP3.LUT R44, R55, R220, R180, 0x96, !PT ;  /* 0x000000dc372c7212 */ /* 0x000fe200078e96b4 */
[----:B------:R-:W-:Y:S02]  /*320b0*/  IMAD.MOV.U32 R55, RZ, RZ, R194 ;  /* 0x000000ffff377224 */ /* 0x000fe400078e00c2 */
[----:B------:R2:W5:Y:S02]  /*320c0*/  LDL.LU R194, [R1+0x3d4] ;  /* 0x0003d40001c27983 */ /* 0x0005640000300800 */
[----:B------:R-:W-:Y:S05]  /*320d0*/  IMAD.WIDE.U32 R44, R44, -0x2daee0ad, RZ ;  /* 0xd2511f532c2c7825 */ /* 0x000fea00078e00ff */
[----:B------:R-:W-:Y:S01]  /*320e0*/  LOP3.LUT R48, R45, R229, R56, 0x96, !PT ;  /* 0x000000e52d307212 */ /* 0x000fe200078e9638 */
[----:B------:R-:W-:Y:S04]  /*320f0*/  IMAD.WIDE.U32 R56, R49, -0x326172a9, RZ ;  /* 0xcd9e8d5731387825 */ /* 0x000fe800078e00ff */
[----:B------:R-:W-:Y:S01]  /*32100*/  IMAD.MOV.U32 R49, RZ, RZ, R41 ;  /* 0x000000ffff317224 */ /* 0x000fe200078e0029 */
[----:B------:R-:W-:Y:S01]  /*32110*/  LOP3.LUT R41, R57, R230, R54, 0x96, !PT ;  /* 0x000000e639297212 */ /* 0x000fe200078e9636 */
[----:B------:R-:W-:Y:S04]  /*32120*/  IMAD.MOV.U32 R54, RZ, RZ, R62 ;  /* 0x000000ffff367224 */ /* 0x000fe800078e003e */
[----:B------:R-:W-:Y:S04]  /*32130*/  IMAD.WIDE.U32 R62, R41, -0x2daee0ad, RZ ;  /* 0xd2511f53293e7825 */ /* 0x000fe800078e00ff */
[----:B------:R-:W-:Y:S01]  /*32140*/  IMAD.MOV.U32 R41, RZ, RZ, R49 ;  /* 0x000000ffff297224 */ /* 0x000fe200078e0031 */
[----:B------:R-:W-:Y:S01]  /*32150*/  LOP3.LUT R44, R63, R227, R44, 0x96, !PT ;  /* 0x000000e33f2c7212 */ /* 0x000fe200078e962c */
[----:B------:R-:W-:Y:S01]  /*32160*/  IMAD.WIDE.U32 R48, R48, -0x326172a9, RZ ;  /* 0xcd9e8d5730307825 */ /* 0x000fe200078e00ff */
[----:B------:R-:W-:Y:S02]  /*32170*/  PRMT R63, R185, 0x7610, R63 ;  /* 0x00007610b93f7816 */ /* 0x000fe4000000003f */
[----:B------:R-:W-:Y:S01]  /*32180*/  MUFU.EX2 R185, R192 ;  /* 0x000000c000b97308 */ /* 0x000fe20000000800 */
[----:B------:R-:W-:Y:S01]  /*32190*/  IMAD.MOV.U32 R57, RZ, RZ, R41 ;  /* 0x000000ffff397224 */ /* 0x000fe200078e0029 */
[----:B------:R-:W-:Y:S01]  /*321a0*/  @!P5 PRMT R40, R63, 0x5410, RZ ;  /* 0x000054103f28d816 */ /* 0x000fe200000000ff */
[----:B------:R-:W-:Y:S01]  /*321b0*/  IMAD.WIDE.U32 R44, R44, -0x326172a9, RZ ;  /* 0xcd9e8d572c2c7825 */ /* 0x000fe200078e00ff */
[----:B------:R-:W-:Y:S03]  /*321c0*/  LOP3.LUT R49, R49, R228, R56, 0x96, !PT ;  /* 0x000000e431317212 */ /* 0x000fe600078e9638 */
[----:B------:R1:W-:Y:S01]  /*321d0*/  ST.E.U16 desc[UR4][R172.64+0xf0], R40 ;  /* 0x0000f028ac007985 */ /* 0x0003e2000c101504 */
[----:B------:R-:W-:Y:S01]  /*321e0*/  LOP3.LUT R41, R45, R233, R48, 0x96, !PT ;  /* 0x000000e92d297212 */ /* 0x000fe200078e9630 */
[----:B------:R-:W-:Y:S02]  /*321f0*/  IMAD.MOV.U32 R56, RZ, RZ, R55 ;  /* 0x000000ffff387224 */ /* 0x000fe400078e0037 */
[----:B------:R-:W-:Y:S01]  /*32200*/  IMAD.MOV.U32 R55, RZ, RZ, R42 ;  /* 0x000000ffff377224 */ /* 0x000fe200078e002a */
[C---:B------:R-:W-:Y:S01]  /*32210*/  LOP3.LUT R42, R44.reuse, 0xffff, RZ, 0xc0, !PT ;  /* 0x0000ffff2c2a7812 */ /* 0x040fe200078ec0ff */
[----:B------:R3:W-:Y:S01]  /*32220*/  ST.E.U16 desc[UR4][R176.64+0xf0], R0 ;  /* 0x0000f000b0007985 */ /* 0x0007e2000c101504 */
[----:B------:R-:W-:Y:S01]  /*32230*/  LOP3.LUT R45, R44, 0xff, RZ, 0xc0, !PT ;  /* 0x000000ff2c2d7812 */ /* 0x000fe200078ec0ff */
[----:B------:R-:W-:Y:S01]  /*32240*/  IMAD.MOV.U32 R48, RZ, RZ, R50 ;  /* 0x000000ffff307224 */ /* 0x000fe200078e0032 */
[----:B------:R-:W-:Y:S02]  /*32250*/  SHF.R.U32.HI R42, RZ, 0x8, R42 ;  /* 0x00000008ff2a7819 */ /* 0x000fe4000001162a */
[----:B------:R-:W-:Y:S02]  /*32260*/  LOP3.LUT R43, R41, 0xff, RZ, 0xc0, !PT ;  /* 0x000000ff292b7812 */ /* 0x000fe400078ec0ff */
[----:B------:R-:W-:Y:S01]  /*32270*/  PRMT R50, R45, 0x5410, R42 ;  /* 0x000054102d327816 */ /* 0x000fe2000000002a */
[----:B------:R-:W-:Y:S01]  /*32280*/  IMAD.MOV.U32 R45, RZ, RZ, R53 ;  /* 0x000000ffff2d7224 */ /* 0x000fe200078e0035 */
[--C-:B------:R-:W-:Y:S02]  /*32290*/  SHF.R.U32.HI R42, RZ, 0x10, R44.reuse ;  /* 0x00000010ff2a7819 */ /* 0x100fe4000001162c */
[----:B------:R-:W-:Y:S01]  /*322a0*/  SHF.R.U32.HI R44, RZ, 0x18, R44 ;  /* 0x00000018ff2c7819 */ /* 0x000fe2000001162c */
[----:B------:R-:W-:Y:S01]  /*322b0*/  IMAD.MOV.U32 R63, RZ, RZ, R45 ;  /* 0x000000ffff3f7224 */ /* 0x000fe200078e002d */
[----:B------:R-:W-:Y:S01]  /*322c0*/  LOP3.LUT R42, R42, 0xff, RZ, 0xc0, !PT ;  /* 0x000000ff2a2a7812 */ /* 0x000fe200078ec0ff */
[----:B------:R-:W-:Y:S02]  /*322d0*/  IMAD.MOV.U32 R45, RZ, RZ, R54 ;  /* 0x000000ffff2d7224 */ /* 0x000fe400078e0036 */
[----:B------:R-:W-:Y:S01]  /*322e0*/  IMAD.MOV.U32 R54, RZ, RZ, R217 ;  /* 0x000000ffff367224 */ /* 0x000fe200078e00d9 */
[----:B------:R-:W-:Y:S01]  /*322f0*/  PRMT R53, R42, 0x5410, R44 ;  /* 0x000054102a357816 */ /* 0x000fe2000000002c */
[----:B------:R-:W-:Y:S01]  /*32300*/  IMAD.MOV.U32 R44, RZ, RZ, R48 ;  /* 0x000000ffff2c7224 */ /* 0x000fe200078e0030 */
[----:B------:R-:W-:Y:S01]  /*32310*/  LOP3.LUT R42, R41, 0xffff, RZ, 0xc0, !PT ;  /* 0x0000ffff292a7812 */ /* 0x000fe200078ec0ff */
[----:B------:R-:W-:Y:S01]  /*32320*/  IMAD.MOV.U32 R217, RZ, RZ, R151 ;  /* 0x000000ffffd97224 */ /* 0x000fe200078e0097 */
[----:B-1----:R-:W-:Y:S01]  /*32330*/  PRMT R40, R68, 0x7610, R40 ;  /* 0x0000761044287816 */ /* 0x002fe20000000028 */
[----:B------:R-:W-:Y:S01]  /*32340*/  IMAD.MOV.U32 R52, RZ, RZ, R44 ;  /* 0x000000ffff347224 */ /* 0x000fe200078e002c */
[----:B------:R-:W-:Y:S01]  /*32350*/  SHF.R.U32.HI R42, RZ, 0x8, R42 ;  /* 0x00000008ff2a7819 */ /* 0x000fe2000001162a */
[----:B------:R-:W-:Y:S01]  /*32360*/  IMAD.MOV.U32 R44, RZ, RZ, R57 ;  /* 0x000000ffff2c7224 */ /* 0x000fe200078e0039 */
[----:B------:R-:W-:Y:S01]  /*32370*/  @!P1 PRMT R2, R40, 0x5410, RZ ;  /* 0x0000541028029816 */ /* 0x000fe200000000ff */
[----:B------:R-:W-:Y:S01]  /*32380*/  IMAD.MOV.U32 R173, RZ, RZ, R52 ;  /* 0x000000ffffad7224 */ /* 0x000fe200078e0034 */
[----:B------:R-:W-:Y:S01]  /*32390*/  PRMT R48, R43, 0x5410, R42 ;  /* 0x000054102b307816 */ /* 0x000fe2000000002a */
[----:B------:R-:W-:Y:S01]  /*323a0*/  IMAD.WIDE.U32 R42, R49, -0x2daee0ad, RZ ;  /* 0xd2511f53312a7825 */ /* 0x000fe200078e00ff */
[--C-:B---3--:R-:W-:Y:S01]  /*323b0*/  SHF.R.U32.HI R0, RZ, 0x10, R41.reuse ;  /* 0x00000010ff007819 */ /* 0x108fe20000011629 */
[----:B------:R1:W-:Y:S01]  /*323c0*/  ST.E.U16 desc[UR4][R176.64+0xee], R2 ;  /* 0x0000ee02b0007985 */ /* 0x0003e2000c101504 */
[----:B------:R-:W-:Y:S01]  /*323d0*/  SHF.R.U32.HI R41, RZ, 0x18, R41 ;  /* 0x00000018ff297819 */ /* 0x000fe20000011629 */
[----:B------:R-:W-:Y:S01]  /*323e0*/  IMAD.MOV.U32 R49, RZ, RZ, R186 ;  /* 0x000000ffff317224 */ /* 0x000fe200078e00ba */
[----:B------:R-:W-:Y:S01]  /*323f0*/  LOP3.LUT R3, R0, 0xff, RZ, 0xc0, !PT ;  /* 0x000000ff00037812 */ /* 0x000fe200078ec0ff */
[----:B------:R3:W1:Y:S01]  /*32400*/  MUFU.EX2 R186, R193 ;  /* 0x000000c100ba7308 */ /* 0x0006620000000800 */
[----:B------:R-:W-:Y:S01]  /*32410*/  SHF.R.U32.HI R57, RZ, 0x10, R42 ;  /* 0x00000010ff397819 */ /* 0x000fe2000001162a */
[----:B------:R-:W-:Y:S01]  /*32420*/  IMAD.MOV.U32 R52, RZ, RZ, R44 ;  /* 0x000000ffff347224 */ /* 0x000fe200078e002c */
[----:B------:R-:W-:Y:S01]  /*32430*/  SHF.R.U32.HI R68, RZ, 0x18, R42 ;  /* 0x00000018ff447819 */ /* 0x000fe2000001162a */
[----:B------:R-:W-:Y:S01]  /*32440*/  IMAD.MOV.U32 R51, RZ, RZ, R49 ;  /* 0x000000ffff337224 */ /* 0x000fe200078e0031 */
[----:B------:R-:W-:Y:S01]  /*32450*/  LOP3.LUT R62, R43, R231, R62, 0x96, !PT ;  /* 0x000000e72b3e7212 */ /* 0x000fe200078e963e */
[----:B------:R-:W-:Y:S01]  /*32460*/  IMAD.MOV.U32 R49, RZ, RZ, R56 ;  /* 0x000000ffff317224 */ /* 0x000fe200078e0038 */
[C---:B------:R-:W-:Y:S01]  /*32470*/  LOP3.LUT R56, R42.reuse, 0xffff, RZ, 0xc0, !PT ;  /* 0x0000ffff2a387812 */ /* 0x040fe200078ec0ff */
[----:B------:R-:W-:Y:S01]  /*32480*/  IMAD.MOV.U32 R151, RZ, RZ, R83 ;  /* 0x000000ffff977224 */ /* 0x000fe200078e0053 */
[----:B------:R-:W-:Y:S01]  /*32490*/  LOP3.LUT R83, R42, 0xff, RZ, 0xc0, !PT ;  /* 0x000000ff2a537812 */ /* 0x000fe200078ec0ff */
[----:B------:R-:W-:Y:S01]  /*324a0*/  IMAD.MOV.U32 R172, RZ, RZ, R51 ;  /* 0x000000ffffac7224 */ /* 0x000fe200078e0033 */
[----:B------:R-:W-:Y:S01]  /*324b0*/  LOP3.LUT R42, R67, R224, R190, 0x96, !PT ;  /* 0x000000e0432a7212 */ /* 0x000fe200078e96be */
[----:B------:R-:W-:Y:S02]  /*324c0*/  IMAD.MOV.U32 R51, RZ, RZ, R63 ;  /* 0x000000ffff337224 */ /* 0x000fe400078e003f */
[----:B------:R-:W-:Y:S02]  /*324d0*/  IMAD.MOV.U32 R63, RZ, RZ, R45 ;  /* 0x000000ffff3f7224 */ /* 0x000fe400078e002d */
[----:B------:R-:W-:Y:S01]  /*324e0*/  IMAD.WIDE.U32 R42, R42, -0x2daee0ad, RZ ;  /* 0xd2511f532a2a7825 */ /* 0x000fe200078e00ff */
[----:B---3--:R2:W5:Y:S03]  /*324f0*/  LDL.LU R193, [R1+0x3d0] ;  /* 0x0003d00001c17983 */ /* 0x0085660000300800 */
[----:B------:R-:W-:Y:S01]  /*32500*/  IMAD.MOV.U32 R45, RZ, RZ, R54 ;  /* 0x000000ffff2d7224 */ /* 0x000fe200078e0036 */
[----:B------:R-:W-:Y:S01]  /*32510*/  LOP3.LUT R44, R43, R225, R182, 0x96, !PT ;  /* 0x000000e12b2c7212 */ /* 0x000fe200078e96b6 */
[----:B------:R2:W5:Y:S01]  /*32520*/  LDL.LU R192, [R1+0x3cc] ;  /* 0x0003cc0001c07983 */ /* 0x0005620000300800 */
[----:B-1----:R-:W-:Y:S01]  /*32530*/  F2FP.F16.F32.PACK_AB R2, R185, R186 ;  /* 0x000000bab902723e */ /* 0x002fe200000000ff */
[----:B------:R-:W-:Y:S02]  /*32540*/  IMAD.MOV.U32 R54, RZ, RZ, R217 ;  /* 0x000000ffff367224 */ /* 0x000fe400078e00d9 */
[----:B------:R2:W5:Y:S01]  /*32550*/  LDL.LU R189, [R1+0x3c8] ;  /* 0x0003c80001bd7983 */ /* 0x0005620000300800 */
[----:B------:R-:W-:Y:S01]  /*32560*/  PRMT R0, R2, 0x7632, R0 ;  /* 0x0000763202007816 */ /* 0x000fe20000000000 */
[----:B------:R-:W-:Y:S02]  /*32570*/  IMAD.WIDE.U32 R66, R66, -0x2daee0ad, RZ ;  /* 0xd2511f5342427825 */ /* 0x000fe400078e00ff */
[----:B------:R2:W3:Y:S02]  /*32580*/  LDL.S16 R176, [R1+0x1e4] ;  /* 0x0001e40001b07983 */ /* 0x0004e40000100600 */
[----:B------:R-:W-:Y:S01]  /*32590*/  IMAD.MOV.U32 R217, RZ, RZ, R151 ;  /* 0x000000ffffd97224 */ /* 0x000fe200078e0097 */
[----:B------:R-:W-:Y:S01]  /*325a0*/  PRMT R151, R199, 0x7054, R199 ;  /* 0x00007054c7977816 */ /* 0x000fe200000000c7 */
[----:B------:R2:W4:Y:S01]  /*325b0*/  LDL.S16 R177, [R1+0x1e0] ;  /* 0x0001e00001b17983 */ /* 0x0005220000100600 */
[----:B------:R-:W-:Y:S01]  /*325c0*/  LOP3.LUT R43, R67, R226, R42, 0x96, !PT ;  /* 0x000000e2432b7212 */ /* 0x000fe200078e962a */
[----:B------:R-:W-:Y:S01]  /*325d0*/  IMAD.MOV.U32 R40, RZ, RZ, R49 ;  /* 0x000000ffff287224 */ /* 0x000fe200078e0031 */
[----:B------:R-:W-:Y:S01]  /*325e0*/  PRMT R49, R3, 0x5410, R41 ;  /* 0x0000541003317816 */ /* 0x000fe20000000029 */
[----:B------:R-:W-:Y:S01]  /*325f0*/  IMAD.MOV.U32 R3, RZ, RZ, R45 ;  /* 0x000000ffff037224 */ /* 0x000fe200078e002d */
[--C-:B------:R-:W-:Y:S01]  /*32600*/  HSET2.LE.AND R42, R72, R151.reuse, PT ;  /* 0x00000097482a7233 */ /* 0x100fe20003803000 */
[----:B------:R-:W-:Y:S01]  /*32610*/  IMAD.MOV.U32 R72, RZ, RZ, R55 ;  /* 0x000000ffff487224 */ /* 0x000fe200078e0037 */
[--C-:B------:R-:W-:Y:S01]  /*32620*/  HSET2.LE.AND R50, R50, R151.reuse, PT ;  /* 0x0000009732327233 */ /* 0x100fe20003803000 */
[----:B------:R-:W-:Y:S01]  /*32630*/  IMAD.WIDE.U32 R44, R44, -0x326172a9, RZ ;  /* 0xcd9e8d572c2c7825 */ /* 0x000fe200078e00ff */
[--C-:B------:R-:W-:Y:S02]  /*32640*/  HSET2.LE.AND R48, R48, R151.reuse, PT ;  /* 0x0000009730307233 */ /* 0x100fe40003803000 */
[----:B------:R-:W-:Y:S01]  /*32650*/  LOP3.LUT R42, R95, R42, RZ, 0xc0, !PT ;  /* 0x0000002a5f2a7212 */ /* 0x000fe200078ec0ff */
[----:B------:R-:W-:Y:S01]  /*32660*/  IMAD.MOV.U32 R95, RZ, RZ, R90 ;  /* 0x000000ffff5f7224 */ /* 0x000fe200078e005a */
[--C-:B------:R-:W-:Y:S01]  /*32670*/  HSET2.LE.AND R49, R49, R151.reuse, PT ;  /* 0x0000009731317233 */ /* 0x100fe20003803000 */
[----:B------:R-:W-:Y:S01]  /*32680*/  IMAD.MOV.U32 R67, RZ, RZ, R91 ;  /* 0x000000ffff437224 */ /* 0x000fe200078e005b */
[----:B------:R-:W-:Y:S02]  /*32690*/  LOP3.LUT R50, R98, R50, RZ, 0xc0, !PT ;  /* 0x0000003262327212 */ /* 0x000fe400078ec0ff */
[----:B------:R-:W-:Y:S02]  /*326a0*/  LOP3.LUT R48, R102, R48, RZ, 0xc0, !PT ;  /* 0x0000003066307212 */ /* 0x000fe400078ec0ff */
[----:B------:R-:W-:Y:S01]  /*326b0*/  LOP3.LUT R49, R99, R49, RZ, 0xc0, !PT ;  /* 0x0000003163317212 */ /* 0x000fe200078ec0ff */
[----:B------:R-:W-:Y:S01]  /*326c0*/  IMAD.MOV.U32 R99, RZ, RZ, R72 ;  /* 0x000000ffff637224 */ /* 0x000fe200078e0048 */
[----:B------:R-:W-:Y:S01]  /*326d0*/  SHF.R.U32.HI R72, RZ, 0x10, R60 ;  /* 0x00000010ff487819 */ /* 0x000fe2000001163c */
[----:B---3--:R-:W-:Y:S02]  /*326e0*/  @!P3 HADD2 R176, -R2.H0_H0, -RZ.H0_H0 ;  /* 0xa00000ff02b0b230 */ /* 0x008fe40000000900 */
[----:B----4-:R-:W-:Y:S03]  /*326f0*/  @!P2 HADD2 R177, -R0.H0_H0, -RZ.H0_H0 ;  /* 0xa00000ff00b1a230 */ /* 0x010fe60000000900 */
[----:B------:R-:W-:Y:S01]  /*32700*/  PRMT R170, R176, 0x7610, R170 ;  /* 0x00007610b0aa7816 */ /* 0x000fe200000000aa */
[----:B------:R1:W-:Y:S01]  /*32710*/  @!P3 STL.S16 [R1+0x1e4], R176 ;  /* 0x0001e4b00100b387 */ /* 0x0003e20000100600 */
[----:B------:R-:W-:Y:S03]  /*32720*/  PRMT R93, R177, 0x7610, R93 ;  /* 0x00007610b15d7816 */ /* 0x000fe6000000005d */
[----:B------:R3:W-:Y:S01]  /*32730*/  @!P2 STL.S16 [R1+0x1e0], R177 ;  /* 0x0001e0b10100a387 */ /* 0x0007e20000100600 */
[----:B-1----:R-:W-:Y:S02]  /*32740*/  IMAD.MOV.U32 R176, RZ, RZ, R172 ;  /* 0x000000ffffb07224 */ /* 0x002fe400078e00ac */
[----:B------:R-:W-:Y:S01]  /*32750*/  IMAD.MOV.U32 R172, RZ, RZ, R40 ;  /* 0x000000ffffac7224 */ /* 0x000fe200078e0028 */
[----:B------:R-:W-:Y:S01]  /*32760*/  LOP3.LUT R40, R45, R220, R180, 0x96, !PT ;  /* 0x000000dc2d287212 */ /* 0x000fe200078e96b4 */
[----:B---3--:R-:W-:Y:S02]  /*32770*/  IMAD.MOV.U32 R177, RZ, RZ, R173 ;  /* 0x000000ffffb17224 */ /* 0x008fe400078e00ad */
[----:B------:R-:W-:Y:S02]  /*32780*/  IMAD.MOV.U32 R173, RZ, RZ, R54 ;  /* 0x000000ffffad7224 */ /* 0x000fe400078e0036 */
[----:B------:R-:W-:Y:S01]  /*32790*/  IMAD.WIDE.U32 R54, R43, -0x326172a9, RZ ;  /* 0xcd9e8d572b367825 */ /* 0x000fe200078e00ff */
[--C-:B------:R-:W-:Y:S03]  /*327a0*/  HSET2.LE.AND R43, R74, R151.reuse, PT ;  /* 0x000000974a2b7233 */ /* 0x100fe60003803000 */
[----:B------:R-:W-:Y:S01]  /*327b0*/  IMAD.WIDE.U32 R40, R40, -0x2daee0ad, RZ ;  /* 0xd2511f5328287825 */ /* 0x000fe200078e00ff */
[----:B------:R-:W-:Y:S02]  /*327c0*/  LOP3.LUT R44, R55, R230, R44, 0x96, !PT ;  /* 0x000000e6372c7212 */ /* 0x000fe400078e962c */
[----:B------:R-:W-:Y:S01]  /*327d0*/  LOP3.LUT R43, R96, R43, RZ, 0xc0, !PT ;  /* 0x0000002b602b7212 */ /* 0x000fe200078ec0ff */
[----:B------:R-:W-:Y:S01]  /*327e0*/  IMAD.MOV.U32 R45, RZ, RZ, R85 ;  /* 0x000000ffff2d7224 */ /* 0x000fe200078e0055 */
[----:B------:R-:W-:Y:S01]  /*327f0*/  LOP3.LUT R66, R41, R229, R66, 0x96, !PT ;  /* 0x000000e529427212 */ /* 0x000fe200078e9642 */
[----:B------:R-:W-:Y:S01]  /*32800*/  IMAD.WIDE.U32 R90, R44, -0x2daee0ad, RZ ;  /* 0xd2511f532c5a7825 */ /* 0x000fe200078e00ff */
[----:B------:R-:W-:Y:S03]  /*32810*/  LOP3.LUT R44, R59, R224, R190, 0x96, !PT ;  /* 0x000000e03b2c7212 */ /* 0x000fe600078e96be */
[----:B------:R-:W-:Y:S01]  /*32820*/  IMAD.MOV.U32 R59, RZ, RZ, R158 ;  /* 0x000000ffff3b7224 */ /* 0x000fe200078e009e */
[----:B------:R-:W-:Y:S01]  /*32830*/  LOP3.LUT R85, R91, R227, R40, 0x96, !PT ;  /* 0x000000e35b557212 */ /* 0x000fe200078e9628 */
[----:B------:R-:W-:Y:S01]  /*32840*/  IMAD.MOV.U32 R96, RZ, RZ, R161 ;  /* 0x000000ffff607224 */ /* 0x000fe200078e00a1 */
[--C-:B------:R-:W-:Y:S01]  /*32850*/  HSET2.LE.AND R40, R70, R151.reuse, PT ;  /* 0x0000009746287233 */ /* 0x100fe20003803000 */
[----:B------:R-:W-:Y:S02]  /*32860*/  IMAD.MOV.U32 R74, RZ, RZ, R45 ;  /* 0x000000ffff4a7224 */ /* 0x000fe400078e002d */
[----:B------:R-:W-:Y:S03]  /*32870*/  IMAD.WIDE.U32 R44, R44, -0x2daee0ad, RZ ;  /* 0xd2511f532c2c7825 */ /* 0x000fe600078e00ff */
[----:B------:R-:W-:Y:S01]  /*32880*/  LOP3.LUT R40, R100, R40, RZ, 0xc0, !PT ;  /* 0x0000002864287212 */ /* 0x000fe200078ec0ff */
[----:B------:R-:W-:Y:S01]  /*32890*/  IMAD.MOV.U32 R100, RZ, RZ, R160 ;  /* 0x000000ffff647224 */ /* 0x000fe200078e00a0 */
[-C--:B------:R-:W-:Y:S01]  /*328a0*/  LOP3.LUT R45, R45, R225.reuse, R182, 0x96, !PT ;  /* 0x000000e12d2d7212 */ /* 0x080fe200078e96b6 */
[----:B------:R-:W-:Y:S04]  /*328b0*/  IMAD.WIDE.U32 R160, R58, -0x2daee0ad, RZ ;  /* 0xd2511f533aa07825 */ /* 0x000fe800078e00ff */
[----:B------:R-:W-:Y:S02]  /*328c0*/  IMAD.MOV.U32 R70, RZ, RZ, R67 ;  /* 0x000000ffff467224 */ /* 0x000fe400078e0043 */
[----:B------:R-:W-:Y:S01]  /*328d0*/  IMAD.MOV.U32 R67, RZ, RZ, R3 ;  /* 0x000000ffff437224 */ /* 0x000fe200078e0003 */
[----:B------:R-:W-:Y:S01]  /*328e0*/  LOP3.LUT R3, R161, R226, R44, 0x96, !PT ;  /* 0x000000e2a1037212 */ /* 0x000fe200078e962c */
[----:B------:R-:W-:Y:S02]  /*328f0*/  IMAD.MOV.U32 R58, RZ, RZ, R159 ;  /* 0x000000ffff3a7224 */ /* 0x000fe400078e009f */
[----:B------:R-:W-:Y:S04]  /*32900*/  IMAD.WIDE.U32 R44, R45, -0x326172a9, RZ ;  /* 0xcd9e8d572d2c7825 */ /* 0x000fe800078e00ff */
[----:B------:R-:W-:Y:S01]  /*32910*/  IMAD.WIDE.U32 R158, R3, -0x326172a9, RZ ;  /* 0xcd9e8d57039e7825 */ /* 0x000fe200078e00ff */
[----:B------:R-:W-:Y:S02]  /*32920*/  PRMT R3, R93, 0x7610, R3 ;  /* 0x000076105d037816 */ /* 0x000fe40000000003 */
[----:B------:R-:W-:Y:S02]  /*32930*/  LOP3.LUT R93, R45, R220, R180, 0x96, !PT ;  /* 0x000000dc2d5d7212 */ /* 0x000fe400078e96b4 */
[----:B------:R-:W-:Y:S02]  /*32940*/  LOP3.LUT R91, R159, R230, R44, 0x96, !PT ;  /* 0x000000e69f5b7212 */ /* 0x000fe400078e962c */
[----:B------:R-:W-:Y:S01]  /*32950*/  LOP3.LUT R44, R47, R224, R190, 0x96, !PT ;  /* 0x000000e02f2c7212 */ /* 0x000fe200078e96be */
[----:B------:R-:W-:Y:S01]  /*32960*/  IMAD.MOV.U32 R47, RZ, RZ, R58 ;  /* 0x000000ffff2f7224 */ /* 0x000fe200078e003a */
[----:B------:R-:W-:Y:S01]  /*32970*/  PRMT R41, R3, 0x7610, R41 ;  /* 0x0000761003297816 */ /* 0x000fe20000000029 */
[----:B------:R-:W-:Y:S01]  /*32980*/  IMAD.MOV.U32 R58, RZ, RZ, R100 ;  /* 0x000000ffff3a7224 */ /* 0x000fe200078e0064 */
[----:B------:R2:W5:Y:S01]  /*32990*/  LDL.LU.64 R190, [R1+0x3c0] ;  /* 0x0003c00001be7983 */ /* 0x0005620000300a00 */
[----:B------:R-:W-:Y:S04]  /*329a0*/  IMAD.WIDE.U32 R44, R44, -0x2daee0ad, RZ ;  /* 0xd2511f532c2c7825 */ /* 0x000fe800078e00ff */
[----:B------:R-:W-:Y:S01]  /*329b0*/  IMAD.MOV.U32 R100, RZ, RZ, R96 ;  /* 0x000000ffff647224 */ /* 0x000fe200078e0060 */
[----:B------:R-:W-:Y:S01]  /*329c0*/  LOP3.LUT R45, R45, R225, R182, 0x96, !PT ;  /* 0x000000e12d2d7212 */ /* 0x000fe200078e96b6 */
[----:B------:R-:W-:Y:S02]  /*329d0*/  IMAD.MOV.U32 R96, RZ, RZ, R70 ;  /* 0x000000ffff607224 */ /* 0x000fe400078e0046 */
[----:B------:R-:W-:Y:S02]  /*329e0*/  IMAD.MOV.U32 R70, RZ, RZ, R74 ;  /* 0x000000ffff467224 */ /* 0x000fe400078e004a */
[----:B------:R-:W-:Y:S02]  /*329f0*/  IMAD.MOV.U32 R74, RZ, RZ, R163 ;  /* 0x000000ffff4a7224 */ /* 0x000fe400078e00a3 */
[----:B------:R-:W-:Y:S02]  /*32a00*/  IMAD.MOV.U32 R182, RZ, RZ, R162 ;  /* 0x000000ffffb67224 */ /* 0x000fe400078e00a2 */
[----:B------:R-:W-:Y:S04]  /*32a10*/  IMAD.WIDE.U32 R162, R46, -0x2daee0ad, RZ ;  /* 0xd2511f532ea27825 */ /* 0x000fe800078e00ff */
[----:B------:R-:W-:Y:S01]  /*32a20*/  IMAD.MOV.U32 R46, RZ, RZ, R165 ;  /* 0x000000ffff2e7224 */ /* 0x000fe200078e00a5 */
[----:B------:R-:W-:Y:S01]  /*32a30*/  LOP3.LUT R3, R163, R226, R44, 0x96, !PT ;  /* 0x000000e2a3037212 */ /* 0x000fe200078e962c */
[----:B------:R-:W-:Y:S04]  /*32a40*/  IMAD.WIDE.U32 R44, R45, -0x326172a9, RZ ;  /* 0xcd9e8d572d2c7825 */ /* 0x000fe800078e00ff */
[----:B------:R-:W-:Y:S01]  /*32a50*/  IMAD.WIDE.U32 R164, R3, -0x326172a9, RZ ;  /* 0xcd9e8d5703a47825 */ /* 0x000fe200078e00ff */
[----:B------:R-:W-:Y:S02]  /*32a60*/  PRMT R3, R41, 0x7610, R3 ;  /* 0x0000761029037816 */ /* 0x000fe40000000003 */
[--C-:B------:R-:W-:Y:S01]  /*32a70*/  HSET2.LE.AND R41, R75, R151.reuse, PT ;  /* 0x000000974b297233 */ /* 0x100fe20003803000 */
[----:B------:R-:W-:Y:S01]  /*32a80*/  IMAD.MOV.U32 R75, RZ, RZ, R95 ;  /* 0x000000ffff4b7224 */ /* 0x000fe200078e005f */
[--C-:B------:R-:W-:Y:S02]  /*32a90*/  LOP3.LUT R95, R165, R230, R44.reuse, 0x96, !PT ;  /* 0x000000e6a55f7212 */ /* 0x100fe400078e962c */
[----:B------:R-:W-:Y:S02]  /*32aa0*/  PRMT R44, R170, 0x7610, R44 ;  /* 0x00007610aa2c7816 */ /* 0x000fe4000000002c */
[----:B------:R-:W-:Y:S01]  /*32ab0*/  LOP3.LUT R180, R45, R220, R180, 0x96, !PT ;  /* 0x000000dc2db47212 */ /* 0x000fe200078e96b4 */
[----:B------:R2:W5:Y:S01]  /*32ac0*/  LDL.LU R170, [R1+0x3b8] ;  /* 0x0003b80001aa7983 */ /* 0x0005620000300800 */
[----:B------:R-:W-:Y:S02]  /*32ad0*/  PRMT R45, R3, 0x7610, R45 ;  /* 0x00007610032d7816 */ /* 0x000fe4000000002d */
[----:B------:R-:W-:Y:S02]  /*32ae0*/  PRMT R3, R2, 0x5410, R0 ;  /* 0x0000541002037816 */ /* 0x000fe40000000000 */
[----:B------:R-:W-:Y:S02]  /*32af0*/  @!P3 PRMT R2, R44, 0x5410, RZ ;  /* 0x000054102c02b816 */ /* 0x000fe400000000ff */
[----:B------:R-:W-:Y:S02]  /*32b00*/  @!P2 PRMT R0, R45, 0x5410, RZ ;  /* 0x000054102d00a816 */ /* 0x000fe400000000ff */
[----:B------:R-:W-:Y:S01]  /*32b10*/  LOP3.LUT R41, R101, R41, RZ, 0xc0, !PT ;  /* 0x0000002965297212 */ /* 0x000fe200078ec0ff */
[----:B------:R1:W-:Y:S01]  /*32b20*/  ST.E.U16 desc[UR4][R178.64+0xf0], R2 ;  /* 0x0000f002b2007985 */ /* 0x0003e2000c101504 */
[----:B------:R-:W-:Y:S02]  /*32b30*/  IMAD.MOV.U32 R101, RZ, RZ, R75 ;  /* 0x000000ffff657224 */ /* 0x000fe400078e004b */
[----:B------:R-:W-:Y:S01]  /*32b40*/  IMAD.MOV.U32 R75, RZ, RZ, R181 ;  /* 0x000000ffff4b7224 */ /* 0x000fe200078e00b5 */
[----:B------:R3:W-:Y:S01]  /*32b50*/  ST.E.U16 desc[UR4][R178.64+0xf2], R0 ;  /* 0x0000f200b2007985 */ /* 0x0007e2000c101504 */
[----:B------:R-:W-:Y:S02]  /*32b60*/  IMAD.MOV.U32 R181, RZ, RZ, R46 ;  /* 0x000000ffffb57224 */ /* 0x000fe400078e002e */
[----:B------:R-:W-:Y:S01]  /*32b70*/  IMAD.MOV.U32 R98, RZ, RZ, R75 ;  /* 0x000000ffff627224 */ /* 0x000fe200078e004b */
[----:B------:R-:W-:Y:S01]  /*32b80*/  SHF.R.U32.HI R75, RZ, 0x18, R60 ;  /* 0x00000018ff4b7819 */ /* 0x000fe2000001163c */
[----:B-1----:R-:W-:Y:S02]  /*32b90*/  IMAD.MOV.U32 R2, RZ, RZ, R47 ;  /* 0x000000ffff027224 */ /* 0x002fe400078e002f */
[----:B------:R-:W1:Y:S01]  /*32ba0*/  LDSM.16.MT88.4 R44, [R171+0x4000] ;  /* 0x00400000ab2c783b */ /* 0x000e620000004200 */
[----:B---3--:R-:W-:Y:S01]  /*32bb0*/  LOP3.LUT R0, R94, 0xff, RZ, 0xc0, !PT ;  /* 0x000000ff5e007812 */ /* 0x008fe200078ec0ff */
[----:B------:R-:W-:Y:S01]  /*32bc0*/  IMAD.MOV.U32 R179, RZ, RZ, R51 ;  /* 0x000000ffffb37224 */ /* 0x000fe200078e0033 */
[--C-:B------:R-:W-:Y:S01]  /*32bd0*/  HSET2.LE.AND R51, R53, R151.reuse, PT ;  /* 0x0000009735337233 */ /* 0x100fe20003803000 */
[----:B------:R-:W-:Y:S02]  /*32be0*/  IMAD.MOV.U32 R94, RZ, RZ, R59 ;  /* 0x000000ffff5e7224 */ /* 0x000fe400078e003b */
[----:B------:R-:W-:Y:S02]  /*32bf0*/  IMAD.MOV.U32 R178, RZ, RZ, R181 ;  /* 0x000000ffffb27224 */ /* 0x000fe400078e00b5 */
[----:B------:R-:W-:Y:S01]  /*32c00*/  LOP3.LUT R51, R97, R51, RZ, 0xc0, !PT ;  /* 0x0000003361337212 */ /* 0x000fe200078ec0ff */
[----:B------:R-:W-:Y:S02]  /*32c10*/  IMAD.MOV.U32 R181, RZ, RZ, R67 ;  /* 0x000000ffffb57224 */ /* 0x000fe400078e0043 */
[----:B------:R-:W-:Y:S04]  /*32c20*/  IMAD.WIDE.U32 R66, R66, -0x326172a9, RZ ;  /* 0xcd9e8d5742427825 */ /* 0x000fe800078e00ff */
[----:B------:R-:W-:Y:S02]  /*32c30*/  IMAD.MOV.U32 R102, RZ, RZ, R179 ;  /* 0x000000ffff667224 */ /* 0x000fe400078e00b3 */
[----:B------:R-:W-:Y:S02]  /*32c40*/  IMAD.MOV.U32 R97, RZ, RZ, R101 ;  /* 0x000000ffff617224 */ /* 0x000fe400078e0065 */
[----:B------:R-:W-:Y:S02]  /*32c50*/  IMAD.MOV.U32 R179, RZ, RZ, R182 ;  /* 0x000000ffffb37224 */ /* 0x000fe400078e00b6 */
[----:B------:R-:W-:Y:S02]  /*32c60*/  IMAD.MOV.U32 R101, RZ, RZ, R100 ;  /* 0x000000ffff657224 */ /* 0x000fe400078e0064 */
[----:B------:R-:W-:Y:S01]  /*32c70*/  IMAD.MOV.U32 R182, RZ, RZ, R74 ;  /* 0x000000ffffb67224 */ /* 0x000fe200078e004a */
[C---:B------:R-:W-:Y:S01]  /*32c80*/  LOP3.LUT R74, R60.reuse, 0xff, RZ, 0xc0, !PT ;  /* 0x000000ff3c4a7812 */ /* 0x040fe200078ec0ff */
[----:B------:R-:W-:Y:S01]  /*32c90*/  IMAD.MOV.U32 R100, RZ, RZ, R70 ;  /* 0x000000ffff647224 */ /* 0x000fe200078e0046 */
[----:B------:R-:W-:Y:S01]  /*32ca0*/  LOP3.LUT R70, R60, 0xffff, RZ, 0xc0, !PT ;  /* 0x0000ffff3c467812 */ /* 0x000fe200078ec0ff */
[----:B------:R-:W-:Y:S01]  /*32cb0*/  IMAD.MOV.U32 R60, RZ, RZ, R86 ;  /* 0x000000ffff3c7224 */ /* 0x000fe200078e0056 */
[----:B------:R-:W-:Y:S01]  /*32cc0*/  LOP3.LUT R86, R67, R228, R54, 0x96, !PT ;  /* 0x000000e443567212 */ /* 0x000fe200078e9636 */
[----:B------:R-:W-:Y:S01]  /*32cd0*/  IMAD.MOV.U32 R67, RZ, RZ, R2 ;  /* 0x000000ffff437224 */ /* 0x000fe200078e0002 */
[----:B------:R-:W-:Y:S01]  /*32ce0*/  SHF.R.U32.HI R2, RZ, 0x8, R87 ;  /* 0x00000008ff027819 */ /* 0x000fe20000011657 */
[----:B------:R-:W-:Y:S01]  /*32cf0*/  IMAD.MOV.U32 R87, RZ, RZ, R99 ;  /* 0x000000ffff577224 */ /* 0x000fe200078e0063 */
[----:B------:R-:W-:Y:S01]  /*32d00*/  PRMT R61, R0, 0x5410, R148 ;  /* 0x00005410003d7816 */ /* 0x000fe20000000094 */
[----:B------:R-:W-:Y:S01]  /*32d10*/  IMAD.MOV.U32 R99, RZ, RZ, R58 ;  /* 0x000000ffff637224 */ /* 0x000fe200078e003a */
[C---:B------:R-:W-:Y:S01]  /*32d20*/  LOP3.LUT R0, R84.reuse, 0xffff, RZ, 0xc0, !PT ;  /* 0x0000ffff54007812 */ /* 0x040fe200078ec0ff */
[----:B------:R-:W-:Y:S03]  /*32d30*/  IMAD.MOV.U32 R148, RZ, RZ, R67 ;  /* 0x000000ffff947224 */ /* 0x000fe600078e0043 */
[----:B------:R-:W-:Y:S01]  /*32d40*/  SHF.R.U32.HI R0, RZ, 0x8, R0 ;  /* 0x00000008ff007819 */ /* 0x000fe20000011600 */
[-C--:B-1----:R-:W-:Y:S06]  /*32d50*/  HMMA.16816.F32 R4, R40, R44.reuse, R4 ;  /* 0x0000002c2804723c */ /* 0x082fec0000001804 */
[C---:B------:R-:W-:Y:S06]  /*32d60*/  HMMA.16816.F32 R8, R48.reuse, R44, R8 ;  /* 0x0000002c3008723c */ /* 0x040fec0000001808 */
[-C--:B------:R-:W-:Y:S05]  /*32d70*/  HMMA.16816.F32 R12, R48, R46.reuse, R12 ;  /* 0x0000002e300c723c */ /* 0x080fea000000180c */
[----:B------:R-:W-:Y:S01]  /*32d80*/  IMAD.MOV.U32 R44, RZ, RZ, R52 ;  /* 0x000000ffff2c7224 */ /* 0x000fe200078e0034 */
[C---:B------:R-:W-:Y:S01]  /*32d90*/  HMMA.16816.F32 R16, R40.reuse, R46, R16 ;  /* 0x0000002e2810723c */ /* 0x040fe20000001810 */
[----:B------:R-:W1:Y:S04]  /*32da0*/  LDSM.16.MT88.4 R52, [R188+0x4000] ;  /* 0x00400000bc34783b */ /* 0x000e680000004200 */
[----:B------:R-:W-:Y:S01]  /*32db0*/  IMAD.MOV.U32 R45, RZ, RZ, R63 ;  /* 0x000000ffff2d7224 */ /* 0x000fe200078e003f */
[----:B------:R-:W-:Y:S01]  /*32dc0*/  PRMT R63, R149, 0x5410, R2 ;  /* 0x00005410953f7816 */ /* 0x000fe20000000002 */
[----:B------:R-:W-:Y:S01]  /*32dd0*/  IMAD.MOV.U32 R47, RZ, RZ, R44 ;  /* 0x000000ffff2f7224 */ /* 0x000fe200078e002c */
[----:B------:R-:W-:Y:S03]  /*32de0*/  LOP3.LUT R2, R57, 0xff, RZ, 0xc0, !PT ;  /* 0x000000ff39027812 */ /* 0x000fe600078ec0ff */
[----:B------:R-:W-:Y:S01]  /*32df0*/  SHF.R.U32.HI R44, RZ, 0x8, R56 ;  /* 0x00000008ff2c7819 */ /* 0x000fe20000011638 */
[----:B------:R-:W-:Y:S01]  /*32e00*/  IMAD.MOV.U32 R46, RZ, RZ, R45 ;  /* 0x000000ffff2e7224 */ /* 0x000fe200078e002d */
[----:B------:R-:W-:Y:S01]  /*32e10*/  LOP3.LUT R45, R84, 0xff, RZ, 0xc0, !PT ;  /* 0x000000ff542d7812 */ /* 0x000fe200078ec0ff */
[----:B------:R-:W3:Y:S01]  /*32e20*/  LDSM.16.MT88.4 R56, [R171+0x4400] ;  /* 0x00440000ab38783b */ /* 0x000ee20000004200 */
[----:B------:R-:W-:Y:S01]  /*32e30*/  PRMT R68, R2, 0x5410, R68 ;  /* 0x0000541002447816 */ /* 0x000fe20000000044 */
[----:B------:R-:W-:Y:S01]  /*32e40*/  IMAD.MOV.U32 R149, RZ, RZ, R60 ;  /* 0x000000ffff957224 */ /* 0x000fe200078e003c */
[----:B------:R-:W-:Y:S01]  /*32e50*/  IADD3 R2, P0, R174, -0x100, RZ ;  /* 0xffffff00ae027810 */ /* 0x000fe20007f1e0ff */
[----:B------:R-:W-:Y:S01]  /*32e60*/  IMAD.MOV.U32 R174, RZ, RZ, R47 ;  /* 0x000000ffffae7224 */ /* 0x000fe200078e002f */
[----:B------:R-:W-:Y:S02]  /*32e70*/  PRMT R60, R45, 0x5410, R0 ;  /* 0x000054102d3c7816 */ /* 0x000fe40000000000 */
[----:B------:R-:W-:Y:S01]  /*32e80*/  IADD3.X R45, R175, -0x1, RZ, P0, !PT ;  /* 0xffffffffaf2d7810 */ /* 0x000fe200007fe4ff */
[----:B------:R4:W-:Y:S01]  /*32e90*/  STL [R1+0xa8], R2 ;  /* 0x0000a80201007387 */ /* 0x0009e20000100800 */
[----:B------:R-:W-:Y:S01]  /*32ea0*/  SHF.R.U32.HI R0, RZ, 0x10, R84 ;  /* 0x00000010ff007819 */ /* 0x000fe20000011654 */
[----:B------:R-:W-:Y:S01]  /*32eb0*/  IMAD.MOV.U32 R175, RZ, RZ, R46 ;  /* 0x000000ffffaf7224 */ /* 0x000fe200078e002e */
[----:B------:R-:W-:Y:S01]  /*32ec0*/  PRMT R67, R83, 0x5410, R44 ;  /* 0x0000541053437816 */ /* 0x000fe2000000002c */
[----:B------:R2:W-:Y:S01]  /*32ed0*/  STL [R1+0xa4], R45 ;  /* 0x0000a42d01007387 */ /* 0x0005e20000100800 */
[----:B------:R-:W-:Y:S02]  /*32ee0*/  SHF.R.U32.HI R84, RZ, 0x18, R84 ;  /* 0x00000018ff547819 */ /* 0x000fe40000011654 */
[----:B------:R-:W-:Y:S02]  /*32ef0*/  LOP3.LUT R44, R0, 0xff, RZ, 0xc0, !PT ;  /* 0x000000ff002c7812 */ /* 0x000fe400078ec0ff */
[----:B------:R-:W-:Y:S02]  /*32f00*/  LOP3.LUT R0, R62, 0xff, RZ, 0xc0, !PT ;  /* 0x000000ff3e007812 */ /* 0x000fe400078ec0ff */
[--C-:B------:R-:W-:Y:S02]  /*32f10*/  HSET2.LE.AND R46, R63, R151.reuse, PT ;  /* 0x000000973f2e7233 */ /* 0x100fe40003803000 */
[--C-:B------:R-:W-:Y:S03]  /*32f20*/  HSET2.LE.AND R47, R61, R151.reuse, PT ;  /* 0x000000973d2f7233 */ /* 0x100fe60003803000 */
[----:B------:R-:W-:Y:S01]  /*32f30*/  LOP3.LUT R46, R103, R46, RZ, 0xc0, !PT ;  /* 0x0000002e672e7212 */ /* 0x000fe200078ec0ff */
[----:B------:R-:W-:Y:S01]  /*32f40*/  IMAD.MOV.U32 R103, RZ, RZ, R87 ;  /* 0x000000ffff677224 */ /* 0x000fe200078e0057 */
[----:B------:R-:W-:Y:S01]  /*32f50*/  LOP3.LUT R47, R104, R47, RZ, 0xc0, !PT ;  /* 0x0000002f682f7212 */ /* 0x000fe200078ec0ff */
[-C--:B-1----:R-:W-:Y:S03]  /*32f60*/  HMMA.16816.F32 R20, R40, R52.reuse, R20 ;  /* 0x000000342814723c */ /* 0x082fe60000001814 */
[----:B----4-:R-:W-:Y:S03]  /*32f70*/  LOP3.LUT R2, R62, 0xffff, RZ, 0xc0, !PT ;  /* 0x0000ffff3e027812 */ /* 0x010fe600078ec0ff */
[C---:B------:R-:W-:Y:S05]  /*32f80*/  HMMA.16816.F32 R24, R48.reuse, R52, R24 ;  /* 0x000000343018723c */ /* 0x040fea0000001818 */
[----:B------:R-:W-:Y:S02]  /*32f90*/  SHF.R.U32.HI R2, RZ, 0x8, R2 ;  /* 0x00000008ff027819 */ /* 0x000fe40000011602 */
[----:B--2---:R-:W-:Y:S01]  /*32fa0*/  PRMT R45, R44, 0x5410, R84 ;  /* 0x000054102c2d7816 */ /* 0x004fe20000000054 */
[-C--:B------:R-:W-:Y:S01]  /*32fb0*/  HMMA.16816.F32 R28, R48, R54.reuse, R28 ;  /* 0x00000036301c723c */ /* 0x080fe2000000181c */
[----:B------:R-:W1:Y:S02]  /*32fc0*/  LDSM.16.MT88.4 R48, [R188+0x4400] ;  /* 0x00440000bc30783b */ /* 0x000e640000004200 */
[----:B------:R-:W-:Y:S01]  /*32fd0*/  SHF.R.U32.HI R44, RZ, 0x10, R62 ;  /* 0x00000010ff2c7819 */ /* 0x000fe2000001163e */
[----:B------:R-:W-:Y:S01]  /*32fe0*/  IMAD.WIDE.U32 R52, R85, -0x326172a9, RZ ;  /* 0xcd9e8d5755347825 */ /* 0x000fe200078e00ff */
[----:B------:R-:W-:Y:S01]  /*32ff0*/  PRMT R2, R0, 0x5410, R2 ;  /* 0x0000541000027816 */ /* 0x000fe20000000002 */
[----:B------:R-:W-:Y:S05]  /*33000*/  HMMA.16816.F32 R32, R40, R54, R32 ;  /* 0x000000362820723c */ /* 0x000fea0000001820 */
[----:B------:R-:W-:Y:S02]  /*33010*/  SHF.R.U32.HI R62, RZ, 0x18, R62 ;  /* 0x00000018ff3e7819 */ /* 0x000fe4000001163e */
[----:B------:R-:W-:Y:S04]  /*33020*/  LOP3.LUT R0, R44, 0xff, RZ, 0xc0, !PT ;  /* 0x000000ff2c007812 */ /* 0x000fe800078ec0ff */
[--C-:B------:R-:W-:Y:S02]  /*33030*/  HSET2.LE.AND R44, R60, R151.reuse, PT ;  /* 0x000000973c2c7233 */ /* 0x100fe40003803000 */
[--C-:B------:R-:W-:Y:S02]  /*33040*/  HSET2.LE.AND R45, R45, R151.reuse, PT ;  /* 0x000000972d2d7233 */ /* 0x100fe40003803000 */
[----:B------:R-:W-:Y:S02]  /*33050*/  PRMT R0, R0, 0x5410, R62 ;  /* 0x0000541000007816 */ /* 0x000fe4000000003e */
[----:B------:R-:W-:Y:S02]  /*33060*/  LOP3.LUT R44, R106, R44, RZ, 0xc0, !PT ;  /* 0x0000002c6a2c7212 */ /* 0x000fe400078ec0ff */
[----:B------:R-:W-:Y:S02]  /*33070*/  LOP3.LUT R45, R105, R45, RZ, 0xc0, !PT ;  /* 0x0000002d692d7212 */ /* 0x000fe400078ec0ff */
[--C-:B------:R-:W-:Y:S02]  /*33080*/  HSET2.LE.AND R42, R67, R151.reuse, PT ;  /* 0x00000097432a7233 */ /* 0x100fe40003803000 */
[--C-:B------:R-:W-:Y:S02]  /*33090*/  HSET2.LE.AND R40, R2, R151.reuse, PT ;  /* 0x0000009702287233 */ /* 0x100fe40003803000 */
[--C-:B------:R-:W-:Y:S01]  /*330a0*/  HSET2.LE.AND R41, R0, R151.reuse, PT ;  /* 0x0000009700297233 */ /* 0x100fe20003803000 */
[-C--:B---3--:R-:W-:Y:S05]  /*330b0*/  HMMA.16816.F32 R4, R44, R56.reuse, R4 ;  /* 0x000000382c04723c */ /* 0x088fea0000001804 */
[--C-:B------:R-:W-:Y:S02]  /*330c0*/  HSET2.LE.AND R43, R68, R151.reuse, PT ;  /* 0x00000097442b7233 */ /* 0x100fe40003803000 */
[----:B------:R-:W-:Y:S04]  /*330d0*/  LOP3.LUT R40, R107, R40, RZ, 0xc0, !PT ;  /* 0x000000286b287212 */ /* 0x000fe800078ec0ff */
[----:B------:R-:W-:Y:S02]  /*330e0*/  LOP3.LUT R41, R108, R41, RZ, 0xc0, !PT ;  /* 0x000000296c297212 */ /* 0x000fe400078ec0ff */
[----:B------:R-:W-:Y:S02]  /*330f0*/  LOP3.LUT R42, R109, R42, RZ, 0xc0, !PT ;  /* 0x0000002a6d2a7212 */ /* 0x000fe400078ec0ff */
[----:B------:R-:W-:Y:S02]  /*33100*/  LOP3.LUT R43, R110, R43, RZ, 0xc0, !PT ;  /* 0x0000002b6e2b7212 */ /* 0x000fe400078ec0ff */
[C---:B------:R-:W-:Y:S02]  /*33110*/  LOP3.LUT R55, R52.reuse, 0xffff, RZ, 0xc0, !PT ;  /* 0x0000ffff34377812 */ /* 0x040fe400078ec0ff */
[--C-:B------:R-:W-:Y:S02]  /*33120*/  SHF.R.U32.HI R54, RZ, 0x10, R52.reuse ;  /* 0x00000010ff367819 */ /* 0x100fe40000011634 */
[----:B------:R-:W-:Y:S01]  /*33130*/  LOP3.LUT R61, R52, 0xff, RZ, 0xc0, !PT ;  /* 0x000000ff343d7812 */ /* 0x000fe200078ec0ff */
[C---:B------:R-:W-:Y:S04]  /*33140*/  HMMA.16816.F32 R8, R40.reuse, R56, R8 ;  /* 0x000000382808723c */ /* 0x040fe80000001808 */
[----:B------:R-:W-:Y:S02]  /*33150*/  SHF.R.U32.HI R60, RZ, 0x18, R52 ;  /* 0x00000018ff3c7819 */ /* 0x000fe40000011634 */
[----:B------:R-:W-:Y:S01]  /*33160*/  SHF.R.U32.HI R52, RZ, 0x8, R70 ;  /* 0x00000008ff347819 */ /* 0x000fe20000011646 */
[-C--:B------:R-:W-:Y:S04]  /*33170*/  HMMA.16816.F32 R12, R40, R58.reuse, R12 ;  /* 0x0000003a280c723c */ /* 0x080fe8000000180c */
[----:B------:R-:W-:Y:S01]  /*33180*/  LOP3.LUT R0, R53, R233, R66, 0x96, !PT ;  /* 0x000000e935007212 */ /* 0x000fe200078e9642 */
[----:B------:R-:W-:Y:S01]  /*33190*/  IMAD.WIDE.U32 R66, R86, -0x2daee0ad, RZ ;  /* 0xd2511f5356427825 */ /* 0x000fe200078e00ff */
[----:B------:R-:W-:Y:S01]  /*331a0*/  PRMT R63, R74, 0x5410, R52 ;  /* 0x000054104a3f7816 */ /* 0x000fe20000000034 */
[C---:B------:R-:W-:Y:S01]  /*331b0*/  HMMA.16816.F32 R16, R44.reuse, R58, R16 ;  /* 0x0000003a2c10723c */ /* 0x040fe20000001810 */
[----:B------:R-:W2:Y:S03]  /*331c0*/  LDSM.16.MT88.4 R56, [R171+0x4800] ;  /* 0x00480000ab38783b */ /* 0x000ea60000004200 */
[----:B------:R-:W-:Y:S01]  /*331d0*/  LOP3.LUT R2, R72, 0xff, RZ, 0xc0, !PT ;  /* 0x000000ff48027812 */ /* 0x000fe200078ec0ff */
[----:B------:R-:W-:Y:S01]  /*331e0*/  IMAD.WIDE.U32 R52, R89, -0x2daee0ad, RZ ;  /* 0xd2511f5359347825 */ /* 0x000fe200078e00ff */
[----:B------:R-:W-:Y:S01]  /*331f0*/  LOP3.LUT R54, R54, 0xff, RZ, 0xc0, !PT ;  /* 0x000000ff36367812 */ /* 0x000fe200078ec0ff */
[-C--:B-1----:R-:W-:Y:S04]  /*33200*/  HMMA.16816.F32 R20, R44, R48.reuse, R20 ;  /* 0x000000302c14723c */ /* 0x082fe80000001814 */
[----:B------:R-:W-:Y:S01]  /*33210*/  PRMT R62, R2, 0x5410, R75 ;  /* 0x00005410023e7816 */ /* 0x000fe2000000004b */
[----:B------:R-:W-:Y:S01]  /*33220*/  IMAD.WIDE.U32 R86, R91, -0x2daee0ad, RZ ;  /* 0xd2511f535b567825 */ /* 0x000fe200078e00ff */
[C---:B------:R-:W-:Y:S01]  /*33230*/  LOP3.LUT R74, R52.reuse, 0xffff, RZ, 0xc0, !PT ;  /* 0x0000ffff344a7812 */ /* 0x040fe200078ec0ff */
[C---:B------:R-:W-:Y:S04]  /*33240*/  HMMA.16816.F32 R24, R40.reuse, R48, R24 ;  /* 0x000000302818723c */ /* 0x040fe80000001818 */
[----:B------:R-:W-:Y:S02]  /*33250*/  LOP3.LUT R75, R52, 0xff, RZ, 0xc0, !PT ;  /* 0x000000ff344b7812 */ /* 0x000fe400078ec0ff */
[--C-:B------:R-:W-:Y:S01]  /*33260*/  SHF.R.U32.HI R83, RZ, 0x10, R52.reuse ;  /* 0x00000010ff537819 */ /* 0x100fe20000011634 */
[-C--:B------:R-:W-:Y:S04]  /*33270*/  HMMA.16816.F32 R28, R40, R50.reuse, R28 ;  /* 0x00000032281c723c */ /* 0x080fe8000000181c */
[----:B------:R-:W-:Y:S02]  /*33280*/  SHF.R.U32.HI R84, RZ, 0x18, R52 ;  /* 0x00000018ff547819 */ /* 0x000fe40000011634 */
[----:B------:R-:W-:Y:S01]  /*33290*/  SHF.R.U32.HI R55, RZ, 0x8, R55 ;  /* 0x00000008ff377819 */ /* 0x000fe20000011637 */
[----:B------:R-:W-:Y:S04]  /*332a0*/  HMMA.16816.F32 R32, R44, R50, R32 ;  /* 0x000000322c20723c */ /* 0x000fe80000001820 */
[----:B------:R-:W-:Y:S02]  /*332b0*/  LOP3.LUT R52, R69, 0xffff, RZ, 0xc0, !PT ;  /* 0x0000ffff45347812 */ /* 0x000fe400078ec0ff */
[----:B------:R-:W-:Y:S02]  /*332c0*/  LOP3.LUT R2, R0, 0xffff, RZ, 0xc0, !PT ;  /* 0x0000ffff00027812 */ /* 0x000fe400078ec0ff */
[----:B------:R-:W-:Y:S03]  /*332d0*/  PRMT R70, R54, 0x5410, R60 ;  /* 0x0000541036467816 */ /* 0x000fe6000000003c */
        /* <DEDUP_REMOVED lines=19> */
[----:B------:R-:W1:Y:S01]  /*33410*/  LDSM.16.MT88.4 R60, [R188+0x4800] ;  /* 0x00480000bc3c783b */ /* 0x000e620000004200 */
[----:B------:R-:W-:Y:S02]  /*33420*/  LOP3.LUT R0, R53, 0xff, RZ, 0xc0, !PT ;  /* 0x000000ff35007812 */ /* 0x000fe400078ec0ff */
[--C-:B------:R-:W-:Y:S02]  /*33430*/  HSET2.LE.AND R53, R69, R151.reuse, PT ;  /* 0x0000009745357233 */ /* 0x100fe40003803000 */
        /* <DEDUP_REMOVED lines=26> */
[-C--:B-1----:R-:W-:Y:S04]  /*335e0*/  HMMA.16816.F32 R20, R52, R60.reuse, R20 ;  /* 0x0000003c3414723c */ /* 0x082fe80000001814 */
        /* <DEDUP_REMOVED lines=38> */
[----:B------:R-:W1:Y:S01]  /*33850*/  LDSM.16.MT88.4 R56, [R188+0x4c00] ;  /* 0x004c0000bc38783b */ /* 0x000e620000004200 */
[--C-:B------:R-:W-:Y:S01]  /*33860*/  HSET2.LE.AND R42, R67, R151.reuse, PT ;  /* 0x00000097432a7233 */ /* 0x100fe20003803000 */
[-C--:B---3--:R-:W-:Y:S05]  /*33870*/  HMMA.16816.F32 R4, R44, R48.reuse, R4 ;  /* 0x000000302c04723c */ /* 0x088fea0000001804 */
        /* <DEDUP_REMOVED lines=21> */
[-C--:B-1----:R-:W-:Y:S04]  /*339d0*/  HMMA.16816.F32 R20, R44, R56.reuse, R20 ;  /* 0x000000382c14723c */ /* 0x082fe80000001814 */
        /* <DEDUP_REMOVED lines=15> */
[----:B------:R-:W1:Y:S01]  /*33ad0*/  LDSM.16.MT88.4 R48, [R171+0x5000] ;  /* 0x00500000ab30783b */ /* 0x000e620000004200 */
        /* <DEDUP_REMOVED lines=24> */
[----:B------:R-:W2:Y:S01]  /*33c60*/  LDSM.16.MT88.4 R52, [R188+0x5000] ;  /* 0x00500000bc34783b */ /* 0x000ea20000004200 */
        /* <DEDUP_REMOVED lines=30> */
[-C--:B--2---:R-:W-:Y:S04]  /*33e50*/  HMMA.16816.F32 R20, R40, R52.reuse, R20 ;  /* 0x000000342814723c */ /* 0x084fe80000001814 */
        /* <DEDUP_REMOVED lines=15> */
[----:B------:R-:W1:Y:S01]  /*33f50*/  LDSM.16.MT88.4 R48, [R171+0x5400] ;  /* 0x00540000ab30783b */ /* 0x000e620000004200 */
        /* <DEDUP_REMOVED lines=18> */
[----:B------:R-:W2:Y:S01]  /*34080*/  LDSM.16.MT88.4 R52, [R188+0x5400] ;  /* 0x00540000bc34783b */ /* 0x000ea20000004200 */
        /* <DEDUP_REMOVED lines=14> */
[-C--:B-1----:R-:W-:Y:S05]  /*34170*/  HMMA.16816.F32 R4, R44, R48.reuse, R4 ;  /* 0x000000302c04723c */ /* 0x082fea0000001804 */
        /* <DEDUP_REMOVED lines=17> */
[-C--:B--2---:R-:W-:Y:S04]  /*34290*/  HMMA.16816.F32 R20, R44, R52.reuse, R20 ;  /* 0x000000342c14723c */ /* 0x084fe80000001814 */
        /* <DEDUP_REMOVED lines=9> */
[--C-:B------:R-:W-:Y:S02]  /*34330*/  HSET2.LE.AND R42, R68, R151.reuse, PT ;  /* 0x00000097442a7233 */ /* 0x100fe40003803000 */
[----:B------:R-:W-:Y:S02]  /*34340*/  PRMT R69, R56, 0x5410, R67 ;  /* 0x0000541038457816 */ /* 0x000fe40000000043 */
[----:B------:R-:W-:Y:S01]  /*34350*/  PRMT R63, R61, 0x5410, R48 ;  /* 0x000054103d3f7816 */ /* 0x000fe20000000030 */
[----:B------:R-:W1:Y:S02]  /*34360*/  LDSM.16.MT88.4 R56, [R171+0x5800] ;  /* 0x00580000ab38783b */ /* 0x000e640000004200 */
[--C-:B------:R-:W-:Y:S01]  /*34370*/  HSET2.LE.AND R43, R69, R151.reuse, PT ;  /* 0x00000097452b7233 */ /* 0x100fe20003803000 */
[----:B------:R-:W-:Y:S01]  /*34380*/  IMAD.WIDE.U32 R66, R74, -0x2daee0ad, RZ ;  /* 0xd2511f534a427825 */ /* 0x000fe200078e00ff */
[----:B------:R-:W-:Y:S02]  /*34390*/  LOP3.LUT R70, R49, R228, R164, 0x96, !PT ;  /* 0x000000e431467212 */ /* 0x000fe400078e96a4 */
[----:B------:R-:W-:Y:S02]  /*343a0*/  LOP3.LUT R42, R82, R42, RZ, 0xc0, !PT ;  /* 0x0000002a522a7212 */ /* 0x000fe400078ec0ff */
[----:B------:R-:W-:Y:S01]  /*343b0*/  LOP3.LUT R48, R60, 0xffff, RZ, 0xc0, !PT ;  /* 0x0000ffff3c307812 */ /* 0x000fe200078ec0ff */
[----:B------:R-:W-:Y:S01]  /*343c0*/  IMAD.WIDE.U32 R44, R70, -0x2daee0ad, RZ ;  /* 0xd2511f53462c7825 */ /* 0x000fe200078e00ff */
[----:B------:R-:W-:Y:S02]  /*343d0*/  LOP3.LUT R43, R77, R43, RZ, 0xc0, !PT ;  /* 0x0000002b4d2b7212 */ /* 0x000fe400078ec0ff */
[----:B------:R-:W-:Y:S02]  /*343e0*/  SHF.R.U32.HI R49, RZ, 0x10, R60 ;  /* 0x00000010ff317819 */ /* 0x000fe4000001163c */
        /* <DEDUP_REMOVED lines=16> */
[----:B------:R-:W-:Y:S02]  /*344f0*/  LOP3.LUT R48, R143, R48, RZ, 0xc0, !PT ;  /* 0x000000308f307212 */ /* 0x000fe400078ec0ff */
[--C-:B------:R-:W-:Y:S02]  /*34500*/  HSET2.LE.AND R51, R62, R151.reuse, PT ;  /* 0x000000973e337233 */ /* 0x100fe40003803000 */
[----:B------:R-:W-:Y:S02]  /*34510*/  LOP3.LUT R50, R142, R50, RZ, 0xc0, !PT ;  /* 0x000000328e327212 */ /* 0x000fe400078ec0ff */
[--C-:B------:R-:W-:Y:S02]  /*34520*/  HSET2.LE.AND R40, R61, R151.reuse, PT ;  /* 0x000000973d287233 */ /* 0x100fe40003803000 */
[----:B------:R-:W-:Y:S01]  /*34530*/  LOP3.LUT R51, R81, R51, RZ, 0xc0, !PT ;  /* 0x0000003351337212 */ /* 0x000fe200078ec0ff */
[----:B------:R-:W2:Y:S01]  /*34540*/  LDSM.16.MT88.4 R60, [R188+0x5800] ;  /* 0x00580000bc3c783b */ /* 0x000ea20000004200 */
[----:B------:R-:W-:Y:S02]  /*34550*/  PRMT R0, R0, 0x5410, R52 ;  /* 0x0000541000007816 */ /* 0x000fe40000000034 */
[----:B------:R-:W-:Y:S02]  /*34560*/  LOP3.LUT R40, R146, R40, RZ, 0xc0, !PT ;  /* 0x0000002892287212 */ /* 0x000fe400078ec0ff */
[----:B------:R-:W-:Y:S02]  /*34570*/  LOP3.LUT R49, R144, R49, RZ, 0xc0, !PT ;  /* 0x0000003190317212 */ /* 0x000fe400078ec0ff */
[--C-:B------:R-:W-:Y:S02]  /*34580*/  HSET2.LE.AND R41, R0, R151.reuse, PT ;  /* 0x0000009700297233 */ /* 0x100fe40003803000 */
[----:B------:R-:W-:Y:S02]  /*34590*/  LOP3.LUT R0, R45, R231, R88, 0x96, !PT ;  /* 0x000000e72d007212 */ /* 0x000fe400078e9658 */
[----:B------:R-:W-:Y:S01]  /*345a0*/  LOP3.LUT R45, R44, 0xffff, RZ, 0xc0, !PT ;  /* 0x0000ffff2c2d7812 */ /* 0x000fe200078ec0ff */
[-C--:B-1----:R-:W-:Y:S05]  /*345b0*/  HMMA.16816.F32 R4, R48, R56.reuse, R4 ;  /* 0x000000383004723c */ /* 0x082fea0000001804 */
[----:B------:R-:W-:Y:S02]  /*345c0*/  LOP3.LUT R41, R145, R41, RZ, 0xc0, !PT ;  /* 0x0000002991297212 */ /* 0x000fe400078ec0ff */
[----:B------:R-:W-:Y:S04]  /*345d0*/  SHF.R.U32.HI R46, RZ, 0x8, R45 ;  /* 0x00000008ff2e7819 */ /* 0x000fe8000001162d */
[----:B------:R-:W-:Y:S01]  /*345e0*/  LOP3.LUT R52, R66, 0xffff, RZ, 0xc0, !PT ;  /* 0x0000ffff42347812 */ /* 0x000fe200078ec0ff */
[C---:B------:R-:W-:Y:S04]  /*345f0*/  HMMA.16816.F32 R8, R40.reuse, R56, R8 ;  /* 0x000000382808723c */ /* 0x040fe80000001808 */
[----:B------:R-:W-:Y:S02]  /*34600*/  SHF.R.U32.HI R47, RZ, 0x10, R66 ;  /* 0x00000010ff2f7819 */ /* 0x000fe40000011642 */
[----:B------:R-:W-:Y:S01]  /*34610*/  LOP3.LUT R53, R44, 0xff, RZ, 0xc0, !PT ;  /* 0x000000ff2c357812 */ /* 0x000fe200078ec0ff */
[-C--:B------:R-:W-:Y:S04]  /*34620*/  HMMA.16816.F32 R12, R40, R58.reuse, R12 ;  /* 0x0000003a280c723c */ /* 0x080fe8000000180c */
[----:B------:R-:W-:Y:S02]  /*34630*/  SHF.R.U32.HI R45, RZ, 0x10, R44 ;  /* 0x00000010ff2d7819 */ /* 0x000fe4000001162c */
[----:B------:R-:W-:Y:S01]  /*34640*/  LOP3.LUT R2, R67, R231, R84, 0x96, !PT ;  /* 0x000000e743027212 */ /* 0x000fe200078e9654 */
[C---:B------:R-:W-:Y:S04]  /*34650*/  HMMA.16816.F32 R16, R48.reuse, R58, R16 ;  /* 0x0000003a3010723c */ /* 0x040fe80000001810 */
[----:B------:R-:W-:Y:S02]  /*34660*/  LOP3.LUT R54, R66, 0xff, RZ, 0xc0, !PT ;  /* 0x000000ff42367812 */ /* 0x000fe400078ec0ff */
[----:B------:R-:W-:Y:S01]  /*34670*/  SHF.R.U32.HI R66, RZ, 0x18, R66 ;  /* 0x00000018ff427819 */ /* 0x000fe20000011642 */
[-C--:B--2---:R-:W-:Y:S04]  /*34680*/  HMMA.16816.F32 R20, R48, R60.reuse, R20 ;  /* 0x0000003c3014723c */ /* 0x084fe80000001814 */
[----:B------:R-:W-:Y:S02]  /*34690*/  SHF.R.U32.HI R52, RZ, 0x8, R52 ;  /* 0x00000008ff347819 */ /* 0x000fe40000011634 */
[----:B------:R-:W-:Y:S01]  /*346a0*/  LOP3.LUT R47, R47, 0xff, RZ, 0xc0, !PT ;  /* 0x000000ff2f2f7812 */ /* 0x000fe200078ec0ff */
[C---:B------:R-:W-:Y:S04]  /*346b0*/  HMMA.16816.F32 R24, R40.reuse, R60, R24 ;  /* 0x0000003c2818723c */ /* 0x040fe80000001818 */
[----:B------:R-:W-:Y:S02]  /*346c0*/  PRMT R138, R53, 0x5410, R46 ;  /* 0x00005410358a7816 */ /* 0x000fe4000000002e */
[----:B------:R-:W-:Y:S01]  /*346d0*/  LOP3.LUT R53, R0, 0xff, RZ, 0xc0, !PT ;  /* 0x000000ff00357812 */ /* 0x000fe200078ec0ff */
[-C--:B------:R-:W-:Y:S04]  /*346e0*/  HMMA.16816.F32 R28, R40, R62.reuse, R28 ;  /* 0x0000003e281c723c */ /* 0x080fe8000000181c */
[----:B------:R-:W-:Y:S02]  /*346f0*/  LOP3.LUT R139, R45, 0xff, RZ, 0xc0, !PT ;  /* 0x000000ff2d8b7812 */ /* 0x000fe400078ec0ff */
[----:B------:R-:W-:Y:S01]  /*34700*/  LOP3.LUT R45, R2, 0xffff, RZ, 0xc0, !PT ;  /* 0x0000ffff022d7812 */ /* 0x000fe200078ec0ff */
[----:B------:R-:W-:Y:S01]  /*34710*/  FADD.FTZ R40, R148, R167 ;  /* 0x000000a794287221 */ /* 0x000fe20000010000 */
[----:B------:R-:W-:Y:S01]  /*34720*/  SHF.R.U32.HI R46, RZ, 0x10, R2 ;  /* 0x00000010ff2e7819 */ /* 0x000fe20000011602 */
[----:B------:R-:W-:Y:S04]  /*34730*/  HMMA.16816.F32 R32, R48, R62, R32 ;  /* 0x0000003e3020723c */ /* 0x000fe80000001820 */
[----:B------:R-:W-:Y:S02]  /*34740*/  PRMT R54, R54, 0x5410, R52 ;  /* 0x0000541036367816 */ /* 0x000fe40000000034 */
[----:B------:R-:W-:Y:S02]  /*34750*/  PRMT R66, R47, 0x5410, R66 ;  /* 0x000054102f427816 */ /* 0x000fe40000000042 */
[----:B------:R-:W-:Y:S03]  /*34760*/  LOP3.LUT R52, R2, 0xff, RZ, 0xc0, !PT ;  /* 0x000000ff02347812 */ /* 0x000fe600078ec0ff */
[--C-:B------:R-:W-:Y:S02]  /*34770*/  HSET2.LE.AND R146, R54, R151.reuse, PT ;  /* 0x0000009736927233 */ /* 0x100fe40003803000 */
[----:B------:R-:W-:Y:S02]  /*34780*/  SHF.R.U32.HI R47, RZ, 0x18, R2 ;  /* 0x00000018ff2f7819 */ /* 0x000fe40000011602 */
[----:B------:R-:W-:Y:S02]  /*34790*/  LOP3.LUT R2, R0, 0xffff, RZ, 0xc0, !PT ;  /* 0x0000ffff00027812 */ /* 0x000fe400078ec0ff */
[----:B------:R-:W-:Y:S02]  /*347a0*/  SHF.R.U32.HI R45, RZ, 0x8, R45 ;  /* 0x00000008ff2d7819 */ /* 0x000fe4000001162d */
[----:B------:R-:W-:Y:S02]  /*347b0*/  SHF.R.U32.HI R2, RZ, 0x8, R2 ;  /* 0x00000008ff027819 */ /* 0x000fe40000011602 */
[----:B------:R-:W-:Y:S02]  /*347c0*/  LOP3.LUT R46, R46, 0xff, RZ, 0xc0, !PT ;  /* 0x000000ff2e2e7812 */ /* 0x000fe400078ec0ff */
[--C-:B------:R-:W-:Y:S02]  /*347d0*/  HSET2.LE.AND R147, R66, R151.reuse, PT ;  /* 0x0000009742937233 */ /* 0x100fe40003803000 */
[----:B------:R-:W-:Y:S02]  /*347e0*/  PRMT R45, R52, 0x5410, R45 ;  /* 0x00005410342d7816 */ /* 0x000fe4000000002d */
[----:B------:R-:W-:Y:S02]  /*347f0*/  PRMT R46, R46, 0x5410, R47 ;  /* 0x000054102e2e7816 */ /* 0x000fe4000000002f */
[----:B------:R-:W-:Y:S02]  /*34800*/  SHF.R.U32.HI R55, RZ, 0x18, R44 ;  /* 0x00000018ff377819 */ /* 0x000fe4000001162c */
[--C-:B------:R-:W-:Y:S02]  /*34810*/  HSET2.LE.AND R144, R45, R151.reuse, PT ;  /* 0x000000972d907233 */ /* 0x100fe40003803000 */
[--C-:B------:R-:W-:Y:S02]  /*34820*/  HSET2.LE.AND R145, R46, R151.reuse, PT ;  /* 0x000000972e917233 */ /* 0x100fe40003803000 */
        /* <DEDUP_REMOVED lines=9> */
[--C-:B------:R-:W-:Y:S01]  /*348c0*/  SHF.R.U32.HI R44, RZ, 0x10, R0.reuse ;  /* 0x00000010ff2c7819 */ /* 0x100fe20000011600 */
[-C--:B------:R-:W-:Y:S05]  /*348d0*/  HMMA.16816.F32 R164, R144, R160.reuse, R4 ;  /* 0x000000a090a4723c */ /* 0x080fea0000001804 */
[----:B------:R-:W-:Y:S01]  /*348e0*/  SHF.R.U32.HI R137, RZ, 0x18, R0 ;  /* 0x00000018ff897819 */ /* 0x000fe20000011600 */
[----:B------:R-:W-:Y:S01]  /*348f0*/  FADD.FTZ R2, R94, R2 ;  /* 0x000000025e027221 */ /* 0x000fe20000010000 */
[----:B------:R-:W-:Y:S01]  /*34900*/  LOP3.LUT R44, R44, 0xff, RZ, 0xc0, !PT ;  /* 0x000000ff2c2c7812 */ /* 0x000fe200078ec0ff */
[----:B------:R-:W-:Y:S03]  /*34910*/  FADD.FTZ R0, R103, R183 ;  /* 0x000000b767007221 */ /* 0x000fe60000010000 */
[----:B------:R-:W-:Y:S01]  /*34920*/  LOP3.LUT R139, R3, R139, RZ, 0xc0, !PT ;  /* 0x0000008b038b7212 */ /* 0x000fe200078ec0ff */
[----:B------:R-:W-:Y:S01]  /*34930*/  FADD.FTZ R3, R175, R184 ;  /* 0x000000b8af037221 */ /* 0x000fe20000010000 */
[----:B------:R-:W-:Y:S01]  /*34940*/  PRMT R137, R44, 0x5410, R137 ;  /* 0x000054102c897816 */ /* 0x000fe20000000089 */
        /* <DEDUP_REMOVED lines=18> */
[--C-:B------:R-:W-:Y:S01]  /*34a70*/  HSET2.LE.AND R138, R138, R151.reuse, PT ;  /* 0x000000978a8a7233 */ /* 0x100fe20003803000 */
[----:B------:R-:W2:Y:S01]  /*34a80*/  LDL R223, [R1+0x364] ;  /* 0x0003640001df7983 */ /* 0x000ea20000100800 */
[----:B------:R-:W-:Y:S01]  /*34a90*/  HSET2.LE.AND R137, R137, R151, PT ;  /* 0x0000009789897233 */ /* 0x000fe20003803000 */
[----:B------:R-:W-:Y:S01]  /*34aa0*/  FADD.FTZ R3, R252, R3 ;  /* 0x00000003fc037221 */ /* 0x000fe20000010000 */
        /* <DEDUP_REMOVED lines=32> */
[-C--:B------:R-:W-:Y:S01]  /*34cb0*/  HMMA.16816.F32 R136, R136, R46.reuse, R28 ;  /* 0x0000002e8888723c */ /* 0x080fe2000000181c */
[----:B------:R3:W-:Y:S02]  /*34cc0*/  STL [R1+0x104], R5 ;  /* 0x0001040501007387 */ /* 0x0007e40000100800 */
[----:B------:R-:W-:Y:S01]  /*34cd0*/  FADD.FTZ R3, R237, R4 ;  /* 0x00000004ed037221 */ /* 0x000fe20000010000 */
[----:B------:R-:W-:Y:S01]  /*34ce0*/  FADD.FTZ R2, R218, R2 ;  /* 0x00000002da027221 */ /* 0x000fe20000010000 */
[----:B------:R-:W-:Y:S01]  /*34cf0*/  FADD.FTZ R0, R187, R0 ;  /* 0x00000000bb007221 */ /* 0x000fe20000010000 */
[----:B------:R-:W-:Y:S02]  /*34d00*/  HMMA.16816.F32 R144, R144, R46, R32 ;  /* 0x0000002e9090723c */ /* 0x000fe40000001820 */
[----:B------:R3:W-:Y:S04]  /*34d10*/  STL [R1+0x10c], R3 ;  /* 0x00010c0301007387 */ /* 0x0007e80000100800 */
[----:B------:R3:W-:Y:S04]  /*34d20*/  STL [R1+0x108], R2 ;  /* 0x0001080201007387 */ /* 0x0007e80000100800 */
[----:B------:R3:W-:Y:S04]  /*34d30*/  STL [R1+0xa0], R232 ;  /* 0x0000a0e801007387 */ /* 0x0007e80000100800 */
[----:B------:R3:W-:Y:S01]  /*34d40*/  STL [R1+0x100], R0 ;  /* 0x0001000001007387 */ /* 0x0007e20000100800 */
[----:B--2---:R-:W-:Y:S11]  /*34d50*/  ISETP.GT.AND P0, PT, R232, R223, PT ;  /* 0x000000dfe800720c */ /* 0x004ff60003f04270 */
[----:B------:R-:W-:Y:S02]  /*34d60*/  @!UPT UIADD3 URZ, URZ, URZ, URZ ;  /* 0x0000003f3f3ff290 */ /* 0x000fe4000fffe03f */
[----:B---3--:R-:W-:Y:S05]  /*34d70*/  @P0 BRA `(.L_x_1211) ;  /* 0xfffffee800a40947 */ /* 0x008fea000383ffff */
.L_x_1208:
[----:B------:R1:W5:Y:S04]  /*34d80*/  LDL R15, [R1+0x10c] ;  /* 0x00010c00010f7983 */ /* 0x0003680000100800 */
[----:B------:R1:W5:Y:S04]  /*34d90*/  LDL R14, [R1+0x108] ;  /* 0x00010800010e7983 */ /* 0x0003680000100800 */
[----:B------:R1:W5:Y:S04]  /*34da0*/  LDL R12, [R1+0x104] ;  /* 0x00010400010c7983 */ /* 0x0003680000100800 */
[----:B------:R1:W5:Y:S04]  /*34db0*/  LDL R13, [R1+0x100] ;  /* 0x00010000010d7983 */ /* 0x0003680000100800 */
[----:B-----5:R1:W5:Y:S04]  /*34dc0*/  LD.E R24, desc[UR4][R168.64+0xd8] ;  /* 0x0000d804a8187980 */ /* 0x020368000c101900 */
[----:B------:R1:W5:Y:S01]  /*34dd0*/  LD.E R5, desc[UR4][R168.64+0x17c] ;  /* 0x00017c04a8057980 */ /* 0x000362000c101900 */
[----:B------:R-:W-:-:S03]  /*34de0*/  UMOV UR6, 0xffffffff ;  /* 0xffffffff00067882 */ /* 0x000fc60000000000 */
[----:B------:R-:W-:Y:S05]  /*34df0*/  BRA.DIV UR6, `(.L_x_1212) ;  /* 0x0000001606487947 */ /* 0x000fea000b800000 */
[----:B------:R-:W2:Y:S04]  /*34e00*/  SHFL.BFLY PT, R8, R15, 0x2, 0x1f ;  /* 0x0c401f000f087f89 */ /* 0x000ea800000e0000 */
[----:B------:R-:W3:Y:S04]  /*34e10*/  SHFL.BFLY PT, R7, R14, 0x2, 0x1f ;  /* 0x0c401f000e077f89 */ /* 0x000ee800000e0000 */
[----:B------:R-:W4:Y:S04]  /*34e20*/  SHFL.BFLY PT, R6, R13, 0x2, 0x1f ;  /* 0x0c401f000d067f89 */ /* 0x000f2800000e0000 */
[----:B------:R-:W1:Y:S01]  /*34e30*/  SHFL.BFLY PT, R2, R12, 0x2, 0x1f ;  /* 0x0c401f000c027f89 */ /* 0x000e6200000e0000 */
[----:B--2---:R-:W-:Y:S01]  /*34e40*/  FADD.FTZ R8, R8, R15 ;  /* 0x0000000f08087221 */ /* 0x004fe20000010000 */
[----:B---3--:R-:W-:-:S04]  /*34e50*/  FADD.FTZ R7, R7, R14 ;  /* 0x0000000e07077221 */ /* 0x008fc80000010000 */
[----:B------:R-:W2:Y:S01]  /*34e60*/  SHFL.BFLY PT, R11, R8, 0x1, 0x1f ;  /* 0x0c201f00080b7f89 */ /* 0x000ea200000e0000 */
[----:B----4-:R-:W-:-:S03]  /*34e70*/  FADD.FTZ R6, R6, R13 ;  /* 0x0000000d06067221 */ /* 0x010fc60000010000 */
[----:B------:R-:W3:Y:S01]  /*34e80*/  SHFL.BFLY PT, R10, R7, 0x1, 0x1f ;  /* 0x0c201f00070a7f89 */ /* 0x000ee200000e0000 */
[----:B-1----:R-:W-:-:S03]  /*34e90*/  FADD.FTZ R2, R2, R12 ;  /* 0x0000000c02027221 */ /* 0x002fc60000010000 */
[----:B------:R-:W1:Y:S04]  /*34ea0*/  SHFL.BFLY PT, R9, R6, 0x1, 0x1f ;  /* 0x0c201f0006097f89 */ /* 0x000e6800000e0000 */
[----:B------:R4:W4:Y:S01]  /*34eb0*/  SHFL.BFLY PT, R4, R2, 0x1, 0x1f ;  /* 0x0c201f0002047f89 */ /* 0x00092200000e0000 */
[----:B--2---:R-:W-:Y:S01]  /*34ec0*/  FADD.FTZ R23, R8, R11 ;  /* 0x0000000b08177221 */ /* 0x004fe20000010000 */
[----:B---3--:R-:W-:Y:S01]  /*34ed0*/  FADD.FTZ R22, R7, R10 ;  /* 0x0000000a07167221 */ /* 0x008fe20000010000 */
[----:B-1----:R-:W-:-:S07]  /*34ee0*/  FADD.FTZ R21, R6, R9 ;  /* 0x0000000906157221 */ /* 0x002fce0000010000 */
.L_x_1235:
        /* <DEDUP_REMOVED lines=166> */
.L_x_1216:
[----:B------:R-:W-:Y:S05]  /*35950*/  BSYNC B0 ;  /* 0x0000000000007941 */ /* 0x000fea0003800000 */
.L_x_1215:
[----:B------:R-:W-:Y:S01]  /*35960*/  PRMT R0, RZ, 0x7610, R0 ;  /* 0x00007610ff007816 */ /* 0x000fe20000000000 */
[--C-:B------:R-:W-:Y:S01]  /*35970*/  IMAD.MOV.U32 R4, RZ, RZ, R32.reuse ;  /* 0x000000ffff047224 */ /* 0x100fe200078e0020 */
[----:B------:R-:W-:Y:S02]  /*35980*/  SHF.R.S32.HI R5, RZ, 0x1f, R32 ;  /* 0x0000001fff057819 */ /* 0x000fe40000011420 */
.L_x_1214:
[----:B------:R-:W-:Y:S05]  /*35990*/  BSYNC B1 ;  /* 0x0000000000017941 */ /* 0x000fea0003800000 */
.L_x_1213:
        /* <DEDUP_REMOVED lines=11> */
.L_x_1218:
[----:B------:R-:W-:Y:S05]  /*35a50*/  BSYNC B0 ;  /* 0x0000000000007941 */ /* 0x000fea0003800000 */
.L_x_1217:
[----:B------:R-:W2:Y:S01]  /*35a60*/  S2R R44, SR_CTAID.Z ;  /* 0x00000000002c7919 */ /* 0x000ea20000002700 */
[----:B------:R-:W-:Y:S01]  /*35a70*/  IMAD R2, R27, R2, RZ ;  /* 0x000000021b027224 */ /* 0x000fe200078e02ff */
[----:B------:R-:W-:Y:S01]  /*35a80*/  LOP3.LUT R3, R25, 0xffffffe0, RZ, 0xc0, !PT ;  /* 0xffffffe019037812 */ /* 0x000fe200078ec0ff */
[----:B------:R-:W-:-:S03]  /*35a90*/  IMAD R7, R6, UR9, RZ ;  /* 0x0000000906077c24 */ /* 0x000fc6000f8e02ff */
[----:B------:R-:W-:Y:S01]  /*35aa0*/  SEL R2, R2, RZ, !P4 ;  /* 0x000000ff02027207 */ /* 0x000fe20006000000 */
[----:B------:R-:W-:Y:S01]  /*35ab0*/  IMAD.IADD R3, R26, 0x1, -R3 ;  /* 0x000000011a037824 */ /* 0x000fe200078e0a03 */
[----:B------:R-:W-:Y:S05]  /*35ac0*/  WARPSYNC.ALL ;  /* 0x0000000000007948 */ /* 0x000fea0003800000 */
[----:B------:R-:W-:Y:S01]  /*35ad0*/  LOP3.LUT P2, RZ, R3, 0x3, RZ, 0xc0, !PT ;  /* 0x0000000303ff7812 */ /* 0x000fe2000784c0ff */
[----:B------:R-:W-:Y:S02]  /*35ae0*/  IMAD.SHL.U32 R7, R7, 0x80, RZ ;  /* 0x0000008007077824 */ /* 0x000fe400078e00ff */
[----:B--2---:R-:W-:-:S02]  /*35af0*/  IMAD R0, R44, R0, R2 ;  /* 0x000000002c007224 */ /* 0x004fc400078e0202 */
[----:B------:R2:W5:Y:S01]  /*35b00*/  LD.E.64 R2, desc[UR4][R168.64+0xa0] ;  /* 0x0000a004a8027980 */ /* 0x000562000c101b00 */
[----:B------:R-:W-:Y:S01]  /*35b10*/  SHF.R.S32.HI R10, RZ, 0x1f, R7 ;  /* 0x0000001fff0a7819 */ /* 0x000fe20000011407 */
[----:B------:R-:W-:Y:S01]  /*35b20*/  BSSY B0, `(.L_x_1219) ;  /* 0x000002b000007945 */ /* 0x000fe20003800000 */
[----:B------:R-:W-:Y:S01]  /*35b30*/  BAR.SYNC.DEFER_BLOCKING 0x0 ;  /* 0x0000000000007b1d */ /* 0x000fe20000010000 */
[--C-:B------:R-:W-:Y:S02]  /*35b40*/  IADD3 R4, P1, P0, R7, R4, R0.reuse ;  /* 0x0000000407047210 */ /* 0x100fe4000783e000 */
[----:B------:R-:W-:-:S04]  /*35b50*/  SHF.R.S32.HI R0, RZ, 0x1f, R0 ;  /* 0x0000001fff007819 */ /* 0x000fc80000011400 */
[----:B------:R-:W-:Y:S01]  /*35b60*/  IADD3.X R0, R10, R5, R0, P1, P0 ;  /* 0x000000050a007210 */ /* 0x000fe20000fe0400 */
[----:B------:R2:W3:Y:S04]  /*35b70*/  LDS.128 R24, [R215] ;  /* 0x00000000d7187984 */ /* 0x0004e80000000c00 */
[----:B-1----:R2:W1:Y:S04]  /*35b80*/  LDS.128 R32, [R215+0x800] ;  /* 0x00080000d7207984 */ /* 0x0024680000000c00 */
[----:B------:R2:W4:Y:S04]  /*35b90*/  LDS.128 R36, [R215+0x1000] ;  /* 0x00100000d7247984 */ /* 0x0005280000000c00 */
[----:B------:R2:W1:Y:S01]  /*35ba0*/  LDS.128 R40, [R215+0x1800] ;  /* 0x00180000d7287984 */ /* 0x0004620000000c00 */
[----:B------:R-:W-:Y:S05]  /*35bb0*/  @P2 BRA `(.L_x_1220) ;  /* 0x0000000000842947 */ /* 0x000fea0003800000 */
        /* <DEDUP_REMOVED lines=33> */
.L_x_1220:
[----:B------:R-:W-:Y:S05]  /*35dd0*/  BSYNC B0 ;  /* 0x0000000000007941 */ /* 0x000fea0003800000 */
.L_x_1219:
[----:B--2---:R-:W2:Y:S04]  /*35de0*/  LDL.LU R10, [R1+0x39c] ;  /* 0x00039c00010a7983 */ /* 0x004ea80000300800 */
[----:B------:R-:W3:Y:S04]  /*35df0*/  LD.E R6, desc[UR4][R168.64+0xc0] ;  /* 0x0000c004a8067980 */ /* 0x000ee8000c101900 */
[----:B------:R1:W5:Y:S02]  /*35e00*/  LDL.64 R12, [R1+0x390] ;  /* 0x00039000010c7983 */ /* 0x0003640000100a00 */
[----:B-----5:R-:W4:Y:S01]  /*35e10*/  S2R R2, SR_TID.X ;  /* 0x0000000000027919 */ /* 0x020f220000002100 */
[----:B------:R-:W-:Y:S01]  /*35e20*/  IMAD.U32 R4, RZ, RZ, UR9 ;  /* 0x00000009ff047e24 */ /* 0x000fe2000f8e00ff */
[----:B------:R-:W-:Y:S01]  /*35e30*/  SHF.R.S32.HI R5, RZ, 0x1f, R44 ;  /* 0x0000001fff057819 */ /* 0x000fe2000001142c */
[----:B------:R-:W-:Y:S01]  /*35e40*/  IMAD R3, R19, R44, RZ ;  /* 0x0000002c13037224 */ /* 0x000fe200078e02ff */
[----:B----4-:R-:W-:-:S04]  /*35e50*/  SHF.R.S32.HI R0, RZ, 0x1f, R2 ;  /* 0x0000001fff007819 */ /* 0x010fc80000011402 */
[----:B------:R-:W-:-:S04]  /*35e60*/  LEA.HI R0, R0, R2, RZ, 0x2 ;  /* 0x0000000200007211 */ /* 0x000fc800078f10ff */
[----:B------:R-:W-:-:S05]  /*35e70*/  LOP3.LUT R0, R0, 0xfffffffc, RZ, 0xc0, !PT ;  /* 0xfffffffc00007812 */ /* 0x000fca00078ec0ff */
[----:B------:R-:W-:-:S04]  /*35e80*/  IMAD.IADD R0, R2, 0x1, -R0 ;  /* 0x0000000102007824 */ /* 0x000fc800078e0a00 */
[----:B------:R-:W-:-:S05]  /*35e90*/  IMAD.SHL.U32 R0, R0, 0x8, RZ ;  /* 0x0000000800007824 */ /* 0x000fca00078e00ff */
[----:B------:R-:W-:Y:S02]  /*35ea0*/  IADD3 R2, P0, R0, R22, RZ ;  /* 0x0000001600027210 */ /* 0x000fe40007f1e0ff */
[----:B------:R-:W-:Y:S01]  /*35eb0*/  SHF.R.S32.HI R7, RZ, 0x1f, R0 ;  /* 0x0000001fff077819 */ /* 0x000fe20000011400 */
[----:B------:R-:W-:-:S04]  /*35ec0*/  IMAD R5, R18, R5, R3 ;  /* 0x0000000512057224 */ /* 0x000fc800078e0203 */
        /* <DEDUP_REMOVED lines=22> */
.L_x_1222:
[----:B------:R-:W-:Y:S05]  /*36030*/  BSYNC B0 ;  /* 0x0000000000007941 */ /* 0x000fea0003800000 */
.L_x_1221:
        /* <DEDUP_REMOVED lines=13> */
.L_x_1224:
[----:B------:R-:W-:Y:S05]  /*36110*/  BSYNC B0 ;  /* 0x0000000000007941 */ /* 0x000fea0003800000 */
.L_x_1223:
        /* <DEDUP_REMOVED lines=13> */
.L_x_1226:
[----:B------:R-:W-:Y:S05]  /*361f0*/  BSYNC B0 ;  /* 0x0000000000007941 */ /* 0x000fea0003800000 */
.L_x_1225:
[----:B-123--:R-:W-:Y:S02]  /*36200*/  MOV R10, 0x60 ;  /* 0x00000060000a7802 */ /* 0x00efe40000000f00 */
[----:B------:R-:W-:-:S03]  /*36210*/  MOV R3, 0x0 ;  /* 0x0000000000037802 */ /* 0x000fc60000000f00 */
[----:B------:R-:W-:-:S04]  /*36220*/  IMAD.MOV.U32 R2, RZ, RZ, R10 ;  /* 0x000000ffff027224 */ /* 0x000fc800078e000a */
[----:B------:R-:W-:Y:S05]  /*36230*/  @P1 RET.REL.NODEC R2 `(_ZN5flash16flash_fwd_kernelI23Flash_fwd_kernel_traitsILi32ELi128ELi128ELi4ELb0ELb0EN7cutlass6half_tE19Flash_kernel_traitsILi32ELi128ELi128ELi4ES3_EELb1ELb0ELb1ELb1ELb0ELb0ELb0ELb1EEEvNS_16Flash_fwd_paramsE) ;  /* 0xfffffc9c02701950 */ /* 0x000fea0003c3ffff */
        /* <DEDUP_REMOVED lines=13> */
[----:B------:R-:W-:Y:S05]  /*36310*/  RET.REL.NODEC R2 `(_ZN5flash16flash_fwd_kernelI23Flash_fwd_kernel_traitsILi32ELi128ELi128ELi4ELb0ELb0EN7cutlass6half_tE19Flash_kernel_traitsILi32ELi128ELi128ELi4ES3_EELb1ELb0ELb1ELb1ELb0ELb0ELb0ELb1EEEvNS_16Flash_fwd_paramsE) ;  /* 0xfffffc9c02387950 */ /* 0x000fea0003c3ffff */
.L_x_1212:
[----:B------:R-:W-:Y:S01]  /*36320*/  IMAD.MOV.U32 R0, RZ, RZ, 0x2 ;  /* 0x00000002ff007424 */ /* 0x000fe200078e00ff */
[----:B------:R-:W-:Y:S01]  /*36330*/  MOV R2, R15 ;  /* 0x0000000f00027202 */ /* 0x000fe20000000f00 */
[----:B------:R-:W-:Y:S01]  /*36340*/  IMAD.MOV.U32 R4, RZ, RZ, -0x1 ;  /* 0xffffffffff047424 */ /* 0x000fe200078e00ff */
[----:B------:R-:W-:-:S07]  /*36350*/  MOV R3, 0x1f ;  /* 0x0000001f00037802 */ /* 0x000fce0000000f00 */
[----:B-1---5:R-:W-:Y:S05]  /*36360*/  WARPSYNC.COLLECTIVE R4, `(.L_x_1227) ;  /* 0x0000000004087348 */ /* 0x022fea0003c00000 */
[----:B------:R2:W3:Y:S02]  /*36370*/  SHFL.BFLY P0, R0, R2, R0, R3 ;  /* 0x0c00000002007389 */ /* 0x0004e40000000003 */
[----:B-123-5:R-:W-:Y:S01]  /*36380*/  ENDCOLLECTIVE ;  /* 0x000000000000791b */ /* 0x02efe20003800000 */
.L_x_1227:
[----:B------:R-:W-:Y:S02]  /*36390*/  MOV R8, R0 ;  /* 0x0000000000087202 */ /* 0x000fe40000000f00 */
[----:B------:R-:W-:-:S03]  /*363a0*/  MOV R0, 0x1 ;  /* 0x0000000100007802 */ /* 0x000fc60000000f00 */
[----:B------:R-:W-:-:S04]  /*363b0*/  FADD.FTZ R8, R8, R15 ;  /* 0x0000000f08087221 */ /* 0x000fc80000010000 */
[----:B------:R-:W-:-:S07]  /*363c0*/  IMAD.MOV.U32 R2, RZ, RZ, R8 ;  /* 0x000000ffff027224 */ /* 0x000fce00078e0008 */
[----:B------:R-:W-:Y:S05]  /*363d0*/  WARPSYNC.COLLECTIVE R4, `(.L_x_1228) ;  /* 0x0000000004087348 */ /* 0x000fea0003c00000 */
[----:B------:R1:W2:Y:S02]  /*363e0*/  SHFL.BFLY P0, R0, R2, R0, R3 ;  /* 0x0c00000002007389 */ /* 0x0002a40000000003 */
[----:B-12---:R-:W-:Y:S01]  /*363f0*/  ENDCOLLECTIVE ;  /* 0x000000000000791b */ /* 0x006fe20003800000 */
.L_x_1228:
[----:B------:R-:W-:Y:S01]  /*36400*/  IMAD.MOV.U32 R11, RZ, RZ, R0 ;  /* 0x000000ffff0b7224 */ /* 0x000fe200078e0000 */
[----:B------:R-:W-:Y:S02]  /*36410*/  MOV R0, 0x2 ;  /* 0x0000000200007802 */ /* 0x000fe40000000f00 */
[----:B------:R-:W-:Y:S01]  /*36420*/  MOV R2, R14 ;  /* 0x0000000e00027202 */ /* 0x000fe20000000f00 */
[----:B------:R-:W-:-:S07]  /*36430*/  FADD.FTZ R23, R8, R11 ;  /* 0x0000000b08177221 */ /* 0x000fce0000010000 */
[----:B------:R-:W-:Y:S05]  /*36440*/  WARPSYNC.COLLECTIVE R4, `(.L_x_1229) ;  /* 0x0000000004087348 */ /* 0x000fea0003c00000 */
[----:B------:R1:W2:Y:S02]  /*36450*/  SHFL.BFLY P0, R0, R2, R0, R3 ;  /* 0x0c00000002007389 */ /* 0x0002a40000000003 */
[----:B-12---:R-:W-:Y:S01]  /*36460*/  ENDCOLLECTIVE ;  /* 0x000000000000791b */ /* 0x006fe20003800000 */
.L_x_1229:
[----:B------:R-:W-:Y:S01]  /*36470*/  IMAD.MOV.U32 R7, RZ, RZ, R0 ;  /* 0x000000ffff077224 */ /* 0x000fe200078e0000 */
[----:B------:R-:W-:-:S03]  /*36480*/  MOV R0, 0x1 ;  /* 0x0000000100007802 */ /* 0x000fc60000000f00 */
[----:B------:R-:W-:-:S05]  /*36490*/  FADD.FTZ R7, R7, R14 ;  /* 0x0000000e07077221 */ /* 0x000fca0000010000 */
[----:B------:R-:W-:-:S07]  /*364a0*/  MOV R2, R7 ;  /* 0x0000000700027202 */ /* 0x000fce0000000f00 */
[----:B------:R-:W-:Y:S05]  /*364b0*/  WARPSYNC.COLLECTIVE R4, `(.L_x_1230) ;  /* 0x0000000004087348 */ /* 0x000fea0003c00000 */
[----:B------:R1:W2:Y:S02]  /*364c0*/  SHFL.BFLY P0, R0, R2, R0, R3 ;  /* 0x0c00000002007389 */ /* 0x0002a40000000003 */
[----:B-12---:R-:W-:Y:S01]  /*364d0*/  ENDCOLLECTIVE ;  /* 0x000000000000791b */ /* 0x006fe20003800000 */
.L_x_1230:
[----:B------:R-:W-:Y:S01]  /*364e0*/  IMAD.MOV.U32 R10, RZ, RZ, R0 ;  /* 0x000000ffff0a7224 */ /* 0x000fe200078e0000 */
[----:B------:R-:W-:Y:S02]  /*364f0*/  MOV R0, 0x2 ;  /* 0x0000000200007802 */ /* 0x000fe40000000f00 */
[----:B------:R-:W-:Y:S01]  /*36500*/  MOV R2, R13 ;  /* 0x0000000d00027202 */ /* 0x000fe20000000f00 */
[----:B------:R-:W-:-:S07]  /*36510*/  FADD.FTZ R22, R7, R10 ;  /* 0x0000000a07167221 */ /* 0x000fce0000010000 */
[----:B------:R-:W-:Y:S05]  /*36520*/  WARPSYNC.COLLECTIVE R4, `(.L_x_1231) ;  /* 0x0000000004087348 */ /* 0x000fea0003c00000 */
[----:B------:R1:W2:Y:S02]  /*36530*/  SHFL.BFLY P0, R0, R2, R0, R3 ;  /* 0x0c00000002007389 */ /* 0x0002a40000000003 */
[----:B-12---:R-:W-:Y:S01]  /*36540*/  ENDCOLLECTIVE ;  /* 0x000000000000791b */ /* 0x006fe20003800000 */
.L_x_1231:
[----:B------:R-:W-:Y:S01]  /*36550*/  IMAD.MOV.U32 R6, RZ, RZ, R0 ;  /* 0x000000ffff067224 */ /* 0x000fe200078e0000 */
[----:B------:R-:W-:-:S03]  /*36560*/  MOV R0, 0x1 ;  /* 0x0000000100007802 */ /* 0x000fc60000000f00 */
[----:B------:R-:W-:-:S05]  /*36570*/  FADD.FTZ R6, R6, R13 ;  /* 0x0000000d06067221 */ /* 0x000fca0000010000 */
[----:B------:R-:W-:-:S07]  /*36580*/  MOV R2, R6 ;  /* 0x0000000600027202 */ /* 0x000fce0000000f00 */
[----:B------:R-:W-:Y:S05]  /*36590*/  WARPSYNC.COLLECTIVE R4, `(.L_x_1232) ;  /* 0x0000000004087348 */ /* 0x000fea0003c00000 */
[----:B------:R1:W2:Y:S02]  /*365a0*/  SHFL.BFLY P0, R0, R2, R0, R3 ;  /* 0x0c00000002007389 */ /* 0x0002a40000000003 */
[----:B-12---:R-:W-:Y:S01]  /*365b0*/  ENDCOLLECTIVE ;  /* 0x000000000000791b */ /* 0x006fe20003800000 */
.L_x_1232:
[----:B------:R-:W-:Y:S01]  /*365c0*/  IMAD.MOV.U32 R9, RZ, RZ, R0 ;  /* 0x000000ffff097224 */ /* 0x000fe200078e0000 */
[----:B------:R-:W-:Y:S02]  /*365d0*/  MOV R0, 0x2 ;  /* 0x0000000200007802 */ /* 0x000fe40000000f00 */
[----:B------:R-:W-:Y:S01]  /*365e0*/  MOV R2, R12 ;  /* 0x0000000c00027202 */ /* 0x000fe20000000f00 */
[----:B------:R-:W-:-:S07]  /*365f0*/  FADD.FTZ R21, R6, R9 ;  /* 0x0000000906157221 */ /* 0x000fce0000010000 */
[----:B------:R-:W-:Y:S05]  /*36600*/  WARPSYNC.COLLECTIVE R4, `(.L_x_1233) ;  /* 0x0000000004087348 */ /* 0x000fea0003c00000 */
[----:B------:R1:W2:Y:S02]  /*36610*/  SHFL.BFLY P0, R0, R2, R0, R3 ;  /* 0x0c00000002007389 */ /* 0x0002a40000000003 */
[----:B-12---:R-:W-:Y:S01]  /*36620*/  ENDCOLLECTIVE ;  /* 0x000000000000791b */ /* 0x006fe20003800000 */
.L_x_1233:
[----:B------:R-:W-:Y:S01]  /*36630*/  IMAD.MOV.U32 R2, RZ, RZ, R0 ;  /* 0x000000ffff027224 */ /* 0x000fe200078e0000 */
[----:B------:R-:W-:-:S03]  /*36640*/  MOV R0, 0x1 ;  /* 0x0000000100007802 */ /* 0x000fc60000000f00 */
[----:B------:R-:W-:-:S07]  /*36650*/  FADD.FTZ R2, R2, R12 ;  /* 0x0000000c02027221 */ /* 0x000fce0000010000 */
[----:B------:R-:W-:Y:S05]  /*36660*/  WARPSYNC.COLLECTIVE R4, `(.L_x_1234) ;  /* 0x0000000004087348 */ /* 0x000fea0003c00000 */
[----:B------:R1:W2:Y:S02]  /*36670*/  SHFL.BFLY P0, R0, R2, R0, R3 ;  /* 0x0c00000002007389 */ /* 0x0002a40000000003 */
[----:B-12---:R-:W-:Y:S01]  /*36680*/  ENDCOLLECTIVE ;  /* 0x000000000000791b */ /* 0x006fe20003800000 */
.L_x_1234:
[----:B------:R-:W-:Y:S01]  /*36690*/  MOV R4, R0 ;  /* 0x0000000000047202 */ /* 0x000fe20000000f00 */
[----:B------:R-:W-:Y:S06]  /*366a0*/  BRA `(.L_x_1235) ;  /* 0xffffffe800107947 */ /* 0x000fec000383ffff */
.L_x_1236:
        /* <DEDUP_REMOVED lines=13> */
.L_x_1303:


//--------------------- .text._ZN5flash16flash_fwd_kernelI23Flash_fwd_kernel_traitsILi32ELi128ELi128ELi4ELb0ELb0EN7cutlass6half_tE19Flash_kernel_traitsILi32ELi128ELi128ELi4ES3_EELb0ELb0ELb1ELb1ELb0ELb0ELb1ELb0EEEvNS_16Flash_fwd_paramsE --------------------------
	.section	.text._ZN5flash16flash_fwd_kernelI23Flash_fwd_kernel_traitsILi32ELi128ELi128ELi4ELb0ELb0EN7cutlass6half_tE19Flash_kernel_traitsILi32ELi128ELi128ELi4ES3_EELb0ELb0ELb1ELb1ELb0ELb0ELb1ELb0EEEvNS_16Flash_fwd_paramsE,"ax",@progbits
	.align	128
        .global         _ZN5flash16flash_fwd_kernelI23Flash_fwd_kernel_traitsILi32ELi128ELi128ELi4ELb0ELb0EN7cutlass6half_tE19Flash_kernel_traitsILi32ELi128ELi128ELi4ES3_EELb0ELb0ELb1ELb1ELb0ELb0ELb1ELb0EEEvNS_16Flash_fwd_paramsE
        .type           _ZN5flash16flash_fwd_kernelI23Flash_fwd_kernel_traitsILi32ELi128ELi128ELi4ELb0ELb0EN7cutlass6half_tE19Flash_kernel_traitsILi32ELi128ELi128ELi4ES3_EELb0ELb0ELb1ELb1ELb0ELb0ELb1ELb0EEEvNS_16Flash_fwd_paramsE,@function
        .size           _ZN5flash16flash_fwd_kernelI23Flash_fwd_kernel_traitsILi32ELi128ELi128ELi4ELb0ELb0EN7cutlass6half_tE19Flash_kernel_traitsILi32ELi128ELi128ELi4ES3_EELb0ELb0ELb1ELb1ELb0ELb0ELb1ELb0EEEvNS_16Flash_fwd_paramsE,(.L_x_1328 - _ZN5flash16flash_fwd_kernelI23Flash_fwd_kernel_traitsILi32ELi128ELi128ELi4ELb0ELb0EN7cutlass6half_tE19Flash_kernel_traitsILi32ELi128ELi128ELi4ES3_EELb0ELb0ELb1ELb1ELb0ELb0ELb1ELb0EEEvNS_16Flash_fwd_paramsE)
        .other          _ZN5flash16flash_fwd_kernelI23Flash_fwd_kernel_traitsILi32ELi128ELi128ELi4ELb0ELb0EN7cutlass6half_tE19Flash_kernel_traitsILi32ELi128ELi128ELi4ES3_EELb0ELb0ELb1ELb1ELb0ELb0ELb1ELb0EEEvNS_16Flash_fwd_paramsE,@"STO_CUDA_ENTRY STV_DEFAULT"
_ZN5flash16flash_fwd_kernelI23Flash_fwd_kernel_traitsILi32ELi128ELi128ELi4ELb0ELb0EN7cutlass6half_tE19Flash_kernel_traitsILi32ELi128ELi128ELi4ES3_EELb0ELb0ELb1ELb1ELb0ELb0ELb1ELb0EEEvNS_16Flash_fwd_paramsE:
.text._ZN5flash16flash_fwd_kernelI23Flash_fwd_kernel_traitsILi32ELi128ELi128ELi4ELb0ELb0EN7cutlass6half_tE19Flash_kernel_traitsILi32ELi128ELi128ELi4ES3_EELb0ELb0ELb1ELb1ELb0ELb0ELb1ELb0EEEvNS_16Flash_fwd_paramsE:
        /* <DEDUP_REMOVED lines=56> */
.L_x_1237:
[----:B------:R-:W-:-:S05]  /*0380*/  ULDC UR8, c[0x0][0x2c8] ;  /* 0x0000b20000087ab9 */ /* 0x000fca0000000800 */
.L_x_1238:
        /* <DEDUP_REMOVED lines=133> */
.L_x_1241:
[----:B------:R-:W-:Y:S05]  /*0be0*/  BSYNC B0 ;  /* 0x0000000000007941 */ /* 0x000fea0003800000 */
.L_x_1240:
        /* <DEDUP_REMOVED lines=17> */
.L_x_1243:
[----:B------:R-:W-:Y:S05]  /*0d00*/  BSYNC B0 ;  /* 0x0000000000007941 */ /* 0x000fea0003800000 */
.L_x_1242:
        /* <DEDUP_REMOVED lines=15> */
.L_x_1245:
[----:B------:R-:W-:Y:S05]  /*0e00*/  BSYNC B0 ;  /* 0x0000000000007941 */ /* 0x000fea0003800000 */
.L_x_1244:
        /* <DEDUP_REMOVED lines=14> */
.L_x_1247:
[----:B------:R-:W-:Y:S05]  /*0ef0*/  BSYNC B0 ;  /* 0x0000000000007941 */ /* 0x000fea0003800000 */
.L_x_1246:
        /* <DEDUP_REMOVED lines=10> */
.L_x_1249:
[----:B------:R-:W-:Y:S05]  /*0fa0*/  BSYNC B0 ;  /* 0x0000000000007941 */ /* 0x000fea0003800000 */
.L_x_1248:
        /* <DEDUP_REMOVED lines=10> */
.L_x_1251:
[----:B------:R-:W-:Y:S05]  /*1050*/  BSYNC B0 ;  /* 0x0000000000007941 */ /* 0x000fea0003800000 */
.L_x_1250:
        /* <DEDUP_REMOVED lines=10> */
.L_x_1253:
[----:B------:R-:W-:Y:S05]  /*1100*/  BSYNC B0 ;  /* 0x0000000000007941 */ /* 0x000fea0003800000 */
.L_x_1252:
        /* <DEDUP_REMOVED lines=10> */
.L_x_1239:
        /* <DEDUP_REMOVED lines=66> */
.L_x_1254:
        /* <DEDUP_REMOVED lines=26> */
.L_x_1255:
        /* <DEDUP_REMOVED lines=52> */
.L_x_1257:
[----:B------:R-:W-:Y:S05]  /*1ab0*/  BSYNC B0 ;  /* 0x0000000000007941 */ /* 0x000fea0003800000 */
.L_x_1256:
        /* <DEDUP_REMOVED lines=22> */
.L_x_1259:
[----:B------:R-:W-:Y:S05]  /*1c20*/  BSYNC B0 ;  /* 0x0000000000007941 */ /* 0x000fea0003800000 */
.L_x_1258:
        /* <DEDUP_REMOVED lines=22> */
.L_x_1261:
[----:B------:R-:W-:Y:S05]  /*1d90*/  BSYNC B0 ;  /* 0x0000000000007941 */ /* 0x000fea0003800000 */
.L_x_1260:
        /* <DEDUP_REMOVED lines=21> */
.L_x_1263:
[----:B------:R-:W-:Y:S05]  /*1ef0*/  BSYNC B0 ;  /* 0x0000000000007941 */ /* 0x000fea0003800000 */
.L_x_1262:
        /* <DEDUP_REMOVED lines=56> */
.L_x_1265:
[----:B------:R-:W-:Y:S05]  /*2280*/  BSYNC B0 ;  /* 0x0000000000007941 */ /* 0x000fea0003800000 */
.L_x_1264:
        /* <DEDUP_REMOVED lines=17> */
.L_x_1267:
[----:B------:R-:W-:Y:S05]  /*23a0*/  BSYNC B0 ;  /* 0x0000000000007941 */ /* 0x000fea0003800000 */
.L_x_1266:
        /* <DEDUP_REMOVED lines=18> */
.L_x_1269:
[----:B------:R-:W-:Y:S05]  /*24d0*/  BSYNC B0 ;  /* 0x0000000000007941 */ /* 0x000fea0003800000 */
.L_x_1268:
        /* <DEDUP_REMOVED lines=18> */
.L_x_1271:
[----:B------:R-:W-:Y:S05]  /*2600*/  BSYNC B0 ;  /* 0x0000000000007941 */ /* 0x000fea0003800000 */
.L_x_1270:
        /* <DEDUP_REMOVED lines=101> */
.L_x_1273:
[----:B------:R-:W-:Y:S05]  /*2c60*/  BSYNC B0 ;  /* 0x0000000000007941 */ /* 0x000fea0003800000 */
.L_x_1272:
        /* <DEDUP_REMOVED lines=19> */
.L_x_1275:
[----:B------:R-:W-:Y:S05]  /*2da0*/  BSYNC B0 ;  /* 0x0000000000007941 */ /* 0x000fea0003800000 */
.L_x_1274:
        /* <DEDUP_REMOVED lines=19> */
.L_x_1277:
[----:B------:R-:W-:Y:S05]  /*2ee0*/  BSYNC B0 ;  /* 0x0000000000007941 */ /* 0x000fea0003800000 */
.L_x_1276:
        /* <DEDUP_REMOVED lines=19> */
.L_x_1279:
[----:B------:R-:W-:Y:S05]  /*3020*/  BSYNC B0 ;  /* 0x0000000000007941 */ /* 0x000fea0003800000 */
.L_x_1278:
[----:B------:R-:W-:Y:S01]  /*3030*/  LDSM.16.M88.4 R12, [R186] ;  /* 0x00000000ba0c783b */ /* 0x000fe20000000200 */
[----:B------:R-:W-:Y:S01]  /*3040*/  LOP3.LUT P0, RZ, R17, 0x2, RZ, 0xc0, !PT ;  /* 0x0000000211ff7812 */ /* 0x000fe2000780c0ff */
[----:B------:R-:W-:Y:S01]  /*3050*/  IMAD.MOV.U32 R0, RZ, RZ, 0x10 ;  /* 0x00000010ff007424 */ /* 0x000fe200078e00ff */
[----:B------:R-:W-:Y:S01]  /*3060*/  LOP3.LUT P1, RZ, R16, 0x2, RZ, 0xc0, !PT ;  /* 0x0000000210ff7812 */ /* 0x000fe2000782c0ff */
[----:B-1--4-:R-:W1:Y:S01]  /*3070*/  LDSM.16.M88.4 R4, [R135+0x2000] ;  /* 0x002000008704783b */ /* 0x012e620000000200 */
[C---:B------:R-:W-:Y:S01]  /*3080*/  VIADD R2, R135.reuse, 0x2000 ;  /* 0x0000200087027836 */ /* 0x040fe20000000000 */
[----:B------:R-:W-:Y:S01]  /*3090*/  ULDC UR28, c[0x0][0x39c] ;  /* 0x0000e700001c7ab9 */ /* 0x000fe20000000800 */
[----:B------:R-:W-:Y:S01]  /*30a0*/  SEL R0, R0, 0xfffffff0, !P1 ;  /* 0xfffffff000007807 */ /* 0x000fe20004800000 */
[----:B------:R-:W4:Y:S01]  /*30b0*/  LDSM.16.M88.4 R8, [R186+0x1000] ;  /* 0x00100000ba08783b */ /* 0x000f220000000200 */
[----:B------:R-:W-:Y:S01]  /*30c0*/  VIADD R188, R135, 0x2020 ;  /* 0x0000202087bc7836 */ /* 0x000fe20000000000 */
[----:B------:R-:W-:-:S02]  /*30d0*/  UIADD3 UR7, UR27, -UR17, URZ ;  /* 0x800000111b077290 */ /* 0x000fc4000fffe03f */
[----:B------:R-:W-:Y:S01]  /*30e0*/  IMAD R187, R0, 0x2, R186 ;  /* 0x0000000200bb7824 */ /* 0x000fe200078e02ba */
[----:B------:R-:W5:Y:S01]  /*30f0*/  LDSM.16.M88.4 R24, [R135+0x3800] ;  /* 0x003800008718783b */ /* 0x000f620000000200 */
[----:B------:R-:W-:Y:S01]  /*3100*/  @P0 VIADD R188, R2, 0xffffffe0 ;  /* 0xffffffe002bc0836 */ /* 0x000fe20000000000 */
[----:B------:R-:W-:Y:S02]  /*3110*/  UIADD3 UR6, UR27, 0x1, -UR17 ;  /* 0x000000011b067890 */ /* 0x000fe4000fffe811 */
[----:B------:R-:W-:Y:S01]  /*3120*/  LDSM.16.M88.4 R16, [R187] ;  /* 0x00000000bb10783b */ /* 0x000fe20000000200 */
[----:B------:R-:W-:Y:S02]  /*3130*/  UISETP.GT.AND UP0, UPT, UR18, UR14, UPT ;  /* 0x0000000e1200728c */ /* 0x000fe4000bf04270 */
[----:B------:R-:W-:Y:S01]  /*3140*/  UIADD3 UR6, UR6, UR20, URZ ;  /* 0x0000001406067290 */ /* 0x000fe2000fffe03f */
[----:B------:R-:W2:Y:S04]  /*3150*/  LDSM.16.M88.4 R48, [R188] ;  /* 0x00000000bc30783b */ /* 0x000ea80000000200 */
[----:B------:R-:W3:Y:S04]  /*3160*/  LDSM.16.M88.4 R36, [R135+0x2c00] ;  /* 0x002c00008724783b */ /* 0x000ee80000000200 */
[----:B------:R-:W3:Y:S04]  /*3170*/  LDSM.16.M88.4 R32, [R135+0x3000] ;  /* 0x003000008720783b */ /* 0x000ee80000000200 */
[----:B------:R-:W3:Y:S04]  /*3180*/  LDSM.16.M88.4 R44, [R135+0x2400] ;  /* 0x00240000872c783b */ /* 0x000ee80000000200 */
[----:B------:R-:W3:Y:S04]  /*3190*/  LDSM.16.M88.4 R40, [R135+0x2800] ;  /* 0x002800008728783b */ /* 0x000ee80000000200 */
[----:B------:R-:W3:Y:S01]  /*31a0*/  LDSM.16.M88.4 R28, [R135+0x3400] ;  /* 0x00340000871c783b */ /* 0x000ee20000000200 */
[-C--:B-1----:R-:W-:Y:S03]  /*31b0*/  HMMA.16816.F32 R76, R12, R4.reuse, RZ ;  /* 0x000000040c4c723c */ /* 0x082fe600000018ff */
[----:B------:R-:W1:Y:S04]  /*31c0*/  LDSM.16.M88.4 R20, [R135+0x3c00] ;  /* 0x003c00008714783b */ /* 0x000e680000000200 */
[----:B------:R-:W-:Y:S01]  /*31d0*/  LDSM.16.M88.4 R60, [R188+0xc00] ;  /* 0x000c0000bc3c783b */ /* 0x000fe20000000200 */
[C---:B----4-:R-:W-:Y:S03]  /*31e0*/  HMMA.16816.F32 R128, R8.reuse, R4, RZ ;  /* 0x000000040880723c */ /* 0x050fe600000018ff */
[----:B------:R-:W-:Y:S03]  /*31f0*/  LDSM.16.M88.4 R64, [R188+0x1000] ;  /* 0x00100000bc40783b */ /* 0x000fe60000000200 */
[-C--:B------:R-:W-:Y:S01]  /*3200*/  HMMA.16816.F32 R136, R8, R6.reuse, RZ ;  /* 0x000000060888723c */ /* 0x080fe200000018ff */
[----:B------:R-:W-:Y:S04]  /*3210*/  LDSM.16.M88.4 R68, [R188+0x1400] ;  /* 0x00140000bc44783b */ /* 0x000fe80000000200 */
[----:B------:R-:W-:Y:S01]  /*3220*/  LDSM.16.M88.4 R52, [R188+0x400] ;  /* 0x00040000bc34783b */ /* 0x000fe20000000200 */
[----:B------:R-:W-:Y:S03]  /*3230*/  HMMA.16816.F32 R156, R12, R6, RZ ;  /* 0x000000060c9c723c */ /* 0x000fe600000018ff */
[----:B------:R-:W4:Y:S03]  /*3240*/  LDSM.16.M88.4 R4, [R187+0x1000] ;  /* 0x00100000bb04783b */ /* 0x000f260000000200 */
[C---:B-----5:R-:W-:Y:S01]  /*3250*/  HMMA.16816.F32 R88, R8.reuse, R24, RZ ;  /* 0x000000180858723c */ /* 0x060fe200000018ff */
[----:B------:R-:W5:Y:S04]  /*3260*/  LDSM.16.M88.4 R56, [R188+0x800] ;  /* 0x00080000bc38783b */ /* 0x000f680000000200 */
[----:B------:R-:W5:Y:S01]  /*3270*/  LDSM.16.M88.4 R112, [R188+0x1800] ;  /* 0x00180000bc70783b */ /* 0x000f620000000200 */
[----:B------:R-:W-:Y:S03]  /*3280*/  HMMA.16816.F32 R84, R8, R26, RZ ;  /* 0x0000001a0854723c */ /* 0x000fe600000018ff */
[----:B------:R-:W5:Y:S03]  /*3290*/  LDSM.16.M88.4 R124, [R188+0x1c00] ;  /* 0x001c0000bc7c783b */ /* 0x000f660000000200 */
[C---:B------:R-:W-:Y:S01]  /*32a0*/  HMMA.16816.F32 R192, R12.reuse, R24, RZ ;  /* 0x000000180cc0723c */ /* 0x040fe200000018ff */
[----:B------:R-:W0:Y:S05]  /*32b0*/  LDGDEPBAR ;  /* 0x00000000000079af */ /* 0x000e2a0000000000 */
[----:B------:R-:W-:Y:S06]  /*32c0*/  HMMA.16816.F32 R204, R12, R26, RZ ;  /* 0x0000001a0ccc723c */ /* 0x000fec00000018ff */
[----:B--2---:R-:W-:Y:S06]  /*32d0*/  HMMA.16816.F32 R24, R16, R48, R76 ;  /* 0x000000301018723c */ /* 0x004fec000000184c */
[C---:B---3--:R-:W-:Y:S06]  /*32e0*/  HMMA.16816.F32 R120, R8.reuse, R36, RZ ;  /* 0x000000240878723c */ /* 0x048fec00000018ff */
[----:B------:R-:W-:Y:S01]  /*32f0*/  HMMA.16816.F32 R116, R8, R38, RZ ;  /* 0x000000260874723c */ /* 0x000fe200000018ff */
[----:B------:R-:W-:-:S05]  /*3300*/  DEPBAR.LE SB0, 0x0 ;  /* 0x000080000000791a */ /* 0x000fca0000000000 */
[C---:B------:R-:W-:Y:S06]  /*3310*/  HMMA.16816.F32 R104, R8.reuse, R32, RZ ;  /* 0x000000200868723c */ /* 0x040fec00000018ff */
[----:B------:R-:W-:Y:S01]  /*3320*/  HMMA.16816.F32 R152, R8, R44, RZ ;  /* 0x0000002c0898723c */ /* 0x000fe200000018ff */
[----:B------:R-:W-:-:S05]  /*3330*/  FMUL.FTZ R2, R24, UR28 ;  /* 0x0000001c18027c20 */ /* 0x000fca0008410000 */
[C---:B------:R-:W-:Y:S06]  /*3340*/  HMMA.16816.F32 R148, R8.reuse, R46, RZ ;  /* 0x0000002e0894723c */ /* 0x040fec00000018ff */
[C---:B------:R-:W-:Y:S06]  /*3350*/  HMMA.16816.F32 R144, R8.reuse, R40, RZ ;  /* 0x000000280890723c */ /* 0x040fec00000018ff */
[C---:B------:R-:W-:Y:S06]  /*3360*/  HMMA.16816.F32 R140, R8.reuse, R42, RZ ;  /* 0x0000002a088c723c */ /* 0x040fec00000018ff */
[C---:B------:R-:W-:Y:S06]  /*3370*/  HMMA.16816.F32 R100, R8.reuse, R34, RZ ;  /* 0x000000220864723c */ /* 0x040fec00000018ff */
[C---:B------:R-:W-:Y:S06]  /*3380*/  HMMA.16816.F32 R96, R8.reuse, R28, RZ ;  /* 0x0000001c0860723c */ /* 0x040fec00000018ff */
[C---:B------:R-:W-:Y:S06]  /*3390*/  HMMA.16816.F32 R92, R8.reuse, R30, RZ ;  /* 0x0000001e085c723c */ /* 0x040fec00000018ff */
[C---:B-1----:R-:W-:Y:S06]  /*33a0*/  HMMA.16816.F32 R80, R8.reuse, R20, RZ ;  /* 0x000000140850723c */ /* 0x042fec00000018ff */
[----:B------:R-:W-:Y:S06]  /*33b0*/  HMMA.16816.F32 R72, R8, R22, RZ ;  /* 0x000000160848723c */ /* 0x000fec00000018ff */
[----:B----4-:R-:W-:Y:S06]  /*33c0*/  HMMA.16816.F32 R8, R4, R48, R128 ;  /* 0x000000300408723c */ /* 0x010fec0000001880 */
        /* <DEDUP_REMOVED lines=12> */
[C---:B------:R-:W-:Y:S01]  /*3490*/  HMMA.16816.F32 R12, R4.reuse, R50, R136 ;  /* 0x00000032040c723c */ /* 0x040fe20000001888 */
[----:B------:R1:W2:Y:S05]  /*34a0*/  MUFU.TANH R137, R2 ;  /* 0x0000000200897308 */ /* 0x0002aa0000002400 */
[C---:B------:R-:W-:Y:S06]  /*34b0*/  HMMA.16816.F32 R128, R4.reuse, R60, R120 ;  /* 0x0000003c0480723c */ /* 0x040fec0000001878 */
[----:B------:R-:W-:Y:S01]  /*34c0*/  HMMA.16816.F32 R120, R4, R62, R116 ;  /* 0x0000003e0478723c */ /* 0x000fe20000001874 */
[----:B-1----:R-:W-:-:S05]  /*34d0*/  FMUL.FTZ R2, R25, UR28 ;  /* 0x0000001c19027c20 */ /* 0x002fca0008410000 */
[C---:B------:R-:W-:Y:S01]  /*34e0*/  HMMA.16816.F32 R116, R4.reuse, R64, R104 ;  /* 0x000000400474723c */ /* 0x040fe20000001868 */
[----:B------:R1:W3:Y:S05]  /*34f0*/  MUFU.TANH R136, R2 ;  /* 0x0000000200887308 */ /* 0x0002ea0000002400 */
[----:B------:R-:W-:Y:S01]  /*3500*/  FMUL.FTZ R3, R15, UR28 ;  /* 0x0000001c0f037c20 */ /* 0x000fe20008410000 */
[C---:B------:R-:W-:Y:S03]  /*3510*/  HMMA.16816.F32 R104, R4.reuse, R66, R100 ;  /* 0x000000420468723c */ /* 0x040fe60000001864 */
[----:B------:R-:W-:Y:S03]  /*3520*/  MUFU.TANH R139, R3 ;  /* 0x00000003008b7308 */ /* 0x000fe60000002400 */
        /* <DEDUP_REMOVED lines=8> */
[----:B-1----:R-:W-:Y:S01]  /*35b0*/  FMUL.FTZ R2, R26, UR28 ;  /* 0x0000001c1a027c20 */ /* 0x002fe20008410000 */
[----:B------:R-:W-:-:S03]  /*35c0*/  FMUL.FTZ R123, R123, UR28 ;  /* 0x0000001c7b7b7c20 */ /* 0x000fc60008410000 */
[----:B------:R1:W-:Y:S01]  /*35d0*/  MUFU.TANH R190, R2 ;  /* 0x0000000200be7308 */ /* 0x0003e20000002400 */
[C---:B------:R-:W-:Y:S06]  /*35e0*/  HMMA.16816.F32 R152, R4.reuse, R52, R152 ;  /* 0x000000340498723c */ /* 0x040fec0000001898 */
[C---:B------:R-:W-:Y:S06]  /*35f0*/  HMMA.16816.F32 R148, R4.reuse, R54, R148 ;  /* 0x000000360494723c */ /* 0x040fec0000001894 */
[----:B-----5:R-:W-:Y:S01]  /*3600*/  HMMA.16816.F32 R144, R4, R56, R144 ;  /* 0x000000380490723c */ /* 0x020fe20000001890 */
[----:B-1----:R-:W-:-:S05]  /*3610*/  FMUL.FTZ R2, R27, UR28 ;  /* 0x0000001c1b027c20 */ /* 0x002fca0008410000 */
[C---:B------:R-:W-:Y:S01]  /*3620*/  HMMA.16816.F32 R140, R4.reuse, R58, R140 ;  /* 0x0000003a048c723c */ /* 0x040fe2000000188c */
[----:B------:R1:W-:Y:S05]  /*3630*/  MUFU.TANH R191, R2 ;  /* 0x0000000200bf7308 */ /* 0x0003ea0000002400 */
[C---:B------:R-:W-:Y:S06]  /*3640*/  HMMA.16816.F32 R88, R4.reuse, R112, R88 ;  /* 0x000000700458723c */ /* 0x040fec0000001858 */
[C---:B------:R-:W-:Y:S06]  /*3650*/  HMMA.16816.F32 R80, R4.reuse, R124, R80 ;  /* 0x0000007c0450723c */ /* 0x040fec0000001850 */
[C---:B------:R-:W-:Y:S01]  /*3660*/  HMMA.16816.F32 R84, R4.reuse, R114, R84 ;  /* 0x000000720454723c */ /* 0x040fe20000001854 */
[----:B-1----:R-:W-:Y:S01]  /*3670*/  FMUL.FTZ R2, R8, UR28 ;  /* 0x0000001c08027c20 */ /* 0x002fe20008410000 */
[----:B------:R-:W-:Y:S01]  /*3680*/  FMUL.FTZ R146, R146, UR28 ;  /* 0x0000001c92927c20 */ /* 0x000fe20008410000 */
[----:B------:R-:W-:Y:S01]  /*3690*/  FMUL.FTZ R145, R145, UR28 ;  /* 0x0000001c91917c20 */ /* 0x000fe20008410000 */
[----:B------:R-:W-:Y:S01]  /*36a0*/  FMUL.FTZ R147, R147, UR28 ;  /* 0x0000001c93937c20 */ /* 0x000fe20008410000 */
[----:B------:R-:W-:Y:S01]  /*36b0*/  FMUL.FTZ R144, R144, UR28 ;  /* 0x0000001c90907c20 */ /* 0x000fe20008410000 */
[----:B------:R-:W-:Y:S01]  /*36c0*/  HMMA.16816.F32 R92, R4, R126, R72 ;  /* 0x0000007e045c723c */ /* 0x000fe20000001848 */
[----:B------:R-:W-:Y:S01]  /*36d0*/  FMUL.FTZ R140, R140, UR28 ;  /* 0x0000001c8c8c7c20 */ /* 0x000fe20008410000 */
[----:B------:R-:W-:Y:S01]  /*36e0*/  FMUL.FTZ R142, R142, UR28 ;  /* 0x0000001c8e8e7c20 */ /* 0x000fe20008410000 */
[----:B------:R-:W-:-:S03]  /*36f0*/  FMUL.FTZ R141, R141, UR28 ;  /* 0x0000001c8d8d7c20 */ /* 0x000fc60008410000 */
[C---:B------:R-:W-:Y:S01]  /*3700*/  HMMA.16816.F32 R4, R16.reuse, R50, R156 ;  /* 0x000000321004723c */ /* 0x040fe2000000189c */
[----:B------:R1:W-:Y:S01]  /*3710*/  MUFU.TANH R158, R2 ;  /* 0x00000002009e7308 */ /* 0x0003e20000002400 */
[----:B------:R-:W-:Y:S01]  /*3720*/  FMUL.FTZ R213, R91, UR28 ;  /* 0x0000001c5bd57c20 */ /* 0x000fe20008410000 */
[----:B------:R-:W-:Y:S01]  /*3730*/  FMUL.FTZ R212, R89, UR28 ;  /* 0x0000001c59d47c20 */ /* 0x000fe20008410000 */
[----:B------:R-:W-:Y:S01]  /*3740*/  FMUL.FTZ R209, R88, UR28 ;  /* 0x0000001c58d17c20 */ /* 0x000fe20008410000 */
[----:B------:R-:W-:Y:S01]  /*3750*/  FMUL.FTZ R90, R90, UR28 ;  /* 0x0000001c5a5a7c20 */ /* 0x000fe20008410000 */
[C---:B------:R-:W-:Y:S01]  /*3760*/  HMMA.16816.F32 R72, R16.reuse, R56, R160 ;  /* 0x000000381048723c */ /* 0x040fe200000018a0 */
[----:B------:R-:W-:Y:S01]  /*3770*/  FMUL.FTZ R218, R83, UR28 ;  /* 0x0000001c53da7c20 */ /* 0x000fe20008410000 */
[----:B------:R-:W-:Y:S01]  /*3780*/  FMUL.FTZ R217, R82, UR28 ;  /* 0x0000001c52d97c20 */ /* 0x000fe20008410000 */
[----:B------:R-:W-:Y:S02]  /*3790*/  FMUL.FTZ R216, R81, UR28 ;  /* 0x0000001c51d87c20 */ /* 0x000fe40008410000 */
[----:B------:R-:W-:Y:S01]  /*37a0*/  MUFU.TANH R81, R141 ;  /* 0x0000008d00517308 */ /* 0x000fe20000002400 */
[C---:B------:R-:W-:Y:S01]  /*37b0*/  HMMA.16816.F32 R76, R16.reuse, R54, R44 ;  /* 0x00000036104c723c */ /* 0x040fe2000000182c */
[----:B------:R-:W-:Y:S01]  /*37c0*/  FMUL.FTZ R219, R84, UR28 ;  /* 0x0000001c54db7c20 */ /* 0x000fe20008410000 */
[----:B------:R-:W-:Y:S01]  /*37d0*/  FMUL.FTZ R222, R86, UR28 ;  /* 0x0000001c56de7c20 */ /* 0x000fe20008410000 */
[----:B------:R-:W-:Y:S01]  /*37e0*/  FMUL.FTZ R224, R87, UR28 ;  /* 0x0000001c57e07c20 */ /* 0x000fe20008410000 */
[----:B------:R-:W-:Y:S01]  /*37f0*/  FMUL.FTZ R221, R85, UR28 ;  /* 0x0000001c55dd7c20 */ /* 0x000fe20008410000 */
[----:B-1----:R-:W-:Y:S01]  /*3800*/  FMUL.FTZ R2, R9, UR28 ;  /* 0x0000001c09027c20 */ /* 0x002fe20008410000 */
[----:B------:R-:W-:Y:S01]  /*3810*/  HMMA.16816.F32 R20, R16, R70, R180 ;  /* 0x000000461014723c */ /* 0x000fe200000018b4 */
[----:B------:R-:W-:Y:S01]  /*3820*/  FMUL.FTZ R227, R93, UR28 ;  /* 0x0000001c5de37c20 */ /* 0x000fe20008410000 */
[----:B------:R-:W-:Y:S01]  /*3830*/  FMUL.FTZ R226, R92, UR28 ;  /* 0x0000001c5ce27c20 */ /* 0x000fe20008410000 */
[----:B------:R1:W-:Y:S01]  /*3840*/  MUFU.TANH R160, R2 ;  /* 0x0000000200a07308 */ /* 0x0003e20000002400 */
[----:B------:R-:W-:-:S02]  /*3850*/  FMUL.FTZ R229, R94, UR28 ;  /* 0x0000001c5ee57c20 */ /* 0x000fc40008410000 */
[----:B------:R-:W-:Y:S01]  /*3860*/  FMUL.FTZ R4, R4, UR28 ;  /* 0x0000001c04047c20 */ /* 0x000fe20008410000 */
[----:B------:R-:W-:Y:S01]  /*3870*/  FMUL.FTZ R5, R5, UR28 ;  /* 0x0000001c05057c20 */ /* 0x000fe20008410000 */
[C---:B------:R-:W-:Y:S01]  /*3880*/  HMMA.16816.F32 R28, R16.reuse, R66, R172 ;  /* 0x00000042101c723c */ /* 0x040fe200000018ac */
[----:B------:R-:W-:Y:S01]  /*3890*/  FMUL.FTZ R182, R96, UR28 ;  /* 0x0000001c60b67c20 */ /* 0x000fe20008410000 */
[----:B------:R-:W-:Y:S01]  /*38a0*/  FMUL.FTZ R183, R97, UR28 ;  /* 0x0000001c61b77c20 */ /* 0x000fe20008410000 */
[----:B------:R-:W-:Y:S01]  /*38b0*/  FMUL.FTZ R180, R101, UR28 ;  /* 0x0000001c65b47c20 */ /* 0x000fe20008410000 */
[----:B------:R4:W-:Y:S01]  /*38c0*/  MUFU.TANH R71, R4 ;  /* 0x0000000400477308 */ /* 0x0009e20000002400 */
[----:B------:R-:W-:Y:S01]  /*38d0*/  FMUL.FTZ R181, R103, UR28 ;  /* 0x0000001c67b57c20 */ /* 0x000fe20008410000 */
[C---:B------:R-:W-:Y:S01]  /*38e0*/  HMMA.16816.F32 R48, R16.reuse, R52, R108 ;  /* 0x000000341030723c */ /* 0x040fe2000000186c */
[----:B------:R-:W-:Y:S01]  /*38f0*/  FMUL.FTZ R173, R107, UR28 ;  /* 0x0000001c6bad7c20 */ /* 0x000fe20008410000 */
[----:B------:R-:W-:Y:S01]  /*3900*/  FMUL.FTZ R172, R106, UR28 ;  /* 0x0000001c6aac7c20 */ /* 0x000fe20008410000 */
[----:B------:R-:W-:Y:S01]  /*3910*/  FMUL.FTZ R75, R75, UR28 ;  /* 0x0000001c4b4b7c20 */ /* 0x000fe20008410000 */
[----:B------:R-:W-:Y:S01]  /*3920*/  FMUL.FTZ R55, R77, UR28 ;  /* 0x0000001c4d377c20 */ /* 0x000fe20008410000 */
[----:B------:R-:W-:Y:S01]  /*3930*/  FMUL.FTZ R230, R95, UR28 ;  /* 0x0000001c5fe67c20 */ /* 0x000fe20008410000 */
[----:B------:R5:W3:Y:S01]  /*3940*/  MUFU.TANH R67, R5 ;  /* 0x0000000500437308 */ /* 0x000ae20000002400 */
[----:B-1----:R-:W-:Y:S01]  /*3950*/  FMUL.FTZ R2, R10, UR28 ;  /* 0x0000001c0a027c20 */ /* 0x002fe20008410000 */
[----:B------:R-:W-:Y:S01]  /*3960*/  FMUL.FTZ R52, R7, UR28 ;  /* 0x0000001c07347c20 */ /* 0x000fe20008410000 */
[----:B------:R-:W-:Y:S01]  /*3970*/  FMUL.FTZ R7, R148, UR28 ;  /* 0x0000001c94077c20 */ /* 0x000fe20008410000 */
[C---:B------:R-:W-:Y:S04]  /*3980*/  HMMA.16816.F32 R56, R16.reuse, R58, R40 ;  /* 0x0000003a1038723c */ /* 0x040fe80000001828 */
[----:B------:R1:W-:Y:S01]  /*3990*/  MUFU.TANH R138, R2 ;  /* 0x00000002008a7308 */ /* 0x0003e20000002400 */
[----:B----4-:R-:W-:Y:S01]  /*39a0*/  LEA R4, R189, UR26, 0x4 ;  /* 0x0000001abd047c11 */ /* 0x010fe2000f8e20ff */
[----:B------:R-:W-:Y:S01]  /*39b0*/  HMMA.16816.F32 R44, R16, R60, R164 ;  /* 0x0000003c102c723c */ /* 0x000fe200000018a4 */
[----:B------:R-:W-:Y:S01]  /*39c0*/  FMUL.FTZ R189, R99, UR28 ;  /* 0x0000001c63bd7c20 */ /* 0x000fe20008410000 */
[----:B------:R-:W-:Y:S01]  /*39d0*/  FMUL.FTZ R174, R30, UR28 ;  /* 0x0000001c1eae7c20 */ /* 0x000fe20008410000 */
[----:B------:R-:W-:-:S03]  /*39e0*/  FMUL.FTZ R175, R31, UR28 ;  /* 0x0000001c1faf7c20 */ /* 0x000fc60008410000 */
[----:B------:R4:W-:Y:S01]  /*39f0*/  MUFU.TANH R96, R7 ;  /* 0x0000000700607308 */ /* 0x0009e20000002400 */
[----:B-----5:R-:W-:Y:S01]  /*3a00*/  FMUL.FTZ R5, R150, UR28 ;  /* 0x0000001c96057c20 */ /* 0x020fe20008410000 */
[C---:B------:R-:W-:Y:S01]  /*3a10*/  HMMA.16816.F32 R36, R16.reuse, R62, R36 ;  /* 0x0000003e1024723c */ /* 0x040fe20000001824 */
[----:B------:R-:W-:Y:S01]  /*3a20*/  FMUL.FTZ R61, R48, UR28 ;  /* 0x0000001c303d7c20 */ /* 0x000fe20008410000 */
[----:B------:R-:W-:Y:S01]  /*3a30*/  FMUL.FTZ R48, R155, UR28 ;  /* 0x0000001c9b307c20 */ /* 0x000fe20008410000 */
[----:B------:R-:W-:Y:S01]  /*3a40*/  FMUL.FTZ R167, R118, UR28 ;  /* 0x0000001c76a77c20 */ /* 0x000fe20008410000 */
[----:B------:R-:W-:Y:S01]  /*3a50*/  FMUL.FTZ R53, R51, UR28 ;  /* 0x0000001c33357c20 */ /* 0x000fe20008410000 */
[----:B------:R-:W-:Y:S01]  /*3a60*/  FMUL.FTZ R51, R152, UR28 ;  /* 0x0000001c98337c20 */ /* 0x000fe20008410000 */
[----:B------:R5:W-:Y:S01]  /*3a70*/  MUFU.TANH R77, R5 ;  /* 0x00000005004d7308 */ /* 0x000be20000002400 */
[----:B-1----:R-:W-:Y:S01]  /*3a80*/  FMUL.FTZ R2, R11, UR28 ;  /* 0x0000001c0b027c20 */ /* 0x002fe20008410000 */
[C---:B------:R-:W-:Y:S01]  /*3a90*/  HMMA.16816.F32 R32, R16.reuse, R64, R168 ;  /* 0x000000401020723c */ /* 0x040fe200000018a8 */
[----:B------:R-:W-:Y:S01]  /*3aa0*/  FMUL.FTZ R54, R49, UR28 ;  /* 0x0000001c31367c20 */ /* 0x000fe20008410000 */
[----:B------:R-:W-:Y:S01]  /*3ab0*/  FMUL.FTZ R60, R50, UR28 ;  /* 0x0000001c323c7c20 */ /* 0x000fe20008410000 */
[----:B------:R-:W-:Y:S01]  /*3ac0*/  FMUL.FTZ R50, R153, UR28 ;  /* 0x0000001c99327c20 */ /* 0x000fe20008410000 */
[----:B------:R-:W-:Y:S01]  /*3ad0*/  FMUL.FTZ R49, R154, UR28 ;  /* 0x0000001c9a317c20 */ /* 0x000fe20008410000 */
[----:B------:R-:W-:Y:S01]  /*3ae0*/  FMUL.FTZ R56, R56, UR28 ;  /* 0x0000001c38387c20 */ /* 0x000fe20008410000 */
[----:B------:R1:W-:Y:S01]  /*3af0*/  MUFU.TANH R157, R2 ;  /* 0x00000002009d7308 */ /* 0x0003e20000002400 */
[----:B------:R-:W-:Y:S01]  /*3b00*/  HMMA.16816.F32 R8, R16, R124, R196 ;  /* 0x0000007c1008723c */ /* 0x000fe200000018c4 */
[----:B----4-:R-:W-:-:S02]  /*3b10*/  IMAD.U32 R7, RZ, RZ, UR7 ;  /* 0x00000007ff077e24 */ /* 0x010fc4000f8e00ff */
[----:B------:R-:W-:Y:S01]  /*3b20*/  FMUL.FTZ R169, R119, UR28 ;  /* 0x0000001c77a97c20 */ /* 0x000fe20008410000 */
[----:B------:R-:W-:Y:S01]  /*3b30*/  FMUL.FTZ R57, R57, UR28 ;  /* 0x0000001c39397c20 */ /* 0x000fe20008410000 */
[----:B------:R-:W-:Y:S01]  /*3b40*/  FMUL.FTZ R64, R72, UR28 ;  /* 0x0000001c48407c20 */ /* 0x000fe20008410000 */
[----:B------:R-:W-:Y:S01]  /*3b50*/  FMUL.FTZ R110, R58, UR28 ;  /* 0x0000001c3a6e7c20 */ /* 0x000fe20008410000 */
[C---:B------:R-:W-:Y:S01]  /*3b60*/  HMMA.16816.F32 R24, R16.reuse, R68, R176 ;  /* 0x000000441018723c */ /* 0x040fe200000018b0 */
[----:B------:R-:W-:Y:S01]  /*3b70*/  MUFU.TANH R118, R48 ;  /* 0x0000003000767308 */ /* 0x000fe20000002400 */
[----:B-----5:R-:W-:Y:S02]  /*3b80*/  IMAD.SHL.U32 R5, R185, 0x2, RZ ;  /* 0x00000002b9057824 */ /* 0x020fe400078e00ff */
[----:B------:R-:W-:Y:S01]  /*3b90*/  FMUL.FTZ R163, R39, UR28 ;  /* 0x0000001c27a37c20 */ /* 0x000fe20008410000 */
[----:B------:R-:W-:Y:S01]  /*3ba0*/  FMUL.FTZ R58, R21, UR28 ;  /* 0x0000001c153a7c20 */ /* 0x000fe20008410000 */
[----:B------:R-:W-:Y:S01]  /*3bb0*/  FMUL.FTZ R65, R74, UR28 ;  /* 0x0000001c4a417c20 */ /* 0x000fe20008410000 */
[----:B------:R-:W-:Y:S01]  /*3bc0*/  HMMA.16816.F32 R40, R16, R114, R204 ;  /* 0x000000721028723c */ /* 0x000fe200000018cc */
[----:B------:R-:W-:Y:S01]  /*3bd0*/  LOP3.LUT R220, R5, 0x6, RZ, 0xc0, !PT ;  /* 0x0000000605dc7812 */ /* 0x000fe200078ec0ff */
[----:B------:R-:W-:Y:S01]  /*3be0*/  IMAD.U32 R5, RZ, RZ, UR7 ;  /* 0x00000007ff057e24 */ /* 0x000fe2000f8e00ff */
[----:B------:R4:W-:Y:S01]  /*3bf0*/  MUFU.TANH R124, R52 ;  /* 0x00000034007c7308 */ /* 0x0009e20000002400 */
[----:B-1----:R-:W-:Y:S01]  /*3c00*/  FMUL.FTZ R2, R12, UR28 ;  /* 0x0000001c0c027c20 */ /* 0x002fe20008410000 */
        /* <DEDUP_REMOVED lines=8> */
[----:B------:R-:W-:-:S02]  /*3c90*/  IMAD.U32 R8, RZ, RZ, UR6 ;  /* 0x00000006ff087e24 */ /* 0x000fc4000f8e00ff */
[----:B------:R-:W-:Y:S01]  /*3ca0*/  FMUL.FTZ R70, R9, UR28 ;  /* 0x0000001c09467c20 */ /* 0x000fe20008410000 */
[----:B------:R-:W-:Y:S01]  /*3cb0*/  FMUL.FTZ R214, R10, UR28 ;  /* 0x0000001c0ad67c20 */ /* 0x000fe20008410000 */
[----:B------:R-:W-:Y:S01]  /*3cc0*/  FMUL.FTZ R215, R11, UR28 ;  /* 0x0000001c0bd77c20 */ /* 0x000fe20008410000 */
[----:B------:R-:W-:Y:S01]  /*3cd0*/  FMUL.FTZ R143, R38, UR28 ;  /* 0x0000001c268f7c20 */ /* 0x000fe20008410000 */
[----:B------:R-:W-:Y:S01]  /*3ce0*/  FMUL.FTZ R177, R27, UR28 ;  /* 0x0000001c1bb17c20 */ /* 0x000fe20008410000 */
[----:B------:R5:W-:Y:S01]  /*3cf0*/  MUFU.TANH R66, R61 ;  /* 0x0000003d00427308 */ /* 0x000be20000002400 */
[----:B----4-:R-:W-:Y:S01]  /*3d00*/  FMUL.FTZ R52, R76, UR28 ;  /* 0x0000001c4c347c20 */ /* 0x010fe20008410000 */
[----:B------:R-:W-:Y:S01]  /*3d10*/  FMUL.FTZ R39, R24, UR28 ;  /* 0x0000001c18277c20 */ /* 0x000fe20008410000 */
[----:B------:R-:W-:Y:S01]  /*3d20*/  FMUL.FTZ R37, R37, UR28 ;  /* 0x0000001c25257c20 */ /* 0x000fe20008410000 */
[----:B------:R-:W-:Y:S01]  /*3d30*/  FMUL.FTZ R38, R32, UR28 ;  /* 0x0000001c20267c20 */ /* 0x000fe20008410000 */
[----:B------:R-:W-:Y:S01]  /*3d40*/  FMUL.FTZ R45, R45, UR28 ;  /* 0x0000001c2d2d7c20 */ /* 0x000fe20008410000 */
[----:B------:R-:W-:Y:S01]  /*3d50*/  FMUL.FTZ R44, R44, UR28 ;  /* 0x0000001c2c2c7c20 */ /* 0x000fe20008410000 */
[----:B------:R-:W-:Y:S01]  /*3d60*/  FMUL.FTZ R32, R28, UR28 ;  /* 0x0000001c1c207c20 */ /* 0x000fe20008410000 */
[----:B------:R-:W-:Y:S01]  /*3d70*/  MUFU.TANH R27, R55 ;  /* 0x00000037001b7308 */ /* 0x000fe20000002400 */
        /* <DEDUP_REMOVED lines=8> */
[----:B-----5:R-:W-:Y:S01]  /*3e00*/  FMUL.FTZ R61, R73, UR28 ;  /* 0x0000001c493d7c20 */ /* 0x020fe20008410000 */
[----:B------:R-:W-:Y:S01]  /*3e10*/  FMUL.FTZ R223, R43, UR28 ;  /* 0x0000001c2bdf7c20 */ /* 0x000fe20008410000 */
[----:B------:R-:W-:Y:S01]  /*3e20*/  FMUL.FTZ R170, R104, UR28 ;  /* 0x0000001c68aa7c20 */ /* 0x000fe20008410000 */
[----:B------:R-:W-:Y:S01]  /*3e30*/  FMUL.FTZ R166, R116, UR28 ;  /* 0x0000001c74a67c20 */ /* 0x000fe20008410000 */
[----:B------:R-:W-:Y:S01]  /*3e40*/  FMUL.FTZ R171, R105, UR28 ;  /* 0x0000001c69ab7c20 */ /* 0x000fe20008410000 */
[----:B------:R-:W-:Y:S01]  /*3e50*/  FMUL.FTZ R168, R117, UR28 ;  /* 0x0000001c75a87c20 */ /* 0x000fe20008410000 */
[----:B------:R-:W-:Y:S01]  /*3e60*/  FMUL.FTZ R179, R102, UR28 ;  /* 0x0000001c66b37c20 */ /* 0x000fe20008410000 */
[----:B------:R-:W-:Y:S01]  /*3e70*/  MUFU.TANH R20, R52 ;  /* 0x0000003400147308 */ /* 0x000fe20000002400 */
[----:B------:R-:W-:-:S07]  /*3e80*/  FMUL.FTZ R178, R100, UR28 ;  /* 0x0000001c64b27c20 */ /* 0x000fce0008410000 */
[----:B------:R-:W-:Y:S01]  /*3e90*/  MUFU.TANH R119, R50 ;  /* 0x0000003200777308 */ /* 0x000fe20000002400 */
[----:B-1----:R-:W-:Y:S02]  /*3ea0*/  FMUL.FTZ R2, R14, UR28 ;  /* 0x0000001c0e027c20 */ /* 0x002fe40008410000 */
[C---:B------:R-:W-:Y:S05]  /*3eb0*/  HMMA.16816.F32 R12, R16.reuse, R112, R192 ;  /* 0x00000070100c723c */ /* 0x040fea00000018c0 */
[----:B------:R1:W-:Y:S01]  /*3ec0*/  MUFU.TANH R159, R2 ;  /* 0x00000002009f7308 */ /* 0x0003e20000002400 */
[----:B------:R-:W-:Y:S01]  /*3ed0*/  HMMA.16816.F32 R16, R16, R126, R200 ;  /* 0x0000007e1010723c */ /* 0x000fe200000018c8 */
[----:B------:R-:W-:Y:S01]  /*3ee0*/  FMUL.FTZ R112, R59, UR28 ;  /* 0x0000001c3b707c20 */ /* 0x000fe20008410000 */
[----:B------:R-:W-:Y:S01]  /*3ef0*/  FMUL.FTZ R192, R22, UR28 ;  /* 0x0000001c16c07c20 */ /* 0x000fe20008410000 */
[----:B------:R-:W-:-:S04]  /*3f00*/  FMUL.FTZ R193, R23, UR28 ;  /* 0x0000001c17c17c20 */ /* 0x000fc80008410000 */
[----:B------:R4:W-:Y:S08]  /*3f10*/  MUFU.TANH R126, R51 ;  /* 0x00000033007e7308 */ /* 0x0009f00000002400 */
[----:B------:R-:W-:Y:S01]  /*3f20*/  MUFU.TANH R113, R49 ;  /* 0x0000003100717308 */ /* 0x000fe20000002400 */
[----:B-1----:R-:W-:Y:S01]  /*3f30*/  LOP3.LUT R2, R184, 0xffffffe0, RZ, 0xc0, !PT ;  /* 0xffffffe0b8027812 */ /* 0x002fe200078ec0ff */
[----:B------:R-:W-:Y:S01]  /*3f40*/  FMUL.FTZ R184, R98, UR28 ;  /* 0x0000001c62b87c20 */ /* 0x000fe20008410000 */
[----:B------:R-:W-:Y:S01]  /*3f50*/  FMUL.FTZ R69, R13, UR28 ;  /* 0x0000001c0d457c20 */ /* 0x000fe20008410000 */
[----:B------:R-:W-:Y:S01]  /*3f60*/  FMUL.FTZ R194, R14, UR28 ;  /* 0x0000001c0ec27c20 */ /* 0x000fe20008410000 */
[----:B------:R-:W-:Y:S01]  /*3f70*/  FMUL.FTZ R195, R15, UR28 ;  /* 0x0000001c0fc37c20 */ /* 0x000fe20008410000 */
[----:B------:R-:W-:-:S02]  /*3f80*/  IMAD.IADD R2, R185, 0x1, -R2 ;  /* 0x00000001b9027824 */ /* 0x000fc400078e0a02 */
[----:B------:R-:W-:Y:S01]  /*3f90*/  FMUL.FTZ R185, R80, UR28 ;  /* 0x0000001c50b97c20 */ /* 0x000fe20008410000 */
[----:B------:R-:W-:Y:S01]  /*3fa0*/  FMUL.FTZ R59, R12, UR28 ;  /* 0x0000001c0c3b7c20 */ /* 0x000fe20008410000 */
[----:B------:R-:W-:Y:S01]  /*3fb0*/  FMUL.FTZ R55, R17, UR28 ;  /* 0x0000001c11377c20 */ /* 0x000fe20008410000 */
[----:B----4-:R-:W-:Y:S01]  /*3fc0*/  FMUL.FTZ R51, R36, UR28 ;  /* 0x0000001c24337c20 */ /* 0x010fe20008410000 */
[----:B------:R-:W-:Y:S01]  /*3fd0*/  SHF.R.S32.HI R3, RZ, 0x1f, R2 ;  /* 0x0000001fff037819 */ /* 0x000fe20000011402 */
[----:B------:R1:W4:Y:S01]  /*3fe0*/  MUFU.TANH R36, R54 ;  /* 0x0000003600247308 */ /* 0x0003220000002400 */
[----:B------:R-:W-:Y:S01]  /*3ff0*/  FMUL.FTZ R225, R18, UR28 ;  /* 0x0000001c12e17c20 */ /* 0x000fe20008410000 */
[----:B------:R-:W-:Y:S01]  /*4000*/  FMUL.FTZ R228, R19, UR28 ;  /* 0x0000001c13e47c20 */ /* 0x000fe20008410000 */
[----:B------:R-:W-:Y:S01]  /*4010*/  LEA.HI R2, R3, R2, RZ, 0x2 ;  /* 0x0000000203027211 */ /* 0x000fe200078f10ff */
[----:B------:R-:W-:Y:S02]  /*4020*/  IMAD R3, R132, 0x20, R133 ;  /* 0x0000002084037824 */ /* 0x000fe400078e0285 */
[----:B------:R-:W-:Y:S01]  /*4030*/  FMUL.FTZ R133, R47, UR28 ;  /* 0x0000001c2f857c20 */ /* 0x000fe20008410000 */
[----:B------:R-:W-:Y:S01]  /*4040*/  SHF.R.S32.HI R2, RZ, 0x2, R2 ;  /* 0x00000002ff027819 */ /* 0x000fe20000011402 */
[----:B------:R-:W-:Y:S04]  /*4050*/  MUFU.TANH R23, R56 ;  /* 0x0000003800177308 */ /* 0x000fe80000002400 */
[----:B------:R-:W-:-:S02]  /*4060*/  IMAD.IADD R4, R2, 0x1, R4 ;  /* 0x0000000102047824 */ /* 0x000fc400078e0204 */
[----:B------:R-:W-:Y:S02]  /*4070*/  IMAD.IADD R2, R134, 0x1, R3 ;  /* 0x0000000186027824 */ /* 0x000fe400078e0203 */
[----:B------:R-:W-:Y:S01]  /*4080*/  FMUL.FTZ R3, R6, UR28 ;  /* 0x0000001c06037c20 */ /* 0x000fe20008410000 */
[----:B------:R-:W-:Y:S01]  /*4090*/  FMUL.FTZ R6, R149, UR28 ;  /* 0x0000001c95067c20 */ /* 0x000fe20008410000 */
[--C-:B------:R-:W-:Y:S01]  /*40a0*/  IADD3 R202, R5, 0x8, R4.reuse ;  /* 0x0000000805ca7810 */ /* 0x100fe20007ffe004 */
[----:B------:R-:W-:Y:S01]  /*40b0*/  IMAD.U32 R5, RZ, RZ, UR6 ;  /* 0x00000006ff057e24 */ /* 0x000fe2000f8e00ff */
[----:B------:R5:W-:Y:S01]  /*40c0*/  MUFU.TANH R109, R3 ;  /* 0x00000003006d7308 */ /* 0x000be20000002400 */
[--C-:B------:R-:W-:Y:S01]  /*40d0*/  IADD3 R203, R7, 0x48, R4.reuse ;  /* 0x0000004807cb7810 */ /* 0x100fe20007ffe004 */
[----:B------:R-:W-:Y:S01]  /*40e0*/  IMAD.U32 R7, RZ, RZ, UR6 ;  /* 0x00000006ff077e24 */ /* 0x000fe2000f8e00ff */
[--C-:B------:R-:W-:Y:S01]  /*40f0*/  IADD3 R206, R8, 0x8, R4.reuse ;  /* 0x0000000808ce7810 */ /* 0x100fe20007ffe004 */
[C---:B------:R-:W-:Y:S01]  /*4100*/  VIADD R200, R4.reuse, UR7 ;  /* 0x0000000704c87c36 */ /* 0x040fe20008000000 */
[----:B------:R-:W-:Y:S01]  /*4110*/  VIADDMNMX R207, R4, R5, UR27, PT ;  /* 0x0000001b04cf7e46 */ /* 0x000fe2000b800105 */
[----:B-1----:R-:W-:Y:S01]  /*4120*/  FMUL.FTZ R54, R25, UR28 ;  /* 0x0000001c19367c20 */ /* 0x002fe20008410000 */
[----:B------:R-:W-:Y:S01]  /*4130*/  IADD3 R205, R7, 0x40, R4 ;  /* 0x0000004007cd7810 */ /* 0x000fe20007ffe004 */
[----:B------:R1:W-:Y:S01]  /*4140*/  MUFU.TANH R98, R6 ;  /* 0x0000000600627308 */ /* 0x0003e20000002400 */
[----:B------:R-:W-:Y:S01]  /*4150*/  VIMNMX R206, R206, UR27, PT ;  /* 0x0000001bcece7c48 */ /* 0x000fe2000bfe0100 */
[----:B------:R-:W-:Y:S01]  /*4160*/  FMUL.FTZ R134, R122, UR28 ;  /* 0x0000001c7a867c20 */ /* 0x000fe20008410000 */
[----:B------:R-:W-:-:S02]  /*4170*/  VIMNMX R205, R205, UR27, PT ;  /* 0x0000001bcdcd7c48 */ /* 0x000fc4000bfe0100 */
[----:B------:R-:W-:Y:S02]  /*4180*/  VIADDMNMX R199, R200, -UR21, RZ, !PT ;  /* 0x80000015c8c77c46 */ /* 0x000fe4000f8001ff */
[----:B------:R-:W-:Y:S01]  /*4190*/  VIADDMNMX R198, R202, -UR21, RZ, !PT ;  /* 0x80000015cac67c46 */ /* 0x000fe2000f8001ff */
[----:B------:R-:W-:Y:S01]  /*41a0*/  MUFU.TANH R21, R57 ;  /* 0x0000003900157308 */ /* 0x000fe20000002400 */
[----:B-----5:R-:W-:Y:S01]  /*41b0*/  FMUL.FTZ R3, R151, UR28 ;  /* 0x0000001c97037c20 */ /* 0x020fe20008410000 */
[----:B------:R-:W-:-:S06]  /*41c0*/  VIADDMNMX R196, R203, -UR21, RZ, !PT ;  /* 0x80000015cbc47c46 */ /* 0x000fcc000f8001ff */
[----:B------:R5:W-:Y:S01]  /*41d0*/  MUFU.TANH R80, R3 ;  /* 0x0000000300507308 */ /* 0x000be20000002400 */
[----:B-1----:R-:W-:-:S05]  /*41e0*/  IMAD.U32 R6, RZ, RZ, UR7 ;  /* 0x00000007ff067e24 */ /* 0x002fca000f8e00ff */
[--C-:B------:R-:W-:Y:S01]  /*41f0*/  IADD3 R201, R6, 0x40, R4.reuse ;  /* 0x0000004006c97810 */ /* 0x100fe20007ffe004 */
[----:B------:R-:W-:Y:S01]  /*4200*/  IMAD.U32 R6, RZ, RZ, UR6 ;  /* 0x00000006ff067e24 */ /* 0x000fe2000f8e00ff */
[----:B------:R-:W-:Y:S02]  /*4210*/  MUFU.TANH R24, R61 ;  /* 0x0000003d00187308 */ /* 0x000fe40000002400 */
[----:B------:R-:W-:Y:S02]  /*4220*/  VIADDMNMX R197, R201, -UR21, RZ, !PT ;  /* 0x80000015c9c57c46 */ /* 0x000fe4000f8001ff */
[----:B------:R-:W-:-:S04]  /*4230*/  IADD3 R204, R6, 0x48, R4 ;  /* 0x0000004806cc7810 */ /* 0x000fc80007ffe004 */
[----:B------:R-:W1:Y:S01]  /*4240*/  MUFU.TANH R25, R64 ;  /* 0x0000004000197308 */ /* 0x000e620000002400 */
[----:B-----5:R-:W-:Y:S01]  /*4250*/  IMAD.U32 R3, RZ, RZ, UR18 ;  /* 0x00000012ff037e24 */ /* 0x020fe2000f8e00ff */
[----:B------:R-:W-:-:S03]  /*4260*/  VIMNMX R204, R204, UR27, PT ;  /* 0x0000001bcccc7c48 */ /* 0x000fc6000bfe0100 */
[----:B------:R-:W-:Y:S02]  /*4270*/  IMAD R3, R3, 0x80, R220 ;  /* 0x0000008003037824 */ /* 0x000fe400078e02dc */
[----:B------:R-:W-:Y:S01]  /*4280*/  FMUL.FTZ R220, R42, UR28 ;  /* 0x0000001c2adc7c20 */ /* 0x000fe20008410000 */
[----:B------:R-:W-:Y:S01]  /*4290*/  FMUL.FTZ R42, R16, UR28 ;  /* 0x0000001c102a7c20 */ /* 0x000fe20008410000 */
[----:B------:R-:W-:Y:S01]  /*42a0*/  MUFU.TANH R73, R65 ;  /* 0x0000004100497308 */ /* 0x000fe20000002400 */
[C---:B------:R-:W-:Y:S01]  /*42b0*/  VIADD R13, R3.reuse, 0x1 ;  /* 0x00000001030d7836 */ /* 0x040fe20000000000 */
[C---:B------:R-:W-:Y:S01]  /*42c0*/  ISETP.GE.AND P3, PT, R3.reuse, R207, PT ;  /* 0x000000cf0300720c */ /* 0x040fe20003f66270 */
[C---:B------:R-:W-:Y:S01]  /*42d0*/  IMAD.IADD R4, R200.reuse, 0x1, -R3 ;  /* 0x00000001c8047824 */ /* 0x040fe200078e0a03 */
[C---:B------:R-:W-:Y:S01]  /*42e0*/  ISETP.GE.AND P1, PT, R3.reuse, R206, PT ;  /* 0x000000ce0300720c */ /* 0x040fe20003f26270 */
[C---:B------:R-:W-:Y:S01]  /*42f0*/  IMAD.IADD R6, R200.reuse, 0x1, -R13 ;  /* 0x00000001c8067824 */ /* 0x040fe200078e0a0d */
[C---:B------:R-:W-:Y:S01]  /*4300*/  ISETP.GE.AND P0, PT, R3.reuse, R205, PT ;  /* 0x000000cd0300720c */ /* 0x040fe20003f06270 */
[C---:B------:R-:W-:Y:S01]  /*4310*/  VIADD R14, R3.reuse, 0x10 ;  /* 0x00000010030e7836 */ /* 0x040fe20000000000 */
[----:B------:R-:W-:Y:S01]  /*4320*/  IABS R5, R4 ;  /* 0x0000000400057213 */ /* 0x000fe20000000000 */
[C---:B------:R-:W-:Y:S01]  /*4330*/  VIADD R15, R3.reuse, 0x11 ;  /* 0x00000011030f7836 */ /* 0x040fe20000000000 */
[----:B------:R-:W-:Y:S01]  /*4340*/  IABS R4, R6 ;  /* 0x0000000600047213 */ /* 0x000fe20000000000 */
[----:B------:R-:W-:Y:S01]  /*4350*/  VIADD R17, R3, 0x18 ;  /* 0x0000001803117836 */ /* 0x000fe20000000000 */
[----:B------:R-:W-:Y:S01]  /*4360*/  I2FP.F32.S32 R5, R5 ;  /* 0x0000000500057245 */ /* 0x000fe20000201400 */
[C---:B------:R-:W-:Y:S01]  /*4370*/  IMAD.IADD R9, R200.reuse, 0x1, -R14 ;  /* 0x00000001c8097824 */ /* 0x040fe200078e0a0e */
[----:B------:R-:W-:Y:S01]  /*4380*/  I2FP.F32.S32 R4, R4 ;  /* 0x0000000400047245 */ /* 0x000fe20000201400 */
[----:B------:R-:W-:Y:S01]  /*4390*/  IMAD.IADD R10, R200, 0x1, -R15 ;  /* 0x00000001c80a7824 */ /* 0x000fe200078e0a0f */
[----:B------:R-:W-:Y:S01]  /*43a0*/  MUFU.TANH R132, R60 ;  /* 0x0000003c00847308 */ /* 0x000fe20000002400 */
[----:B--2---:R-:W-:Y:S01]  /*43b0*/  FFMA.FTZ R46, R5, -UR31, R137 ;  /* 0x8000001f052e7c23 */ /* 0x004fe20008010089 */
[----:B------:R-:W-:-:S02]  /*43c0*/  VIADD R5, R3, 0x8 ;  /* 0x0000000803057836 */ /* 0x000fc40000000000 */
[----:B---3--:R-:W-:Y:S01]  /*43d0*/  FFMA.FTZ R48, R4, -UR31, R136 ;  /* 0x8000001f04307c23 */ /* 0x008fe20008010088 */
[C---:B------:R-:W-:Y:S01]  /*43e0*/  VIADD R4, R3.reuse, 0x9 ;  /* 0x0000000903047836 */ /* 0x040fe20000000000 */
[C---:B------:R-:W-:Y:S01]  /*43f0*/  ISETP.GE.AND P4, PT, R3.reuse, R204, PT ;  /* 0x000000cc0300720c */ /* 0x040fe20003f86270 */
[C---:B------:R-:W-:Y:S01]  /*4400*/  IMAD.IADD R7, R200.reuse, 0x1, -R5 ;  /* 0x00000001c8077824 */ /* 0x040fe200078e0a05 */
[C---:B------:R-:W-:Y:S01]  /*4410*/  ISETP.LT.OR P3, PT, R3.reuse, R199, P3 ;  /* 0x000000c70300720c */ /* 0x040fe20001f61670 */
[C---:B------:R-:W-:Y:S01]  /*4420*/  IMAD.IADD R6, R200.reuse, 0x1, -R4 ;  /* 0x00000001c8067824 */ /* 0x040fe200078e0a04 */
[----:B------:R1:W-:Y:S01]  /*4430*/  MUFU.TANH R29, R51 ;  /* 0x00000033001d7308 */ /* 0x0003e20000002400 */
[----:B------:R-:W-:Y:S01]  /*4440*/  IMAD.IADD R12, R200, 0x1, -R17 ;  /* 0x00000001c80c7824 */ /* 0x000fe200078e0a11 */
[----:B------:R-:W-:Y:S01]  /*4450*/  IABS R11, R7 ;  /* 0x00000007000b7213 */ /* 0x000fe20000000000 */
[C---:B------:R-:W-:Y:S01]  /*4460*/  VIADD R16, R3.reuse, 0x19 ;  /* 0x0000001903107836 */ /* 0x040fe20000000000 */
        /* <DEDUP_REMOVED lines=13> */
[----:B------:R-:W-:Y:S01]  /*4540*/  VIADD R22, R3, 0x29 ;  /* 0x0000002903167836 */ /* 0x000fe20000000000 */
[----:B------:R-:W-:Y:S01]  /*4550*/  I2FP.F32.S32 R7, R7 ;  /* 0x0000000700077245 */ /* 0x000fe20000201400 */
[----:B------:R-:W-:Y:S01]  /*4560*/  FFMA.FTZ R49, R10, -UR31, R67 ;  /* 0x8000001f0a317c23 */ /* 0x000fe20008010043 */
[----:B------:R-:W-:Y:S01]  /*4570*/  I2FP.F32.S32 R6, R6 ;  /* 0x0000000600067245 */ /* 0x000fe20000201400 */
[----:B------:R-:W-:-:S02]  /*4580*/  IMAD.IADD R9, R200, 0x1, -R19 ;  /* 0x00000001c8097824 */ /* 0x000fc400078e0a13 */
[----:B------:R-:W-:Y:S01]  /*4590*/  FFMA.FTZ R47, R11, -UR31, R71 ;  /* 0x8000001f0b2f7c23 */ /* 0x000fe20008010047 */
[----:B----4-:R-:W-:Y:S01]  /*45a0*/  FFMA.FTZ R50, R7, -UR31, R36 ;  /* 0x8000001f07327c23 */ /* 0x010fe20008010024 */
[----:B------:R-:W-:Y:S02]  /*45b0*/  IMAD.IADD R7, R200, 0x1, -R16 ;  /* 0x00000001c8077824 */ /* 0x000fe400078e0a10 */
[----:B------:R-:W-:Y:S01]  /*45c0*/  FFMA.FTZ R52, R6, -UR31, R20 ;  /* 0x8000001f06347c23 */ /* 0x000fe20008010014 */
[----:B------:R-:W-:Y:S02]  /*45d0*/  VIADD R20, R3, 0x28 ;  /* 0x0000002803147836 */ /* 0x000fe40000000000 */
[----:B------:R-:W-:Y:S01]  /*45e0*/  FFMA.FTZ R66, R8, -UR31, R66 ;  /* 0x8000001f08427c23 */ /* 0x000fe20008010042 */
[C---:B------:R-:W-:Y:S01]  /*45f0*/  IMAD.IADD R6, R200.reuse, 0x1, -R18 ;  /* 0x00000001c8067824 */ /* 0x040fe200078e0a12 */
[----:B------:R-:W-:Y:S01]  /*4600*/  IABS R11, R7 ;  /* 0x00000007000b7213 */ /* 0x000fe20000000000 */
[C---:B------:R-:W-:Y:S01]  /*4610*/  IMAD.IADD R10, R200.reuse, 0x1, -R20 ;  /* 0x00000001c80a7824 */ /* 0x040fe200078e0a14 */
[----:B------:R-:W-:Y:S01]  /*4620*/  IABS R7, R9 ;  /* 0x0000000900077213 */ /* 0x000fe20000000000 */
[----:B------:R-:W-:Y:S01]  /*4630*/  IMAD.IADD R12, R200, 0x1, -R22 ;  /* 0x00000001c80c7824 */ /* 0x000fe200078e0a16 */
[----:B------:R-:W-:Y:S01]  /*4640*/  IABS R8, R6 ;  /* 0x0000000600087213 */ /* 0x000fe20000000000 */
[----:B------:R2:W-:Y:S01]  /*4650*/  MUFU.TANH R111, R53 ;  /* 0x00000035006f7308 */ /* 0x0005e20000002400 */
[----:B------:R-:W-:-:S02]  /*4660*/  IABS R6, R10 ;  /* 0x0000000a00067213 */ /* 0x000fc40000000000 */
[----:B------:R-:W-:Y:S01]  /*4670*/  IABS R9, R12 ;  /* 0x0000000c00097213 */ /* 0x000fe20000000000 */
[----:B------:R-:W-:Y:S01]  /*4680*/  IMAD.MOV.U32 R10, RZ, RZ, R8 ;  /* 0x000000ffff0a7224 */ /* 0x000fe200078e0008 */
[C---:B------:R-:W-:Y:S01]  /*4690*/  ISETP.LT.OR P1, PT, R3.reuse, R198, P1 ;  /* 0x000000c60300720c */ /* 0x040fe20000f21670 */
[----:B------:R-:W-:Y:S01]  /*46a0*/  IMAD.MOV.U32 R8, RZ, RZ, R7 ;  /* 0x000000ffff087224 */ /* 0x000fe200078e0007 */
[----:B------:R-:W-:Y:S01]  /*46b0*/  ISETP.LT.OR P0, PT, R3, R197, P0 ;  /* 0x000000c50300720c */ /* 0x000fe20000701670 */
[----:B------:R-:W-:Y:S01]  /*46c0*/  IMAD.MOV.U32 R7, RZ, RZ, R6 ;  /* 0x000000ffff077224 */ /* 0x000fe200078e0006 */
[----:B------:R-:W-:Y:S01]  /*46d0*/  I2FP.F32.S32 R10, R10 ;  /* 0x0000000a000a7245 */ /* 0x000fe20000201400 */
[----:B------:R-:W-:Y:S01]  /*46e0*/  IMAD.MOV.U32 R6, RZ, RZ, R9 ;  /* 0x000000ffff067224 */ /* 0x000fe200078e0009 */
[----:B------:R-:W-:Y:S01]  /*46f0*/  I2FP.F32.S32 R8, R8 ;  /* 0x0000000800087245 */ /* 0x000fe20000201400 */
[----:B------:R-:W-:Y:S01]  /*4700*/  MUFU.TANH R28, R37 ;  /* 0x00000025001c7308 */ /* 0x000fe20000002400 */
[----:B------:R-:W-:Y:S01]  /*4710*/  I2FP.F32.S32 R7, R7 ;  /* 0x0000000700077245 */ /* 0x000fe20000201400 */
[----:B-1----:R-:W-:Y:S01]  /*4720*/  FFMA.FTZ R51, R10, -UR31, R25 ;  /* 0x8000001f0a337c23 */ /* 0x002fe20008010019 */
[----:B------:R-:W-:Y:S01]  /*4730*/  I2FP.F32.S32 R6, R6 ;  /* 0x0000000600067245 */ /* 0x000fe20000201400 */
[----:B------:R-:W-:Y:S01]  /*4740*/  FFMA.FTZ R60, R8, -UR31, R24 ;  /* 0x8000001f083c7c23 */ /* 0x000fe20008010018 */
[----:B------:R-:W-:Y:S01]  /*4750*/  I2FP.F32.S32 R9, R11 ;  /* 0x0000000b00097245 */ /* 0x000fe20000201400 */
[----:B------:R-:W-:Y:S01]  /*4760*/  FFMA.FTZ R65, R7, -UR31, R23 ;  /* 0x8000001f07417c23 */ /* 0x000fe20008010017 */
[----:B------:R-:W-:-:S02]  /*4770*/  VIADD R23, R3, 0x31 ;  /* 0x0000003103177836 */ /* 0x000fc40000000000 */
[----:B------:R-:W-:Y:S01]  /*4780*/  FFMA.FTZ R64, R6, -UR31, R21 ;  /* 0x8000001f06407c23 */ /* 0x000fe20008010015 */
[----:B------:R-:W-:Y:S02]  /*4790*/  VIADD R21, R3, 0x30 ;  /* 0x0000003003157836 */ /* 0x000fe40000000000 */
[----:B--2---:R-:W-:Y:S01]  /*47a0*/  FFMA.FTZ R53, R9, -UR31, R27 ;  /* 0x8000001f09357c23 */ /* 0x004fe2000801001b */
[C---:B------:R-:W-:Y:S01]  /*47b0*/  VIADD R24, R3.reuse, 0x38 ;  /* 0x0000003803187836 */ /* 0x040fe20000000000 */
[----:B------:R-:W-:Y:S01]  /*47c0*/  MUFU.TANH R26, R38 ;  /* 0x00000026001a7308 */ /* 0x000fe20000002400 */
[C---:B------:R-:W-:Y:S01]  /*47d0*/  VIADD R25, R3.reuse, 0x39 ;  /* 0x0000003903197836 */ /* 0x040fe20000000000 */
[C---:B------:R-:W-:Y:S01]  /*47e0*/  ISETP.LT.OR P4, PT, R3.reuse, R196, P4 ;  /* 0x000000c40300720c */ /* 0x040fe20002781670 */
[----:B------:R-:W-:Y:S01]  /*47f0*/  VIADD R27, R3, 0x40 ;  /* 0x00000040031b7836 */ /* 0x000fe20000000000 */
[----:B------:R-:W-:Y:S01]  /*4800*/  ISETP.GE.AND P2, PT, R13, R207, PT ;  /* 0x000000cf0d00720c */ /* 0x000fe20003f46270 */
[----:B------:R-:W-:Y:S01]  /*4810*/  IMAD.IADD R7, R200, 0x1, -R21 ;  /* 0x00000001c8077824 */ /* 0x000fe200078e0a15 */
[----:B------:R-:W-:Y:S01]  /*4820*/  FSEL R105, R46, -INF , !P3 ;  /* 0xff8000002e697808 */ /* 0x000fe20005800000 */
[C---:B------:R-:W-:Y:S01]  /*4830*/  IMAD.IADD R6, R200.reuse, 0x1, -R23 ;  /* 0x00000001c8067824 */ /* 0x040fe200078e0a17 */
[----:B------:R-:W1:Y:S01]  /*4840*/  MUFU.TANH R30, R45 ;  /* 0x0000002d001e7308 */ /* 0x000e620000002400 */
[C---:B------:R-:W-:Y:S01]  /*4850*/  IMAD.IADD R9, R200.reuse, 0x1, -R24 ;  /* 0x00000001c8097824 */ /* 0x040fe200078e0a18 */
[----:B------:R-:W-:Y:S01]  /*4860*/  IABS R11, R7 ;  /* 0x00000007000b7213 */ /* 0x000fe20000000000 */
[C---:B------:R-:W-:Y:S01]  /*4870*/  IMAD.IADD R10, R200.reuse, 0x1, -R25 ;  /* 0x00000001c80a7824 */ /* 0x040fe200078e0a19 */
[----:B------:R-:W-:Y:S01]  /*4880*/  IABS R8, R6 ;  /* 0x0000000600087213 */ /* 0x000fe20000000000 */
[----:B------:R-:W-:Y:S01]  /*4890*/  IMAD.IADD R12, R200, 0x1, -R27 ;  /* 0x00000001c80c7824 */ /* 0x000fe200078e0a1b */
[----:B------:R-:W-:-:S02]  /*48a0*/  IABS R7, R9 ;  /* 0x0000000900077213 */ /* 0x000fc40000000000 */
[----:B------:R-:W-:Y:S01]  /*48b0*/  IABS R6, R10 ;  /* 0x0000000a00067213 */ /* 0x000fe20000000000 */
[----:B------:R-:W2:Y:S01]  /*48c0*/  MUFU.TANH R31, R44 ;  /* 0x0000002c001f7308 */ /* 0x000ea20000002400 */
[----:B------:R-:W-:Y:S01]  /*48d0*/  IABS R9, R12 ;  /* 0x0000000c00097213 */ /* 0x000fe20000000000 */
[----:B------:R-:W-:Y:S01]  /*48e0*/  IMAD.MOV.U32 R10, RZ, RZ, R8 ;  /* 0x000000ffff0a7224 */ /* 0x000fe200078e0008 */
[----:B------:R-:W-:Y:S01]  /*48f0*/  I2FP.F32.S32 R11, R11 ;  /* 0x0000000b000b7245 */ /* 0x000fe20000201400 */
[----:B------:R-:W-:Y:S01]  /*4900*/  IMAD.MOV.U32 R8, RZ, RZ, R7 ;  /* 0x000000ffff087224 */ /* 0x000fe200078e0007 */
[----:B------:R-:W-:Y:S01]  /*4910*/  ISETP.LT.OR P2, PT, R13, R199, P2 ;  /* 0x000000c70d00720c */ /* 0x000fe20001741670 */
[----:B------:R-:W-:Y:S01]  /*4920*/  IMAD.MOV.U32 R7, RZ, RZ, R6 ;  /* 0x000000ffff077224 */ /* 0x000fe200078e0006 */
[----:B------:R-:W-:Y:S01]  /*4930*/  I2FP.F32.S32 R10, R10 ;  /* 0x0000000a000a7245 */ /* 0x000fe20000201400 */
[----:B------:R-:W-:Y:S01]  /*4940*/  IMAD.MOV.U32 R6, RZ, RZ, R9 ;  /* 0x000000ffff067224 */ /* 0x000fe200078e0009 */
[----:B------:R-:W-:Y:S01]  /*4950*/  I2FP.F32.S32 R8, R8 ;  /* 0x0000000800087245 */ /* 0x000fe20000201400 */
[----:B------:R-:W3:Y:S01]  /*4960*/  MUFU.TANH R36, R32 ;  /* 0x0000002000247308 */ /* 0x000ee20000002400 */
[----:B------:R-:W-:Y:S01]  /*4970*/  I2FP.F32.S32 R7, R7 ;  /* 0x0000000700077245 */ /* 0x000fe20000201400 */
[----:B-1----:R-:W-:Y:S01]  /*4980*/  FFMA.FTZ R78, R10, -UR31, R30 ;  /* 0x8000001f0a4e7c23 */ /* 0x002fe2000801001e */
[----:B------:R-:W-:Y:S01]  /*4990*/  I2FP.F32.S32 R6, R6 ;  /* 0x0000000600067245 */ /* 0x000fe20000201400 */
[----:B------:R-:W-:Y:S01]  /*49a0*/  FFMA.FTZ R79, R8, -UR31, R29 ;  /* 0x8000001f084f7c23 */ /* 0x000fe2000801001d */
[----:B------:R-:W-:-:S02]  /*49b0*/  VIADD R29, R3, 0x49 ;  /* 0x00000049031d7836 */ /* 0x000fc40000000000 */
[----:B------:R-:W-:Y:S01]  /*49c0*/  FFMA.FTZ R84, R7, -UR31, R28 ;  /* 0x8000001f07547c23 */ /* 0x000fe2000801001c */
[C---:B------:R-:W-:Y:S02]  /*49d0*/  VIADD R28, R3.reuse, 0x48 ;  /* 0x00000048031c7836 */ /* 0x040fe40000000000 */
[----:B------:R-:W-:Y:S01]  /*49e0*/  FFMA.FTZ R86, R6, -UR31, R26 ;  /* 0x8000001f06567c23 */ /* 0x000fe2000801001a */
[----:B------:R-:W-:Y:S02]  /*49f0*/  VIADD R26, R3, 0x41 ;  /* 0x00000041031a7836 */ /* 0x000fe40000000000 */
[----:B--2---:R-:W-:Y:S01]  /*4a00*/  FFMA.FTZ R71, R11, -UR31, R31 ;  /* 0x8000001f0b477c23 */ /* 0x004fe2000801001f */
[C---:B------:R-:W-:Y:S01]  /*4a10*/  VIADD R30, R3.reuse, 0x50 ;  /* 0x00000050031e7836 */ /* 0x040fe20000000000 */
[----:B------:R-:W-:Y:S01]  /*4a20*/  MUFU.TANH R38, R33 ;  /* 0x0000002100267308 */ /* 0x000fe20000002400 */
        /* <DEDUP_REMOVED lines=8> */
[C---:B------:R-:W-:Y:S01]  /*4ab0*/  IMAD.IADD R10, R200.reuse, 0x1, -R30 ;  /* 0x00000001c80a7824 */ /* 0x040fe200078e0a1e */
[----:B------:R-:W-:Y:S01]  /*4ac0*/  IABS R8, R6 ;  /* 0x0000000600087213 */ /* 0x000fe20000000000 */
[----:B------:R-:W-:Y:S01]  /*4ad0*/  IMAD.IADD R12, R200, 0x1, -R31 ;  /* 0x00000001c80c7824 */ /* 0x000fe200078e0a1f */
[----:B------:R-:W1:Y:S01]  /*4ae0*/  MUFU.TANH R32, R54 ;  /* 0x0000003600207308 */ /* 0x000e620000002400 */
[----:B------:R-:W-:-:S02]  /*4af0*/  IABS R7, R9 ;  /* 0x0000000900077213 */ /* 0x000fc40000000000 */
[----:B------:R-:W-:Y:S01]  /*4b00*/  IABS R6, R10 ;  /* 0x0000000a00067213 */ /* 0x000fe20000000000 */
[----:B------:R-:W-:Y:S01]  /*4b10*/  IMAD.MOV.U32 R10, RZ, RZ, R8 ;  /* 0x000000ffff0a7224 */ /* 0x000fe200078e0008 */
[----:B------:R-:W-:Y:S01]  /*4b20*/  IABS R9, R12 ;  /* 0x0000000c00097213 */ /* 0x000fe20000000000 */
[----:B------:R-:W-:Y:S01]  /*4b30*/  IMAD.MOV.U32 R8, RZ, RZ, R7 ;  /* 0x000000ffff087224 */ /* 0x000fe200078e0007 */
[----:B------:R-:W-:Y:S01]  /*4b40*/  FSEL R99, R48, -INF , !P2 ;  /* 0xff80000030637808 */ /* 0x000fe20005000000 */
[----:B------:R-:W2:Y:S01]  /*4b50*/  MUFU.TANH R33, R39 ;  /* 0x0000002700217308 */ /* 0x000ea20000002400 */
[----:B------:R-:W-:Y:S01]  /*4b60*/  IMAD.MOV.U32 R7, RZ, RZ, R6 ;  /* 0x000000ffff077224 */ /* 0x000fe200078e0006 */
[----:B------:R-:W-:Y:S01]  /*4b70*/  I2FP.F32.S32 R10, R10 ;  /* 0x0000000a000a7245 */ /* 0x000fe20000201400 */
[----:B------:R-:W-:Y:S01]  /*4b80*/  IMAD.MOV.U32 R6, RZ, RZ, R9 ;  /* 0x000000ffff067224 */ /* 0x000fe200078e0009 */
[----:B------:R-:W-:Y:S02]  /*4b90*/  I2FP.F32.S32 R8, R8 ;  /* 0x0000000800087245 */ /* 0x000fe40000201400 */
[----:B------:R-:W-:Y:S01]  /*4ba0*/  I2FP.F32.S32 R7, R7 ;  /* 0x0000000700077245 */ /* 0x000fe20000201400 */
[----:B---3--:R-:W-:Y:S01]  /*4bb0*/  FFMA.FTZ R87, R10, -UR31, R36 ;  /* 0x8000001f0a577c23 */ /* 0x008fe20008010024 */
[----:B------:R-:W3:Y:S01]  /*4bc0*/  MUFU.TANH R34, R34 ;  /* 0x0000002200227308 */ /* 0x000ee20000002400 */
[----:B------:R-:W-:Y:S01]  /*4bd0*/  I2FP.F32.S32 R6, R6 ;  /* 0x0000000600067245 */ /* 0x000fe20000201400 */
[----:B------:R-:W-:Y:S01]  /*4be0*/  VIADD R36, R3, 0x61 ;  /* 0x0000006103247836 */ /* 0x000fe20000000000 */
[----:B------:R-:W-:-:S02]  /*4bf0*/  I2FP.F32.S32 R9, R11 ;  /* 0x0000000b00097245 */ /* 0x000fc40000201400 */
[----:B------:R-:W-:Y:S01]  /*4c00*/  ISETP.LT.OR P6, PT, R13, R198, P6 ;  /* 0x000000c60d00720c */ /* 0x000fe200037c1670 */
[----:B-1----:R-:W-:Y:S01]  /*4c10*/  FFMA.FTZ R91, R6, -UR31, R32 ;  /* 0x8000001f065b7c23 */ /* 0x002fe20008010020 */
[----:B------:R-:W-:Y:S01]  /*4c20*/  VIADD R32, R3, 0x58 ;  /* 0x0000005803207836 */ /* 0x000fe20000000000 */
[----:B------:R-:W1:Y:S01]  /*4c30*/  MUFU.TANH R37, R35 ;  /* 0x0000002300257308 */ /* 0x000e620000002400 */
[----:B--2---:R-:W-:Y:S01]  /*4c40*/  FFMA.FTZ R89, R7, -UR31, R33 ;  /* 0x8000001f07597c23 */ /* 0x004fe20008010021 */
[----:B------:R-:W-:Y:S02]  /*4c50*/  VIADD R33, R3, 0x59 ;  /* 0x0000005903217836 */ /* 0x000fe40000000000 */
[----:B------:R-:W-:Y:S01]  /*4c60*/  FFMA.FTZ R85, R9, -UR31, R38 ;  /* 0x8000001f09557c23 */ /* 0x000fe20008010026 */
[C---:B------:R-:W-:Y:S01]  /*4c70*/  IMAD.IADD R7, R200.reuse, 0x1, -R32 ;  /* 0x00000001c8077824 */ /* 0x040fe200078e0a20 */
[C---:B------:R-:W-:Y:S01]  /*4c80*/  ISETP.LT.OR P5, PT, R13.reuse, R197, P5 ;  /* 0x000000c50d00720c */ /* 0x040fe20002fa1670 */
[----:B------:R-:W-:Y:S01]  /*4c90*/  IMAD.IADD R6, R200, 0x1, -R33 ;  /* 0x00000001c8067824 */ /* 0x000fe200078e0a21 */
[----:B------:R-:W-:Y:S01]  /*4ca0*/  ISETP.LT.OR P3, PT, R13, R196, P3 ;  /* 0x000000c40d00720c */ /* 0x000fe20001f61670 */
[----:B------:R-:W2:Y:S01]  /*4cb0*/  MUFU.TANH R35, R58 ;  /* 0x0000003a00237308 */ /* 0x000ea20000002400 */
[----:B---3--:R-:W-:Y:S01]  /*4cc0*/  FFMA.FTZ R88, R8, -UR31, R34 ;  /* 0x8000001f08587c23 */ /* 0x008fe20008010022 */
[----:B------:R-:W-:Y:S01]  /*4cd0*/  VIADD R34, R3, 0x60 ;  /* 0x0000006003227836 */ /* 0x000fe20000000000 */
[----:B------:R-:W-:Y:S01]  /*4ce0*/  IABS R9, R7 ;  /* 0x0000000700097213 */ /* 0x000fe20000000000 */
[C---:B------:R-:W-:Y:S01]  /*4cf0*/  IMAD.IADD R10, R200.reuse, 0x1, -R36 ;  /* 0x00000001c80a7824 */ /* 0x040fe200078e0a24 */
[----:B------:R-:W-:Y:S01]  /*4d00*/  IABS R7, R6 ;  /* 0x0000000600077213 */ /* 0x000fe20000000000 */
[----:B------:R-:W-:Y:S01]  /*4d10*/  IMAD.IADD R8, R200, 0x1, -R34 ;  /* 0x00000001c8087824 */ /* 0x000fe200078e0a22 */
[----:B------:R-:W-:Y:S01]  /*4d20*/  ISETP.GE.AND P2, PT, R5, R204, PT ;  /* 0x000000cc0500720c */ /* 0x000fe20003f46270 */
[----:B------:R-:W3:Y:S01]  /*4d30*/  MUFU.TANH R11, R69 ;  /* 0x00000045000b7308 */ /* 0x000ee20000002400 */
[----:B------:R-:W-:-:S02]  /*4d40*/  VIADD R38, R3, 0x70 ;  /* 0x0000007003267836 */ /* 0x000fc40000000000 */
[----:B------:R-:W-:Y:S01]  /*4d50*/  IABS R6, R8 ;  /* 0x0000000800067213 */ /* 0x000fe20000000000 */
[----:B------:R-:W-:Y:S01]  /*4d60*/  VIADD R39, R3, 0x71 ;  /* 0x0000007103277836 */ /* 0x000fe20000000000 */
[----:B------:R-:W-:Y:S01]  /*4d70*/  IABS R8, R10 ;  /* 0x0000000a00087213 */ /* 0x000fe20000000000 */
[----:B------:R-:W-:Y:S01]  /*4d80*/  IMAD.MOV.U32 R10, RZ, RZ, R9 ;  /* 0x000000ffff0a7224 */ /* 0x000fe200078e0009 */
[----:B------:R-:W-:Y:S01]  /*4d90*/  ISETP.LT.OR P2, PT, R5, R196, P2 ;  /* 0x000000c40500720c */ /* 0x000fe20001741670 */
[----:B------:R-:W-:Y:S01]  /*4da0*/  IMAD.MOV.U32 R9, RZ, RZ, R7 ;  /* 0x000000ffff097224 */ /* 0x000fe200078e0007 */
[----:B------:R-:W4:Y:S01]  /*4db0*/  MUFU.TANH R12, R59 ;  /* 0x0000003b000c7308 */ /* 0x000f220000002400 */
[----:B------:R-:W-:Y:S01]  /*4dc0*/  IMAD.MOV.U32 R7, RZ, RZ, R6 ;  /* 0x000000ffff077224 */ /* 0x000fe200078e0006 */
[----:B------:R-:W-:Y:S01]  /*4dd0*/  I2FP.F32.S32 R10, R10 ;  /* 0x0000000a000a7245 */ /* 0x000fe20000201400 */
[----:B------:R-:W-:Y:S01]  /*4de0*/  IMAD.MOV.U32 R6, RZ, RZ, R8 ;  /* 0x000000ffff067224 */ /* 0x000fe200078e0008 */
[----:B------:R-:W-:-:S02]  /*4df0*/  I2FP.F32.S32 R9, R9 ;  /* 0x0000000900097245 */ /* 0x000fc40000201400 */
[----:B------:R-:W-:Y:S01]  /*4e00*/  I2FP.F32.S32 R7, R7 ;  /* 0x0000000700077245 */ /* 0x000fe20000201400 */
[----:B-1----:R-:W-:Y:S01]  /*4e10*/  FFMA.FTZ R93, R10, -UR31, R37 ;  /* 0x8000001f0a5d7c23 */ /* 0x002fe20008010025 */
[----:B------:R-:W-:Y:S01]  /*4e20*/  I2FP.F32.S32 R6, R6 ;  /* 0x0000000600067245 */ /* 0x000fe20000201400 */
[----:B--2---:R-:W-:Y:S01]  /*4e30*/  FFMA.FTZ R97, R9, -UR31, R35 ;  /* 0x8000001f09617c23 */ /* 0x004fe20008010023 */
[C---:B------:R-:W-:Y:S01]  /*4e40*/  VIADD R35, R3.reuse, 0x68 ;  /* 0x0000006803237836 */ /* 0x040fe20000000000 */
[----:B------:R-:W1:Y:S01]  /*4e50*/  MUFU.TANH R43, R40 ;  /* 0x00000028002b7308 */ /* 0x000e620000002400 */
[----:B------:R-:W-:Y:S02]  /*4e60*/  VIADD R37, R3, 0x69 ;  /* 0x0000006903257836 */ /* 0x000fe40000000000 */
[----:B---3--:R-:W-:Y:S01]  /*4e70*/  FFMA.FTZ R104, R6, -UR31, R11 ;  /* 0x8000001f06687c23 */ /* 0x008fe2000801000b */
[C---:B------:R-:W-:Y:S02]  /*4e80*/  IMAD.IADD R6, R200.reuse, 0x1, -R35 ;  /* 0x00000001c8067824 */ /* 0x040fe400078e0a23 */
[----:B------:R-:W-:-:S02]  /*4e90*/  IMAD.IADD R8, R200, 0x1, -R37 ;  /* 0x00000001c8087824 */ /* 0x000fc400078e0a25 */
[----:B----4-:R-:W-:Y:S01]  /*4ea0*/  FFMA.FTZ R101, R7, -UR31, R12 ;  /* 0x8000001f07657c23 */ /* 0x010fe2000801000c */
[C---:B------:R-:W-:Y:S01]  /*4eb0*/  IMAD.IADD R9, R200.reuse, 0x1, -R38 ;  /* 0x00000001c8097824 */ /* 0x040fe200078e0a26 */
[----:B------:R2:W3:Y:S01]  /*4ec0*/  MUFU.TANH R40, R41 ;  /* 0x0000002900287308 */ /* 0x0004e20000002400 */
[----:B------:R-:W-:Y:S01]  /*4ed0*/  IMAD.IADD R11, R200, 0x1, -R39 ;  /* 0x00000001c80b7824 */ /* 0x000fe200078e0a27 */
[----:B------:R-:W-:Y:S02]  /*4ee0*/  IABS R7, R6 ;  /* 0x0000000600077213 */ /* 0x000fe40000000000 */
[----:B------:R-:W-:Y:S02]  /*4ef0*/  IABS R6, R8 ;  /* 0x0000000800067213 */ /* 0x000fe40000000000 */
[----:B------:R-:W-:Y:S02]  /*4f00*/  IABS R8, R9 ;  /* 0x0000000900087213 */ /* 0x000fe40000000000 */
[----:B------:R-:W-:Y:S01]  /*4f10*/  MUFU.TANH R42, R42 ;  /* 0x0000002a002a7308 */ /* 0x000fe20000002400 */
[----:B------:R-:W-:-:S02]  /*4f20*/  IABS R12, R11 ;  /* 0x0000000b000c7213 */ /* 0x000fc40000000000 */
[----:B------:R-:W-:-:S05]  /*4f30*/  IMAD.MOV.U32 R9, RZ, RZ, R8 ;  /* 0x000000ffff097224 */ /* 0x000fca00078e0008 */
[----:B------:R-:W4:Y:S01]  /*4f40*/  MUFU.TANH R45, R68 ;  /* 0x00000044002d7308 */ /* 0x000f220000002400 */
[----:B--2---:R-:W-:Y:S01]  /*4f50*/  VIADD R41, R3, 0x78 ;  /* 0x0000007803297836 */ /* 0x004fe20000000000 */
[----:B------:R-:W-:-:S03]  /*4f60*/  I2FP.F32.S32 R9, R9 ;  /* 0x0000000900097245 */ /* 0x000fc60000201400 */
[----:B------:R-:W-:-:S03]  /*4f70*/  IMAD.IADD R10, R200, 0x1, -R41 ;  /* 0x00000001c80a7824 */ /* 0x000fc600078e0a29 */
[----:B------:R-:W2:Y:S02]  /*4f80*/  MUFU.TANH R44, R70 ;  /* 0x00000046002c7308 */ /* 0x000ea40000002400 */
[----:B------:R-:W-:Y:S02]  /*4f90*/  IABS R11, R10 ;  /* 0x0000000a000b7213 */ /* 0x000fe40000000000 */
[----:B------:R-:W-:Y:S02]  /*4fa0*/  I2FP.F32.S32 R10, R7 ;  /* 0x00000007000a7245 */ /* 0x000fe40000201400 */
[----:B------:R-:W-:Y:S01]  /*4fb0*/  I2FP.F32.S32 R7, R6 ;  /* 0x0000000600077245 */ /* 0x000fe20000201400 */
[----:B------:R-:W-:Y:S01]  /*4fc0*/  IMAD.MOV.U32 R6, RZ, RZ, R12 ;  /* 0x000000ffff067224 */ /* 0x000fe200078e000c */
[----:B------:R-:W-:Y:S01]  /*4fd0*/  MUFU.TANH R72, R62 ;  /* 0x0000003e00487308 */ /* 0x000fe20000002400 */
[----:B------:R-:W-:Y:S02]  /*4fe0*/  IMAD.MOV.U32 R8, RZ, RZ, R11 ;  /* 0x000000ffff087224 */ /* 0x000fe400078e000b */
[----:B-1----:R-:W-:Y:S01]  /*4ff0*/  FFMA.FTZ R106, R10, -UR31, R43 ;  /* 0x8000001f0a6a7c23 */ /* 0x002fe2000801002b */
[----:B---3--:R-:W-:Y:S01]  /*5000*/  FFMA.FTZ R107, R7, -UR31, R40 ;  /* 0x8000001f076b7c23 */ /* 0x008fe20008010028 */
[----:B------:R-:W-:Y:S01]  /*5010*/  I2FP.F32.S32 R7, R6 ;  /* 0x0000000600077245 */ /* 0x000fe20000201400 */
[----:B------:R-:W-:Y:S01]  /*5020*/  VIADD R40, R3, 0x79 ;  /* 0x0000007903287836 */ /* 0x000fe20000000000 */
[----:B------:R-:W-:Y:S01]  /*5030*/  I2FP.F32.S32 R6, R8 ;  /* 0x0000000800067245 */ /* 0x000fe20000201400 */
[----:B------:R-:W-:-:S02]  /*5040*/  IMAD.IADD R8, R202, 0x1, -R3 ;  /* 0x00000001ca087824 */ /* 0x000fc400078e0a03 */
[----:B----4-:R-:W-:Y:S01]  /*5050*/  FFMA.FTZ R108, R9, -UR31, R45 ;  /* 0x8000001f096c7c23 */ /* 0x010fe2000801002d */
[--C-:B------:R-:W-:Y:S02]  /*5060*/  IMAD.IADD R10, R201, 0x1, -R3.reuse ;  /* 0x00000001c90a7824 */ /* 0x100fe400078e0a03 */
[----:B--2---:R-:W-:Y:S01]  /*5070*/  FFMA.FTZ R114, R7, -UR31, R44 ;  /* 0x8000001f07727c23 */ /* 0x004fe2000801002c */
[----:B------:R-:W-:Y:S01]  /*5080*/  FFMA.FTZ R116, R6, -UR31, R42 ;  /* 0x8000001f06747c23 */ /* 0x000fe2000801002a */
[----:B------:R-:W-:Y:S01]  /*5090*/  IMAD.IADD R6, R200, 0x1, -R40 ;  /* 0x00000001c8067824 */ /* 0x000fe200078e0a28 */
[----:B------:R-:W1:Y:S01]  /*50a0*/  MUFU.TANH R11, R55 ;  /* 0x00000037000b7308 */ /* 0x000e620000002400 */
[----:B------:R-:W-:Y:S01]  /*50b0*/  IMAD.IADD R9, R203, 0x1, -R3 ;  /* 0x00000001cb097824 */ /* 0x000fe200078e0a03 */
[----:B------:R-:W-:Y:S02]  /*50c0*/  IABS R3, R10 ;  /* 0x0000000a00037213 */ /* 0x000fe40000000000 */
[----:B------:R-:W-:-:S02]  /*50d0*/  IABS R7, R6 ;  /* 0x0000000600077213 */ /* 0x000fc40000000000 */
[----:B------:R-:W-:Y:S02]  /*50e0*/  IABS R6, R8 ;  /* 0x0000000800067213 */ /* 0x000fe40000000000 */
[----:B------:R-:W-:Y:S01]  /*50f0*/  IABS R8, R9 ;  /* 0x0000000900087213 */ /* 0x000fe20000000000 */
[----:B------:R-:W-:Y:S01]  /*5100*/  IMAD.MOV.U32 R9, RZ, RZ, R7 ;  /* 0x000000ffff097224 */ /* 0x000fe200078e0007 */
[----:B------:R2:W-:Y:S01]  /*5110*/  MUFU.TANH R58, R115 ;  /* 0x00000073003a7308 */ /* 0x0005e20000002400 */
[----:B------:R-:W-:Y:S02]  /*5120*/  IMAD.MOV.U32 R7, RZ, RZ, R6 ;  /* 0x000000ffff077224 */ /* 0x000fe400078e0006 */
[----:B------:R-:W-:Y:S01]  /*5130*/  IMAD.MOV.U32 R6, RZ, RZ, R3 ;  /* 0x000000ffff067224 */ /* 0x000fe200078e0003 */
[----:B------:R-:W-:Y:S01]  /*5140*/  I2FP.F32.S32 R9, R9 ;  /* 0x0000000900097245 */ /* 0x000fe20000201400 */
[----:B------:R-:W-:Y:S01]  /*5150*/  IMAD.MOV.U32 R3, RZ, RZ, R8 ;  /* 0x000000ffff037224 */ /* 0x000fe200078e0008 */
[----:B------:R-:W-:-:S02]  /*5160*/  I2FP.F32.S32 R7, R7 ;  /* 0x0000000700077245 */ /* 0x000fc40000201400 */
[----:B------:R-:W-:Y:S01]  /*5170*/  I2FP.F32.S32 R6, R6 ;  /* 0x0000000600067245 */ /* 0x000fe20000201400 */
[----:B-1----:R-:W-:Y:S01]  /*5180*/  FFMA.FTZ R156, R9, -UR31, R11 ;  /* 0x8000001f099c7c23 */ /* 0x002fe2000801000b */
[----:B------:R-:W-:Y:S01]  /*5190*/  I2FP.F32.S32 R3, R3 ;  /* 0x0000000300037245 */ /* 0x000fe20000201400 */
        /* <DEDUP_REMOVED lines=8> */
[----:B------:R-:W-:Y:S01]  /*5220*/  IABS R8, R6 ;  /* 0x0000000600087213 */ /* 0x000fe20000000000 */
[----:B------:R1:W-:Y:S01]  /*5230*/  MUFU.TANH R68, R146 ;  /* 0x0000009200447308 */ /* 0x0003e20000002400 */
[----:B------:R-:W-:Y:S01]  /*5240*/  IABS R6, R3 ;  /* 0x0000000300067213 */ /* 0x000fe20000000000 */
[----:B------:R-:W-:Y:S01]  /*5250*/  VIADD R190, R188, 0x1800 ;  /* 0x00001800bcbe7836 */ /* 0x000fe20000000000 */
[----:B------:R-:W-:-:S02]  /*5260*/  IABS R3, R7 ;  /* 0x0000000700037213 */ /* 0x000fc40000000000 */
[----:B------:R-:W-:Y:S01]  /*5270*/  IABS R7, R9 ;  /* 0x0000000900077213 */ /* 0x000fe20000000000 */
[----:B------:R-:W-:Y:S01]  /*5280*/  IMAD.MOV.U32 R9, RZ, RZ, R8 ;  /* 0x000000ffff097224 */ /* 0x000fe200078e0008 */
[----:B------:R-:W-:Y:S01]  /*5290*/  ISETP.GE.AND P1, PT, R5, R207, PT ;  /* 0x000000cf0500720c */ /* 0x000fe20003f26270 */
[----:B------:R-:W-:Y:S01]  /*52a0*/  IMAD.MOV.U32 R8, RZ, RZ, R6 ;  /* 0x000000ffff087224 */ /* 0x000fe200078e0006 */
[----:B------:R-:W-:Y:S01]  /*52b0*/  FSEL R152, R11, -INF , !P0 ;  /* 0xff8000000b987808 */ /* 0x000fe20004000000 */
[----:B------:R-:W-:Y:S01]  /*52c0*/  IMAD.MOV.U32 R6, RZ, RZ, R7 ;  /* 0x000000ffff067224 */ /* 0x000fe200078e0007 */
[----:B------:R-:W-:Y:S01]  /*52d0*/  I2FP.F32.S32 R9, R9 ;  /* 0x0000000900097245 */ /* 0x000fe20000201400 */
[----:B------:R-:W3:Y:S01]  /*52e0*/  MUFU.TANH R76, R63 ;  /* 0x0000003f004c7308 */ /* 0x000ee20000002400 */
[----:B------:R-:W-:Y:S02]  /*52f0*/  I2FP.F32.S32 R8, R8 ;  /* 0x0000000800087245 */ /* 0x000fe40000201400 */
[----:B------:R-:W-:-:S02]  /*5300*/  I2FP.F32.S32 R7, R3 ;  /* 0x0000000300077245 */ /* 0x000fc40000201400 */
[----:B------:R-:W-:Y:S01]  /*5310*/  I2FP.F32.S32 R3, R6 ;  /* 0x0000000600037245 */ /* 0x000fe20000201400 */
[----:B------:R-:W-:Y:S01]  /*5320*/  FFMA.FTZ R6, R9, -UR31, R191 ;  /* 0x8000001f09067c23 */ /* 0x000fe200080100bf */
[----:B------:R-:W-:Y:S01]  /*5330*/  FFMA.FTZ R8, R8, -UR31, R160 ;  /* 0x8000001f08087c23 */ /* 0x000fe200080100a0 */
[----:B------:R-:W-:Y:S01]  /*5340*/  FFMA.FTZ R7, R7, -UR31, R157 ;  /* 0x8000001f07077c23 */ /* 0x000fe2000801009d */
[----:B------:R-:W-:Y:S01]  /*5350*/  FSEL R153, R10, -INF , !P4 ;  /* 0xff8000000a997808 */ /* 0x000fe20006000000 */
[----:B------:R-:W-:Y:S01]  /*5360*/  FFMA.FTZ R13, R3, -UR31, R109 ;  /* 0x8000001f030d7c23 */ /* 0x000fe2000801006d */
[----:B------:R-:W-:Y:S01]  /*5370*/  ISETP.GE.AND P0, PT, R5, R206, PT ;  /* 0x000000ce0500720c */ /* 0x000fe20003f06270 */
[--C-:B------:R-:W-:Y:S01]  /*5380*/  IMAD.IADD R3, R201, 0x1, -R5.reuse ;  /* 0x00000001c9037824 */ /* 0x100fe200078e0a05 */
[C---:B------:R-:W-:Y:S01]  /*5390*/  ISETP.GE.AND P4, PT, R5.reuse, R205, PT ;  /* 0x000000cd0500720c */ /* 0x040fe20003f86270 */
[--C-:B------:R-:W-:Y:S01]  /*53a0*/  IMAD.IADD R9, R202, 0x1, -R4.reuse ;  /* 0x00000001ca097824 */ /* 0x100fe200078e0a04 */
[----:B------:R-:W-:Y:S01]  /*53b0*/  ISETP.LT.OR P1, PT, R5, R199, P1 ;  /* 0x000000c70500720c */ /* 0x000fe20000f21670 */
[--C-:B------:R-:W-:Y:S01]  /*53c0*/  IMAD.IADD R10, R201, 0x1, -R4.reuse ;  /* 0x00000001c90a7824 */ /* 0x100fe200078e0a04 */
[C---:B------:R-:W-:Y:S01]  /*53d0*/  ISETP.LT.OR P0, PT, R5.reuse, R198, P0 ;  /* 0x000000c60500720c */ /* 0x040fe20000701670 */
[----:B------:R4:W-:Y:S01]  /*53e0*/  MUFU.TANH R45, R131 ;  /* 0x00000083002d7308 */ /* 0x0009e20000002400 */
[----:B------:R-:W-:Y:S01]  /*53f0*/  ISETP.LT.OR P4, PT, R5, R197, P4 ;  /* 0x000000c50500720c */ /* 0x000fe20002781670 */
[C---:B------:R-:W-:Y:S01]  /*5400*/  IMAD.IADD R5, R203.reuse, 0x1, -R5 ;  /* 0x00000001cb057824 */ /* 0x040fe200078e0a05 */
[----:B------:R-:W-:Y:S01]  /*5410*/  FSEL R125, R6, -INF , !P6 ;  /* 0xff800000067d7808 */ /* 0x000fe20007000000 */
[----:B------:R-:W-:Y:S01]  /*5420*/  IMAD.IADD R6, R203, 0x1, -R4 ;  /* 0x00000001cb067824 */ /* 0x000fe200078e0a04 */
[----:B------:R-:W-:Y:S01]  /*5430*/  FSEL R149, R8, -INF , !P5 ;  /* 0xff80000008957808 */ /* 0x000fe20006800000 */
[----:B------:R-:W-:Y:S01]  /*5440*/  VIADD R191, R188, 0x1400 ;  /* 0x00001400bcbf7836 */ /* 0x000fe20000000000 */
[----:B------:R-:W-:Y:S01]  /*5450*/  FSEL R154, R7, -INF , !P3 ;  /* 0xff800000079a7808 */ /* 0x000fe20005800000 */
[----:B------:R5:W-:Y:S01]  /*5460*/  MUFU.TANH R63, R145 ;  /* 0x00000091003f7308 */ /* 0x000be20000002400 */
[----:B------:R-:W-:-:S02]  /*5470*/  FSEL R103, R47, -INF , !P1 ;  /* 0xff8000002f677808 */ /* 0x000fc40004800000 */
[C---:B------:R-:W-:Y:S02]  /*5480*/  ISETP.GE.AND P6, PT, R4.reuse, R207, PT ;  /* 0x000000cf0400720c */ /* 0x040fe40003fc6270 */
[C---:B------:R-:W-:Y:S02]  /*5490*/  ISETP.GE.AND P5, PT, R4.reuse, R206, PT ;  /* 0x000000ce0400720c */ /* 0x040fe40003fa6270 */
[C---:B------:R-:W-:Y:S01]  /*54a0*/  ISETP.GE.AND P3, PT, R4.reuse, R205, PT ;  /* 0x000000cd0400720c */ /* 0x040fe20003f66270 */
[----:B------:R-:W-:Y:S01]  /*54b0*/  MUFU.TANH R59, R147 ;  /* 0x00000093003b7308 */ /* 0x000fe20000002400 */
[C---:B------:R-:W-:Y:S02]  /*54c0*/  ISETP.GE.AND P1, PT, R4.reuse, R204, PT ;  /* 0x000000cc0400720c */ /* 0x040fe40003f26270 */
[C---:B------:R-:W-:Y:S02]  /*54d0*/  ISETP.LT.OR P6, PT, R4.reuse, R199, P6 ;  /* 0x000000c70400720c */ /* 0x040fe400037c1670 */
[----:B------:R-:W-:-:S02]  /*54e0*/  ISETP.LT.OR P5, PT, R4, R198, P5 ;  /* 0x000000c60400720c */ /* 0x000fc40002fa1670 */
[C---:B------:R-:W-:Y:S01]  /*54f0*/  ISETP.LT.OR P3, PT, R4.reuse, R197, P3 ;  /* 0x000000c50400720c */ /* 0x040fe20001f61670 */
[----:B------:R-:W-:Y:S01]  /*5500*/  MUFU.TANH R67, R75 ;  /* 0x0000004b00437308 */ /* 0x000fe20000002400 */
[----:B------:R-:W-:Y:S02]  /*5510*/  ISETP.LT.OR P1, PT, R4, R196, P1 ;  /* 0x000000c40400720c */ /* 0x000fe40000f21670 */
[----:B------:R-:W-:Y:S02]  /*5520*/  IABS R4, R5 ;  /* 0x0000000500047213 */ /* 0x000fe40000000000 */
[----:B------:R-:W-:Y:S02]  /*5530*/  IABS R5, R9 ;  /* 0x0000000900057213 */ /* 0x000fe40000000000 */
[----:B------:R-:W-:Y:S01]  /*5540*/  IABS R3, R3 ;  /* 0x0000000300037213 */ /* 0x000fe20000000000 */
[----:B------:R-:W-:Y:S01]  /*5550*/  IMAD.MOV.U32 R7, RZ, RZ, R4 ;  /* 0x000000ffff077224 */ /* 0x000fe200078e0004 */
[----:B------:R-:W-:Y:S01]  /*5560*/  IABS R9, R10 ;  /* 0x0000000a00097213 */ /* 0x000fe20000000000 */
[----:B------:R-:W-:Y:S01]  /*5570*/  IMAD.MOV.U32 R4, RZ, RZ, R5 ;  /* 0x000000ffff047224 */ /* 0x000fe200078e0005 */
[----:B------:R-:W-:Y:S01]  /*5580*/  IABS R6, R6 ;  /* 0x0000000600067213 */ /* 0x000fe20000000000 */
[----:B------:R-:W5:Y:S01]  /*5590*/  MUFU.TANH R69, R144 ;  /* 0x0000009000457308 */ /* 0x000f620000002400 */
[----:B------:R-:W-:Y:S01]  /*55a0*/  I2FP.F32.S32 R8, R3 ;  /* 0x0000000300087245 */ /* 0x000fe20000201400 */
[----:B------:R-:W-:Y:S01]  /*55b0*/  IMAD.MOV.U32 R3, RZ, RZ, R9 ;  /* 0x000000ffff037224 */ /* 0x000fe200078e0009 */
[----:B------:R-:W-:Y:S01]  /*55c0*/  FSEL R92, R49, -INF , !P6 ;  /* 0xff800000315c7808 */ /* 0x000fe20007000000 */
[----:B------:R-:W-:Y:S01]  /*55d0*/  IMAD.MOV.U32 R5, RZ, RZ, R6 ;  /* 0x000000ffff057224 */ /* 0x000fe200078e0006 */
[----:B------:R-:W-:Y:S01]  /*55e0*/  I2FP.F32.S32 R6, R7 ;  /* 0x0000000700067245 */ /* 0x000fe20000201400 */
[----:B------:R-:W-:Y:S01]  /*55f0*/  FFMA.FTZ R8, R8, -UR31, R162 ;  /* 0x8000001f08087c23 */ /* 0x000fe200080100a2 */
[----:B------:R-:W-:Y:S01]  /*5600*/  I2FP.F32.S32 R7, R4 ;  /* 0x0000000400077245 */ /* 0x000fe20000201400 */
[----:B------:R-:W5:Y:S01]  /*5610*/  MUFU.TANH R70, R140 ;  /* 0x0000008c00467308 */ /* 0x000f620000002400 */
[----:B------:R-:W-:-:S02]  /*5620*/  I2FP.F32.S32 R4, R3 ;  /* 0x0000000300047245 */ /* 0x000fc40000201400 */
[----:B------:R-:W-:Y:S01]  /*5630*/  I2FP.F32.S32 R3, R5 ;  /* 0x0000000500037245 */ /* 0x000fe20000201400 */
[----:B------:R-:W-:Y:S01]  /*5640*/  FFMA.FTZ R5, R6, -UR31, R159 ;  /* 0x8000001f06057c23 */ /* 0x000fe2000801009f */
[----:B------:R-:W-:Y:S01]  /*5650*/  FFMA.FTZ R11, R7, -UR31, R124 ;  /* 0x8000001f070b7c23 */ /* 0x000fe2000801007c */
[----:B------:R-:W-:Y:S01]  /*5660*/  FFMA.FTZ R10, R4, -UR31, R161 ;  /* 0x8000001f040a7c23 */ /* 0x000fe200080100a1 */
[C-C-:B------:R-:W-:Y:S02]  /*5670*/  IMAD.IADD R4, R202.reuse, 0x1, -R14.reuse ;  /* 0x00000001ca047824 */ /* 0x140fe400078e0a0e */
[----:B------:R-:W-:Y:S01]  /*5680*/  FFMA.FTZ R9, R3, -UR31, R139 ;  /* 0x8000001f03097c23 */ /* 0x000fe2000801008b */
[--C-:B------:R-:W-:Y:S01]  /*5690*/  IMAD.IADD R3, R201, 0x1, -R14.reuse ;  /* 0x00000001c9037824 */ /* 0x100fe200078e0a0e */
[----:B------:R-:W-:Y:S01]  /*56a0*/  FSEL R155, R5, -INF , !P2 ;  /* 0xff800000059b7808 */ /* 0x000fe20005000000 */
[----:B------:R-:W-:Y:S01]  /*56b0*/  IMAD.IADD R5, R203, 0x1, -R14 ;  /* 0x00000001cb057824 */ /* 0x000fe200078e0a0e */
[----:B------:R-:W-:Y:S01]  /*56c0*/  IABS R6, R4 ;  /* 0x0000000400067213 */ /* 0x000fe20000000000 */
[----:B------:R-:W-:Y:S01]  /*56d0*/  IMAD.IADD R7, R202, 0x1, -R15 ;  /* 0x00000001ca077824 */ /* 0x000fe200078e0a0f */
[----:B------:R-:W-:Y:S01]  /*56e0*/  IABS R4, R3 ;  /* 0x0000000300047213 */ /* 0x000fe20000000000 */
[----:B------:R-:W5:Y:S01]  /*56f0*/  MUFU.TANH R46, R142 ;  /* 0x0000008e002e7308 */ /* 0x000f620000002400 */
[----:B------:R-:W-:-:S02]  /*5700*/  IABS R3, R5 ;  /* 0x0000000500037213 */ /* 0x000fc40000000000 */
[----:B------:R-:W-:Y:S01]  /*5710*/  IABS R5, R7 ;  /* 0x0000000700057213 */ /* 0x000fe20000000000 */
[----:B------:R-:W-:Y:S01]  /*5720*/  IMAD.MOV.U32 R7, RZ, RZ, R6 ;  /* 0x000000ffff077224 */ /* 0x000fe200078e0006 */
[C---:B------:R-:W-:Y:S01]  /*5730*/  ISETP.GE.AND P2, PT, R14.reuse, R205, PT ;  /* 0x000000cd0e00720c */ /* 0x040fe20003f46270 */
[----:B------:R-:W-:Y:S01]  /*5740*/  IMAD.MOV.U32 R6, RZ, RZ, R4 ;  /* 0x000000ffff067224 */ /* 0x000fe200078e0004 */
[----:B------:R-:W-:Y:S01]  /*5750*/  ISETP.GE.AND P6, PT, R14, R204, PT ;  /* 0x000000cc0e00720c */ /* 0x000fe20003fc6270 */
[----:B------:R-:W-:Y:S01]  /*5760*/  IMAD.MOV.U32 R4, RZ, RZ, R5 ;  /* 0x000000ffff047224 */ /* 0x000fe200078e0005 */
[----:B------:R-:W-:Y:S01]  /*5770*/  I2FP.F32.S32 R7, R7 ;  /* 0x0000000700077245 */ /* 0x000fe20000201400 */
[----:B------:R-:W5:Y:S01]  /*5780*/  MUFU.TANH R44, R110 ;  /* 0x0000006e002c7308 */ /* 0x000f620000002400 */
[----:B------:R-:W-:Y:S02]  /*5790*/  I2FP.F32.S32 R6, R6 ;  /* 0x0000000600067245 */ /* 0x000fe40000201400 */
[----:B------:R-:W-:-:S02]  /*57a0*/  I2FP.F32.S32 R5, R3 ;  /* 0x0000000300057245 */ /* 0x000fc40000201400 */
[----:B------:R-:W-:Y:S01]  /*57b0*/  I2FP.F32.S32 R3, R4 ;  /* 0x0000000400037245 */ /* 0x000fe20000201400 */
[----:B------:R-:W-:Y:S01]  /*57c0*/  FFMA.FTZ R6, R6, -UR31, R126 ;  /* 0x8000001f06067c23 */ /* 0x000fe2000801007e */
[----:B------:R-:W-:Y:S01]  /*57d0*/  ISETP.LT.OR P2, PT, R14, R197, P2 ;  /* 0x000000c50e00720c */ /* 0x000fe20001741670 */
[----:B------:R-:W-:Y:S01]  /*57e0*/  FFMA.FTZ R5, R5, -UR31, R113 ;  /* 0x8000001f05057c23 */ /* 0x000fe20008010071 */
[----:B------:R-:W-:Y:S01]  /*57f0*/  FSEL R148, R8, -INF , !P4 ;  /* 0xff80000008947808 */ /* 0x000fe20006000000 */
[----:B------:R-:W-:Y:S01]  /*5800*/  FFMA.FTZ R8, R7, -UR31, R132 ;  /* 0x8000001f07087c23 */ /* 0x000fe20008010084 */
[----:B------:R-:W-:Y:S01]  /*5810*/  IMAD.IADD R4, R203, 0x1, -R15 ;  /* 0x00000001cb047824 */ /* 0x000fe200078e0a0f */
[----:B------:R-:W-:Y:S01]  /*5820*/  ISETP.LT.OR P6, PT, R14, R196, P6 ;  /* 0x000000c40e00720c */ /* 0x000fe200037c1670 */
[----:B------:R-:W-:Y:S01]  /*5830*/  FFMA.FTZ R12, R3, -UR31, R111 ;  /* 0x8000001f030c7c23 */ /* 0x000fe2000801006f */
[----:B------:R-:W-:Y:S01]  /*5840*/  FSEL R151, R9, -INF , !P1 ;  /* 0xff80000009977808 */ /* 0x000fe20004800000 */
[----:B------:R-:W-:Y:S01]  /*5850*/  IMAD.IADD R7, R202, 0x1, -R17 ;  /* 0x00000001ca077824 */ /* 0x000fe200078e0a11 */
[----:B------:R-:W-:Y:S01]  /*5860*/  ISETP.GE.AND P4, PT, R14, R206, PT ;  /* 0x000000ce0e00720c */ /* 0x000fe20003f86270 */
[C---:B------:R-:W-:Y:S01]  /*5870*/  IMAD.IADD R3, R201.reuse, 0x1, -R15 ;  /* 0x00000001c9037824 */ /* 0x040fe200078e0a0f */
[----:B------:R-:W-:Y:S01]  /*5880*/  FSEL R138, R6, -INF , !P2 ;  /* 0xff800000068a7808 */ /* 0x000fe20005000000 */
[--C-:B------:R-:W-:Y:S01]  /*5890*/  IMAD.IADD R9, R201, 0x1, -R17.reuse ;  /* 0x00000001c9097824 */ /* 0x100fe200078e0a11 */
[----:B------:R-:W-:Y:S01]  /*58a0*/  FSEL R150, R5, -INF , !P6 ;  /* 0xff80000005967808 */ /* 0x000fe20007000000 */
[----:B------:R-:W-:Y:S01]  /*58b0*/  IMAD.IADD R6, R203, 0x1, -R17 ;  /* 0x00000001cb067824 */ /* 0x000fe200078e0a11 */
[----:B------:R-:W-:Y:S01]  /*58c0*/  IABS R4, R4 ;  /* 0x0000000400047213 */ /* 0x000fe20000000000 */
[----:B------:R-:W5:Y:S01]  /*58d0*/  MUFU.TANH R43, R112 ;  /* 0x00000070002b7308 */ /* 0x000f620000002400 */
[----:B------:R-:W-:-:S02]  /*58e0*/  ISETP.LT.OR P4, PT, R14, R198, P4 ;  /* 0x000000c60e00720c */ /* 0x000fc40002781670 */
[----:B------:R-:W-:Y:S01]  /*58f0*/  IABS R5, R7 ;  /* 0x0000000700057213 */ /* 0x000fe20000000000 */
[----:B------:R-:W-:Y:S01]  /*5900*/  IMAD.MOV.U32 R7, RZ, RZ, R4 ;  /* 0x000000ffff077224 */ /* 0x000fe200078e0004 */
[----:B------:R-:W-:Y:S02]  /*5910*/  FSEL R122, R13, -INF , !P0 ;  /* 0xff8000000d7a7808 */ /* 0x000fe40004000000 */
[----:B------:R-:W-:Y:S01]  /*5920*/  IABS R3, R3 ;  /* 0x0000000300037213 */ /* 0x000fe20000000000 */
[----:B------:R-:W-:Y:S01]  /*5930*/  IMAD.MOV.U32 R4, RZ, RZ, R5 ;  /* 0x000000ffff047224 */ /* 0x000fe200078e0005 */
[----:B------:R-:W-:Y:S01]  /*5940*/  IABS R9, R9 ;  /* 0x0000000900097213 */ /* 0x000fe20000000000 */
[----:B------:R-:W5:Y:S01]  /*5950*/  MUFU.TANH R74, R74 ;  /* 0x0000004a004a7308 */ /* 0x000f620000002400 */
[----:B------:R-:W-:Y:S02]  /*5960*/  ISETP.GE.AND P0, PT, R14, R207, PT ;  /* 0x000000cf0e00720c */ /* 0x000fe40003f06270 */
[----:B------:R-:W-:-:S02]  /*5970*/  IABS R6, R6 ;  /* 0x0000000600067213 */ /* 0x000fc40000000000 */
[----:B--2---:R-:W-:Y:S02]  /*5980*/  FSEL R115, R8, -INF , !P4 ;  /* 0xff80000008737808 */ /* 0x004fe40006000000 */
[----:B------:R-:W-:Y:S01]  /*5990*/  I2FP.F32.S32 R8, R3 ;  /* 0x0000000300087245 */ /* 0x000fe20000201400 */
[----:B------:R-:W-:Y:S01]  /*59a0*/  IMAD.MOV.U32 R3, RZ, RZ, R9 ;  /* 0x000000ffff037224 */ /* 0x000fe200078e0009 */
[----:B------:R-:W-:Y:S01]  /*59b0*/  ISETP.LT.OR P0, PT, R14, R199, P0 ;  /* 0x000000c70e00720c */ /* 0x000fe20000701670 */
[----:B------:R-:W-:Y:S01]  /*59c0*/  IMAD.MOV.U32 R5, RZ, RZ, R6 ;  /* 0x000000ffff057224 */ /* 0x000fe200078e0006 */
[----:B------:R-:W-:Y:S01]  /*59d0*/  I2FP.F32.S32 R6, R7 ;  /* 0x0000000700067245 */ /* 0x000fe20000201400 */
[----:B------:R-:W-:Y:S01]  /*59e0*/  FFMA.FTZ R8, R8, -UR31, R119 ;  /* 0x8000001f08087c23 */ /* 0x000fe20008010077 */
[----:B------:R-:W-:Y:S01]  /*59f0*/  FSEL R83, R66, -INF , !P0 ;  /* 0xff80000042537808 */ /* 0x000fe20004000000 */
[----:B------:R-:W-:Y:S01]  /*5a00*/  MUFU.TANH R14, R143 ;  /* 0x0000008f000e7308 */ /* 0x000fe20000002400 */
[----:B------:R-:W-:-:S02]  /*5a10*/  I2FP.F32.S32 R7, R4 ;  /* 0x0000000400077245 */ /* 0x000fc40000201400 */
[C---:B------:R-:W-:Y:S02]  /*5a20*/  ISETP.GE.AND P0, PT, R15.reuse, R204, PT ;  /* 0x000000cc0f00720c */ /* 0x040fe40003f06270 */
[----:B------:R-:W-:Y:S02]  /*5a30*/  I2FP.F32.S32 R4, R3 ;  /* 0x0000000300047245 */ /* 0x000fe40000201400 */
[----:B------:R-:W-:Y:S01]  /*5a40*/  I2FP.F32.S32 R3, R5 ;  /* 0x0000000500037245 */ /* 0x000fe20000201400 */
[----:B------:R-:W-:Y:S01]  /*5a50*/  FFMA.FTZ R5, R6, -UR31, R118 ;  /* 0x8000001f06057c23 */ /* 0x000fe20008010076 */
[----:B------:R-:W-:Y:S01]  /*5a60*/  FSEL R139, R10, -INF , !P3 ;  /* 0xff8000000a8b7808 */ /* 0x000fe20005800000 */
[----:B------:R-:W-:Y:S01]  /*5a70*/  FFMA.FTZ R10, R4, -UR31, R96 ;  /* 0x8000001f040a7c23 */ /* 0x000fe20008010060 */
[----:B------:R-:W-:Y:S01]  /*5a80*/  ISETP.LT.OR P0, PT, R15, R196, P0 ;  /* 0x000000c40f00720c */ /* 0x000fe20000701670 */
[----:B------:R-:W-:Y:S01]  /*5a90*/  FFMA.FTZ R9, R3, -UR31, R77 ;  /* 0x8000001f03097c23 */ /* 0x000fe2000801004d */
[C-C-:B------:R-:W-:Y:S01]  /*5aa0*/  IMAD.IADD R4, R202.reuse, 0x1, -R16.reuse ;  /* 0x00000001ca047824 */ /* 0x140fe200078e0a10 */
[----:B------:R-:W-:Y:S01]  /*5ab0*/  FSEL R117, R11, -INF , !P5 ;  /* 0xff8000000b757808 */ /* 0x000fe20006800000 */
[----:B------:R-:W-:Y:S01]  /*5ac0*/  IMAD.IADD R3, R201, 0x1, -R16 ;  /* 0x00000001c9037824 */ /* 0x000fe200078e0a10 */
[----:B-1----:R-:W-:Y:S01]  /*5ad0*/  FSEL R146, R5, -INF , !P0 ;  /* 0xff80000005927808 */ /* 0x002fe20004000000 */
[----:B------:R-:W-:Y:S01]  /*5ae0*/  FFMA.FTZ R11, R7, -UR31, R72 ;  /* 0x8000001f070b7c23 */ /* 0x000fe20008010048 */
[----:B------:R-:W-:Y:S01]  /*5af0*/  IMAD.IADD R5, R203, 0x1, -R16 ;  /* 0x00000001cb057824 */ /* 0x000fe200078e0a10 */
[----:B------:R-:W-:Y:S01]  /*5b00*/  IABS R6, R4 ;  /* 0x0000000400067213 */ /* 0x000fe20000000000 */
[----:B------:R-:W-:Y:S01]  /*5b10*/  IMAD.IADD R7, R202, 0x1, -R18 ;  /* 0x00000001ca077824 */ /* 0x000fe200078e0a12 */
[----:B------:R-:W-:Y:S01]  /*5b20*/  IABS R4, R3 ;  /* 0x0000000300047213 */ /* 0x000fe20000000000 */
[----:B------:R1:W-:Y:S01]  /*5b30*/  MUFU.TANH R66, R120 ;  /* 0x0000007800427308 */ /* 0x0003e20000002400 */
[----:B------:R-:W-:-:S02]  /*5b40*/  ISETP.GE.AND P5, PT, R15, R207, PT ;  /* 0x000000cf0f00720c */ /* 0x000fc40003fa6270 */
[----:B------:R-:W-:Y:S02]  /*5b50*/  IABS R3, R5 ;  /* 0x0000000500037213 */ /* 0x000fe40000000000 */
[----:B------:R-:W-:Y:S01]  /*5b60*/  IABS R5, R7 ;  /* 0x0000000700057213 */ /* 0x000fe20000000000 */
[----:B------:R-:W-:Y:S01]  /*5b70*/  IMAD.MOV.U32 R7, RZ, RZ, R6 ;  /* 0x000000ffff077224 */ /* 0x000fe200078e0006 */
[----:B------:R-:W-:Y:S01]  /*5b80*/  ISETP.LT.OR P5, PT, R15, R199, P5 ;  /* 0x000000c70f00720c */ /* 0x000fe20002fa1670 */
[----:B------:R-:W-:Y:S01]  /*5b90*/  IMAD.MOV.U32 R6, RZ, RZ, R4 ;  /* 0x000000ffff067224 */ /* 0x000fe200078e0004 */
[----:B------:R-:W-:Y:S01]  /*5ba0*/  ISETP.GE.AND P4, PT, R17, R207, PT ;  /* 0x000000cf1100720c */ /* 0x000fe20003f86270 */
[----:B------:R-:W-:Y:S01]  /*5bb0*/  IMAD.MOV.U32 R4, RZ, RZ, R5 ;  /* 0x000000ffff047224 */ /* 0x000fe200078e0005 */
[C---:B------:R-:W-:Y:S01]  /*5bc0*/  ISETP.GE.AND P1, PT, R15.reuse, R205, PT ;  /* 0x000000cd0f00720c */ /* 0x040fe20003f26270 */
[----:B------:R-:W2:Y:S01]  /*5bd0*/  MUFU.TANH R56, R128 ;  /* 0x0000008000387308 */ /* 0x000ea20000002400 */
[----:B------:R-:W-:-:S02]  /*5be0*/  ISETP.GE.AND P3, PT, R15, R206, PT ;  /* 0x000000ce0f00720c */ /* 0x000fc40003f66270 */
[----:B------:R-:W-:Y:S02]  /*5bf0*/  FSEL R82, R50, -INF , !P5 ;  /* 0xff80000032527808 */ /* 0x000fe40006800000 */
[C---:B------:R-:W-:Y:S02]  /*5c00*/  ISETP.LT.OR P4, PT, R17.reuse, R199, P4 ;  /* 0x000000c71100720c */ /* 0x040fe40002781670 */
[----:B------:R-:W-:Y:S01]  /*5c10*/  I2FP.F32.S32 R6, R6 ;  /* 0x0000000600067245 */ /* 0x000fe20000201400 */
[----:B------:R-:W2:Y:S01]  /*5c20*/  MUFU.TANH R13, R130 ;  /* 0x00000082000d7308 */ /* 0x000ea20000002400 */
[----:B------:R-:W-:Y:S02]  /*5c30*/  ISETP.GE.AND P5, PT, R17, R204, PT ;  /* 0x000000cc1100720c */ /* 0x000fe40003fa6270 */
[----:B------:R-:W-:Y:S01]  /*5c40*/  ISETP.GE.AND P0, PT, R16, R205, PT ;  /* 0x000000cd1000720c */ /* 0x000fe20003f06270 */
[----:B------:R-:W-:Y:S01]  /*5c50*/  FFMA.FTZ R6, R6, -UR31, R98 ;  /* 0x8000001f06067c23 */ /* 0x000fe20008010062 */
[----:B------:R-:W-:-:S02]  /*5c60*/  ISETP.LT.OR P1, PT, R15, R197, P1 ;  /* 0x000000c50f00720c */ /* 0x000fc40000f21670 */
[----:B------:R-:W-:Y:S01]  /*5c70*/  I2FP.F32.S32 R7, R7 ;  /* 0x0000000700077245 */ /* 0x000fe20000201400 */
[----:B------:R-:W2:Y:S01]  /*5c80*/  MUFU.TANH R57, R129 ;  /* 0x0000008100397308 */ /* 0x000ea20000002400 */
[----:B------:R-:W-:Y:S02]  /*5c90*/  I2FP.F32.S32 R5, R3 ;  /* 0x0000000300057245 */ /* 0x000fe40000201400 */
[----:B------:R-:W-:Y:S02]  /*5ca0*/  ISETP.LT.OR P3, PT, R15, R198, P3 ;  /* 0x000000c60f00720c */ /* 0x000fe40001f61670 */
[----:B------:R-:W-:Y:S01]  /*5cb0*/  FSEL R77, R52, -INF , !P4 ;  /* 0xff800000344d7808 */ /* 0x000fe20006000000 */
[----:B------:R-:W-:Y:S01]  /*5cc0*/  FFMA.FTZ R5, R5, -UR31, R80 ;  /* 0x8000001f05057c23 */ /* 0x000fe20008010050 */
[----:B------:R-:W-:Y:S01]  /*5cd0*/  I2FP.F32.S32 R3, R4 ;  /* 0x0000000400037245 */ /* 0x000fe20000201400 */
[----:B------:R-:W-:Y:S01]  /*5ce0*/  IMAD.IADD R4, R203, 0x1, -R18 ;  /* 0x00000001cb047824 */ /* 0x000fe200078e0a12 */
[----:B------:R-:W-:Y:S01]  /*5cf0*/  ISETP.LT.OR P5, PT, R17, R196, P5 ;  /* 0x000000c41100720c */ /* 0x000fe20002fa1670 */
[----:B------:R-:W2:Y:S01]  /*5d00*/  MUFU.TANH R61, R133 ;  /* 0x00000085003d7308 */ /* 0x000ea20000002400 */
[----:B------:R-:W-:-:S02]  /*5d10*/  ISETP.GE.AND P4, PT, R16, R204, PT ;  /* 0x000000cc1000720c */ /* 0x000fc40003f86270 */
[----:B------:R-:W-:Y:S02]  /*5d20*/  ISETP.LT.OR P0, PT, R16, R197, P0 ;  /* 0x000000c51000720c */ /* 0x000fe40000701670 */
[----:B------:R-:W-:Y:S01]  /*5d30*/  FSEL R136, R8, -INF , !P1 ;  /* 0xff80000008887808 */ /* 0x000fe20004800000 */
[----:B---3--:R-:W-:Y:S01]  /*5d40*/  FFMA.FTZ R8, R7, -UR31, R76 ;  /* 0x8000001f07087c23 */ /* 0x008fe2000801004c */
[----:B------:R-:W-:Y:S01]  /*5d50*/  FSEL R102, R12, -INF , !P3 ;  /* 0xff8000000c667808 */ /* 0x000fe20005800000 */
[----:B------:R-:W-:Y:S01]  /*5d60*/  FFMA.FTZ R12, R3, -UR31, R73 ;  /* 0x8000001f030c7c23 */ /* 0x000fe20008010049 */
[----:B------:R-:W-:Y:S01]  /*5d70*/  ISETP.LT.OR P4, PT, R16, R196, P4 ;  /* 0x000000c41000720c */ /* 0x000fe20002781670 */
[--C-:B------:R-:W-:Y:S01]  /*5d80*/  IMAD.IADD R7, R202, 0x1, -R19.reuse ;  /* 0x00000001ca077824 */ /* 0x100fe200078e0a13 */
[----:B------:R-:W-:Y:S01]  /*5d90*/  FSEL R137, R9, -INF , !P5 ;  /* 0xff80000009897808 */ /* 0x000fe20006800000 */
[C---:B------:R-:W-:Y:S01]  /*5da0*/  IMAD.IADD R3, R201.reuse, 0x1, -R18 ;  /* 0x00000001c9037824 */ /* 0x040fe200078e0a12 */
[----:B------:R-:W-:Y:S01]  /*5db0*/  ISETP.GE.AND P1, PT, R16, R206, PT ;  /* 0x000000ce1000720c */ /* 0x000fe20003f26270 */
[--C-:B------:R-:W-:Y:S01]  /*5dc0*/  IMAD.IADD R9, R201, 0x1, -R19.reuse ;  /* 0x00000001c9097824 */ /* 0x100fe200078e0a13 */
[----:B----4-:R-:W-:Y:S01]  /*5dd0*/  FSEL R131, R6, -INF , !P0 ;  /* 0xff80000006837808 */ /* 0x010fe20004000000 */
[----:B------:R-:W-:Y:S01]  /*5de0*/  IMAD.IADD R6, R203, 0x1, -R19 ;  /* 0x00000001cb067824 */ /* 0x000fe200078e0a13 */
[----:B-----5:R-:W-:Y:S01]  /*5df0*/  FSEL R145, R5, -INF , !P4 ;  /* 0xff80000005917808 */ /* 0x020fe20006000000 */
[----:B------:R-:W3:Y:S01]  /*5e00*/  MUFU.TANH R55, R134 ;  /* 0x0000008600377308 */ /* 0x000ee20000002400 */
[----:B------:R-:W-:-:S02]  /*5e10*/  IABS R4, R4 ;  /* 0x0000000400047213 */ /* 0x000fc40000000000 */
[C---:B------:R-:W-:Y:S02]  /*5e20*/  ISETP.LT.OR P1, PT, R16.reuse, R198, P1 ;  /* 0x000000c61000720c */ /* 0x040fe40000f21670 */
[----:B------:R-:W-:Y:S01]  /*5e30*/  IABS R5, R7 ;  /* 0x0000000700057213 */ /* 0x000fe20000000000 */
[----:B------:R-:W-:Y:S01]  /*5e40*/  IMAD.MOV.U32 R7, RZ, RZ, R4 ;  /* 0x000000ffff077224 */ /* 0x000fe200078e0004 */
[----:B------:R-:W-:Y:S01]  /*5e50*/  IABS R3, R3 ;  /* 0x0000000300037213 */ /* 0x000fe20000000000 */
[----:B------:R-:W4:Y:S01]  /*5e60*/  MUFU.TANH R62, R121 ;  /* 0x00000079003e7308 */ /* 0x000f220000002400 */
[----:B------:R-:W-:Y:S01]  /*5e70*/  IABS R9, R9 ;  /* 0x0000000900097213 */ /* 0x000fe20000000000 */
[----:B------:R-:W-:Y:S01]  /*5e80*/  IMAD.MOV.U32 R4, RZ, RZ, R5 ;  /* 0x000000ffff047224 */ /* 0x000fe200078e0005 */
[----:B------:R-:W-:Y:S02]  /*5e90*/  ISETP.GE.AND P3, PT, R16, R207, PT ;  /* 0x000000cf1000720c */ /* 0x000fe40003f66270 */
[----:B------:R-:W-:-:S02]  /*5ea0*/  IABS R6, R6 ;  /* 0x0000000600067213 */ /* 0x000fc40000000000 */
[----:B------:R-:W-:Y:S01]  /*5eb0*/  FSEL R94, R8, -INF , !P1 ;  /* 0xff800000085e7808 */ /* 0x000fe20004800000 */
[----:B------:R-:W5:Y:S01]  /*5ec0*/  MUFU.TANH R49, R123 ;  /* 0x0000007b00317308 */ /* 0x000f620000002400 */
[----:B------:R-:W-:Y:S01]  /*5ed0*/  I2FP.F32.S32 R8, R3 ;  /* 0x0000000300087245 */ /* 0x000fe20000201400 */
[----:B------:R-:W-:Y:S01]  /*5ee0*/  IMAD.MOV.U32 R3, RZ, RZ, R9 ;  /* 0x000000ffff037224 */ /* 0x000fe200078e0009 */
[----:B------:R-:W-:Y:S01]  /*5ef0*/  ISETP.LT.OR P3, PT, R16, R199, P3 ;  /* 0x000000c71000720c */ /* 0x000fe20001f61670 */
[----:B------:R-:W-:Y:S01]  /*5f00*/  IMAD.MOV.U32 R5, RZ, RZ, R6 ;  /* 0x000000ffff057224 */ /* 0x000fe200078e0006 */
[----:B------:R-:W-:Y:S01]  /*5f10*/  ISETP.GE.AND P6, PT, R17, R205, PT ;  /* 0x000000cd1100720c */ /* 0x000fe20003fc6270 */
[----:B------:R-:W-:Y:S01]  /*5f20*/  FFMA.FTZ R8, R8, -UR31, R69 ;  /* 0x8000001f08087c23 */ /* 0x000fe20008010045 */
[----:B------:R-:W-:Y:S01]  /*5f30*/  I2FP.F32.S32 R6, R7 ;  /* 0x0000000700067245 */ /* 0x000fe20000201400 */
[----:B------:R-:W5:Y:S01]  /*5f40*/  MUFU.TANH R42, R163 ;  /* 0x000000a3002a7308 */ /* 0x000f620000002400 */
[----:B------:R-:W-:-:S02]  /*5f50*/  FSEL R73, R53, -INF , !P3 ;  /* 0xff80000035497808 */ /* 0x000fc40005800000 */
[----:B------:R-:W-:Y:S02]  /*5f60*/  I2FP.F32.S32 R7, R4 ;  /* 0x0000000400077245 */ /* 0x000fe40000201400 */
[C---:B------:R-:W-:Y:S02]  /*5f70*/  ISETP.GE.AND P2, PT, R17.reuse, R206, PT ;  /* 0x000000ce1100720c */ /* 0x040fe40003f46270 */
[C---:B------:R-:W-:Y:S01]  /*5f80*/  ISETP.LT.OR P6, PT, R17.reuse, R197, P6 ;  /* 0x000000c51100720c */ /* 0x040fe200037c1670 */
[----:B------:R-:W-:Y:S01]  /*5f90*/  MUFU.TANH R54, R164 ;  /* 0x000000a400367308 */ /* 0x000fe20000002400 */
[----:B------:R-:W-:Y:S02]  /*5fa0*/  ISETP.GE.AND P3, PT, R18, R204, PT ;  /* 0x000000cc1200720c */ /* 0x000fe40003f66270 */
[----:B------:R-:W-:Y:S02]  /*5fb0*/  I2FP.F32.S32 R4, R3 ;  /* 0x0000000300047245 */ /* 0x000fe40000201400 */
[----:B------:R-:W-:Y:S01]  /*5fc0*/  I2FP.F32.S32 R3, R5 ;  /* 0x0000000500037245 */ /* 0x000fe20000201400 */
[----:B------:R-:W-:Y:S01]  /*5fd0*/  FFMA.FTZ R5, R6, -UR31, R68 ;  /* 0x8000001f06057c23 */ /* 0x000fe20008010044 */
[----:B------:R-:W-:Y:S01]  /*5fe0*/  ISETP.LT.OR P2, PT, R17, R198, P2 ;  /* 0x000000c61100720c */ /* 0x000fe20001741670 */
[----:B------:R-:W-:Y:S01]  /*5ff0*/  MUFU.TANH R48, R165 ;  /* 0x000000a500307308 */ /* 0x000fe20000002400 */
[----:B------:R-:W-:Y:S01]  /*6000*/  FSEL R132, R10, -INF , !P6 ;  /* 0xff8000000a847808 */ /* 0x000fe20007000000 */
[----:B------:R-:W-:Y:S01]  /*6010*/  FFMA.FTZ R10, R4, -UR31, R63 ;  /* 0x8000001f040a7c23 */ /* 0x000fe2000801003f */
[----:B------:R-:W-:Y:S01]  /*6020*/  ISETP.LT.OR P3, PT, R18, R196, P3 ;  /* 0x000000c41200720c */ /* 0x000fe20001f61670 */
[----:B------:R-:W-:Y:S01]  /*6030*/  FFMA.FTZ R9, R3, -UR31, R59 ;  /* 0x8000001f03097c23 */ /* 0x000fe2000801003b */
[C-C-:B------:R-:W-:Y:S01]  /*6040*/  IMAD.IADD R4, R202.reuse, 0x1, -R20.reuse ;  /* 0x00000001ca047824 */ /* 0x140fe200078e0a14 */
[----:B------:R-:W-:Y:S01]  /*6050*/  FSEL R95, R11, -INF , !P2 ;  /* 0xff8000000b5f7808 */ /* 0x000fe20005000000 */
[--C-:B------:R-:W-:Y:S01]  /*6060*/  IMAD.IADD R3, R201, 0x1, -R20.reuse ;  /* 0x00000001c9037824 */ /* 0x100fe200078e0a14 */
[----:B------:R-:W-:Y:S01]  /*6070*/  FSEL R147, R5, -INF , !P3 ;  /* 0xff80000005937808 */ /* 0x000fe20005800000 */
[----:B------:R-:W-:Y:S01]  /*6080*/  FFMA.FTZ R11, R7, -UR31, R67 ;  /* 0x8000001f070b7c23 */ /* 0x000fe20008010043 */
[----:B------:R-:W-:Y:S01]  /*6090*/  IMAD.IADD R5, R203, 0x1, -R20 ;  /* 0x00000001cb057824 */ /* 0x000fe200078e0a14 */
[----:B------:R-:W-:Y:S01]  /*60a0*/  IABS R6, R4 ;  /* 0x0000000400067213 */ /* 0x000fe20000000000 */
[----:B------:R-:W-:Y:S01]  /*60b0*/  IMAD.IADD R7, R202, 0x1, -R22 ;  /* 0x00000001ca077824 */ /* 0x000fe200078e0a16 */
[----:B------:R-:W-:Y:S01]  /*60c0*/  IABS R4, R3 ;  /* 0x0000000300047213 */ /* 0x000fe20000000000 */
[----:B------:R-:W-:Y:S01]  /*60d0*/  MUFU.TANH R17, R167 ;  /* 0x000000a700117308 */ /* 0x000fe20000002400 */
[----:B------:R-:W-:-:S02]  /*60e0*/  ISETP.GE.AND P2, PT, R18, R207, PT ;  /* 0x000000cf1200720c */ /* 0x000fc40003f46270 */
[----:B------:R-:W-:Y:S02]  /*60f0*/  IABS R3, R5 ;  /* 0x0000000500037213 */ /* 0x000fe40000000000 */
[----:B------:R-:W-:Y:S01]  /*6100*/  IABS R5, R7 ;  /* 0x0000000700057213 */ /* 0x000fe20000000000 */
[----:B------:R-:W-:Y:S01]  /*6110*/  IMAD.MOV.U32 R7, RZ, RZ, R6 ;  /* 0x000000ffff077224 */ /* 0x000fe200078e0006 */
[C---:B------:R-:W-:Y:S01]  /*6120*/  ISETP.LT.OR P2, PT, R18.reuse, R199, P2 ;  /* 0x000000c71200720c */ /* 0x040fe20001741670 */
[----:B------:R-:W-:Y:S01]  /*6130*/  IMAD.MOV.U32 R6, RZ, RZ, R4 ;  /* 0x000000ffff067224 */ /* 0x000fe200078e0004 */
[----:B------:R-:W-:Y:S01]  /*6140*/  ISETP.GE.AND P1, PT, R19, R207, PT ;  /* 0x000000cf1300720c */ /* 0x000fe20003f26270 */
[----:B------:R-:W-:Y:S01]  /*6150*/  IMAD.MOV.U32 R4, RZ, RZ, R5 ;  /* 0x000000ffff047224 */ /* 0x000fe200078e0005 */
[C---:B------:R-:W-:Y:S01]  /*6160*/  ISETP.GE.AND P5, PT, R18.reuse, R205, PT ;  /* 0x000000cd1200720c */ /* 0x040fe20003fa6270 */
[----:B------:R-:W-:Y:S01]  /*6170*/  MUFU.TANH R47, R169 ;  /* 0x000000a9002f7308 */ /* 0x000fe20000002400 */
[----:B------:R-:W-:-:S02]  /*6180*/  ISETP.GE.AND P6, PT, R18, R206, PT ;  /* 0x000000ce1200720c */ /* 0x000fc40003fc6270 */
[----:B------:R-:W-:Y:S02]  /*6190*/  FSEL R72, R51, -INF , !P2 ;  /* 0xff80000033487808 */ /* 0x000fe40005000000 */
[C---:B------:R-:W-:Y:S02]  /*61a0*/  ISETP.LT.OR P1, PT, R19.reuse, R199, P1 ;  /* 0x000000c71300720c */ /* 0x040fe40000f21670 */
[----:B------:R-:W-:Y:S01]  /*61b0*/  I2FP.F32.S32 R6, R6 ;  /* 0x0000000600067245 */ /* 0x000fe20000201400 */
[----:B------:R-:W-:Y:S01]  /*61c0*/  MUFU.TANH R16, R172 ;  /* 0x000000ac00107308 */ /* 0x000fe20000002400 */
[----:B------:R-:W-:Y:S02]  /*61d0*/  ISETP.GE.AND P2, PT, R19, R204, PT ;  /* 0x000000cc1300720c */ /* 0x000fe40003f46270 */
[----:B------:R-:W-:Y:S01]  /*61e0*/  ISETP.GE.AND P3, PT, R20, R205, PT ;  /* 0x000000cd1400720c */ /* 0x000fe20003f66270 */
[----:B------:R-:W-:Y:S01]  /*61f0*/  FFMA.FTZ R6, R6, -UR31, R70 ;  /* 0x8000001f06067c23 */ /* 0x000fe20008010046 */
[----:B------:R-:W-:-:S02]  /*6200*/  ISETP.LT.OR P5, PT, R18, R197, P5 ;  /* 0x000000c51200720c */ /* 0x000fc40002fa1670 */
[----:B------:R-:W-:Y:S01]  /*6210*/  I2FP.F32.S32 R7, R7 ;  /* 0x0000000700077245 */ /* 0x000fe20000201400 */
[----:B------:R-:W-:Y:S01]  /*6220*/  MUFU.TANH R52, R168 ;  /* 0x000000a800347308 */ /* 0x000fe20000002400 */
[----:B------:R-:W-:Y:S02]  /*6230*/  I2FP.F32.S32 R5, R3 ;  /* 0x0000000300057245 */ /* 0x000fe40000201400 */
[----:B------:R-:W-:Y:S02]  /*6240*/  ISETP.LT.OR P6, PT, R18, R198, P6 ;  /* 0x000000c61200720c */ /* 0x000fe400037c1670 */
[----:B------:R-:W-:Y:S01]  /*6250*/  FSEL R69, R60, -INF , !P1 ;  /* 0xff8000003c457808 */ /* 0x000fe20004800000 */
[----:B------:R-:W-:Y:S01]  /*6260*/  FFMA.FTZ R5, R5, -UR31, R46 ;  /* 0x8000001f05057c23 */ /* 0x000fe2000801002e */
[----:B------:R-:W-:Y:S01]  /*6270*/  I2FP.F32.S32 R3, R4 ;  /* 0x0000000400037245 */ /* 0x000fe20000201400 */
[----:B------:R-:W-:Y:S01]  /*6280*/  IMAD.IADD R4, R203, 0x1, -R22 ;  /* 0x00000001cb047824 */ /* 0x000fe200078e0a16 */
[----:B------:R-:W-:Y:S01]  /*6290*/  ISETP.LT.OR P2, PT, R19, R196, P2 ;  /* 0x000000c41300720c */ /* 0x000fe20001741670 */
[----:B------:R-:W5:Y:S01]  /*62a0*/  MUFU.TANH R18, R166 ;  /* 0x000000a600127308 */ /* 0x000f620000002400 */
[----:B------:R-:W-:-:S02]  /*62b0*/  ISETP.GE.AND P1, PT, R20, R204, PT ;  /* 0x000000cc1400720c */ /* 0x000fc40003f26270 */
[----:B------:R-:W-:Y:S02]  /*62c0*/  ISETP.LT.OR P3, PT, R20, R197, P3 ;  /* 0x000000c51400720c */ /* 0x000fe40001f61670 */
[----:B-1----:R-:W-:Y:S01]  /*62d0*/  FSEL R120, R8, -INF , !P5 ;  /* 0xff80000008787808 */ /* 0x002fe20006800000 */
[----:B------:R-:W-:Y:S01]  /*62e0*/  FFMA.FTZ R8, R7, -UR31, R44 ;  /* 0x8000001f07087c23 */ /* 0x000fe2000801002c */
        /* <DEDUP_REMOVED lines=8> */
[----:B------:R-:W-:Y:S01]  /*6370*/  FSEL R110, R6, -INF , !P3 ;  /* 0xff800000066e7808 */ /* 0x000fe20005800000 */
[----:B------:R-:W-:Y:S01]  /*6380*/  IMAD.IADD R6, R203, 0x1, -R21 ;  /* 0x00000001cb067824 */ /* 0x000fe200078e0a15 */
[----:B------:R-:W-:Y:S01]  /*6390*/  FSEL R144, R5, -INF , !P1 ;  /* 0xff80000005907808 */ /* 0x000fe20004800000 */
[----:B------:R-:W1:Y:S01]  /*63a0*/  MUFU.TANH R46, R170 ;  /* 0x000000aa002e7308 */ /* 0x000e620000002400 */
[----:B------:R-:W-:-:S02]  /*63b0*/  IABS R4, R4 ;  /* 0x0000000400047213 */ /* 0x000fc40000000000 */
[C---:B------:R-:W-:Y:S02]  /*63c0*/  ISETP.LT.OR P5, PT, R20.reuse, R198, P5 ;  /* 0x000000c61400720c */ /* 0x040fe40002fa1670 */
[----:B------:R-:W-:Y:S01]  /*63d0*/  IABS R5, R7 ;  /* 0x0000000700057213 */ /* 0x000fe20000000000 */
[----:B------:R-:W-:Y:S01]  /*63e0*/  IMAD.MOV.U32 R7, RZ, RZ, R4 ;  /* 0x000000ffff077224 */ /* 0x000fe200078e0004 */
[----:B------:R-:W-:Y:S01]  /*63f0*/  IABS R3, R3 ;  /* 0x0000000300037213 */ /* 0x000fe20000000000 */
[----:B------:R-:W-:Y:S01]  /*6400*/  MUFU.TANH R60, R171 ;  /* 0x000000ab003c7308 */ /* 0x000fe20000002400 */
[----:B------:R-:W-:Y:S01]  /*6410*/  IABS R9, R9 ;  /* 0x0000000900097213 */ /* 0x000fe20000000000 */
[----:B------:R-:W-:Y:S01]  /*6420*/  IMAD.MOV.U32 R4, RZ, RZ, R5 ;  /* 0x000000ffff047224 */ /* 0x000fe200078e0005 */
[----:B------:R-:W-:Y:S02]  /*6430*/  ISETP.GE.AND P6, PT, R20, R207, PT ;  /* 0x000000cf1400720c */ /* 0x000fe40003fc6270 */
[----:B------:R-:W-:-:S02]  /*6440*/  IABS R6, R6 ;  /* 0x0000000600067213 */ /* 0x000fc40000000000 */
[----:B------:R-:W-:Y:S01]  /*6450*/  FSEL R75, R8, -INF , !P5 ;  /* 0xff800000084b7808 */ /* 0x000fe20006800000 */
[----:B------:R-:W-:Y:S01]  /*6460*/  MUFU.TANH R43, R173 ;  /* 0x000000ad002b7308 */ /* 0x000fe20000002400 */
[----:B------:R-:W-:Y:S01]  /*6470*/  I2FP.F32.S32 R8, R3 ;  /* 0x0000000300087245 */ /* 0x000fe20000201400 */
[----:B------:R-:W-:Y:S01]  /*6480*/  IMAD.MOV.U32 R3, RZ, RZ, R9 ;  /* 0x000000ffff037224 */ /* 0x000fe200078e0009 */
[----:B------:R-:W-:Y:S01]  /*6490*/  ISETP.LT.OR P6, PT, R20, R199, P6 ;  /* 0x000000c71400720c */ /* 0x000fe200037c1670 */
[----:B------:R-:W-:Y:S01]  /*64a0*/  IMAD.MOV.U32 R5, RZ, RZ, R6 ;  /* 0x000000ffff057224 */ /* 0x000fe200078e0006 */
[----:B------:R-:W-:Y:S01]  /*64b0*/  ISETP.GE.AND P4, PT, R19, R205, PT ;  /* 0x000000cd1300720c */ /* 0x000fe20003f86270 */
[----:B------:R-:W-:Y:S01]  /*64c0*/  FFMA.FTZ R8, R8, -UR31, R81 ;  /* 0x8000001f08087c23 */ /* 0x000fe20008010051 */
[----:B------:R-:W-:Y:S01]  /*64d0*/  I2FP.F32.S32 R6, R7 ;  /* 0x0000000700067245 */ /* 0x000fe20000201400 */
[----:B------:R-:W-:Y:S01]  /*64e0*/  MUFU.TANH R15, R176 ;  /* 0x000000b0000f7308 */ /* 0x000fe20000002400 */
        /* <DEDUP_REMOVED lines=12> */
[----:B--2---:R-:W-:Y:S01]  /*65b0*/  FFMA.FTZ R10, R4, -UR31, R56 ;  /* 0x8000001f040a7c23 */ /* 0x004fe20008010038 */
        /* <DEDUP_REMOVED lines=11> */
[----:B------:R-:W2:Y:S01]  /*6670*/  MUFU.TANH R13, R174 ;  /* 0x000000ae000d7308 */ /* 0x000ea20000002400 */
        /* <DEDUP_REMOVED lines=20> */
[----:B------:R3:W-:Y:S01]  /*67c0*/  MUFU.TANH R51, R189 ;  /* 0x000000bd00337308 */ /* 0x0007e20000002400 */
        /* <DEDUP_REMOVED lines=11> */
[----:B------:R-:W-:Y:S01]  /*6880*/  FFMA.FTZ R8, R7, -UR31, R61 ;  /* 0x8000001f07087c23 */ /* 0x000fe2000801003d */
[----:B------:R-:W-:Y:S01]  /*6890*/  FSEL R70, R12, -INF , !P4 ;  /* 0xff8000000c467808 */ /* 0x000fe20006000000 */
[----:B------:R-:W-:Y:S01]  /*68a0*/  FFMA.FTZ R12, R3, -UR31, R14 ;  /* 0x8000001f030c7c23 */ /* 0x000fe2000801000e */
[----:B------:R-:W-:Y:S01]  /*68b0*/  ISETP.LT.OR P5, PT, R23, R196, P5 ;  /* 0x000000c41700720c */ /* 0x000fe20002fa1670 */
[--C-:B------:R-:W-:Y:S01]  /*68c0*/  IMAD.IADD R7, R202, 0x1, -R25.reuse ;  /* 0x00000001ca077824 */ /* 0x100fe200078e0a19 */
[----:B------:R-:W-:Y:S01]  /*68d0*/  FSEL R142, R9, -INF , !P0 ;  /* 0xff800000098e7808 */ /* 0x000fe20004000000 */
[----:B------:R-:W-:Y:S01]  /*68e0*/  IMAD.IADD R3, R201, 0x1, -R24 ;  /* 0x00000001c9037824 */ /* 0x000fe200078e0a18 */
[----:B------:R-:W-:Y:S01]  /*68f0*/  ISETP.GE.AND P2, PT, R23, R206, PT ;  /* 0x000000ce1700720c */ /* 0x000fe20003f46270 */
[--C-:B------:R-:W-:Y:S01]  /*6900*/  IMAD.IADD R9, R201, 0x1, -R25.reuse ;  /* 0x00000001c9097824 */ /* 0x100fe200078e0a19 */
[----:B------:R-:W-:Y:S01]  /*6910*/  FSEL R74, R6, -INF , !P6 ;  /* 0xff800000064a7808 */ /* 0x000fe20007000000 */
[----:B------:R-:W-:Y:S01]  /*6920*/  IMAD.IADD R6, R203, 0x1, -R25 ;  /* 0x00000001cb067824 */ /* 0x000fe200078e0a19 */
[----:B------:R-:W-:Y:S01]  /*6930*/  FSEL R141, R5, -INF , !P5 ;  /* 0xff800000058d7808 */ /* 0x000fe20006800000 */
[----:B------:R-:W-:Y:S01]  /*6940*/  MUFU.TANH R22, R184 ;  /* 0x000000b800167308 */ /* 0x000fe20000002400 */
[----:B------:R-:W-:Y:S01]  /*6950*/  IABS R4, R4 ;  /* 0x0000000400047213 */ /* 0x000fe20000000000 */
[----:B---3--:R-:W-:Y:S01]  /*6960*/  VIADD R189, R188, 0x1c00 ;  /* 0x00001c00bcbd7836 */ /* 0x008fe20000000000 */
[----:B------:R-:W-:-:S02]  /*6970*/  ISETP.LT.OR P2, PT, R23, R198, P2 ;  /* 0x000000c61700720c */ /* 0x000fc40001741670 */
[----:B------:R-:W-:Y:S01]  /*6980*/  IABS R5, R7 ;  /* 0x0000000700057213 */ /* 0x000fe20000000000 */
[----:B------:R-:W-:Y:S01]  /*6990*/  IMAD.MOV.U32 R7, RZ, RZ, R4 ;  /* 0x000000ffff077224 */ /* 0x000fe200078e0004 */
[----:B------:R-:W-:Y:S01]  /*69a0*/  IABS R3, R3 ;  /* 0x0000000300037213 */ /* 0x000fe20000000000 */
[----:B------:R3:W-:Y:S01]  /*69b0*/  MUFU.TANH R14, R193 ;  /* 0x000000c1000e7308 */ /* 0x0007e20000002400 */
[----:B------:R-:W-:Y:S01]  /*69c0*/  IABS R9, R9 ;  /* 0x0000000900097213 */ /* 0x000fe20000000000 */
[----:B------:R-:W-:Y:S01]  /*69d0*/  IMAD.MOV.U32 R4, RZ, RZ, R5 ;  /* 0x000000ffff047224 */ /* 0x000fe200078e0005 */
[----:B------:R-:W-:Y:S02]  /*69e0*/  ISETP.GE.AND P4, PT, R23, R207, PT ;  /* 0x000000cf1700720c */ /* 0x000fe40003f86270 */
[----:B------:R-:W-:Y:S02]  /*69f0*/  IABS R6, R6 ;  /* 0x0000000600067213 */ /* 0x000fe40000000000 */
[----:B------:R-:W-:-:S02]  /*6a00*/  FSEL R68, R8, -INF , !P2 ;  /* 0xff80000008447808 */ /* 0x000fc40005000000 */
[----:B------:R-:W-:Y:S01]  /*6a10*/  I2FP.F32.S32 R8, R3 ;  /* 0x0000000300087245 */ /* 0x000fe20000201400 */
[----:B------:R-:W-:Y:S01]  /*6a20*/  IMAD.MOV.U32 R3, RZ, RZ, R9 ;  /* 0x000000ffff037224 */ /* 0x000fe200078e0009 */
[----:B------:R-:W-:Y:S01]  /*6a30*/  ISETP.LT.OR P4, PT, R23, R199, P4 ;  /* 0x000000c71700720c */ /* 0x000fe20002781670 */
[----:B------:R-:W-:Y:S01]  /*6a40*/  IMAD.MOV.U32 R5, RZ, RZ, R6 ;  /* 0x000000ffff057224 */ /* 0x000fe200078e0006 */
[----:B------:R-:W-:Y:S01]  /*6a50*/  ISETP.GE.AND P1, PT, R21, R205, PT ;  /* 0x000000cd1500720c */ /* 0x000fe20003f26270 */
[----:B------:R-:W-:Y:S01]  /*6a60*/  FFMA.FTZ R8, R8, -UR31, R66 ;  /* 0x8000001f08087c23 */ /* 0x000fe20008010042 */
[----:B------:R-:W-:Y:S01]  /*6a70*/  I2FP.F32.S32 R6, R7 ;  /* 0x0000000700067245 */ /* 0x000fe20000201400 */
[----:B------:R-:W2:Y:S01]  /*6a80*/  MUFU.TANH R23, R180 ;  /* 0x000000b400177308 */ /* 0x000ea20000002400 */
[----:B------:R-:W-:Y:S01]  /*6a90*/  FSEL R57, R78, -INF , !P4 ;  /* 0xff8000004e397808 */ /* 0x000fe20006000000 */
[----:B---3--:R-:W-:Y:S01]  /*6aa0*/  VIADD R193, R188, 0xc00 ;  /* 0x00000c00bcc17836 */ /* 0x008fe20000000000 */
[----:B------:R-:W-:-:S02]  /*6ab0*/  I2FP.F32.S32 R7, R4 ;  /* 0x0000000400077245 */ /* 0x000fc40000201400 */
[C---:B------:R-:W-:Y:S02]  /*6ac0*/  ISETP.GE.AND P3, PT, R21.reuse, R206, PT ;  /* 0x000000ce1500720c */ /* 0x040fe40003f66270 */
[C---:B------:R-:W-:Y:S02]  /*6ad0*/  ISETP.LT.OR P1, PT, R21.reuse, R197, P1 ;  /* 0x000000c51500720c */ /* 0x040fe40000f21670 */
[----:B------:R-:W-:Y:S02]  /*6ae0*/  ISETP.GE.AND P4, PT, R24, R204, PT ;  /* 0x000000cc1800720c */ /* 0x000fe40003f86270 */
[----:B------:R-:W-:Y:S02]  /*6af0*/  I2FP.F32.S32 R4, R3 ;  /* 0x0000000300047245 */ /* 0x000fe40000201400 */
[----:B------:R-:W-:Y:S01]  /*6b00*/  I2FP.F32.S32 R3, R5 ;  /* 0x0000000500037245 */ /* 0x000fe20000201400 */
[----:B------:R-:W-:Y:S01]  /*6b10*/  FFMA.FTZ R5, R6, -UR31, R55 ;  /* 0x8000001f06057c23 */ /* 0x000fe20008010037 */
[----:B------:R-:W-:Y:S01]  /*6b20*/  ISETP.LT.OR P3, PT, R21, R198, P3 ;  /* 0x000000c61500720c */ /* 0x000fe20001f61670 */
[----:B------:R-:W-:Y:S01]  /*6b30*/  MUFU.TANH R55, R215 ;  /* 0x000000d700377308 */ /* 0x000fe20000002400 */
[----:B------:R-:W-:Y:S01]  /*6b40*/  FSEL R71, R10, -INF , !P1 ;  /* 0xff8000000a477808 */ /* 0x000fe20004800000 */
[----:B----4-:R-:W-:Y:S01]  /*6b50*/  FFMA.FTZ R10, R4, -UR31, R62 ;  /* 0x8000001f040a7c23 */ /* 0x010fe2000801003e */
[----:B------:R-:W-:Y:S01]  /*6b60*/  ISETP.LT.OR P4, PT, R24, R196, P4 ;  /* 0x000000c41800720c */ /* 0x000fe20002781670 */
[----:B-----5:R-:W-:Y:S01]  /*6b70*/  FFMA.FTZ R9, R3, -UR31, R49 ;  /* 0x8000001f03097c23 */ /* 0x020fe20008010031 */
        /* <DEDUP_REMOVED lines=18> */
[C---:B------:R-:W-:Y:S02]  /*6ca0*/  ISETP.GE.AND P0, PT, R24.reuse, R205, PT ;  /* 0x000000cd1800720c */ /* 0x040fe40003f06270 */
[----:B------:R-:W-:-:S02]  /*6cb0*/  ISETP.GE.AND P1, PT, R24, R206, PT ;  /* 0x000000ce1800720c */ /* 0x000fc40003f26270 */
[----:B------:R-:W-:Y:S02]  /*6cc0*/  FSEL R56, R79, -INF , !P3 ;  /* 0xff8000004f387808 */ /* 0x000fe40005800000 */
[C---:B------:R-:W-:Y:S01]  /*6cd0*/  ISETP.LT.OR P2, PT, R25.reuse, R199, P2 ;  /* 0x000000c71900720c */ /* 0x040fe20001741670 */
[----:B---3--:R-:W-:Y:S01]  /*6ce0*/  VIADD R194, R188, 0x800 ;  /* 0x00000800bcc27836 */ /* 0x008fe20000000000 */
[----:B------:R-:W-:Y:S02]  /*6cf0*/  I2FP.F32.S32 R6, R6 ;  /* 0x0000000600067245 */ /* 0x000fe40000201400 */
[----:B------:R-:W-:Y:S02]  /*6d00*/  ISETP.GE.AND P3, PT, R25, R204, PT ;  /* 0x000000cc1900720c */ /* 0x000fe40003f66270 */
[----:B------:R-:W-:Y:S01]  /*6d10*/  ISETP.GE.AND P4, PT, R27, R205, PT ;  /* 0x000000cd1b00720c */ /* 0x000fe20003f86270 */
[----:B------:R-:W-:Y:S01]  /*6d20*/  FFMA.FTZ R6, R6, -UR31, R18 ;  /* 0x8000001f06067c23 */ /* 0x000fe20008010012 */
[----:B------:R-:W-:Y:S01]  /*6d30*/  ISETP.LT.OR P0, PT, R24, R197, P0 ;  /* 0x000000c51800720c */ /* 0x000fe20000701670 */
[----:B------:R3:W-:Y:S01]  /*6d40*/  MUFU.TANH R18, R195 ;  /* 0x000000c300127308 */ /* 0x0007e20000002400 */
[----:B------:R-:W-:-:S02]  /*6d50*/  I2FP.F32.S32 R7, R7 ;  /* 0x0000000700077245 */ /* 0x000fc40000201400 */
[----:B------:R-:W-:Y:S02]  /*6d60*/  I2FP.F32.S32 R5, R3 ;  /* 0x0000000300057245 */ /* 0x000fe40000201400 */
[----:B------:R-:W-:Y:S02]  /*6d70*/  ISETP.LT.OR P1, PT, R24, R198, P1 ;  /* 0x000000c61800720c */ /* 0x000fe40000f21670 */
[----:B------:R-:W-:Y:S01]  /*6d80*/  FSEL R53, R84, -INF , !P2 ;  /* 0xff80000054357808 */ /* 0x000fe20005000000 */
[----:B------:R-:W-:Y:S01]  /*6d90*/  FFMA.FTZ R5, R5, -UR31, R17 ;  /* 0x8000001f05057c23 */ /* 0x000fe20008010011 */
[----:B------:R-:W-:Y:S01]  /*6da0*/  I2FP.F32.S32 R3, R4 ;  /* 0x0000000400037245 */ /* 0x000fe20000201400 */
[----:B------:R-:W-:Y:S01]  /*6db0*/  IMAD.IADD R4, R203, 0x1, -R26 ;  /* 0x00000001cb047824 */ /* 0x000fe200078e0a1a */
[----:B------:R-:W-:Y:S01]  /*6dc0*/  ISETP.LT.OR P3, PT, R25, R196, P3 ;  /* 0x000000c41900720c */ /* 0x000fe20001f61670 */
[----:B------:R4:W5:Y:S01]  /*6dd0*/  MUFU.TANH R17, R192 ;  /* 0x000000c000117308 */ /* 0x0009620000002400 */
[----:B------:R-:W-:-:S02]  /*6de0*/  ISETP.GE.AND P2, PT, R27, R204, PT ;  /* 0x000000cc1b00720c */ /* 0x000fc40003f46270 */
[----:B------:R-:W-:Y:S02]  /*6df0*/  ISETP.LT.OR P4, PT, R27, R197, P4 ;  /* 0x000000c51b00720c */ /* 0x000fe40002781670 */
[----:B------:R-:W-:Y:S01]  /*6e00*/  FSEL R98, R8, -INF , !P0 ;  /* 0xff80000008627808 */ /* 0x000fe20004000000 */
[----:B------:R-:W-:Y:S01]  /*6e10*/  FFMA.FTZ R8, R7, -UR31, R54 ;  /* 0x8000001f07087c23 */ /* 0x000fe20008010036 */
[----:B------:R-:W-:Y:S01]  /*6e20*/  FSEL R63, R12, -INF , !P1 ;  /* 0xff8000000c3f7808 */ /* 0x000fe20004800000 */
[----:B------:R-:W-:Y:S01]  /*6e30*/  FFMA.FTZ R12, R3, -UR31, R48 ;  /* 0x8000001f030c7c23 */ /* 0x000fe20008010030 */
[----:B------:R-:W-:Y:S01]  /*6e40*/  ISETP.LT.OR P2, PT, R27, R196, P2 ;  /* 0x000000c41b00720c */ /* 0x000fe20001741670 */
[----:B------:R-:W-:Y:S01]  /*6e50*/  IMAD.IADD R7, R202, 0x1, -R28 ;  /* 0x00000001ca077824 */ /* 0x000fe200078e0a1c */
        /* <DEDUP_REMOVED lines=9> */
[C---:B---3--:R-:W-:Y:S01]  /*6ef0*/  VIADD R195, R188.reuse, 0x400 ;  /* 0x00000400bcc37836 */ /* 0x048fe20000000000 */
[----:B------:R-:W-:Y:S01]  /*6f00*/  ISETP.LT.OR P0, PT, R27, R198, P0 ;  /* 0x000000c61b00720c */ /* 0x000fe20000701670 */
[----:B----4-:R-:W-:Y:S01]  /*6f10*/  VIADD R192, R188, 0x1000 ;  /* 0x00001000bcc07836 */ /* 0x010fe20000000000 */
[----:B------:R-:W-:Y:S01]  /*6f20*/  IABS R5, R7 ;  /* 0x0000000700057213 */ /* 0x000fe20000000000 */
[----:B------:R-:W-:Y:S01]  /*6f30*/  IMAD.MOV.U32 R7, RZ, RZ, R4 ;  /* 0x000000ffff077224 */ /* 0x000fe200078e0004 */
[----:B------:R-:W-:-:S02]  /*6f40*/  IABS R3, R3 ;  /* 0x0000000300037213 */ /* 0x000fc40000000000 */
[----:B------:R-:W-:Y:S01]  /*6f50*/  IABS R9, R9 ;  /* 0x0000000900097213 */ /* 0x000fe20000000000 */
[----:B------:R-:W-:Y:S01]  /*6f60*/  IMAD.MOV.U32 R4, RZ, RZ, R5 ;  /* 0x000000ffff047224 */ /* 0x000fe200078e0005 */
[C---:B------:R-:W-:Y:S02]  /*6f70*/  ISETP.GE.AND P1, PT, R27.reuse, R207, PT ;  /* 0x000000cf1b00720c */ /* 0x040fe40003f26270 */
[----:B------:R-:W-:Y:S02]  /*6f80*/  IABS R6, R6 ;  /* 0x0000000600067213 */ /* 0x000fe40000000000 */
[----:B------:R-:W-:Y:S02]  /*6f90*/  FSEL R62, R8, -INF , !P0 ;  /* 0xff800000083e7808 */ /* 0x000fe40004000000 */
[----:B------:R-:W-:Y:S01]  /*6fa0*/  I2FP.F32.S32 R8, R3 ;  /* 0x0000000300087245 */ /* 0x000fe20000201400 */
[----:B------:R-:W-:Y:S01]  /*6fb0*/  IMAD.MOV.U32 R3, RZ, RZ, R9 ;  /* 0x000000ffff037224 */ /* 0x000fe200078e0009 */
[----:B------:R-:W-:Y:S01]  /*6fc0*/  ISETP.LT.OR P1, PT, R27, R199, P1 ;  /* 0x000000c71b00720c */ /* 0x000fe20000f21670 */
[----:B------:R-:W-:Y:S01]  /*6fd0*/  IMAD.MOV.U32 R5, RZ, RZ, R6 ;  /* 0x000000ffff057224 */ /* 0x000fe200078e0006 */
[----:B------:R-:W-:Y:S01]  /*6fe0*/  ISETP.GE.AND P5, PT, R25, R205, PT ;  /* 0x000000cd1900720c */ /* 0x000fe20003fa6270 */
[----:B------:R-:W-:Y:S01]  /*6ff0*/  FFMA.FTZ R8, R8, -UR31, R52 ;  /* 0x8000001f08087c23 */ /* 0x000fe20008010034 */
[----:B------:R-:W-:Y:S01]  /*7000*/  I2FP.F32.S32 R6, R7 ;  /* 0x0000000700067245 */ /* 0x000fe20000201400 */
[----:B------:R-:W3:Y:S01]  /*7010*/  MUFU.TANH R27, R182 ;  /* 0x000000b6001b7308 */ /* 0x000ee20000002400 */
[----:B------:R-:W-:-:S02]  /*7020*/  FSEL R49, R86, -INF , !P1 ;  /* 0xff80000056317808 */ /* 0x000fc40004800000 */
[----:B------:R-:W-:Y:S02]  /*7030*/  I2FP.F32.S32 R7, R4 ;  /* 0x0000000400077245 */ /* 0x000fe40000201400 */
[C---:B------:R-:W-:Y:S02]  /*7040*/  ISETP.GE.AND P6, PT, R25.reuse, R206, PT ;  /* 0x000000ce1900720c */ /* 0x040fe40003fc6270 */
[C---:B------:R-:W-:Y:S02]  /*7050*/  ISETP.LT.OR P5, PT, R25.reuse, R197, P5 ;  /* 0x000000c51900720c */ /* 0x040fe40002fa1670 */
[----:B------:R-:W-:Y:S02]  /*7060*/  ISETP.GE.AND P1, PT, R26, R204, PT ;  /* 0x000000cc1a00720c */ /* 0x000fe40003f26270 */
[----:B------:R-:W-:Y:S02]  /*7070*/  I2FP.F32.S32 R4, R3 ;  /* 0x0000000300047245 */ /* 0x000fe40000201400 */
[----:B------:R-:W-:Y:S01]  /*7080*/  I2FP.F32.S32 R3, R5 ;  /* 0x0000000500037245 */ /* 0x000fe20000201400 */
[----:B------:R-:W-:Y:S01]  /*7090*/  FFMA.FTZ R5, R6, -UR31, R47 ;  /* 0x8000001f06057c23 */ /* 0x000fe2000801002f */
[----:B------:R-:W-:-:S02]  /*70a0*/  ISETP.LT.OR P6, PT, R25, R198, P6 ;  /* 0x000000c61900720c */ /* 0x000fc400037c1670 */
[----:B------:R-:W-:Y:S01]  /*70b0*/  FSEL R66, R10, -INF , !P5 ;  /* 0xff8000000a427808 */ /* 0x000fe20006800000 */
[----:B-1----:R-:W-:Y:S01]  /*70c0*/  FFMA.FTZ R10, R4, -UR31, R46 ;  /* 0x8000001f040a7c23 */ /* 0x002fe2000801002e */
[----:B------:R-:W-:Y:S01]  /*70d0*/  ISETP.LT.OR P1, PT, R26, R196, P1 ;  /* 0x000000c41a00720c */ /* 0x000fe20000f21670 */
[----:B------:R-:W-:Y:S01]  /*70e0*/  FFMA.FTZ R9, R3, -UR31, R16 ;  /* 0x8000001f03097c23 */ /* 0x000fe20008010010 */
[C-C-:B------:R-:W-:Y:S01]  /*70f0*/  IMAD.IADD R4, R202.reuse, 0x1, -R29.reuse ;  /* 0x00000001ca047824 */ /* 0x140fe200078e0a1d */
[----:B------:R-:W-:Y:S01]  /*7100*/  FSEL R61, R11, -INF , !P6 ;  /* 0xff8000000b3d7808 */ /* 0x000fe20007000000 */
[----:B------:R-:W-:Y:S01]  /*7110*/  IMAD.IADD R3, R201, 0x1, -R29 ;  /* 0x00000001c9037824 */ /* 0x000fe200078e0a1d */
[----:B------:R-:W-:Y:S01]  /*7120*/  FSEL R129, R5, -INF , !P1 ;  /* 0xff80000005817808 */ /* 0x000fe20004800000 */
[----:B--2---:R-:W-:Y:S01]  /*7130*/  FFMA.FTZ R11, R7, -UR31, R13 ;  /* 0x8000001f070b7c23 */ /* 0x004fe2000801000d */
[----:B------:R-:W-:Y:S01]  /*7140*/  IMAD.IADD R5, R203, 0x1, -R29 ;  /* 0x00000001cb057824 */ /* 0x000fe200078e0a1d */
[----:B------:R-:W-:Y:S01]  /*7150*/  IABS R6, R4 ;  /* 0x0000000400067213 */ /* 0x000fe20000000000 */
[----:B------:R-:W-:Y:S01]  /*7160*/  IMAD.IADD R7, R202, 0x1, -R30 ;  /* 0x00000001ca077824 */ /* 0x000fe200078e0a1e */
[----:B------:R-:W-:Y:S01]  /*7170*/  IABS R4, R3 ;  /* 0x0000000300047213 */ /* 0x000fe20000000000 */
[----:B------:R-:W1:Y:S01]  /*7180*/  MUFU.TANH R16, R209 ;  /* 0x000000d100107308 */ /* 0x000e620000002400 */
        /* <DEDUP_REMOVED lines=8> */
[----:B------:R-:W-:Y:S01]  /*7210*/  ISETP.GE.AND P3, PT, R26, R205, PT ;  /* 0x000000cd1a00720c */ /* 0x000fe20003f66270 */
[----:B------:R-:W-:Y:S01]  /*7220*/  MUFU.TANH R25, R212 ;  /* 0x000000d400197308 */ /* 0x000fe20000002400 */
[----:B------:R-:W-:-:S02]  /*7230*/  FSEL R48, R85, -INF , !P6 ;  /* 0xff80000055307808 */ /* 0x000fc40007000000 */
[C---:B------:R-:W-:Y:S02]  /*7240*/  ISETP.LT.OR P0, PT, R28.reuse, R199, P0 ;  /* 0x000000c71c00720c */ /* 0x040fe40000701670 */
[----:B------:R-:W-:Y:S02]  /*7250*/  I2FP.F32.S32 R6, R6 ;  /* 0x0000000600067245 */ /* 0x000fe40000201400 */
[----:B------:R-:W-:Y:S02]  /*7260*/  ISETP.GE.AND P6, PT, R28, R204, PT ;  /* 0x000000cc1c00720c */ /* 0x000fe40003fc6270 */
[----:B------:R-:W-:Y:S01]  /*7270*/  ISETP.GE.AND P1, PT, R29, R205, PT ;  /* 0x000000cd1d00720c */ /* 0x000fe20003f26270 */
[----:B------:R-:W-:Y:S01]  /*7280*/  FFMA.FTZ R6, R6, -UR31, R60 ;  /* 0x8000001f06067c23 */ /* 0x000fe2000801003c */
[----:B------:R-:W-:Y:S02]  /*7290*/  I2FP.F32.S32 R5, R3 ;  /* 0x0000000300057245 */ /* 0x000fe40000201400 */
[----:B------:R-:W-:-:S02]  /*72a0*/  ISETP.LT.OR P3, PT, R26, R197, P3 ;  /* 0x000000c51a00720c */ /* 0x000fc40001f61670 */
[----:B------:R-:W-:Y:S01]  /*72b0*/  I2FP.F32.S32 R7, R7 ;  /* 0x0000000700077245 */ /* 0x000fe20000201400 */
[----:B------:R-:W-:Y:S01]  /*72c0*/  FFMA.FTZ R5, R5, -UR31, R43 ;  /* 0x8000001f05057c23 */ /* 0x000fe2000801002b */
[----:B------:R-:W-:Y:S01]  /*72d0*/  I2FP.F32.S32 R3, R4 ;  /* 0x0000000400037245 */ /* 0x000fe20000201400 */
[--C-:B------:R-:W-:Y:S01]  /*72e0*/  IMAD.IADD R4, R203, 0x1, -R30.reuse ;  /* 0x00000001cb047824 */ /* 0x100fe200078e0a1e */
[----:B------:R-:W-:Y:S02]  /*72f0*/  FSEL R46, R87, -INF , !P0 ;  /* 0xff800000572e7808 */ /* 0x000fe40004000000 */
[----:B------:R-:W-:Y:S01]  /*7300*/  ISETP.LT.OR P6, PT, R28, R196, P6 ;  /* 0x000000c41c00720c */ /* 0x000fe200037c1670 */
[----:B------:R-:W-:Y:S01]  /*7310*/  FFMA.FTZ R13, R3, -UR31, R15 ;  /* 0x8000001f030d7c23 */ /* 0x000fe2000801000f */
[----:B------:R-:W-:Y:S01]  /*7320*/  ISETP.GE.AND P0, PT, R29, R204, PT ;  /* 0x000000cc1d00720c */ /* 0x000fe20003f06270 */
[----:B------:R2:W4:Y:S01]  /*7330*/  MUFU.TANH R15, R90 ;  /* 0x0000005a000f7308 */ /* 0x0005220000002400 */
[----:B------:R-:W-:Y:S01]  /*7340*/  ISETP.GE.AND P5, PT, R26, R206, PT ;  /* 0x000000ce1a00720c */ /* 0x000fe20003fa6270 */
[----:B------:R-:W-:Y:S01]  /*7350*/  IMAD.IADD R3, R201, 0x1, -R30 ;  /* 0x00000001c9037824 */ /* 0x000fe200078e0a1e */
[----:B------:R-:W-:-:S02]  /*7360*/  ISETP.LT.OR P1, PT, R29, R197, P1 ;  /* 0x000000c51d00720c */ /* 0x000fc40000f21670 */
[----:B------:R-:W-:Y:S01]  /*7370*/  FSEL R79, R8, -INF , !P3 ;  /* 0xff800000084f7808 */ /* 0x000fe20005800000 */
[----:B------:R-:W-:Y:S01]  /*7380*/  FFMA.FTZ R8, R7, -UR31, R19 ;  /* 0x8000001f07087c23 */ /* 0x000fe20008010013 */
[----:B------:R-:W-:Y:S01]  /*7390*/  ISETP.LT.OR P0, PT, R29, R196, P0 ;  /* 0x000000c41d00720c */ /* 0x000fe20000701670 */
[--C-:B------:R-:W-:Y:S01]  /*73a0*/  IMAD.IADD R7, R202, 0x1, -R31.reuse ;  /* 0x00000001ca077824 */ /* 0x100fe200078e0a1f */
[----:B------:R-:W-:Y:S01]  /*73b0*/  FSEL R124, R9, -INF , !P6 ;  /* 0xff800000097c7808 */ /* 0x000fe20007000000 */
[----:B------:R-:W-:Y:S01]  /*73c0*/  IMAD.IADD R9, R201, 0x1, -R31 ;  /* 0x00000001c9097824 */ /* 0x000fe200078e0a1f */
[----:B------:R-:W-:Y:S01]  /*73d0*/  ISETP.LT.OR P5, PT, R26, R198, P5 ;  /* 0x000000c61a00720c */ /* 0x000fe20002fa1670 */
[----:B------:R-:W4:Y:S01]  /*73e0*/  MUFU.TANH R19, R213 ;  /* 0x000000d500137308 */ /* 0x000f220000002400 */
[----:B------:R-:W-:Y:S02]  /*73f0*/  ISETP.GE.AND P3, PT, R29, R206, PT ;  /* 0x000000ce1d00720c */ /* 0x000fe40003f66270 */
[----:B------:R-:W-:-:S02]  /*7400*/  IABS R4, R4 ;  /* 0x0000000400047213 */ /* 0x000fc40000000000 */
[----:B--2---:R-:W-:Y:S01]  /*7410*/  FSEL R90, R6, -INF , !P1 ;  /* 0xff800000065a7808 */ /* 0x004fe20004800000 */
[----:B------:R-:W-:Y:S01]  /*7420*/  IMAD.IADD R6, R203, 0x1, -R31 ;  /* 0x00000001cb067824 */ /* 0x000fe200078e0a1f */
[----:B------:R-:W-:Y:S02]  /*7430*/  FSEL R128, R5, -INF , !P0 ;  /* 0xff80000005807808 */ /* 0x000fe40004000000 */
[----:B------:R-:W-:Y:S02]  /*7440*/  FSEL R58, R12, -INF , !P5 ;  /* 0xff8000000c3a7808 */ /* 0x000fe40006800000 */
[C---:B------:R-:W-:Y:S02]  /*7450*/  ISETP.LT.OR P3, PT, R29.reuse, R198, P3 ;  /* 0x000000c61d00720c */ /* 0x040fe40001f61670 */
[----:B------:R-:W-:Y:S01]  /*7460*/  IABS R5, R7 ;  /* 0x0000000700057213 */ /* 0x000fe20000000000 */
[----:B------:R-:W-:Y:S01]  /*7470*/  IMAD.MOV.U32 R7, RZ, RZ, R4 ;  /* 0x000000ffff077224 */ /* 0x000fe200078e0004 */
[----:B------:R-:W-:-:S02]  /*7480*/  ISETP.GE.AND P5, PT, R29, R207, PT ;  /* 0x000000cf1d00720c */ /* 0x000fc40003fa6270 */
[----:B------:R-:W-:Y:S01]  /*7490*/  IABS R3, R3 ;  /* 0x0000000300037213 */ /* 0x000fe20000000000 */
[----:B------:R-:W-:Y:S01]  /*74a0*/  IMAD.MOV.U32 R4, RZ, RZ, R5 ;  /* 0x000000ffff047224 */ /* 0x000fe200078e0005 */
[----:B------:R-:W-:Y:S02]  /*74b0*/  IABS R9, R9 ;  /* 0x0000000900097213 */ /* 0x000fe40000000000 */
[----:B------:R-:W-:Y:S02]  /*74c0*/  IABS R6, R6 ;  /* 0x0000000600067213 */ /* 0x000fe40000000000 */
[----:B------:R-:W-:Y:S02]  /*74d0*/  FSEL R54, R8, -INF , !P3 ;  /* 0xff80000008367808 */ /* 0x000fe40005800000 */
[----:B------:R-:W-:Y:S01]  /*74e0*/  ISETP.LT.OR P5, PT, R29, R199, P5 ;  /* 0x000000c71d00720c */ /* 0x000fe20002fa1670 */
[----:B------:R-:W-:Y:S01]  /*74f0*/  IMAD.MOV.U32 R5, RZ, RZ, R6 ;  /* 0x000000ffff057224 */ /* 0x000fe200078e0006 */
[----:B------:R-:W-:Y:S01]  /*7500*/  I2FP.F32.S32 R8, R3 ;  /* 0x0000000300087245 */ /* 0x000fe20000201400 */
[----:B------:R-:W-:Y:S01]  /*7510*/  IMAD.MOV.U32 R3, RZ, RZ, R9 ;  /* 0x000000ffff037224 */ /* 0x000fe200078e0009 */
[----:B------:R-:W-:-:S02]  /*7520*/  ISETP.GE.AND P4, PT, R28, R206, PT ;  /* 0x000000ce1c00720c */ /* 0x000fc40003f86270 */
[----:B------:R-:W-:Y:S01]  /*7530*/  ISETP.GE.AND P2, PT, R28, R205, PT ;  /* 0x000000cd1c00720c */ /* 0x000fe20003f46270 */
[----:B------:R-:W-:Y:S01]  /*7540*/  FFMA.FTZ R8, R8, -UR31, R45 ;  /* 0x8000001f08087c23 */ /* 0x000fe2000801002d */
[----:B------:R-:W-:Y:S02]  /*7550*/  I2FP.F32.S32 R6, R7 ;  /* 0x0000000700067245 */ /* 0x000fe40000201400 */
[----:B------:R-:W-:Y:S02]  /*7560*/  FSEL R43, R88, -INF , !P5 ;  /* 0xff800000582b7808 */ /* 0x000fe40006800000 */
[----:B------:R-:W-:Y:S02]  /*7570*/  ISETP.GE.AND P5, PT, R30, R204, PT ;  /* 0x000000cc1e00720c */ /* 0x000fe40003fa6270 */
[----:B------:R-:W-:Y:S02]  /*7580*/  I2FP.F32.S32 R7, R4 ;  /* 0x0000000400077245 */ /* 0x000fe40000201400 */
[----:B------:R-:W-:-:S02]  /*7590*/  ISETP.LT.OR P4, PT, R28, R198, P4 ;  /* 0x000000c61c00720c */ /* 0x000fc40002781670 */
[----:B------:R-:W-:Y:S01]  /*75a0*/  I2FP.F32.S32 R4, R3 ;  /* 0x0000000300047245 */ /* 0x000fe20000201400 */
[----:B------:R-:W-:Y:S01]  /*75b0*/  FFMA.FTZ R12, R7, -UR31, R50 ;  /* 0x8000001f070c7c23 */ /* 0x000fe20008010032 */
[----:B------:R-:W-:Y:S01]  /*75c0*/  ISETP.LT.OR P2, PT, R28, R197, P2 ;  /* 0x000000c51c00720c */ /* 0x000fe20001741670 */
[--C-:B------:R-:W-:Y:S01]  /*75d0*/  IMAD.IADD R7, R201, 0x1, -R33.reuse ;  /* 0x00000001c9077824 */ /* 0x100fe200078e0a21 */
[----:B------:R-:W-:Y:S01]  /*75e0*/  I2FP.F32.S32 R3, R5 ;  /* 0x0000000500037245 */ /* 0x000fe20000201400 */
[----:B------:R-:W-:Y:S01]  /*75f0*/  FFMA.FTZ R5, R6, -UR31, R44 ;  /* 0x8000001f06057c23 */ /* 0x000fe2000801002c */
[----:B------:R-:W-:Y:S01]  /*7600*/  ISETP.GE.AND P6, PT, R30, R205, PT ;  /* 0x000000cd1e00720c */ /* 0x000fe20003fc6270 */
[----:B------:R-:W-:Y:S01]  /*7610*/  IMAD.IADD R6, R202, 0x1, -R33 ;  /* 0x00000001ca067824 */ /* 0x000fe200078e0a21 */
[----:B------:R-:W-:Y:S01]  /*7620*/  ISETP.LT.OR P5, PT, R30, R196, P5 ;  /* 0x000000c41e00720c */ /* 0x000fe20002fa1670 */
[----:B------:R-:W-:Y:S01]  /*7630*/  MUFU.TANH R28, R214 ;  /* 0x000000d6001c7308 */ /* 0x000fe20000002400 */
[----:B------:R-:W-:Y:S01]  /*7640*/  FSEL R52, R11, -INF , !P4 ;  /* 0xff8000000b347808 */ /* 0x000fe20006000000 */
[----:B------:R-:W-:Y:S01]  /*7650*/  FFMA.FTZ R11, R4, -UR31, R23 ;  /* 0x8000001f040b7c23 */ /* 0x000fe20008010017 */
[----:B------:R-:W-:Y:S01]  /*7660*/  FSEL R85, R10, -INF , !P2 ;  /* 0xff8000000a557808 */ /* 0x000fe20005000000 */
[----:B------:R-:W-:Y:S01]  /*7670*/  FFMA.FTZ R10, R3, -UR31, R20 ;  /* 0x8000001f030a7c23 */ /* 0x000fe20008010014 */
[----:B------:R-:W-:Y:S01]  /*7680*/  ISETP.LT.OR P6, PT, R30, R197, P6 ;  /* 0x000000c51e00720c */ /* 0x000fe200037c1670 */
[--C-:B------:R-:W-:Y:S01]  /*7690*/  IMAD.IADD R4, R202, 0x1, -R32.reuse ;  /* 0x00000001ca047824 */ /* 0x100fe200078e0a20 */
[----:B------:R-:W-:Y:S01]  /*76a0*/  FSEL R126, R5, -INF , !P5 ;  /* 0xff800000057e7808 */ /* 0x000fe20006800000 */
[--C-:B------:R-:W-:Y:S01]  /*76b0*/  IMAD.IADD R3, R201, 0x1, -R32.reuse ;  /* 0x00000001c9037824 */ /* 0x100fe200078e0a20 */
[----:B------:R-:W-:Y:S01]  /*76c0*/  FSEL R96, R8, -INF , !P6 ;  /* 0xff80000008607808 */ /* 0x000fe20007000000 */
[----:B------:R-:W-:Y:S01]  /*76d0*/  IMAD.IADD R5, R203, 0x1, -R32 ;  /* 0x00000001cb057824 */ /* 0x000fe200078e0a20 */
[----:B------:R-:W-:Y:S01]  /*76e0*/  IABS R8, R4 ;  /* 0x0000000400087213 */ /* 0x000fe20000000000 */
[----:B------:R-:W-:Y:S01]  /*76f0*/  MUFU.TANH R20, R185 ;  /* 0x000000b900147308 */ /* 0x000fe20000002400 */
[----:B------:R-:W-:-:S02]  /*7700*/  IABS R4, R3 ;  /* 0x0000000300047213 */ /* 0x000fc40000000000 */
[----:B------:R-:W-:Y:S01]  /*7710*/  IABS R3, R5 ;  /* 0x0000000500037213 */ /* 0x000fe20000000000 */
[----:B------:R-:W-:Y:S01]  /*7720*/  IMAD.MOV.U32 R9, RZ, RZ, R8 ;  /* 0x000000ffff097224 */ /* 0x000fe200078e0008 */
[----:B------:R-:W-:Y:S01]  /*7730*/  IABS R5, R6 ;  /* 0x0000000600057213 */ /* 0x000fe20000000000 */
[----:B------:R-:W-:Y:S01]  /*7740*/  IMAD.MOV.U32 R8, RZ, RZ, R4 ;  /* 0x000000ffff087224 */ /* 0x000fe200078e0004 */
[----:B------:R-:W-:Y:S01]  /*7750*/  IABS R7, R7 ;  /* 0x0000000700077213 */ /* 0x000fe20000000000 */
[----:B------:R-:W-:Y:S01]  /*7760*/  IMAD.MOV.U32 R6, RZ, RZ, R3 ;  /* 0x000000ffff067224 */ /* 0x000fe200078e0003 */
[-C--:B------:R-:W-:Y:S01]  /*7770*/  ISETP.GE.AND P3, PT, R31, R207.reuse, PT ;  /* 0x000000cf1f00720c */ /* 0x080fe20003f66270 */
[----:B------:R-:W-:Y:S01]  /*7780*/  IMAD.MOV.U32 R4, RZ, RZ, R5 ;  /* 0x000000ffff047224 */ /* 0x000fe200078e0005 */
[C---:B------:R-:W-:Y:S01]  /*7790*/  ISETP.GE.AND P4, PT, R30.reuse, R207, PT ;  /* 0x000000cf1e00720c */ /* 0x040fe20003f86270 */
[----:B------:R-:W-:Y:S01]  /*77a0*/  IMAD.MOV.U32 R3, RZ, RZ, R7 ;  /* 0x000000ffff037224 */ /* 0x000fe200078e0007 */
[----:B------:R-:W-:Y:S01]  /*77b0*/  ISETP.GE.AND P2, PT, R30, R206, PT ;  /* 0x000000ce1e00720c */ /* 0x000fe20003f46270 */
[----:B------:R-:W-:Y:S01]  /*77c0*/  IMAD.IADD R7, R201, 0x1, -R34 ;  /* 0x00000001c9077824 */ /* 0x000fe200078e0a22 */
[----:B------:R-:W-:Y:S01]  /*77d0*/  ISETP.LT.OR P3, PT, R31, R199, P3 ;  /* 0x000000c71f00720c */ /* 0x000fe20001f61670 */
[----:B------:R-:W-:Y:S01]  /*77e0*/  MUFU.TANH R50, R216 ;  /* 0x000000d800327308 */ /* 0x000fe20000002400 */
[----:B------:R-:W-:-:S02]  /*77f0*/  I2FP.F32.S32 R9, R9 ;  /* 0x0000000900097245 */ /* 0x000fc40000201400 */
[----:B------:R-:W-:Y:S02]  /*7800*/  ISETP.GE.AND P6, PT, R32, R206, PT ;  /* 0x000000ce2000720c */ /* 0x000fe40003fc6270 */
[C---:B------:R-:W-:Y:S01]  /*7810*/  ISETP.LT.OR P4, PT, R30.reuse, R199, P4 ;  /* 0x000000c71e00720c */ /* 0x040fe20002781670 */
[----:B-----5:R-:W-:Y:S01]  /*7820*/  FFMA.FTZ R9, R9, -UR31, R17 ;  /* 0x8000001f09097c23 */ /* 0x020fe20008010011 */
[----:B------:R-:W-:Y:S01]  /*7830*/  ISETP.LT.OR P2, PT, R30, R198, P2 ;  /* 0x000000c61e00720c */ /* 0x000fe20001741670 */
[----:B------:R-:W-:Y:S01]  /*7840*/  MUFU.TANH R17, R218 ;  /* 0x000000da00117308 */ /* 0x000fe20000002400 */
[----:B------:R-:W-:Y:S02]  /*7850*/  I2FP.F32.S32 R8, R8 ;  /* 0x0000000800087245 */ /* 0x000fe40000201400 */
[----:B------:R-:W-:Y:S01]  /*7860*/  I2FP.F32.S32 R5, R6 ;  /* 0x0000000600057245 */ /* 0x000fe20000201400 */
[----:B------:R-:W-:Y:S01]  /*7870*/  IMAD.IADD R6, R203, 0x1, -R34 ;  /* 0x00000001cb067824 */ /* 0x000fe200078e0a22 */
[----:B------:R-:W-:Y:S01]  /*7880*/  I2FP.F32.S32 R4, R4 ;  /* 0x0000000400047245 */ /* 0x000fe20000201400 */
[----:B---3--:R-:W-:Y:S01]  /*7890*/  FFMA.FTZ R8, R8, -UR31, R27 ;  /* 0x8000001f08087c23 */ /* 0x008fe2000801001b */
[----:B------:R-:W-:Y:S01]  /*78a0*/  I2FP.F32.S32 R3, R3 ;  /* 0x0000000300037245 */ /* 0x000fe20000201400 */
[----:B------:R-:W-:Y:S01]  /*78b0*/  FFMA.FTZ R5, R5, -UR31, R22 ;  /* 0x8000001f05057c23 */ /* 0x000fe20008010016 */
[----:B------:R-:W-:Y:S01]  /*78c0*/  FSEL R30, R91, -INF , !P3 ;  /* 0xff8000005b1e7808 */ /* 0x000fe20005800000 */
[----:B------:R-:W-:Y:S01]  /*78d0*/  FFMA.FTZ R14, R4, -UR31, R14 ;  /* 0x8000001f040e7c23 */ /* 0x000fe2000801000e */
[----:B------:R-:W-:Y:S01]  /*78e0*/  ISETP.GE.AND P5, PT, R32, R205, PT ;  /* 0x000000cd2000720c */ /* 0x000fe20003fa6270 */
[----:B------:R-:W-:Y:S01]  /*78f0*/  IMAD.IADD R4, R202, 0x1, -R34 ;  /* 0x00000001ca047824 */ /* 0x000fe200078e0a22 */
[----:B------:R-:W-:Y:S01]  /*7900*/  BAR.SYNC.DEFER_BLOCKING 0x0 ;  /* 0x0000000000007b1d */ /* 0x000fe20000010000 */
[----:B------:R-:W-:-:S02]  /*7910*/  ISETP.GE.AND P3, PT, R32, R204, PT ;  /* 0x000000cc2000720c */ /* 0x000fc40003f66270 */
[C---:B------:R-:W-:Y:S02]  /*7920*/  ISETP.LT.OR P6, PT, R32.reuse, R198, P6 ;  /* 0x000000c62000720c */ /* 0x040fe400037c1670 */
[----:B------:R-:W-:Y:S01]  /*7930*/  FSEL R47, R13, -INF , !P2 ;  /* 0xff8000000d2f7808 */ /* 0x000fe20005000000 */
[----:B------:R-:W-:Y:S01]  /*7940*/  FFMA.FTZ R13, R3, -UR31, R24 ;  /* 0x8000001f030d7c23 */ /* 0x000fe20008010018 */
[C---:B------:R-:W-:Y:S01]  /*7950*/  ISETP.LT.OR P5, PT, R32.reuse, R197, P5 ;  /* 0x000000c52000720c */ /* 0x040fe20002fa1670 */
[----:B------:R-:W-:Y:S01]  /*7960*/  IMAD.IADD R3, R203, 0x1, -R33 ;  /* 0x00000001cb037824 */ /* 0x000fe200078e0a21 */
[----:B------:R-:W-:Y:S02]  /*7970*/  ISETP.LT.OR P3, PT, R32, R196, P3 ;  /* 0x000000c42000720c */ /* 0x000fe40001f61670 */
        /* <DEDUP_REMOVED lines=11> */
[C---:B------:R-:W-:Y:S01]  /*7a30*/  ISETP.GE.AND P2, PT, R32.reuse, R207, PT ;  /* 0x000000cf2000720c */ /* 0x040fe20003f46270 */
[----:B------:R-:W-:Y:S01]  /*7a40*/  IMAD.MOV.U32 R9, RZ, RZ, R5 ;  /* 0x000000ffff097224 */ /* 0x000fe200078e0005 */
[----:B------:R-:W-:Y:S01]  /*7a50*/  ISETP.LT.OR P1, PT, R31, R198, P1 ;  /* 0x000000c61f00720c */ /* 0x000fe20000f21670 */
[----:B------:R-:W-:Y:S01]  /*7a60*/  IMAD.MOV.U32 R4, RZ, RZ, R6 ;  /* 0x000000ffff047224 */ /* 0x000fe200078e0006 */
[----:B------:R-:W-:Y:S02]  /*7a70*/  FSEL R42, R89, -INF , !P4 ;  /* 0xff800000592a7808 */ /* 0x000fe40006000000 */
[----:B------:R-:W-:Y:S02]  /*7a80*/  ISETP.GE.AND P4, PT, R31, R204, PT ;  /* 0x000000cc1f00720c */ /* 0x000fe40003f86270 */
[----:B------:R-:W-:-:S02]  /*7a90*/  ISETP.LT.OR P2, PT, R32, R199, P2 ;  /* 0x000000c72000720c */ /* 0x000fc40001741670 */
[----:B------:R-:W-:Y:S01]  /*7aa0*/  FSEL R45, R12, -INF , !P1 ;  /* 0xff8000000c2d7808 */ /* 0x000fe20004800000 */
[----:B------:R-:W-:Y:S01]  /*7ab0*/  MUFU.TANH R32, R217 ;  /* 0x000000d900207308 */ /* 0x000fe20000002400 */
[----:B------:R-:W-:Y:S02]  /*7ac0*/  ISETP.GE.AND P1, PT, R33, R207, PT ;  /* 0x000000cf2100720c */ /* 0x000fe40003f26270 */
[----:B------:R-:W-:Y:S01]  /*7ad0*/  I2FP.F32.S32 R5, R8 ;  /* 0x0000000800057245 */ /* 0x000fe20000201400 */
[----:B------:R-:W-:Y:S01]  /*7ae0*/  IMAD.IADD R8, R201, 0x1, -R35 ;  /* 0x00000001c9087824 */ /* 0x000fe200078e0a23 */
[----:B------:R-:W-:Y:S02]  /*7af0*/  ISETP.LT.OR P4, PT, R31, R196, P4 ;  /* 0x000000c41f00720c */ /* 0x000fe40002781670 */
[----:B------:R-:W-:Y:S01]  /*7b00*/  FSEL R27, R93, -INF , !P2 ;  /* 0xff8000005d1b7808 */ /* 0x000fe20005000000 */
[----:B------:R-:W-:Y:S01]  /*7b10*/  FFMA.FTZ R5, R5, -UR31, R51 ;  /* 0x8000001f05057c23 */ /* 0x000fe20008010033 */
[----:B------:R-:W-:-:S02]  /*7b20*/  I2FP.F32.S32 R7, R7 ;  /* 0x0000000700077245 */ /* 0x000fc40000201400 */
[----:B------:R-:W-:Y:S02]  /*7b30*/  ISETP.GE.AND P2, PT, R33, R204, PT ;  /* 0x000000cc2100720c */ /* 0x000fe40003f46270 */
[----:B------:R-:W-:Y:S01]  /*7b40*/  I2FP.F32.S32 R6, R4 ;  /* 0x0000000400067245 */ /* 0x000fe20000201400 */
[----:B-1----:R-:W-:Y:S01]  /*7b50*/  FFMA.FTZ R7, R7, -UR31, R16 ;  /* 0x8000001f07077c23 */ /* 0x002fe20008010010 */
[----:B------:R-:W-:Y:S01]  /*7b60*/  ISETP.LT.OR P1, PT, R33, R199, P1 ;  /* 0x000000c72100720c */ /* 0x000fe20000f21670 */
[----:B------:R-:W-:Y:S01]  /*7b70*/  MUFU.TANH R16, R227 ;  /* 0x000000e300107308 */ /* 0x000fe20000002400 */
[----:B------:R-:W-:Y:S01]  /*7b80*/  ISETP.GE.AND P3, PT, R34, R205, PT ;  /* 0x000000cd2200720c */ /* 0x000fe20003f66270 */
[----:B------:R-:W-:Y:S01]  /*7b90*/  FFMA.FTZ R12, R6, -UR31, R18 ;  /* 0x8000001f060c7c23 */ /* 0x000fe20008010012 */
[----:B------:R-:W-:Y:S01]  /*7ba0*/  I2FP.F32.S32 R3, R3 ;  /* 0x0000000300037245 */ /* 0x000fe20000201400 */
[----:B------:R-:W-:Y:S01]  /*7bb0*/  IMAD.IADD R6, R201, 0x1, -R36 ;  /* 0x00000001c9067824 */ /* 0x000fe200078e0a24 */
[----:B------:R-:W-:-:S02]  /*7bc0*/  ISETP.GE.AND P0, PT, R31, R205, PT ;  /* 0x000000cd1f00720c */ /* 0x000fc40003f06270 */
[----:B------:R-:W-:Y:S01]  /*7bd0*/  FSEL R118, R10, -INF , !P4 ;  /* 0xff8000000a767808 */ /* 0x000fe20006000000 */
[----:B----4-:R-:W-:Y:S01]  /*7be0*/  FFMA.FTZ R4, R3, -UR31, R15 ;  /* 0x8000001f03047c23 */ /* 0x010fe2000801000f */
[----:B------:R-:W-:Y:S01]  /*7bf0*/  ISETP.GE.AND P4, PT, R33, R205, PT ;  /* 0x000000cd2100720c */ /* 0x000fe20003f86270 */
[----:B------:R-:W-:Y:S01]  /*7c00*/  IMAD.IADD R3, R203, 0x1, -R36 ;  /* 0x00000001cb037824 */ /* 0x000fe200078e0a24 */
[----:B------:R-:W-:Y:S01]  /*7c10*/  ISETP.LT.OR P2, PT, R33, R196, P2 ;  /* 0x000000c42100720c */ /* 0x000fe20001741670 */
[----:B------:R-:W1:Y:S01]  /*7c20*/  MUFU.TANH R10, R219 ;  /* 0x000000db000a7308 */ /* 0x000e620000002400 */
[----:B------:R-:W-:Y:S02]  /*7c30*/  FSEL R26, R97, -INF , !P1 ;  /* 0xff800000611a7808 */ /* 0x000fe40004800000 */
[C---:B------:R-:W-:Y:S02]  /*7c40*/  ISETP.LT.OR P3, PT, R34.reuse, R197, P3 ;  /* 0x000000c52200720c */ /* 0x040fe40001f61670 */
[----:B------:R-:W-:-:S02]  /*7c50*/  ISETP.GE.AND P1, PT, R34, R204, PT ;  /* 0x000000cc2200720c */ /* 0x000fc40003f26270 */
[-C--:B------:R-:W-:Y:S01]  /*7c60*/  ISETP.LT.OR P0, PT, R31, R197.reuse, P0 ;  /* 0x000000c51f00720c */ /* 0x080fe20000701670 */
[----:B------:R-:W-:Y:S01]  /*7c70*/  MUFU.TANH R15, R221 ;  /* 0x000000dd000f7308 */ /* 0x000fe20000002400 */
[----:B------:R-:W-:Y:S02]  /*7c80*/  ISETP.LT.OR P4, PT, R33, R197, P4 ;  /* 0x000000c52100720c */ /* 0x000fe40002781670 */
[----:B------:R-:W-:Y:S02]  /*7c90*/  I2FP.F32.S32 R9, R9 ;  /* 0x0000000900097245 */ /* 0x000fe40000201400 */
[----:B------:R-:W-:Y:S01]  /*7ca0*/  FSEL R113, R5, -INF , !P2 ;  /* 0xff80000005717808 */ /* 0x000fe20005000000 */
[--C-:B------:R-:W-:Y:S01]  /*7cb0*/  IMAD.IADD R5, R202, 0x1, -R35.reuse ;  /* 0x00000001ca057824 */ /* 0x100fe200078e0a23 */
[----:B------:R-:W-:Y:S01]  /*7cc0*/  FSEL R93, R7, -INF , !P3 ;  /* 0xff800000075d7808 */ /* 0x000fe20005800000 */
[----:B------:R-:W-:Y:S01]  /*7cd0*/  IMAD.IADD R7, R203, 0x1, -R35 ;  /* 0x00000001cb077824 */ /* 0x000fe200078e0a23 */
[C---:B------:R-:W-:Y:S01]  /*7ce0*/  ISETP.GE.AND P5, PT, R34.reuse, R206, PT ;  /* 0x000000ce2200720c */ /* 0x040fe20003fa6270 */
[----:B------:R-:W-:Y:S01]  /*7cf0*/  FFMA.FTZ R9, R9, -UR31, R21 ;  /* 0x8000001f09097c23 */ /* 0x000fe20008010015 */
[----:B------:R-:W-:-:S02]  /*7d00*/  ISETP.LT.OR P1, PT, R34, R196, P1 ;  /* 0x000000c42200720c */ /* 0x000fc40000f21670 */
[----:B------:R-:W-:Y:S02]  /*7d10*/  FSEL R81, R11, -INF , !P0 ;  /* 0xff8000000b517808 */ /* 0x000fe40004000000 */
[----:B------:R-:W-:Y:S01]  /*7d20*/  IABS R6, R6 ;  /* 0x0000000600067213 */ /* 0x000fe20000000000 */
[----:B------:R-:W2:Y:S01]  /*7d30*/  MUFU.TANH R11, R220 ;  /* 0x000000dc000b7308 */ /* 0x000ea20000002400 */
[----:B------:R-:W-:Y:S02]  /*7d40*/  FSEL R91, R13, -INF , !P4 ;  /* 0xff8000000d5b7808 */ /* 0x000fe40006000000 */
[----:B------:R-:W-:Y:S02]  /*7d50*/  IABS R3, R3 ;  /* 0x0000000300037213 */ /* 0x000fe40000000000 */
[C---:B------:R-:W-:Y:S02]  /*7d60*/  ISETP.GE.AND P6, PT, R34.reuse, R207, PT ;  /* 0x000000cf2200720c */ /* 0x040fe40003fc6270 */
[----:B------:R-:W-:Y:S01]  /*7d70*/  ISETP.LT.OR P5, PT, R34, R198, P5 ;  /* 0x000000c62200720c */ /* 0x000fe20002fa1670 */
[----:B------:R-:W3:Y:S01]  /*7d80*/  MUFU.TANH R13, R222 ;  /* 0x000000de000d7308 */ /* 0x000ee20000002400 */
        /* <DEDUP_REMOVED lines=9> */
[----:B------:R-:W-:Y:S01]  /*7e20*/  I2FP.F32.S32 R5, R6 ;  /* 0x0000000600057245 */ /* 0x000fe20000201400 */
[----:B------:R-:W-:Y:S01]  /*7e30*/  IMAD.MOV.U32 R3, RZ, RZ, R7 ;  /* 0x000000ffff037224 */ /* 0x000fe200078e0007 */
[----:B------:R-:W-:Y:S01]  /*7e40*/  I2FP.F32.S32 R7, R8 ;  /* 0x0000000800077245 */ /* 0x000fe20000201400 */
[----:B------:R-:W-:Y:S01]  /*7e50*/  IMAD.IADD R8, R201, 0x1, -R38 ;  /* 0x00000001c9087824 */ /* 0x000fe200078e0a26 */
[----:B------:R-:W-:Y:S01]  /*7e60*/  I2FP.F32.S32 R6, R4 ;  /* 0x0000000400067245 */ /* 0x000fe20000201400 */
[----:B------:R-:W-:Y:S01]  /*7e70*/  FFMA.FTZ R4, R5, -UR31, R19 ;  /* 0x8000001f05047c23 */ /* 0x000fe20008010013 */
[----:B------:R-:W-:Y:S01]  /*7e80*/  I2FP.F32.S32 R9, R9 ;  /* 0x0000000900097245 */ /* 0x000fe20000201400 */
[----:B------:R-:W-:Y:S01]  /*7e90*/  FFMA.FTZ R7, R7, -UR31, R25 ;  /* 0x8000001f07077c23 */ /* 0x000fe20008010019 */
[----:B------:R-:W-:Y:S01]  /*7ea0*/  ISETP.GE.AND P4, PT, R36, R206, PT ;  /* 0x000000ce2400720c */ /* 0x000fe20003f86270 */
[----:B-1----:R-:W-:Y:S01]  /*7eb0*/  FFMA.FTZ R10, R6, -UR31, R10 ;  /* 0x8000001f060a7c23 */ /* 0x002fe2000801000a */
[----:B------:R-:W-:Y:S01]  /*7ec0*/  ISETP.GE.AND P2, PT, R36, R205, PT ;  /* 0x000000cd2400720c */ /* 0x000fe20003f46270 */
[----:B--2---:R-:W-:Y:S01]  /*7ed0*/  FFMA.FTZ R11, R9, -UR31, R11 ;  /* 0x8000001f090b7c23 */ /* 0x004fe2000801000b */
[----:B------:R-:W-:Y:S01]  /*7ee0*/  I2FP.F32.S32 R3, R3 ;  /* 0x0000000300037245 */ /* 0x000fe20000201400 */
[--C-:B------:R-:W-:Y:S01]  /*7ef0*/  IMAD.IADD R6, R202, 0x1, -R37.reuse ;  /* 0x00000001ca067824 */ /* 0x100fe200078e0a25 */
[C---:B------:R-:W-:Y:S01]  /*7f00*/  ISETP.LT.OR P4, PT, R36.reuse, R198, P4 ;  /* 0x000000c62400720c */ /* 0x040fe20002781670 */
[----:B------:R-:W-:Y:S01]  /*7f10*/  IMAD.IADD R5, R201, 0x1, -R37 ;  /* 0x00000001c9057824 */ /* 0x000fe200078e0a25 */
[C---:B------:R-:W-:Y:S01]  /*7f20*/  ISETP.LT.OR P2, PT, R36.reuse, R197, P2 ;  /* 0x000000c52400720c */ /* 0x040fe20001741670 */
[----:B---3--:R-:W-:Y:S01]  /*7f30*/  FFMA.FTZ R9, R3, -UR31, R13 ;  /* 0x8000001f03097c23 */ /* 0x008fe2000801000d */
[----:B------:R-:W-:Y:S01]  /*7f40*/  FSEL R24, R101, -INF , !P6 ;  /* 0xff80000065187808 */ /* 0x000fe20007000000 */
[----:B------:R-:W-:Y:S01]  /*7f50*/  IMAD.IADD R3, R203, 0x1, -R37 ;  /* 0x00000001cb037824 */ /* 0x000fe200078e0a25 */
[----:B------:R-:W-:Y:S01]  /*7f60*/  ISETP.GE.AND P6, PT, R36, R204, PT ;  /* 0x000000cc2400720c */ /* 0x000fe20003fc6270 */
[----:B------:R-:W-:Y:S01]  /*7f70*/  MUFU.TANH R13, R223 ;  /* 0x000000df000d7308 */ /* 0x000fe20000002400 */
[----:B------:R-:W-:-:S02]  /*7f80*/  FSEL R31, R12, -INF , !P4 ;  /* 0xff8000000c1f7808 */ /* 0x000fc40006000000 */
[----:B------:R-:W-:Y:S02]  /*7f90*/  FSEL R84, R7, -INF , !P2 ;  /* 0xff80000007547808 */ /* 0x000fe40005000000 */
[----:B------:R-:W-:Y:S02]  /*7fa0*/  IABS R7, R6 ;  /* 0x0000000600077213 */ /* 0x000fe40000000000 */
[----:B------:R-:W-:Y:S01]  /*7fb0*/  ISETP.LT.OR P6, PT, R36, R196, P6 ;  /* 0x000000c42400720c */ /* 0x000fe200037c1670 */
[----:B------:R-:W1:Y:S01]  /*7fc0*/  MUFU.TANH R12, R224 ;  /* 0x000000e0000c7308 */ /* 0x000e620000002400 */
[----:B------:R-:W-:Y:S02]  /*7fd0*/  IABS R5, R5 ;  /* 0x0000000500057213 */ /* 0x000fe40000000000 */
[----:B------:R-:W-:Y:S02]  /*7fe0*/  IABS R3, R3 ;  /* 0x0000000300037213 */ /* 0x000fe40000000000 */
[----:B------:R-:W-:Y:S01]  /*7ff0*/  IABS R6, R8 ;  /* 0x0000000800067213 */ /* 0x000fe20000000000 */
[----:B------:R-:W-:Y:S01]  /*8000*/  IMAD.MOV.U32 R8, RZ, RZ, R7 ;  /* 0x000000ffff087224 */ /* 0x000fe200078e0007 */
[C---:B------:R-:W-:Y:S01]  /*8010*/  ISETP.GE.AND P5, PT, R35.reuse, R207, PT ;  /* 0x000000cf2300720c */ /* 0x040fe20003fa6270 */
[----:B------:R-:W-:Y:S01]  /*8020*/  IMAD.MOV.U32 R7, RZ, RZ, R5 ;  /* 0x000000ffff077224 */ /* 0x000fe200078e0005 */
[----:B------:R-:W-:Y:S01]  /*8030*/  FSEL R112, R4, -INF , !P6 ;  /* 0xff80000004707808 */ /* 0x000fe20007000000 */
[----:B------:R-:W-:Y:S01]  /*8040*/  IMAD.IADD R4, R202, 0x1, -R38 ;  /* 0x00000001ca047824 */ /* 0x000fe200078e0a26 */
[----:B------:R-:W-:Y:S01]  /*8050*/  ISETP.LT.OR P5, PT, R35, R199, P5 ;  /* 0x000000c72300720c */ /* 0x000fe20002fa1670 */
[----:B------:R-:W-:Y:S01]  /*8060*/  IMAD.MOV.U32 R5, RZ, RZ, R3 ;  /* 0x000000ffff057224 */ /* 0x000fe200078e0003 */
[----:B------:R-:W-:Y:S01]  /*8070*/  ISETP.GE.AND P4, PT, R37, R207, PT ;  /* 0x000000cf2500720c */ /* 0x000fe20003f86270 */
[----:B------:R-:W-:Y:S01]  /*8080*/  IMAD.MOV.U32 R3, RZ, RZ, R6 ;  /* 0x000000ffff037224 */ /* 0x000fe200078e0006 */
[----:B------:R-:W-:Y:S01]  /*8090*/  IABS R4, R4 ;  /* 0x0000000400047213 */ /* 0x000fe20000000000 */
[----:B------:R-:W-:Y:S01]  /*80a0*/  IMAD.IADD R6, R201, 0x1, -R39 ;  /* 0x00000001c9067824 */ /* 0x000fe200078e0a27 */
[----:B------:R-:W-:-:S02]  /*80b0*/  I2FP.F32.S32 R5, R5 ;  /* 0x0000000500057245 */ /* 0x000fc40000201400 */
[----:B------:R-:W-:Y:S02]  /*80c0*/  FSEL R22, R106, -INF , !P5 ;  /* 0xff8000006a167808 */ /* 0x000fe40006800000 */
[----:B------:R-:W-:Y:S01]  /*80d0*/  I2FP.F32.S32 R8, R8 ;  /* 0x0000000800087245 */ /* 0x000fe20000201400 */
[----:B-1----:R-:W-:Y:S01]  /*80e0*/  FFMA.FTZ R5, R5, -UR31, R12 ;  /* 0x8000001f05057c23 */ /* 0x002fe2000801000c */
[----:B------:R-:W-:Y:S02]  /*80f0*/  ISETP.GE.AND P5, PT, R37, R204, PT ;  /* 0x000000cc2500720c */ /* 0x000fe40003fa6270 */
[-C--:B------:R-:W-:Y:S01]  /*8100*/  ISETP.GE.AND P0, PT, R33, R206.reuse, PT ;  /* 0x000000ce2100720c */ /* 0x080fe20003f06270 */
[----:B------:R-:W-:Y:S01]  /*8110*/  FFMA.FTZ R8, R8, -UR31, R13 ;  /* 0x8000001f08087c23 */ /* 0x000fe2000801000d */
[----:B------:R-:W-:Y:S02]  /*8120*/  ISETP.GE.AND P2, PT, R37, R206, PT ;  /* 0x000000ce2500720c */ /* 0x000fe40003f46270 */
[----:B------:R-:W-:-:S02]  /*8130*/  I2FP.F32.S32 R7, R7 ;  /* 0x0000000700077245 */ /* 0x000fc40000201400 */
[----:B------:R-:W-:Y:S02]  /*8140*/  I2FP.F32.S32 R4, R4 ;  /* 0x0000000400047245 */ /* 0x000fe40000201400 */
[----:B------:R-:W-:Y:S01]  /*8150*/  I2FP.F32.S32 R3, R3 ;  /* 0x0000000300037245 */ /* 0x000fe20000201400 */
[----:B------:R-:W-:Y:S01]  /*8160*/  FFMA.FTZ R7, R7, -UR31, R15 ;  /* 0x8000001f07077c23 */ /* 0x000fe2000801000f */
[C---:B------:R-:W-:Y:S01]  /*8170*/  ISETP.GE.AND P6, PT, R37.reuse, R205, PT ;  /* 0x000000cd2500720c */ /* 0x040fe20003fc6270 */
[----:B------:R-:W-:Y:S01]  /*8180*/  FFMA.FTZ R13, R4, -UR31, R28 ;  /* 0x8000001f040d7c23 */ /* 0x000fe2000801001c */
[----:B------:R-:W-:Y:S01]  /*8190*/  ISETP.LT.OR P4, PT, R37, R199, P4 ;  /* 0x000000c72500720c */ /* 0x000fe20002781670 */
[----:B------:R-:W-:Y:S01]  /*81a0*/  FFMA.FTZ R12, R3, -UR31, R20 ;  /* 0x8000001f030c7c23 */ /* 0x000fe20008010014 */
[----:B------:R-:W-:Y:S01]  /*81b0*/  ISETP.LT.OR P5, PT, R37, R196, P5 ;  /* 0x000000c42500720c */ /* 0x000fe20002fa1670 */
[----:B------:R-:W-:Y:S01]  /*81c0*/  IMAD.IADD R3, R203, 0x1, -R38 ;  /* 0x00000001cb037824 */ /* 0x000fe200078e0a26 */
[-C--:B------:R-:W-:Y:S01]  /*81d0*/  ISETP.LT.OR P0, PT, R33, R198.reuse, P0 ;  /* 0x000000c62100720c */ /* 0x080fe20000701670 */
[----:B------:R-:W-:Y:S01]  /*81e0*/  IMAD.IADD R4, R202, 0x1, -R39 ;  /* 0x00000001ca047824 */ /* 0x000fe200078e0a27 */
[C---:B------:R-:W-:Y:S01]  /*81f0*/  ISETP.LT.OR P2, PT, R37.reuse, R198, P2 ;  /* 0x000000c62500720c */ /* 0x040fe20001741670 */
[----:B------:R-:W-:Y:S01]  /*8200*/  MUFU.TANH R15, R226 ;  /* 0x000000e2000f7308 */ /* 0x000fe20000002400 */
[----:B------:R-:W-:-:S02]  /*8210*/  ISETP.LT.OR P6, PT, R37, R197, P6 ;  /* 0x000000c52500720c */ /* 0x000fc400037c1670 */
[----:B------:R-:W-:Y:S02]  /*8220*/  FSEL R21, R107, -INF , !P4 ;  /* 0xff8000006b157808 */ /* 0x000fe40006000000 */
[----:B------:R-:W-:Y:S01]  /*8230*/  FSEL R107, R5, -INF , !P5 ;  /* 0xff800000056b7808 */ /* 0x000fe20006800000 */
[----:B------:R-:W-:Y:S01]  /*8240*/  IMAD.IADD R5, R203, 0x1, -R39 ;  /* 0x00000001cb057824 */ /* 0x000fe200078e0a27 */
[----:B------:R-:W-:Y:S02]  /*8250*/  FSEL R33, R14, -INF , !P0 ;  /* 0xff8000000e217808 */ /* 0x000fe40004000000 */
[----:B------:R-:W-:Y:S01]  /*8260*/  ISETP.GE.AND P3, PT, R35, R206, PT ;  /* 0x000000ce2300720c */ /* 0x000fe20003f66270 */
[----:B------:R-:W-:Y:S01]  /*8270*/  MUFU.TANH R14, R229 ;  /* 0x000000e5000e7308 */ /* 0x000fe20000002400 */
[----:B------:R-:W-:Y:S01]  /*8280*/  FSEL R28, R8, -INF , !P2 ;  /* 0xff800000081c7808 */ /* 0x000fe20005000000 */
[----:B------:R-:W-:Y:S01]  /*8290*/  IMAD.IADD R8, R202, 0x1, -R41 ;  /* 0x00000001ca087824 */ /* 0x000fe200078e0a29 */
[----:B------:R-:W-:-:S02]  /*82a0*/  ISETP.GE.AND P0, PT, R36, R207, PT ;  /* 0x000000cf2400720c */ /* 0x000fc40003f06270 */
[----:B------:R-:W-:Y:S02]  /*82b0*/  FSEL R88, R7, -INF , !P6 ;  /* 0xff80000007587808 */ /* 0x000fe40007000000 */
[----:B------:R-:W-:Y:S02]  /*82c0*/  IABS R7, R3 ;  /* 0x0000000300077213 */ /* 0x000fe40000000000 */
[----:B------:R-:W-:Y:S02]  /*82d0*/  IABS R4, R4 ;  /* 0x0000000400047213 */ /* 0x000fe40000000000 */
[----:B------:R-:W-:Y:S02]  /*82e0*/  ISETP.LT.OR P3, PT, R35, R198, P3 ;  /* 0x000000c62300720c */ /* 0x000fe40001f61670 */
[----:B------:R-:W-:Y:S02]  /*82f0*/  IABS R3, R6 ;  /* 0x0000000600037213 */ /* 0x000fe40000000000 */
[----:B------:R-:W-:-:S02]  /*8300*/  ISETP.LT.OR P0, PT, R36, R199, P0 ;  /* 0x000000c72400720c */ /* 0x000fc40000701670 */
[----:B------:R-:W-:Y:S02]  /*8310*/  IABS R5, R5 ;  /* 0x0000000500057213 */ /* 0x000fe40000000000 */
[----:B------:R-:W-:Y:S01]  /*8320*/  IABS R6, R8 ;  /* 0x0000000800067213 */ /* 0x000fe20000000000 */
[----:B------:R-:W-:Y:S01]  /*8330*/  IMAD.MOV.U32 R8, RZ, RZ, R4 ;  /* 0x000000ffff087224 */ /* 0x000fe200078e0004 */
[----:B------:R-:W-:Y:S01]  /*8340*/  FSEL R29, R11, -INF , !P3 ;  /* 0xff8000000b1d7808 */ /* 0x000fe20005800000 */
[----:B------:R-:W-:Y:S01]  /*8350*/  IMAD.MOV.U32 R4, RZ, RZ, R3 ;  /* 0x000000ffff047224 */ /* 0x000fe200078e0003 */
[----:B------:R-:W-:Y:S01]  /*8360*/  FSEL R23, R104, -INF , !P0 ;  /* 0xff80000068177808 */ /* 0x000fe20004000000 */
[----:B------:R-:W1:Y:S01]  /*8370*/  MUFU.TANH R11, R225 ;  /* 0x000000e1000b7308 */ /* 0x000e620000002400 */
[C---:B------:R-:W-:Y:S01]  /*8380*/  ISETP.GE.AND P0, PT, R35.reuse, R204, PT ;  /* 0x000000cc2300720c */ /* 0x040fe20003f06270 */
[----:B------:R-:W-:Y:S01]  /*8390*/  IMAD.MOV.U32 R3, RZ, RZ, R5 ;  /* 0x000000ffff037224 */ /* 0x000fe200078e0005 */
[----:B------:R-:W-:Y:S01]  /*83a0*/  ISETP.GE.AND P1, PT, R35, R205, PT ;  /* 0x000000cd2300720c */ /* 0x000fe20003f26270 */
[----:B------:R-:W-:Y:S01]  /*83b0*/  IMAD.MOV.U32 R5, RZ, RZ, R6 ;  /* 0x000000ffff057224 */ /* 0x000fe200078e0006 */
[----:B------:R-:W-:-:S02]  /*83c0*/  I2FP.F32.S32 R6, R7 ;  /* 0x0000000700067245 */ /* 0x000fc40000201400 */
[C---:B------:R-:W-:Y:S02]  /*83d0*/  ISETP.LT.OR P0, PT, R35.reuse, R196, P0 ;  /* 0x000000c42300720c */ /* 0x040fe40000701670 */
[C---:B------:R-:W-:Y:S02]  /*83e0*/  ISETP.GE.AND P4, PT, R38.reuse, R204, PT ;  /* 0x000000cc2600720c */ /* 0x040fe40003f86270 */
[----:B------:R-:W-:Y:S02]  /*83f0*/  I2FP.F32.S32 R8, R8 ;  /* 0x0000000800087245 */ /* 0x000fe40000201400 */
[----:B------:R-:W-:Y:S02]  /*8400*/  I2FP.F32.S32 R7, R4 ;  /* 0x0000000400077245 */ /* 0x000fe40000201400 */
[----:B------:R-:W-:Y:S02]  /*8410*/  ISETP.LT.OR P1, PT, R35, R197, P1 ;  /* 0x000000c52300720c */ /* 0x000fe40000f21670 */
[----:B------:R-:W-:-:S02]  /*8420*/  ISETP.GE.AND P3, PT, R38, R207, PT ;  /* 0x000000cf2600720c */ /* 0x000fc40003f66270 */
[----:B------:R-:W-:Y:S02]  /*8430*/  I2FP.F32.S32 R3, R3 ;  /* 0x0000000300037245 */ /* 0x000fe40000201400 */
[----:B------:R-:W-:Y:S01]  /*8440*/  I2FP.F32.S32 R4, R5 ;  /* 0x0000000500047245 */ /* 0x000fe20000201400 */
[----:B------:R-:W-:Y:S01]  /*8450*/  FFMA.FTZ R5, R6, -UR31, R32 ;  /* 0x8000001f06057c23 */ /* 0x000fe20008010020 */
[----:B------:R-:W-:Y:S01]  /*8460*/  FSEL R104, R9, -INF , !P0 ;  /* 0xff80000009687808 */ /* 0x000fe20004000000 */
[----:B------:R-:W-:Y:S01]  /*8470*/  FFMA.FTZ R9, R8, -UR31, R55 ;  /* 0x8000001f08097c23 */ /* 0x000fe20008010037 */
[----:B------:R-:W-:Y:S01]  /*8480*/  ISETP.LT.OR P4, PT, R38, R196, P4 ;  /* 0x000000c42600720c */ /* 0x000fe20002781670 */
[----:B------:R-:W-:Y:S01]  /*8490*/  FFMA.FTZ R8, R7, -UR31, R50 ;  /* 0x8000001f07087c23 */ /* 0x000fe20008010032 */
[----:B------:R-:W-:Y:S01]  /*84a0*/  FSEL R87, R10, -INF , !P1 ;  /* 0xff8000000a577808 */ /* 0x000fe20004800000 */
[----:B------:R-:W-:Y:S01]  /*84b0*/  FFMA.FTZ R7, R3, -UR31, R17 ;  /* 0x8000001f03077c23 */ /* 0x000fe20008010011 */
[C---:B------:R-:W-:Y:S01]  /*84c0*/  ISETP.LT.OR P3, PT, R38.reuse, R199, P3 ;  /* 0x000000c72600720c */ /* 0x040fe20001f61670 */
[----:B------:R-:W-:Y:S01]  /*84d0*/  IMAD.IADD R3, R201, 0x1, -R41 ;  /* 0x00000001c9037824 */ /* 0x000fe200078e0a29 */
[-C--:B------:R-:W-:Y:S01]  /*84e0*/  ISETP.GE.AND P1, PT, R38, R206.reuse, PT ;  /* 0x000000ce2600720c */ /* 0x080fe20003f26270 */
[--C-:B------:R-:W-:Y:S01]  /*84f0*/  IMAD.IADD R6, R202, 0x1, -R40.reuse ;  /* 0x00000001ca067824 */ /* 0x100fe200078e0a28 */
[-C--:B------:R-:W-:Y:S01]  /*8500*/  ISETP.GE.AND P5, PT, R39, R205.reuse, PT ;  /* 0x000000cd2700720c */ /* 0x080fe20003fa6270 */
[----:B-1----:R-:W-:Y:S01]  /*8510*/  FFMA.FTZ R11, R4, -UR31, R11 ;  /* 0x8000001f040b7c23 */ /* 0x002fe2000801000b */
[----:B------:R-:W-:Y:S01]  /*8520*/  ISETP.GE.AND P0, PT, R38, R205, PT ;  /* 0x000000cd2600720c */ /* 0x000fe20003f06270 */
[----:B------:R-:W-:Y:S01]  /*8530*/  IMAD.IADD R10, R201, 0x1, -R40 ;  /* 0x00000001c90a7824 */ /* 0x000fe200078e0a28 */
[----:B------:R-:W-:Y:S01]  /*8540*/  FSEL R109, R5, -INF , !P4 ;  /* 0xff800000056d7808 */ /* 0x000fe20006000000 */
[----:B------:R-:W-:Y:S01]  /*8550*/  IMAD.IADD R5, R203, 0x1, -R41 ;  /* 0x00000001cb057824 */ /* 0x000fe200078e0a29 */
[----:B------:R-:W-:-:S02]  /*8560*/  ISETP.GE.AND P6, PT, R39, R206, PT ;  /* 0x000000ce2700720c */ /* 0x000fc40003fc6270 */
[----:B------:R-:W-:Y:S02]  /*8570*/  FSEL R20, R108, -INF , !P3 ;  /* 0xff8000006c147808 */ /* 0x000fe40005800000 */
[C---:B------:R-:W-:Y:S02]  /*8580*/  ISETP.LT.OR P1, PT, R38.reuse, R198, P1 ;  /* 0x000000c62600720c */ /* 0x040fe40000f21670 */
[C---:B------:R-:W-:Y:S02]  /*8590*/  ISETP.GE.AND P3, PT, R39.reuse, R204, PT ;  /* 0x000000cc2700720c */ /* 0x040fe40003f66270 */
[-C--:B------:R-:W-:Y:S02]  /*85a0*/  ISETP.LT.OR P5, PT, R39, R197.reuse, P5 ;  /* 0x000000c52700720c */ /* 0x080fe40002fa1670 */
[----:B------:R-:W-:Y:S02]  /*85b0*/  ISETP.LT.OR P0, PT, R38, R197, P0 ;  /* 0x000000c52600720c */ /* 0x000fe40000701670 */
[----:B------:R-:W-:-:S02]  /*85c0*/  IABS R4, R3 ;  /* 0x0000000300047213 */ /* 0x000fc40000000000 */
[C---:B------:R-:W-:Y:S02]  /*85d0*/  ISETP.LT.OR P6, PT, R39.reuse, R198, P6 ;  /* 0x000000c62700720c */ /* 0x040fe400037c1670 */
[----:B------:R-:W-:Y:S02]  /*85e0*/  IABS R3, R5 ;  /* 0x0000000500037213 */ /* 0x000fe40000000000 */
[----:B------:R-:W-:Y:S02]  /*85f0*/  ISETP.LT.OR P3, PT, R39, R196, P3 ;  /* 0x000000c42700720c */ /* 0x000fe40001f61670 */
[----:B------:R-:W-:Y:S02]  /*8600*/  FSEL R25, R13, -INF , !P1 ;  /* 0xff8000000d197808 */ /* 0x000fe40004800000 */
[----:B------:R-:W-:Y:S01]  /*8610*/  FSEL R97, R8, -INF , !P5 ;  /* 0xff80000008617808 */ /* 0x000fe20006800000 */
[----:B------:R-:W-:Y:S01]  /*8620*/  IMAD.IADD R8, R203, 0x1, -R40 ;  /* 0x00000001cb087824 */ /* 0x000fe200078e0a28 */
[----:B------:R-:W-:-:S02]  /*8630*/  IABS R5, R6 ;  /* 0x0000000600057213 */ /* 0x000fc40000000000 */
[C---:B------:R-:W-:Y:S02]  /*8640*/  ISETP.GE.AND P1, PT, R41.reuse, R207, PT ;  /* 0x000000cf2900720c */ /* 0x040fe40003f26270 */
[----:B------:R-:W-:Y:S02]  /*8650*/  FSEL R36, R12, -INF , !P0 ;  /* 0xff8000000c247808 */ /* 0x000fe40004000000 */
[----:B------:R-:W-:Y:S01]  /*8660*/  ISETP.GE.AND P0, PT, R41, R206, PT ;  /* 0x000000ce2900720c */ /* 0x000fe20003f06270 */
[----:B------:R-:W1:Y:S01]  /*8670*/  MUFU.TANH R12, R228 ;  /* 0x000000e4000c7308 */ /* 0x000e620000002400 */
[----:B------:R-:W-:Y:S02]  /*8680*/  FSEL R123, R9, -INF , !P6 ;  /* 0xff800000097b7808 */ /* 0x000fe40007000000 */
[----:B------:R-:W-:Y:S02]  /*8690*/  I2FP.F32.S32 R6, R4 ;  /* 0x0000000400067245 */ /* 0x000fe40000201400 */
[----:B------:R-:W-:Y:S01]  /*86a0*/  FSEL R108, R7, -INF , !P3 ;  /* 0xff800000076c7808 */ /* 0x000fe20005800000 */
[----:B------:R-:W-:Y:S01]  /*86b0*/  IMAD.MOV.U32 R7, RZ, RZ, R5 ;  /* 0x000000ffff077224 */ /* 0x000fe200078e0005 */
[----:B------:R-:W-:Y:S01]  /*86c0*/  I2FP.F32.S32 R4, R3 ;  /* 0x0000000300047245 */ /* 0x000fe20000201400 */
[----:B------:R-:W2:Y:S01]  /*86d0*/  MUFU.TANH R9, R230 ;  /* 0x000000e600097308 */ /* 0x000ea20000002400 */
[----:B------:R-:W-:-:S02]  /*86e0*/  ISETP.LT.OR P1, PT, R41, R199, P1 ;  /* 0x000000c72900720c */ /* 0x000fc40000f21670 */
[----:B------:R-:W-:Y:S02]  /*86f0*/  IABS R3, R10 ;  /* 0x0000000a00037213 */ /* 0x000fe40000000000 */
[----:B------:R-:W-:Y:S02]  /*8700*/  ISETP.LT.OR P0, PT, R41, R198, P0 ;  /* 0x000000c62900720c */ /* 0x000fe40000701670 */
[----:B------:R-:W-:Y:S01]  /*8710*/  IABS R5, R8 ;  /* 0x0000000800057213 */ /* 0x000fe20000000000 */
[----:B------:R-:W-:Y:S01]  /*8720*/  FFMA.FTZ R8, R6, -UR31, R15 ;  /* 0x8000001f06087c23 */ /* 0x000fe2000801000f */
[----:B------:R-:W-:Y:S01]  /*8730*/  ISETP.GE.AND P2, PT, R39, R207, PT ;  /* 0x000000cf2700720c */ /* 0x000fe20003f46270 */
[----:B------:R-:W-:Y:S01]  /*8740*/  FFMA.FTZ R6, R4, -UR31, R14 ;  /* 0x8000001f04067c23 */ /* 0x000fe2000801000e */
[----:B------:R-:W-:Y:S01]  /*8750*/  FSEL R18, R116, -INF , !P1 ;  /* 0xff80000074127808 */ /* 0x000fe20004800000 */
[----:B------:R-:W-:Y:S01]  /*8760*/  IMAD.MOV.U32 R4, RZ, RZ, R3 ;  /* 0x000000ffff047224 */ /* 0x000fe200078e0003 */
[----:B------:R-:W-:Y:S01]  /*8770*/  FSEL R116, R11, -INF , !P0 ;  /* 0xff8000000b747808 */ /* 0x000fe20004000000 */
[----:B------:R-:W-:Y:S01]  /*8780*/  IMAD.MOV.U32 R3, RZ, RZ, R5 ;  /* 0x000000ffff037224 */ /* 0x000fe200078e0005 */
[----:B------:R-:W-:-:S02]  /*8790*/  PLOP3.LUT P0, PT, PT, PT, UP0, 0x80, 0x0 ;  /* 0x000000000000781c */ /* 0x000fc40003f0f008 */
[----:B------:R-:W-:Y:S02]  /*87a0*/  ISETP.LT.OR P2, PT, R39, R199, P2 ;  /* 0x000000c72700720c */ /* 0x000fe40001741670 */
[----:B------:R-:W-:Y:S02]  /*87b0*/  I2FP.F32.S32 R7, R7 ;  /* 0x0000000700077245 */ /* 0x000fe40000201400 */
[----:B------:R-:W-:Y:S02]  /*87c0*/  I2FP.F32.S32 R4, R4 ;  /* 0x0000000400047245 */ /* 0x000fe40000201400 */
[----:B------:R-:W-:Y:S01]  /*87d0*/  I2FP.F32.S32 R3, R3 ;  /* 0x0000000300037245 */ /* 0x000fe20000201400 */
[----:B-1----:R-:W-:Y:S01]  /*87e0*/  FFMA.FTZ R7, R7, -UR31, R12 ;  /* 0x8000001f07077c23 */ /* 0x002fe2000801000c */
[----:B------:R-:W-:Y:S01]  /*87f0*/  FSEL R19, R114, -INF , !P2 ;  /* 0xff80000072137808 */ /* 0x000fe20005000000 */
[----:B------:R-:W-:Y:S01]  /*8800*/  FFMA.FTZ R4, R4, -UR31, R16 ;  /* 0x8000001f04047c23 */ /* 0x000fe20008010010 */
[----:B------:R-:W-:Y:S01]  /*8810*/  ISETP.GE.AND P4, PT, R41, R205, PT ;  /* 0x000000cd2900720c */ /* 0x000fe20003f86270 */
[----:B--2---:R-:W-:Y:S01]  /*8820*/  FFMA.FTZ R3, R3, -UR31, R9 ;  /* 0x8000001f03037c23 */ /* 0x004fe20008010009 */
[----:B------:R-:W-:-:S02]  /*8830*/  ISETP.GE.AND P2, PT, R41, R204, PT ;  /* 0x000000cc2900720c */ /* 0x000fc40003f46270 */
[C---:B------:R-:W-:Y:S02]  /*8840*/  ISETP.GE.AND P6, PT, R40.reuse, R207, PT ;  /* 0x000000cf2800720c */ /* 0x040fe40003fc6270 */
[C---:B------:R-:W-:Y:S02]  /*8850*/  ISETP.GE.AND P5, PT, R40.reuse, R206, PT ;  /* 0x000000ce2800720c */ /* 0x040fe40003fa6270 */
[C---:B------:R-:W-:Y:S02]  /*8860*/  ISETP.GE.AND P3, PT, R40.reuse, R205, PT ;  /* 0x000000cd2800720c */ /* 0x040fe40003f66270 */
[----:B------:R-:W-:Y:S02]  /*8870*/  ISETP.GE.AND P1, PT, R40, R204, PT ;  /* 0x000000cc2800720c */ /* 0x000fe40003f26270 */
[C---:B------:R-:W-:Y:S02]  /*8880*/  ISETP.LT.OR P4, PT, R41.reuse, R197, P4 ;  /* 0x000000c52900720c */ /* 0x040fe40002781670 */
[----:B------:R-:W-:-:S02]  /*8890*/  ISETP.LT.OR P2, PT, R41, R196, P2 ;  /* 0x000000c42900720c */ /* 0x000fc40001741670 */
[C---:B------:R-:W-:Y:S02]  /*88a0*/  ISETP.LT.OR P6, PT, R40.reuse, R199, P6 ;  /* 0x000000c72800720c */ /* 0x040fe400037c1670 */
[C---:B------:R-:W-:Y:S02]  /*88b0*/  ISETP.LT.OR P5, PT, R40.reuse, R198, P5 ;  /* 0x000000c62800720c */ /* 0x040fe40002fa1670 */
[C---:B------:R-:W-:Y:S02]  /*88c0*/  ISETP.LT.OR P3, PT, R40.reuse, R197, P3 ;  /* 0x000000c52800720c */ /* 0x040fe40001f61670 */
[----:B------:R-:W-:Y:S02]  /*88d0*/  ISETP.LT.OR P1, PT, R40, R196, P1 ;  /* 0x000000c42800720c */ /* 0x000fe40000f21670 */
[----:B------:R-:W-:Y:S02]  /*88e0*/  FSEL R15, R156, -INF , !P6 ;  /* 0xff8000009c0f7808 */ /* 0x000fe40007000000 */
[----:B------:R-:W-:-:S02]  /*88f0*/  FSEL R37, R8, -INF , !P4 ;  /* 0xff80000008257808 */ /* 0x000fc40006000000 */
        /* <DEDUP_REMOVED lines=62> */
.L_x_1282:
[----:B------:R-:W-:Y:S05]  /*8ce0*/  BSYNC B0 ;  /* 0x0000000000007941 */ /* 0x000fea0003800000 */
.L_x_1281:
[----:B------:R-:W0:Y:S02]  /*8cf0*/  LDGDEPBAR ;  /* 0x00000000000079af */ /* 0x000e240000000000 */
.L_x_1280:
        /* <DEDUP_REMOVED lines=144> */
[--C-:B--2---:R-:W-:Y:S01]  /*9600*/  FFMA.FTZ R4, R18, UR20, -R3.reuse ;  /* 0x0000001412047c23 */ /* 0x104fe20008010803 */
[----:B------:R-:W-:Y:S01]  /*9610*/  FFMA.FTZ R3, R15, UR20, -R3 ;  /* 0x000000140f037c23 */ /* 0x000fe20008010803 */
[----:B------:R-:W-:Y:S04]  /*9620*/  LDSM.16.MT88.4 R16, [R184+0x4000] ;  /* 0x00400000b810783b */ /* 0x000fe80000004200 */
        /* <DEDUP_REMOVED lines=26> */
[----:B---3--:R-:W-:-:S04]  /*97d0*/  FMNMX.FTZ R3, R152, R149, !PT ;  /* 0x0000009598037209 */ /* 0x008fc80007810000 */
        /* <DEDUP_REMOVED lines=19> */
[----:B--2---:R-:W-:Y:S02]  /*9910*/  FMNMX.FTZ R4, R79, R3, !PT ;  /* 0x000000034f047209 */ /* 0x004fe40007810000 */
        /* <DEDUP_REMOVED lines=14> */
[----:B--2---:R-:W-:Y:S01]  /*9a00*/  FFMA.FTZ R6, R63, UR20, -R5 ;  /* 0x000000143f067c23 */ /* 0x004fe20008010805 */
        /* <DEDUP_REMOVED lines=11> */
[----:B--2---:R-:W-:Y:S01]  /*9ac0*/  FFMA.FTZ R6, R61, UR20, -R5 ;  /* 0x000000143d067c23 */ /* 0x004fe20008010805 */
        /* <DEDUP_REMOVED lines=10> */
[----:B--2---:R-:W-:-:S02]  /*9b70*/  FFMA.FTZ R6, R62, UR20, -R5 ;  /* 0x000000143e067c23 */ /* 0x004fc40008010805 */
[----:B-1----:R-:W-:Y:S04]  /*9b80*/  HMMA.16816.F32 R60, R12, R20, RZ ;  /* 0x000000140c3c723c */ /* 0x002fe800000018ff */
[----:B------:R1:W-:Y:S01]  /*9b90*/  MUFU.EX2 R223, R6 ;  /* 0x0000000600df7308 */ /* 0x0003e20000000800 */
[----:B---3--:R-:W-:-:S07]  /*9ba0*/  FFMA.FTZ R3, R47, UR20, -R5 ;  /* 0x000000142f037c23 */ /* 0x008fce0008010805 */
        /* <DEDUP_REMOVED lines=40> */
[----:B------:R-:W-:Y:S01]  /*9e30*/  FSETP.NEU.FTZ.AND P1, PT, R39, -INF , PT ;  /* 0xff8000002700780b */ /* 0x000fe20003f3d000 */
[----:B-1----:R-:W-:Y:S02]  /*9e40*/  FFMA.FTZ R4, R29, UR20, -R5 ;  /* 0x000000141d047c23 */ /* 0x002fe40008010805 */
[----:B------:R-:W-:Y:S03]  /*9e50*/  LDSM.16.MT88.4 R28, [R185+0x4400] ;  /* 0x00440000b91c783b */ /* 0x000fe60000004200 */
[----:B------:R1:W-:Y:S01]  /*9e60*/  MUFU.EX2 R209, R4 ;  /* 0x0000000400d17308 */ /* 0x0003e20000000800 */
[----:B--2---:R-:W-:-:S05]  /*9e70*/  FMNMX.FTZ R38, R38, R6, !PT ;  /* 0x0000000626267209 */ /* 0x004fca0007810000 */
        /* <DEDUP_REMOVED lines=11> */
[--C-:B--2---:R-:W-:Y:S02]  /*9f30*/  FFMA.FTZ R6, R71, UR20, -R4.reuse ;  /* 0x0000001447067c23 */ /* 0x104fe40008010804 */
[----:B------:R-:W-:Y:S05]  /*9f40*/  HMMA.16816.F32 R68, R12, R18, RZ ;  /* 0x000000120c44723c */ /* 0x000fea00000018ff */
        /* <DEDUP_REMOVED lines=34> */
[----:B--2---:R-:W-:Y:S01]  /*a170*/  F2FP.F16.F32.PACK_AB R11, R105, R102 ;  /* 0x00000066690b723e */ /* 0x004fe200000000ff */
[----:B------:R-:W-:Y:S04]  /*a180*/  HMMA.16816.F32 R72, R12, R16, RZ ;  /* 0x000000100c48723c */ /* 0x000fe800000018ff */
[----:B------:R1:W-:Y:S02]  /*a190*/  MUFU.EX2 R176, R0 ;  /* 0x0000000000b07308 */ /* 0x0003e40000000800 */
[C---:B------:R-:W-:Y:S06]  /*a1a0*/  HMMA.16816.F32 R44, R8.reuse, R20, RZ ;  /* 0x00000014082c723c */ /* 0x040fec00000018ff */
[C---:B------:R-:W-:Y:S06]  /*a1b0*/  HMMA.16816.F32 R52, R8.reuse, R22, RZ ;  /* 0x000000160834723c */ /* 0x040fec00000018ff */
        /* <DEDUP_REMOVED lines=41> */
[--C-:B-1----:R-:W-:Y:S01]  /*a450*/  FFMA.FTZ R0, R144, UR20, -R3.reuse ;  /* 0x0000001490007c23 */ /* 0x102fe20008010803 */
[----:B----4-:R-:W-:Y:S01]  /*a460*/  F2FP.F16.F32.PACK_AB R9, R117, R111 ;  /* 0x0000006f7509723e */ /* 0x010fe200000000ff */
[----:B------:R-:W-:Y:S04]  /*a470*/  LDSM.16.MT88.4 R144, [R184+0x5c00] ;  /* 0x005c0000b890783b */ /* 0x000fe80000004200 */
        /* <DEDUP_REMOVED lines=44> */
[--C-:B-1----:R-:W-:Y:S01]  /*a740*/  FFMA.FTZ R0, R133, UR20, -R3.reuse ;  /* 0x0000001485007c23 */ /* 0x102fe20008010803 */
[----:B---3--:R-:W-:Y:S02]  /*a750*/  F2FP.F16.F32.PACK_AB R9, R94, R95 ;  /* 0x0000005f5e09723e */ /* 0x008fe400000000ff */
[----:B------:R-:W-:Y:S01]  /*a760*/  MOV R133, R42 ;  /* 0x0000002a00857202 */ /* 0x000fe20000000f00 */
[----:B------:R1:W-:Y:S02]  /*a770*/  MUFU.EX2 R85, R0 ;  /* 0x0000000000557308 */ /* 0x0003e40000000800 */
[----:B--2---:R-:W-:Y:S01]  /*a780*/  HMMA.16816.F32 R140, R12, R20, R68 ;  /* 0x000000140c8c723c */ /* 0x004fe20000001844 */
[----:B-1----:R-:W-:Y:S01]  /*a790*/  FFMA.FTZ R0, R130, UR20, -R3 ;  /* 0x0000001482007c23 */ /* 0x002fe20008010803 */
[----:B------:R-:W-:-:S04]  /*a7a0*/  MOV R130, R92 ;  /* 0x0000005c00827202 */ /* 0x000fc80000000f00 */
        /* <DEDUP_REMOVED lines=16> */
[----:B--2---:R-:W-:Y:S01]  /*a8b0*/  FFMA.FTZ R0, R86, UR20, -R4 ;  /* 0x0000001456007c23 */ /* 0x004fe20008010804 */
[----:B------:R-:W-:-:S04]  /*a8c0*/  MOV R86, R83 ;  /* 0x0000005300567202 */ /* 0x000fc80000000f00 */
[----:B------:R-:W-:Y:S01]  /*a8d0*/  HMMA.16816.F32 R44, R12, R18, R32 ;  /* 0x000000120c2c723c */ /* 0x000fe20000001820 */
[----:B------:R2:W-:Y:S06]  /*a8e0*/  MUFU.EX2 R83, R0 ;  /* 0x0000000000537308 */ /* 0x0005ec0000000800 */
[----:B------:R-:W-:Y:S02]  /*a8f0*/  F2FP.F16.F32.PACK_AB R12, R251, R250 ;  /* 0x000000fafb0c723e */ /* 0x000fe400000000ff */
[----:B------:R-:W-:Y:S02]  /*a900*/  F2FP.F16.F32.PACK_AB R13, R216, R217 ;  /* 0x000000d9d80d723e */ /* 0x000fe400000000ff */
[----:B------:R-:W-:Y:S01]  /*a910*/  F2FP.F16.F32.PACK_AB R15, R214, R215 ;  /* 0x000000d7d60f723e */ /* 0x000fe200000000ff */
[----:B--2---:R-:W-:Y:S01]  /*a920*/  FFMA.FTZ R0, R134, UR20, -R3 ;  /* 0x0000001486007c23 */ /* 0x004fe20008010803 */
[----:B------:R-:W-:-:S03]  /*a930*/  MOV R134, R82 ;  /* 0x0000005200867202 */ /* 0x000fc60000000f00 */
[----:B------:R2:W-:Y:S02]  /*a940*/  MUFU.EX2 R82, R0 ;  /* 0x0000000000527308 */ /* 0x0005e40000000800 */
[----:B--2---:R-:W-:Y:S01]  /*a950*/  FFMA.FTZ R0, R129, UR20, -R3 ;  /* 0x0000001481007c23 */ /* 0x004fe20008010803 */
[----:B------:R-:W-:-:S05]  /*a960*/  MOV R129, R43 ;  /* 0x0000002b00817202 */ /* 0x000fca0000000f00 */
[----:B------:R2:W4:Y:S02]  /*a970*/  MUFU.EX2 R81, R0 ;  /* 0x0000000000517308 */ /* 0x0005240000000800 */
[----:B--2---:R-:W-:Y:S01]  /*a980*/  FFMA.FTZ R0, R124, UR20, -R3 ;  /* 0x000000147c007c23 */ /* 0x004fe20008010803 */
[----:B----4-:R-:W-:Y:S02]  /*a990*/  F2FP.F16.F32.PACK_AB R9, R81, R82 ;  /* 0x000000525109723e */ /* 0x010fe400000000ff */
        /* <DEDUP_REMOVED lines=8> */
[----:B------:R2:W4:Y:S02]  /*aa20*/  MUFU.EX2 R80, R0 ;  /* 0x0000000000507308 */ /* 0x0005240000000800 */
[C---:B------:R-:W-:Y:S06]  /*aa30*/  HMMA.16816.F32 R48, R8.reuse, R16, R48 ;  /* 0x000000100830723c */ /* 0x040fec0000001830 */
[C---:B------:R-:W-:Y:S06]  /*aa40*/  HMMA.16816.F32 R136, R8.reuse, R20, R136 ;  /* 0x000000140888723c */ /* 0x040fec0000001888 */
[----:B------:R-:W-:Y:S01]  /*aa50*/  HMMA.16816.F32 R148, R8, R22, R148 ;  /* 0x000000160894723c */ /* 0x000fe20000001894 */
[----:B--2---:R-:W-:Y:S01]  /*aa60*/  FFMA.FTZ R0, R93, UR20, -R4 ;  /* 0x000000145d007c23 */ /* 0x004fe20008010804 */
[----:B------:R-:W2:Y:S01]  /*aa70*/  LDSM.16.MT88.4 R20, [R184+0x5800] ;  /* 0x00580000b814783b */ /* 0x000ea20000004200 */
[----:B------:R-:W-:-:S02]  /*aa80*/  MOV R93, R164 ;  /* 0x000000a4005d7202 */ /* 0x000fc40000000f00 */
[----:B------:R5:W-:Y:S01]  /*aa90*/  MUFU.EX2 R77, R0 ;  /* 0x00000000004d7308 */ /* 0x000be20000000800 */
[----:B------:R-:W-:Y:S01]  /*aaa0*/  HMMA.16816.F32 R52, R8, R18, R52 ;  /* 0x000000120834723c */ /* 0x000fe20000001834 */
[----:B------:R-:W2:Y:S01]  /*aab0*/  LDSM.16.MT88.4 R16, [R185+0x5800] ;  /* 0x00580000b910783b */ /* 0x000ea20000004200 */
[----:B------:R-:W-:-:S05]  /*aac0*/  F2FP.F16.F32.PACK_AB R14, R93, R252 ;  /* 0x000000fc5d0e723e */ /* 0x000fca00000000ff */
[----:B------:R-:W-:Y:S02]  /*aad0*/  F2FP.F16.F32.PACK_AB R8, R92, R96 ;  /* 0x000000605c08723e */ /* 0x000fe400000000ff */
[----:B----4-:R-:W-:Y:S01]  /*aae0*/  F2FP.F16.F32.PACK_AB R10, R80, R83 ;  /* 0x00000053500a723e */ /* 0x010fe200000000ff */
[----:B-1----:R-:W-:Y:S01]  /*aaf0*/  HMMA.16816.F32 R140, R12, R28, R140 ;  /* 0x0000001c0c8c723c */ /* 0x002fe2000000188c */
[----:B-----5:R-:W-:-:S05]  /*ab00*/  FFMA.FTZ R0, R84, UR20, -R4 ;  /* 0x0000001454007c23 */ /* 0x020fca0008010804 */
[C---:B------:R-:W-:Y:S01]  /*ab10*/  HMMA.16816.F32 R60, R12.reuse, R30, R60 ;  /* 0x0000001e0c3c723c */ /* 0x040fe2000000183c */
[----:B------:R1:W-:Y:S05]  /*ab20*/  MUFU.EX2 R76, R0 ;  /* 0x00000000004c7308 */ /* 0x0003ea0000000800 */
[C---:B---3--:R-:W-:Y:S06]  /*ab30*/  HMMA.16816.F32 R56, R12.reuse, R24, R56 ;  /* 0x000000180c38723c */ /* 0x048fec0000001838 */
[----:B------:R-:W-:Y:S01]  /*ab40*/  HMMA.16816.F32 R44, R12, R26, R44 ;  /* 0x0000001a0c2c723c */ /* 0x000fe2000000182c */
[----:B------:R-:W3:Y:S01]  /*ab50*/  LDSM.16.MT88.4 R12, [R185+0x5c00] ;  /* 0x005c0000b90c783b */ /* 0x000ee20000004200 */
        /* <DEDUP_REMOVED lines=16> */
[----:B------:R1:W4:Y:S01]  /*ac60*/  MUFU.EX2 R67, R0 ;  /* 0x0000000000437308 */ /* 0x0003220000000800 */
[----:B------:R-:W-:Y:S07]  /*ac70*/  HMMA.16816.F32 R48, R8, R26, R52 ;  /* 0x0000001a0830723c */ /* 0x000fee0000001834 */
[----:B------:R-:W-:Y:S01]  /*ac80*/  F2FP.F16.F32.PACK_AB R8, R76, R77 ;  /* 0x0000004d4c08723e */ /* 0x000fe200000000ff */
[----:B-1----:R-:W-:Y:S01]  /*ac90*/  FFMA.FTZ R0, R36, UR20, -R4 ;  /* 0x0000001424007c23 */ /* 0x002fe20008010804 */
[----:B----4-:R-:W-:-:S03]  /*aca0*/  F2FP.F16.F32.PACK_AB R10, R67, R68 ;  /* 0x00000044430a723e */ /* 0x010fc600000000ff */
        /* <DEDUP_REMOVED lines=13> */
[C---:B--2---:R-:W-:Y:S06]  /*ad80*/  HMMA.16816.F32 R136, R8.reuse, R20, R136 ;  /* 0x000000140888723c */ /* 0x044fec0000001888 */
[C---:B------:R-:W-:Y:S06]  /*ad90*/  HMMA.16816.F32 R148, R8.reuse, R22, R148 ;  /* 0x000000160894723c */ /* 0x040fec0000001894 */
[----:B------:R-:W-:Y:S01]  /*ada0*/  HMMA.16816.F32 R32, R8, R16, R32 ;  /* 0x000000100820723c */ /* 0x000fe20000001820 */
[----:B-1----:R-:W-:Y:S01]  /*adb0*/  FFMA.FTZ R0, R37, UR20, -R4 ;  /* 0x0000001425007c23 */ /* 0x002fe20008010804 */
[----:B----4-:R-:W-:-:S03]  /*adc0*/  F2FP.F16.F32.PACK_AB R164, R42, R66 ;  /* 0x000000422aa4723e */ /* 0x010fc600000000ff */
        /* <DEDUP_REMOVED lines=21> */
[----:B------:R-:W-:Y:S01]  /*af20*/  FFMA.FTZ R3, R106, UR20, -R3 ;  /* 0x000000146a037c23 */ /* 0x000fe20008010803 */
[----:B--2---:R-:W-:-:S04]  /*af30*/  F2FP.F16.F32.PACK_AB R165, R26, R27 ;  /* 0x0000001b1aa5723e */ /* 0x004fc800000000ff */
[----:B------:R1:W-:Y:S08]  /*af40*/  MUFU.EX2 R24, R0 ;  /* 0x0000000000187308 */ /* 0x0003f00000000800 */
[----:B------:R2:W4:Y:S01]  /*af50*/  MUFU.EX2 R25, R3 ;  /* 0x0000000300197308 */ /* 0x0005220000000800 */
[----:B-1----:R-:W-:-:S07]  /*af60*/  FFMA.FTZ R0, R123, UR20, -R5 ;  /* 0x000000147b007c23 */ /* 0x002fce0008010805 */
[----:B------:R1:W5:Y:S01]  /*af70*/  MUFU.EX2 R20, R0 ;  /* 0x0000000000147308 */ /* 0x0003620000000800 */
[----:B--2---:R-:W-:Y:S01]  /*af80*/  FADD.FTZ R3, R162, R161 ;  /* 0x000000a1a2037221 */ /* 0x004fe20000010000 */
[----:B----4-:R-:W-:Y:S02]  /*af90*/  F2FP.F16.F32.PACK_AB R167, R25, R24 ;  /* 0x0000001819a7723e */ /* 0x010fe400000000ff */
[----:B------:R-:W-:Y:S01]  /*afa0*/  F2FP.F16.F32.PACK_AB R162, R133, R130 ;  /* 0x0000008285a2723e */ /* 0x000fe200000000ff */
[----:B------:R-:W-:-:S04]  /*afb0*/  FADD.FTZ R3, R163, R3 ;  /* 0x00000003a3037221 */ /* 0x000fc80000010000 */
[----:B------:R-:W-:Y:S01]  /*afc0*/  HMMA.16816.F32 R136, R164, R144, R136 ;  /* 0x00000090a488723c */ /* 0x000fe20000001888 */
[----:B-1----:R-:W-:Y:S01]  /*afd0*/  FFMA.FTZ R0, R116, UR20, -R5 ;  /* 0x0000001474007c23 */ /* 0x002fe20008010805 */
[----:B------:R-:W-:Y:S01]  /*afe0*/  FADD.FTZ R5, R158, R157 ;  /* 0x0000009d9e057221 */ /* 0x000fe20000010000 */
[----:B-----5:R-:W-:-:S03]  /*aff0*/  F2FP.F16.F32.PACK_AB R161, R20, R181 ;  /* 0x000000b514a1723e */ /* 0x020fc600000000ff */
[C---:B------:R-:W-:Y:S01]  /*b000*/  HMMA.16816.F32 R148, R164.reuse, R146, R148 ;  /* 0x00000092a494723c */ /* 0x040fe20000001894 */
[----:B------:R1:W2:Y:S01]  /*b010*/  MUFU.EX2 R16, R0 ;  /* 0x0000000000107308 */ /* 0x0002a20000000800 */
[----:B------:R-:W-:Y:S01]  /*b020*/  FADD.FTZ R2, R159, R5 ;  /* 0x000000059f027221 */ /* 0x000fe20000010000 */
[----:B-1----:R-:W-:Y:S01]  /*b030*/  FADD.FTZ R0, R152, R6 ;  /* 0x0000000698007221 */ /* 0x002fe20000010000 */
[----:B------:R-:W-:Y:S02]  /*b040*/  FADD.FTZ R6, R233, R3 ;  /* 0x00000003e9067221 */ /* 0x000fe40000010000 */
        /* <DEDUP_REMOVED lines=113> */
[----:B------:R-:W-:Y:S01]  /*b760*/  FADD.FTZ R3, R8, R3 ;  /* 0x0000000308037221 */ /* 0x000fe20000010000 */
[----:B------:R-:W-:Y:S01]  /*b770*/  FADD.FTZ R2, R28, R2 ;  /* 0x000000021c027221 */ /* 0x000fe20000010000 */
[----:B------:R-:W-:Y:S01]  /*b780*/  FADD.FTZ R0, R25, R0 ;  /* 0x0000000019007221 */ /* 0x000fe20000010000 */
[----:B------:R-:W-:Y:S01]  /*b790*/  F2FP.F16.F32.PACK_AB R163, R8, R16 ;  /* 0x0000001008a3723e */ /* 0x000fe200000000ff */
[----:B------:R1:W-:Y:S01]  /*b7a0*/  STL [R1+0x1c], R4 ;  /* 0x00001c0401007387 */ /* 0x0003e20000100800 */
[----:B---3--:R-:W-:Y:S03]  /*b7b0*/  HMMA.16816.F32 R156, R164, R12, R32 ;  /* 0x0000000ca49c723c */ /* 0x008fe60000001820 */
[----:B------:R1:W-:Y:S03]  /*b7c0*/  STL [R1+0x20], R3 ;  /* 0x0000200301007387 */ /* 0x0003e60000100800 */
[C---:B------:R-:W-:Y:S01]  /*b7d0*/  HMMA.16816.F32 R140, R160.reuse, R144, R140 ;  /* 0x00000090a08c723c */ /* 0x040fe2000000188c */
[----:B------:R1:W-:Y:S04]  /*b7e0*/  STL [R1+0x24], R2 ;  /* 0x0000240201007387 */ /* 0x0003e80000100800 */
[----:B------:R1:W-:Y:S01]  /*b7f0*/  STL [R1+0x28], R0 ;  /* 0x0000280001007387 */ /* 0x0003e20000100800 */
[C---:B------:R-:W-:Y:S06]  /*b800*/  HMMA.16816.F32 R144, R160.reuse, R146, R60 ;  /* 0x00000092a090723c */ /* 0x040fec000000183c */
[----:B------:R-:W-:Y:S06]  /*b810*/  HMMA.16816.F32 R152, R160, R12, R56 ;  /* 0x0000000ca098723c */ /* 0x000fec0000001838 */
[-C--:B------:R-:W-:Y:S06]  /*b820*/  HMMA.16816.F32 R164, R164, R14.reuse, R48 ;  /* 0x0000000ea4a4723c */ /* 0x080fec0000001830 */
        /* <DEDUP_REMOVED lines=17> */
[----:B------:R-:W-:-:S06]  /*b940*/  VOTEU.ALL UP0, P1 ;  /* 0x00000000003f7886 */ /* 0x000fcc0000800000 */
[----:B------:R-:W3:Y:S08]  /*b950*/  @!P1 LDC.64 R14, c[0x0][0x220] ;  /* 0x00008800ff0e9b82 */ /* 0x000ef00000000a00 */
[----:B------:R-:W4:Y:S01]  /*b960*/  @!P1 LDC.64 R16, c[0x0][0x220] ;  /* 0x00008800ff109b82 */ /* 0x000f220000000a00 */
[----:B------:R-:W-:Y:S04]  /*b970*/  @P1 STS [R208+0x4000], RZ ;  /* 0x004000ffd0001388 */ /* 0x000fe80000000800 */
[----:B------:R-:W-:Y:S03]  /*b980*/  @P1 STS [R208+0x4004], RZ ;  /* 0x004004ffd0001388 */ /* 0x000fe60000000800 */
[----:B------:R-:W5:Y:S01]  /*b990*/  @!P1 LDC.64 R18, c[0x0][0x220] ;  /* 0x00008800ff129b82 */ /* 0x000f620000000a00 */
[----:B------:R-:W-:Y:S01]  /*b9a0*/  @P1 STS.64 [R208+0x4008], RZ ;  /* 0x004008ffd0001388 */ /* 0x000fe20000000a00 */
        /* <DEDUP_REMOVED lines=11> */
[C---:B---3--:R-:W-:Y:S01]  /*ba60*/  @!P1 LEA R8, P2, R0.reuse, R14, 0x1 ;  /* 0x0000000e00089211 */ /* 0x048fe200078408ff */
[----:B------:R-:W-:Y:S01]  /*ba70*/  @!PT LDS RZ, [RZ] ;  /* 0x00000000fffff984 */ /* 0x000fe20000000800 */
[----:B------:R-:W-:Y:S01]  /*ba80*/  @!PT LDS RZ, [RZ] ;  /* 0x00000000fffff984 */ /* 0x000fe20000000800 */
[----:B------:R-:W-:Y:S01]  /*ba90*/  @!PT LDS RZ, [RZ] ;  /* 0x00000000fffff984 */ /* 0x000fe20000000800 */
[----:B------:R-:W-:Y:S01]  /*baa0*/  @!P1 LDGSTS.E.BYPASS.LTC128B.128 [R208+0x4000], desc[UR24][R10.64] ;  /* 0x040000000ad09fae */ /* 0x000fe2000b901d58 */
[----:B----4-:R-:W-:Y:S02]  /*bab0*/  @!P1 LEA R6, P0, R7, R16, 0x1 ;  /* 0x0000001007069211 */ /* 0x010fe400078008ff */
[----:B------:R-:W-:Y:S01]  /*bac0*/  @!P1 LEA.HI.X R9, R0, R15, R9, 0x1, P2 ;  /* 0x0000000f00099211 */ /* 0x000fe200010f0c09 */
[----:B------:R-:W-:Y:S01]  /*bad0*/  @!P1 VIADD R0, R5, UR4 ;  /* 0x0000000405009c36 */ /* 0x000fe20008000000 */
[----:B------:R-:W-:Y:S01]  /*bae0*/  @!P1 LEA.HI.X R7, R7, R17, R12, 0x1, P0 ;  /* 0x0000001107079211 */ /* 0x000fe200000f0c0c */
[----:B------:R-:W-:Y:S01]  /*baf0*/  @P1 STS.128 [R208+0x4800], RZ ;  /* 0x004800ffd0001388 */ /* 0x000fe20000000c00 */
[----:B-----5:R-:W-:-:S03]  /*bb00*/  @!P1 LEA R2, P0, R4, R18, 0x1 ;  /* 0x0000001204029211 */ /* 0x020fc600078008ff */
[----:B------:R-:W-:Y:S01]  /*bb10*/  @!PT LDS RZ, [RZ] ;  /* 0x00000000fffff984 */ /* 0x000fe20000000800 */
[----:B------:R-:W-:Y:S01]  /*bb20*/  @!PT LDS RZ, [RZ] ;  /* 0x00000000fffff984 */ /* 0x000fe20000000800 */
[----:B------:R-:W-:Y:S01]  /*bb30*/  @!PT LDS RZ, [RZ] ;  /* 0x00000000fffff984 */ /* 0x000fe20000000800 */
[----:B------:R-:W-:Y:S01]  /*bb40*/  @!P1 LDGSTS.E.BYPASS.LTC128B.128 [R208+0x4800], desc[UR24][R8.64] ;  /* 0x0480000008d09fae */ /* 0x000fe2000b901d58 */
[----:B------:R-:W-:-:S03]  /*bb50*/  @!P1 LEA.HI.X R3, R4, R19, R0, 0x1, P0 ;  /* 0x0000001304039211 */ /* 0x000fc600000f0c00 */
        /* <DEDUP_REMOVED lines=10> */
[----:B------:R-:W-:Y:S04]  /*bc00*/  LDSM.16.M88.4 R72, [R135+0x2000] ;  /* 0x002000008748783b */ /* 0x000fe80000000200 */
[----:B------:R-:W-:Y:S04]  /*bc10*/  LDSM.16.M88.4 R68, [R135+0x2400] ;  /* 0x002400008744783b */ /* 0x000fe80000000200 */
[----:B------:R-:W-:Y:S04]  /*bc20*/  LDSM.16.M88.4 R64, [R135+0x2800] ;  /* 0x002800008740783b */ /* 0x000fe80000000200 */
[----:B------:R-:W-:Y:S04]  /*bc30*/  LDSM.16.M88.4 R32, [R188] ;  /* 0x00000000bc20783b */ /* 0x000fe80000000200 */
[----:B-1----:R-:W1:Y:S04]  /*bc40*/  LDSM.16.M88.4 R4, [R186+0x1000] ;  /* 0x00100000ba04783b */ /* 0x002e680000000200 */
[----:B------:R-:W3:Y:S04]  /*bc50*/  LDSM.16.M88.4 R8, [R187+0x1000] ;  /* 0x00100000bb08783b */ /* 0x000ee80000000200 */
[----:B------:R-:W4:Y:S04]  /*bc60*/  LDSM.16.M88.4 R60, [R135+0x2c00] ;  /* 0x002c0000873c783b */ /* 0x000f280000000200 */
[----:B------:R-:W5:Y:S04]  /*bc70*/  LDSM.16.M88.4 R56, [R135+0x3000] ;  /* 0x003000008738783b */ /* 0x000f680000000200 */
[----:B------:R-:W2:Y:S04]  /*bc80*/  LDSM.16.M88.4 R52, [R135+0x3400] ;  /* 0x003400008734783b */ /* 0x000ea80000000200 */
[----:B------:R-:W2:Y:S04]  /*bc90*/  LDSM.16.M88.4 R48, [R135+0x3800] ;  /* 0x003800008730783b */ /* 0x000ea80000000200 */
[----:B------:R-:W2:Y:S04]  /*bca0*/  LDSM.16.M88.4 R44, [R135+0x3c00] ;  /* 0x003c0000872c783b */ /* 0x000ea80000000200 */
        /* <DEDUP_REMOVED lines=14> */
[----:B------:R-:W-:Y:S06]  /*bd90*/  HMMA.16816.F32 R124, R4, R66, RZ ;  /* 0x00000042047c723c */ /* 0x000fec00000018ff */
[C---:B---3--:R-:W-:Y:S06]  /*bda0*/  HMMA.16816.F32 R220, R8.reuse, R32, R212 ;  /* 0x0000002008dc723c */ /* 0x048fec00000018d4 */
[----:B------:R-:W-:Y:S06]  /*bdb0*/  HMMA.16816.F32 R176, R8, R34, R176 ;  /* 0x0000002208b0723c */ /* 0x000fec00000018b0 */
[C---:B----4-:R-:W-:Y:S06]  /*bdc0*/  HMMA.16816.F32 R120, R4.reuse, R60, RZ ;  /* 0x0000003c0478723c */ /* 0x050fec00000018ff */
[C---:B------:R-:W-:Y:S06]  /*bdd0*/  HMMA.16816.F32 R116, R4.reuse, R62, RZ ;  /* 0x0000003e0474723c */ /* 0x040fec00000018ff */
[----:B-----5:R-:W-:Y:S01]  /*bde0*/  HMMA.16816.F32 R112, R4, R56, RZ ;  /* 0x000000380470723c */ /* 0x020fe200000018ff */
[----:B------:R-:W-:-:S02]  /*bdf0*/  IMAD.MOV.U32 R42, RZ, RZ, R220 ;  /* 0x000000ffff2a7224 */ /* 0x000fc400078e00dc */
[----:B------:R-:W-:Y:S02]  /*be00*/  IMAD.MOV.U32 R43, RZ, RZ, R222 ;  /* 0x000000ffff2b7224 */ /* 0x000fe400078e00de */
[----:B------:R-:W-:Y:S01]  /*be10*/  IMAD.MOV.U32 R209, RZ, RZ, R221 ;  /* 0x000000ffffd17224 */ /* 0x000fe200078e00dd */
[C---:B------:R-:W-:Y:S01]  /*be20*/  HMMA.16816.F32 R108, R4.reuse, R58, RZ ;  /* 0x0000003a046c723c */ /* 0x040fe200000018ff */
[----:B------:R-:W-:Y:S02]  /*be30*/  IMAD.MOV.U32 R134, RZ, RZ, R223 ;  /* 0x000000ffff867224 */ /* 0x000fe400078e00df */
[----:B------:R-:W-:Y:S01]  /*be40*/  FMUL.FTZ R42, R42, UR28 ;  /* 0x0000001c2a2a7c20 */ /* 0x000fe20008410000 */
[----:B------:R-:W-:Y:S02]  /*be50*/  IMAD.MOV.U32 R133, RZ, RZ, R176 ;  /* 0x000000ffff857224 */ /* 0x000fe400078e00b0 */
[----:B------:R-:W-:Y:S01]  /*be60*/  FMUL.FTZ R43, R43, UR28 ;  /* 0x0000001c2b2b7c20 */ /* 0x000fe20008410000 */
[----:B------:R-:W-:Y:S01]  /*be70*/  IMAD.MOV.U32 R132, RZ, RZ, R177 ;  /* 0x000000ffff847224 */ /* 0x000fe200078e00b1 */
[----:B--2---:R-:W-:Y:S01]  /*be80*/  HMMA.16816.F32 R104, R4, R52, RZ ;  /* 0x000000340468723c */ /* 0x004fe200000018ff */
[----:B------:R-:W-:-:S02]  /*be90*/  IMAD.MOV.U32 R2, RZ, RZ, R178 ;  /* 0x000000ffff027224 */ /* 0x000fc400078e00b2 */
[----:B------:R-:W-:-:S03]  /*bea0*/  IMAD.MOV.U32 R0, RZ, RZ, R179 ;  /* 0x000000ffff007224 */ /* 0x000fc600078e00b3 */
        /* <DEDUP_REMOVED lines=12> */
[----:B------:R-:W-:Y:S01]  /*bf70*/  FMUL.FTZ R248, R248, UR28 ;  /* 0x0000001cf8f87c20 */ /* 0x000fe20008410000 */
[----:B------:R-:W-:Y:S01]  /*bf80*/  FMUL.FTZ R250, R250, UR28 ;  /* 0x0000001cfafa7c20 */ /* 0x000fe20008410000 */
[----:B------:R-:W-:Y:S01]  /*bf90*/  FMUL.FTZ R249, R249, UR28 ;  /* 0x0000001cf9f97c20 */ /* 0x000fe20008410000 */
[----:B------:R-:W-:-:S02]  /*bfa0*/  FMUL.FTZ R251, R251, UR28 ;  /* 0x0000001cfbfb7c20 */ /* 0x000fc40008410000 */
[C---:B------:R-:W-:Y:S01]  /*bfb0*/  HMMA.16816.F32 R228, R8.reuse, R22, R116 ;  /* 0x0000001608e4723c */ /* 0x040fe20000001874 */
[----:B------:R-:W-:Y:S01]  /*bfc0*/  FMUL.FTZ R246, R246, UR28 ;  /* 0x0000001cf6f67c20 */ /* 0x000fe20008410000 */
[----:B------:R-:W-:Y:S01]  /*bfd0*/  FMUL.FTZ R244, R244, UR28 ;  /* 0x0000001cf4f47c20 */ /* 0x000fe20008410000 */
[----:B------:R-:W-:Y:S01]  /*bfe0*/  FMUL.FTZ R245, R245, UR28 ;  /* 0x0000001cf5f57c20 */ /* 0x000fe20008410000 */
[----:B------:R-:W-:Y:S02]  /*bff0*/  FMUL.FTZ R247, R247, UR28 ;  /* 0x0000001cf7f77c20 */ /* 0x000fe40008410000 */
[----:B-1----:R-:W-:Y:S01]  /*c000*/  HMMA.16816.F32 R224, R8, R16, R112 ;  /* 0x0000001008e0723c */ /* 0x002fe20000001870 */
        /* <DEDUP_REMOVED lines=44> */
[----:B------:R-:W-:Y:S06]  /*c2d0*/  HMMA.16816.F32 R24, R4, R18, R56 ;  /* 0x000000120418723c */ /* 0x000fec0000001838 */
[C---:B------:R-:W-:Y:S01]  /*c2e0*/  HMMA.16816.F32 R84, R12.reuse, R74, RZ ;  /* 0x0000004a0c54723c */ /* 0x040fe200000018ff */
[----:B------:R-:W-:Y:S01]  /*c2f0*/  FMUL.FTZ R59, R133, UR28 ;  /* 0x0000001c853b7c20 */ /* 0x000fe20008410000 */
[----:B------:R-:W-:Y:S01]  /*c300*/  FMUL.FTZ R57, R209, UR28 ;  /* 0x0000001cd1397c20 */ /* 0x000fe20008410000 */
[----:B------:R-:W1:Y:S01]  /*c310*/  S2R R133, SR_TID.X ;  /* 0x0000000000857919 */ /* 0x000e620000002100 */
[----:B------:R-:W-:Y:S01]  /*c320*/  FMUL.FTZ R58, R134, UR28 ;  /* 0x0000001c863a7c20 */ /* 0x000fe20008410000 */
[----:B------:R-:W-:Y:S01]  /*c330*/  FMUL.FTZ R209, R175, UR28 ;  /* 0x0000001cafd17c20 */ /* 0x000fe20008410000 */
[----:B------:R-:W-:Y:S01]  /*c340*/  HMMA.16816.F32 R72, R12, R68, RZ ;  /* 0x000000440c48723c */ /* 0x000fe200000018ff */
[----:B------:R-:W-:Y:S01]  /*c350*/  FMUL.FTZ R54, R54, UR28 ;  /* 0x0000001c36367c20 */ /* 0x000fe20008410000 */
[----:B------:R-:W-:Y:S01]  /*c360*/  FMUL.FTZ R52, R52, UR28 ;  /* 0x0000001c34347c20 */ /* 0x000fe20008410000 */
[----:B------:R-:W-:Y:S01]  /*c370*/  FMUL.FTZ R53, R53, UR28 ;  /* 0x0000001c35357c20 */ /* 0x000fe20008410000 */
[----:B------:R-:W-:-:S02]  /*c380*/  FMUL.FTZ R55, R55, UR28 ;  /* 0x0000001c37377c20 */ /* 0x000fc40008410000 */
[----:B------:R-:W-:Y:S01]  /*c390*/  HMMA.16816.F32 R88, R12, R60, RZ ;  /* 0x0000003c0c58723c */ /* 0x000fe200000018ff */
[----:B------:R-:W-:Y:S01]  /*c3a0*/  FMUL.FTZ R64, R64, UR28 ;  /* 0x0000001c40407c20 */ /* 0x000fe20008410000 */
[----:B------:R-:W-:-:S04]  /*c3b0*/  FMUL.FTZ R65, R65, UR28 ;  /* 0x0000001c41417c20 */ /* 0x000fc80008410000 */
[C---:B------:R-:W-:Y:S01]  /*c3c0*/  HMMA.16816.F32 R68, R12.reuse, R70, RZ ;  /* 0x000000460c44723c */ /* 0x040fe200000018ff */
[----:B------:R-:W-:Y:S01]  /*c3d0*/  FMUL.FTZ R26, R26, UR28 ;  /* 0x0000001c1a1a7c20 */ /* 0x000fe20008410000 */
[----:B------:R-:W-:Y:S01]  /*c3e0*/  FMUL.FTZ R24, R24, UR28 ;  /* 0x0000001c18187c20 */ /* 0x000fe20008410000 */
[----:B------:R-:W-:Y:S01]  /*c3f0*/  FMUL.FTZ R25, R25, UR28 ;  /* 0x0000001c19197c20 */ /* 0x000fe20008410000 */
[----:B------:R-:W-:Y:S02]  /*c400*/  FMUL.FTZ R27, R27, UR28 ;  /* 0x0000001c1b1b7c20 */ /* 0x000fe40008410000 */
[C---:B------:R-:W-:Y:S06]  /*c410*/  HMMA.16816.F32 R60, R12.reuse, R62, RZ ;  /* 0x0000003e0c3c723c */ /* 0x040fec00000018ff */
[----:B------:R-:W-:Y:S01]  /*c420*/  HMMA.16816.F32 R108, R12, R48, RZ ;  /* 0x000000300c6c723c */ /* 0x000fe200000018ff */
[----:B-1----:R-:W-:-:S05]  /*c430*/  IMAD.SHL.U32 R133, R133, 0x2, RZ ;  /* 0x0000000285857824 */ /* 0x002fca00078e00ff */
[----:B------:R-:W-:Y:S01]  /*c440*/  HMMA.16816.F32 R120, R12, R50, RZ ;  /* 0x000000320c78723c */ /* 0x000fe200000018ff */
[----:B------:R-:W-:-:S05]  /*c450*/  LOP3.LUT R133, R133, 0x6, RZ, 0xc0, !PT ;  /* 0x0000000685857812 */ /* 0x000fca00078ec0ff */
[C---:B------:R-:W-:Y:S06]  /*c460*/  HMMA.16816.F32 R104, R12.reuse, R44, RZ ;  /* 0x0000002c0c68723c */ /* 0x040fec00000018ff */
[----:B------:R-:W-:Y:S06]  /*c470*/  HMMA.16816.F32 R112, R12, R46, RZ ;  /* 0x0000002e0c70723c */ /* 0x000fec00000018ff */
[C---:B------:R-:W-:Y:S06]  /*c480*/  HMMA.16816.F32 R116, R4.reuse, R32, R216 ;  /* 0x000000200474723c */ /* 0x040fec00000018d8 */
[----:B------:R-:W-:Y:S01]  /*c490*/  HMMA.16816.F32 R84, R4, R34, R84 ;  /* 0x000000220454723c */ /* 0x000fe20000001854 */
[----:B------:R-:W-:Y:S01]  /*c4a0*/  FMUL.FTZ R219, R131, UR28 ;  /* 0x0000001c83db7c20 */ /* 0x000fe20008410000 */
[----:B------:R-:W-:-:S04]  /*c4b0*/  FMUL.FTZ R218, R129, UR28 ;  /* 0x0000001c81da7c20 */ /* 0x000fc80008410000 */
        /* <DEDUP_REMOVED lines=8> */
[----:B------:R-:W1:Y:S01]  /*c540*/  MUFU.TANH R3, R3 ;  /* 0x0000000300037308 */ /* 0x000e620000002400 */
[----:B------:R-:W-:Y:S01]  /*c550*/  FMUL.FTZ R84, R84, UR28 ;  /* 0x0000001c54547c20 */ /* 0x000fe20008410000 */
[----:B------:R-:W-:Y:S01]  /*c560*/  FMUL.FTZ R86, R86, UR28 ;  /* 0x0000001c56567c20 */ /* 0x000fe20008410000 */
[----:B------:R-:W-:Y:S01]  /*c570*/  FMUL.FTZ R87, R87, UR28 ;  /* 0x0000001c57577c20 */ /* 0x000fe20008410000 */
[----:B------:R-:W-:Y:S01]  /*c580*/  FMUL.FTZ R85, R85, UR28 ;  /* 0x0000001c55557c20 */ /* 0x000fe20008410000 */
[C---:B------:R-:W-:Y:S01]  /*c590*/  HMMA.16816.F32 R32, R4.reuse, R16, R92 ;  /* 0x000000100420723c */ /* 0x040fe2000000185c */
[----:B------:R-:W-:Y:S01]  /*c5a0*/  FMUL.FTZ R62, R0, UR28 ;  /* 0x0000001c003e7c20 */ /* 0x000fe20008410000 */
[----:B------:R-:W-:Y:S02]  /*c5b0*/  IMAD.U32 R0, RZ, RZ, UR18 ;  /* 0x00000012ff007e24 */ /* 0x000fe4000f8e00ff */
[----:B------:R-:W-:Y:S01]  /*c5c0*/  FMUL.FTZ R60, R2, UR28 ;  /* 0x0000001c023c7c20 */ /* 0x000fe20008410000 */
[----:B------:R-:W-:Y:S01]  /*c5d0*/  FMUL.FTZ R61, R132, UR28 ;  /* 0x0000001c843d7c20 */ /* 0x000fe20008410000 */
[----:B------:R-:W-:Y:S01]  /*c5e0*/  FMUL.FTZ R63, R66, UR28 ;  /* 0x0000001c423f7c20 */ /* 0x000fe20008410000 */
[----:B------:R-:W-:Y:S01]  /*c5f0*/  HMMA.16816.F32 R16, R4, R76, R96 ;  /* 0x0000004c0410723c */ /* 0x000fe20000001860 */
[----:B------:R-:W-:-:S02]  /*c600*/  IMAD R0, R0, 0x80, R133 ;  /* 0x0000008000007824 */ /* 0x000fc400078e0285 */
[----:B------:R-:W-:Y:S01]  /*c610*/  FMUL.FTZ R66, R168, UR28 ;  /* 0x0000001ca8427c20 */ /* 0x000fe20008410000 */
[----:B------:R-:W-:Y:S01]  /*c620*/  FMUL.FTZ R93, R177, UR28 ;  /* 0x0000001cb15d7c20 */ /* 0x000fe20008410000 */
[----:B------:R-:W-:Y:S01]  /*c630*/  FMUL.FTZ R72, R72, UR28 ;  /* 0x0000001c48487c20 */ /* 0x000fe20008410000 */
[--C-:B------:R-:W-:Y:S01]  /*c640*/  IMAD.IADD R2, R200, 0x1, -R0.reuse ;  /* 0x00000001c8027824 */ /* 0x100fe200078e0a00 */
[C---:B------:R-:W-:Y:S01]  /*c650*/  HMMA.16816.F32 R12, R4.reuse, R78, R100 ;  /* 0x0000004e040c723c */ /* 0x040fe20000001864 */
[C---:B------:R-:W-:Y:S01]  /*c660*/  ISETP.GE.AND P0, PT, R0.reuse, R207, PT ;  /* 0x000000cf0000720c */ /* 0x040fe20003f06270 */
[----:B------:R-:W-:Y:S01]  /*c670*/  FMUL.FTZ R98, R179, UR28 ;  /* 0x0000001cb3627c20 */ /* 0x000fe20008410000 */
[----:B------:R-:W-:Y:S01]  /*c680*/  ISETP.GE.AND P3, PT, R0, R206, PT ;  /* 0x000000ce0000720c */ /* 0x000fe20003f66270 */
[----:B------:R-:W-:Y:S01]  /*c690*/  FMUL.FTZ R74, R74, UR28 ;  /* 0x0000001c4a4a7c20 */ /* 0x000fe20008410000 */
[----:B------:R-:W-:Y:S01]  /*c6a0*/  IABS R2, R2 ;  /* 0x0000000200027213 */ /* 0x000fe20000000000 */
[C---:B------:R-:W-:Y:S01]  /*c6b0*/  HMMA.16816.F32 R8, R4.reuse, R80, R108 ;  /* 0x000000500408723c */ /* 0x040fe2000000186c */
[C---:B------:R-:W-:Y:S01]  /*c6c0*/  ISETP.LT.OR P0, PT, R0.reuse, R199, P0 ;  /* 0x000000c70000720c */ /* 0x040fe20000701670 */
[----:B------:R-:W-:Y:S01]  /*c6d0*/  FMUL.FTZ R73, R73, UR28 ;  /* 0x0000001c49497c20 */ /* 0x000fe20008410000 */
[----:B------:R-:W-:Y:S01]  /*c6e0*/  I2FP.F32.S32 R2, R2 ;  /* 0x0000000200027245 */ /* 0x000fe20000201400 */
[----:B------:R-:W-:Y:S01]  /*c6f0*/  FMUL.FTZ R75, R75, UR28 ;  /* 0x0000001c4b4b7c20 */ /* 0x000fe20008410000 */
[----:B------:R-:W-:Y:S01]  /*c700*/  ISETP.LT.OR P3, PT, R0, R198, P3 ;  /* 0x000000c60000720c */ /* 0x000fe20001f61670 */
[C---:B------:R-:W-:Y:S01]  /*c710*/  HMMA.16816.F32 R20, R4.reuse, R180, R104 ;  /* 0x000000b40414723c */ /* 0x040fe20000001868 */
        /* <DEDUP_REMOVED lines=11> */
[----:B------:R-:W-:Y:S01]  /*c7d0*/  HMMA.16816.F32 R4, R4, R182, R112 ;  /* 0x000000b60404723c */ /* 0x000fe20000001870 */
[----:B------:R-:W-:Y:S01]  /*c7e0*/  FMUL.FTZ R90, R14, UR28 ;  /* 0x0000001c0e5a7c20 */ /* 0x000fe20008410000 */
[----:B------:R-:W-:Y:S01]  /*c7f0*/  FMUL.FTZ R83, R13, UR28 ;  /* 0x0000001c0d537c20 */ /* 0x000fe20008410000 */
[----:B------:R-:W-:Y:S01]  /*c800*/  FMUL.FTZ R80, R12, UR28 ;  /* 0x0000001c0c507c20 */ /* 0x000fe20008410000 */
[----:B------:R-:W-:Y:S01]  /*c810*/  FMUL.FTZ R92, R15, UR28 ;  /* 0x0000001c0f5c7c20 */ /* 0x000fe20008410000 */
[----:B------:R-:W-:Y:S01]  /*c820*/  FMUL.FTZ R82, R178, UR28 ;  /* 0x0000001cb2527c20 */ /* 0x000fe20008410000 */
[----:B------:R-:W-:Y:S01]  /*c830*/  FMUL.FTZ R101, R10, UR28 ;  /* 0x0000001c0a657c20 */ /* 0x000fe20008410000 */
[----:B-1----:R-:W-:Y:S01]  /*c840*/  FFMA.FTZ R10, R2, -UR31, R3 ;  /* 0x8000001f020a7c23 */ /* 0x002fe20008010003 */
[----:B------:R-:W-:-:S02]  /*c850*/  IMAD.IADD R3, R201, 0x1, -R0 ;  /* 0x00000001c9037824 */ /* 0x000fc400078e0a00 */
[----:B------:R-:W-:Y:S01]  /*c860*/  FMUL.FTZ R181, R11, UR28 ;  /* 0x0000001c0bb57c20 */ /* 0x000fe20008410000 */
[----:B------:R-:W-:Y:S01]  /*c870*/  VIADD R2, R0, 0x1 ;  /* 0x0000000100027836 */ /* 0x000fe20000000000 */
[----:B------:R-:W-:Y:S01]  /*c880*/  MUFU.TANH R11, R42 ;  /* 0x0000002a000b7308 */ /* 0x000fe20000002400 */
[----:B------:R-:W-:Y:S01]  /*c890*/  FMUL.FTZ R97, R8, UR28 ;  /* 0x0000001c08617c20 */ /* 0x000fe20008410000 */
[----:B------:R-:W-:Y:S01]  /*c8a0*/  FMUL.FTZ R103, R9, UR28 ;  /* 0x0000001c09677c20 */ /* 0x000fe20008410000 */
[----:B------:R-:W-:Y:S01]  /*c8b0*/  IMAD.IADD R8, R202, 0x1, -R2 ;  /* 0x00000001ca087824 */ /* 0x000fe200078e0a02 */
[----:B------:R-:W-:Y:S01]  /*c8c0*/  ISETP.GE.AND P6, PT, R2, R207, PT ;  /* 0x000000cf0200720c */ /* 0x000fe20003fc6270 */
[----:B------:R-:W-:Y:S01]  /*c8d0*/  FMUL.FTZ R183, R174, UR28 ;  /* 0x0000001caeb77c20 */ /* 0x000fe20008410000 */
[C---:B------:R-:W-:Y:S01]  /*c8e0*/  ISETP.GE.AND P5, PT, R2.reuse, R206, PT ;  /* 0x000000ce0200720c */ /* 0x040fe20003fa6270 */
[----:B------:R-:W-:Y:S01]  /*c8f0*/  FMUL.FTZ R182, R173, UR28 ;  /* 0x0000001cadb67c20 */ /* 0x000fe20008410000 */
[----:B------:R-:W-:Y:S01]  /*c900*/  MUFU.TANH R14, R36 ;  /* 0x00000024000e7308 */ /* 0x000fe20000002400 */
[C---:B------:R-:W-:Y:S01]  /*c910*/  ISETP.GE.AND P4, PT, R2.reuse, R205, PT ;  /* 0x000000cd0200720c */ /* 0x040fe20003f86270 */
[----:B------:R-:W-:Y:S01]  /*c920*/  FMUL.FTZ R105, R127, UR28 ;  /* 0x0000001c7f697c20 */ /* 0x000fe20008410000 */
[----:B------:R-:W-:Y:S01]  /*c930*/  ISETP.GE.AND P2, PT, R2, R204, PT ;  /* 0x000000cc0200720c */ /* 0x000fe20003f46270 */
[----:B------:R-:W-:Y:S01]  /*c940*/  FMUL.FTZ R96, R169, UR28 ;  /* 0x0000001ca9607c20 */ /* 0x000fe20008410000 */
[----:B------:R-:W-:Y:S01]  /*c950*/  FMUL.FTZ R95, R4, UR28 ;  /* 0x0000001c045f7c20 */ /* 0x000fe20008410000 */
[----:B------:R-:W-:-:S02]  /*c960*/  IMAD.IADD R4, R202, 0x1, -R0 ;  /* 0x00000001ca047824 */ /* 0x000fc400078e0a00 */
[----:B------:R-:W-:Y:S01]  /*c970*/  FMUL.FTZ R107, R5, UR28 ;  /* 0x0000001c056b7c20 */ /* 0x000fe20008410000 */
[----:B------:R-:W-:Y:S02]  /*c980*/  IMAD.IADD R5, R203, 0x1, -R0 ;  /* 0x00000001cb057824 */ /* 0x000fe400078e0a00 */
[----:B------:R-:W-:Y:S01]  /*c990*/  FMUL.FTZ R18, R6, UR28 ;  /* 0x0000001c06127c20 */ /* 0x000fe20008410000 */
[----:B------:R-:W-:Y:S01]  /*c9a0*/  FMUL.FTZ R100, R7, UR28 ;  /* 0x0000001c07647c20 */ /* 0x000fe20008410000 */
[----:B------:R-:W-:Y:S01]  /*c9b0*/  IABS R6, R4 ;  /* 0x0000000400067213 */ /* 0x000fe20000000000 */
[----:B------:R-:W1:Y:S01]  /*c9c0*/  MUFU.TANH R9, R37 ;  /* 0x0000002500097308 */ /* 0x000e620000002400 */
[----:B------:R-:W-:Y:S01]  /*c9d0*/  IABS R4, R3 ;  /* 0x0000000300047213 */ /* 0x000fe20000000000 */
[----:B--2---:R-:W-:Y:S01]  /*c9e0*/  IMAD.MOV.U32 R60, RZ, RZ, R18 ;  /* 0x000000ffff3c7224 */ /* 0x004fe200078e0012 */
[----:B------:R-:W-:Y:S01]  /*c9f0*/  IABS R3, R5 ;  /* 0x0000000500037213 */ /* 0x000fe20000000000 */
[----:B------:R-:W-:Y:S01]  /*ca00*/  IMAD.IADD R5, R200, 0x1, -R2 ;  /* 0x00000001c8057824 */ /* 0x000fe200078e0a02 */
[C---:B------:R-:W-:Y:S01]  /*ca10*/  ISETP.LT.OR P6, PT, R2.reuse, R199, P6 ;  /* 0x000000c70200720c */ /* 0x040fe200037c1670 */
[----:B------:R-:W-:Y:S01]  /*ca20*/  IMAD.MOV.U32 R7, RZ, RZ, R6 ;  /* 0x000000ffff077224 */ /* 0x000fe200078e0006 */
[----:B------:R-:W-:Y:S01]  /*ca30*/  ISETP.LT.OR P5, PT, R2, R198, P5 ;  /* 0x000000c60200720c */ /* 0x000fe20002fa1670 */
[----:B------:R-:W-:Y:S01]  /*ca40*/  IMAD.MOV.U32 R6, RZ, RZ, R4 ;  /* 0x000000ffff067224 */ /* 0x000fe200078e0004 */
[----:B------:R-:W-:Y:S01]  /*ca50*/  IABS R5, R5 ;  /* 0x0000000500057213 */ /* 0x000fe20000000000 */
[----:B------:R-:W-:Y:S01]  /*ca60*/  IMAD.MOV.U32 R4, RZ, RZ, R3 ;  /* 0x000000ffff047224 */ /* 0x000fe200078e0003 */
[----:B------:R-:W-:Y:S01]  /*ca70*/  IABS R3, R8 ;  /* 0x0000000800037213 */ /* 0x000fe20000000000 */
[----:B------:R-:W2:Y:S01]  /*ca80*/  MUFU.TANH R13, R43 ;  /* 0x0000002b000d7308 */ /* 0x000ea20000002400 */
[----:B------:R-:W-:Y:S01]  /*ca90*/  I2FP.F32.S32 R8, R7 ;  /* 0x0000000700087245 */ /* 0x000fe20000201400 */
[----:B------:R-:W-:Y:S01]  /*caa0*/  FMUL.FTZ R109, R125, UR28 ;  /* 0x0000001c7d6d7c20 */ /* 0x000fe20008410000 */
[----:B------:R-:W-:Y:S01]  /*cab0*/  I2FP.F32.S32 R7, R6 ;  /* 0x0000000600077245 */ /* 0x000fe20000201400 */
[----:B------:R-:W-:Y:S01]  /*cac0*/  FMUL.FTZ R71, R71, UR28 ;  /* 0x0000001c47477c20 */ /* 0x000fe20008410000 */
[----:B------:R-:W-:Y:S01]  /*cad0*/  I2FP.F32.S32 R6, R4 ;  /* 0x0000000400067245 */ /* 0x000fe20000201400 */
[----:B-1----:R-:W-:Y:S01]  /*cae0*/  FFMA.FTZ R9, R8, -UR31, R9 ;  /* 0x8000001f08097c23 */ /* 0x002fe20008010009 */
[----:B------:R-:W-:Y:S01]  /*caf0*/  I2FP.F32.S32 R4, R5 ;  /* 0x0000000500047245 */ /* 0x000fe20000201400 */
[----:B------:R-:W1:Y:S01]  /*cb00*/  MUFU.TANH R12, R56 ;  /* 0x00000038000c7308 */ /* 0x000e620000002400 */
[----:B------:R-:W-:Y:S01]  /*cb10*/  FFMA.FTZ R11, R7, -UR31, R11 ;  /* 0x8000001f070b7c23 */ /* 0x000fe2000801000b */
[----:B------:R-:W-:Y:S01]  /*cb20*/  I2FP.F32.S32 R3, R3 ;  /* 0x0000000300037245 */ /* 0x000fe20000201400 */
[----:B------:R-:W-:Y:S01]  /*cb30*/  FMUL.FTZ R89, R21, UR28 ;  /* 0x0000001c15597c20 */ /* 0x000fe20008410000 */
[----:B------:R-:W-:Y:S01]  /*cb40*/  FFMA.FTZ R7, R4, -UR31, R14 ;  /* 0x8000001f04077c23 */ /* 0x000fe2000801000e */
[--C-:B------:R-:W-:Y:S01]  /*cb50*/  IMAD.IADD R4, R201, 0x1, -R2.reuse ;  /* 0x00000001c9047824 */ /* 0x100fe200078e0a02 */
[----:B------:R-:W-:Y:S01]  /*cb60*/  ISETP.LT.OR P4, PT, R2, R197, P4 ;  /* 0x000000c50200720c */ /* 0x000fe20002781670 */
[----:B------:R-:W-:Y:S01]  /*cb70*/  FMUL.FTZ R21, R130, UR28 ;  /* 0x0000001c82157c20 */ /* 0x000fe20008410000 */
[----:B------:R-:W3:Y:S01]  /*cb80*/  MUFU.TANH R15, R57 ;  /* 0x00000039000f7308 */ /* 0x000ee20000002400 */
[----:B--2---:R-:W-:Y:S01]  /*cb90*/  FFMA.FTZ R8, R6, -UR31, R13 ;  /* 0x8000001f06087c23 */ /* 0x004fe2000801000d */
[----:B------:R-:W-:Y:S01]  /*cba0*/  IABS R4, R4 ;  /* 0x0000000400047213 */ /* 0x000fe20000000000 */
[----:B------:R-:W-:Y:S01]  /*cbb0*/  FMUL.FTZ R76, R67, UR28 ;  /* 0x0000001c434c7c20 */ /* 0x000fe20008410000 */
[----:B------:R-:W-:Y:S01]  /*cbc0*/  ISETP.LT.OR P2, PT, R2, R196, P2 ;  /* 0x000000c40200720c */ /* 0x000fe20001741670 */
[----:B------:R-:W-:Y:S01]  /*cbd0*/  IMAD.IADD R2, R203, 0x1, -R2 ;  /* 0x00000001cb027824 */ /* 0x000fe200078e0a02 */
[----:B------:R-:W-:Y:S01]  /*cbe0*/  I2FP.F32.S32 R5, R4 ;  /* 0x0000000400057245 */ /* 0x000fe20000201400 */
[----:B------:R-:W-:Y:S01]  /*cbf0*/  FMUL.FTZ R67, R170, UR28 ;  /* 0x0000001caa437c20 */ /* 0x000fe20008410000 */
[----:B------:R-:W-:Y:S01]  /*cc00*/  FSEL R117, R10, -INF , !P0 ;  /* 0xff8000000a757808 */ /* 0x000fe20004000000 */
[----:B-1----:R-:W-:Y:S01]  /*cc10*/  FFMA.FTZ R6, R3, -UR31, R12 ;  /* 0x8000001f03067c23 */ /* 0x002fe2000801000c */
[----:B------:R-:W-:Y:S01]  /*cc20*/  VIADD R3, R0, 0x8 ;  /* 0x0000000800037836 */ /* 0x000fe20000000000 */
[----:B------:R-:W-:Y:S01]  /*cc30*/  FSEL R132, R9, -INF , !P3 ;  /* 0xff80000009847808 */ /* 0x000fe20005800000 */
[----:B------:R-:W-:Y:S01]  /*cc40*/  MUFU.TANH R13, R58 ;  /* 0x0000003a000d7308 */ /* 0x000fe20000002400 */
[----:B------:R-:W-:Y:S01]  /*cc50*/  IABS R12, R2 ;  /* 0x00000002000c7213 */ /* 0x000fe20000000000 */
[----:B------:R-:W-:Y:S01]  /*cc60*/  IMAD.IADD R4, R200, 0x1, -R3 ;  /* 0x00000001c8047824 */ /* 0x000fe200078e0a03 */
[----:B------:R-:W-:Y:S01]  /*cc70*/  ISETP.GE.AND P0, PT, R0, R205, PT ;  /* 0x000000cd0000720c */ /* 0x000fe20003f06270 */
[----:B------:R-:W-:Y:S01]  /*cc80*/  FMUL.FTZ R94, R124, UR28 ;  /* 0x0000001c7c5e7c20 */ /* 0x000fe20008410000 */
[----:B---3--:R-:W-:Y:S01]  /*cc90*/  FFMA.FTZ R15, R5, -UR31, R15 ;  /* 0x8000001f050f7c23 */ /* 0x008fe2000801000f */
[----:B------:R-:W-:Y:S01]  /*cca0*/  ISETP.GE.AND P3, PT, R0, R204, PT ;  /* 0x000000cc0000720c */ /* 0x000fe20003f66270 */
[----:B------:R-:W-:Y:S01]  /*ccb0*/  FMUL.FTZ R102, R172, UR28 ;  /* 0x0000001cac667c20 */ /* 0x000fe20008410000 */
[----:B------:R-:W1:Y:S01]  /*ccc0*/  MUFU.TANH R5, R84 ;  /* 0x0000005400057308 */ /* 0x000e620000002400 */
[----:B------:R-:W-:Y:S01]  /*ccd0*/  IABS R2, R4 ;  /* 0x0000000400027213 */ /* 0x000fe20000000000 */
[----:B------:R-:W-:Y:S01]  /*cce0*/  IMAD.MOV.U32 R4, RZ, RZ, R12 ;  /* 0x000000ffff047224 */ /* 0x000fe200078e000c */
[----:B------:R-:W-:Y:S01]  /*ccf0*/  ISETP.LT.OR P0, PT, R0, R197, P0 ;  /* 0x000000c50000720c */ /* 0x000fe20000701670 */
[----:B------:R-:W-:Y:S01]  /*cd00*/  FMUL.FTZ R48, R48, UR28 ;  /* 0x0000001c30307c20 */ /* 0x000fe20008410000 */
[----:B------:R-:W-:Y:S01]  /*cd10*/  ISETP.LT.OR P3, PT, R0, R196, P3 ;  /* 0x000000c40000720c */ /* 0x000fe20001f61670 */
[----:B------:R-:W-:Y:S01]  /*cd20*/  FMUL.FTZ R50, R50, UR28 ;  /* 0x0000001c32327c20 */ /* 0x000fe20008410000 */
[----:B------:R-:W-:Y:S01]  /*cd30*/  I2FP.F32.S32 R2, R2 ;  /* 0x0000000200027245 */ /* 0x000fe20000201400 */
[----:B------:R2:W-:Y:S01]  /*cd40*/  MUFU.TANH R12, R85 ;  /* 0x00000055000c7308 */ /* 0x0005e20000002400 */
[----:B------:R-:W-:Y:S01]  /*cd50*/  FSEL R178, R11, -INF , !P0 ;  /* 0xff8000000bb27808 */ /* 0x000fe20004000000 */
[----:B------:R-:W-:Y:S01]  /*cd60*/  FMUL.FTZ R51, R51, UR28 ;  /* 0x0000001c33337c20 */ /* 0x000fe20008410000 */
[----:B------:R-:W-:Y:S01]  /*cd70*/  FSEL R180, R8, -INF , !P3 ;  /* 0xff80000008b47808 */ /* 0x000fe20005800000 */
[----:B------:R-:W-:Y:S01]  /*cd80*/  FMUL.FTZ R49, R49, UR28 ;  /* 0x0000001c31317c20 */ /* 0x000fe20008410000 */
[----:B------:R-:W-:Y:S01]  /*cd90*/  FSEL R122, R7, -INF , !P6 ;  /* 0xff800000077a7808 */ /* 0x000fe20007000000 */
[----:B------:R-:W-:Y:S01]  /*cda0*/  IMAD.IADD R7, R202, 0x1, -R3 ;  /* 0x00000001ca077824 */ /* 0x000fe200078e0a03 */
[----:B------:R-:W-:Y:S01]  /*cdb0*/  FSEL R168, R6, -INF , !P5 ;  /* 0xff80000006a87808 */ /* 0x000fe20006800000 */
[----:B------:R-:W-:Y:S01]  /*cdc0*/  MUFU.TANH R8, R86 ;  /* 0x0000005600087308 */ /* 0x000fe20000002400 */
[C---:B------:R-:W-:Y:S01]  /*cdd0*/  ISETP.GE.AND P0, PT, R3.reuse, R207, PT ;  /* 0x000000cf0300720c */ /* 0x040fe20003f06270 */
[----:B-1----:R-:W-:Y:S01]  /*cde0*/  FFMA.FTZ R9, R2, -UR31, R5 ;  /* 0x8000001f02097c23 */ /* 0x002fe20008010005 */
[C---:B------:R-:W-:Y:S01]  /*cdf0*/  ISETP.GE.AND P3, PT, R3.reuse, R206, PT ;  /* 0x000000ce0300720c */ /* 0x040fe20003f66270 */
[----:B------:R-:W-:Y:S01]  /*ce00*/  VIADD R2, R0, 0x9 ;  /* 0x0000000900027836 */ /* 0x000fe20000000000 */
[----:B------:R-:W-:Y:S01]  /*ce10*/  ISETP.GE.AND P6, PT, R3, R205, PT ;  /* 0x000000cd0300720c */ /* 0x000fe20003fc6270 */
[----:B------:R-:W-:Y:S01]  /*ce20*/  IMAD.IADD R5, R201, 0x1, -R3 ;  /* 0x00000001c9057824 */ /* 0x000fe200078e0a03 */
[C---:B------:R-:W-:Y:S01]  /*ce30*/  ISETP.GE.AND P5, PT, R3.reuse, R204, PT ;  /* 0x000000cc0300720c */ /* 0x040fe20003fa6270 */
[--C-:B------:R-:W-:Y:S01]  /*ce40*/  IMAD.IADD R6, R202, 0x1, -R2.reuse ;  /* 0x00000001ca067824 */ /* 0x100fe200078e0a02 */
[----:B------:R-:W-:Y:S01]  /*ce50*/  I2FP.F32.S32 R4, R4 ;  /* 0x0000000400047245 */ /* 0x000fe20000201400 */
[----:B------:R-:W1:Y:S01]  /*ce60*/  MUFU.TANH R11, R87 ;  /* 0x00000057000b7308 */ /* 0x000e620000002400 */
[C---:B------:R-:W-:Y:S01]  /*ce70*/  ISETP.LT.OR P0, PT, R3.reuse, R199, P0 ;  /* 0x000000c70300720c */ /* 0x040fe20000701670 */
[----:B--2---:R-:W-:Y:S01]  /*ce80*/  IMAD.MOV.U32 R85, RZ, RZ, R105 ;  /* 0x000000ffff557224 */ /* 0x004fe200078e0069 */
[C---:B------:R-:W-:Y:S01]  /*ce90*/  ISETP.LT.OR P3, PT, R3.reuse, R198, P3 ;  /* 0x000000c60300720c */ /* 0x040fe20001f61670 */
[----:B------:R-:W-:Y:S01]  /*cea0*/  FFMA.FTZ R10, R4, -UR31, R13 ;  /* 0x8000001f040a7c23 */ /* 0x000fe2000801000d */
[C---:B------:R-:W-:Y:S01]  /*ceb0*/  ISETP.LT.OR P6, PT, R3.reuse, R197, P6 ;  /* 0x000000c50300720c */ /* 0x040fe200037c1670 */
[----:B------:R-:W-:Y:S01]  /*cec0*/  IMAD.IADD R4, R200, 0x1, -R2 ;  /* 0x00000001c8047824 */ /* 0x000fe200078e0a02 */
[----:B------:R-:W-:Y:S01]  /*ced0*/  ISETP.LT.OR P5, PT, R3, R196, P5 ;  /* 0x000000c40300720c */ /* 0x000fe20002fa1670 */
[----:B------:R-:W-:Y:S01]  /*cee0*/  IMAD.IADD R3, R203, 0x1, -R3 ;  /* 0x00000001cb037824 */ /* 0x000fe200078e0a03 */
[----:B------:R-:W-:Y:S01]  /*cef0*/  IABS R7, R7 ;  /* 0x0000000700077213 */ /* 0x000fe20000000000 */
[----:B------:R-:W2:Y:S01]  /*cf00*/  MUFU.TANH R17, R59 ;  /* 0x0000003b00117308 */ /* 0x000ea20000002400 */
[----:B------:R-:W-:Y:S01]  /*cf10*/  IABS R5, R5 ;  /* 0x0000000500057213 */ /* 0x000fe20000000000 */
[----:B------:R-:W-:Y:S01]  /*cf20*/  FMUL.FTZ R44, R44, UR28 ;  /* 0x0000001c2c2c7c20 */ /* 0x000fe20008410000 */
[----:B------:R-:W-:Y:S01]  /*cf30*/  IABS R13, R3 ;  /* 0x00000003000d7213 */ /* 0x000fe20000000000 */
[----:B------:R-:W-:Y:S01]  /*cf40*/  FMUL.FTZ R46, R46, UR28 ;  /* 0x0000001c2e2e7c20 */ /* 0x000fe20008410000 */
[----:B------:R-:W-:Y:S01]  /*cf50*/  IABS R3, R6 ;  /* 0x0000000600037213 */ /* 0x000fe20000000000 */
[----:B------:R-:W-:Y:S01]  /*cf60*/  IMAD.MOV.U32 R6, RZ, RZ, R7 ;  /* 0x000000ffff067224 */ /* 0x000fe200078e0007 */
[----:B------:R-:W-:Y:S01]  /*cf70*/  IABS R4, R4 ;  /* 0x0000000400047213 */ /* 0x000fe20000000000 */
[----:B------:R-:W-:Y:S01]  /*cf80*/  IMAD.MOV.U32 R14, RZ, RZ, R5 ;  /* 0x000000ffff0e7224 */ /* 0x000fe200078e0005 */
[----:B------:R-:W-:Y:S01]  /*cf90*/  I2FP.F32.S32 R3, R3 ;  /* 0x0000000300037245 */ /* 0x000fe20000201400 */
[----:B------:R-:W-:Y:S01]  /*cfa0*/  MUFU.TANH R18, R61 ;  /* 0x0000003d00127308 */ /* 0x000fe20000002400 */
[----:B------:R-:W-:Y:S01]  /*cfb0*/  I2FP.F32.S32 R6, R6 ;  /* 0x0000000600067245 */ /* 0x000fe20000201400 */
[----:B------:R-:W-:Y:S01]  /*cfc0*/  FMUL.FTZ R91, R23, UR28 ;  /* 0x0000001c175b7c20 */ /* 0x000fe20008410000 */
[----:B------:R-:W-:Y:S01]  /*cfd0*/  I2FP.F32.S32 R5, R4 ;  /* 0x0000000400057245 */ /* 0x000fe20000201400 */
[----:B-1----:R-:W-:Y:S01]  /*cfe0*/  FFMA.FTZ R11, R3, -UR31, R11 ;  /* 0x8000001f030b7c23 */ /* 0x002fe2000801000b */
[----:B------:R-:W-:Y:S01]  /*cff0*/  FSEL R177, R15, -INF , !P4 ;  /* 0xff8000000fb17808 */ /* 0x000fe20006000000 */
[----:B------:R-:W-:Y:S01]  /*d000*/  FFMA.FTZ R4, R6, -UR31, R8 ;  /* 0x8000001f06047c23 */ /* 0x000fe20008010008 */
[----:B------:R-:W-:Y:S01]  /*d010*/  FSEL R179, R10, -INF , !P2 ;  /* 0xff8000000ab37808 */ /* 0x000fe20005000000 */
[----:B------:R-:W-:Y:S01]  /*d020*/  VIADD R3, R0, 0x10 ;  /* 0x0000001000037836 */ /* 0x000fe20000000000 */
[----:B------:R-:W-:Y:S01]  /*d030*/  FSEL R112, R9, -INF , !P0 ;  /* 0xff80000009707808 */ /* 0x000fe20004000000 */
[----:B------:R-:W-:Y:S01]  /*d040*/  FFMA.FTZ R12, R5, -UR31, R12 ;  /* 0x8000001f050c7c23 */ /* 0x000fe2000801000c */
        /* <DEDUP_REMOVED lines=8> */
[----:B------:R-:W-:Y:S01]  /*d0d0*/  ISETP.GE.AND P3, PT, R2, R204, PT ;  /* 0x000000cc0200720c */ /* 0x000fe20003f66270 */
[----:B------:R1:W-:Y:S01]  /*d0e0*/  MUFU.TANH R10, R248 ;  /* 0x000000f8000a7308 */ /* 0x0003e20000002400 */
[----:B------:R-:W-:Y:S01]  /*d0f0*/  I2FP.F32.S32 R13, R13 ;  /* 0x0000000d000d7245 */ /* 0x000fe20000201400 */
[----:B------:R-:W-:Y:S01]  /*d100*/  FMUL.FTZ R252, R20, UR28 ;  /* 0x0000001c14fc7c20 */ /* 0x000fe20008410000 */
[----:B------:R-:W-:Y:S01]  /*d110*/  ISETP.LT.OR P4, PT, R2, R199, P4 ;  /* 0x000000c70200720c */ /* 0x000fe20002781670 */
[----:B------:R-:W-:Y:S01]  /*d120*/  FMUL.FTZ R20, R128, UR28 ;  /* 0x0000001c80147c20 */ /* 0x000fe20008410000 */
[C---:B------:R-:W-:Y:S01]  /*d130*/  ISETP.LT.OR P2, PT, R2.reuse, R198, P2 ;  /* 0x000000c60200720c */ /* 0x040fe20001741670 */
[----:B------:R-:W-:Y:S01]  /*d140*/  FFMA.FTZ R13, R13, -UR31, R16 ;  /* 0x8000001f0d0d7c23 */ /* 0x000fe20008010010 */
[C---:B------:R-:W-:Y:S01]  /*d150*/  ISETP.LT.OR P0, PT, R2.reuse, R197, P0 ;  /* 0x000000c50200720c */ /* 0x040fe20000701670 */
[----:B------:R-:W3:Y:S01]  /*d160*/  MUFU.TANH R16, R72 ;  /* 0x0000004800107308 */ /* 0x000ee20000002400 */
[----:B------:R-:W-:Y:S01]  /*d170*/  ISETP.LT.OR P3, PT, R2, R196, P3 ;  /* 0x000000c40200720c */ /* 0x000fe20001f61670 */
[----:B------:R-:W-:Y:S01]  /*d180*/  IMAD.IADD R2, R203, 0x1, -R2 ;  /* 0x00000001cb027824 */ /* 0x000fe200078e0a02 */
[----:B------:R-:W-:Y:S01]  /*d190*/  I2FP.F32.S32 R14, R14 ;  /* 0x0000000e000e7245 */ /* 0x000fe20000201400 */
[----:B------:R-:W-:Y:S01]  /*d1a0*/  FMUL.FTZ R45, R45, UR28 ;  /* 0x0000001c2d2d7c20 */ /* 0x000fe20008410000 */
[----:B------:R-:W-:Y:S01]  /*d1b0*/  IABS R4, R4 ;  /* 0x0000000400047213 */ /* 0x000fe20000000000 */
[----:B------:R-:W-:Y:S01]  /*d1c0*/  FMUL.FTZ R47, R47, UR28 ;  /* 0x0000001c2f2f7c20 */ /* 0x000fe20008410000 */
[----:B------:R-:W-:Y:S01]  /*d1d0*/  IABS R9, R2 ;  /* 0x0000000200097213 */ /* 0x000fe20000000000 */
[----:B------:R-:W4:Y:S01]  /*d1e0*/  MUFU.TANH R15, R74 ;  /* 0x0000004a000f7308 */ /* 0x000f220000002400 */
[----:B------:R-:W-:Y:S01]  /*d1f0*/  IABS R8, R5 ;  /* 0x0000000500087213 */ /* 0x000fe20000000000 */
[----:B--2---:R-:W-:Y:S01]  /*d200*/  FFMA.FTZ R14, R14, -UR31, R17 ;  /* 0x8000001f0e0e7c23 */ /* 0x004fe20008010011 */
[----:B------:R-:W-:Y:S01]  /*d210*/  IABS R2, R6 ;  /* 0x0000000600027213 */ /* 0x000fe20000000000 */
[----:B------:R-:W-:Y:S01]  /*d220*/  IMAD.MOV.U32 R6, RZ, RZ, R4 ;  /* 0x000000ffff067224 */ /* 0x000fe200078e0004 */
[----:B------:R-:W-:Y:S01]  /*d230*/  IABS R5, R7 ;  /* 0x0000000700057213 */ /* 0x000fe20000000000 */
[----:B------:R-:W-:Y:S01]  /*d240*/  IMAD.MOV.U32 R7, RZ, RZ, R9 ;  /* 0x000000ffff077224 */ /* 0x000fe200078e0009 */
[----:B------:R-:W-:Y:S01]  /*d250*/  FSEL R174, R14, -INF , !P6 ;  /* 0xff8000000eae7808 */ /* 0x000fe20007000000 */
[----:B------:R-:W2:Y:S01]  /*d260*/  MUFU.TANH R17, R62 ;  /* 0x0000003e00117308 */ /* 0x000ea20000002400 */
[----:B------:R-:W-:Y:S01]  /*d270*/  IMAD.MOV.U32 R4, RZ, RZ, R2 ;  /* 0x000000ffff047224 */ /* 0x000fe200078e0002 */
[----:B------:R-:W-:Y:S01]  /*d280*/  ISETP.GE.AND P6, PT, R3, R207, PT ;  /* 0x000000cf0300720c */ /* 0x000fe20003fc6270 */
[----:B------:R-:W-:Y:S01]  /*d290*/  IMAD.MOV.U32 R2, RZ, RZ, R5 ;  /* 0x000000ffff027224 */ /* 0x000fe200078e0005 */
[----:B------:R-:W-:Y:S01]  /*d2a0*/  I2FP.F32.S32 R5, R6 ;  /* 0x0000000600057245 */ /* 0x000fe20000201400 */
[----:B------:R-:W-:Y:S01]  /*d2b0*/  IMAD.IADD R6, R203, 0x1, -R3 ;  /* 0x00000001cb067824 */ /* 0x000fe200078e0a03 */
[----:B------:R-:W-:Y:S01]  /*d2c0*/  I2FP.F32.S32 R4, R4 ;  /* 0x0000000400047245 */ /* 0x000fe20000201400 */
[----:B-1----:R-:W-:Y:S01]  /*d2d0*/  IMAD.MOV.U32 R248, RZ, RZ, R100 ;  /* 0x000000fffff87224 */ /* 0x002fe200078e0064 */
[----:B------:R-:W-:Y:S01]  /*d2e0*/  I2FP.F32.S32 R2, R2 ;  /* 0x0000000200027245 */ /* 0x000fe20000201400 */
[----:B---3--:R-:W-:Y:S01]  /*d2f0*/  FFMA.FTZ R5, R5, -UR31, R16 ;  /* 0x8000001f05057c23 */ /* 0x008fe20008010010 */
[----:B------:R-:W-:Y:S01]  /*d300*/  FSEL R176, R13, -INF , !P5 ;  /* 0xff8000000db07808 */ /* 0x000fe20006800000 */
[----:B----4-:R-:W-:Y:S01]  /*d310*/  FFMA.FTZ R4, R4, -UR31, R15 ;  /* 0x8000001f04047c23 */ /* 0x010fe2000801000f */
[----:B------:R-:W-:Y:S01]  /*d320*/  I2FP.F32.S32 R7, R7 ;  /* 0x0000000700077245 */ /* 0x000fe20000201400 */
[----:B------:R-:W-:Y:S01]  /*d330*/  FFMA.FTZ R10, R2, -UR31, R10 ;  /* 0x8000001f020a7c23 */ /* 0x000fe2000801000a */
[----:B------:R-:W-:Y:S01]  /*d340*/  ISETP.GE.AND P5, PT, R3, R206, PT ;  /* 0x000000ce0300720c */ /* 0x000fe20003fa6270 */
[----:B------:R-:W-:Y:S01]  /*d350*/  VIADD R2, R0, 0x11 ;  /* 0x0000001100027836 */ /* 0x000fe20000000000 */
[----:B------:R-:W-:Y:S01]  /*d360*/  I2FP.F32.S32 R8, R8 ;  /* 0x0000000800087245 */ /* 0x000fe20000201400 */
[----:B--2---:R-:W-:Y:S01]  /*d370*/  FFMA.FTZ R7, R7, -UR31, R17 ;  /* 0x8000001f07077c23 */ /* 0x004fe20008010011 */
[C---:B------:R-:W-:Y:S01]  /*d380*/  ISETP.LT.OR P6, PT, R3.reuse, R199, P6 ;  /* 0x000000c70300720c */ /* 0x040fe200037c1670 */
[----:B------:R-:W-:Y:S01]  /*d390*/  MUFU.TANH R15, R73 ;  /* 0x00000049000f7308 */ /* 0x000fe20000002400 */
[----:B------:R-:W-:Y:S01]  /*d3a0*/  ISETP.LT.OR P5, PT, R3, R198, P5 ;  /* 0x000000c60300720c */ /* 0x000fe20002fa1670 */
[----:B------:R-:W-:Y:S01]  /*d3b0*/  FFMA.FTZ R8, R8, -UR31, R18 ;  /* 0x8000001f08087c23 */ /* 0x000fe20008010012 */
[----:B------:R-:W-:Y:S01]  /*d3c0*/  FSEL R104, R5, -INF , !P6 ;  /* 0xff80000005687808 */ /* 0x000fe20007000000 */
[--C-:B------:R-:W-:Y:S01]  /*d3d0*/  IMAD.IADD R5, R200, 0x1, -R2.reuse ;  /* 0x00000001c8057824 */ /* 0x100fe200078e0a02 */
[----:B------:R-:W-:Y:S01]  /*d3e0*/  FSEL R106, R12, -INF , !P4 ;  /* 0xff8000000c6a7808 */ /* 0x000fe20006000000 */
[----:B------:R-:W-:Y:S01]  /*d3f0*/  FMUL.FTZ R32, R32, UR28 ;  /* 0x0000001c20207c20 */ /* 0x000fe20008410000 */
[----:B------:R-:W-:Y:S01]  /*d400*/  FSEL R118, R4, -INF , !P5 ;  /* 0xff80000004767808 */ /* 0x000fe20006800000 */
[----:B------:R1:W-:Y:S01]  /*d410*/  MUFU.TANH R14, R75 ;  /* 0x0000004b000e7308 */ /* 0x0003e20000002400 */
[----:B------:R-:W-:Y:S01]  /*d420*/  IMAD.IADD R4, R202, 0x1, -R2 ;  /* 0x00000001ca047824 */ /* 0x000fe200078e0a02 */
[----:B------:R-:W-:Y:S01]  /*d430*/  FSEL R123, R11, -INF , !P2 ;  /* 0xff8000000b7b7808 */ /* 0x000fe20005000000 */
[----:B------:R-:W-:Y:S01]  /*d440*/  FMUL.FTZ R34, R34, UR28 ;  /* 0x0000001c22227c20 */ /* 0x000fe20008410000 */
[----:B------:R-:W-:Y:S01]  /*d450*/  FSEL R175, R7, -INF , !P3 ;  /* 0xff80000007af7808 */ /* 0x000fe20005800000 */
[----:B------:R-:W-:Y:S01]  /*d460*/  FMUL.FTZ R33, R33, UR28 ;  /* 0x0000001c21217c20 */ /* 0x000fe20008410000 */
[----:B------:R-:W-:Y:S01]  /*d470*/  IABS R6, R6 ;  /* 0x0000000600067213 */ /* 0x000fe20000000000 */
[----:B------:R-:W-:Y:S01]  /*d480*/  FMUL.FTZ R35, R35, UR28 ;  /* 0x0000001c23237c20 */ /* 0x000fe20008410000 */
[----:B------:R-:W2:Y:S01]  /*d490*/  MUFU.TANH R12, R250 ;  /* 0x000000fa000c7308 */ /* 0x000ea20000002400 */
[----:B------:R-:W-:Y:S01]  /*d4a0*/  ISETP.GE.AND P4, PT, R3, R205, PT ;  /* 0x000000cd0300720c */ /* 0x000fe20003f86270 */
[----:B------:R-:W-:Y:S01]  /*d4b0*/  FMUL.FTZ R19, R19, UR28 ;  /* 0x0000001c13137c20 */ /* 0x000fe20008410000 */
[----:B------:R-:W-:Y:S01]  /*d4c0*/  ISETP.GE.AND P2, PT, R3, R204, PT ;  /* 0x000000cc0300720c */ /* 0x000fe20003f46270 */
[----:B------:R-:W-:Y:S01]  /*d4d0*/  FMUL.FTZ R88, R22, UR28 ;  /* 0x0000001c16587c20 */ /* 0x000fe20008410000 */
[----:B------:R-:W-:Y:S01]  /*d4e0*/  FSEL R173, R8, -INF , !P0 ;  /* 0xff80000008ad7808 */ /* 0x000fe20004000000 */
[----:B------:R-:W-:Y:S01]  /*d4f0*/  FMUL.FTZ R23, R30, UR28 ;  /* 0x0000001c1e177c20 */ /* 0x000fe20008410000 */
[----:B------:R-:W-:Y:S01]  /*d500*/  IABS R7, R5 ;  /* 0x0000000500077213 */ /* 0x000fe20000000000 */
[----:B------:R3:W4:Y:S01]  /*d510*/  MUFU.TANH R13, R249 ;  /* 0x000000f9000d7308 */ /* 0x0007220000002400 */
[----:B------:R-:W-:Y:S01]  /*d520*/  ISETP.GE.AND P0, PT, R2, R207, PT ;  /* 0x000000cf0200720c */ /* 0x000fe20003f06270 */
[----:B------:R-:W-:Y:S01]  /*d530*/  FMUL.FTZ R22, R28, UR28 ;  /* 0x0000001c1c167c20 */ /* 0x000fe20008410000 */
[C---:B------:R-:W-:Y:S01]  /*d540*/  ISETP.GE.AND P3, PT, R2.reuse, R206, PT ;  /* 0x000000ce0200720c */ /* 0x040fe20003f66270 */
[----:B-1----:R-:W-:Y:S01]  /*d550*/  IMAD.MOV.U32 R75, RZ, RZ, R107 ;  /* 0x000000ffff4b7224 */ /* 0x002fe200078e006b */
[C---:B------:R-:W-:Y:S01]  /*d560*/  ISETP.GE.AND P6, PT, R2.reuse, R205, PT ;  /* 0x000000cd0200720c */ /* 0x040fe20003fc6270 */
[----:B------:R-:W-:Y:S01]  /*d570*/  FMUL.FTZ R217, R31, UR28 ;  /* 0x0000001c1fd97c20 */ /* 0x000fe20008410000 */
[C---:B------:R-:W-:Y:S01]  /*d580*/  ISETP.GE.AND P5, PT, R2.reuse, R204, PT ;  /* 0x000000cc0200720c */ /* 0x040fe20003fa6270 */
[----:B------:R1:W5:Y:S01]  /*d590*/  MUFU.TANH R11, R251 ;  /* 0x000000fb000b7308 */ /* 0x0003620000002400 */
[----:B------:R-:W-:Y:S01]  /*d5a0*/  IABS R5, R4 ;  /* 0x0000000400057213 */ /* 0x000fe20000000000 */
[----:B------:R-:W-:Y:S01]  /*d5b0*/  IMAD.MOV.U32 R4, RZ, RZ, R6 ;  /* 0x000000ffff047224 */ /* 0x000fe200078e0006 */
[C---:B------:R-:W-:Y:S01]  /*d5c0*/  ISETP.LT.OR P4, PT, R3.reuse, R197, P4 ;  /* 0x000000c50300720c */ /* 0x040fe20002781670 */
[----:B------:R-:W-:Y:S01]  /*d5d0*/  IMAD.MOV.U32 R6, RZ, RZ, R7 ;  /* 0x000000ffff067224 */ /* 0x000fe200078e0007 */
[----:B------:R-:W-:Y:S01]  /*d5e0*/  ISETP.LT.OR P2, PT, R3, R196, P2 ;  /* 0x000000c40300720c */ /* 0x000fe20001741670 */
[----:B------:R-:W-:Y:S01]  /*d5f0*/  IMAD.IADD R3, R201, 0x1, -R2 ;  /* 0x00000001c9037824 */ /* 0x000fe200078e0a02 */
[C---:B------:R-:W-:Y:S01]  /*d600*/  ISETP.LT.OR P0, PT, R2.reuse, R199, P0 ;  /* 0x000000c70200720c */ /* 0x040fe20000701670 */
[----:B------:R5:W-:Y:S01]  /*d610*/  MUFU.TANH R16, R244 ;  /* 0x000000f400107308 */ /* 0x000be20000002400 */
[C---:B------:R-:W-:Y:S01]  /*d620*/  ISETP.LT.OR P3, PT, R2.reuse, R198, P3 ;  /* 0x000000c60200720c */ /* 0x040fe20001f61670 */
[----:B---3--:R-:W-:Y:S01]  /*d630*/  IMAD.MOV.U32 R249, RZ, RZ, R108 ;  /* 0x000000fffff97224 */ /* 0x008fe200078e006c */
[C---:B------:R-:W-:Y:S01]  /*d640*/  ISETP.LT.OR P6, PT, R2.reuse, R197, P6 ;  /* 0x000000c50200720c */ /* 0x040fe200037c1670 */
[----:B------:R-:W-:Y:S01]  /*d650*/  IMAD.MOV.U32 R250, RZ, RZ, R109 ;  /* 0x000000fffffa7224 */ /* 0x000fe200078e006d */
[----:B------:R-:W-:Y:S01]  /*d660*/  ISETP.LT.OR P5, PT, R2, R196, P5 ;  /* 0x000000c40200720c */ /* 0x000fe20002fa1670 */
[----:B------:R-:W-:Y:S01]  /*d670*/  IMAD.IADD R2, R203, 0x1, -R2 ;  /* 0x00000001cb027824 */ /* 0x000fe200078e0a02 */
[----:B------:R-:W-:Y:S01]  /*d680*/  IABS R3, R3 ;  /* 0x0000000300037213 */ /* 0x000fe20000000000 */
[----:B------:R3:W-:Y:S01]  /*d690*/  MUFU.TANH R17, R245 ;  /* 0x000000f500117308 */ /* 0x0007e20000002400 */
[----:B------:R-:W-:Y:S01]  /*d6a0*/  I2FP.F32.S32 R4, R4 ;  /* 0x0000000400047245 */ /* 0x000fe20000201400 */
[----:B-1----:R-:W-:Y:S01]  /*d6b0*/  IMAD.MOV.U32 R251, RZ, RZ, R99 ;  /* 0x000000fffffb7224 */ /* 0x002fe200078e0063 */
[----:B------:R-:W-:Y:S01]  /*d6c0*/  I2FP.F32.S32 R6, R6 ;  /* 0x0000000600067245 */ /* 0x000fe20000201400 */
[----:B------:R-:W-:Y:S01]  /*d6d0*/  IMAD.MOV.U32 R9, RZ, RZ, R3 ;  /* 0x000000ffff097224 */ /* 0x000fe200078e0003 */
[----:B------:R-:W-:Y:S01]  /*d6e0*/  I2FP.F32.S32 R5, R5 ;  /* 0x0000000500057245 */ /* 0x000fe20000201400 */
[----:B--2---:R-:W-:Y:S01]  /*d6f0*/  FFMA.FTZ R4, R4, -UR31, R12 ;  /* 0x8000001f04047c23 */ /* 0x004fe2000801000c */
[----:B------:R-:W-:Y:S01]  /*d700*/  IABS R2, R2 ;  /* 0x0000000200027213 */ /* 0x000fe20000000000 */
[----:B------:R-:W-:Y:S01]  /*d710*/  FFMA.FTZ R6, R6, -UR31, R15 ;  /* 0x8000001f06067c23 */ /* 0x000fe2000801000f */
[----:B------:R-:W-:Y:S01]  /*d720*/  I2FP.F32.S32 R9, R9 ;  /* 0x0000000900097245 */ /* 0x000fe20000201400 */
[----:B------:R-:W-:Y:S01]  /*d730*/  FFMA.FTZ R5, R5, -UR31, R14 ;  /* 0x8000001f05057c23 */ /* 0x000fe2000801000e */
[----:B------:R-:W-:Y:S01]  /*d740*/  I2FP.F32.S32 R8, R2 ;  /* 0x0000000200087245 */ /* 0x000fe20000201400 */
        /* <DEDUP_REMOVED lines=8> */
[----:B----4-:R-:W-:Y:S01]  /*d7d0*/  FFMA.FTZ R9, R9, -UR31, R13 ;  /* 0x8000001f09097c23 */ /* 0x010fe2000801000d */
[C---:B------:R-:W-:Y:S01]  /*d7e0*/  ISETP.GE.AND P4, PT, R2.reuse, R207, PT ;  /* 0x000000cf0200720c */ /* 0x040fe20003f86270 */
[----:B------:R-:W-:Y:S01]  /*d7f0*/  IMAD.IADD R5, R201, 0x1, -R2 ;  /* 0x00000001c9057824 */ /* 0x000fe200078e0a02 */
[C---:B------:R-:W-:Y:S01]  /*d800*/  ISETP.GE.AND P2, PT, R2.reuse, R206, PT ;  /* 0x000000ce0200720c */ /* 0x040fe20003f46270 */
[----:B------:R-:W1:Y:S01]  /*d810*/  MUFU.TANH R14, R68 ;  /* 0x00000044000e7308 */ /* 0x000e620000002400 */
[----:B------:R-:W-:Y:S01]  /*d820*/  ISETP.GE.AND P0, PT, R2, R205, PT ;  /* 0x000000cd0200720c */ /* 0x000fe20003f06270 */
[----:B------:R-:W-:Y:S01]  /*d830*/  IMAD.IADD R4, R200, 0x1, -R3 ;  /* 0x00000001c8047824 */ /* 0x000fe200078e0a03 */
[----:B------:R-:W-:Y:S01]  /*d840*/  ISETP.GE.AND P3, PT, R2, R204, PT ;  /* 0x000000cc0200720c */ /* 0x000fe20003f66270 */
[----:B-----5:R-:W-:Y:S01]  /*d850*/  FFMA.FTZ R8, R8, -UR31, R11 ;  /* 0x8000001f08087c23 */ /* 0x020fe2000801000b */
[C---:B------:R-:W-:Y:S01]  /*d860*/  ISETP.LT.OR P4, PT, R2.reuse, R199, P4 ;  /* 0x000000c70200720c */ /* 0x040fe20002781670 */
[----:B------:R-:W-:Y:S01]  /*d870*/  IMAD.MOV.U32 R244, RZ, RZ, R95 ;  /* 0x000000fffff47224 */ /* 0x000fe200078e005f */
[C---:B------:R-:W-:Y:S01]  /*d880*/  ISETP.LT.OR P2, PT, R2.reuse, R198, P2 ;  /* 0x000000c60200720c */ /* 0x040fe20001741670 */
[----:B------:R-:W2:Y:S01]  /*d890*/  MUFU.TANH R13, R70 ;  /* 0x00000046000d7308 */ /* 0x000ea20000002400 */
[C---:B------:R-:W-:Y:S01]  /*d8a0*/  ISETP.LT.OR P0, PT, R2.reuse, R197, P0 ;  /* 0x000000c50200720c */ /* 0x040fe20000701670 */
[----:B---3--:R-:W-:Y:S01]  /*d8b0*/  IMAD.MOV.U32 R245, RZ, RZ, R96 ;  /* 0x000000fffff57224 */ /* 0x008fe200078e0060 */
[----:B------:R-:W-:Y:S01]  /*d8c0*/  ISETP.LT.OR P3, PT, R2, R196, P3 ;  /* 0x000000c40200720c */ /* 0x000fe20001f61670 */
[----:B------:R-:W-:Y:S01]  /*d8d0*/  IMAD.IADD R2, R203, 0x1, -R2 ;  /* 0x00000001cb027824 */ /* 0x000fe200078e0a02 */
[----:B------:R-:W-:Y:S01]  /*d8e0*/  IABS R7, R7 ;  /* 0x0000000700077213 */ /* 0x000fe20000000000 */
[----:B------:R-:W-:Y:S01]  /*d8f0*/  FMUL.FTZ R216, R29, UR28 ;  /* 0x0000001c1dd87c20 */ /* 0x000fe20008410000 */
[----:B------:R-:W-:Y:S01]  /*d900*/  IABS R6, R6 ;  /* 0x0000000600067213 */ /* 0x000fe20000000000 */
[----:B------:R-:W3:Y:S01]  /*d910*/  MUFU.TANH R10, R69 ;  /* 0x00000045000a7308 */ /* 0x000ee20000002400 */
[----:B------:R-:W-:-:S02]  /*d920*/  IABS R11, R2 ;  /* 0x00000002000b7213 */ /* 0x000fc40000000000 */
[----:B------:R-:W-:Y:S01]  /*d930*/  IABS R12, R5 ;  /* 0x00000005000c7213 */ /* 0x000fe20000000000 */
[----:B------:R-:W-:Y:S01]  /*d940*/  IMAD.MOV.U32 R5, RZ, RZ, R7 ;  /* 0x000000ffff057224 */ /* 0x000fe200078e0007 */
[----:B------:R-:W-:Y:S01]  /*d950*/  IABS R2, R4 ;  /* 0x0000000400027213 */ /* 0x000fe20000000000 */
[----:B------:R-:W-:Y:S01]  /*d960*/  IMAD.MOV.U32 R4, RZ, RZ, R6 ;  /* 0x000000ffff047224 */ /* 0x000fe200078e0006 */
[----:B------:R-:W-:Y:S01]  /*d970*/  FSEL R125, R9, -INF , !P6 ;  /* 0xff800000097d7808 */ /* 0x000fe20007000000 */
[----:B------:R4:W5:Y:S01]  /*d980*/  MUFU.TANH R15, R246 ;  /* 0x000000f6000f7308 */ /* 0x0009620000002400 */
[----:B------:R-:W-:Y:S01]  /*d990*/  I2FP.F32.S32 R5, R5 ;  /* 0x0000000500057245 */ /* 0x000fe20000201400 */
[----:B------:R-:W-:Y:S01]  /*d9a0*/  IMAD.IADD R7, R202, 0x1, -R3 ;  /* 0x00000001ca077824 */ /* 0x000fe200078e0a03 */
[----:B------:R-:W-:Y:S02]  /*d9b0*/  I2FP.F32.S32 R4, R4 ;  /* 0x0000000400047245 */ /* 0x000fe40000201400 */
[----:B------:R-:W-:Y:S01]  /*d9c0*/  I2FP.F32.S32 R2, R2 ;  /* 0x0000000200027245 */ /* 0x000fe20000201400 */
[----:B-1----:R-:W-:Y:S01]  /*d9d0*/  FFMA.FTZ R5, R5, -UR31, R14 ;  /* 0x8000001f05057c23 */ /* 0x002fe2000801000e */
[----:B------:R-:W-:Y:S01]  /*d9e0*/  FSEL R169, R8, -INF , !P5 ;  /* 0xff80000008a97808 */ /* 0x000fe20006800000 */
[----:B--2---:R-:W-:Y:S01]  /*d9f0*/  FFMA.FTZ R4, R4, -UR31, R13 ;  /* 0x8000001f04047c23 */ /* 0x004fe2000801000d */
[----:B------:R-:W-:Y:S01]  /*da00*/  ISETP.GE.AND P6, PT, R3, R207, PT ;  /* 0x000000cf0300720c */ /* 0x000fe20003fc6270 */
[----:B---3--:R-:W-:Y:S01]  /*da10*/  FFMA.FTZ R10, R2, -UR31, R10 ;  /* 0x8000001f020a7c23 */ /* 0x008fe2000801000a */
[----:B------:R-:W-:Y:S01]  /*da20*/  FSEL R73, R5, -INF , !P4 ;  /* 0xff80000005497808 */ /* 0x000fe20006000000 */
[----:B------:R-:W-:Y:S01]  /*da30*/  VIADD R2, R0, 0x20 ;  /* 0x0000002000027836 */ /* 0x000fe20000000000 */
[----:B------:R-:W-:Y:S01]  /*da40*/  FSEL R105, R4, -INF , !P2 ;  /* 0xff80000004697808 */ /* 0x000fe20005000000 */
[----:B------:R-:W-:Y:S01]  /*da50*/  IMAD.IADD R5, R201, 0x1, -R3 ;  /* 0x00000001c9057824 */ /* 0x000fe200078e0a03 */
[C---:B------:R-:W-:Y:S01]  /*da60*/  ISETP.GE.AND P5, PT, R3.reuse, R206, PT ;  /* 0x000000ce0300720c */ /* 0x040fe20003fa6270 */
[----:B------:R-:W1:Y:S01]  /*da70*/  MUFU.TANH R8, R71 ;  /* 0x0000004700087308 */ /* 0x000e620000002400 */
[C---:B------:R-:W-:Y:S01]  /*da80*/  ISETP.GE.AND P4, PT, R3.reuse, R205, PT ;  /* 0x000000cd0300720c */ /* 0x040fe20003f86270 */
[--C-:B------:R-:W-:Y:S01]  /*da90*/  IMAD.IADD R6, R202, 0x1, -R2.reuse ;  /* 0x00000001ca067824 */ /* 0x100fe200078e0a02 */
[C---:B------:R-:W-:Y:S01]  /*daa0*/  ISETP.GE.AND P2, PT, R3.reuse, R204, PT ;  /* 0x000000cc0300720c */ /* 0x040fe20003f46270 */
[----:B------:R-:W-:Y:S01]  /*dab0*/  IMAD.IADD R4, R200, 0x1, -R2 ;  /* 0x00000001c8047824 */ /* 0x000fe200078e0a02 */
[C---:B------:R-:W-:Y:S01]  /*dac0*/  ISETP.LT.OR P6, PT, R3.reuse, R199, P6 ;  /* 0x000000c70300720c */ /* 0x040fe200037c1670 */
[----:B----4-:R-:W-:Y:S01]  /*dad0*/  IMAD.MOV.U32 R246, RZ, RZ, R94 ;  /* 0x000000fffff67224 */ /* 0x010fe200078e005e */
[C---:B------:R-:W-:Y:S01]  /*dae0*/  ISETP.LT.OR P5, PT, R3.reuse, R198, P5 ;  /* 0x000000c60300720c */ /* 0x040fe20002fa1670 */
[----:B------:R-:W-:Y:S01]  /*daf0*/  MUFU.TANH R9, R54 ;  /* 0x0000003600097308 */ /* 0x000fe20000002400 */
[----:B------:R-:W-:-:S02]  /*db00*/  ISETP.LT.OR P4, PT, R3, R197, P4 ;  /* 0x000000c50300720c */ /* 0x000fc40002781670 */
[----:B------:R-:W-:Y:S01]  /*db10*/  ISETP.LT.OR P2, PT, R3, R196, P2 ;  /* 0x000000c40300720c */ /* 0x000fe20001741670 */
[----:B------:R-:W-:Y:S01]  /*db20*/  IMAD.IADD R3, R203, 0x1, -R3 ;  /* 0x00000001cb037824 */ /* 0x000fe200078e0a03 */
[----:B------:R-:W-:Y:S02]  /*db30*/  IABS R7, R7 ;  /* 0x0000000700077213 */ /* 0x000fe40000000000 */
[----:B------:R-:W-:Y:S01]  /*db40*/  I2FP.F32.S32 R11, R11 ;  /* 0x0000000b000b7245 */ /* 0x000fe20000201400 */
[----:B------:R-:W2:Y:S01]  /*db50*/  MUFU.TANH R13, R52 ;  /* 0x00000034000d7308 */ /* 0x000ea20000002400 */
[----:B------:R-:W-:Y:S02]  /*db60*/  IABS R14, R3 ;  /* 0x00000003000e7213 */ /* 0x000fe40000000000 */
[----:B------:R-:W-:Y:S01]  /*db70*/  IABS R3, R6 ;  /* 0x0000000600037213 */ /* 0x000fe20000000000 */
[----:B------:R-:W-:Y:S01]  /*db80*/  IMAD.MOV.U32 R6, RZ, RZ, R7 ;  /* 0x000000ffff067224 */ /* 0x000fe200078e0007 */
[----:B------:R-:W-:Y:S01]  /*db90*/  IABS R5, R5 ;  /* 0x0000000500057213 */ /* 0x000fe20000000000 */
[----:B-----5:R-:W-:Y:S01]  /*dba0*/  FFMA.FTZ R11, R11, -UR31, R15 ;  /* 0x8000001f0b0b7c23 */ /* 0x020fe2000801000f */
[----:B------:R-:W-:Y:S01]  /*dbb0*/  I2FP.F32.S32 R12, R12 ;  /* 0x0000000c000c7245 */ /* 0x000fe20000201400 */
[----:B------:R-:W-:Y:S01]  /*dbc0*/  MUFU.TANH R18, R53 ;  /* 0x0000003500127308 */ /* 0x000fe20000002400 */
[----:B------:R-:W-:Y:S01]  /*dbd0*/  IABS R4, R4 ;  /* 0x0000000400047213 */ /* 0x000fe20000000000 */
[----:B------:R-:W-:Y:S01]  /*dbe0*/  IMAD.MOV.U32 R15, RZ, RZ, R5 ;  /* 0x000000ffff0f7224 */ /* 0x000fe200078e0005 */
[----:B------:R-:W-:Y:S01]  /*dbf0*/  I2FP.F32.S32 R6, R6 ;  /* 0x0000000600067245 */ /* 0x000fe20000201400 */
[----:B------:R-:W-:Y:S01]  /*dc00*/  FFMA.FTZ R12, R12, -UR31, R16 ;  /* 0x8000001f0c0c7c23 */ /* 0x000fe20008010010 */
[----:B------:R-:W-:-:S02]  /*dc10*/  I2FP.F32.S32 R5, R4 ;  /* 0x0000000400057245 */ /* 0x000fc40000201400 */
[----:B------:R-:W-:Y:S01]  /*dc20*/  I2FP.F32.S32 R3, R3 ;  /* 0x0000000300037245 */ /* 0x000fe20000201400 */
[----:B-1----:R-:W-:Y:S01]  /*dc30*/  FFMA.FTZ R4, R6, -UR31, R8 ;  /* 0x8000001f06047c23 */ /* 0x002fe20008010008 */
[----:B------:R1:W3:Y:S01]  /*dc40*/  MUFU.TANH R16, R247 ;  /* 0x000000f700107308 */ /* 0x0002e20000002400 */
[----:B------:R-:W-:Y:S01]  /*dc50*/  FSEL R121, R12, -INF , !P0 ;  /* 0xff8000000c797808 */ /* 0x000fe20004000000 */
[----:B--2---:R-:W-:Y:S01]  /*dc60*/  FFMA.FTZ R13, R5, -UR31, R13 ;  /* 0x8000001f050d7c23 */ /* 0x004fe2000801000d */
        /* <DEDUP_REMOVED lines=12> */
[C---:B------:R-:W-:Y:S01]  /*dd30*/  ISETP.GE.AND P5, PT, R2.reuse, R204, PT ;  /* 0x000000cc0200720c */ /* 0x040fe20003fa6270 */
[----:B------:R-:W-:Y:S01]  /*dd40*/  MUFU.TANH R11, R241 ;  /* 0x000000f1000b7308 */ /* 0x000fe20000002400 */
[C---:B------:R-:W-:Y:S01]  /*dd50*/  ISETP.LT.OR P0, PT, R2.reuse, R199, P0 ;  /* 0x000000c70200720c */ /* 0x040fe20000701670 */
[----:B-1----:R-:W-:Y:S01]  /*dd60*/  IMAD.MOV.U32 R247, RZ, RZ, R91 ;  /* 0x000000fffff77224 */ /* 0x002fe200078e005b */
[----:B------:R-:W-:-:S02]  /*dd70*/  ISETP.LT.OR P3, PT, R2, R198, P3 ;  /* 0x000000c60200720c */ /* 0x000fc40001f61670 */
[C---:B------:R-:W-:Y:S02]  /*dd80*/  ISETP.LT.OR P6, PT, R2.reuse, R197, P6 ;  /* 0x000000c50200720c */ /* 0x040fe400037c1670 */
[----:B------:R-:W-:Y:S01]  /*dd90*/  ISETP.LT.OR P5, PT, R2, R196, P5 ;  /* 0x000000c40200720c */ /* 0x000fe20002fa1670 */
[----:B------:R-:W-:Y:S01]  /*dda0*/  IMAD.IADD R2, R203, 0x1, -R2 ;  /* 0x00000001cb027824 */ /* 0x000fe200078e0a02 */
[----:B------:R-:W-:Y:S01]  /*ddb0*/  I2FP.F32.S32 R15, R15 ;  /* 0x0000000f000f7245 */ /* 0x000fe20000201400 */
[----:B------:R1:W-:Y:S01]  /*ddc0*/  MUFU.TANH R12, R242 ;  /* 0x000000f2000c7308 */ /* 0x0003e20000002400 */
[----:B------:R-:W-:Y:S02]  /*ddd0*/  I2FP.F32.S32 R14, R14 ;  /* 0x0000000e000e7245 */ /* 0x000fe40000201400 */
[----:B------:R-:W-:Y:S01]  /*dde0*/  IABS R10, R2 ;  /* 0x00000002000a7213 */ /* 0x000fe20000000000 */
[----:B------:R-:W-:Y:S01]  /*ddf0*/  FFMA.FTZ R15, R15, -UR31, R17 ;  /* 0x8000001f0f0f7c23 */ /* 0x000fe20008010011 */
[----:B------:R-:W-:Y:S01]  /*de00*/  IABS R4, R4 ;  /* 0x0000000400047213 */ /* 0x000fe20000000000 */
[----:B---3--:R-:W-:Y:S01]  /*de10*/  FFMA.FTZ R14, R14, -UR31, R16 ;  /* 0x8000001f0e0e7c23 */ /* 0x008fe20008010010 */
[----:B------:R-:W-:Y:S01]  /*de20*/  IABS R8, R5 ;  /* 0x0000000500087213 */ /* 0x000fe20000000000 */
[----:B------:R-:W2:Y:S01]  /*de30*/  MUFU.TANH R17, R55 ;  /* 0x0000003700117308 */ /* 0x000ea20000002400 */
[----:B------:R-:W-:Y:S01]  /*de40*/  IABS R2, R6 ;  /* 0x0000000600027213 */ /* 0x000fe20000000000 */
[----:B------:R-:W-:Y:S01]  /*de50*/  IMAD.MOV.U32 R6, RZ, RZ, R4 ;  /* 0x000000ffff067224 */ /* 0x000fe200078e0004 */
[----:B------:R-:W-:Y:S01]  /*de60*/  IABS R5, R7 ;  /* 0x0000000700057213 */ /* 0x000fe20000000000 */
[----:B------:R-:W-:Y:S01]  /*de70*/  IMAD.MOV.U32 R7, RZ, RZ, R10 ;  /* 0x000000ffff077224 */ /* 0x000fe200078e000a */
[----:B------:R-:W-:Y:S01]  /*de80*/  FSEL R114, R15, -INF , !P4 ;  /* 0xff8000000f727808 */ /* 0x000fe20006000000 */
[----:B------:R-:W-:Y:S01]  /*de90*/  IMAD.MOV.U32 R4, RZ, RZ, R2 ;  /* 0x000000ffff047224 */ /* 0x000fe200078e0002 */
[----:B------:R-:W-:Y:S01]  /*dea0*/  ISETP.GE.AND P4, PT, R3, R207, PT ;  /* 0x000000cf0300720c */ /* 0x000fe20003f86270 */
[----:B------:R3:W4:Y:S01]  /*deb0*/  MUFU.TANH R16, R240 ;  /* 0x000000f000107308 */ /* 0x0007220000002400 */
[----:B------:R-:W-:Y:S01]  /*dec0*/  IMAD.MOV.U32 R2, RZ, RZ, R5 ;  /* 0x000000ffff027224 */ /* 0x000fe200078e0005 */
[----:B------:R-:W-:Y:S01]  /*ded0*/  I2FP.F32.S32 R5, R6 ;  /* 0x0000000600057245 */ /* 0x000fe20000201400 */
[----:B------:R-:W-:Y:S01]  /*dee0*/  IMAD.IADD R6, R203, 0x1, -R3 ;  /* 0x00000001cb067824 */ /* 0x000fe200078e0a03 */
[----:B------:R-:W-:Y:S01]  /*def0*/  I2FP.F32.S32 R4, R4 ;  /* 0x0000000400047245 */ /* 0x000fe20000201400 */
[----:B-1----:R-:W-:Y:S01]  /*df00*/  IMAD.MOV.U32 R242, RZ, RZ, R89 ;  /* 0x000000fffff27224 */ /* 0x002fe200078e0059 */
[----:B------:R-:W-:Y:S01]  /*df10*/  I2FP.F32.S32 R2, R2 ;  /* 0x0000000200027245 */ /* 0x000fe20000201400 */
[----:B------:R-:W-:Y:S01]  /*df20*/  FFMA.FTZ R5, R5, -UR31, R18 ;  /* 0x8000001f05057c23 */ /* 0x000fe20008010012 */
[----:B------:R-:W-:Y:S01]  /*df30*/  FSEL R131, R14, -INF , !P2 ;  /* 0xff8000000e837808 */ /* 0x000fe20005000000 */
[----:B--2---:R-:W-:Y:S01]  /*df40*/  FFMA.FTZ R4, R4, -UR31, R17 ;  /* 0x8000001f04047c23 */ /* 0x004fe20008010011 */
[----:B------:R-:W-:Y:S01]  /*df50*/  I2FP.F32.S32 R7, R7 ;  /* 0x0000000700077245 */ /* 0x000fe20000201400 */
[----:B------:R-:W-:Y:S01]  /*df60*/  FFMA.FTZ R10, R2, -UR31, R11 ;  /* 0x8000001f020a7c23 */ /* 0x000fe2000801000b */
[----:B------:R-:W-:Y:S01]  /*df70*/  ISETP.GE.AND P2, PT, R3, R206, PT ;  /* 0x000000ce0300720c */ /* 0x000fe20003f46270 */
[----:B------:R-:W-:Y:S01]  /*df80*/  VIADD R2, R0, 0x28 ;  /* 0x0000002800027836 */ /* 0x000fe20000000000 */
[----:B------:R-:W-:Y:S01]  /*df90*/  I2FP.F32.S32 R8, R8 ;  /* 0x0000000800087245 */ /* 0x000fe20000201400 */
[----:B------:R-:W-:Y:S01]  /*dfa0*/  FFMA.FTZ R7, R7, -UR31, R12 ;  /* 0x8000001f07077c23 */ /* 0x000fe2000801000c */
[C---:B------:R-:W-:Y:S01]  /*dfb0*/  ISETP.LT.OR P4, PT, R3.reuse, R199, P4 ;  /* 0x000000c70300720c */ /* 0x040fe20002781670 */
[----:B---3--:R-:W-:Y:S01]  /*dfc0*/  IMAD.MOV.U32 R240, RZ, RZ, R66 ;  /* 0x000000fffff07224 */ /* 0x008fe200078e0042 */
[----:B------:R-:W-:Y:S01]  /*dfd0*/  ISETP.LT.OR P2, PT, R3, R198, P2 ;  /* 0x000000c60300720c */ /* 0x000fe20001741670 */
[----:B----4-:R-:W-:Y:S01]  /*dfe0*/  FFMA.FTZ R8, R8, -UR31, R16 ;  /* 0x8000001f08087c23 */ /* 0x010fe20008010010 */
[----:B------:R-:W-:Y:S01]  /*dff0*/  FSEL R66, R5, -INF , !P4 ;  /* 0xff80000005427808 */ /* 0x000fe20006000000 */
[--C-:B------:R-:W-:Y:S01]  /*e000*/  IMAD.IADD R5, R200, 0x1, -R2.reuse ;  /* 0x00000001c8057824 */ /* 0x100fe200078e0a02 */
[----:B------:R-:W-:Y:S01]  /*e010*/  FSEL R94, R4, -INF , !P2 ;  /* 0xff800000045e7808 */ /* 0x000fe20005000000 */
[----:B------:R-:W-:Y:S01]  /*e020*/  IMAD.MOV.U32 R55, RZ, RZ, R67 ;  /* 0x000000ffff377224 */ /* 0x000fe200078e0043 */
[----:B------:R-:W-:Y:S01]  /*e030*/  FSEL R67, R13, -INF , !P0 ;  /* 0xff8000000d437808 */ /* 0x000fe20004000000 */
[----:B------:R-:W1:Y:S01]  /*e040*/  MUFU.TANH R14, R243 ;  /* 0x000000f3000e7308 */ /* 0x000e620000002400 */
[----:B------:R-:W-:Y:S01]  /*e050*/  IMAD.IADD R4, R202, 0x1, -R2 ;  /* 0x00000001ca047824 */ /* 0x000fe200078e0a02 */
[----:B------:R-:W-:Y:S01]  /*e060*/  FSEL R95, R9, -INF , !P3 ;  /* 0xff800000095f7808 */ /* 0x000fe20005800000 */
[----:B------:R-:W-:Y:S01]  /*e070*/  IMAD.MOV.U32 R241, RZ, RZ, R88 ;  /* 0x000000fffff17224 */ /* 0x000fe200078e0058 */
[----:B------:R-:W-:-:S02]  /*e080*/  FSEL R172, R7, -INF , !P5 ;  /* 0xff80000007ac7808 */ /* 0x000fc40006800000 */
[----:B------:R-:W-:Y:S02]  /*e090*/  IABS R6, R6 ;  /* 0x0000000600067213 */ /* 0x000fe40000000000 */
[----:B------:R-:W2:Y:S01]  /*e0a0*/  MUFU.TANH R13, R64 ;  /* 0x00000040000d7308 */ /* 0x000ea20000002400 */
[C---:B------:R-:W-:Y:S02]  /*e0b0*/  ISETP.GE.AND P0, PT, R3.reuse, R205, PT ;  /* 0x000000cd0300720c */ /* 0x040fe40003f06270 */
[----:B------:R-:W-:Y:S02]  /*e0c0*/  ISETP.GE.AND P3, PT, R3, R204, PT ;  /* 0x000000cc0300720c */ /* 0x000fe40003f66270 */
[----:B------:R-:W-:Y:S02]  /*e0d0*/  FSEL R113, R8, -INF , !P6 ;  /* 0xff80000008717808 */ /* 0x000fe40007000000 */
[----:B------:R-:W-:Y:S01]  /*e0e0*/  IABS R7, R5 ;  /* 0x0000000500077213 */ /* 0x000fe20000000000 */
[----:B------:R-:W3:Y:S01]  /*e0f0*/  MUFU.TANH R12, R63 ;  /* 0x0000003f000c7308 */ /* 0x000ee20000002400 */
[----:B------:R-:W-:-:S02]  /*e100*/  ISETP.GE.AND P6, PT, R2, R207, PT ;  /* 0x000000cf0200720c */ /* 0x000fc40003fc6270 */
[C---:B------:R-:W-:Y:S02]  /*e110*/  ISETP.GE.AND P5, PT, R2.reuse, R206, PT ;  /* 0x000000ce0200720c */ /* 0x040fe40003fa6270 */
[C---:B------:R-:W-:Y:S02]  /*e120*/  ISETP.GE.AND P4, PT, R2.reuse, R205, PT ;  /* 0x000000cd0200720c */ /* 0x040fe40003f86270 */
[C---:B------:R-:W-:Y:S01]  /*e130*/  ISETP.GE.AND P2, PT, R2.reuse, R204, PT ;  /* 0x000000cc0200720c */ /* 0x040fe20003f46270 */
[----:B------:R-:W4:Y:S01]  /*e140*/  MUFU.TANH R11, R238 ;  /* 0x000000ee000b7308 */ /* 0x000f220000002400 */
[----:B------:R-:W-:Y:S01]  /*e150*/  IABS R5, R4 ;  /* 0x0000000400057213 */ /* 0x000fe20000000000 */
[----:B------:R-:W-:Y:S01]  /*e160*/  IMAD.MOV.U32 R4, RZ, RZ, R6 ;  /* 0x000000ffff047224 */ /* 0x000fe200078e0006 */
[C---:B------:R-:W-:Y:S01]  /*e170*/  ISETP.LT.OR P0, PT, R3.reuse, R197, P0 ;  /* 0x000000c50300720c */ /* 0x040fe20000701670 */
[----:B------:R-:W-:Y:S01]  /*e180*/  IMAD.MOV.U32 R6, RZ, RZ, R7 ;  /* 0x000000ffff067224 */ /* 0x000fe200078e0007 */
[----:B------:R-:W-:Y:S01]  /*e190*/  ISETP.LT.OR P3, PT, R3, R196, P3 ;  /* 0x000000c40300720c */ /* 0x000fe20001f61670 */
[----:B------:R-:W-:Y:S01]  /*e1a0*/  IMAD.IADD R3, R201, 0x1, -R2 ;  /* 0x00000001c9037824 */ /* 0x000fe200078e0a02 */
[C---:B------:R-:W-:Y:S01]  /*e1b0*/  ISETP.LT.OR P6, PT, R2.reuse, R199, P6 ;  /* 0x000000c70200720c */ /* 0x040fe200037c1670 */
[----:B------:R-:W5:Y:S01]  /*e1c0*/  MUFU.TANH R15, R236 ;  /* 0x000000ec000f7308 */ /* 0x000f620000002400 */
[----:B------:R-:W-:-:S02]  /*e1d0*/  ISETP.LT.OR P5, PT, R2, R198, P5 ;  /* 0x000000c60200720c */ /* 0x000fc40002fa1670 */
[C---:B------:R-:W-:Y:S02]  /*e1e0*/  ISETP.LT.OR P4, PT, R2.reuse, R197, P4 ;  /* 0x000000c50200720c */ /* 0x040fe40002781670 */
[----:B------:R-:W-:Y:S01]  /*e1f0*/  ISETP.LT.OR P2, PT, R2, R196, P2 ;  /* 0x000000c40200720c */ /* 0x000fe20001741670 */
[----:B------:R-:W-:Y:S01]  /*e200*/  IMAD.IADD R2, R203, 0x1, -R2 ;  /* 0x00000001cb027824 */ /* 0x000fe200078e0a02 */
[----:B------:R-:W-:Y:S01]  /*e210*/  I2FP.F32.S32 R4, R4 ;  /* 0x0000000400047245 */ /* 0x000fe20000201400 */
[----:B------:R-:W-:Y:S01]  /*e220*/  MUFU.TANH R16, R237 ;  /* 0x000000ed00107308 */ /* 0x000fe20000002400 */
[----:B------:R-:W-:Y:S02]  /*e230*/  I2FP.F32.S32 R6, R6 ;  /* 0x0000000600067245 */ /* 0x000fe40000201400 */
[----:B------:R-:W-:Y:S01]  /*e240*/  I2FP.F32.S32 R5, R5 ;  /* 0x0000000500057245 */ /* 0x000fe20000201400 */
[----:B-1----:R-:W-:Y:S01]  /*e250*/  FFMA.FTZ R4, R4, -UR31, R14 ;  /* 0x8000001f04047c23 */ /* 0x002fe2000801000e */
[----:B------:R-:W-:Y:S01]  /*e260*/  IABS R2, R2 ;  /* 0x0000000200027213 */ /* 0x000fe20000000000 */
[----:B--2---:R-:W-:Y:S01]  /*e270*/  FFMA.FTZ R6, R6, -UR31, R13 ;  /* 0x8000001f06067c23 */ /* 0x004fe2000801000d */
[----:B------:R-:W-:Y:S01]  /*e280*/  IABS R3, R3 ;  /* 0x0000000300037213 */ /* 0x000fe20000000000 */
[----:B---3--:R-:W-:Y:S01]  /*e290*/  FFMA.FTZ R5, R5, -UR31, R12 ;  /* 0x8000001f05057c23 */ /* 0x008fe2000801000c */
[----:B------:R-:W-:Y:S01]  /*e2a0*/  I2FP.F32.S32 R8, R2 ;  /* 0x0000000200087245 */ /* 0x000fe20000201400 */
[----:B------:R-:W-:Y:S01]  /*e2b0*/  VIADD R2, R0, 0x29 ;  /* 0x0000002900027836 */ /* 0x000fe20000000000 */
        /* <DEDUP_REMOVED lines=8> */
[C---:B------:R-:W-:Y:S01]  /*e340*/  ISETP.GE.AND P0, PT, R2.reuse, R207, PT ;  /* 0x000000cf0200720c */ /* 0x040fe20003f06270 */
[----:B------:R-:W-:Y:S01]  /*e350*/  IMAD.IADD R5, R201, 0x1, -R2 ;  /* 0x00000001c9057824 */ /* 0x000fe200078e0a02 */
[C---:B------:R-:W-:Y:S01]  /*e360*/  ISETP.GE.AND P3, PT, R2.reuse, R206, PT ;  /* 0x000000ce0200720c */ /* 0x040fe20003f66270 */
[----:B------:R-:W1:Y:S01]  /*e370*/  MUFU.TANH R14, R65 ;  /* 0x00000041000e7308 */ /* 0x000e620000002400 */
[----:B------:R-:W-:Y:S01]  /*e380*/  ISETP.GE.AND P6, PT, R2, R205, PT ;  /* 0x000000cd0200720c */ /* 0x000fe20003fc6270 */
[----:B------:R-:W-:Y:S01]  /*e390*/  IMAD.IADD R4, R200, 0x1, -R3 ;  /* 0x00000001c8047824 */ /* 0x000fe200078e0a03 */
[----:B------:R-:W-:Y:S01]  /*e3a0*/  ISETP.GE.AND P5, PT, R2, R204, PT ;  /* 0x000000cc0200720c */ /* 0x000fe20003fa6270 */
[----:B----4-:R-:W-:Y:S01]  /*e3b0*/  FFMA.FTZ R8, R8, -UR31, R11 ;  /* 0x8000001f08087c23 */ /* 0x010fe2000801000b */
[----:B------:R-:W-:-:S02]  /*e3c0*/  ISETP.LT.OR P0, PT, R2, R199, P0 ;  /* 0x000000c70200720c */ /* 0x000fc40000701670 */
[C---:B------:R-:W-:Y:S01]  /*e3d0*/  ISETP.LT.OR P3, PT, R2.reuse, R198, P3 ;  /* 0x000000c60200720c */ /* 0x040fe20001f61670 */
[----:B------:R-:W2:Y:S01]  /*e3e0*/  MUFU.TANH R13, R76 ;  /* 0x0000004c000d7308 */ /* 0x000ea20000002400 */
[C---:B------:R-:W-:Y:S02]  /*e3f0*/  ISETP.LT.OR P6, PT, R2.reuse, R197, P6 ;  /* 0x000000c50200720c */ /* 0x040fe400037c1670 */
[----:B------:R-:W-:Y:S01]  /*e400*/  ISETP.LT.OR P5, PT, R2, R196, P5 ;  /* 0x000000c40200720c */ /* 0x000fe20002fa1670 */
[----:B------:R-:W-:Y:S01]  /*e410*/  IMAD.IADD R2, R203, 0x1, -R2 ;  /* 0x00000001cb027824 */ /* 0x000fe200078e0a02 */
[----:B------:R-:W-:Y:S02]  /*e420*/  IABS R7, R7 ;  /* 0x0000000700077213 */ /* 0x000fe40000000000 */
[----:B------:R-:W-:Y:S01]  /*e430*/  IABS R6, R6 ;  /* 0x0000000600067213 */ /* 0x000fe20000000000 */
[----:B------:R-:W3:Y:S01]  /*e440*/  MUFU.TANH R10, R48 ;  /* 0x00000030000a7308 */ /* 0x000ee20000002400 */
[----:B------:R-:W-:-:S02]  /*e450*/  IABS R11, R2 ;  /* 0x00000002000b7213 */ /* 0x000fc40000000000 */
[----:B------:R-:W-:Y:S01]  /*e460*/  IABS R12, R5 ;  /* 0x00000005000c7213 */ /* 0x000fe20000000000 */
[----:B------:R-:W-:Y:S01]  /*e470*/  IMAD.MOV.U32 R5, RZ, RZ, R7 ;  /* 0x000000ffff057224 */ /* 0x000fe200078e0007 */
[----:B------:R-:W-:Y:S01]  /*e480*/  IABS R2, R4 ;  /* 0x0000000400027213 */ /* 0x000fe20000000000 */
[----:B------:R-:W-:Y:S01]  /*e490*/  IMAD.MOV.U32 R4, RZ, RZ, R6 ;  /* 0x000000ffff047224 */ /* 0x000fe200078e0006 */
[----:B------:R-:W-:Y:S01]  /*e4a0*/  I2FP.F32.S32 R9, R9 ;  /* 0x0000000900097245 */ /* 0x000fe20000201400 */
[----:B------:R-:W-:Y:S01]  /*e4b0*/  IMAD.IADD R7, R202, 0x1, -R3 ;  /* 0x00000001ca077824 */ /* 0x000fe200078e0a03 */
[----:B------:R-:W-:Y:S01]  /*e4c0*/  I2FP.F32.S32 R5, R5 ;  /* 0x0000000500057245 */ /* 0x000fe20000201400 */
[----:B------:R-:W-:Y:S01]  /*e4d0*/  MUFU.TANH R17, R49 ;  /* 0x0000003100117308 */ /* 0x000fe20000002400 */
[----:B------:R-:W-:Y:S01]  /*e4e0*/  I2FP.F32.S32 R4, R4 ;  /* 0x0000000400047245 */ /* 0x000fe20000201400 */
[----:B-----5:R-:W-:Y:S01]  /*e4f0*/  FFMA.FTZ R9, R9, -UR31, R15 ;  /* 0x8000001f09097c23 */ /* 0x020fe2000801000f */
[----:B------:R-:W-:Y:S01]  /*e500*/  I2FP.F32.S32 R2, R2 ;  /* 0x0000000200027245 */ /* 0x000fe20000201400 */
[----:B-1----:R-:W-:Y:S01]  /*e510*/  FFMA.FTZ R5, R5, -UR31, R14 ;  /* 0x8000001f05057c23 */ /* 0x002fe2000801000e */
[----:B------:R-:W-:Y:S01]  /*e520*/  I2FP.F32.S32 R12, R12 ;  /* 0x0000000c000c7245 */ /* 0x000fe20000201400 */
[----:B--2---:R-:W-:Y:S01]  /*e530*/  FFMA.FTZ R4, R4, -UR31, R13 ;  /* 0x8000001f04047c23 */ /* 0x004fe2000801000d */
[----:B------:R-:W-:Y:S01]  /*e540*/  FSEL R100, R9, -INF , !P4 ;  /* 0xff80000009647808 */ /* 0x000fe20006000000 */
[----:B---3--:R-:W-:Y:S01]  /*e550*/  FFMA.FTZ R10, R2, -UR31, R10 ;  /* 0x8000001f020a7c23 */ /* 0x008fe2000801000a */
[----:B------:R-:W-:Y:S01]  /*e560*/  FSEL R133, R8, -INF , !P2 ;  /* 0xff80000008857808 */ /* 0x000fe20005000000 */
[----:B------:R-:W1:Y:S01]  /*e570*/  MUFU.TANH R15, R239 ;  /* 0x000000ef000f7308 */ /* 0x000e620000002400 */
[----:B------:R-:W-:Y:S01]  /*e580*/  FSEL R54, R5, -INF , !P0 ;  /* 0xff80000005367808 */ /* 0x000fe20004000000 */
[----:B------:R-:W-:Y:S01]  /*e590*/  VIADD R2, R0, 0x31 ;  /* 0x0000003100027836 */ /* 0x000fe20000000000 */
[----:B------:R-:W-:Y:S01]  /*e5a0*/  FSEL R68, R4, -INF , !P3 ;  /* 0xff80000004447808 */ /* 0x000fe20005800000 */
[----:B------:R-:W-:Y:S01]  /*e5b0*/  FFMA.FTZ R12, R12, -UR31, R16 ;  /* 0x8000001f0c0c7c23 */ /* 0x000fe20008010010 */
[----:B------:R-:W-:Y:S01]  /*e5c0*/  ISETP.GE.AND P4, PT, R3, R207, PT ;  /* 0x000000cf0300720c */ /* 0x000fe20003f86270 */
[----:B------:R-:W-:Y:S01]  /*e5d0*/  IMAD.IADD R5, R201, 0x1, -R3 ;  /* 0x00000001c9057824 */ /* 0x000fe200078e0a03 */
[C---:B------:R-:W-:Y:S01]  /*e5e0*/  ISETP.GE.AND P2, PT, R3.reuse, R206, PT ;  /* 0x000000ce0300720c */ /* 0x040fe20003f46270 */
[----:B------:R-:W2:Y:S01]  /*e5f0*/  MUFU.TANH R16, R50 ;  /* 0x0000003200107308 */ /* 0x000ea20000002400 */
[C---:B------:R-:W-:Y:S01]  /*e600*/  ISETP.GE.AND P0, PT, R3.reuse, R205, PT ;  /* 0x000000cd0300720c */ /* 0x040fe20003f06270 */
[--C-:B------:R-:W-:Y:S01]  /*e610*/  IMAD.IADD R6, R202, 0x1, -R2.reuse ;  /* 0x00000001ca067824 */ /* 0x100fe200078e0a02 */
[C---:B------:R-:W-:Y:S01]  /*e620*/  ISETP.GE.AND P3, PT, R3.reuse, R204, PT ;  /* 0x000000cc0300720c */ /* 0x040fe20003f66270 */
[----:B------:R-:W-:Y:S01]  /*e630*/  IMAD.IADD R4, R200, 0x1, -R2 ;  /* 0x00000001c8047824 */ /* 0x000fe200078e0a02 */
[----:B------:R-:W-:-:S02]  /*e640*/  ISETP.LT.OR P4, PT, R3, R199, P4 ;  /* 0x000000c70300720c */ /* 0x000fc40002781670 */
[C---:B------:R-:W-:Y:S01]  /*e650*/  ISETP.LT.OR P2, PT, R3.reuse, R198, P2 ;  /* 0x000000c60300720c */ /* 0x040fe20001741670 */
[----:B------:R-:W3:Y:S01]  /*e660*/  MUFU.TANH R9, R51 ;  /* 0x0000003300097308 */ /* 0x000ee20000002400 */
[C---:B------:R-:W-:Y:S02]  /*e670*/  ISETP.LT.OR P0, PT, R3.reuse, R197, P0 ;  /* 0x000000c50300720c */ /* 0x040fe40000701670 */
[----:B------:R-:W-:Y:S01]  /*e680*/  ISETP.LT.OR P3, PT, R3, R196, P3 ;  /* 0x000000c40300720c */ /* 0x000fe20001f61670 */
[----:B------:R-:W-:Y:S01]  /*e690*/  IMAD.IADD R3, R203, 0x1, -R3 ;  /* 0x00000001cb037824 */ /* 0x000fe200078e0a03 */
[----:B------:R-:W-:Y:S02]  /*e6a0*/  IABS R7, R7 ;  /* 0x0000000700077213 */ /* 0x000fe40000000000 */
[----:B------:R-:W-:Y:S01]  /*e6b0*/  I2FP.F32.S32 R11, R11 ;  /* 0x0000000b000b7245 */ /* 0x000fe20000201400 */
[----:B------:R-:W4:Y:S01]  /*e6c0*/  MUFU.TANH R13, R232 ;  /* 0x000000e8000d7308 */ /* 0x000f220000002400 */
[----:B------:R-:W-:-:S02]  /*e6d0*/  IABS R14, R3 ;  /* 0x00000003000e7213 */ /* 0x000fc40000000000 */
[----:B------:R-:W-:Y:S01]  /*e6e0*/  IABS R3, R6 ;  /* 0x0000000600037213 */ /* 0x000fe20000000000 */
[----:B------:R-:W-:Y:S01]  /*e6f0*/  IMAD.MOV.U32 R6, RZ, RZ, R7 ;  /* 0x000000ffff067224 */ /* 0x000fe200078e0007 */
[----:B------:R-:W-:Y:S01]  /*e700*/  IABS R5, R5 ;  /* 0x0000000500057213 */ /* 0x000fe20000000000 */
[----:B-1----:R-:W-:Y:S01]  /*e710*/  FFMA.FTZ R11, R11, -UR31, R15 ;  /* 0x8000001f0b0b7c23 */ /* 0x002fe2000801000f */
[----:B------:R-:W-:Y:S01]  /*e720*/  IABS R4, R4 ;  /* 0x0000000400047213 */ /* 0x000fe20000000000 */
[----:B------:R-:W1:Y:S01]  /*e730*/  MUFU.TANH R8, R234 ;  /* 0x000000ea00087308 */ /* 0x000e620000002400 */
[----:B------:R-:W-:Y:S01]  /*e740*/  I2FP.F32.S32 R6, R6 ;  /* 0x0000000600067245 */ /* 0x000fe20000201400 */
[----:B------:R-:W-:Y:S01]  /*e750*/  IMAD.MOV.U32 R15, RZ, RZ, R5 ;  /* 0x000000ffff0f7224 */ /* 0x000fe200078e0005 */
[----:B------:R-:W-:Y:S02]  /*e760*/  I2FP.F32.S32 R5, R4 ;  /* 0x0000000400057245 */ /* 0x000fe40000201400 */
[----:B------:R-:W-:Y:S01]  /*e770*/  I2FP.F32.S32 R3, R3 ;  /* 0x0000000300037245 */ /* 0x000fe20000201400 */
[----:B--2---:R-:W-:Y:S01]  /*e780*/  FFMA.FTZ R4, R6, -UR31, R16 ;  /* 0x8000001f06047c23 */ /* 0x004fe20008010010 */
[----:B------:R-:W-:Y:S01]  /*e790*/  I2FP.F32.S32 R15, R15 ;  /* 0x0000000f000f7245 */ /* 0x000fe20000201400 */
[----:B------:R-:W2:Y:S01]  /*e7a0*/  MUFU.TANH R16, R44 ;  /* 0x0000002c00107308 */ /* 0x000ea20000002400 */
[----:B------:R-:W-:Y:S01]  /*e7b0*/  FSEL R96, R12, -INF , !P6 ;  /* 0xff8000000c607808 */ /* 0x000fe20007000000 */
[----:B---3--:R-:W-:Y:S01]  /*e7c0*/  FFMA.FTZ R9, R3, -UR31, R9 ;  /* 0x8000001f03097c23 */ /* 0x008fe20008010009 */
[----:B------:R-:W-:Y:S01]  /*e7d0*/  FSEL R129, R11, -INF , !P5 ;  /* 0xff8000000b817808 */ /* 0x000fe20006800000 */
[----:B------:R-:W-:Y:S01]  /*e7e0*/  VIADD R3, R0, 0x38 ;  /* 0x0000003800037836 */ /* 0x000fe20000000000 */
[----:B------:R-:W-:Y:S01]  /*e7f0*/  FSEL R52, R10, -INF , !P4 ;  /* 0xff8000000a347808 */ /* 0x000fe20006000000 */
[----:B----4-:R-:W-:Y:S01]  /*e800*/  FFMA.FTZ R15, R15, -UR31, R13 ;  /* 0x8000001f0f0f7c23 */ /* 0x010fe2000801000d */
[----:B------:R-:W-:Y:S01]  /*e810*/  FSEL R64, R4, -INF , !P2 ;  /* 0xff80000004407808 */ /* 0x000fe20005000000 */
[----:B------:R-:W-:Y:S01]  /*e820*/  FFMA.FTZ R13, R5, -UR31, R17 ;  /* 0x8000001f050d7c23 */ /* 0x000fe20008010011 */
[C---:B------:R-:W-:Y:S01]  /*e830*/  ISETP.GE.AND P6, PT, R2.reuse, R207, PT ;  /* 0x000000cf0200720c */ /* 0x040fe20003fc6270 */
[C---:B------:R-:W-:Y:S01]  /*e840*/  IMAD.IADD R5, R201.reuse, 0x1, -R2 ;  /* 0x00000001c9057824 */ /* 0x040fe200078e0a02 */
[----:B------:R-:W-:Y:S01]  /*e850*/  ISETP.GE.AND P5, PT, R2, R206, PT ;  /* 0x000000ce0200720c */ /* 0x000fe20003fa6270 */
[--C-:B------:R-:W-:Y:S01]  /*e860*/  IMAD.IADD R4, R200, 0x1, -R3.reuse ;  /* 0x00000001c8047824 */ /* 0x100fe200078e0a03 */
[----:B------:R-:W-:Y:S01]  /*e870*/  ISETP.GE.AND P4, PT, R2, R205, PT ;  /* 0x000000cd0200720c */ /* 0x000fe20003f86270 */
[--C-:B------:R-:W-:Y:S01]  /*e880*/  IMAD.IADD R6, R202, 0x1, -R3.reuse ;  /* 0x00000001ca067824 */ /* 0x100fe200078e0a03 */
[C---:B------:R-:W-:Y:S01]  /*e890*/  ISETP.GE.AND P2, PT, R2.reuse, R204, PT ;  /* 0x000000cc0200720c */ /* 0x040fe20003f46270 */
[----:B------:R-:W-:Y:S01]  /*e8a0*/  IMAD.IADD R7, R201, 0x1, -R3 ;  /* 0x00000001c9077824 */ /* 0x000fe200078e0a03 */
[C---:B------:R-:W-:Y:S01]  /*e8b0*/  ISETP.LT.OR P6, PT, R2.reuse, R199, P6 ;  /* 0x000000c70200720c */ /* 0x040fe200037c1670 */
[----:B------:R-:W-:Y:S01]  /*e8c0*/  MUFU.TANH R11, R228 ;  /* 0x000000e4000b7308 */ /* 0x000fe20000002400 */
[----:B------:R-:W-:-:S02]  /*e8d0*/  ISETP.LT.OR P5, PT, R2, R198, P5 ;  /* 0x000000c60200720c */ /* 0x000fc40002fa1670 */
[C---:B------:R-:W-:Y:S02]  /*e8e0*/  ISETP.LT.OR P4, PT, R2.reuse, R197, P4 ;  /* 0x000000c50200720c */ /* 0x040fe40002781670 */
[----:B------:R-:W-:Y:S01]  /*e8f0*/  ISETP.LT.OR P2, PT, R2, R196, P2 ;  /* 0x000000c40200720c */ /* 0x000fe20001741670 */
[----:B------:R-:W-:Y:S01]  /*e900*/  IMAD.IADD R2, R203, 0x1, -R2 ;  /* 0x00000001cb027824 */ /* 0x000fe200078e0a02 */
[----:B------:R-:W-:Y:S01]  /*e910*/  I2FP.F32.S32 R14, R14 ;  /* 0x0000000e000e7245 */ /* 0x000fe20000201400 */
[----:B------:R-:W3:Y:S01]  /*e920*/  MUFU.TANH R12, R46 ;  /* 0x0000002e000c7308 */ /* 0x000ee20000002400 */
[----:B------:R-:W-:Y:S02]  /*e930*/  IABS R4, R4 ;  /* 0x0000000400047213 */ /* 0x000fe40000000000 */
[----:B------:R-:W-:Y:S01]  /*e940*/  IABS R10, R2 ;  /* 0x00000002000a7213 */ /* 0x000fe20000000000 */
[----:B-1----:R-:W-:Y:S01]  /*e950*/  FFMA.FTZ R14, R14, -UR31, R8 ;  /* 0x8000001f0e0e7c23 */ /* 0x002fe20008010008 */
[----:B------:R-:W-:-:S02]  /*e960*/  IABS R8, R5 ;  /* 0x0000000500087213 */ /* 0x000fc40000000000 */
[----:B------:R-:W-:Y:S01]  /*e970*/  IABS R2, R6 ;  /* 0x0000000600027213 */ /* 0x000fe20000000000 */
[----:B------:R-:W1:Y:S01]  /*e980*/  MUFU.TANH R17, R235 ;  /* 0x000000eb00117308 */ /* 0x000e620000002400 */
[----:B------:R-:W-:Y:S01]  /*e990*/  IABS R5, R7 ;  /* 0x0000000700057213 */ /* 0x000fe20000000000 */
[----:B------:R-:W-:Y:S01]  /*e9a0*/  IMAD.MOV.U32 R6, RZ, RZ, R4 ;  /* 0x000000ffff067224 */ /* 0x000fe200078e0004 */
[----:B------:R-:W-:Y:S01]  /*e9b0*/  FSEL R91, R15, -INF , !P0 ;  /* 0xff8000000f5b7808 */ /* 0x000fe20004000000 */
[----:B------:R-:W-:Y:S01]  /*e9c0*/  IMAD.MOV.U32 R4, RZ, RZ, R2 ;  /* 0x000000ffff047224 */ /* 0x000fe200078e0002 */
[----:B------:R-:W-:Y:S01]  /*e9d0*/  ISETP.GE.AND P0, PT, R3, R207, PT ;  /* 0x000000cf0300720c */ /* 0x000fe20003f06270 */
[----:B------:R-:W-:Y:S01]  /*e9e0*/  IMAD.MOV.U32 R2, RZ, RZ, R5 ;  /* 0x000000ffff027224 */ /* 0x000fe200078e0005 */
[----:B------:R-:W-:Y:S01]  /*e9f0*/  I2FP.F32.S32 R5, R6 ;  /* 0x0000000600057245 */ /* 0x000fe20000201400 */
[----:B------:R-:W4:Y:S01]  /*ea00*/  MUFU.TANH R18, R233 ;  /* 0x000000e900127308 */ /* 0x000f220000002400 */
[----:B------:R-:W-:Y:S01]  /*ea10*/  IMAD.MOV.U32 R7, RZ, RZ, R10 ;  /* 0x000000ffff077224 */ /* 0x000fe200078e000a */
[----:B------:R-:W-:Y:S01]  /*ea20*/  I2FP.F32.S32 R4, R4 ;  /* 0x0000000400047245 */ /* 0x000fe20000201400 */
[----:B------:R-:W-:Y:S01]  /*ea30*/  IMAD.IADD R6, R203, 0x1, -R3 ;  /* 0x00000001cb067824 */ /* 0x000fe200078e0a03 */
[----:B------:R-:W-:Y:S01]  /*ea40*/  I2FP.F32.S32 R2, R2 ;  /* 0x0000000200027245 */ /* 0x000fe20000201400 */
[----:B--2---:R-:W-:Y:S01]  /*ea50*/  FFMA.FTZ R5, R5, -UR31, R16 ;  /* 0x8000001f05057c23 */ /* 0x004fe20008010010 */
[----:B------:R-:W-:Y:S01]  /*ea60*/  FSEL R128, R14, -INF , !P3 ;  /* 0xff8000000e807808 */ /* 0x000fe20005800000 */
[----:B---3--:R-:W-:Y:S01]  /*ea70*/  FFMA.FTZ R4, R4, -UR31, R12 ;  /* 0x8000001f04047c23 */ /* 0x008fe2000801000c */
[----:B------:R-:W-:Y:S01]  /*ea80*/  I2FP.F32.S32 R7, R7 ;  /* 0x0000000700077245 */ /* 0x000fe20000201400 */
[----:B------:R-:W-:Y:S01]  /*ea90*/  FFMA.FTZ R10, R2, -UR31, R11 ;  /* 0x8000001f020a7c23 */ /* 0x000fe2000801000b */
[----:B------:R-:W-:Y:S01]  /*eaa0*/  ISETP.GE.AND P3, PT, R3, R206, PT ;  /* 0x000000ce0300720c */ /* 0x000fe20003f66270 */
[----:B------:R-:W-:Y:S01]  /*eab0*/  VIADD R2, R0, 0x39 ;  /* 0x0000003900027836 */ /* 0x000fe20000000000 */
[----:B------:R-:W-:Y:S01]  /*eac0*/  I2FP.F32.S32 R8, R8 ;  /* 0x0000000800087245 */ /* 0x000fe20000201400 */
[----:B-1----:R-:W-:Y:S01]  /*ead0*/  FFMA.FTZ R7, R7, -UR31, R17 ;  /* 0x8000001f07077c23 */ /* 0x002fe20008010011 */
[C---:B------:R-:W-:Y:S01]  /*eae0*/  ISETP.LT.OR P0, PT, R3.reuse, R199, P0 ;  /* 0x000000c70300720c */ /* 0x040fe20000701670 */
[----:B------:R-:W1:Y:S01]  /*eaf0*/  MUFU.TANH R14, R230 ;  /* 0x000000e6000e7308 */ /* 0x000e620000002400 */
[----:B------:R-:W-:Y:S01]  /*eb00*/  ISETP.LT.OR P3, PT, R3, R198, P3 ;  /* 0x000000c60300720c */ /* 0x000fe20001f61670 */
[----:B----4-:R-:W-:Y:S01]  /*eb10*/  FFMA.FTZ R8, R8, -UR31, R18 ;  /* 0x8000001f08087c23 */ /* 0x010fe20008010012 */
[----:B------:R-:W-:Y:S01]  /*eb20*/  FSEL R49, R5, -INF , !P0 ;  /* 0xff80000005317808 */ /* 0x000fe20004000000 */
[----:B------:R-:W-:Y:S01]  /*eb30*/  IMAD.IADD R5, R200, 0x1, -R2 ;  /* 0x00000001c8057824 */ /* 0x000fe200078e0a02 */
[----:B------:R-:W-:-:S02]  /*eb40*/  FSEL R50, R13, -INF , !P6 ;  /* 0xff8000000d327808 */ /* 0x000fc40007000000 */
[----:B------:R-:W-:Y:S01]  /*eb50*/  FSEL R56, R4, -INF , !P3 ;  /* 0xff80000004387808 */ /* 0x000fe20005800000 */
[----:B------:R-:W2:Y:S01]  /*eb60*/  MUFU.TANH R13, R45 ;  /* 0x0000002d000d7308 */ /* 0x000ea20000002400 */
[----:B------:R-:W-:Y:S01]  /*eb70*/  IMAD.IADD R4, R202, 0x1, -R2 ;  /* 0x00000001ca047824 */ /* 0x000fe200078e0a02 */
[----:B------:R-:W-:Y:S02]  /*eb80*/  FSEL R57, R9, -INF , !P5 ;  /* 0xff80000009397808 */ /* 0x000fe40006800000 */
[----:B------:R-:W-:Y:S02]  /*eb90*/  FSEL R127, R7, -INF , !P2 ;  /* 0xff800000077f7808 */ /* 0x000fe40005000000 */
[----:B------:R-:W-:Y:S02]  /*eba0*/  IABS R6, R6 ;  /* 0x0000000600067213 */ /* 0x000fe40000000000 */
[----:B------:R-:W3:Y:S01]  /*ebb0*/  MUFU.TANH R12, R47 ;  /* 0x0000002f000c7308 */ /* 0x000ee20000002400 */
[----:B------:R-:W-:-:S02]  /*ebc0*/  ISETP.GE.AND P6, PT, R3, R205, PT ;  /* 0x000000cd0300720c */ /* 0x000fc40003fc6270 */
[----:B------:R-:W-:Y:S02]  /*ebd0*/  ISETP.GE.AND P5, PT, R3, R204, PT ;  /* 0x000000cc0300720c */ /* 0x000fe40003fa6270 */
[----:B------:R-:W-:Y:S02]  /*ebe0*/  FSEL R72, R8, -INF , !P4 ;  /* 0xff80000008487808 */ /* 0x000fe40006000000 */
[----:B------:R-:W-:Y:S01]  /*ebf0*/  IABS R7, R5 ;  /* 0x0000000500077213 */ /* 0x000fe20000000000 */
[----:B------:R-:W4:Y:S01]  /*ec00*/  MUFU.TANH R15, R229 ;  /* 0x000000e5000f7308 */ /* 0x000f220000002400 */
[C---:B------:R-:W-:Y:S02]  /*ec10*/  ISETP.GE.AND P4, PT, R2.reuse, R207, PT ;  /* 0x000000cf0200720c */ /* 0x040fe40003f86270 */
[C---:B------:R-:W-:Y:S02]  /*ec20*/  ISETP.GE.AND P2, PT, R2.reuse, R206, PT ;  /* 0x000000ce0200720c */ /* 0x040fe40003f46270 */
[----:B------:R-:W-:-:S02]  /*ec30*/  ISETP.GE.AND P0, PT, R2, R205, PT ;  /* 0x000000cd0200720c */ /* 0x000fc40003f06270 */
[C---:B------:R-:W-:Y:S01]  /*ec40*/  ISETP.GE.AND P3, PT, R2.reuse, R204, PT ;  /* 0x000000cc0200720c */ /* 0x040fe20003f66270 */
[----:B------:R-:W5:Y:S01]  /*ec50*/  MUFU.TANH R11, R231 ;  /* 0x000000e7000b7308 */ /* 0x000f620000002400 */
        /* <DEDUP_REMOVED lines=12> */
[----:B------:R-:W-:Y:S01]  /*ed20*/  IABS R3, R3 ;  /* 0x0000000300037213 */ /* 0x000fe20000000000 */
[----:B------:R-:W-:Y:S01]  /*ed30*/  MUFU.TANH R17, R35 ;  /* 0x0000002300117308 */ /* 0x000fe20000002400 */
[----:B------:R-:W-:Y:S02]  /*ed40*/  I2FP.F32.S32 R4, R4 ;  /* 0x0000000400047245 */ /* 0x000fe40000201400 */
[----:B------:R-:W-:Y:S01]  /*ed50*/  I2FP.F32.S32 R6, R6 ;  /* 0x0000000600067245 */ /* 0x000fe20000201400 */
[----:B------:R-:W-:Y:S01]  /*ed60*/  IMAD.MOV.U32 R9, RZ, RZ, R3 ;  /* 0x000000ffff097224 */ /* 0x000fe200078e0003 */
[----:B------:R-:W-:Y:S01]  /*ed70*/  I2FP.F32.S32 R5, R5 ;  /* 0x0000000500057245 */ /* 0x000fe20000201400 */
[----:B-1----:R-:W-:Y:S01]  /*ed80*/  FFMA.FTZ R4, R4, -UR31, R14 ;  /* 0x8000001f04047c23 */ /* 0x002fe2000801000e */
[----:B------:R-:W-:Y:S01]  /*ed90*/  IABS R2, R2 ;  /* 0x0000000200027213 */ /* 0x000fe20000000000 */
[----:B--2---:R-:W-:Y:S01]  /*eda0*/  FFMA.FTZ R6, R6, -UR31, R13 ;  /* 0x8000001f06067c23 */ /* 0x004fe2000801000d */
[----:B------:R-:W-:Y:S01]  /*edb0*/  I2FP.F32.S32 R9, R9 ;  /* 0x0000000900097245 */ /* 0x000fe20000201400 */
[----:B---3--:R-:W-:Y:S01]  /*edc0*/  FFMA.FTZ R5, R5, -UR31, R12 ;  /* 0x8000001f05057c23 */ /* 0x008fe2000801000c */
        /* <DEDUP_REMOVED lines=33> */
[----:B------:R-:W4:Y:S01]  /*efe0*/  MUFU.TANH R13, R226 ;  /* 0x000000e2000d7308 */ /* 0x000f220000002400 */
[----:B------:R-:W-:Y:S01]  /*eff0*/  I2FP.F32.S32 R5, R5 ;  /* 0x0000000500057245 */ /* 0x000fe20000201400 */
[----:B------:R-:W-:Y:S01]  /*f000*/  IMAD.IADD R7, R202, 0x1, -R3 ;  /* 0x00000001ca077824 */ /* 0x000fe200078e0a03 */
[----:B------:R-:W-:Y:S02]  /*f010*/  I2FP.F32.S32 R4, R4 ;  /* 0x0000000400047245 */ /* 0x000fe40000201400 */
[----:B------:R-:W-:Y:S01]  /*f020*/  I2FP.F32.S32 R2, R2 ;  /* 0x0000000200027245 */ /* 0x000fe20000201400 */
[----:B------:R-:W-:Y:S01]  /*f030*/  FFMA.FTZ R5, R5, -UR31, R16 ;  /* 0x8000001f05057c23 */ /* 0x000fe20008010010 */
[----:B------:R-:W-:Y:S01]  /*f040*/  FSEL R120, R8, -INF , !P3 ;  /* 0xff80000008787808 */ /* 0x000fe20005800000 */
[----:B-1----:R-:W-:Y:S01]  /*f050*/  FFMA.FTZ R4, R4, -UR31, R15 ;  /* 0x8000001f04047c23 */ /* 0x002fe2000801000f */
[----:B------:R-:W-:Y:S01]  /*f060*/  ISETP.GE.AND P0, PT, R3, R207, PT ;  /* 0x000000cf0300720c */ /* 0x000fe20003f06270 */
[----:B--2---:R-:W-:Y:S01]  /*f070*/  FFMA.FTZ R10, R2, -UR31, R10 ;  /* 0x8000001f020a7c23 */ /* 0x004fe2000801000a */
[----:B------:R-:W-:Y:S01]  /*f080*/  FSEL R44, R5, -INF , !P6 ;  /* 0xff800000052c7808 */ /* 0x000fe20007000000 */
[----:B------:R-:W-:Y:S01]  /*f090*/  VIADD R2, R0, 0x48 ;  /* 0x0000004800027836 */ /* 0x000fe20000000000 */
[----:B------:R-:W-:Y:S01]  /*f0a0*/  FSEL R51, R4, -INF , !P5 ;  /* 0xff80000004337808 */ /* 0x000fe20006800000 */
[----:B------:R-:W-:Y:S01]  /*f0b0*/  IMAD.IADD R5, R201, 0x1, -R3 ;  /* 0x00000001c9057824 */ /* 0x000fe200078e0a03 */
[C---:B------:R-:W-:Y:S01]  /*f0c0*/  ISETP.GE.AND P3, PT, R3.reuse, R206, PT ;  /* 0x000000ce0300720c */ /* 0x040fe20003f66270 */
[--C-:B------:R-:W-:Y:S01]  /*f0d0*/  IMAD.IADD R6, R202, 0x1, -R2.reuse ;  /* 0x00000001ca067824 */ /* 0x100fe200078e0a02 */
[C---:B------:R-:W-:Y:S01]  /*f0e0*/  ISETP.GE.AND P6, PT, R3.reuse, R205, PT ;  /* 0x000000cd0300720c */ /* 0x040fe20003fc6270 */
[----:B------:R-:W1:Y:S01]  /*f0f0*/  MUFU.TANH R9, R26 ;  /* 0x0000001a00097308 */ /* 0x000e620000002400 */
[----:B------:R-:W-:Y:S01]  /*f100*/  ISETP.GE.AND P5, PT, R3, R204, PT ;  /* 0x000000cc0300720c */ /* 0x000fe20003fa6270 */
[----:B------:R-:W-:Y:S01]  /*f110*/  IMAD.IADD R4, R200, 0x1, -R2 ;  /* 0x00000001c8047824 */ /* 0x000fe200078e0a02 */
[----:B------:R-:W-:-:S02]  /*f120*/  I2FP.F32.S32 R12, R12 ;  /* 0x0000000c000c7245 */ /* 0x000fc40000201400 */
[C---:B------:R-:W-:Y:S02]  /*f130*/  ISETP.LT.OR P0, PT, R3.reuse, R199, P0 ;  /* 0x000000c70300720c */ /* 0x040fe40000701670 */
[C---:B------:R-:W-:Y:S01]  /*f140*/  ISETP.LT.OR P3, PT, R3.reuse, R198, P3 ;  /* 0x000000c60300720c */ /* 0x040fe20001f61670 */
[----:B---3--:R-:W-:Y:S01]  /*f150*/  FFMA.FTZ R12, R12, -UR31, R14 ;  /* 0x8000001f0c0c7c23 */ /* 0x008fe2000801000e */
[C---:B------:R-:W-:Y:S01]  /*f160*/  ISETP.LT.OR P6, PT, R3.reuse, R197, P6 ;  /* 0x000000c50300720c */ /* 0x040fe200037c1670 */
[----:B------:R-:W-:Y:S01]  /*f170*/  MUFU.TANH R16, R225 ;  /* 0x000000e100107308 */ /* 0x000fe20000002400 */
[----:B------:R-:W-:Y:S01]  /*f180*/  ISETP.LT.OR P5, PT, R3, R196, P5 ;  /* 0x000000c40300720c */ /* 0x000fe20002fa1670 */
[----:B------:R-:W-:Y:S01]  /*f190*/  IMAD.IADD R3, R203, 0x1, -R3 ;  /* 0x00000001cb037824 */ /* 0x000fe200078e0a03 */
[----:B------:R-:W-:Y:S02]  /*f1a0*/  IABS R7, R7 ;  /* 0x0000000700077213 */ /* 0x000fe40000000000 */
[----:B------:R-:W-:-:S02]  /*f1b0*/  I2FP.F32.S32 R11, R11 ;  /* 0x0000000b000b7245 */ /* 0x000fc40000201400 */
[----:B------:R-:W-:Y:S01]  /*f1c0*/  IABS R14, R3 ;  /* 0x00000003000e7213 */ /* 0x000fe20000000000 */
[----:B------:R-:W-:Y:S01]  /*f1d0*/  MUFU.TANH R8, R227 ;  /* 0x000000e300087308 */ /* 0x000fe20000002400 */
[----:B------:R-:W-:Y:S01]  /*f1e0*/  IABS R3, R6 ;  /* 0x0000000600037213 */ /* 0x000fe20000000000 */
[----:B------:R-:W-:Y:S02]  /*f1f0*/  IMAD.MOV.U32 R6, RZ, RZ, R7 ;  /* 0x000000ffff067224 */ /* 0x000fe400078e0007 */
[----:B----4-:R-:W-:Y:S01]  /*f200*/  FFMA.FTZ R11, R11, -UR31, R13 ;  /* 0x8000001f0b0b7c23 */ /* 0x010fe2000801000d */
[----:B------:R-:W-:Y:S02]  /*f210*/  IABS R5, R5 ;  /* 0x0000000500057213 */ /* 0x000fe40000000000 */
[----:B------:R-:W-:Y:S01]  /*f220*/  IABS R4, R4 ;  /* 0x0000000400047213 */ /* 0x000fe20000000000 */
[----:B------:R-:W2:Y:S01]  /*f230*/  MUFU.TANH R13, R24 ;  /* 0x00000018000d7308 */ /* 0x000ea20000002400 */
[----:B------:R-:W-:Y:S01]  /*f240*/  I2FP.F32.S32 R6, R6 ;  /* 0x0000000600067245 */ /* 0x000fe20000201400 */
[----:B------:R-:W-:Y:S01]  /*f250*/  IMAD.MOV.U32 R15, RZ, RZ, R5 ;  /* 0x000000ffff0f7224 */ /* 0x000fe200078e0005 */
[----:B------:R-:W-:-:S02]  /*f260*/  I2FP.F32.S32 R5, R4 ;  /* 0x0000000400057245 */ /* 0x000fc40000201400 */
[----:B------:R-:W-:Y:S01]  /*f270*/  I2FP.F32.S32 R3, R3 ;  /* 0x0000000300037245 */ /* 0x000fe20000201400 */
[----:B------:R-:W-:Y:S01]  /*f280*/  FFMA.FTZ R4, R6, -UR31, R17 ;  /* 0x8000001f06047c23 */ /* 0x000fe20008010011 */
[----:B------:R-:W-:Y:S01]  /*f290*/  FSEL R58, R12, -INF , !P4 ;  /* 0xff8000000c3a7808 */ /* 0x000fe20006000000 */
[----:B------:R-:W-:Y:S01]  /*f2a0*/  MUFU.TANH R17, R222 ;  /* 0x000000de00117308 */ /* 0x000fe20000002400 */
[----:B------:R-:W-:Y:S01]  /*f2b0*/  FSEL R119, R11, -INF , !P2 ;  /* 0xff8000000b777808 */ /* 0x000fe20005000000 */
[----:B-1----:R-:W-:Y:S01]  /*f2c0*/  FFMA.FTZ R9, R3, -UR31, R9 ;  /* 0x8000001f03097c23 */ /* 0x002fe20008010009 */
[----:B------:R-:W-:Y:S01]  /*f2d0*/  FSEL R42, R10, -INF , !P0 ;  /* 0xff8000000a2a7808 */ /* 0x000fe20004000000 */
[----:B------:R-:W-:Y:S01]  /*f2e0*/  VIADD R3, R0, 0x49 ;  /* 0x0000004900037836 */ /* 0x000fe20000000000 */
[----:B------:R-:W-:Y:S02]  /*f2f0*/  FSEL R48, R4, -INF , !P3 ;  /* 0xff80000004307808 */ /* 0x000fe40005800000 */
[----:B------:R-:W-:Y:S01]  /*f300*/  ISETP.GE.AND P4, PT, R2, R207, PT ;  /* 0x000000cf0200720c */ /* 0x000fe20003f86270 */
[----:B------:R-:W-:Y:S01]  /*f310*/  IMAD.IADD R4, R200, 0x1, -R3 ;  /* 0x00000001c8047824 */ /* 0x000fe200078e0a03 */
[C---:B------:R-:W-:Y:S01]  /*f320*/  ISETP.GE.AND P2, PT, R2.reuse, R206, PT ;  /* 0x000000ce0200720c */ /* 0x040fe20003f46270 */
[----:B--2---:R-:W-:Y:S01]  /*f330*/  FFMA.FTZ R13, R5, -UR31, R13 ;  /* 0x8000001f050d7c23 */ /* 0x004fe2000801000d */
[C---:B------:R-:W-:Y:S01]  /*f340*/  ISETP.GE.AND P0, PT, R2.reuse, R205, PT ;  /* 0x000000cd0200720c */ /* 0x040fe20003f06270 */
[C---:B------:R-:W-:Y:S01]  /*f350*/  IMAD.IADD R5, R201.reuse, 0x1, -R2 ;  /* 0x00000001c9057824 */ /* 0x040fe200078e0a02 */
[----:B------:R-:W-:Y:S01]  /*f360*/  ISETP.GE.AND P3, PT, R2, R204, PT ;  /* 0x000000cc0200720c */ /* 0x000fe20003f66270 */
[--C-:B------:R-:W-:Y:S01]  /*f370*/  IMAD.IADD R6, R202, 0x1, -R3.reuse ;  /* 0x00000001ca067824 */ /* 0x100fe200078e0a03 */
[----:B------:R-:W-:Y:S01]  /*f380*/  I2FP.F32.S32 R15, R15 ;  /* 0x0000000f000f7245 */ /* 0x000fe20000201400 */
[----:B------:R-:W-:Y:S01]  /*f390*/  IMAD.IADD R7, R201, 0x1, -R3 ;  /* 0x00000001c9077824 */ /* 0x000fe200078e0a03 */
[C---:B------:R-:W-:Y:S01]  /*f3a0*/  ISETP.LT.OR P4, PT, R2.reuse, R199, P4 ;  /* 0x000000c70200720c */ /* 0x040fe20002781670 */
[----:B------:R-:W-:Y:S01]  /*f3b0*/  MUFU.TANH R11, R221 ;  /* 0x000000dd000b7308 */ /* 0x000fe20000002400 */
[C---:B------:R-:W-:Y:S01]  /*f3c0*/  ISETP.LT.OR P2, PT, R2.reuse, R198, P2 ;  /* 0x000000c60200720c */ /* 0x040fe20001741670 */
[----:B------:R-:W-:Y:S01]  /*f3d0*/  FFMA.FTZ R15, R15, -UR31, R16 ;  /* 0x8000001f0f0f7c23 */ /* 0x000fe20008010010 */
[----:B------:R-:W-:-:S02]  /*f3e0*/  ISETP.LT.OR P0, PT, R2, R197, P0 ;  /* 0x000000c50200720c */ /* 0x000fc40000701670 */
[----:B------:R-:W-:Y:S01]  /*f3f0*/  ISETP.LT.OR P3, PT, R2, R196, P3 ;  /* 0x000000c40200720c */ /* 0x000fe20001f61670 */
[----:B------:R-:W-:Y:S01]  /*f400*/  IMAD.IADD R2, R203, 0x1, -R2 ;  /* 0x00000001cb027824 */ /* 0x000fe200078e0a02 */
[----:B------:R-:W-:Y:S01]  /*f410*/  I2FP.F32.S32 R14, R14 ;  /* 0x0000000e000e7245 */ /* 0x000fe20000201400 */
[----:B------:R-:W1:Y:S01]  /*f420*/  MUFU.TANH R16, R25 ;  /* 0x0000001900107308 */ /* 0x000e620000002400 */
[----:B------:R-:W-:Y:S02]  /*f430*/  IABS R4, R4 ;  /* 0x0000000400047213 */ /* 0x000fe40000000000 */
[----:B------:R-:W-:Y:S01]  /*f440*/  IABS R10, R2 ;  /* 0x00000002000a7213 */ /* 0x000fe20000000000 */
[----:B------:R-:W-:Y:S01]  /*f450*/  FFMA.FTZ R14, R14, -UR31, R8 ;  /* 0x8000001f0e0e7c23 */ /* 0x000fe20008010008 */
[----:B------:R-:W-:Y:S02]  /*f460*/  IABS R8, R5 ;  /* 0x0000000500087213 */ /* 0x000fe40000000000 */
[----:B------:R-:W-:Y:S01]  /*f470*/  IABS R2, R6 ;  /* 0x0000000600027213 */ /* 0x000fe20000000000 */
[----:B------:R-:W2:Y:S01]  /*f480*/  MUFU.TANH R12, R27 ;  /* 0x0000001b000c7308 */ /* 0x000ea20000002400 */
[----:B------:R-:W-:Y:S01]  /*f490*/  IABS R5, R7 ;  /* 0x0000000700057213 */ /* 0x000fe20000000000 */
[----:B------:R-:W-:Y:S01]  /*f4a0*/  IMAD.MOV.U32 R6, RZ, RZ, R4 ;  /* 0x000000ffff067224 */ /* 0x000fe200078e0004 */
[----:B------:R-:W-:Y:S01]  /*f4b0*/  FSEL R87, R15, -INF , !P6 ;  /* 0xff8000000f577808 */ /* 0x000fe20007000000 */
[----:B------:R-:W-:Y:S01]  /*f4c0*/  IMAD.MOV.U32 R4, RZ, RZ, R2 ;  /* 0x000000ffff047224 */ /* 0x000fe200078e0002 */
[----:B------:R-:W-:Y:S01]  /*f4d0*/  ISETP.GE.AND P6, PT, R3, R207, PT ;  /* 0x000000cf0300720c */ /* 0x000fe20003fc6270 */
[----:B------:R-:W-:Y:S01]  /*f4e0*/  IMAD.MOV.U32 R2, RZ, RZ, R5 ;  /* 0x000000ffff027224 */ /* 0x000fe200078e0005 */
[----:B------:R-:W-:Y:S01]  /*f4f0*/  I2FP.F32.S32 R5, R6 ;  /* 0x0000000600057245 */ /* 0x000fe20000201400 */
[----:B------:R-:W3:Y:S01]  /*f500*/  MUFU.TANH R18, R220 ;  /* 0x000000dc00127308 */ /* 0x000ee20000002400 */
[----:B------:R-:W-:Y:S01]  /*f510*/  IMAD.MOV.U32 R7, RZ, RZ, R10 ;  /* 0x000000ffff077224 */ /* 0x000fe200078e000a */
[----:B------:R-:W-:Y:S01]  /*f520*/  I2FP.F32.S32 R4, R4 ;  /* 0x0000000400047245 */ /* 0x000fe20000201400 */
[----:B------:R-:W-:Y:S01]  /*f530*/  IMAD.IADD R6, R203, 0x1, -R3 ;  /* 0x00000001cb067824 */ /* 0x000fe200078e0a03 */
[----:B------:R-:W-:Y:S01]  /*f540*/  I2FP.F32.S32 R2, R2 ;  /* 0x0000000200027245 */ /* 0x000fe20000201400 */
[----:B-1----:R-:W-:Y:S01]  /*f550*/  FFMA.FTZ R5, R5, -UR31, R16 ;  /* 0x8000001f05057c23 */ /* 0x002fe20008010010 */
[----:B------:R-:W-:-:S02]  /*f560*/  FSEL R115, R14, -INF , !P5 ;  /* 0xff8000000e737808 */ /* 0x000fc40006800000 */
[----:B------:R-:W-:Y:S01]  /*f570*/  I2FP.F32.S32 R7, R7 ;  /* 0x0000000700077245 */ /* 0x000fe20000201400 */
[----:B------:R-:W-:Y:S01]  /*f580*/  FFMA.FTZ R10, R2, -UR31, R11 ;  /* 0x8000001f020a7c23 */ /* 0x000fe2000801000b */
[C---:B------:R-:W-:Y:S01]  /*f590*/  ISETP.GE.AND P5, PT, R3.reuse, R206, PT ;  /* 0x000000ce0300720c */ /* 0x040fe20003fa6270 */
[----:B------:R-:W-:Y:S01]  /*f5a0*/  VIADD R2, R0, 0x50 ;  /* 0x0000005000027836 */ /* 0x000fe20000000000 */
[----:B------:R-:W-:Y:S01]  /*f5b0*/  I2FP.F32.S32 R8, R8 ;  /* 0x0000000800087245 */ /* 0x000fe20000201400 */
[----:B--2---:R-:W-:Y:S01]  /*f5c0*/  FFMA.FTZ R4, R4, -UR31, R12 ;  /* 0x8000001f04047c23 */ /* 0x004fe2000801000c */
[----:B------:R-:W-:Y:S01]  /*f5d0*/  ISETP.LT.OR P6, PT, R3, R199, P6 ;  /* 0x000000c70300720c */ /* 0x000fe200037c1670 */
[----:B------:R-:W-:Y:S01]  /*f5e0*/  FFMA.FTZ R7, R7, -UR31, R17 ;  /* 0x8000001f07077c23 */ /* 0x000fe20008010011 */
[----:B------:R-:W-:Y:S01]  /*f5f0*/  ISETP.LT.OR P5, PT, R3, R198, P5 ;  /* 0x000000c60300720c */ /* 0x000fe20002fa1670 */
[----:B---3--:R-:W-:Y:S01]  /*f600*/  FFMA.FTZ R8, R8, -UR31, R18 ;  /* 0x8000001f08087c23 */ /* 0x008fe20008010012 */
[----:B------:R-:W-:Y:S01]  /*f610*/  FSEL R35, R5, -INF , !P6 ;  /* 0xff80000005237808 */ /* 0x000fe20007000000 */
[--C-:B------:R-:W-:Y:S01]  /*f620*/  IMAD.IADD R5, R200, 0x1, -R2.reuse ;  /* 0x00000001c8057824 */ /* 0x100fe200078e0a02 */
[----:B------:R-:W-:Y:S01]  /*f630*/  FSEL R36, R13, -INF , !P4 ;  /* 0xff8000000d247808 */ /* 0x000fe20006000000 */
[----:B------:R-:W1:Y:S01]  /*f640*/  MUFU.TANH R15, R223 ;  /* 0x000000df000f7308 */ /* 0x000e620000002400 */
[----:B------:R-:W-:Y:S01]  /*f650*/  FSEL R45, R4, -INF , !P5 ;  /* 0xff800000042d7808 */ /* 0x000fe20006800000 */
[----:B------:R-:W-:Y:S01]  /*f660*/  IMAD.IADD R4, R202, 0x1, -R2 ;  /* 0x00000001ca047824 */ /* 0x000fe200078e0a02 */
[----:B------:R-:W-:-:S02]  /*f670*/  FSEL R46, R9, -INF , !P2 ;  /* 0xff800000092e7808 */ /* 0x000fc40005000000 */
[----:B------:R-:W-:Y:S02]  /*f680*/  FSEL R116, R7, -INF , !P3 ;  /* 0xff80000007747808 */ /* 0x000fe40005800000 */
[----:B------:R-:W-:Y:S01]  /*f690*/  IABS R6, R6 ;  /* 0x0000000600067213 */ /* 0x000fe20000000000 */
        /* <DEDUP_REMOVED lines=24> */
[----:B------:R-:W5:Y:S01]  /*f820*/  MUFU.TANH R16, R79 ;  /* 0x0000004f00107308 */ /* 0x000f620000002400 */
        /* <DEDUP_REMOVED lines=31> */
[----:B------:R-:W-:Y:S02]  /*fa20*/  I2FP.F32.S32 R9, R9 ;  /* 0x0000000900097245 */ /* 0x000fe40000201400 */
[----:B------:R-:W-:Y:S01]  /*fa30*/  IABS R7, R7 ;  /* 0x0000000700077213 */ /* 0x000fe20000000000 */
[----:B------:R-:W3:Y:S01]  /*fa40*/  MUFU.TANH R14, R213 ;  /* 0x000000d5000e7308 */ /* 0x000ee20000002400 */
[----:B------:R-:W-:Y:S01]  /*fa50*/  IABS R6, R6 ;  /* 0x0000000600067213 */ /* 0x000fe20000000000 */
[----:B-----5:R-:W-:Y:S01]  /*fa60*/  FFMA.FTZ R9, R9, -UR31, R12 ;  /* 0x8000001f09097c23 */ /* 0x020fe2000801000c */
[----:B------:R-:W-:-:S02]  /*fa70*/  IABS R11, R2 ;  /* 0x00000002000b7213 */ /* 0x000fc40000000000 */
[----:B------:R-:W-:Y:S01]  /*fa80*/  IABS R12, R5 ;  /* 0x00000005000c7213 */ /* 0x000fe20000000000 */
[----:B------:R-:W-:Y:S01]  /*fa90*/  IMAD.MOV.U32 R5, RZ, RZ, R7 ;  /* 0x000000ffff057224 */ /* 0x000fe200078e0007 */
[----:B------:R-:W-:Y:S01]  /*faa0*/  IABS R2, R4 ;  /* 0x0000000400027213 */ /* 0x000fe20000000000 */
[----:B------:R-:W-:Y:S01]  /*fab0*/  IMAD.MOV.U32 R4, RZ, RZ, R6 ;  /* 0x000000ffff047224 */ /* 0x000fe200078e0006 */
[----:B------:R-:W4:Y:S01]  /*fac0*/  MUFU.TANH R13, R215 ;  /* 0x000000d7000d7308 */ /* 0x000f220000002400 */
[----:B------:R-:W-:Y:S01]  /*fad0*/  FSEL R88, R9, -INF , !P6 ;  /* 0xff80000009587808 */ /* 0x000fe20007000000 */
[----:B------:R-:W-:Y:S01]  /*fae0*/  IMAD.IADD R7, R202, 0x1, -R3 ;  /* 0x00000001ca077824 */ /* 0x000fe200078e0a03 */
[----:B------:R-:W-:Y:S02]  /*faf0*/  I2FP.F32.S32 R5, R5 ;  /* 0x0000000500057245 */ /* 0x000fe40000201400 */
        /* <DEDUP_REMOVED lines=15> */
[----:B------:R-:W-:Y:S01]  /*fbf0*/  ISETP.GE.AND P2, PT, R3, R204, PT ;  /* 0x000000cc0300720c */ /* 0x000fe20003f46270 */
[----:B------:R-:W-:Y:S01]  /*fc00*/  IMAD.IADD R4, R200, 0x1, -R2 ;  /* 0x00000001c8047824 */ /* 0x000fe200078e0a02 */
[----:B------:R-:W-:-:S02]  /*fc10*/  I2FP.F32.S32 R12, R12 ;  /* 0x0000000c000c7245 */ /* 0x000fc40000201400 */
[C---:B------:R-:W-:Y:S01]  /*fc20*/  ISETP.LT.OR P6, PT, R3.reuse, R199, P6 ;  /* 0x000000c70300720c */ /* 0x040fe200037c1670 */
[----:B------:R-:W2:Y:S01]  /*fc30*/  MUFU.TANH R9, R92 ;  /* 0x0000005c00097308 */ /* 0x000ea20000002400 */
[C---:B------:R-:W-:Y:S01]  /*fc40*/  ISETP.LT.OR P5, PT, R3.reuse, R198, P5 ;  /* 0x000000c60300720c */ /* 0x040fe20002fa1670 */
[----:B---3--:R-:W-:Y:S01]  /*fc50*/  FFMA.FTZ R12, R12, -UR31, R14 ;  /* 0x8000001f0c0c7c23 */ /* 0x008fe2000801000e */
[C---:B------:R-:W-:Y:S02]  /*fc60*/  ISETP.LT.OR P4, PT, R3.reuse, R197, P4 ;  /* 0x000000c50300720c */ /* 0x040fe40002781670 */
[----:B------:R-:W-:Y:S01]  /*fc70*/  ISETP.LT.OR P2, PT, R3, R196, P2 ;  /* 0x000000c40300720c */ /* 0x000fe20001741670 */
[----:B------:R-:W-:Y:S01]  /*fc80*/  IMAD.IADD R3, R203, 0x1, -R3 ;  /* 0x00000001cb037824 */ /* 0x000fe200078e0a03 */
[----:B------:R-:W-:Y:S01]  /*fc90*/  IABS R7, R7 ;  /* 0x0000000700077213 */ /* 0x000fe20000000000 */
[----:B------:R3:W-:Y:S01]  /*fca0*/  MUFU.TANH R16, R82 ;  /* 0x0000005200107308 */ /* 0x0007e20000002400 */
[----:B------:R-:W-:-:S02]  /*fcb0*/  I2FP.F32.S32 R11, R11 ;  /* 0x0000000b000b7245 */ /* 0x000fc40000201400 */
[----:B------:R-:W-:Y:S02]  /*fcc0*/  IABS R14, R3 ;  /* 0x00000003000e7213 */ /* 0x000fe40000000000 */
[----:B------:R-:W-:Y:S01]  /*fcd0*/  IABS R3, R6 ;  /* 0x0000000600037213 */ /* 0x000fe20000000000 */
[----:B------:R-:W-:Y:S02]  /*fce0*/  IMAD.MOV.U32 R6, RZ, RZ, R7 ;  /* 0x000000ffff067224 */ /* 0x000fe400078e0007 */
[----:B----4-:R-:W-:Y:S01]  /*fcf0*/  FFMA.FTZ R11, R11, -UR31, R13 ;  /* 0x8000001f0b0b7c23 */ /* 0x010fe2000801000d */
[----:B------:R-:W-:Y:S01]  /*fd00*/  IABS R5, R5 ;  /* 0x0000000500057213 */ /* 0x000fe20000000000 */
[----:B------:R-:W4:Y:S01]  /*fd10*/  MUFU.TANH R13, R83 ;  /* 0x00000053000d7308 */ /* 0x000f220000002400 */
[----:B------:R-:W-:Y:S02]  /*fd20*/  IABS R4, R4 ;  /* 0x0000000400047213 */ /* 0x000fe40000000000 */
[----:B------:R-:W-:Y:S01]  /*fd30*/  I2FP.F32.S32 R6, R6 ;  /* 0x0000000600067245 */ /* 0x000fe20000201400 */
[----:B------:R-:W-:Y:S01]  /*fd40*/  IMAD.MOV.U32 R15, RZ, RZ, R5 ;  /* 0x000000ffff0f7224 */ /* 0x000fe200078e0005 */
[----:B------:R-:W-:-:S02]  /*fd50*/  I2FP.F32.S32 R5, R4 ;  /* 0x0000000400057245 */ /* 0x000fc40000201400 */
[----:B------:R-:W-:Y:S01]  /*fd60*/  I2FP.F32.S32 R3, R3 ;  /* 0x0000000300037245 */ /* 0x000fe20000201400 */
[----:B-1----:R-:W-:Y:S01]  /*fd70*/  FFMA.FTZ R4, R6, -UR31, R8 ;  /* 0x8000001f06047c23 */ /* 0x002fe20008010008 */
[----:B------:R-:W1:Y:S01]  /*fd80*/  MUFU.TANH R17, R81 ;  /* 0x0000005100117308 */ /* 0x000e620000002400 */
[----:B---3--:R-:W-:Y:S02]  /*fd90*/  FSEL R82, R12, -INF , !P0 ;  /* 0xff8000000c527808 */ /* 0x008fe40004000000 */
[----:B------:R-:W-:Y:S01]  /*fda0*/  FSEL R107, R11, -INF , !P3 ;  /* 0xff8000000b6b7808 */ /* 0x000fe20005800000 */
[----:B--2---:R-:W-:Y:S01]  /*fdb0*/  FFMA.FTZ R9, R3, -UR31, R9 ;  /* 0x8000001f03097c23 */ /* 0x004fe20008010009 */
[----:B------:R-:W-:Y:S01]  /*fdc0*/  FSEL R28, R10, -INF , !P6 ;  /* 0xff8000000a1c7808 */ /* 0x000fe20007000000 */
[----:B------:R-:W-:Y:S01]  /*fdd0*/  VIADD R3, R0, 0x60 ;  /* 0x0000006000037836 */ /* 0x000fe20000000000 */
[----:B------:R-:W-:Y:S01]  /*fde0*/  FSEL R34, R4, -INF , !P5 ;  /* 0xff80000004227808 */ /* 0x000fe20006800000 */
[----:B----4-:R-:W-:Y:S01]  /*fdf0*/  FFMA.FTZ R13, R5, -UR31, R13 ;  /* 0x8000001f050d7c23 */ /* 0x010fe2000801000d */
        /* <DEDUP_REMOVED lines=8> */
[----:B------:R-:W-:Y:S01]  /*fe80*/  I2FP.F32.S32 R14, R14 ;  /* 0x0000000e000e7245 */ /* 0x000fe20000201400 */
[----:B------:R-:W-:Y:S01]  /*fe90*/  MUFU.TANH R11, R102 ;  /* 0x00000066000b7308 */ /* 0x000fe20000002400 */
[----:B------:R-:W-:-:S02]  /*fea0*/  ISETP.LT.OR P0, PT, R2, R199, P0 ;  /* 0x000000c70200720c */ /* 0x000fc40000701670 */
[----:B------:R-:W-:Y:S01]  /*feb0*/  ISETP.LT.OR P3, PT, R2, R198, P3 ;  /* 0x000000c60200720c */ /* 0x000fe20001f61670 */
[----:B------:R-:W-:Y:S01]  /*fec0*/  FFMA.FTZ R14, R14, -UR31, R16 ;  /* 0x8000001f0e0e7c23 */ /* 0x000fe20008010010 */
[C---:B------:R-:W-:Y:S02]  /*fed0*/  ISETP.LT.OR P6, PT, R2.reuse, R197, P6 ;  /* 0x000000c50200720c */ /* 0x040fe400037c1670 */
[----:B------:R-:W-:Y:S01]  /*fee0*/  ISETP.LT.OR P5, PT, R2, R196, P5 ;  /* 0x000000c40200720c */ /* 0x000fe20002fa1670 */
[----:B------:R-:W-:Y:S01]  /*fef0*/  IMAD.IADD R2, R203, 0x1, -R2 ;  /* 0x00000001cb027824 */ /* 0x000fe200078e0a02 */
[----:B------:R-:W-:Y:S01]  /*ff00*/  I2FP.F32.S32 R15, R15 ;  /* 0x0000000f000f7245 */ /* 0x000fe20000201400 */
[----:B------:R-:W2:Y:S01]  /*ff10*/  MUFU.TANH R16, R97 ;  /* 0x0000006100107308 */ /* 0x000ea20000002400 */
[----:B------:R-:W-:Y:S02]  /*ff20*/  IABS R4, R4 ;  /* 0x0000000400047213 */ /* 0x000fe40000000000 */
[----:B------:R-:W-:Y:S01]  /*ff30*/  IABS R10, R2 ;  /* 0x00000002000a7213 */ /* 0x000fe20000000000 */
[----:B-1----:R-:W-:Y:S01]  /*ff40*/  FFMA.FTZ R15, R15, -UR31, R17 ;  /* 0x8000001f0f0f7c23 */ /* 0x002fe20008010011 */
[----:B------:R-:W-:-:S02]  /*ff50*/  IABS R8, R5 ;  /* 0x0000000500087213 */ /* 0x000fc40000000000 */
[----:B------:R-:W-:Y:S01]  /*ff60*/  IABS R2, R6 ;  /* 0x0000000600027213 */ /* 0x000fe20000000000 */
[----:B------:R1:W3:Y:S01]  /*ff70*/  MUFU.TANH R12, R101 ;  /* 0x00000065000c7308 */ /* 0x0002e20000002400 */
        /* <DEDUP_REMOVED lines=13> */
[----:B------:R-:W-:-:S02]  /*10050*/  I2FP.F32.S32 R7, R7 ;  /* 0x0000000700077245 */ /* 0x000fc40000201400 */
[----:B------:R-:W2:Y:S01]  /*10060*/  MUFU.TANH R18, R93 ;  /* 0x0000005d00127308 */ /* 0x000ea20000002400 */
[----:B-1----:R-:W-:Y:S01]  /*10070*/  FSEL R101, R14, -INF , !P2 ;  /* 0xff8000000e657808 */ /* 0x002fe20005000000 */
[----:B------:R-:W-:Y:S01]  /*10080*/  FFMA.FTZ R10, R2, -UR31, R11 ;  /* 0x8000001f020a7c23 */ /* 0x000fe2000801000b */
[C---:B------:R-:W-:Y:S01]  /*10090*/  ISETP.GE.AND P2, PT, R3.reuse, R206, PT ;  /* 0x000000ce0300720c */ /* 0x040fe20003f46270 */
[----:B------:R-:W-:Y:S01]  /*100a0*/  VIADD R2, R0, 0x61 ;  /* 0x0000006100027836 */ /* 0x000fe20000000000 */
[----:B------:R-:W-:Y:S01]  /*100b0*/  I2FP.F32.S32 R8, R8 ;  /* 0x0000000800087245 */ /* 0x000fe20000201400 */
[----:B---3--:R-:W-:Y:S01]  /*100c0*/  FFMA.FTZ R4, R4, -UR31, R12 ;  /* 0x8000001f04047c23 */ /* 0x008fe2000801000c */
[C---:B------:R-:W-:Y:S01]  /*100d0*/  ISETP.LT.OR P4, PT, R3.reuse, R199, P4 ;  /* 0x000000c70300720c */ /* 0x040fe20002781670 */
[----:B------:R1:W-:Y:S01]  /*100e0*/  MUFU.TANH R15, R103 ;  /* 0x00000067000f7308 */ /* 0x0003e20000002400 */
[----:B------:R-:W-:Y:S01]  /*100f0*/  ISETP.LT.OR P2, PT, R3, R198, P2 ;  /* 0x000000c60300720c */ /* 0x000fe20001741670 */
[----:B----4-:R-:W-:Y:S01]  /*10100*/  FFMA.FTZ R7, R7, -UR31, R17 ;  /* 0x8000001f07077c23 */ /* 0x010fe20008010011 */
[----:B------:R-:W-:Y:S01]  /*10110*/  FSEL R24, R5, -INF , !P4 ;  /* 0xff80000005187808 */ /* 0x000fe20006000000 */
[--C-:B------:R-:W-:Y:S01]  /*10120*/  IMAD.IADD R5, R200, 0x1, -R2.reuse ;  /* 0x00000001c8057824 */ /* 0x100fe200078e0a02 */
[----:B------:R-:W-:Y:S01]  /*10130*/  FSEL R31, R4, -INF , !P2 ;  /* 0xff800000041f7808 */ /* 0x000fe20005000000 */
[----:B------:R-:W-:Y:S01]  /*10140*/  IMAD.IADD R4, R202, 0x1, -R2 ;  /* 0x00000001ca047824 */ /* 0x000fe200078e0a02 */
[----:B------:R-:W-:Y:S01]  /*10150*/  FSEL R26, R13, -INF , !P0 ;  /* 0xff8000000d1a7808 */ /* 0x000fe20004000000 */
[----:B------:R-:W-:Y:S01]  /*10160*/  MUFU.TANH R14, R181 ;  /* 0x000000b5000e7308 */ /* 0x000fe20000002400 */
[----:B--2---:R-:W-:Y:S01]  /*10170*/  FFMA.FTZ R8, R8, -UR31, R18 ;  /* 0x8000001f08087c23 */ /* 0x004fe20008010012 */
[----:B------:R-:W-:-:S02]  /*10180*/  FSEL R32, R9, -INF , !P3 ;  /* 0xff80000009207808 */ /* 0x000fc40005800000 */
[----:B------:R-:W-:Y:S02]  /*10190*/  IABS R6, R6 ;  /* 0x0000000600067213 */ /* 0x000fe40000000000 */
[----:B------:R-:W-:Y:S02]  /*101a0*/  ISETP.GE.AND P0, PT, R3, R205, PT ;  /* 0x000000cd0300720c */ /* 0x000fe40003f06270 */
[----:B------:R-:W2:Y:S01]  /*101b0*/  MUFU.TANH R12, R183 ;  /* 0x000000b7000c7308 */ /* 0x000ea20000002400 */
[----:B-1----:R-:W-:Y:S02]  /*101c0*/  FSEL R103, R7, -INF , !P5 ;  /* 0xff80000007677808 */ /* 0x002fe40006800000 */
[----:B------:R-:W-:Y:S02]  /*101d0*/  ISETP.GE.AND P3, PT, R3, R204, PT ;  /* 0x000000cc0300720c */ /* 0x000fe40003f66270 */
[----:B------:R-:W-:Y:S02]  /*101e0*/  FSEL R84, R8, -INF , !P6 ;  /* 0xff80000008547808 */ /* 0x000fe40007000000 */
[----:B------:R-:W-:Y:S01]  /*101f0*/  IABS R7, R5 ;  /* 0x0000000500077213 */ /* 0x000fe20000000000 */
[----:B------:R-:W1:Y:S01]  /*10200*/  MUFU.TANH R13, R182 ;  /* 0x000000b6000d7308 */ /* 0x000e620000002400 */
[----:B------:R-:W-:-:S02]  /*10210*/  ISETP.GE.AND P6, PT, R2, R207, PT ;  /* 0x000000cf0200720c */ /* 0x000fc40003fc6270 */
[C---:B------:R-:W-:Y:S02]  /*10220*/  ISETP.GE.AND P5, PT, R2.reuse, R206, PT ;  /* 0x000000ce0200720c */ /* 0x040fe40003fa6270 */
[C---:B------:R-:W-:Y:S02]  /*10230*/  ISETP.GE.AND P4, PT, R2.reuse, R205, PT ;  /* 0x000000cd0200720c */ /* 0x040fe40003f86270 */
[C---:B------:R-:W-:Y:S01]  /*10240*/  ISETP.GE.AND P2, PT, R2.reuse, R204, PT ;  /* 0x000000cc0200720c */ /* 0x040fe20003f46270 */
[----:B------:R-:W3:Y:S01]  /*10250*/  MUFU.TANH R11, R209 ;  /* 0x000000d1000b7308 */ /* 0x000ee20000002400 */
[----:B------:R-:W-:Y:S01]  /*10260*/  IABS R5, R4 ;  /* 0x0000000400057213 */ /* 0x000fe20000000000 */
[----:B------:R-:W-:Y:S01]  /*10270*/  IMAD.MOV.U32 R4, RZ, RZ, R6 ;  /* 0x000000ffff047224 */ /* 0x000fe200078e0006 */
[C---:B------:R-:W-:Y:S01]  /*10280*/  ISETP.LT.OR P0, PT, R3.reuse, R197, P0 ;  /* 0x000000c50300720c */ /* 0x040fe20000701670 */
[----:B------:R-:W-:Y:S01]  /*10290*/  IMAD.MOV.U32 R6, RZ, RZ, R7 ;  /* 0x000000ffff067224 */ /* 0x000fe200078e0007 */
[----:B------:R-:W-:Y:S01]  /*102a0*/  ISETP.LT.OR P3, PT, R3, R196, P3 ;  /* 0x000000c40300720c */ /* 0x000fe20001f61670 */
[----:B------:R-:W-:Y:S01]  /*102b0*/  IMAD.IADD R3, R201, 0x1, -R2 ;  /* 0x00000001c9037824 */ /* 0x000fe200078e0a02 */
[C---:B------:R-:W-:Y:S01]  /*102c0*/  ISETP.LT.OR P6, PT, R2.reuse, R199, P6 ;  /* 0x000000c70200720c */ /* 0x040fe200037c1670 */
[----:B------:R-:W-:Y:S01]  /*102d0*/  MUFU.TANH R16, R20 ;  /* 0x0000001400107308 */ /* 0x000fe20000002400 */
        /* <DEDUP_REMOVED lines=17> */
[----:B------:R2:W-:Y:S01]  /*103f0*/  MUFU.TANH R15, R21 ;  /* 0x00000015000f7308 */ /* 0x0005e20000002400 */
[----:B------:R-:W-:Y:S01]  /*10400*/  FSEL R63, R10, -INF , !P0 ;  /* 0xff8000000a3f7808 */ /* 0x000fe20004000000 */
[----:B------:R-:W-:Y:S01]  /*10410*/  VIADD R3, R0, 0x69 ;  /* 0x0000006900037836 */ /* 0x000fe20000000000 */
[----:B------:R-:W-:Y:S01]  /*10420*/  FSEL R102, R4, -INF , !P3 ;  /* 0xff80000004667808 */ /* 0x000fe20005800000 */
[--C-:B------:R-:W-:Y:S01]  /*10430*/  IMAD.IADD R7, R200, 0x1, -R2.reuse ;  /* 0x00000001c8077824 */ /* 0x100fe200078e0a02 */
[----:B------:R-:W-:Y:S01]  /*10440*/  FSEL R29, R5, -INF , !P5 ;  /* 0xff800000051d7808 */ /* 0x000fe20006800000 */
[----:B-1----:R-:W-:Y:S01]  /*10450*/  FFMA.FTZ R9, R9, -UR31, R13 ;  /* 0x8000001f09097c23 */ /* 0x002fe2000801000d */
[C---:B------:R-:W-:Y:S01]  /*10460*/  ISETP.GE.AND P0, PT, R2.reuse, R207, PT ;  /* 0x000000cf0200720c */ /* 0x040fe20003f06270 */
[----:B------:R-:W-:Y:S01]  /*10470*/  IMAD.IADD R5, R201, 0x1, -R2 ;  /* 0x00000001c9057824 */ /* 0x000fe200078e0a02 */
[C---:B------:R-:W-:Y:S01]  /*10480*/  ISETP.GE.AND P3, PT, R2.reuse, R206, PT ;  /* 0x000000ce0200720c */ /* 0x040fe20003f66270 */
[----:B------:R-:W1:Y:S01]  /*10490*/  MUFU.TANH R14, R22 ;  /* 0x00000016000e7308 */ /* 0x000e620000002400 */
[----:B------:R-:W-:Y:S01]  /*104a0*/  ISETP.GE.AND P5, PT, R2, R204, PT ;  /* 0x000000cc0200720c */ /* 0x000fe20003fa6270 */
[----:B------:R-:W-:Y:S01]  /*104b0*/  IMAD.IADD R4, R200, 0x1, -R3 ;  /* 0x00000001c8047824 */ /* 0x000fe200078e0a03 */
[----:B------:R-:W-:Y:S01]  /*104c0*/  ISETP.LT.OR P0, PT, R2, R199, P0 ;  /* 0x000000c70200720c */ /* 0x000fe20000701670 */
[----:B---3--:R-:W-:Y:S01]  /*104d0*/  FFMA.FTZ R8, R8, -UR31, R11 ;  /* 0x8000001f08087c23 */ /* 0x008fe2000801000b */
[----:B------:R-:W-:-:S02]  /*104e0*/  ISETP.LT.OR P3, PT, R2, R198, P3 ;  /* 0x000000c60200720c */ /* 0x000fc40001f61670 */
[----:B--2---:R-:W-:Y:S01]  /*104f0*/  FSEL R21, R6, -INF , !P6 ;  /* 0xff80000006157808 */ /* 0x004fe20007000000 */
[--C-:B------:R-:W-:Y:S01]  /*10500*/  IMAD.IADD R6, R202, 0x1, -R2.reuse ;  /* 0x00000001ca067824 */ /* 0x100fe200078e0a02 */
[C---:B------:R-:W-:Y:S01]  /*10510*/  ISETP.GE.AND P6, PT, R2.reuse, R205, PT ;  /* 0x000000cd0200720c */ /* 0x040fe20003fc6270 */
        /* <DEDUP_REMOVED lines=13> */
[----:B------:R-:W-:Y:S01]  /*105f0*/  IMAD.IADD R7, R202, 0x1, -R3 ;  /* 0x00000001ca077824 */ /* 0x000fe200078e0a03 */
[----:B------:R-:W-:Y:S01]  /*10600*/  I2FP.F32.S32 R5, R5 ;  /* 0x0000000500057245 */ /* 0x000fe20000201400 */
[----:B------:R-:W-:Y:S01]  /*10610*/  MUFU.TANH R9, R219 ;  /* 0x000000db00097308 */ /* 0x000fe20000002400 */
        /* <DEDUP_REMOVED lines=8> */
[----:B------:R-:W-:Y:S01]  /*106a0*/  IMAD.IADD R5, R201, 0x1, -R3 ;  /* 0x00000001c9057824 */ /* 0x000fe200078e0a03 */
[----:B------:R-:W-:Y:S01]  /*106b0*/  FSEL R27, R4, -INF , !P3 ;  /* 0xff800000041b7808 */ /* 0x000fe20005800000 */
[----:B------:R-:W-:Y:S01]  /*106c0*/  VIADD R2, R0, 0x70 ;  /* 0x0000007000027836 */ /* 0x000fe20000000000 */
        /* <DEDUP_REMOVED lines=9> */
[----:B------:R-:W-:Y:S01]  /*10760*/  ISETP.LT.OR P2, PT, R3, R198, P2 ;  /* 0x000000c60300720c */ /* 0x000fe20001741670 */
[----:B------:R-:W-:Y:S01]  /*10770*/  FFMA.FTZ R11, R11, -UR31, R15 ;  /* 0x8000001f0b0b7c23 */ /* 0x000fe2000801000f */
[C---:B------:R-:W-:Y:S02]  /*10780*/  ISETP.LT.OR P0, PT, R3.reuse, R197, P0 ;  /* 0x000000c50300720c */ /* 0x040fe40000701670 */
[----:B------:R-:W-:Y:S01]  /*10790*/  ISETP.LT.OR P3, PT, R3, R196, P3 ;  /* 0x000000c40300720c */ /* 0x000fe20001f61670 */
[----:B------:R-:W-:Y:S01]  /*107a0*/  IMAD.IADD R3, R203, 0x1, -R3 ;  /* 0x00000001cb037824 */ /* 0x000fe200078e0a03 */
[----:B------:R-:W-:Y:S01]  /*107b0*/  I2FP.F32.S32 R12, R12 ;  /* 0x0000000c000c7245 */ /* 0x000fe20000201400 */
[----:B------:R-:W3:Y:S01]  /*107c0*/  MUFU.TANH R13, R241 ;  /* 0x000000f1000d7308 */ /* 0x000ee20000002400 */
[----:B------:R-:W-:-:S02]  /*107d0*/  IABS R5, R5 ;  /* 0x0000000500057213 */ /* 0x000fc40000000000 */
[----:B------:R-:W-:Y:S01]  /*107e0*/  IABS R7, R7 ;  /* 0x0000000700077213 */ /* 0x000fe20000000000 */
[----:B------:R-:W-:Y:S01]  /*107f0*/  FFMA.FTZ R12, R12, -UR31, R16 ;  /* 0x8000001f0c0c7c23 */ /* 0x000fe20008010010 */
[----:B------:R-:W-:Y:S01]  /*10800*/  IABS R15, R3 ;  /* 0x00000003000f7213 */ /* 0x000fe20000000000 */
[----:B------:R-:W-:Y:S01]  /*10810*/  IMAD.MOV.U32 R16, RZ, RZ, R5 ;  /* 0x000000ffff107224 */ /* 0x000fe200078e0005 */
[----:B------:R-:W-:Y:S01]  /*10820*/  IABS R3, R6 ;  /* 0x0000000600037213 */ /* 0x000fe20000000000 */
[----:B------:R-:W-:Y:S01]  /*10830*/  IMAD.MOV.U32 R6, RZ, RZ, R7 ;  /* 0x000000ffff067224 */ /* 0x000fe200078e0007 */
[----:B------:R-:W-:Y:S01]  /*10840*/  IABS R4, R4 ;  /* 0x0000000400047213 */ /* 0x000fe20000000000 */
[----:B------:R-:W-:Y:S01]  /*10850*/  MUFU.TANH R18, R242 ;  /* 0x000000f200127308 */ /* 0x000fe20000002400 */
[----:B------:R-:W-:Y:S02]  /*10860*/  I2FP.F32.S32 R16, R16 ;  /* 0x0000001000107245 */ /* 0x000fe40000201400 */
[----:B------:R-:W-:-:S02]  /*10870*/  I2FP.F32.S32 R6, R6 ;  /* 0x0000000600067245 */ /* 0x000fc40000201400 */
[----:B------:R-:W-:Y:S01]  /*10880*/  I2FP.F32.S32 R5, R4 ;  /* 0x0000000400057245 */ /* 0x000fe20000201400 */
[----:B-1----:R-:W-:Y:S01]  /*10890*/  FFMA.FTZ R16, R16, -UR31, R14 ;  /* 0x8000001f10107c23 */ /* 0x002fe2000801000e */
[----:B------:R-:W-:Y:S01]  /*108a0*/  I2FP.F32.S32 R3, R3 ;  /* 0x0000000300037245 */ /* 0x000fe20000201400 */
[----:B--2---:R-:W-:Y:S01]  /*108b0*/  FFMA.FTZ R4, R6, -UR31, R8 ;  /* 0x8000001f06047c23 */ /* 0x004fe20008010008 */
[----:B------:R-:W-:Y:S01]  /*108c0*/  FSEL R97, R11, -INF , !P5 ;  /* 0xff8000000b617808 */ /* 0x000fe20006800000 */
[----:B------:R-:W-:Y:S01]  /*108d0*/  FFMA.FTZ R14, R5, -UR31, R17 ;  /* 0x8000001f050e7c23 */ /* 0x000fe20008010011 */
[----:B------:R-:W-:Y:S01]  /*108e0*/  FSEL R19, R10, -INF , !P4 ;  /* 0xff8000000a137808 */ /* 0x000fe20006000000 */
[----:B------:R1:W-:Y:S01]  /*108f0*/  MUFU.TANH R17, R247 ;  /* 0x000000f700117308 */ /* 0x0003e20000002400 */
[----:B------:R-:W-:Y:S01]  /*10900*/  FSEL R25, R4, -INF , !P2 ;  /* 0xff80000004197808 */ /* 0x000fe20005000000 */
[----:B---3--:R-:W-:Y:S01]  /*10910*/  FFMA.FTZ R13, R3, -UR31, R13 ;  /* 0x8000001f030d7c23 */ /* 0x008fe2000801000d */
[----:B------:R-:W-:Y:S01]  /*10920*/  ISETP.GE.AND P5, PT, R2, R206, PT ;  /* 0x000000ce0200720c */ /* 0x000fe20003fa6270 */
[----:B------:R-:W-:Y:S01]  /*10930*/  VIADD R3, R0, 0x71 ;  /* 0x0000007100037836 */ /* 0x000fe20000000000 */
[C---:B------:R-:W-:Y:S01]  /*10940*/  ISETP.GE.AND P4, PT, R2.reuse, R205, PT ;  /* 0x000000cd0200720c */ /* 0x040fe20003f86270 */
[C---:B------:R-:W-:Y:S01]  /*10950*/  IMAD.IADD R5, R201.reuse, 0x1, -R2 ;  /* 0x00000001c9057824 */ /* 0x040fe200078e0a02 */
[----:B------:R-:W-:Y:S01]  /*10960*/  ISETP.GE.AND P2, PT, R2, R204, PT ;  /* 0x000000cc0200720c */ /* 0x000fe20003f46270 */
[--C-:B------:R-:W-:Y:S01]  /*10970*/  IMAD.IADD R4, R200, 0x1, -R3.reuse ;  /* 0x00000001c8047824 */ /* 0x100fe200078e0a03 */
[----:B------:R-:W-:Y:S01]  /*10980*/  I2FP.F32.S32 R15, R15 ;  /* 0x0000000f000f7245 */ /* 0x000fe20000201400 */
[--C-:B------:R-:W-:Y:S01]  /*10990*/  IMAD.IADD R6, R202, 0x1, -R3.reuse ;  /* 0x00000001ca067824 */ /* 0x100fe200078e0a03 */
[C---:B------:R-:W-:Y:S01]  /*109a0*/  ISETP.LT.OR P5, PT, R2.reuse, R198, P5 ;  /* 0x000000c60200720c */ /* 0x040fe20002fa1670 */
[----:B------:R-:W-:Y:S01]  /*109b0*/  IMAD.IADD R7, R201, 0x1, -R3 ;  /* 0x00000001c9077824 */ /* 0x000fe200078e0a03 */
[C---:B------:R-:W-:Y:S01]  /*109c0*/  ISETP.LT.OR P4, PT, R2.reuse, R197, P4 ;  /* 0x000000c50200720c */ /* 0x040fe20002781670 */
[----:B------:R-:W-:Y:S01]  /*109d0*/  FFMA.FTZ R15, R15, -UR31, R9 ;  /* 0x8000001f0f0f7c23 */ /* 0x000fe20008010009 */
[----:B------:R-:W-:Y:S01]  /*109e0*/  BAR.SYNC.DEFER_BLOCKING 0x0 ;  /* 0x0000000000007b1d */ /* 0x000fe20000010000 */
[----:B------:R-:W-:Y:S01]  /*109f0*/  ISETP.LT.OR P2, PT, R2, R196, P2 ;  /* 0x000000c40200720c */ /* 0x000fe20001741670 */
[----:B-1----:R-:W-:Y:S01]  /*10a00*/  IMAD.MOV.U32 R247, RZ, RZ, R245 ;  /* 0x000000fffff77224 */ /* 0x002fe200078e00f5 */
[----:B------:R-:W-:Y:S01]  /*10a10*/  IABS R4, R4 ;  /* 0x0000000400047213 */ /* 0x000fe20000000000 */
[----:B------:R-:W-:Y:S01]  /*10a20*/  IMAD.MOV.U32 R245, RZ, RZ, R251 ;  /* 0x000000fffff57224 */ /* 0x000fe200078e00fb */
[----:B------:R-:W-:Y:S01]  /*10a30*/  IABS R8, R5 ;  /* 0x0000000500087213 */ /* 0x000fe20000000000 */
[----:B------:R-:W-:Y:S01]  /*10a40*/  IMAD.MOV.U32 R251, RZ, RZ, R60 ;  /* 0x000000fffffb7224 */ /* 0x000fe200078e003c */
[----:B------:R-:W-:Y:S01]  /*10a50*/  FSEL R60, R12, -INF , !P6 ;  /* 0xff8000000c3c7808 */ /* 0x000fe20007000000 */
[----:B------:R-:W-:Y:S01]  /*10a60*/  MUFU.TANH R10, R247 ;  /* 0x000000f7000a7308 */ /* 0x000fe20000002400 */
[----:B------:R-:W-:-:S02]  /*10a70*/  ISETP.GE.AND P6, PT, R2, R207, PT ;  /* 0x000000cf0200720c */ /* 0x000fc40003fc6270 */
[----:B------:R-:W-:Y:S02]  /*10a80*/  IABS R5, R7 ;  /* 0x0000000700057213 */ /* 0x000fe40000000000 */
[----:B------:R-:W-:Y:S01]  /*10a90*/  ISETP.LT.OR P6, PT, R2, R199, P6 ;  /* 0x000000c70200720c */ /* 0x000fe200037c1670 */
[----:B------:R-:W-:Y:S01]  /*10aa0*/  IMAD.IADD R2, R203, 0x1, -R2 ;  /* 0x00000001cb027824 */ /* 0x000fe200078e0a02 */
[----:B------:R-:W-:Y:S01]  /*10ab0*/  I2FP.F32.S32 R8, R8 ;  /* 0x0000000800087245 */ /* 0x000fe20000201400 */
[----:B------:R-:W1:Y:S01]  /*10ac0*/  MUFU.TANH R12, R240 ;  /* 0x000000f0000c7308 */ /* 0x000e620000002400 */
[----:B------:R-:W-:Y:S02]  /*10ad0*/  FSEL R92, R15, -INF , !P3 ;  /* 0xff8000000f5c7808 */ /* 0x000fe40005800000 */
[----:B------:R-:W-:Y:S02]  /*10ae0*/  IABS R9, R2 ;  /* 0x0000000200097213 */ /* 0x000fe40000000000 */
[----:B------:R-:W-:Y:S01]  /*10af0*/  IABS R2, R6 ;  /* 0x0000000600027213 */ /* 0x000fe20000000000 */
[----:B------:R-:W-:Y:S01]  /*10b00*/  IMAD.MOV.U32 R6, RZ, RZ, R4 ;  /* 0x000000ffff067224 */ /* 0x000fe200078e0004 */
[----:B------:R-:W-:Y:S01]  /*10b10*/  ISETP.GE.AND P3, PT, R3, R206, PT ;  /* 0x000000ce0300720c */ /* 0x000fe20003f66270 */
[----:B------:R2:W3:Y:S01]  /*10b20*/  MUFU.TANH R11, R55 ;  /* 0x00000037000b7308 */ /* 0x0004e20000002400 */
[----:B------:R-:W-:Y:S01]  /*10b30*/  IMAD.MOV.U32 R7, RZ, RZ, R9 ;  /* 0x000000ffff077224 */ /* 0x000fe200078e0009 */
[----:B------:R-:W-:Y:S01]  /*10b40*/  FSEL R23, R13, -INF , !P5 ;  /* 0xff8000000d177808 */ /* 0x000fe20006800000 */
[----:B------:R-:W-:Y:S01]  /*10b50*/  IMAD.MOV.U32 R4, RZ, RZ, R2 ;  /* 0x000000ffff047224 */ /* 0x000fe200078e0002 */
[----:B------:R-:W-:Y:S01]  /*10b60*/  ISETP.GE.AND P5, PT, R3, R204, PT ;  /* 0x000000cc0300720c */ /* 0x000fe20003fa6270 */
[----:B------:R-:W-:Y:S01]  /*10b70*/  IMAD.MOV.U32 R2, RZ, RZ, R5 ;  /* 0x000000ffff027224 */ /* 0x000fe200078e0005 */
[----:B------:R-:W-:Y:S01]  /*10b80*/  I2FP.F32.S32 R5, R6 ;  /* 0x0000000600057245 */ /* 0x000fe20000201400 */
[----:B------:R-:W-:Y:S01]  /*10b90*/  IMAD.IADD R6, R203, 0x1, -R3 ;  /* 0x00000001cb067824 */ /* 0x000fe200078e0a03 */
[----:B------:R-:W-:Y:S01]  /*10ba0*/  I2FP.F32.S32 R7, R7 ;  /* 0x0000000700077245 */ /* 0x000fe20000201400 */
[----:B-1----:R-:W-:Y:S01]  /*10bb0*/  FFMA.FTZ R8, R8, -UR31, R12 ;  /* 0x8000001f08087c23 */ /* 0x002fe2000801000c */
[----:B------:R-:W-:Y:S01]  /*10bc0*/  I2FP.F32.S32 R2, R2 ;  /* 0x0000000200027245 */ /* 0x000fe20000201400 */
[----:B------:R-:W-:Y:S01]  /*10bd0*/  FFMA.FTZ R5, R5, -UR31, R18 ;  /* 0x8000001f05057c23 */ /* 0x000fe20008010012 */
[----:B------:R-:W-:Y:S01]  /*10be0*/  I2FP.F32.S32 R4, R4 ;  /* 0x0000000400047245 */ /* 0x000fe20000201400 */
[----:B------:R-:W1:Y:S01]  /*10bf0*/  MUFU.TANH R15, R245 ;  /* 0x000000f5000f7308 */ /* 0x000e620000002400 */
[----:B------:R-:W-:Y:S01]  /*10c00*/  FSEL R18, R14, -INF , !P6 ;  /* 0xff8000000e127808 */ /* 0x000fe20007000000 */
[----:B------:R-:W-:Y:S01]  /*10c10*/  FFMA.FTZ R9, R2, -UR31, R10 ;  /* 0x8000001f02097c23 */ /* 0x000fe2000801000a */
[----:B------:R-:W-:Y:S01]  /*10c20*/  VIADD R2, R0, 0x78 ;  /* 0x0000007800027836 */ /* 0x000fe20000000000 */
[----:B--2---:R-:W-:Y:S01]  /*10c30*/  FSEL R55, R16, -INF , !P0 ;  /* 0xff80000010377808 */ /* 0x004fe20004000000 */
[----:B---3--:R-:W-:Y:S01]  /*10c40*/  FFMA.FTZ R7, R7, -UR31, R11 ;  /* 0x8000001f07077c23 */ /* 0x008fe2000801000b */
[C---:B------:R-:W-:Y:S01]  /*10c50*/  ISETP.GE.AND P0, PT, R3.reuse, R207, PT ;  /* 0x000000cf0300720c */ /* 0x040fe20003f06270 */
[----:B------:R-:W-:Y:S01]  /*10c60*/  FFMA.FTZ R4, R4, -UR31, R17 ;  /* 0x8000001f04047c23 */ /* 0x000fe20008010011 */
[C---:B------:R-:W-:Y:S01]  /*10c70*/  ISETP.GE.AND P6, PT, R3.reuse, R205, PT ;  /* 0x000000cd0300720c */ /* 0x040fe20003fc6270 */
[----:B------:R-:W2:Y:S01]  /*10c80*/  MUFU.TANH R13, R244 ;  /* 0x000000f4000d7308 */ /* 0x000ea20000002400 */
[C---:B------:R-:W-:Y:S01]  /*10c90*/  ISETP.LT.OR P0, PT, R3.reuse, R199, P0 ;  /* 0x000000c70300720c */ /* 0x040fe20000701670 */
[----:B------:R-:W-:Y:S01]  /*10ca0*/  VIADD R0, R0, 0x79 ;  /* 0x0000007900007836 */ /* 0x000fe20000000000 */
[----:B------:R-:W-:-:S02]  /*10cb0*/  ISETP.LT.OR P3, PT, R3, R198, P3 ;  /* 0x000000c60300720c */ /* 0x000fc40001f61670 */
[----:B------:R-:W-:Y:S01]  /*10cc0*/  FSEL R17, R5, -INF , !P0 ;  /* 0xff80000005117808 */ /* 0x000fe20004000000 */
[--C-:B------:R-:W-:Y:S01]  /*10cd0*/  IMAD.IADD R5, R200, 0x1, -R2.reuse ;  /* 0x00000001c8057824 */ /* 0x100fe200078e0a02 */
[C---:B------:R-:W-:Y:S01]  /*10ce0*/  ISETP.LT.OR P6, PT, R3.reuse, R197, P6 ;  /* 0x000000c50300720c */ /* 0x040fe200037c1670 */
[----:B------:R-:W3:Y:S01]  /*10cf0*/  MUFU.TANH R12, R251 ;  /* 0x000000fb000c7308 */ /* 0x000ee20000002400 */
[----:B------:R-:W-:Y:S01]  /*10d00*/  ISETP.LT.OR P5, PT, R3, R196, P5 ;  /* 0x000000c40300720c */ /* 0x000fe20002fa1670 */
[--C-:B------:R-:W-:Y:S01]  /*10d10*/  IMAD.IADD R3, R201, 0x1, -R2.reuse ;  /* 0x00000001c9037824 */ /* 0x100fe200078e0a02 */
[----:B------:R-:W-:Y:S02]  /*10d20*/  FSEL R78, R8, -INF , !P4 ;  /* 0xff800000084e7808 */ /* 0x000fe40006000000 */
[----:B------:R-:W-:Y:S02]  /*10d30*/  FSEL R93, R7, -INF , !P2 ;  /* 0xff800000075d7808 */ /* 0x000fe40005000000 */
[----:B------:R-:W-:Y:S01]  /*10d40*/  FSEL R22, R4, -INF , !P3 ;  /* 0xff80000004167808 */ /* 0x000fe20005800000 */
[----:B------:R-:W-:Y:S01]  /*10d50*/  IMAD.IADD R4, R202, 0x1, -R2 ;  /* 0x00000001ca047824 */ /* 0x000fe200078e0a02 */
[C---:B------:R-:W-:Y:S01]  /*10d60*/  ISETP.GE.AND P4, PT, R2.reuse, R207, PT ;  /* 0x000000cf0200720c */ /* 0x040fe20003f86270 */
[----:B------:R-:W4:Y:S01]  /*10d70*/  MUFU.TANH R14, R246 ;  /* 0x000000f6000e7308 */ /* 0x000f220000002400 */
[----:B------:R-:W-:-:S02]  /*10d80*/  ISETP.GE.AND P2, PT, R2, R206, PT ;  /* 0x000000ce0200720c */ /* 0x000fc40003f46270 */
[C---:B------:R-:W-:Y:S02]  /*10d90*/  ISETP.GE.AND P0, PT, R2.reuse, R205, PT ;  /* 0x000000cd0200720c */ /* 0x040fe40003f06270 */
[C---:B------:R-:W-:Y:S02]  /*10da0*/  ISETP.GE.AND P3, PT, R2.reuse, R204, PT ;  /* 0x000000cc0200720c */ /* 0x040fe40003f66270 */
[----:B------:R-:W-:Y:S01]  /*10db0*/  IABS R6, R6 ;  /* 0x0000000600067213 */ /* 0x000fe20000000000 */
[----:B------:R-:W5:Y:S01]  /*10dc0*/  MUFU.TANH R11, R249 ;  /* 0x000000f9000b7308 */ /* 0x000f620000002400 */
[----:B------:R-:W-:Y:S02]  /*10dd0*/  IABS R8, R5 ;  /* 0x0000000500087213 */ /* 0x000fe40000000000 */
[C---:B------:R-:W-:Y:S02]  /*10de0*/  ISETP.LT.OR P4, PT, R2.reuse, R199, P4 ;  /* 0x000000c70200720c */ /* 0x040fe40002781670 */
[----:B------:R-:W-:-:S02]  /*10df0*/  ISETP.LT.OR P2, PT, R2, R198, P2 ;  /* 0x000000c60200720c */ /* 0x000fc40001741670 */
        /* <DEDUP_REMOVED lines=10> */
[----:B------:R-:W-:Y:S01]  /*10ea0*/  MUFU.TANH R10, R250 ;  /* 0x000000fa000a7308 */ /* 0x000fe20000002400 */
[----:B------:R-:W-:-:S02]  /*10eb0*/  I2FP.F32.S32 R4, R4 ;  /* 0x0000000400047245 */ /* 0x000fc40000201400 */
        /* <DEDUP_REMOVED lines=9> */
[----:B----4-:R-:W-:Y:S01]  /*10f50*/  FFMA.FTZ R5, R5, -UR31, R14 ;  /* 0x8000001f05057c23 */ /* 0x010fe2000801000e */
[----:B------:R-:W-:Y:S01]  /*10f60*/  FSEL R81, R3, -INF , !P2 ;  /* 0xff80000003517808 */ /* 0x000fe20005000000 */
[--C-:B------:R-:W-:Y:S01]  /*10f70*/  IMAD.IADD R4, R200, 0x1, -R0.reuse ;  /* 0x00000001c8047824 */ /* 0x100fe200078e0a00 */
[----:B------:R-:W-:Y:S01]  /*10f80*/  ISETP.GE.AND P6, PT, R0, R207, PT ;  /* 0x000000cf0000720c */ /* 0x000fe20003fc6270 */
[--C-:B------:R-:W-:Y:S01]  /*10f90*/  IMAD.IADD R3, R202, 0x1, -R0.reuse ;  /* 0x00000001ca037824 */ /* 0x100fe200078e0a00 */
[C---:B------:R-:W-:Y:S01]  /*10fa0*/  ISETP.GE.AND P5, PT, R0.reuse, R206, PT ;  /* 0x000000ce0000720c */ /* 0x040fe20003fa6270 */
[----:B------:R-:W2:Y:S01]  /*10fb0*/  MUFU.TANH R9, R248 ;  /* 0x000000f800097308 */ /* 0x000ea20000002400 */
[C---:B------:R-:W-:Y:S01]  /*10fc0*/  ISETP.GE.AND P4, PT, R0.reuse, R205, PT ;  /* 0x000000cd0000720c */ /* 0x040fe20003f86270 */
[----:B------:R-:W-:Y:S01]  /*10fd0*/  IMAD.IADD R2, R201, 0x1, -R0 ;  /* 0x00000001c9027824 */ /* 0x000fe200078e0a00 */
[----:B------:R-:W-:-:S02]  /*10fe0*/  ISETP.GE.AND P2, PT, R0, R204, PT ;  /* 0x000000cc0000720c */ /* 0x000fc40003f46270 */
[----:B------:R-:W-:Y:S02]  /*10ff0*/  I2FP.F32.S32 R6, R7 ;  /* 0x0000000700067245 */ /* 0x000fe40000201400 */
[C---:B------:R-:W-:Y:S01]  /*11000*/  ISETP.LT.OR P6, PT, R0.reuse, R199, P6 ;  /* 0x000000c70000720c */ /* 0x040fe200037c1670 */
[----:B------:R3:W4:Y:S01]  /*11010*/  MUFU.TANH R7, R85 ;  /* 0x0000005500077308 */ /* 0x0007220000002400 */
[----:B------:R-:W-:Y:S01]  /*11020*/  ISETP.LT.OR P5, PT, R0, R198, P5 ;  /* 0x000000c60000720c */ /* 0x000fe20002fa1670 */
[----:B-----5:R-:W-:Y:S01]  /*11030*/  FFMA.FTZ R6, R6, -UR31, R11 ;  /* 0x8000001f06067c23 */ /* 0x020fe2000801000b */
        /* <DEDUP_REMOVED lines=12> */
[----:B-1----:R-:W-:Y:S01]  /*11100*/  FFMA.FTZ R4, R4, -UR31, R8 ;  /* 0x8000001f04047c23 */ /* 0x002fe20008010008 */
[----:B------:R-:W-:Y:S01]  /*11110*/  I2FP.F32.S32 R0, R0 ;  /* 0x0000000000007245 */ /* 0x000fe20000201400 */
[----:B--2---:R-:W-:Y:S01]  /*11120*/  FFMA.FTZ R3, R3, -UR31, R9 ;  /* 0x8000001f03037c23 */ /* 0x004fe20008010009 */
[----:B---3--:R-:W-:Y:S01]  /*11130*/  FSEL R85, R6, -INF , !P3 ;  /* 0xff80000006557808 */ /* 0x008fe20005800000 */
[----:B------:R-:W-:Y:S01]  /*11140*/  FFMA.FTZ R2, R2, -UR31, R10 ;  /* 0x8000001f02027c23 */ /* 0x000fe2000801000a */
[----:B------:R-:W-:Y:S01]  /*11150*/  FSEL R11, R4, -INF , !P6 ;  /* 0xff800000040b7808 */ /* 0x000fe20007000000 */
[----:B----4-:R-:W-:Y:S01]  /*11160*/  FFMA.FTZ R0, R0, -UR31, R7 ;  /* 0x8000001f00007c23 */ /* 0x010fe20008010007 */
        /* <DEDUP_REMOVED lines=64> */
.L_x_1286:
[----:B------:R-:W-:Y:S05]  /*11570*/  BSYNC B0 ;  /* 0x0000000000007941 */ /* 0x000fea0003800000 */
.L_x_1285:
[----:B------:R-:W0:Y:S02]  /*11580*/  LDGDEPBAR ;  /* 0x00000000000079af */ /* 0x000e240000000000 */
.L_x_1284:
        /* <DEDUP_REMOVED lines=101> */
[----:B------:R2:W-:Y:S02]  /*11be0*/  MUFU.EX2 R181, R3 ;  /* 0x0000000300b57308 */ /* 0x0005e40000000800 */
[----:B--2---:R-:W-:Y:S01]  /*11bf0*/  FFMA.FTZ R3, R49, UR20, -R0 ;  /* 0x0000001431037c23 */ /* 0x004fe20008010800 */
[----:B---3--:R-:W-:-:S05]  /*11c00*/  MOV R49, R14 ;  /* 0x0000000e00317202 */ /* 0x008fca0000000f00 */
[----:B------:R2:W3:Y:S01]  /*11c10*/  MUFU.EX2 R15, R3 ;  /* 0x00000003000f7308 */ /* 0x0004e20000000800 */
[----:B-1----:R-:W-:Y:S01]  /*11c20*/  FMNMX.FTZ R74, R2, R4, !PT ;  /* 0x00000004024a7209 */ /* 0x002fe20007810000 */
[----:B------:R-:W-:-:S03]  /*11c30*/  FFMA.FTZ R2, R16, UR20, -R0 ;  /* 0x0000001410027c23 */ /* 0x000fc60008010800 */
[----:B------:R-:W-:Y:S01]  /*11c40*/  FSETP.NEU.FTZ.AND P2, PT, R74, -INF , PT ;  /* 0xff8000004a00780b */ /* 0x000fe20003f5d000 */
[----:B--2---:R-:W-:Y:S01]  /*11c50*/  FFMA.FTZ R3, R47, UR20, -R0 ;  /* 0x000000142f037c23 */ /* 0x004fe20008010800 */
[----:B------:R-:W-:-:S03]  /*11c60*/  MOV R47, R5 ;  /* 0x00000005002f7202 */ /* 0x000fc60000000f00 */
        /* <DEDUP_REMOVED lines=8> */
[----:B---3--:R-:W-:-:S05]  /*11cf0*/  MOV R35, R15 ;  /* 0x0000000f00237202 */ /* 0x008fca0000000f00 */
[----:B------:R1:W-:Y:S02]  /*11d00*/  MUFU.EX2 R182, R3 ;  /* 0x0000000300b67308 */ /* 0x0003e40000000800 */
[----:B-1----:R-:W-:Y:S01]  /*11d10*/  FFMA.FTZ R3, R33, UR20, -R0 ;  /* 0x0000001421037c23 */ /* 0x002fe20008010800 */
[----:B------:R-:W-:-:S05]  /*11d20*/  MOV R33, R181 ;  /* 0x000000b500217202 */ /* 0x000fca0000000f00 */
[----:B------:R1:W-:Y:S02]  /*11d30*/  MUFU.EX2 R50, R3 ;  /* 0x0000000300327308 */ /* 0x0003e40000000800 */
[----:B-1----:R-:W-:-:S06]  /*11d40*/  FFMA.FTZ R3, R30, UR20, -R0 ;  /* 0x000000141e037c23 */ /* 0x002fcc0008010800 */
[----:B------:R1:W-:Y:S02]  /*11d50*/  MUFU.EX2 R106, R3 ;  /* 0x00000003006a7308 */ /* 0x0003e40000000800 */
[----:B-1----:R-:W-:-:S06]  /*11d60*/  FFMA.FTZ R3, R28, UR20, -R0 ;  /* 0x000000141c037c23 */ /* 0x002fcc0008010800 */
[----:B------:R1:W-:Y:S08]  /*11d70*/  MUFU.EX2 R28, R2 ;  /* 0x00000002001c7308 */ /* 0x0003f00000000800 */
[----:B------:R2:W-:Y:S01]  /*11d80*/  MUFU.EX2 R209, R3 ;  /* 0x0000000300d17308 */ /* 0x0005e20000000800 */
[----:B-1----:R-:W-:Y:S01]  /*11d90*/  FMNMX.FTZ R2, R39, R178, !PT ;  /* 0x000000b227027209 */ /* 0x002fe20007810000 */
[----:B--2---:R-:W-:-:S06]  /*11da0*/  FFMA.FTZ R3, R26, UR20, -R0 ;  /* 0x000000141a037c23 */ /* 0x004fcc0008010800 */
[----:B------:R1:W2:Y:S02]  /*11db0*/  MUFU.EX2 R214, R3 ;  /* 0x0000000300d67308 */ /* 0x0002a40000000800 */
[----:B-1----:R-:W-:Y:S01]  /*11dc0*/  FFMA.FTZ R3, R24, UR20, -R0 ;  /* 0x0000001418037c23 */ /* 0x002fe20008010800 */
[----:B--2---:R-:W-:-:S05]  /*11dd0*/  MOV R24, R214 ;  /* 0x000000d600187202 */ /* 0x004fca0000000f00 */
[----:B------:R1:W-:Y:S02]  /*11de0*/  MUFU.EX2 R104, R3 ;  /* 0x0000000300687308 */ /* 0x0003e40000000800 */
[----:B-1----:R-:W-:Y:S01]  /*11df0*/  FFMA.FTZ R3, R21, UR20, -R0 ;  /* 0x0000001415037c23 */ /* 0x002fe20008010800 */
[----:B------:R-:W-:-:S05]  /*11e00*/  MOV R21, R213 ;  /* 0x000000d500157202 */ /* 0x000fca0000000f00 */
[----:B------:R1:W-:Y:S02]  /*11e10*/  MUFU.EX2 R67, R3 ;  /* 0x0000000300437308 */ /* 0x0003e40000000800 */
[----:B-1----:R-:W-:Y:S01]  /*11e20*/  FFMA.FTZ R3, R20, UR20, -R0 ;  /* 0x0000001414037c23 */ /* 0x002fe20008010800 */
[----:B------:R-:W-:-:S05]  /*11e30*/  MOV R20, R212 ;  /* 0x000000d400147202 */ /* 0x000fca0000000f00 */
[----:B------:R1:W2:Y:S02]  /*11e40*/  MUFU.EX2 R66, R3 ;  /* 0x0000000300427308 */ /* 0x0002a40000000800 */
[----:B-1----:R-:W-:-:S06]  /*11e50*/  FFMA.FTZ R3, R19, UR20, -R0 ;  /* 0x0000001413037c23 */ /* 0x002fcc0008010800 */
[----:B------:R1:W3:Y:S02]  /*11e60*/  MUFU.EX2 R26, R3 ;  /* 0x00000003001a7308 */ /* 0x0002e40000000800 */
[----:B-1----:R-:W-:-:S06]  /*11e70*/  FFMA.FTZ R3, R18, UR20, -R0 ;  /* 0x0000001412037c23 */ /* 0x002fcc0008010800 */
[----:B------:R1:W-:Y:S02]  /*11e80*/  MUFU.EX2 R54, R3 ;  /* 0x0000000300367308 */ /* 0x0003e40000000800 */
[--C-:B-1----:R-:W-:Y:S01]  /*11e90*/  FFMA.FTZ R3, R17, UR20, -R0.reuse ;  /* 0x0000001411037c23 */ /* 0x102fe20008010800 */
[----:B------:R-:W-:Y:S01]  /*11ea0*/  FFMA.FTZ R0, R11, UR20, -R0 ;  /* 0x000000140b007c23 */ /* 0x000fe20008010800 */
[----:B------:R-:W-:Y:S04]  /*11eb0*/  LDSM.16.MT88.4 R16, [R185+0x4000] ;  /* 0x00400000b910783b */ /* 0x000fe80000004200 */
[----:B------:R1:W-:Y:S08]  /*11ec0*/  MUFU.EX2 R52, R3 ;  /* 0x0000000300347308 */ /* 0x0003f00000000800 */
[----:B------:R4:W-:Y:S01]  /*11ed0*/  MUFU.EX2 R11, R0 ;  /* 0x00000000000b7308 */ /* 0x0009e20000000800 */
[----:B-1----:R-:W-:-:S05]  /*11ee0*/  FMUL.FTZ R3, R74, UR20 ;  /* 0x000000144a037c20 */ /* 0x002fca0008410000 */
[----:B------:R-:W-:-:S05]  /*11ef0*/  FSEL R3, R3, RZ, P2 ;  /* 0x000000ff03037208 */ /* 0x000fca0001000000 */
[--C-:B----4-:R-:W-:Y:S01]  /*11f00*/  FFMA.FTZ R0, R132, UR20, -R3.reuse ;  /* 0x0000001484007c23 */ /* 0x110fe20008010803 */
[--C-:B------:R-:W-:Y:S01]  /*11f10*/  FFMA.FTZ R4, R48, UR20, -R3.reuse ;  /* 0x0000001430047c23 */ /* 0x100fe20008010803 */
[----:B------:R-:W-:Y:S02]  /*11f20*/  MOV R48, R112 ;  /* 0x0000007000307202 */ /* 0x000fe40000000f00 */
[----:B------:R1:W-:Y:S08]  /*11f30*/  MUFU.EX2 R215, R0 ;  /* 0x0000000000d77308 */ /* 0x0003f00000000800 */
[----:B------:R4:W-:Y:S01]  /*11f40*/  MUFU.EX2 R239, R4 ;  /* 0x0000000400ef7308 */ /* 0x0009e20000000800 */
[----:B-1----:R-:W-:-:S07]  /*11f50*/  FFMA.FTZ R0, R168, UR20, -R3 ;  /* 0x00000014a8007c23 */ /* 0x002fce0008010803 */
[----:B------:R1:W-:Y:S01]  /*11f60*/  MUFU.EX2 R222, R0 ;  /* 0x0000000000de7308 */ /* 0x0003e20000000800 */
[----:B----4-:R-:W-:-:S07]  /*11f70*/  FFMA.FTZ R4, R46, UR20, -R3 ;  /* 0x000000142e047c23 */ /* 0x010fce0008010803 */
[----:B------:R4:W-:Y:S01]  /*11f80*/  MUFU.EX2 R238, R4 ;  /* 0x0000000400ee7308 */ /* 0x0009e20000000800 */
[----:B-1----:R-:W-:Y:S01]  /*11f90*/  FFMA.FTZ R0, R126, UR20, -R3 ;  /* 0x000000147e007c23 */ /* 0x002fe20008010803 */
[----:B------:R-:W-:-:S06]  /*11fa0*/  MOV R126, R182 ;  /* 0x000000b6007e7202 */ /* 0x000fcc0000000f00 */
[----:B------:R1:W-:Y:S01]  /*11fb0*/  MUFU.EX2 R223, R0 ;  /* 0x0000000000df7308 */ /* 0x0003e20000000800 */
[----:B----4-:R-:W-:-:S07]  /*11fc0*/  FFMA.FTZ R4, R45, UR20, -R3 ;  /* 0x000000142d047c23 */ /* 0x010fce0008010803 */
[----:B------:R-:W-:Y:S01]  /*11fd0*/  MUFU.EX2 R237, R4 ;  /* 0x0000000400ed7308 */ /* 0x000fe20000000800 */
[----:B-1----:R-:W-:Y:S01]  /*11fe0*/  FFMA.FTZ R0, R123, UR20, -R3 ;  /* 0x000000147b007c23 */ /* 0x002fe20008010803 */
[----:B------:R-:W-:-:S06]  /*11ff0*/  MOV R123, R183 ;  /* 0x000000b7007b7202 */ /* 0x000fcc0000000f00 */
[----:B------:R1:W-:Y:S02]  /*12000*/  MUFU.EX2 R224, R0 ;  /* 0x0000000000e07308 */ /* 0x0003e40000000800 */
[----:B-1----:R-:W-:Y:S01]  /*12010*/  FFMA.FTZ R0, R118, UR20, -R3 ;  /* 0x0000001476007c23 */ /* 0x002fe20008010803 */
[----:B------:R-:W-:-:S05]  /*12020*/  MOV R118, R28 ;  /* 0x0000001c00767202 */ /* 0x000fca0000000f00 */
[----:B------:R1:W-:Y:S02]  /*12030*/  MUFU.EX2 R236, R0 ;  /* 0x0000000000ec7308 */ /* 0x0003e40000000800 */
[----:B-1----:R-:W-:Y:S01]  /*12040*/  FFMA.FTZ R0, R110, UR20, -R3 ;  /* 0x000000146e007c23 */ /* 0x002fe20008010803 */
[----:B------:R-:W-:-:S05]  /*12050*/  MOV R110, R209 ;  /* 0x000000d1006e7202 */ /* 0x000fca0000000f00 */
        /* <DEDUP_REMOVED lines=10> */
[----:B-1----:R-:W-:Y:S01]  /*12100*/  FFMA.FTZ R2, R99, UR20, -R3 ;  /* 0x0000001463027c23 */ /* 0x002fe20008010803 */
[----:B------:R-:W-:Y:S02]  /*12110*/  MOV R99, R12 ;  /* 0x0000000c00637202 */ /* 0x000fe40000000f00 */
[----:B------:R-:W-:Y:S01]  /*12120*/  FMNMX.FTZ R0, R114, R0, !PT ;  /* 0x0000000072007209 */ /* 0x000fe20007810000 */
[----:B------:R1:W-:Y:S01]  /*12130*/  MUFU.EX2 R249, R2 ;  /* 0x0000000200f97308 */ /* 0x0003e20000000800 */
[----:B------:R-:W-:Y:S02]  /*12140*/  LDSM.16.MT88.4 R12, [R184+0x4000] ;  /* 0x00400000b80c783b */ /* 0x000fe40000004200 */
        /* <DEDUP_REMOVED lines=35> */
[----:B--2---:R-:W-:-:S05]  /*12380*/  MOV R53, R66 ;  /* 0x0000004200357202 */ /* 0x004fca0000000f00 */
[----:B------:R1:W-:Y:S02]  /*12390*/  MUFU.EX2 R241, R2 ;  /* 0x0000000200f17308 */ /* 0x0003e40000000800 */
[----:B-1----:R-:W-:Y:S01]  /*123a0*/  FFMA.FTZ R2, R51, UR20, -R3 ;  /* 0x0000001433027c23 */ /* 0x002fe20008010803 */
[----:B---3--:R-:W-:-:S05]  /*123b0*/  IMAD.MOV.U32 R51, RZ, RZ, R26 ;  /* 0x000000ffff337224 */ /* 0x008fca00078e001a */
        /* <DEDUP_REMOVED lines=90> */
[--C-:B------:R-:W-:Y:S01]  /*12960*/  FFMA.FTZ R6, R171, UR20, -R0.reuse ;  /* 0x00000014ab067c23 */ /* 0x100fe20008010800 */
[----:B-1----:R-:W-:Y:S01]  /*12970*/  FSEL R5, R75, RZ, P3 ;  /* 0x000000ff4b057208 */ /* 0x002fe20001800000 */
[-C--:B---3--:R-:W-:Y:S01]  /*12980*/  FMUL.FTZ R156, R156, R70.reuse ;  /* 0x000000469c9c7220 */ /* 0x088fe20000410000 */
[-C--:B------:R-:W-:Y:S01]  /*12990*/  FMUL.FTZ R157, R157, R70.reuse ;  /* 0x000000469d9d7220 */ /* 0x080fe20000410000 */
[-C--:B------:R-:W-:Y:S01]  /*129a0*/  FMUL.FTZ R164, R164, R70.reuse ;  /* 0x00000046a4a47220 */ /* 0x080fe20000410000 */
[-C--:B------:R-:W-:Y:S01]  /*129b0*/  FMUL.FTZ R165, R165, R70.reuse ;  /* 0x00000046a5a57220 */ /* 0x080fe20000410000 */
[----:B------:R-:W-:Y:S01]  /*129c0*/  FADD.FTZ R5, R41, -R5 ;  /* 0x8000000529057221 */ /* 0x000fe20000010000 */
[----:B------:R-:W-:Y:S01]  /*129d0*/  FFMA.FTZ R8, R130, UR20, -R0 ;  /* 0x0000001482087c23 */ /* 0x000fe20008010800 */
[----:B--2---:R-:W-:Y:S01]  /*129e0*/  FFMA.FTZ R4, R174, UR20, -R2 ;  /* 0x00000014ae047c23 */ /* 0x004fe20008010802 */
[-C--:B------:R-:W-:Y:S01]  /*129f0*/  FMUL.FTZ R136, R136, R70.reuse ;  /* 0x0000004688887220 */ /* 0x080fe20000410000 */
[----:B------:R-:W-:Y:S01]  /*12a00*/  FMUL.FTZ R5, R5, UR20 ;  /* 0x0000001405057c20 */ /* 0x000fe20008410000 */
[-C--:B------:R-:W-:Y:S01]  /*12a10*/  FMUL.FTZ R137, R137, R70.reuse ;  /* 0x0000004689897220 */ /* 0x080fe20000410000 */
[----:B------:R1:W-:Y:S01]  /*12a20*/  MUFU.EX2 R177, R4 ;  /* 0x0000000400b17308 */ /* 0x0003e20000000800 */
[-C--:B------:R-:W-:Y:S01]  /*12a30*/  FMUL.FTZ R148, R148, R70.reuse ;  /* 0x0000004694947220 */ /* 0x080fe20000410000 */
[----:B------:R-:W-:-:S06]  /*12a40*/  FMUL.FTZ R149, R149, R70 ;  /* 0x0000004695957220 */ /* 0x000fcc0000410000 */
        /* <DEDUP_REMOVED lines=13> */
[----:B--2---:R-:W-:Y:S02]  /*12b20*/  FFMA.FTZ R4, R134, UR20, -R2 ;  /* 0x0000001486047c23 */ /* 0x004fe40008010802 */
[----:B------:R1:W-:Y:S08]  /*12b30*/  MUFU.EX2 R134, R8 ;  /* 0x0000000800867308 */ /* 0x0003f00000000800 */
[----:B------:R2:W-:Y:S01]  /*12b40*/  MUFU.EX2 R181, R4 ;  /* 0x0000000400b57308 */ /* 0x0005e20000000800 */
[----:B-1----:R-:W-:-:S07]  /*12b50*/  FFMA.FTZ R8, R131, UR20, -R0 ;  /* 0x0000001483087c23 */ /* 0x002fce0008010800 */
[----:B------:R1:W-:Y:S01]  /*12b60*/  MUFU.EX2 R130, R8 ;  /* 0x0000000800827308 */ /* 0x0003e20000000800 */
[----:B--2---:R-:W-:-:S07]  /*12b70*/  FFMA.FTZ R4, R125, UR20, -R2 ;  /* 0x000000147d047c23 */ /* 0x004fce0008010802 */
[----:B------:R2:W-:Y:S01]  /*12b80*/  MUFU.EX2 R182, R4 ;  /* 0x0000000400b67308 */ /* 0x0005e20000000800 */
[----:B-1----:R-:W-:Y:S01]  /*12b90*/  F2FP.F16.F32.PACK_AB R8, R252, R225 ;  /* 0x000000e1fc08723e */ /* 0x002fe200000000ff */
[----:B--2---:R-:W-:-:S06]  /*12ba0*/  FFMA.FTZ R4, R121, UR20, -R2 ;  /* 0x0000001479047c23 */ /* 0x004fcc0008010802 */
[----:B------:R1:W-:Y:S02]  /*12bb0*/  MUFU.EX2 R183, R4 ;  /* 0x0000000400b77308 */ /* 0x0003e40000000800 */
[----:B-1----:R-:W-:-:S06]  /*12bc0*/  FFMA.FTZ R4, R114, UR20, -R2 ;  /* 0x0000001472047c23 */ /* 0x002fcc0008010802 */
[----:B------:R1:W-:Y:S02]  /*12bd0*/  MUFU.EX2 R212, R4 ;  /* 0x0000000400d47308 */ /* 0x0003e40000000800 */
[----:B-1----:R-:W-:Y:S01]  /*12be0*/  FFMA.FTZ R4, R108, UR20, -R2 ;  /* 0x000000146c047c23 */ /* 0x002fe20008010802 */
[----:B------:R-:W-:-:S05]  /*12bf0*/  MOV R108, R51 ;  /* 0x00000033006c7202 */ /* 0x000fca0000000f00 */
        /* <DEDUP_REMOVED lines=27> */
[----:B-1----:R-:W-:-:S06]  /*12db0*/  FFMA.FTZ R4, R175, UR20, -R0 ;  /* 0x00000014af047c23 */ /* 0x002fcc0008010800 */
        /* <DEDUP_REMOVED lines=27> */
[----:B------:R-:W2:Y:S01]  /*12f70*/  LDSM.16.MT88.4 R24, [R184+0x4400] ;  /* 0x00440000b818783b */ /* 0x000ea20000004200 */
[----:B------:R-:W-:Y:S01]  /*12f80*/  IMAD.MOV.U32 R139, RZ, RZ, R94 ;  /* 0x000000ffff8b7224 */ /* 0x000fe200078e005e */
[----:B------:R-:W-:Y:S01]  /*12f90*/  MOV R94, R11 ;  /* 0x0000000b005e7202 */ /* 0x000fe20000000f00 */
[-C--:B-1----:R-:W-:Y:S01]  /*12fa0*/  FMUL.FTZ R142, R142, R68.reuse ;  /* 0x000000448e8e7220 */ /* 0x082fe20000410000 */
[----:B------:R-:W-:Y:S01]  /*12fb0*/  F2FP.F16.F32.PACK_AB R9, R222, R215 ;  /* 0x000000d7de09723e */ /* 0x000fe200000000ff */
[-C--:B------:R-:W-:Y:S01]  /*12fc0*/  FMUL.FTZ R143, R143, R68.reuse ;  /* 0x000000448f8f7220 */ /* 0x080fe20000410000 */
[----:B------:R-:W-:Y:S01]  /*12fd0*/  MOV R164, R57 ;  /* 0x0000003900a47202 */ /* 0x000fe20000000f00 */
[-C--:B------:R-:W-:Y:S01]  /*12fe0*/  FMUL.FTZ R146, R146, R68.reuse ;  /* 0x0000004492927220 */ /* 0x080fe20000410000 */
[----:B------:R-:W-:Y:S01]  /*12ff0*/  F2FP.F16.F32.PACK_AB R11, R224, R223 ;  /* 0x000000dfe00b723e */ /* 0x000fe200000000ff */
[-C--:B------:R-:W-:Y:S01]  /*13000*/  FMUL.FTZ R147, R147, R68.reuse ;  /* 0x0000004493937220 */ /* 0x080fe20000410000 */
[----:B------:R-:W-:Y:S01]  /*13010*/  F2FP.F16.F32.PACK_AB R10, R164, R159 ;  /* 0x0000009fa40a723e */ /* 0x000fe200000000ff */
[-C--:B------:R-:W-:Y:S01]  /*13020*/  FMUL.FTZ R154, R154, R68.reuse ;  /* 0x000000449a9a7220 */ /* 0x080fe20000410000 */
[-C--:B------:R-:W-:Y:S01]  /*13030*/  FMUL.FTZ R155, R155, R68.reuse ;  /* 0x000000449b9b7220 */ /* 0x080fe20000410000 */
[-C--:B------:R-:W-:Y:S01]  /*13040*/  FMUL.FTZ R162, R162, R68.reuse ;  /* 0x00000044a2a27220 */ /* 0x080fe20000410000 */
[----:B------:R-:W-:Y:S01]  /*13050*/  FMUL.FTZ R163, R163, R68 ;  /* 0x00000044a3a37220 */ /* 0x000fe20000410000 */
[----:B------:R-:W-:Y:S01]  /*13060*/  MOV R138, R95 ;  /* 0x0000005f008a7202 */ /* 0x000fe20000000f00 */
[----:B------:R-:W-:Y:S01]  /*13070*/  HMMA.16816.F32 R36, R4, R14, R148 ;  /* 0x0000000e0424723c */ /* 0x000fe20000001894 */
[----:B------:R-:W-:-:S02]  /*13080*/  MOV R95, R118 ;  /* 0x00000076005f7202 */ /* 0x000fc40000000f00 */
[----:B------:R-:W-:Y:S02]  /*13090*/  MOV R167, R64 ;  /* 0x0000004000a77202 */ /* 0x000fe40000000f00 */
[----:B------:R-:W-:Y:S01]  /*130a0*/  MOV R57, R20 ;  /* 0x0000001400397202 */ /* 0x000fe20000000f00 */
[C---:B------:R-:W-:Y:S01]  /*130b0*/  HMMA.16816.F32 R140, R8.reuse, R12, R140 ;  /* 0x0000000c088c723c */ /* 0x040fe2000000188c */
[----:B------:R-:W-:Y:S01]  /*130c0*/  MOV R136, R99 ;  /* 0x0000006300887202 */ /* 0x000fe20000000f00 */
[----:B------:R-:W1:Y:S01]  /*130d0*/  LDSM.16.MT88.4 R20, [R185+0x4400] ;  /* 0x00440000b914783b */ /* 0x000e620000004200 */
[----:B------:R-:W-:Y:S01]  /*130e0*/  MOV R99, R110 ;  /* 0x0000006e00637202 */ /* 0x000fe20000000f00 */
[----:B------:R-:W-:Y:S01]  /*130f0*/  FFMA.FTZ R4, R87, UR20, -R2 ;  /* 0x0000001457047c23 */ /* 0x000fe20008010802 */
[----:B------:R-:W-:Y:S01]  /*13100*/  MOV R56, R57 ;  /* 0x0000003900387202 */ /* 0x000fe20000000f00 */
[C---:B------:R-:W-:Y:S01]  /*13110*/  HMMA.16816.F32 R144, R8.reuse, R14, R144 ;  /* 0x0000000e0890723c */ /* 0x040fe20000001890 */
[----:B------:R-:W-:Y:S01]  /*13120*/  MOV R110, R67 ;  /* 0x00000043006e7202 */ /* 0x000fe20000000f00 */
[----:B------:R3:W-:Y:S01]  /*13130*/  MUFU.EX2 R175, R4 ;  /* 0x0000000400af7308 */ /* 0x0007e20000000800 */
[----:B------:R-:W-:Y:S01]  /*13140*/  MOV R57, R94 ;  /* 0x0000005e00397202 */ /* 0x000fe20000000f00 */
[----:B------:R-:W-:Y:S01]  /*13150*/  LDSM.16.MT88.4 R12, [R185+0x4800] ;  /* 0x00480000b90c783b */ /* 0x000fe20000004200 */
[----:B------:R-:W-:Y:S01]  /*13160*/  MOV R94, R95 ;  /* 0x0000005f005e7202 */ /* 0x000fe20000000f00 */
[----:B------:R-:W-:Y:S01]  /*13170*/  HMMA.16816.F32 R152, R8, R16, R152 ;  /* 0x000000100898723c */ /* 0x000fe20000001898 */
[----:B------:R-:W-:-:S02]  /*13180*/  MOV R95, R50 ;  /* 0x00000032005f7202 */ /* 0x000fc40000000f00 */
[----:B------:R-:W-:Y:S02]  /*13190*/  F2FP.F16.F32.PACK_AB R5, R171, R173 ;  /* 0x000000adab05723e */ /* 0x000fe400000000ff */
[----:B------:R-:W-:Y:S01]  /*131a0*/  F2FP.F16.F32.PACK_AB R6, R212, R183 ;  /* 0x000000b7d406723e */ /* 0x000fe200000000ff */
[----:B------:R-:W-:Y:S01]  /*131b0*/  HMMA.16816.F32 R160, R8, R18, R160 ;  /* 0x0000001208a0723c */ /* 0x000fe200000018a0 */
[----:B------:R-:W4:Y:S01]  /*131c0*/  LDSM.16.MT88.4 R16, [R184+0x4800] ;  /* 0x00480000b810783b */ /* 0x000f220000004200 */
[----:B------:R-:W-:Y:S02]  /*131d0*/  F2FP.F16.F32.PACK_AB R7, R130, R134 ;  /* 0x000000868207723e */ /* 0x000fe400000000ff */
[----:B------:R-:W-:Y:S02]  /*131e0*/  MOV R165, R58 ;  /* 0x0000003a00a57202 */ /* 0x000fe40000000f00 */
[----:B------:R-:W-:Y:S01]  /*131f0*/  MOV R137, R96 ;  /* 0x0000006000897202 */ /* 0x000fe20000000f00 */
[--C-:B------:R-:W-:Y:S01]  /*13200*/  FFMA.FTZ R8, R86, UR20, -R2.reuse ;  /* 0x0000001456087c23 */ /* 0x100fe20008010802 */
[----:B------:R-:W-:Y:S01]  /*13210*/  F2FP.F16.F32.PACK_AB R9, R251, R236 ;  /* 0x000000ecfb09723e */ /* 0x000fe200000000ff */
[----:B---3--:R-:W-:Y:S01]  /*13220*/  FFMA.FTZ R4, R89, UR20, -R2 ;  /* 0x0000001459047c23 */ /* 0x008fe20008010802 */
[----:B------:R-:W-:Y:S01]  /*13230*/  F2FP.F16.F32.PACK_AB R10, R138, R167 ;  /* 0x000000a78a0a723e */ /* 0x000fe200000000ff */
[----:B------:R3:W-:Y:S01]  /*13240*/  MUFU.EX2 R131, R8 ;  /* 0x0000000800837308 */ /* 0x0007e20000000800 */
[----:B------:R-:W-:-:S02]  /*13250*/  F2FP.F16.F32.PACK_AB R11, R249, R250 ;  /* 0x000000faf90b723e */ /* 0x000fc400000000ff */
[----:B------:R-:W-:Y:S01]  /*13260*/  MOV R58, R53 ;  /* 0x00000035003a7202 */ /* 0x000fe20000000f00 */
[----:B------:R-:W-:Y:S01]  /*13270*/  IMAD.MOV.U32 R53, RZ, RZ, R104 ;  /* 0x000000ffff357224 */ /* 0x000fe200078e0068 */
[----:B------:R-:W-:Y:S02]  /*13280*/  MOV R96, R110 ;  /* 0x0000006e00607202 */ /* 0x000fe40000000f00 */
[----:B------:R-:W-:Y:S01]  /*13290*/  MOV R166, R180 ;  /* 0x000000b400a67202 */ /* 0x000fe20000000f00 */
[----:B------:R5:W-:Y:S01]  /*132a0*/  MUFU.EX2 R169, R4 ;  /* 0x0000000400a97308 */ /* 0x000be20000000800 */
[----:B------:R-:W-:Y:S02]  /*132b0*/  MOV R180, R108 ;  /* 0x0000006c00b47202 */ /* 0x000fe40000000f00 */
[----:B------:R-:W-:Y:S02]  /*132c0*/  MOV R150, R58 ;  /* 0x0000003a00967202 */ /* 0x000fe40000000f00 */
[----:B------:R-:W-:-:S02]  /*132d0*/  MOV R151, R180 ;  /* 0x000000b400977202 */ /* 0x000fc40000000f00 */
[----:B------:R-:W-:Y:S01]  /*132e0*/  MOV R156, R56 ;  /* 0x00000038009c7202 */ /* 0x000fe20000000f00 */
[----:B---3--:R-:W-:Y:S01]  /*132f0*/  FFMA.FTZ R8, R172, UR20, -R0 ;  /* 0x00000014ac087c23 */ /* 0x008fe20008010800 */
[----:B------:R-:W-:Y:S02]  /*13300*/  MOV R180, R57 ;  /* 0x0000003900b47202 */ /* 0x000fe40000000f00 */
[----:B------:R-:W-:Y:S01]  /*13310*/  MOV R149, R96 ;  /* 0x0000006000957202 */ /* 0x000fe20000000f00 */
[----:B------:R3:W-:Y:S01]  /*13320*/  MUFU.EX2 R122, R8 ;  /* 0x00000008007a7308 */ /* 0x0007e20000000800 */
[----:B------:R-:W-:Y:S02]  /*13330*/  MOV R148, R53 ;  /* 0x0000003500947202 */ /* 0x000fe40000000f00 */
[----:B------:R-:W-:Y:S02]  /*13340*/  MOV R172, R149 ;  /* 0x0000009500ac7202 */ /* 0x000fe40000000f00 */
[----:B-----5:R-:W-:-:S02]  /*13350*/  F2FP.F16.F32.PACK_AB R4, R182, R181 ;  /* 0x000000b5b604723e */ /* 0x020fc400000000ff */
[----:B------:R-:W-:-:S05]  /*13360*/  MOV R158, R54 ;  /* 0x00000036009e7202 */ /* 0x000fca0000000f00 */
[----:B--2---:R-:W-:Y:S01]  /*13370*/  HMMA.16816.F32 R28, R4, R24, R28 ;  /* 0x00000018041c723c */ /* 0x004fe2000000181c */
[----:B---3--:R-:W-:-:S05]  /*13380*/  FFMA.FTZ R8, R170, UR20, -R0 ;  /* 0x00000014aa087c23 */ /* 0x008fca0008010800 */
[C---:B------:R-:W-:Y:S01]  /*13390*/  HMMA.16816.F32 R36, R4.reuse, R26, R36 ;  /* 0x0000001a0424723c */ /* 0x040fe20000001824 */
[----:B------:R-:W-:Y:S01]  /*133a0*/  MOV R170, R151 ;  /* 0x0000009700aa7202 */ /* 0x000fe20000000f00 */
[----:B------:R2:W3:Y:S04]  /*133b0*/  MUFU.EX2 R118, R8 ;  /* 0x0000000800767308 */ /* 0x0004e80000000800 */
[C---:B-1----:R-:W-:Y:S06]  /*133c0*/  HMMA.16816.F32 R40, R4.reuse, R20, R40 ;  /* 0x000000140428723c */ /* 0x042fec0000001828 */
[----:B------:R-:W-:Y:S07]  /*133d0*/  HMMA.16816.F32 R44, R4, R22, R44 ;  /* 0x00000016042c723c */ /* 0x000fee000000182c */
[--C-:B------:R-:W-:Y:S01]  /*133e0*/  FFMA.FTZ R4, R129, UR20, -R0.reuse ;  /* 0x0000001481047c23 */ /* 0x100fe20008010800 */
[----:B--2---:R-:W-:Y:S01]  /*133f0*/  FFMA.FTZ R8, R133, UR20, -R0 ;  /* 0x0000001485087c23 */ /* 0x004fe20008010800 */
[----:B---3--:R-:W-:-:S02]  /*13400*/  F2FP.F16.F32.PACK_AB R5, R118, R122 ;  /* 0x0000007a7605723e */ /* 0x008fc400000000ff */
[----:B------:R1:W-:Y:S01]  /*13410*/  MUFU.EX2 R113, R4 ;  /* 0x0000000400717308 */ /* 0x0003e20000000800 */
[----:B------:R-:W-:Y:S02]  /*13420*/  F2FP.F16.F32.PACK_AB R6, R216, R214 ;  /* 0x000000d6d806723e */ /* 0x000fe400000000ff */
[----:B------:R-:W-:-:S05]  /*13430*/  MOV R133, R150 ;  /* 0x0000009600857202 */ /* 0x000fca0000000f00 */
[----:B------:R2:W3:Y:S01]  /*13440*/  MUFU.EX2 R112, R8 ;  /* 0x0000000800707308 */ /* 0x0004e20000000800 */
[----:B-1----:R-:W-:-:S07]  /*13450*/  FFMA.FTZ R4, R88, UR20, -R2 ;  /* 0x0000001458047c23 */ /* 0x002fce0008010802 */
[----:B------:R1:W-:Y:S01]  /*13460*/  MUFU.EX2 R126, R4 ;  /* 0x00000004007e7308 */ /* 0x0003e20000000800 */
[----:B--2---:R-:W-:Y:S02]  /*13470*/  F2FP.F16.F32.PACK_AB R8, R157, R139 ;  /* 0x0000008b9d08723e */ /* 0x004fe400000000ff */
[----:B---3--:R-:W-:-:S05]  /*13480*/  F2FP.F16.F32.PACK_AB R7, R113, R112 ;  /* 0x000000707107723e */ /* 0x008fca00000000ff */
[C---:B------:R-:W-:Y:S06]  /*13490*/  HMMA.16816.F32 R64, R8.reuse, R24, R140 ;  /* 0x000000180840723c */ /* 0x040fec000000188c */
[C---:B------:R-:W-:Y:S01]  /*134a0*/  HMMA.16816.F32 R152, R8.reuse, R20, R152 ;  /* 0x000000140898723c */ /* 0x040fe20000001898 */
[----:B------:R-:W-:Y:S01]  /*134b0*/  MOV R143, R48 ;  /* 0x00000030008f7202 */ /* 0x000fe20000000f00 */
[----:B-1----:R-:W-:Y:S01]  /*134c0*/  FFMA.FTZ R4, R82, UR20, -R2 ;  /* 0x0000001452047c23 */ /* 0x002fe20008010802 */
[----:B------:R-:W-:Y:S02]  /*134d0*/  MOV R142, R32 ;  /* 0x00000020008e7202 */ /* 0x000fe40000000f00 */
[----:B------:R-:W-:Y:S01]  /*134e0*/  MOV R141, R34 ;  /* 0x00000022008d7202 */ /* 0x000fe20000000f00 */
[----:B------:R-:W-:Y:S01]  /*134f0*/  HMMA.16816.F32 R48, R8, R26, R144 ;  /* 0x0000001a0830723c */ /* 0x000fe20000001890 */
[----:B------:R-:W2:Y:S01]  /*13500*/  LDL.LU R146, [R1+0x1c] ;  /* 0x00001c0001927983 */ /* 0x000ea20000300800 */
[----:B------:R1:W-:Y:S01]  /*13510*/  MUFU.EX2 R123, R4 ;  /* 0x00000004007b7308 */ /* 0x0003e20000000800 */
[----:B------:R-:W-:-:S02]  /*13520*/  MOV R140, R179 ;  /* 0x000000b3008c7202 */ /* 0x000fc40000000f00 */
[----:B------:R-:W3:Y:S01]  /*13530*/  LDL.LU R147, [R1+0x20] ;  /* 0x0000200001937983 */ /* 0x000ee20000300800 */
[----:B------:R-:W-:Y:S01]  /*13540*/  HMMA.16816.F32 R160, R8, R22, R160 ;  /* 0x0000001608a0723c */ /* 0x000fe200000018a0 */
[----:B------:R-:W-:Y:S02]  /*13550*/  MOV R179, R100 ;  /* 0x0000006400b37202 */ /* 0x000fe40000000f00 */
[----:B------:R-:W5:Y:S04]  /*13560*/  LDSM.16.MT88.4 R24, [R184+0x4c00] ;  /* 0x004c0000b818783b */ /* 0x000f680000004200 */
[----:B------:R-:W-:Y:S01]  /*13570*/  FFMA.FTZ R8, R62, UR20, -R2 ;  /* 0x000000143e087c23 */ /* 0x000fe20008010802 */
[----:B------:R-:W5:Y:S01]  /*13580*/  LDSM.16.MT88.4 R20, [R185+0x4c00] ;  /* 0x004c0000b914783b */ /* 0x000f620000004200 */
[----:B------:R-:W-:-:S02]  /*13590*/  F2FP.F16.F32.PACK_AB R9, R247, R248 ;  /* 0x000000f8f709723e */ /* 0x000fc400000000ff */
[----:B------:R4:W-:Y:S01]  /*135a0*/  MUFU.EX2 R121, R8 ;  /* 0x0000000800797308 */ /* 0x0009e20000000800 */
[----:B------:R-:W-:Y:S01]  /*135b0*/  F2FP.F16.F32.PACK_AB R10, R141, R143 ;  /* 0x0000008f8d0a723e */ /* 0x000fe200000000ff */
[----:B------:R-:W2:Y:S01]  /*135c0*/  LDL.LU R129, [R1+0x24] ;  /* 0x0000240001817983 */ /* 0x000ea20000300800 */
[----:B-1----:R-:W-:Y:S02]  /*135d0*/  F2FP.F16.F32.PACK_AB R4, R213, R209 ;  /* 0x000000d1d504723e */ /* 0x002fe400000000ff */
[----:B------:R-:W-:-:S05]  /*135e0*/  F2FP.F16.F32.PACK_AB R11, R245, R246 ;  /* 0x000000f6f50b723e */ /* 0x000fca00000000ff */
[C---:B----4-:R-:W-:Y:S06]  /*135f0*/  HMMA.16816.F32 R32, R4.reuse, R16, R28 ;  /* 0x000000100420723c */ /* 0x050fec000000181c */
[----:B------:R-:W-:Y:S01]  /*13600*/  HMMA.16816.F32 R28, R4, R18, R36 ;  /* 0x00000012041c723c */ /* 0x000fe20000001824 */
[----:B------:R-:W-:-:S04]  /*13610*/  FFMA.FTZ R8, R128, UR20, -R0 ;  /* 0x0000001480087c23 */ /* 0x000fc80008010800 */
[----:B------:R1:W-:Y:S01]  /*13620*/  MUFU.EX2 R106, R8 ;  /* 0x00000008006a7308 */ /* 0x0003e20000000800 */
[C---:B------:R-:W-:Y:S06]  /*13630*/  HMMA.16816.F32 R36, R4.reuse, R12, R40 ;  /* 0x0000000c0424723c */ /* 0x040fec0000001828 */
[----:B------:R-:W-:Y:S07]  /*13640*/  HMMA.16816.F32 R44, R4, R14, R44 ;  /* 0x0000000e042c723c */ /* 0x000fee000000182c */
[--C-:B------:R-:W-:Y:S01]  /*13650*/  FFMA.FTZ R4, R120, UR20, -R0.reuse ;  /* 0x0000001478047c23 */ /* 0x100fe20008010800 */
[----:B------:R-:W-:Y:S01]  /*13660*/  F2FP.F16.F32.PACK_AB R6, R220, R218 ;  /* 0x000000dadc06723e */ /* 0x000fe200000000ff */
[----:B-1----:R-:W-:Y:S01]  /*13670*/  FFMA.FTZ R8, R127, UR20, -R0 ;  /* 0x000000147f087c23 */ /* 0x002fe20008010800 */
[----:B------:R-:W-:Y:S01]  /*13680*/  IMAD.MOV.U32 R127, RZ, RZ, R105 ;  /* 0x000000ffff7f7224 */ /* 0x000fe200078e0069 */
[----:B------:R1:W-:Y:S01]  /*13690*/  MUFU.EX2 R100, R4 ;  /* 0x0000000400647308 */ /* 0x0003e20000000800 */
[----:B------:R-:W-:Y:S01]  /*136a0*/  MOV R120, R176 ;  /* 0x000000b000787202 */ /* 0x000fe20000000f00 */
[----:B------:R-:W-:-:S06]  /*136b0*/  IMAD.MOV.U32 R176, RZ, RZ, R52 ;  /* 0x000000ffffb07224 */ /* 0x000fcc00078e0034 */
[----:B------:R4:W5:Y:S01]  /*136c0*/  MUFU.EX2 R105, R8 ;  /* 0x0000000800697308 */ /* 0x0009620000000800 */
[----:B-1----:R-:W-:-:S07]  /*136d0*/  FFMA.FTZ R4, R84, UR20, -R2 ;  /* 0x0000001454047c23 */ /* 0x002fce0008010802 */
[----:B------:R1:W-:Y:S01]  /*136e0*/  MUFU.EX2 R110, R4 ;  /* 0x00000004006e7308 */ /* 0x0003e20000000800 */
[----:B----4-:R-:W-:Y:S01]  /*136f0*/  FFMA.FTZ R8, R124, UR20, -R0 ;  /* 0x000000147c087c23 */ /* 0x010fe20008010800 */
[----:B------:R-:W-:Y:S02]  /*13700*/  MOV R124, R99 ;  /* 0x00000063007c7202 */ /* 0x000fe40000000f00 */
[----:B-----5:R-:W-:-:S04]  /*13710*/  F2FP.F16.F32.PACK_AB R5, R105, R106 ;  /* 0x0000006a6905723e */ /* 0x020fc800000000ff */
[----:B------:R4:W5:Y:S01]  /*13720*/  MUFU.EX2 R99, R8 ;  /* 0x0000000800637308 */ /* 0x0009620000000800 */
[----:B-1----:R-:W-:-:S07]  /*13730*/  FFMA.FTZ R4, R63, UR20, -R2 ;  /* 0x000000143f047c23 */ /* 0x002fce0008010802 */
[----:B------:R1:W-:Y:S01]  /*13740*/  MUFU.EX2 R108, R4 ;  /* 0x00000004006c7308 */ /* 0x0003e20000000800 */
[----:B----4-:R-:W-:Y:S02]  /*13750*/  F2FP.F16.F32.PACK_AB R8, R142, R136 ;  /* 0x000000888e08723e */ /* 0x010fe400000000ff */
[----:B-----5:R-:W-:-:S05]  /*13760*/  F2FP.F16.F32.PACK_AB R7, R100, R99 ;  /* 0x000000636407723e */ /* 0x020fca00000000ff */
[C---:B------:R-:W-:Y:S06]  /*13770*/  HMMA.16816.F32 R64, R8.reuse, R16, R64 ;  /* 0x000000100840723c */ /* 0x040fec0000001840 */
[C---:B------:R-:W-:Y:S01]  /*13780*/  HMMA.16816.F32 R48, R8.reuse, R18, R48 ;  /* 0x000000120830723c */ /* 0x040fe20000001830 */
[----:B-1----:R-:W-:Y:S01]  /*13790*/  F2FP.F16.F32.PACK_AB R4, R219, R217 ;  /* 0x000000d9db04723e */ /* 0x002fe200000000ff */
[----:B------:R-:W1:Y:S04]  /*137a0*/  LDSM.16.MT88.4 R16, [R184+0x5000] ;  /* 0x00500000b810783b */ /* 0x000e680000004200 */
[C---:B------:R-:W-:Y:S06]  /*137b0*/  HMMA.16816.F32 R152, R8.reuse, R12, R152 ;  /* 0x0000000c0898723c */ /* 0x040fec0000001898 */
[----:B------:R-:W-:Y:S01]  /*137c0*/  HMMA.16816.F32 R160, R8, R14, R160 ;  /* 0x0000000e08a0723c */ /* 0x000fe200000018a0 */
[----:B------:R-:W-:Y:S05]  /*137d0*/  LDSM.16.MT88.4 R12, [R185+0x5000] ;  /* 0x00500000b90c783b */ /* 0x000fea0000004200 */
[----:B------:R-:W-:Y:S01]  /*137e0*/  HMMA.16816.F32 R40, R4, R24, R32 ;  /* 0x000000180428723c */ /* 0x000fe20000001820 */
[----:B------:R-:W-:Y:S01]  /*137f0*/  FFMA.FTZ R8, R59, UR20, -R2 ;  /* 0x000000143b087c23 */ /* 0x000fe20008010802 */
[----:B------:R-:W-:-:S02]  /*13800*/  F2FP.F16.F32.PACK_AB R9, R243, R244 ;  /* 0x000000f4f309723e */ /* 0x000fc400000000ff */
[----:B------:R-:W-:Y:S01]  /*13810*/  F2FP.F16.F32.PACK_AB R10, R137, R166 ;  /* 0x000000a6890a723e */ /* 0x000fe200000000ff */
[----:B------:R4:W-:Y:S01]  /*13820*/  MUFU.EX2 R104, R8 ;  /* 0x0000000800687308 */ /* 0x0009e20000000800 */
[----:B------:R-:W-:Y:S01]  /*13830*/  HMMA.16816.F32 R32, R4, R26, R28 ;  /* 0x0000001a0420723c */ /* 0x000fe2000000181c */
[----:B------:R-:W-:-:S05]  /*13840*/  F2FP.F16.F32.PACK_AB R11, R241, R242 ;  /* 0x000000f2f10b723e */ /* 0x000fca00000000ff */
[C---:B------:R-:W-:Y:S06]  /*13850*/  HMMA.16816.F32 R28, R4.reuse, R20, R36 ;  /* 0x00000014041c723c */ /* 0x040fec0000001824 */
        /* <DEDUP_REMOVED lines=8> */
[----:B----4-:R-:W-:Y:S01]  /*138e0*/  FFMA.FTZ R8, R115, UR20, -R0 ;  /* 0x0000001473087c23 */ /* 0x010fe20008010800 */
[----:B------:R-:W-:-:S06]  /*138f0*/  MOV R115, R91 ;  /* 0x0000005b00737202 */ /* 0x000fcc0000000f00 */
[----:B------:R4:W1:Y:S01]  /*13900*/  MUFU.EX2 R91, R8 ;  /* 0x00000008005b7308 */ /* 0x0008620000000800 */
[----:B-----5:R-:W-:-:S07]  /*13910*/  FFMA.FTZ R4, R60, UR20, -R2 ;  /* 0x000000143c047c23 */ /* 0x020fce0008010802 */
[----:B------:R5:W-:Y:S01]  /*13920*/  MUFU.EX2 R96, R4 ;  /* 0x0000000400607308 */ /* 0x000be20000000800 */
[----:B----4-:R-:W-:Y:S01]  /*13930*/  FFMA.FTZ R8, R116, UR20, -R0 ;  /* 0x0000001474087c23 */ /* 0x010fe20008010800 */
[----:B------:R-:W-:Y:S02]  /*13940*/  MOV R116, R179 ;  /* 0x000000b300747202 */ /* 0x000fe40000000f00 */
[----:B------:R-:W-:-:S04]  /*13950*/  MOV R179, R94 ;  /* 0x0000005e00b37202 */ /* 0x000fc80000000f00 */
[----:B------:R4:W4:Y:S01]  /*13960*/  MUFU.EX2 R87, R8 ;  /* 0x0000000800577308 */ /* 0x0009220000000800 */
[----:B-1----:R-:W-:Y:S01]  /*13970*/  F2FP.F16.F32.PACK_AB R5, R91, R95 ;  /* 0x0000005f5b05723e */ /* 0x002fe200000000ff */
[----:B-----5:R-:W-:-:S06]  /*13980*/  FFMA.FTZ R4, R55, UR20, -R2 ;  /* 0x0000001437047c23 */ /* 0x020fcc0008010802 */
[----:B------:R1:W-:Y:S01]  /*13990*/  MUFU.EX2 R94, R4 ;  /* 0x00000004005e7308 */ /* 0x0003e20000000800 */
[----:B----4-:R-:W-:Y:S02]  /*139a0*/  F2FP.F16.F32.PACK_AB R8, R165, R140 ;  /* 0x0000008ca508723e */ /* 0x010fe400000000ff */
[----:B------:R-:W-:-:S05]  /*139b0*/  F2FP.F16.F32.PACK_AB R7, R88, R87 ;  /* 0x000000575807723e */ /* 0x000fca00000000ff */
[----:B------:R-:W-:Y:S01]  /*139c0*/  HMMA.16816.F32 R64, R8, R24, R64 ;  /* 0x000000180840723c */ /* 0x000fe20000001840 */
[----:B-1----:R-:W-:-:S05]  /*139d0*/  F2FP.F16.F32.PACK_AB R4, R175, R221 ;  /* 0x000000ddaf04723e */ /* 0x002fca00000000ff */
[C---:B------:R-:W-:Y:S01]  /*139e0*/  HMMA.16816.F32 R60, R8.reuse, R26, R48 ;  /* 0x0000001a083c723c */ /* 0x040fe20000001830 */
[----:B------:R-:W-:Y:S05]  /*139f0*/  LDSM.16.MT88.4 R24, [R185+0x5400] ;  /* 0x00540000b918783b */ /* 0x000fea0000004200 */
[C---:B------:R-:W-:Y:S06]  /*13a00*/  HMMA.16816.F32 R56, R8.reuse, R20, R152 ;  /* 0x000000140838723c */ /* 0x040fec0000001898 */
[----:B------:R-:W-:Y:S01]  /*13a10*/  HMMA.16816.F32 R160, R8, R22, R160 ;  /* 0x0000001608a0723c */ /* 0x000fe200000018a0 */
[----:B------:R-:W1:Y:S05]  /*13a20*/  LDSM.16.MT88.4 R20, [R184+0x5400] ;  /* 0x00540000b814783b */ /* 0x000e6a0000004200 */
[----:B------:R-:W-:Y:S01]  /*13a30*/  HMMA.16816.F32 R52, R4, R16, R40 ;  /* 0x000000100434723c */ /* 0x000fe20000001828 */
[----:B------:R-:W-:-:S04]  /*13a40*/  FFMA.FTZ R8, R78, UR20, -R2 ;  /* 0x000000144e087c23 */ /* 0x000fc80008010802 */
[----:B------:R4:W-:Y:S02]  /*13a50*/  MUFU.EX2 R89, R8 ;  /* 0x0000000800597308 */ /* 0x0009e40000000800 */
[----:B----4-:R-:W-:Y:S01]  /*13a60*/  FFMA.FTZ R8, R109, UR20, -R0 ;  /* 0x000000146d087c23 */ /* 0x010fe20008010800 */
[----:B------:R-:W-:Y:S01]  /*13a70*/  HMMA.16816.F32 R48, R4, R18, R32 ;  /* 0x000000120430723c */ /* 0x000fe20000001820 */
[----:B------:R-:W-:-:S04]  /*13a80*/  F2FP.F16.F32.PACK_AB R10, R110, R121 ;  /* 0x000000796e0a723e */ /* 0x000fc800000000ff */
[----:B------:R4:W-:Y:S01]  /*13a90*/  MUFU.EX2 R86, R8 ;  /* 0x0000000800567308 */ /* 0x0009e20000000800 */
[----:B------:R-:W-:Y:S02]  /*13aa0*/  MOV R109, R156 ;  /* 0x0000009c006d7202 */ /* 0x000fe40000000f00 */
[----:B------:R-:W-:Y:S01]  /*13ab0*/  MOV R156, R148 ;  /* 0x00000094009c7202 */ /* 0x000fe20000000f00 */
[----:B----4-:R-:W-:-:S04]  /*13ac0*/  FFMA.FTZ R8, R107, UR20, -R0 ;  /* 0x000000146b087c23 */ /* 0x010fc80008010800 */
[----:B------:R4:W5:Y:S02]  /*13ad0*/  MUFU.EX2 R84, R8 ;  /* 0x0000000800547308 */ /* 0x0009640000000800 */
[----:B----4-:R-:W-:-:S06]  /*13ae0*/  FFMA.FTZ R8, R101, UR20, -R0 ;  /* 0x0000001465087c23 */ /* 0x010fcc0008010800 */
[----:B------:R4:W-:Y:S02]  /*13af0*/  MUFU.EX2 R78, R8 ;  /* 0x00000008004e7308 */ /* 0x0009e40000000800 */
[----:B----4-:R-:W-:-:S06]  /*13b00*/  FFMA.FTZ R8, R103, UR20, -R0 ;  /* 0x0000001467087c23 */ /* 0x010fcc0008010800 */
[----:B------:R4:W1:Y:S01]  /*13b10*/  MUFU.EX2 R82, R8 ;  /* 0x0000000800527308 */ /* 0x0008620000000800 */
[----:B-----5:R-:W-:Y:S01]  /*13b20*/  F2FP.F16.F32.PACK_AB R9, R84, R86 ;  /* 0x000000565409723e */ /* 0x020fe200000000ff */
[----:B----4-:R-:W-:-:S06]  /*13b30*/  FFMA.FTZ R8, R80, UR20, -R2 ;  /* 0x0000001450087c23 */ /* 0x010fcc0008010802 */
[----:B------:R4:W-:Y:S01]  /*13b40*/  MUFU.EX2 R80, R8 ;  /* 0x0000000800507308 */ /* 0x0009e20000000800 */
[----:B-1----:R-:W-:Y:S01]  /*13b50*/  F2FP.F16.F32.PACK_AB R11, R82, R78 ;  /* 0x0000004e520b723e */ /* 0x002fe200000000ff */
[----:B----4-:R-:W-:-:S06]  /*13b60*/  FFMA.FTZ R8, R76, UR20, -R2 ;  /* 0x000000144c087c23 */ /* 0x010fcc0008010802 */
[----:B------:R1:W-:Y:S02]  /*13b70*/  MUFU.EX2 R76, R8 ;  /* 0x00000008004c7308 */ /* 0x0003e40000000800 */
[----:B-1----:R-:W-:-:S07]  /*13b80*/  F2FP.F16.F32.PACK_AB R8, R123, R126 ;  /* 0x0000007e7b08723e */ /* 0x002fce00000000ff */
[----:B------:R-:W-:Y:S07]  /*13b90*/  HMMA.16816.F32 R148, R8, R22, R48 ;  /* 0x000000160894723c */ /* 0x000fee0000001830 */
[----:B---3--:R-:W-:Y:S02]  /*13ba0*/  FFMA.FTZ R50, R147, R68, R215 ;  /* 0x0000004493327223 */ /* 0x008fe400000100d7 */
[----:B------:R-:W3:Y:S01]  /*13bb0*/  LDL.LU R147, [R1+0x28] ;  /* 0x0000280001937983 */ /* 0x000ee20000300800 */
[----:B------:R-:W-:Y:S01]  /*13bc0*/  HMMA.16816.F32 R44, R4, R12, R28 ;  /* 0x0000000c042c723c */ /* 0x000fe2000000181c */
[----:B------:R-:W-:-:S05]  /*13bd0*/  FFMA.FTZ R2, R77, UR20, -R2 ;  /* 0x000000144d027c23 */ /* 0x000fca0008010802 */
[----:B------:R-:W-:Y:S07]  /*13be0*/  HMMA.16816.F32 R36, R4, R14, R36 ;  /* 0x0000000e0424723c */ /* 0x000fee0000001824 */
[----:B------:R-:W-:Y:S02]  /*13bf0*/  F2FP.F16.F32.PACK_AB R4, R111, R109 ;  /* 0x0000006d6f04723e */ /* 0x000fe400000000ff */
[----:B------:R-:W-:Y:S02]  /*13c00*/  F2FP.F16.F32.PACK_AB R5, R239, R240 ;  /* 0x000000f0ef05723e */ /* 0x000fe400000000ff */
[----:B------:R-:W-:-:S02]  /*13c10*/  F2FP.F16.F32.PACK_AB R6, R115, R116 ;  /* 0x000000747306723e */ /* 0x000fc400000000ff */
[----:B------:R-:W-:-:S07]  /*13c20*/  F2FP.F16.F32.PACK_AB R7, R237, R238 ;  /* 0x000000eeed07723e */ /* 0x000fce00000000ff */
[C---:B------:R-:W-:Y:S01]  /*13c30*/  HMMA.16816.F32 R28, R4.reuse, R16, R64 ;  /* 0x00000010041c723c */ /* 0x040fe20000001840 */
[----:B------:R1:W-:Y:S05]  /*13c40*/  MUFU.EX2 R67, R2 ;  /* 0x0000000200437308 */ /* 0x0003ea0000000800 */
[C---:B------:R-:W-:Y:S01]  /*13c50*/  HMMA.16816.F32 R32, R4.reuse, R18, R60 ;  /* 0x000000120420723c */ /* 0x040fe2000000183c */
[----:B------:R-:W4:Y:S05]  /*13c60*/  LDSM.16.MT88.4 R16, [R184+0x5800] ;  /* 0x00580000b810783b */ /* 0x000f2a0000004200 */
[----:B------:R-:W-:Y:S01]  /*13c70*/  HMMA.16816.F32 R56, R4, R12, R56 ;  /* 0x0000000c0438723c */ /* 0x000fe20000001838 */
[----:B-1----:R-:W-:-:S05]  /*13c80*/  FFMA.FTZ R2, R102, UR20, -R0 ;  /* 0x0000001466027c23 */ /* 0x002fca0008010800 */
[----:B------:R-:W-:Y:S01]  /*13c90*/  HMMA.16816.F32 R40, R4, R14, R160 ;  /* 0x0000000e0428723c */ /* 0x000fe200000018a0 */
[----:B------:R-:W1:Y:S01]  /*13ca0*/  LDSM.16.MT88.4 R12, [R185+0x5800] ;  /* 0x00580000b90c783b */ /* 0x000e620000004200 */
[----:B------:R5:W-:Y:S01]  /*13cb0*/  MUFU.EX2 R66, R2 ;  /* 0x0000000200427308 */ /* 0x000be20000000800 */
[----:B--2---:R-:W-:Y:S01]  /*13cc0*/  FFMA.FTZ R49, R129, R70, R117 ;  /* 0x0000004681317223 */ /* 0x004fe20000010075 */
[----:B------:R-:W-:Y:S01]  /*13cd0*/  MOV R129, R172 ;  /* 0x000000ac00817202 */ /* 0x000fe20000000f00 */
[----:B------:R-:W-:Y:S01]  /*13ce0*/  IMAD.MOV.U32 R172, RZ, RZ, R158 ;  /* 0x000000ffffac7224 */ /* 0x000fe200078e009e */
[----:B------:R-:W-:Y:S01]  /*13cf0*/  MOV R128, R156 ;  /* 0x0000009c00807202 */ /* 0x000fe20000000f00 */
[----:B-----5:R-:W-:-:S04]  /*13d00*/  FFMA.FTZ R2, R98, UR20, -R0 ;  /* 0x0000001462027c23 */ /* 0x020fc80008010800 */
[----:B------:R2:W5:Y:S01]  /*13d10*/  MUFU.EX2 R65, R2 ;  /* 0x0000000200417308 */ /* 0x0005620000000800 */
[----:B------:R-:W-:Y:S02]  /*13d20*/  MOV R155, R157 ;  /* 0x0000009d009b7202 */ /* 0x000fe40000000f00 */
[----:B------:R-:W-:Y:S01]  /*13d30*/  MOV R154, R159 ;  /* 0x0000009f009a7202 */ /* 0x000fe20000000f00 */
[----:B------:R-:W-:Y:S01]  /*13d40*/  HMMA.16816.F32 R52, R8, R20, R52 ;  /* 0x000000140834723c */ /* 0x000fe20000001834 */
[----:B--2---:R-:W-:-:S04]  /*13d50*/  FFMA.FTZ R2, R97, UR20, -R0 ;  /* 0x0000001461027c23 */ /* 0x004fc80008010800 */
[----:B------:R2:W-:Y:S01]  /*13d60*/  MUFU.EX2 R64, R2 ;  /* 0x0000000200407308 */ /* 0x0005e20000000800 */
[C---:B------:R-:W-:Y:S06]  /*13d70*/  HMMA.16816.F32 R156, R8.reuse, R24, R44 ;  /* 0x00000018089c723c */ /* 0x040fec000000182c */
[----:B------:R-:W-:Y:S01]  /*13d80*/  HMMA.16816.F32 R44, R8, R26, R36 ;  /* 0x0000001a082c723c */ /* 0x000fe20000001824 */
[----:B--2---:R-:W-:-:S04]  /*13d90*/  FFMA.FTZ R2, R92, UR20, -R0 ;  /* 0x000000145c027c23 */ /* 0x004fc80008010800 */
[----:B------:R2:W4:Y:S01]  /*13da0*/  MUFU.EX2 R63, R2 ;  /* 0x00000002003f7308 */ /* 0x0005220000000800 */
[----:B------:R-:W-:Y:S02]  /*13db0*/  F2FP.F16.F32.PACK_AB R4, R120, R119 ;  /* 0x000000777804723e */ /* 0x000fe400000000ff */
[----:B------:R-:W-:Y:S02]  /*13dc0*/  F2FP.F16.F32.PACK_AB R5, R234, R235 ;  /* 0x000000ebea05723e */ /* 0x000fe400000000ff */
[----:B------:R-:W-:Y:S02]  /*13dd0*/  F2FP.F16.F32.PACK_AB R6, R127, R124 ;  /* 0x0000007c7f06723e */ /* 0x000fe400000000ff */
[----:B------:R-:W-:Y:S01]  /*13de0*/  F2FP.F16.F32.PACK_AB R7, R232, R233 ;  /* 0x000000e9e807723e */ /* 0x000fe200000000ff */
[----:B------:R-:W-:Y:S01]  /*13df0*/  FFMA.FTZ R48, R146, R69, R225 ;  /* 0x0000004592307223 */ /* 0x000fe200000100e1 */
[--C-:B------:R-:W-:Y:S01]  /*13e00*/  FFMA.FTZ R60, R81, UR20, -R3.reuse ;  /* 0x00000014513c7c23 */ /* 0x100fe20008010803 */
[----:B------:R-:W-:Y:S01]  /*13e10*/  FFMA.FTZ R61, R79, UR20, -R3 ;  /* 0x000000144f3d7c23 */ /* 0x000fe20008010803 */
[----:B--2---:R-:W-:-:S03]  /*13e20*/  FFMA.FTZ R2, R93, UR20, -R0 ;  /* 0x000000145d027c23 */ /* 0x004fc60008010800 */
[----:B------:R-:W-:Y:S01]  /*13e30*/  HMMA.16816.F32 R36, R4, R20, R28 ;  /* 0x000000140424723c */ /* 0x000fe2000000181c */
[----:B------:R2:W3:Y:S01]  /*13e40*/  MUFU.EX2 R62, R2 ;  /* 0x00000002003e7308 */ /* 0x0004e20000000800 */
[--C-:B------:R-:W-:Y:S01]  /*13e50*/  FFMA.FTZ R8, R85, UR20, -R0.reuse ;  /* 0x0000001455087c23 */ /* 0x100fe20008010800 */
[----:B------:R-:W-:-:S03]  /*13e60*/  FFMA.FTZ R3, R83, UR20, -R0 ;  /* 0x0000001453037c23 */ /* 0x000fc60008010800 */
[----:B------:R-:W-:Y:S01]  /*13e70*/  HMMA.16816.F32 R28, R4, R24, R56 ;  /* 0x00000018041c723c */ /* 0x000fe20000001838 */
[----:B------:R-:W-:Y:S01]  /*13e80*/  FADD.FTZ R50, R222, R50 ;  /* 0x00000032de327221 */ /* 0x000fe20000010000 */
[----:B------:R-:W-:-:S04]  /*13e90*/  FADD.FTZ R49, R168, R49 ;  /* 0x00000031a8317221 */ /* 0x000fc80000010000 */
[----:B------:R-:W-:Y:S01]  /*13ea0*/  HMMA.16816.F32 R32, R4, R22, R32 ;  /* 0x000000160420723c */ /* 0x000fe20000001820 */
[----:B------:R-:W-:Y:S01]  /*13eb0*/  MOV R101, R136 ;  /* 0x0000008800657202 */ /* 0x000fe20000000f00 */
[----:B------:R-:W-:Y:S01]  /*13ec0*/  LDSM.16.MT88.4 R20, [R185+0x5c00] ;  /* 0x005c0000b914783b */ /* 0x000fe20000004200 */
[----:B--2---:R-:W-:-:S03]  /*13ed0*/  FFMA.FTZ R2, R90, UR20, -R0 ;  /* 0x000000145a027c23 */ /* 0x004fc60008010800 */
[----:B------:R-:W-:Y:S01]  /*13ee0*/  HMMA.16816.F32 R24, R4, R26, R40 ;  /* 0x0000001a0418723c */ /* 0x000fe20000001828 */
[----:B------:R2:W3:Y:S06]  /*13ef0*/  MUFU.EX2 R51, R2 ;  /* 0x0000000200337308 */ /* 0x0004ec0000000800 */
[----:B------:R-:W-:Y:S02]  /*13f00*/  F2FP.F16.F32.PACK_AB R4, R104, R108 ;  /* 0x0000006c6804723e */ /* 0x000fe400000000ff */
[----:B-----5:R-:W-:Y:S02]  /*13f10*/  F2FP.F16.F32.PACK_AB R5, R65, R66 ;  /* 0x000000424105723e */ /* 0x020fe400000000ff */
[----:B------:R-:W-:-:S02]  /*13f20*/  F2FP.F16.F32.PACK_AB R6, R94, R96 ;  /* 0x000000605e06723e */ /* 0x000fc400000000ff */
[----:B----4-:R-:W-:Y:S01]  /*13f30*/  F2FP.F16.F32.PACK_AB R7, R63, R64 ;  /* 0x000000403f07723e */ /* 0x010fe200000000ff */
[----:B------:R4:W-:Y:S01]  /*13f40*/  MUFU.EX2 R41, R3 ;  /* 0x0000000300297308 */ /* 0x0009e20000000800 */
[----:B------:R-:W-:Y:S01]  /*13f50*/  MOV R107, R137 ;  /* 0x00000089006b7202 */ /* 0x000fe20000000f00 */
[----:B--2---:R-:W-:Y:S01]  /*13f60*/  FADD.FTZ R2, R252, R48 ;  /* 0x00000030fc027221 */ /* 0x004fe20000010000 */
[----:B------:R-:W-:-:S03]  /*13f70*/  MOV R103, R138 ;  /* 0x0000008a00677202 */ /* 0x000fc60000000f00 */
[----:B------:R-:W-:Y:S01]  /*13f80*/  HMMA.16816.F32 R148, R4, R18, R148 ;  /* 0x000000120494723c */ /* 0x000fe20000001894 */
[----:B------:R-:W-:Y:S01]  /*13f90*/  MOV R163, R139 ;  /* 0x0000008b00a37202 */ /* 0x000fe20000000f00 */
[----:B------:R-:W-:-:S04]  /*13fa0*/  FADD.FTZ R2, R154, R2 ;  /* 0x000000029a027221 */ /* 0x000fc80000010000 */
[----:B------:R-:W-:Y:S01]  /*13fb0*/  HMMA.16816.F32 R136, R4, R16, R52 ;  /* 0x000000100488723c */ /* 0x000fe20000001834 */
[----:B------:R-:W-:Y:S01]  /*13fc0*/  FADD.FTZ R2, R164, R2 ;  /* 0x00000002a4027221 */ /* 0x000fe20000010000 */
[----:B----4-:R-:W-:-:S04]  /*13fd0*/  FADD.FTZ R3, R177, R49 ;  /* 0x00000031b1037221 */ /* 0x010fc80000010000 */
[----:B-1----:R-:W-:Y:S01]  /*13fe0*/  HMMA.16816.F32 R156, R4, R12, R156 ;  /* 0x0000000c049c723c */ /* 0x002fe2000000189c */
[----:B------:R-:W-:-:S05]  /*13ff0*/  MOV R152, R155 ;  /* 0x0000009b00987202 */ /* 0x000fca0000000f00 */
[----:B------:R-:W-:Y:S01]  /*14000*/  HMMA.16816.F32 R44, R4, R14, R44 ;  /* 0x0000000e042c723c */ /* 0x000fe2000000182c */
[----:B------:R-:W-:Y:S01]  /*14010*/  FADD.FTZ R2, R163, R2 ;  /* 0x00000002a3027221 */ /* 0x000fe20000010000 */
[----:B------:R-:W-:Y:S02]  /*14020*/  MOV R153, R167 ;  /* 0x000000a700997202 */ /* 0x000fe40000000f00 */
[----:B------:R-:W-:Y:S01]  /*14030*/  MOV R69, R103 ;  /* 0x0000006700457202 */ /* 0x000fe20000000f00 */
[----:B------:R-:W-:Y:S01]  /*14040*/  IMAD.MOV.U32 R225, RZ, RZ, R101 ;  /* 0x000000ffffe17224 */ /* 0x000fe200078e0065 */
[----:B------:R-:W-:Y:S02]  /*14050*/  MOV R79, R142 ;  /* 0x0000008e004f7202 */ /* 0x000fe40000000f00 */
[----:B------:R-:W-:Y:S02]  /*14060*/  MOV R81, R143 ;  /* 0x0000008f00517202 */ /* 0x000fe40000000f00 */
[----:B------:R-:W-:-:S02]  /*14070*/  MOV R102, R141 ;  /* 0x0000008d00667202 */ /* 0x000fc40000000f00 */
[----:B------:R-:W-:Y:S02]  /*14080*/  MOV R155, R165 ;  /* 0x000000a5009b7202 */ /* 0x000fe40000000f00 */
[----:B------:R-:W-:Y:S02]  /*14090*/  MOV R77, R140 ;  /* 0x0000008c004d7202 */ /* 0x000fe40000000f00 */
[----:B------:R-:W-:Y:S02]  /*140a0*/  MOV R154, R166 ;  /* 0x000000a6009a7202 */ /* 0x000fe40000000f00 */
[----:B------:R-:W-:Y:S02]  /*140b0*/  MOV R103, R155 ;  /* 0x0000009b00677202 */ /* 0x000fe40000000f00 */
[----:B------:R-:W-:Y:S01]  /*140c0*/  MOV R101, R154 ;  /* 0x0000009a00657202 */ /* 0x000fe20000000f00 */
[----:B---3--:R-:W-:Y:S02]  /*140d0*/  FFMA.FTZ R0, R147, R72, R114 ;  /* 0x0000004893007223 */ /* 0x008fe40000010072 */
        /* <DEDUP_REMOVED lines=154> */
.L_x_1283:
        /* <DEDUP_REMOVED lines=21> */
[----:B------:R-:W-:Y:S01]  /*14bd0*/  ULDC UR4, c[0x0][0x2ec] ;  /* 0x0000bb0000047ab9 */ /* 0x000fe20000000800 */
[----:B------:R-:W-:-:S06]  /*14be0*/  ULDC.64 UR6, c[0x0][0x248] ;  /* 0x0000920000067ab9 */ /* 0x000fcc0000000a00 */
        /* <DEDUP_REMOVED lines=12> */
.L_x_1290:
        /* <DEDUP_REMOVED lines=55> */
.L_x_1288:
[----:B--2---:R-:W2:Y:S01]  /*15020*/  LDL.64 R12, [R1+0x30] ;  /* 0x00003000010c7983 */ /* 0x004ea20000100a00 */
[----:B------:R-:W-:Y:S04]  /*15030*/  DEPBAR.LE SB0, 0x0 ;  /* 0x000080000000791a */ /* 0x000fe80000000000 */
[----:B------:R-:W-:Y:S01]  /*15040*/  UIADD3 UR13, UR18, -0x1, URZ ;  /* 0xffffffff120d7890 */ /* 0x000fe2000fffe03f */
[----:B------:R-:W3:Y:S03]  /*15050*/  LDL R9, [R1+0x50] ;  /* 0x0000500001097983 */ /* 0x000ee60000100800 */
[----:B------:R-:W-:Y:S01]  /*15060*/  USHF.R.S32.HI UR28, URZ, 0x1f, UR13 ;  /* 0x0000001f3f1c7899 */ /* 0x000fe2000801140d */
[----:B------:R-:W4:Y:S01]  /*15070*/  LDL R19, [R1+0x54] ;  /* 0x0000540001137983 */ /* 0x000f220000100800 */
[----:B------:R-:W-:Y:S01]  /*15080*/  UIMAD UR21, UR8, UR13, URZ ;  /* 0x0000000d081572a4 */ /* 0x000fe2000f8e023f */
[----:B-1----:R-:W-:Y:S01]  /*15090*/  IMAD.U32 R4, RZ, RZ, UR13 ;  /* 0x0000000dff047e24 */ /* 0x002fe2000f8e00ff */
[----:B------:R-:W-:Y:S01]  /*150a0*/  UISETP.GT.AND UP0, UPT, UR13, UR14, UPT ;  /* 0x0000000e0d00728c */ /* 0x000fe2000bf04270 */
[----:B------:R-:W5:Y:S01]  /*150b0*/  LDL R10, [R1+0x48] ;  /* 0x00004800010a7983 */ /* 0x000f620000100800 */
[----:B------:R-:W-:Y:S03]  /*150c0*/  UIMAD UR21, UR28, UR9, UR21 ;  /* 0x000000091c1572a4 */ /* 0x000fe6000f8e0215 */
        /* <DEDUP_REMOVED lines=67> */
[C---:B------:R-:W-:Y:S01]  /*15500*/  HMMA.16816.F32 R40, R124.reuse, R48, RZ ;  /* 0x000000307c28723c */ /* 0x040fe200000018ff */
[----:B------:R-:W1:Y:S05]  /*15510*/  S2R R0, SR_TID.X ;  /* 0x0000000000007919 */ /* 0x000e6a0000002100 */
[-C--:B------:R-:W-:Y:S06]  /*15520*/  HMMA.16816.F32 R44, R124, R50.reuse, RZ ;  /* 0x000000327c2c723c */ /* 0x080fec00000018ff */
[C---:B------:R-:W-:Y:S06]  /*15530*/  HMMA.16816.F32 R48, R128.reuse, R50, RZ ;  /* 0x000000328030723c */ /* 0x040fec00000018ff */
[-C--:B-----5:R-:W-:Y:S06]  /*15540*/  HMMA.16816.F32 R52, R128, R64.reuse, RZ ;  /* 0x000000408034723c */ /* 0x0a0fec00000018ff */
[C---:B------:R-:W-:Y:S06]  /*15550*/  HMMA.16816.F32 R56, R124.reuse, R64, RZ ;  /* 0x000000407c38723c */ /* 0x040fec00000018ff */
[-C--:B------:R-:W-:Y:S01]  /*15560*/  HMMA.16816.F32 R60, R124, R66.reuse, RZ ;  /* 0x000000427c3c723c */ /* 0x080fe200000018ff */
[----:B-1----:R-:W-:Y:S05]  /*15570*/  IMAD.SHL.U32 R0, R0, 0x2, RZ ;  /* 0x0000000200007824 */ /* 0x002fea00078e00ff */
[C---:B------:R-:W-:Y:S02]  /*15580*/  HMMA.16816.F32 R64, R128.reuse, R66, RZ ;  /* 0x000000428040723c */ /* 0x040fe400000018ff */
[----:B------:R-:W-:Y:S04]  /*15590*/  LOP3.LUT R0, R0, 0x6, RZ, 0xc0, !PT ;  /* 0x0000000600007812 */ /* 0x000fe800078ec0ff */
[-C--:B------:R-:W-:Y:S06]  /*155a0*/  HMMA.16816.F32 R68, R128, R80.reuse, RZ ;  /* 0x000000508044723c */ /* 0x080fec00000018ff */
        /* <DEDUP_REMOVED lines=13> */
[-C--:B------:R-:W-:Y:S01]  /*15680*/  HMMA.16816.F32 R124, R124, R170.reuse, RZ ;  /* 0x000000aa7c7c723c */ /* 0x080fe200000018ff */
[----:B------:R-:W-:Y:S04]  /*15690*/  IMAD.U32 R168, RZ, RZ, UR13 ;  /* 0x0000000dffa87e24 */ /* 0x000fe8000f8e00ff */
[----:B------:R-:W-:Y:S01]  /*156a0*/  IMAD R168, R168, 0x80, R0 ;  /* 0x00000080a8a87824 */ /* 0x000fe200078e0200 */
[----:B------:R-:W-:Y:S04]  /*156b0*/  HMMA.16816.F32 R128, R128, R170, RZ ;  /* 0x000000aa8080723c */ /* 0x000fe800000018ff */
[CC--:B------:R-:W-:Y:S01]  /*156c0*/  ISETP.GE.AND P1, PT, R168.reuse, R199.reuse, PT ;  /* 0x000000c7a800720c */ /* 0x0c0fe20003f26270 */
[C---:B------:R-:W-:Y:S01]  /*156d0*/  VIADD R0, R168.reuse, 0x1 ;  /* 0x00000001a8007836 */ /* 0x040fe20000000000 */
[-C--:B------:R-:W-:Y:S01]  /*156e0*/  ISETP.GE.AND P2, PT, R168, R198.reuse, PT ;  /* 0x000000c6a800720c */ /* 0x080fe20003f46270 */
[-C--:B------:R-:W-:Y:S05]  /*156f0*/  HMMA.16816.F32 R4, R172, R176.reuse, R4 ;  /* 0x000000b0ac04723c */ /* 0x080fea0000001804 */
[----:B------:R-:W-:Y:S01]  /*15700*/  ISETP.GE.AND P5, PT, R0, R199, PT ;  /* 0x000000c70000720c */ /* 0x000fe20003fa6270 */
[--C-:B------:R-:W-:Y:S01]  /*15710*/  IMAD.IADD R2, R200, 0x1, -R0.reuse ;  /* 0x00000001c8027824 */ /* 0x100fe200078e0a00 */
[C---:B------:R-:W-:Y:S01]  /*15720*/  ISETP.GE.AND P3, PT, R0.reuse, R198, PT ;  /* 0x000000c60000720c */ /* 0x040fe20003f66270 */
[C---:B----4-:R-:W-:Y:S04]  /*15730*/  HMMA.16816.F32 R8, R180.reuse, R176, R8 ;  /* 0x000000b0b408723c */ /* 0x050fe80000001808 */
[C---:B------:R-:W-:Y:S02]  /*15740*/  ISETP.GE.AND P6, PT, R0.reuse, R197, PT ;  /* 0x000000c50000720c */ /* 0x040fe40003fc6270 */
[C---:B------:R-:W-:Y:S01]  /*15750*/  ISETP.GE.AND P0, PT, R0.reuse, R196, PT ;  /* 0x000000c40000720c */ /* 0x040fe20003f06270 */
[-C--:B------:R-:W-:Y:S03]  /*15760*/  HMMA.16816.F32 R12, R180, R178.reuse, R12 ;  /* 0x000000b2b40c723c */ /* 0x080fe6000000180c */
[C---:B------:R-:W-:Y:S02]  /*15770*/  ISETP.GE.OR P5, PT, R0.reuse, R207, !P5 ;  /* 0x000000cf0000720c */ /* 0x040fe40006fa6670 */
[C---:B------:R-:W-:Y:S01]  /*15780*/  ISETP.GE.OR P3, PT, R0.reuse, R206, !P3 ;  /* 0x000000ce0000720c */ /* 0x040fe20005f66670 */
[C---:B------:R-:W-:Y:S04]  /*15790*/  HMMA.16816.F32 R16, R172.reuse, R178, R16 ;  /* 0x000000b2ac10723c */ /* 0x040fe80000001810 */
[----:B------:R-:W-:Y:S01]  /*157a0*/  ISETP.GE.OR P6, PT, R0, R205, !P6 ;  /* 0x000000cd0000720c */ /* 0x000fe200077c6670 */
[----:B------:R-:W-:Y:S01]  /*157b0*/  FMUL.FTZ R6, R6, UR12 ;  /* 0x0000000c06067c20 */ /* 0x000fe20008410000 */
[----:B------:R-:W-:Y:S01]  /*157c0*/  ISETP.GE.OR P0, PT, R0, R204, !P0 ;  /* 0x000000cc0000720c */ /* 0x000fe20004706670 */
[----:B------:R-:W-:Y:S01]  /*157d0*/  FMUL.FTZ R4, R4, UR12 ;  /* 0x0000000c04047c20 */ /* 0x000fe20008410000 */
[C---:B------:R-:W-:Y:S01]  /*157e0*/  ISETP.GE.OR P1, PT, R168.reuse, R207, !P1 ;  /* 0x000000cfa800720c */ /* 0x040fe20004f26670 */
[----:B------:R1:W-:Y:S01]  /*157f0*/  MUFU.TANH R176, R6 ;  /* 0x0000000600b07308 */ /* 0x0003e20000002400 */
[----:B------:R-:W-:Y:S01]  /*15800*/  ISETP.GE.OR P2, PT, R168, R206, !P2 ;  /* 0x000000cea800720c */ /* 0x000fe20005746670 */
[----:B------:R-:W-:Y:S01]  /*15810*/  FMUL.FTZ R7, R7, UR12 ;  /* 0x0000000c07077c20 */ /* 0x000fe20008410000 */
[----:B------:R-:W-:Y:S01]  /*15820*/  FMUL.FTZ R5, R5, UR12 ;  /* 0x0000000c05057c20 */ /* 0x000fe20008410000 */
[----:B------:R-:W-:Y:S01]  /*15830*/  FMUL.FTZ R170, R8, UR12 ;  /* 0x0000000c08aa7c20 */ /* 0x000fe20008410000 */
[--C-:B------:R-:W-:Y:S02]  /*15840*/  IMAD.IADD R8, R202, 0x1, -R0.reuse ;  /* 0x00000001ca087824 */ /* 0x100fe400078e0a00 */
[----:B------:R-:W-:Y:S01]  /*15850*/  FMUL.FTZ R209, R9, UR12 ;  /* 0x0000000c09d17c20 */ /* 0x000fe20008410000 */
[----:B------:R-:W-:Y:S02]  /*15860*/  FMUL.FTZ R210, R10, UR12 ;  /* 0x0000000c0ad27c20 */ /* 0x000fe40008410000 */
[----:B------:R2:W3:Y:S01]  /*15870*/  MUFU.TANH R169, R4 ;  /* 0x0000000400a97308 */ /* 0x0004e20000002400 */
[----:B------:R-:W-:Y:S01]  /*15880*/  FMUL.FTZ R12, R12, UR12 ;  /* 0x0000000c0c0c7c20 */ /* 0x000fe20008410000 */
[----:B------:R-:W-:Y:S01]  /*15890*/  FMUL.FTZ R211, R15, UR12 ;  /* 0x0000000c0fd37c20 */ /* 0x000fe20008410000 */
[----:B------:R-:W-:Y:S01]  /*158a0*/  FMUL.FTZ R11, R11, UR12 ;  /* 0x0000000c0b0b7c20 */ /* 0x000fe20008410000 */
[----:B------:R-:W-:Y:S02]  /*158b0*/  IMAD.IADD R10, R201, 0x1, -R0 ;  /* 0x00000001c90a7824 */ /* 0x000fe400078e0a00 */
[--C-:B------:R-:W-:Y:S02]  /*158c0*/  IMAD.IADD R9, R203, 0x1, -R168.reuse ;  /* 0x00000001cb097824 */ /* 0x100fe400078e0aa8 */
[----:B------:R-:W-:Y:S02]  /*158d0*/  FMUL.FTZ R18, R18, UR12 ;  /* 0x0000000c12127c20 */ /* 0x000fe40008410000 */
[----:B------:R4:W5:Y:S01]  /*158e0*/  MUFU.TANH R171, R7 ;  /* 0x0000000700ab7308 */ /* 0x0009620000002400 */
[----:B------:R-:W-:Y:S01]  /*158f0*/  IABS R10, R10 ;  /* 0x0000000a000a7213 */ /* 0x000fe20000000000 */
[--C-:B-1----:R-:W-:Y:S02]  /*15900*/  IMAD.IADD R6, R202, 0x1, -R168.reuse ;  /* 0x00000001ca067824 */ /* 0x102fe400078e0aa8 */
[----:B------:R-:W-:Y:S06]  /*15910*/  FMUL.FTZ R19, R19, UR12 ;  /* 0x0000000c13137c20 */ /* 0x000fec0008410000 */
[----:B------:R1:W5:Y:S01]  /*15920*/  MUFU.TANH R177, R5 ;  /* 0x0000000500b17308 */ /* 0x0003620000002400 */
[----:B--2---:R-:W-:Y:S09]  /*15930*/  IMAD.IADD R4, R200, 0x1, -R168 ;  /* 0x00000001c8047824 */ /* 0x004ff200078e0aa8 */
[----:B------:R-:W-:Y:S01]  /*15940*/  MUFU.TANH R179, R170 ;  /* 0x000000aa00b37308 */ /* 0x000fe20000002400 */
[----:B----4-:R-:W-:Y:S02]  /*15950*/  IABS R7, R4 ;  /* 0x0000000400077213 */ /* 0x010fe40000000000 */
[----:B------:R-:W-:Y:S01]  /*15960*/  IABS R4, R8 ;  /* 0x0000000800047213 */ /* 0x000fe20000000000 */
[----:B------:R-:W-:Y:S01]  /*15970*/  IMAD.IADD R8, R203, 0x1, -R0 ;  /* 0x00000001cb087824 */ /* 0x000fe200078e0a00 */
[----:B------:R-:W-:Y:S02]  /*15980*/  I2FP.F32.S32 R7, R7 ;  /* 0x0000000700077245 */ /* 0x000fe40000201400 */
[----:B------:R-:W-:Y:S03]  /*15990*/  I2FP.F32.S32 R4, R4 ;  /* 0x0000000400047245 */ /* 0x000fe60000201400 */
[----:B------:R2:W-:Y:S01]  /*159a0*/  MUFU.TANH R170, R210 ;  /* 0x000000d200aa7308 */ /* 0x0005e20000002400 */
[----:B-1----:R-:W-:Y:S01]  /*159b0*/  IABS R5, R2 ;  /* 0x0000000200057213 */ /* 0x002fe20000000000 */
[----:B---3--:R-:W-:Y:S01]  /*159c0*/  FFMA.FTZ R178, R7, -UR31, R169 ;  /* 0x8000001f07b27c23 */ /* 0x008fe200080100a9 */
[----:B------:R-:W-:Y:S01]  /*159d0*/  IABS R2, R6 ;  /* 0x0000000600027213 */ /* 0x000fe20000000000 */
[----:B-----5:R-:W-:Y:S01]  /*159e0*/  FFMA.FTZ R171, R4, -UR31, R171 ;  /* 0x8000001f04ab7c23 */ /* 0x020fe200080100ab */
[----:B------:R-:W-:Y:S02]  /*159f0*/  I2FP.F32.S32 R5, R5 ;  /* 0x0000000500057245 */ /* 0x000fe40000201400 */
[----:B------:R-:W-:Y:S03]  /*15a00*/  I2FP.F32.S32 R2, R2 ;  /* 0x0000000200027245 */ /* 0x000fe60000201400 */
[----:B------:R-:W1:Y:S01]  /*15a10*/  MUFU.TANH R169, R209 ;  /* 0x000000d100a97308 */ /* 0x000e620000002400 */
[----:B------:R-:W-:Y:S01]  /*15a20*/  IABS R0, R9 ;  /* 0x0000000900007213 */ /* 0x000fe20000000000 */
[----:B------:R-:W-:Y:S01]  /*15a30*/  FFMA.FTZ R177, R5, -UR31, R177 ;  /* 0x8000001f05b17c23 */ /* 0x000fe200080100b1 */
[----:B------:R-:W-:Y:S01]  /*15a40*/  IABS R9, R8 ;  /* 0x0000000800097213 */ /* 0x000fe20000000000 */
[----:B------:R-:W3:Y:S01]  /*15a50*/  LDSM.16.M88.4 R4, [R195] ;  /* 0x00000000c304783b */ /* 0x000ee20000000200 */
[----:B------:R-:W-:Y:S01]  /*15a60*/  I2FP.F32.S32 R0, R0 ;  /* 0x0000000000007245 */ /* 0x000fe20000201400 */
[----:B------:R-:W-:Y:S01]  /*15a70*/  IMAD.MOV.U32 R8, RZ, RZ, R10 ;  /* 0x000000ffff087224 */ /* 0x000fe200078e000a */
[----:B------:R-:W-:Y:S03]  /*15a80*/  FSEL R178, R178, -INF , !P1 ;  /* 0xff800000b2b27808 */ /* 0x000fe60004800000 */
[----:B------:R4:W-:Y:S01]  /*15a90*/  MUFU.TANH R209, R12 ;  /* 0x0000000c00d17308 */ /* 0x0009e20000002400 */
[----:B------:R-:W-:Y:S01]  /*15aa0*/  ISETP.GE.AND P1, PT, R168, R197, PT ;  /* 0x000000c5a800720c */ /* 0x000fe20003f26270 */
[----:B------:R-:W-:Y:S01]  /*15ab0*/  FMUL.FTZ R10, R13, UR12 ;  /* 0x0000000c0d0a7c20 */ /* 0x000fe20008410000 */
[----:B------:R-:W-:Y:S01]  /*15ac0*/  I2FP.F32.S32 R8, R8 ;  /* 0x0000000800087245 */ /* 0x000fe20000201400 */
[----:B--2---:R-:W-:Y:S01]  /*15ad0*/  FMUL.FTZ R210, R14, UR12 ;  /* 0x0000000c0ed27c20 */ /* 0x004fe20008410000 */
[----:B------:R-:W-:Y:S01]  /*15ae0*/  ISETP.GE.OR P1, PT, R168, R205, !P1 ;  /* 0x000000cda800720c */ /* 0x000fe20004f26670 */
[----:B------:R-:W-:Y:S01]  /*15af0*/  FFMA.FTZ R176, R2, -UR31, R176 ;  /* 0x8000001f02b07c23 */ /* 0x000fe200080100b0 */
[----:B------:R-:W-:Y:S03]  /*15b00*/  FSEL R177, R177, -INF , !P5 ;  /* 0xff800000b1b17808 */ /* 0x000fe60006800000 */
[----:B------:R2:W-:Y:S01]  /*15b10*/  MUFU.TANH R15, R10 ;  /* 0x0000000a000f7308 */ /* 0x0005e20000002400 */
[----:B------:R-:W-:Y:S01]  /*15b20*/  ISETP.GE.AND P5, PT, R168, R196, PT ;  /* 0x000000c4a800720c */ /* 0x000fe20003fa6270 */
[----:B-1----:R-:W-:Y:S01]  /*15b30*/  FFMA.FTZ R13, R8, -UR31, R169 ;  /* 0x8000001f080d7c23 */ /* 0x002fe200080100a9 */
[----:B------:R-:W-:Y:S01]  /*15b40*/  I2FP.F32.S32 R9, R9 ;  /* 0x0000000900097245 */ /* 0x000fe20000201400 */
[----:B------:R-:W-:Y:S01]  /*15b50*/  IMAD.IADD R2, R201, 0x1, -R168 ;  /* 0x00000001c9027824 */ /* 0x000fe200078e0aa8 */
[----:B------:R-:W-:Y:S02]  /*15b60*/  ISETP.GE.OR P5, PT, R168, R204, !P5 ;  /* 0x000000cca800720c */ /* 0x000fe40006fa6670 */
[----:B------:R-:W-:Y:S03]  /*15b70*/  FSEL R176, R176, -INF , !P2 ;  /* 0xff800000b0b07808 */ /* 0x000fe60005000000 */
[----:B------:R-:W-:Y:S01]  /*15b80*/  MUFU.TANH R169, R211 ;  /* 0x000000d300a97308 */ /* 0x000fe20000002400 */
[----:B------:R-:W-:Y:S01]  /*15b90*/  IABS R2, R2 ;  /* 0x0000000200027213 */ /* 0x000fe20000000000 */
[----:B----4-:R-:W-:Y:S01]  /*15ba0*/  FFMA.FTZ R12, R0, -UR31, R170 ;  /* 0x8000001f000c7c23 */ /* 0x010fe200080100aa */
[----:B------:R-:W-:Y:S01]  /*15bb0*/  FSEL R171, R171, -INF , !P3 ;  /* 0xff800000abab7808 */ /* 0x000fe20005800000 */
[----:B------:R-:W-:Y:S01]  /*15bc0*/  VIADD R0, R168, 0x9 ;  /* 0x00000009a8007836 */ /* 0x000fe20000000000 */
[----:B------:R-:W-:Y:S05]  /*15bd0*/  I2FP.F32.S32 R2, R2 ;  /* 0x0000000200027245 */ /* 0x000fea0000201400 */
[----:B------:R-:W-:Y:S01]  /*15be0*/  MUFU.TANH R170, R210 ;  /* 0x000000d200aa7308 */ /* 0x000fe20000002400 */
[----:B------:R-:W-:Y:S01]  /*15bf0*/  ISETP.GE.AND P3, PT, R0, R197, PT ;  /* 0x000000c50000720c */ /* 0x000fe20003f66270 */
[----:B------:R-:W-:Y:S01]  /*15c00*/  FFMA.FTZ R14, R2, -UR31, R179 ;  /* 0x8000001f020e7c23 */ /* 0x000fe200080100b3 */
[----:B------:R-:W-:Y:S02]  /*15c10*/  VIADD R2, R168, 0x8 ;  /* 0x00000008a8027836 */ /* 0x000fe40000000000 */
[----:B------:R-:W-:Y:S01]  /*15c20*/  FMUL.FTZ R179, R16, UR12 ;  /* 0x0000000c10b37c20 */ /* 0x000fe20008410000 */
[----:B------:R-:W-:Y:S01]  /*15c30*/  ISETP.GE.OR P3, PT, R0, R205, !P3 ;  /* 0x000000cd0000720c */ /* 0x000fe20005f66670 */
[----:B--2---:R-:W-:Y:S02]  /*15c40*/  IMAD.IADD R10, R203, 0x1, -R0 ;  /* 0x00000001cb0a7824 */ /* 0x004fe400078e0a00 */
[----:B------:R-:W-:Y:S01]  /*15c50*/  FMUL.FTZ R16, R17, UR12 ;  /* 0x0000000c11107c20 */ /* 0x000fe20008410000 */
[C---:B------:R-:W-:Y:S01]  /*15c60*/  ISETP.GE.AND P2, PT, R2.reuse, R197, PT ;  /* 0x000000c50200720c */ /* 0x040fe20003f46270 */
[----:B------:R-:W1:Y:S01]  /*15c70*/  MUFU.TANH R11, R11 ;  /* 0x0000000b000b7308 */ /* 0x000e620000002400 */
[----:B------:R-:W-:Y:S02]  /*15c80*/  IMAD.IADD R8, R203, 0x1, -R2 ;  /* 0x00000001cb087824 */ /* 0x000fe400078e0a02 */
[----:B------:R-:W-:Y:S01]  /*15c90*/  ISETP.GE.OR P2, PT, R2, R205, !P2 ;  /* 0x000000cd0200720c */ /* 0x000fe20005746670 */
[-C--:B---3--:R-:W-:Y:S06]  /*15ca0*/  HMMA.16816.F32 R20, R172, R4.reuse, R20 ;  /* 0x00000004ac14723c */ /* 0x088fec0000001814 */
[----:B------:R-:W-:Y:S01]  /*15cb0*/  MUFU.TANH R17, R179 ;  /* 0x000000b300117308 */ /* 0x000fe20000002400 */
[C---:B------:R-:W-:Y:S06]  /*15cc0*/  HMMA.16816.F32 R24, R180.reuse, R4, R24 ;  /* 0x00000004b418723c */ /* 0x040fec0000001818 */
[-C--:B------:R-:W-:Y:S03]  /*15cd0*/  HMMA.16816.F32 R28, R180, R6.reuse, R28 ;  /* 0x00000006b41c723c */ /* 0x080fe6000000181c */
[----:B------:R-:W-:Y:S02]  /*15ce0*/  MUFU.TANH R16, R16 ;  /* 0x0000001000107308 */ /* 0x000fe40000002400 */
[----:B-1----:R-:W-:Y:S01]  /*15cf0*/  FFMA.FTZ R11, R9, -UR31, R11 ;  /* 0x8000001f090b7c23 */ /* 0x002fe2000801000b */
[C---:B------:R-:W-:Y:S05]  /*15d00*/  HMMA.16816.F32 R32, R172.reuse, R6, R32 ;  /* 0x00000006ac20723c */ /* 0x040fea0000001820 */
[C---:B------:R-:W-:Y:S02]  /*15d10*/  IMAD.IADD R4, R201.reuse, 0x1, -R0 ;  /* 0x00000001c9047824 */ /* 0x040fe400078e0a00 */
[----:B------:R-:W-:Y:S04]  /*15d20*/  IMAD.IADD R9, R201, 0x1, -R2 ;  /* 0x00000001c9097824 */ /* 0x000fe800078e0a02 */
[----:B------:R-:W-:Y:S01]  /*15d30*/  IABS R5, R4 ;  /* 0x0000000400057213 */ /* 0x000fe20000000000 */
[----:B------:R-:W-:Y:S01]  /*15d40*/  FMUL.FTZ R24, R24, UR12 ;  /* 0x0000000c18187c20 */ /* 0x000fe20008410000 */
[----:B------:R-:W-:Y:S01]  /*15d50*/  IABS R4, R8 ;  /* 0x0000000800047213 */ /* 0x000fe20000000000 */
[----:B------:R-:W-:Y:S01]  /*15d60*/  FMUL.FTZ R26, R26, UR12 ;  /* 0x0000000c1a1a7c20 */ /* 0x000fe20008410000 */
[----:B------:R-:W-:Y:S01]  /*15d70*/  IABS R9, R9 ;  /* 0x0000000900097213 */ /* 0x000fe20000000000 */
[----:B------:R-:W-:Y:S01]  /*15d80*/  FMUL.FTZ R27, R27, UR12 ;  /* 0x0000000c1b1b7c20 */ /* 0x000fe20008410000 */
[----:B------:R-:W-:Y:S01]  /*15d90*/  I2FP.F32.S32 R5, R5 ;  /* 0x0000000500057245 */ /* 0x000fe20000201400 */
[----:B------:R-:W-:Y:S01]  /*15da0*/  IMAD.MOV.U32 R8, RZ, RZ, R4 ;  /* 0x000000ffff087224 */ /* 0x000fe200078e0004 */
[----:B------:R-:W-:Y:S01]  /*15db0*/  IABS R4, R10 ;  /* 0x0000000a00047213 */ /* 0x000fe20000000000 */
[----:B------:R-:W-:Y:S01]  /*15dc0*/  FMUL.FTZ R28, R28, UR12 ;  /* 0x0000000c1c1c7c20 */ /* 0x000fe20008410000 */
[----:B------:R-:W-:Y:S01]  /*15dd0*/  I2FP.F32.S32 R9, R9 ;  /* 0x0000000900097245 */ /* 0x000fe20000201400 */
[----:B------:R-:W-:Y:S01]  /*15de0*/  FFMA.FTZ R5, R5, -UR31, R15 ;  /* 0x8000001f05057c23 */ /* 0x000fe2000801000f */
[----:B------:R-:W-:Y:S01]  /*15df0*/  I2FP.F32.S32 R4, R4 ;  /* 0x0000000400047245 */ /* 0x000fe20000201400 */
[----:B------:R1:W2:Y:S01]  /*15e00*/  MUFU.TANH R15, R18 ;  /* 0x00000012000f7308 */ /* 0x0002a20000002400 */
[----:B------:R-:W-:Y:S01]  /*15e10*/  I2FP.F32.S32 R8, R8 ;  /* 0x0000000800087245 */ /* 0x000fe20000201400 */
[----:B------:R-:W-:Y:S01]  /*15e20*/  FFMA.FTZ R9, R9, -UR31, R209 ;  /* 0x8000001f09097c23 */ /* 0x000fe200080100d1 */
[----:B------:R-:W-:Y:S01]  /*15e30*/  FMUL.FTZ R32, R32, UR12 ;  /* 0x0000000c20207c20 */ /* 0x000fe20008410000 */
[----:B------:R-:W-:Y:S01]  /*15e40*/  FFMA.FTZ R169, R4, -UR31, R169 ;  /* 0x8000001f04a97c23 */ /* 0x000fe200080100a9 */
[----:B------:R-:W-:Y:S01]  /*15e50*/  FSEL R4, R14, -INF , !P1 ;  /* 0xff8000000e047808 */ /* 0x000fe20004800000 */
[----:B------:R-:W-:Y:S01]  /*15e60*/  FFMA.FTZ R170, R8, -UR31, R170 ;  /* 0x8000001f08aa7c23 */ /* 0x000fe200080100aa */
[----:B------:R-:W-:Y:S03]  /*15e70*/  FSEL R8, R13, -INF , !P6 ;  /* 0xff8000000d087808 */ /* 0x000fe60007000000 */
[----:B------:R-:W-:Y:S01]  /*15e80*/  MUFU.TANH R28, R28 ;  /* 0x0000001c001c7308 */ /* 0x000fe20000002400 */
[C---:B------:R-:W-:Y:S01]  /*15e90*/  ISETP.GE.AND P1, PT, R2.reuse, R196, PT ;  /* 0x000000c40200720c */ /* 0x040fe20003f26270 */
[----:B------:R3:W-:Y:S01]  /*15ea0*/  STL [R1+0x4], R4 ;  /* 0x0000040401007387 */ /* 0x0007e20000100800 */
[----:B------:R-:W-:Y:S01]  /*15eb0*/  ISETP.GE.AND P6, PT, R2, R199, PT ;  /* 0x000000c70200720c */ /* 0x000fe20003fc6270 */
[----:B------:R-:W-:Y:S01]  /*15ec0*/  FMUL.FTZ R34, R34, UR12 ;  /* 0x0000000c22227c20 */ /* 0x000fe20008410000 */
[C---:B------:R-:W-:Y:S01]  /*15ed0*/  ISETP.GE.OR P1, PT, R2.reuse, R204, !P1 ;  /* 0x000000cc0200720c */ /* 0x040fe20004f26670 */
[----:B------:R4:W-:Y:S01]  /*15ee0*/  STL [R1+0x10], R8 ;  /* 0x0000100801007387 */ /* 0x0009e20000100800 */
[----:B------:R-:W-:Y:S03]  /*15ef0*/  ISETP.GE.OR P6, PT, R2, R207, !P6 ;  /* 0x000000cf0200720c */ /* 0x000fe600077c6670 */
[----:B------:R5:W2:Y:S01]  /*15f00*/  MUFU.TANH R14, R19 ;  /* 0x00000013000e7308 */ /* 0x000aa20000002400 */
[----:B------:R-:W-:Y:S01]  /*15f10*/  FSEL R6, R170, -INF , !P1 ;  /* 0xff800000aa067808 */ /* 0x000fe20004800000 */
[----:B------:R-:W-:Y:S01]  /*15f20*/  FMUL.FTZ R29, R29, UR12 ;  /* 0x0000000c1d1d7c20 */ /* 0x000fe20008410000 */
[----:B------:R-:W-:Y:S01]  /*15f30*/  FMUL.FTZ R35, R35, UR12 ;  /* 0x0000000c23237c20 */ /* 0x000fe20008410000 */
[----:B-1----:R-:W-:Y:S01]  /*15f40*/  FMUL.FTZ R18, R23, UR12 ;  /* 0x0000000c17127c20 */ /* 0x002fe20008410000 */
[----:B------:R-:W-:Y:S02]  /*15f50*/  IMAD.MOV.U32 R23, RZ, RZ, R177 ;  /* 0x000000ffff177224 */ /* 0x000fe400078e00b1 */
[----:B------:R-:W-:Y:S01]  /*15f60*/  FMUL.FTZ R33, R33, UR12 ;  /* 0x0000000c21217c20 */ /* 0x000fe20008410000 */
[----:B------:R-:W-:Y:S02]  /*15f70*/  FMUL.FTZ R25, R25, UR12 ;  /* 0x0000000c19197c20 */ /* 0x000fe40008410000 */
[----:B------:R-:W-:Y:S10]  /*15f80*/  MUFU.TANH R29, R29 ;  /* 0x0000001d001d7308 */ /* 0x000ff40000002400 */
[----:B------:R-:W-:Y:S01]  /*15f90*/  MUFU.TANH R18, R18 ;  /* 0x0000001200127308 */ /* 0x000fe20000002400 */
[----:B-----5:R-:W-:Y:S01]  /*15fa0*/  FMUL.FTZ R19, R22, UR12 ;  /* 0x0000000c16137c20 */ /* 0x020fe20008410000 */
[----:B------:R-:W-:Y:S01]  /*15fb0*/  IMAD.MOV.U32 R22, RZ, RZ, R178 ;  /* 0x000000ffff167224 */ /* 0x000fe200078e00b2 */
[----:B---3--:R-:W-:Y:S02]  /*15fc0*/  FSEL R4, R12, -INF , !P5 ;  /* 0xff8000000c047808 */ /* 0x008fe40006800000 */
[----:B------:R-:W-:Y:S02]  /*15fd0*/  ISETP.GE.AND P5, PT, R2, R198, PT ;  /* 0x000000c60200720c */ /* 0x000fe40003fa6270 */
[----:B----4-:R-:W-:Y:S01]  /*15fe0*/  FSEL R8, R9, -INF , !P2 ;  /* 0xff80000009087808 */ /* 0x010fe20005000000 */
[----:B------:R1:W-:Y:S01]  /*15ff0*/  STL [R1+0x8], R4 ;  /* 0x0000080401007387 */ /* 0x0003e20000100800 */
[----:B------:R-:W-:Y:S01]  /*16000*/  ISETP.GE.AND P2, PT, R0, R199, PT ;  /* 0x000000c70000720c */ /* 0x000fe20003f46270 */
[----:B------:R-:W-:Y:S01]  /*16010*/  MUFU.TANH R19, R19 ;  /* 0x0000001300137308 */ /* 0x000fe20000002400 */
[----:B------:R-:W-:Y:S02]  /*16020*/  ISETP.GE.OR P5, PT, R2, R206, !P5 ;  /* 0x000000ce0200720c */ /* 0x000fe40006fa6670 */
[C---:B------:R-:W-:Y:S02]  /*16030*/  ISETP.GE.OR P2, PT, R0.reuse, R207, !P2 ;  /* 0x000000cf0000720c */ /* 0x040fe40005746670 */
[----:B-1----:R-:W-:Y:S02]  /*16040*/  FSEL R4, R11, -INF , !P0 ;  /* 0xff8000000b047808 */ /* 0x002fe40004000000 */
[C---:B------:R-:W-:Y:S03]  /*16050*/  ISETP.GE.AND P0, PT, R0.reuse, R196, PT ;  /* 0x000000c40000720c */ /* 0x040fe60003f06270 */
[----:B------:R1:W-:Y:S01]  /*16060*/  STL [R1+0x18], R4 ;  /* 0x0000180401007387 */ /* 0x0003e20000100800 */
[----:B------:R-:W-:Y:S03]  /*16070*/  ISETP.GE.OR P0, PT, R0, R204, !P0 ;  /* 0x000000cc0000720c */ /* 0x000fe60004706670 */
[----:B------:R-:W-:Y:S01]  /*16080*/  STL [R1+0xc], R8 ;  /* 0x00000c0801007387 */ /* 0x000fe20000100800 */
[----:B------:R-:W-:Y:S02]  /*16090*/  FSEL R252, R169, -INF , !P0 ;  /* 0xff800000a9fc7808 */ /* 0x000fe40004000000 */
[----:B-1----:R-:W-:Y:S01]  /*160a0*/  FSEL R4, R5, -INF , !P3 ;  /* 0xff80000005047808 */ /* 0x002fe20005800000 */
[--C-:B------:R-:W-:Y:S01]  /*160b0*/  IMAD.IADD R5, R200, 0x1, -R2.reuse ;  /* 0x00000001c8057824 */ /* 0x100fe200078e0a02 */
[----:B------:R-:W-:Y:S01]  /*160c0*/  ISETP.GE.AND P3, PT, R0, R198, PT ;  /* 0x000000c60000720c */ /* 0x000fe20003f66270 */
[----:B------:R-:W-:Y:S02]  /*160d0*/  IMAD.IADD R2, R202, 0x1, -R2 ;  /* 0x00000001ca027824 */ /* 0x000fe400078e0a02 */
[----:B------:R1:W-:Y:S01]  /*160e0*/  STL [R1+0x14], R4 ;  /* 0x0000140401007387 */ /* 0x0003e20000100800 */
[----:B------:R-:W-:Y:S02]  /*160f0*/  ISETP.GE.OR P3, PT, R0, R206, !P3 ;  /* 0x000000ce0000720c */ /* 0x000fe40005f66670 */
[----:B------:R-:W-:Y:S01]  /*16100*/  IABS R10, R5 ;  /* 0x00000005000a7213 */ /* 0x000fe20000000000 */
[----:B------:R-:W-:Y:S01]  /*16110*/  STL [R1], R6 ;  /* 0x0000000601007387 */ /* 0x000fe20000100800 */
[----:B------:R-:W-:Y:S01]  /*16120*/  IABS R2, R2 ;  /* 0x0000000200027213 */ /* 0x000fe20000000000 */
[----:B------:R-:W-:Y:S01]  /*16130*/  FMUL.FTZ R5, R20, UR12 ;  /* 0x0000000c14057c20 */ /* 0x000fe20008410000 */
[----:B------:R-:W-:Y:S02]  /*16140*/  FMUL.FTZ R20, R31, UR12 ;  /* 0x0000000c1f147c20 */ /* 0x000fe40008410000 */
[----:B------:R-:W-:Y:S03]  /*16150*/  I2FP.F32.S32 R2, R2 ;  /* 0x0000000200027245 */ /* 0x000fe60000201400 */
[----:B------:R-:W3:Y:S02]  /*16160*/  MUFU.TANH R5, R5 ;  /* 0x0000000500057308 */ /* 0x000ee40000002400 */
[----:B--2---:R-:W-:Y:S01]  /*16170*/  FFMA.FTZ R15, R2, -UR31, R15 ;  /* 0x8000001f020f7c23 */ /* 0x004fe2000801000f */
[----:B------:R-:W-:Y:S04]  /*16180*/  VIADD R2, R168, 0x10 ;  /* 0x00000010a8027836 */ /* 0x000fe80000000000 */
[----:B------:R-:W-:Y:S01]  /*16190*/  FSEL R247, R15, -INF , !P5 ;  /* 0xff8000000ff77808 */ /* 0x000fe20006800000 */
[----:B------:R-:W-:Y:S01]  /*161a0*/  IMAD.IADD R12, R202, 0x1, -R2 ;  /* 0x00000001ca0c7824 */ /* 0x000fe200078e0a02 */
[C---:B------:R-:W-:Y:S01]  /*161b0*/  ISETP.GE.AND P1, PT, R2.reuse, R199, PT ;  /* 0x000000c70200720c */ /* 0x040fe20003f26270 */
[----:B------:R-:W-:Y:S01]  /*161c0*/  MUFU.TANH R15, R26 ;  /* 0x0000001a000f7308 */ /* 0x000fe20000002400 */
[C---:B------:R-:W-:Y:S02]  /*161d0*/  ISETP.GE.AND P5, PT, R2.reuse, R196, PT ;  /* 0x000000c40200720c */ /* 0x040fe40003fa6270 */
[----:B------:R-:W-:Y:S01]  /*161e0*/  ISETP.GE.OR P1, PT, R2, R207, !P1 ;  /* 0x000000cf0200720c */ /* 0x000fe20004f26670 */
[--C-:B-1----:R-:W-:Y:S01]  /*161f0*/  IMAD.IADD R4, R200, 0x1, -R0.reuse ;  /* 0x00000001c8047824 */ /* 0x102fe200078e0a00 */
[----:B------:R-:W-:Y:S01]  /*16200*/  ISETP.GE.OR P5, PT, R2, R204, !P5 ;  /* 0x000000cc0200720c */ /* 0x000fe20006fa6670 */
[----:B------:R-:W-:Y:S04]  /*16210*/  IMAD.IADD R0, R202, 0x1, -R0 ;  /* 0x00000001ca007824 */ /* 0x000fe800078e0a00 */
[----:B------:R-:W-:Y:S01]  /*16220*/  MUFU.TANH R20, R20 ;  /* 0x0000001400147308 */ /* 0x000fe20000002400 */
[----:B------:R-:W-:Y:S01]  /*16230*/  IABS R8, R4 ;  /* 0x0000000400087213 */ /* 0x000fe20000000000 */
[----:B------:R-:W-:Y:S01]  /*16240*/  FMUL.FTZ R4, R21, UR12 ;  /* 0x0000000c15047c20 */ /* 0x000fe20008410000 */
[----:B------:R-:W-:Y:S01]  /*16250*/  IABS R9, R0 ;  /* 0x0000000000097213 */ /* 0x000fe20000000000 */
[----:B------:R-:W-:Y:S01]  /*16260*/  IMAD.MOV.U32 R0, RZ, RZ, R10 ;  /* 0x000000ffff007224 */ /* 0x000fe200078e000a */
[----:B------:R-:W-:Y:S01]  /*16270*/  I2FP.F32.S32 R8, R8 ;  /* 0x0000000800087245 */ /* 0x000fe20000201400 */
[----:B------:R-:W-:Y:S01]  /*16280*/  FMUL.FTZ R21, R30, UR12 ;  /* 0x0000000c1e157c20 */ /* 0x000fe20008410000 */
[----:B------:R-:W-:Y:S03]  /*16290*/  I2FP.F32.S32 R9, R9 ;  /* 0x0000000900097245 */ /* 0x000fe60000201400 */
[----:B------:R-:W1:Y:S01]  /*162a0*/  MUFU.TANH R4, R4 ;  /* 0x0000000400047308 */ /* 0x000e620000002400 */
[----:B------:R-:W-:Y:S01]  /*162b0*/  I2FP.F32.S32 R0, R0 ;  /* 0x0000000000007245 */ /* 0x000fe20000201400 */
[----:B------:R-:W-:Y:S01]  /*162c0*/  FFMA.FTZ R16, R8, -UR31, R16 ;  /* 0x8000001f08107c23 */ /* 0x000fe20008010010 */
[----:B------:R-:W-:Y:S01]  /*162d0*/  FFMA.FTZ R14, R9, -UR31, R14 ;  /* 0x8000001f090e7c23 */ /* 0x000fe2000801000e */
[----:B------:R-:W-:Y:S02]  /*162e0*/  IMAD.IADD R9, R200, 0x1, -R2 ;  /* 0x00000001c8097824 */ /* 0x000fe400078e0a02 */
[----:B------:R-:W-:Y:S01]  /*162f0*/  FFMA.FTZ R17, R0, -UR31, R17 ;  /* 0x8000001f00117c23 */ /* 0x000fe20008010011 */
[----:B------:R-:W-:Y:S01]  /*16300*/  FSEL R248, R16, -INF , !P2 ;  /* 0xff80000010f87808 */ /* 0x000fe20005000000 */
[----:B------:R-:W-:Y:S01]  /*16310*/  VIADD R0, R168, 0x11 ;  /* 0x00000011a8007836 */ /* 0x000fe20000000000 */
[----:B------:R-:W-:Y:S01]  /*16320*/  ISETP.GE.AND P2, PT, R2, R197, PT ;  /* 0x000000c50200720c */ /* 0x000fe20003f46270 */
[----:B------:R-:W-:Y:S01]  /*16330*/  MUFU.TANH R21, R21 ;  /* 0x0000001500157308 */ /* 0x000fe20000002400 */
[----:B------:R-:W-:Y:S01]  /*16340*/  IABS R11, R9 ;  /* 0x00000009000b7213 */ /* 0x000fe20000000000 */
[--C-:B------:R-:W-:Y:S01]  /*16350*/  IMAD.IADD R8, R200, 0x1, -R0.reuse ;  /* 0x00000001c8087824 */ /* 0x100fe200078e0a00 */
[----:B------:R-:W-:Y:S01]  /*16360*/  ISETP.GE.AND P0, PT, R0, R199, PT ;  /* 0x000000c70000720c */ /* 0x000fe20003f06270 */
[----:B------:R-:W-:Y:S01]  /*16370*/  IMAD.IADD R13, R202, 0x1, -R0 ;  /* 0x00000001ca0d7824 */ /* 0x000fe200078e0a00 */
[----:B------:R-:W-:Y:S02]  /*16380*/  I2FP.F32.S32 R11, R11 ;  /* 0x0000000b000b7245 */ /* 0x000fe40000201400 */
[----:B------:R-:W-:Y:S03]  /*16390*/  IABS R10, R8 ;  /* 0x00000008000a7213 */ /* 0x000fe60000000000 */
[----:B------:R-:W-:Y:S01]  /*163a0*/  MUFU.TANH R16, R25 ;  /* 0x0000001900107308 */ /* 0x000fe20000002400 */
[----:B------:R-:W-:Y:S01]  /*163b0*/  ISETP.GE.OR P0, PT, R0, R207, !P0 ;  /* 0x000000cf0000720c */ /* 0x000fe20004706670 */
[----:B---3--:R-:W-:Y:S01]  /*163c0*/  FFMA.FTZ R5, R11, -UR31, R5 ;  /* 0x8000001f0b057c23 */ /* 0x008fe20008010005 */
[----:B------:R-:W-:Y:S02]  /*163d0*/  I2FP.F32.S32 R10, R10 ;  /* 0x0000000a000a7245 */ /* 0x000fe40000201400 */
[----:B------:R-:W-:Y:S02]  /*163e0*/  IABS R8, R12 ;  /* 0x0000000c00087213 */ /* 0x000fe40000000000 */
[----:B------:R-:W-:Y:S01]  /*163f0*/  FSEL R251, R5, -INF , !P1 ;  /* 0xff80000005fb7808 */ /* 0x000fe20004800000 */
[----:B-1----:R-:W-:Y:S01]  /*16400*/  FFMA.FTZ R4, R10, -UR31, R4 ;  /* 0x8000001f0a047c23 */ /* 0x002fe20008010004 */
[----:B------:R-:W-:Y:S02]  /*16410*/  I2FP.F32.S32 R8, R8 ;  /* 0x0000000800087245 */ /* 0x000fe40000201400 */
[----:B------:R-:W-:Y:S02]  /*16420*/  FSEL R246, R17, -INF , !P6 ;  /* 0xff80000011f67808 */ /* 0x000fe40007000000 */
[----:B------:R-:W-:Y:S01]  /*16430*/  FSEL R250, R4, -INF , !P0 ;  /* 0xff80000004fa7808 */ /* 0x000fe20004000000 */
[--C-:B------:R-:W-:Y:S01]  /*16440*/  IMAD.IADD R4, R201, 0x1, -R2.reuse ;  /* 0x00000001c9047824 */ /* 0x100fe200078e0a02 */
[----:B------:R-:W-:Y:S01]  /*16450*/  ISETP.GE.AND P6, PT, R2, R198, PT ;  /* 0x000000c60200720c */ /* 0x000fe20003fc6270 */
[----:B------:R1:W2:Y:S01]  /*16460*/  MUFU.TANH R17, R24 ;  /* 0x0000001800117308 */ /* 0x0002a20000002400 */
[----:B------:R-:W-:Y:S01]  /*16470*/  FSEL R249, R14, -INF , !P3 ;  /* 0xff8000000ef97808 */ /* 0x000fe20005800000 */
[----:B------:R-:W-:Y:S01]  /*16480*/  FFMA.FTZ R19, R8, -UR31, R19 ;  /* 0x8000001f08137c23 */ /* 0x000fe20008010013 */
[----:B------:R-:W-:Y:S01]  /*16490*/  IABS R11, R4 ;  /* 0x00000004000b7213 */ /* 0x000fe20000000000 */
[----:B------:R-:W-:Y:S01]  /*164a0*/  IMAD.IADD R8, R203, 0x1, -R2 ;  /* 0x00000001cb087824 */ /* 0x000fe200078e0a02 */
[----:B------:R-:W-:Y:S01]  /*164b0*/  IABS R9, R13 ;  /* 0x0000000d00097213 */ /* 0x000fe20000000000 */
[----:B------:R-:W3:Y:S01]  /*164c0*/  LDSM.16.M88.4 R4, [R194] ;  /* 0x00000000c204783b */ /* 0x000ee20000000200 */
[C---:B------:R-:W-:Y:S03]  /*164d0*/  ISETP.GE.AND P3, PT, R0.reuse, R198, PT ;  /* 0x000000c60000720c */ /* 0x040fe60003f66270 */
[----:B------:R-:W4:Y:S01]  /*164e0*/  MUFU.TANH R14, R27 ;  /* 0x0000001b000e7308 */ /* 0x000f220000002400 */
[C---:B------:R-:W-:Y:S02]  /*164f0*/  ISETP.GE.AND P1, PT, R0.reuse, R197, PT ;  /* 0x000000c50000720c */ /* 0x040fe40003f26270 */
[----:B------:R-:W-:Y:S02]  /*16500*/  ISETP.GE.AND P0, PT, R0, R196, PT ;  /* 0x000000c40000720c */ /* 0x000fe40003f06270 */
[CC--:B------:R-:W-:Y:S02]  /*16510*/  ISETP.GE.OR P6, PT, R2.reuse, R206.reuse, !P6 ;  /* 0x000000ce0200720c */ /* 0x0c0fe400077c6670 */
[----:B------:R-:W-:Y:S01]  /*16520*/  ISETP.GE.OR P2, PT, R2, R205, !P2 ;  /* 0x000000cd0200720c */ /* 0x000fe20005746670 */
[----:B------:R-:W-:Y:S01]  /*16530*/  IMAD.IADD R2, R201, 0x1, -R0 ;  /* 0x00000001c9027824 */ /* 0x000fe200078e0a00 */
[----:B------:R-:W-:Y:S01]  /*16540*/  I2FP.F32.S32 R9, R9 ;  /* 0x0000000900097245 */ /* 0x000fe20000201400 */
[----:B-1----:R-:W-:Y:S01]  /*16550*/  IMAD.MOV.U32 R24, RZ, RZ, R176 ;  /* 0x000000ffff187224 */ /* 0x002fe200078e00b0 */
        /* <DEDUP_REMOVED lines=15> */
[----:B------:R-:W-:Y:S01]  /*16650*/  VIADD R2, R168, 0x18 ;  /* 0x00000018a8027836 */ /* 0x000fe20000000000 */
[----:B------:R-:W-:Y:S01]  /*16660*/  FSEL R241, R19, -INF , !P6 ;  /* 0xff80000013f17808 */ /* 0x000fe20007000000 */
[----:B--2---:R-:W-:Y:S01]  /*16670*/  FFMA.FTZ R17, R0, -UR31, R17 ;  /* 0x8000001f00117c23 */ /* 0x004fe20008010011 */
[----:B------:R-:W-:Y:S01]  /*16680*/  FSEL R240, R18, -INF , !P3 ;  /* 0xff80000012f07808 */ /* 0x000fe20005800000 */
[----:B------:R-:W-:Y:S01]  /*16690*/  VIADD R0, R168, 0x19 ;  /* 0x00000019a8007836 */ /* 0x000fe20000000000 */
[-C--:B------:R-:W-:Y:S01]  /*166a0*/  ISETP.GE.AND P6, PT, R2, R197.reuse, PT ;  /* 0x000000c50200720c */ /* 0x080fe20003fc6270 */
[----:B------:R-:W-:Y:S01]  /*166b0*/  IMAD.IADD R12, R203, 0x1, -R2 ;  /* 0x00000001cb0c7824 */ /* 0x000fe200078e0a02 */
[----:B------:R-:W-:Y:S01]  /*166c0*/  FSEL R243, R17, -INF , !P2 ;  /* 0xff80000011f37808 */ /* 0x000fe20005000000 */
[-C--:B---3--:R-:W-:Y:S01]  /*166d0*/  HMMA.16816.F32 R36, R172, R4.reuse, R36 ;  /* 0x00000004ac24723c */ /* 0x088fe20000001824 */
[----:B------:R-:W1:Y:S02]  /*166e0*/  MUFU.TANH R17, R32 ;  /* 0x0000002000117308 */ /* 0x000e640000002400 */
[----:B------:R-:W-:Y:S01]  /*166f0*/  ISETP.GE.AND P3, PT, R0, R197, PT ;  /* 0x000000c50000720c */ /* 0x000fe20003f66270 */
[----:B----4-:R-:W-:Y:S01]  /*16700*/  FFMA.FTZ R14, R9, -UR31, R14 ;  /* 0x8000001f090e7c23 */ /* 0x010fe2000801000e */
[-C--:B------:R-:W-:Y:S01]  /*16710*/  ISETP.GE.OR P6, PT, R2, R205.reuse, !P6 ;  /* 0x000000cd0200720c */ /* 0x080fe200077c6670 */
[C---:B------:R-:W-:Y:S04]  /*16720*/  HMMA.16816.F32 R40, R180.reuse, R4, R40 ;  /* 0x00000004b428723c */ /* 0x040fe80000001828 */
[----:B------:R-:W-:Y:S01]  /*16730*/  ISETP.GE.OR P3, PT, R0, R205, !P3 ;  /* 0x000000cd0000720c */ /* 0x000fe20005f66670 */
[----:B------:R-:W-:Y:S01]  /*16740*/  IMAD.IADD R9, R201, 0x1, -R2 ;  /* 0x00000001c9097824 */ /* 0x000fe200078e0a02 */
[----:B------:R-:W-:Y:S01]  /*16750*/  FSEL R244, R14, -INF , !P0 ;  /* 0xff8000000ef47808 */ /* 0x000fe20004000000 */
[-C--:B------:R-:W-:Y:S01]  /*16760*/  HMMA.16816.F32 R44, R180, R6.reuse, R44 ;  /* 0x00000006b42c723c */ /* 0x080fe2000000182c */
[----:B------:R-:W-:Y:S02]  /*16770*/  MUFU.TANH R14, R35 ;  /* 0x00000023000e7308 */ /* 0x000fe40000002400 */
[C---:B------:R-:W-:Y:S01]  /*16780*/  ISETP.GE.AND P0, PT, R0.reuse, R196, PT ;  /* 0x000000c40000720c */ /* 0x040fe20003f06270 */
[----:B------:R-:W-:Y:S01]  /*16790*/  IMAD.IADD R13, R203, 0x1, -R0 ;  /* 0x00000001cb0d7824 */ /* 0x000fe200078e0a00 */
[----:B------:R-:W-:Y:S01]  /*167a0*/  IABS R11, R9 ;  /* 0x00000009000b7213 */ /* 0x000fe20000000000 */
[C---:B------:R-:W-:Y:S04]  /*167b0*/  HMMA.16816.F32 R48, R172.reuse, R6, R48 ;  /* 0x00000006ac30723c */ /* 0x040fe80000001830 */
[----:B------:R-:W-:Y:S01]  /*167c0*/  ISETP.GE.OR P0, PT, R0, R204, !P0 ;  /* 0x000000cc0000720c */ /* 0x000fe20004706670 */
[----:B------:R-:W-:Y:S01]  /*167d0*/  FFMA.FTZ R16, R8, -UR31, R16 ;  /* 0x8000001f08107c23 */ /* 0x000fe20008010010 */
[----:B------:R-:W-:Y:S01]  /*167e0*/  I2FP.F32.S32 R11, R11 ;  /* 0x0000000b000b7245 */ /* 0x000fe20000201400 */
[----:B------:R-:W-:Y:S01]  /*167f0*/  IMAD.IADD R8, R201, 0x1, -R0 ;  /* 0x00000001c9087824 */ /* 0x000fe200078e0a00 */
[----:B------:R-:W-:Y:S02]  /*16800*/  IABS R9, R13 ;  /* 0x0000000d00097213 */ /* 0x000fe40000000000 */
[----:B------:R-:W-:Y:S01]  /*16810*/  ISETP.GE.AND P2, PT, R2, R196, PT ;  /* 0x000000c40200720c */ /* 0x000fe20003f46270 */
[----:B------:R-:W-:Y:S01]  /*16820*/  FFMA.FTZ R5, R11, -UR31, R28 ;  /* 0x8000001f0b057c23 */ /* 0x000fe2000801001c */
[----:B------:R-:W-:Y:S01]  /*16830*/  IABS R10, R8 ;  /* 0x00000008000a7213 */ /* 0x000fe20000000000 */
[----:B------:R-:W-:Y:S01]  /*16840*/  FMUL.FTZ R42, R42, UR12 ;  /* 0x0000000c2a2a7c20 */ /* 0x000fe20008410000 */
[----:B------:R-:W-:Y:S01]  /*16850*/  I2FP.F32.S32 R9, R9 ;  /* 0x0000000900097245 */ /* 0x000fe20000201400 */
[----:B------:R-:W-:Y:S01]  /*16860*/  FMUL.FTZ R43, R43, UR12 ;  /* 0x0000000c2b2b7c20 */ /* 0x000fe20008410000 */
[----:B------:R-:W-:Y:S01]  /*16870*/  I2FP.F32.S32 R10, R10 ;  /* 0x0000000a000a7245 */ /* 0x000fe20000201400 */
[----:B------:R-:W-:Y:S01]  /*16880*/  FMUL.FTZ R19, R38, UR12 ;  /* 0x0000000c26137c20 */ /* 0x000fe20008410000 */
[----:B------:R-:W-:Y:S01]  /*16890*/  FSEL R239, R5, -INF , !P6 ;  /* 0xff80000005ef7808 */ /* 0x000fe20007000000 */
[----:B------:R-:W-:Y:S01]  /*168a0*/  FMUL.FTZ R44, R44, UR12 ;  /* 0x0000000c2c2c7c20 */ /* 0x000fe20008410000 */
[----:B------:R-:W-:Y:S01]  /*168b0*/  ISETP.GE.AND P6, PT, R0, R199, PT ;  /* 0x000000c70000720c */ /* 0x000fe20003fc6270 */
[----:B------:R-:W-:Y:S01]  /*168c0*/  IMAD.IADD R5, R200, 0x1, -R2 ;  /* 0x00000001c8057824 */ /* 0x000fe200078e0a02 */
[----:B------:R-:W-:Y:S01]  /*168d0*/  IABS R8, R12 ;  /* 0x0000000c00087213 */ /* 0x000fe20000000000 */
[----:B------:R-:W-:Y:S01]  /*168e0*/  FFMA.FTZ R4, R10, -UR31, R29 ;  /* 0x8000001f0a047c23 */ /* 0x000fe2000801001d */
[----:B------:R-:W-:Y:S01]  /*168f0*/  ISETP.GE.OR P6, PT, R0, R207, !P6 ;  /* 0x000000cf0000720c */ /* 0x000fe200077c6670 */
[----:B------:R-:W-:Y:S01]  /*16900*/  MUFU.TANH R44, R44 ;  /* 0x0000002c002c7308 */ /* 0x000fe20000002400 */
[----:B------:R-:W-:Y:S01]  /*16910*/  FSEL R242, R16, -INF , !P1 ;  /* 0xff80000010f27808 */ /* 0x000fe20004800000 */
[----:B------:R-:W-:Y:S01]  /*16920*/  FMUL.FTZ R50, R50, UR12 ;  /* 0x0000000c32327c20 */ /* 0x000fe20008410000 */
[----:B------:R-:W-:Y:S01]  /*16930*/  FSEL R238, R4, -INF , !P3 ;  /* 0xff80000004ee7808 */ /* 0x000fe20005800000 */
[----:B------:R-:W-:Y:S01]  /*16940*/  IMAD.IADD R4, R200, 0x1, -R0 ;  /* 0x00000001c8047824 */ /* 0x000fe200078e0a00 */
[----:B------:R-:W-:Y:S01]  /*16950*/  ISETP.GE.AND P3, PT, R0, R198, PT ;  /* 0x000000c60000720c */ /* 0x000fe20003f66270 */
[----:B------:R-:W-:Y:S01]  /*16960*/  FFMA.FTZ R20, R9, -UR31, R20 ;  /* 0x8000001f09147c23 */ /* 0x000fe20008010014 */
[----:B------:R-:W-:Y:S01]  /*16970*/  IABS R10, R5 ;  /* 0x00000005000a7213 */ /* 0x000fe20000000000 */
[----:B------:R-:W-:Y:S01]  /*16980*/  FMUL.FTZ R5, R36, UR12 ;  /* 0x0000000c24057c20 */ /* 0x000fe20008410000 */
[----:B------:R-:W-:Y:S01]  /*16990*/  ISETP.GE.OR P3, PT, R0, R206, !P3 ;  /* 0x000000ce0000720c */ /* 0x000fe20005f66670 */
[----:B------:R-:W-:Y:S01]  /*169a0*/  IMAD.IADD R0, R202, 0x1, -R0 ;  /* 0x00000001ca007824 */ /* 0x000fe200078e0a00 */
[----:B------:R-:W-:Y:S01]  /*169b0*/  FSEL R245, R15, -INF , !P5 ;  /* 0xff8000000ff57808 */ /* 0x000fe20006800000 */
[----:B------:R-:W-:Y:S01]  /*169c0*/  FMUL.FTZ R48, R48, UR12 ;  /* 0x0000000c30307c20 */ /* 0x000fe20008410000 */
[C---:B------:R-:W-:Y:S01]  /*169d0*/  ISETP.GE.AND P1, PT, R2.reuse, R199, PT ;  /* 0x000000c70200720c */ /* 0x040fe20003f26270 */
[----:B------:R-:W-:Y:S01]  /*169e0*/  MUFU.TANH R5, R5 ;  /* 0x0000000500057308 */ /* 0x000fe20000002400 */
[C---:B------:R-:W-:Y:S01]  /*169f0*/  ISETP.GE.AND P5, PT, R2.reuse, R198, PT ;  /* 0x000000c60200720c */ /* 0x040fe20003fa6270 */
[----:B------:R-:W-:Y:S01]  /*16a00*/  FMUL.FTZ R51, R51, UR12 ;  /* 0x0000000c33337c20 */ /* 0x000fe20008410000 */
[----:B------:R-:W-:Y:S01]  /*16a10*/  I2FP.F32.S32 R8, R8 ;  /* 0x0000000800087245 */ /* 0x000fe20000201400 */
[----:B------:R-:W-:Y:S01]  /*16a20*/  FMUL.FTZ R45, R45, UR12 ;  /* 0x0000000c2d2d7c20 */ /* 0x000fe20008410000 */
[----:B------:R-:W-:Y:S01]  /*16a30*/  IABS R9, R0 ;  /* 0x0000000000097213 */ /* 0x000fe20000000000 */
[----:B------:R-:W-:Y:S01]  /*16a40*/  IMAD.MOV.U32 R0, RZ, RZ, R10 ;  /* 0x000000ffff007224 */ /* 0x000fe200078e000a */
[C---:B------:R-:W-:Y:S03]  /*16a50*/  ISETP.GE.OR P2, PT, R2.reuse, R204, !P2 ;  /* 0x000000cc0200720c */ /* 0x040fe60005746670 */
[----:B------:R-:W2:Y:S01]  /*16a60*/  MUFU.TANH R15, R34 ;  /* 0x00000022000f7308 */ /* 0x000ea20000002400 */
[----:B------:R-:W-:Y:S01]  /*16a70*/  ISETP.GE.OR P1, PT, R2, R207, !P1 ;  /* 0x000000cf0200720c */ /* 0x000fe20004f26670 */
[----:B------:R-:W-:Y:S01]  /*16a80*/  FFMA.FTZ R21, R8, -UR31, R21 ;  /* 0x8000001f08157c23 */ /* 0x000fe20008010015 */
[----:B------:R-:W-:Y:S01]  /*16a90*/  ISETP.GE.OR P5, PT, R2, R206, !P5 ;  /* 0x000000ce0200720c */ /* 0x000fe20006fa6670 */
[----:B------:R-:W-:Y:S01]  /*16aa0*/  IMAD.IADD R2, R202, 0x1, -R2 ;  /* 0x00000001ca027824 */ /* 0x000fe200078e0a02 */
[----:B------:R-:W-:Y:S01]  /*16ab0*/  IABS R8, R4 ;  /* 0x0000000400087213 */ /* 0x000fe20000000000 */
[----:B------:R-:W-:Y:S01]  /*16ac0*/  FMUL.FTZ R4, R37, UR12 ;  /* 0x0000000c25047c20 */ /* 0x000fe20008410000 */
[----:B------:R-:W-:Y:S03]  /*16ad0*/  I2FP.F32.S32 R0, R0 ;  /* 0x0000000000007245 */ /* 0x000fe60000201400 */
[----:B------:R-:W-:Y:S01]  /*16ae0*/  MUFU.TANH R45, R45 ;  /* 0x0000002d002d7308 */ /* 0x000fe20000002400 */
[----:B------:R-:W-:Y:S01]  /*16af0*/  IABS R2, R2 ;  /* 0x0000000200027213 */ /* 0x000fe20000000000 */
[----:B------:R-:W-:Y:S01]  /*16b00*/  FMUL.FTZ R49, R49, UR12 ;  /* 0x0000000c31317c20 */ /* 0x000fe20008410000 */
[----:B------:R-:W-:Y:S01]  /*16b10*/  I2FP.F32.S32 R8, R8 ;  /* 0x0000000800087245 */ /* 0x000fe20000201400 */
[----:B-1----:R-:W-:Y:S01]  /*16b20*/  FFMA.FTZ R17, R0, -UR31, R17 ;  /* 0x8000001f00117c23 */ /* 0x002fe20008010011 */
[----:B------:R-:W-:Y:S01]  /*16b30*/  I2FP.F32.S32 R2, R2 ;  /* 0x0000000200027245 */ /* 0x000fe20000201400 */
[----:B------:R-:W-:Y:S01]  /*16b40*/  VIADD R0, R168, 0x21 ;  /* 0x00000021a8007836 */ /* 0x000fe20000000000 */
[----:B------:R-:W-:Y:S03]  /*16b50*/  I2FP.F32.S32 R9, R9 ;  /* 0x0000000900097245 */ /* 0x000fe60000201400 */
[----:B------:R-:W-:Y:S01]  /*16b60*/  MUFU.TANH R4, R4 ;  /* 0x0000000400047308 */ /* 0x000fe20000002400 */
[----:B------:R-:W-:Y:S01]  /*16b70*/  FSEL R236, R20, -INF , !P0 ;  /* 0xff80000014ec7808 */ /* 0x000fe20004000000 */
[----:B--2---:R-:W-:Y:S01]  /*16b80*/  FFMA.FTZ R15, R2, -UR31, R15 ;  /* 0x8000001f020f7c23 */ /* 0x004fe2000801000f */
[----:B------:R-:W-:Y:S01]  /*16b90*/  ISETP.GE.AND P0, PT, R0, R199, PT ;  /* 0x000000c70000720c */ /* 0x000fe20003f06270 */
[----:B------:R-:W-:Y:S01]  /*16ba0*/  VIADD R2, R168, 0x20 ;  /* 0x00000020a8027836 */ /* 0x000fe20000000000 */
[----:B------:R-:W-:Y:S01]  /*16bb0*/  FSEL R237, R21, -INF , !P2 ;  /* 0xff80000015ed7808 */ /* 0x000fe20005000000 */
[----:B------:R-:W-:Y:S01]  /*16bc0*/  FFMA.FTZ R14, R9, -UR31, R14 ;  /* 0x8000001f090e7c23 */ /* 0x000fe2000801000e */
[----:B------:R-:W-:Y:S01]  /*16bd0*/  ISETP.GE.OR P0, PT, R0, R207, !P0 ;  /* 0x000000cf0000720c */ /* 0x000fe20004706670 */
[--C-:B------:R-:W-:Y:S01]  /*16be0*/  IMAD.IADD R9, R200, 0x1, -R2.reuse ;  /* 0x00000001c8097824 */ /* 0x100fe200078e0a02 */
[----:B------:R-:W-:Y:S01]  /*16bf0*/  ISETP.GE.AND P2, PT, R2, R199, PT ;  /* 0x000000c70200720c */ /* 0x000fe20003f46270 */
[----:B------:R-:W-:Y:S01]  /*16c00*/  FMUL.FTZ R21, R46, UR12 ;  /* 0x0000000c2e157c20 */ /* 0x000fe20008410000 */
[----:B------:R-:W-:Y:S01]  /*16c10*/  FSEL R233, R17, -INF , !P1 ;  /* 0xff80000011e97808 */ /* 0x000fe20004800000 */
[----:B------:R-:W1:Y:S01]  /*16c20*/  MUFU.TANH R16, R33 ;  /* 0x0000002100107308 */ /* 0x000e620000002400 */
[----:B------:R-:W-:Y:S01]  /*16c30*/  IABS R11, R9 ;  /* 0x00000009000b7213 */ /* 0x000fe20000000000 */
[----:B------:R-:W-:Y:S01]  /*16c40*/  IMAD.IADD R12, R202, 0x1, -R2 ;  /* 0x00000001ca0c7824 */ /* 0x000fe200078e0a02 */
[----:B------:R-:W-:Y:S01]  /*16c50*/  ISETP.GE.OR P2, PT, R2, R207, !P2 ;  /* 0x000000cf0200720c */ /* 0x000fe20005746670 */
[----:B------:R-:W-:Y:S01]  /*16c60*/  IMAD.IADD R13, R202, 0x1, -R0 ;  /* 0x00000001ca0d7824 */ /* 0x000fe200078e0a00 */
[----:B------:R-:W-:Y:S01]  /*16c70*/  I2FP.F32.S32 R11, R11 ;  /* 0x0000000b000b7245 */ /* 0x000fe20000201400 */
[----:B------:R-:W-:Y:S01]  /*16c80*/  FMUL.FTZ R20, R47, UR12 ;  /* 0x0000000c2f147c20 */ /* 0x000fe20008410000 */
[----:B------:R-:W-:Y:S03]  /*16c90*/  FSEL R231, R15, -INF , !P5 ;  /* 0xff8000000fe77808 */ /* 0x000fe60006800000 */
[----:B------:R-:W-:Y:S01]  /*16ca0*/  MUFU.TANH R21, R21 ;  /* 0x0000001500157308 */ /* 0x000fe20000002400 */
[C---:B------:R-:W-:Y:S01]  /*16cb0*/  ISETP.GE.AND P1, PT, R2.reuse, R198, PT ;  /* 0x000000c60200720c */ /* 0x040fe20003f26270 */
[----:B------:R-:W-:Y:S01]  /*16cc0*/  FFMA.FTZ R5, R11, -UR31, R5 ;  /* 0x8000001f0b057c23 */ /* 0x000fe20008010005 */
[----:B------:R-:W-:Y:S01]  /*16cd0*/  ISETP.GE.AND P5, PT, R2, R196, PT ;  /* 0x000000c40200720c */ /* 0x000fe20003fa6270 */
[----:B------:R-:W-:Y:S01]  /*16ce0*/  FMUL.FTZ R18, R39, UR12 ;  /* 0x0000000c27127c20 */ /* 0x000fe20008410000 */
[----:B------:R-:W-:Y:S01]  /*16cf0*/  FSEL R230, R14, -INF , !P3 ;  /* 0xff8000000ee67808 */ /* 0x000fe20005800000 */
[----:B------:R-:W-:Y:S01]  /*16d00*/  FMUL.FTZ R40, R40, UR12 ;  /* 0x0000000c28287c20 */ /* 0x000fe20008410000 */
[----:B------:R-:W-:Y:S03]  /*16d10*/  FSEL R235, R5, -INF , !P2 ;  /* 0xff80000005eb7808 */ /* 0x000fe60005000000 */
[----:B------:R-:W-:Y:S01]  /*16d20*/  MUFU.TANH R15, R42 ;  /* 0x0000002a000f7308 */ /* 0x000fe20000002400 */
[----:B------:R-:W-:Y:S01]  /*16d30*/  IABS R9, R13 ;  /* 0x0000000d00097213 */ /* 0x000fe20000000000 */
[----:B-1----:R-:W-:Y:S01]  /*16d40*/  FFMA.FTZ R16, R8, -UR31, R16 ;  /* 0x8000001f08107c23 */ /* 0x002fe20008010010 */
[----:B------:R-:W-:Y:S01]  /*16d50*/  ISETP.GE.AND P3, PT, R0, R198, PT ;  /* 0x000000c60000720c */ /* 0x000fe20003f66270 */
[----:B------:R-:W-:Y:S01]  /*16d60*/  IMAD.IADD R8, R200, 0x1, -R0 ;  /* 0x00000001c8087824 */ /* 0x000fe200078e0a00 */
[-C--:B------:R-:W-:Y:S01]  /*16d70*/  ISETP.GE.AND P2, PT, R0, R197.reuse, PT ;  /* 0x000000c50000720c */ /* 0x080fe20003f46270 */
[----:B------:R-:W-:Y:S01]  /*16d80*/  FMUL.FTZ R41, R41, UR12 ;  /* 0x0000000c29297c20 */ /* 0x000fe20008410000 */
[----:B------:R-:W-:Y:S03]  /*16d90*/  FSEL R232, R16, -INF , !P6 ;  /* 0xff80000010e87808 */ /* 0x000fe60007000000 */
[----:B------:R-:W-:Y:S01]  /*16da0*/  MUFU.TANH R14, R43 ;  /* 0x0000002b000e7308 */ /* 0x000fe20000002400 */
[----:B------:R-:W-:Y:S01]  /*16db0*/  IABS R10, R8 ;  /* 0x00000008000a7213 */ /* 0x000fe20000000000 */
[----:B------:R-:W-:Y:S01]  /*16dc0*/  IMAD.MOV.U32 R39, RZ, RZ, R22 ;  /* 0x000000ffff277224 */ /* 0x000fe200078e0016 */
[----:B------:R-:W-:Y:S02]  /*16dd0*/  IABS R8, R12 ;  /* 0x0000000c00087213 */ /* 0x000fe40000000000 */
[----:B------:R-:W-:Y:S02]  /*16de0*/  I2FP.F32.S32 R10, R10 ;  /* 0x0000000a000a7245 */ /* 0x000fe40000201400 */
[----:B------:R-:W-:Y:S03]  /*16df0*/  I2FP.F32.S32 R8, R8 ;  /* 0x0000000800087245 */ /* 0x000fe60000201400 */
[----:B------:R-:W-:Y:S01]  /*16e00*/  MUFU.TANH R20, R20 ;  /* 0x0000001400147308 */ /* 0x000fe20000002400 */
[----:B------:R-:W-:Y:S01]  /*16e10*/  ISETP.GE.AND P6, PT, R2, R197, PT ;  /* 0x000000c50200720c */ /* 0x000fe20003fc6270 */
[----:B------:R-:W-:Y:S01]  /*16e20*/  FFMA.FTZ R4, R10, -UR31, R4 ;  /* 0x8000001f0a047c23 */ /* 0x000fe20008010004 */
[C---:B------:R-:W-:Y:S02]  /*16e30*/  ISETP.GE.OR P1, PT, R2.reuse, R206, !P1 ;  /* 0x000000ce0200720c */ /* 0x040fe40004f26670 */
[----:B------:R-:W-:Y:S02]  /*16e40*/  ISETP.GE.OR P6, PT, R2, R205, !P6 ;  /* 0x000000cd0200720c */ /* 0x000fe400077c6670 */
[----:B------:R-:W-:Y:S01]  /*16e50*/  FSEL R234, R4, -INF , !P0 ;  /* 0xff80000004ea7808 */ /* 0x000fe20004000000 */
[--C-:B------:R-:W-:Y:S01]  /*16e60*/  IMAD.IADD R4, R201, 0x1, -R2.reuse ;  /* 0x00000001c9047824 */ /* 0x100fe200078e0a02 */
[----:B------:R-:W-:Y:S01]  /*16e70*/  ISETP.GE.AND P0, PT, R0, R196, PT ;  /* 0x000000c40000720c */ /* 0x000fe20003f06270 */
[----:B------:R-:W1:Y:S01]  /*16e80*/  MUFU.TANH R19, R19 ;  /* 0x0000001300137308 */ /* 0x000e620000002400 */
[----:B------:R-:W-:Y:S02]  /*16e90*/  ISETP.GE.OR P5, PT, R2, R204, !P5 ;  /* 0x000000cc0200720c */ /* 0x000fe40006fa6670 */
[----:B------:R-:W-:Y:S02]  /*16ea0*/  IABS R11, R4 ;  /* 0x00000004000b7213 */ /* 0x000fe40000000000 */
[----:B------:R-:W-:Y:S01]  /*16eb0*/  I2FP.F32.S32 R9, R9 ;  /* 0x0000000900097245 */ /* 0x000fe20000201400 */
[----:B------:R-:W2:Y:S01]  /*16ec0*/  LDSM.16.M88.4 R4, [R193] ;  /* 0x00000000c104783b */ /* 0x000ea20000000200 */
[C---:B------:R-:W-:Y:S03]  /*16ed0*/  ISETP.GE.OR P3, PT, R0.reuse, R206, !P3 ;  /* 0x000000ce0000720c */ /* 0x040fe60005f66670 */
[----:B------:R-:W3:Y:S01]  /*16ee0*/  MUFU.TANH R18, R18 ;  /* 0x0000001200127308 */ /* 0x000ee20000002400 */
[C---:B------:R-:W-:Y:S02]  /*16ef0*/  ISETP.GE.OR P2, PT, R0.reuse, R205, !P2 ;  /* 0x000000cd0000720c */ /* 0x040fe40005746670 */
[----:B------:R-:W-:Y:S07]  /*16f00*/  ISETP.GE.OR P0, PT, R0, R204, !P0 ;  /* 0x000000cc0000720c */ /* 0x000fee0004706670 */
[----:B------:R-:W4:Y:S01]  /*16f10*/  MUFU.TANH R17, R40 ;  /* 0x0000002800117308 */ /* 0x000f220000002400 */
[----:B-1----:R-:W-:Y:S01]  /*16f20*/  FFMA.FTZ R19, R8, -UR31, R19 ;  /* 0x8000001f08137c23 */ /* 0x002fe20008010013 */
[----:B------:R-:W-:Y:S02]  /*16f30*/  IMAD.IADD R8, R203, 0x1, -R2 ;  /* 0x00000001cb087824 */ /* 0x000fe400078e0a02 */
[--C-:B------:R-:W-:Y:S02]  /*16f40*/  IMAD.IADD R2, R201, 0x1, -R0.reuse ;  /* 0x00000001c9027824 */ /* 0x100fe400078e0a00 */
[----:B------:R-:W-:Y:S01]  /*16f50*/  FSEL R225, R19, -INF , !P1 ;  /* 0xff80000013e17808 */ /* 0x000fe20004800000 */
[----:B------:R-:W-:Y:S03]  /*16f60*/  IMAD.IADD R0, R203, 0x1, -R0 ;  /* 0x00000001cb007824 */ /* 0x000fe600078e0a00 */
[----:B------:R-:W1:Y:S01]  /*16f70*/  MUFU.TANH R16, R41 ;  /* 0x0000002900107308 */ /* 0x000e620000002400 */
[----:B------:R-:W-:Y:S01]  /*16f80*/  IABS R10, R2 ;  /* 0x00000002000a7213 */ /* 0x000fe20000000000 */
[----:B---3--:R-:W-:Y:S01]  /*16f90*/  FFMA.FTZ R18, R9, -UR31, R18 ;  /* 0x8000001f09127c23 */ /* 0x008fe20008010012 */
        /* <DEDUP_REMOVED lines=13> */
[--C-:B------:R-:W-:Y:S01]  /*17070*/  IMAD.IADD R9, R201, 0x1, -R2.reuse ;  /* 0x00000001c9097824 */ /* 0x100fe200078e0a02 */
[----:B------:R-:W-:Y:S01]  /*17080*/  ISETP.GE.AND P1, PT, R2, R197, PT ;  /* 0x000000c50200720c */ /* 0x000fe20003f26270 */
[----:B------:R-:W-:Y:S01]  /*17090*/  MUFU.TANH R15, R50 ;  /* 0x00000032000f7308 */ /* 0x000fe20000002400 */
[----:B------:R-:W-:Y:S01]  /*170a0*/  FSEL R228, R14, -INF , !P0 ;  /* 0xff8000000ee47808 */ /* 0x000fe20004000000 */
[-C--:B--2---:R-:W-:Y:S03]  /*170b0*/  HMMA.16816.F32 R52, R172, R4.reuse, R52 ;  /* 0x00000004ac34723c */ /* 0x084fe60000001834 */
[----:B------:R-:W-:Y:S01]  /*170c0*/  IABS R11, R9 ;  /* 0x00000009000b7213 */ /* 0x000fe20000000000 */
[----:B------:R-:W-:Y:S01]  /*170d0*/  IMAD.IADD R12, R203, 0x1, -R2 ;  /* 0x00000001cb0c7824 */ /* 0x000fe200078e0a02 */
[C---:B------:R-:W-:Y:S01]  /*170e0*/  ISETP.GE.OR P1, PT, R2.reuse, R205, !P1 ;  /* 0x000000cd0200720c */ /* 0x040fe20004f26670 */
[C---:B------:R-:W-:Y:S02]  /*170f0*/  HMMA.16816.F32 R56, R180.reuse, R4, R56 ;  /* 0x00000004b438723c */ /* 0x040fe40000001838 */
[----:B------:R-:W-:Y:S02]  /*17100*/  MUFU.TANH R14, R51 ;  /* 0x00000033000e7308 */ /* 0x000fe40000002400 */
[----:B------:R-:W-:Y:S01]  /*17110*/  ISETP.GE.AND P5, PT, R2, R198, PT ;  /* 0x000000c60200720c */ /* 0x000fe20003fa6270 */
[----:B----4-:R-:W-:Y:S01]  /*17120*/  FFMA.FTZ R17, R0, -UR31, R17 ;  /* 0x8000001f00117c23 */ /* 0x010fe20008010011 */
[----:B------:R-:W-:Y:S01]  /*17130*/  I2FP.F32.S32 R11, R11 ;  /* 0x0000000b000b7245 */ /* 0x000fe20000201400 */
[-C--:B------:R-:W-:Y:S03]  /*17140*/  HMMA.16816.F32 R60, R180, R6.reuse, R60 ;  /* 0x00000006b43c723c */ /* 0x080fe6000000183c */
[C---:B------:R-:W-:Y:S01]  /*17150*/  ISETP.GE.OR P5, PT, R2.reuse, R206, !P5 ;  /* 0x000000ce0200720c */ /* 0x040fe20006fa6670 */
[----:B------:R-:W-:Y:S01]  /*17160*/  FFMA.FTZ R5, R11, -UR31, R44 ;  /* 0x8000001f0b057c23 */ /* 0x000fe2000801002c */
[----:B------:R-:W-:Y:S01]  /*17170*/  FSEL R227, R17, -INF , !P6 ;  /* 0xff80000011e37808 */ /* 0x000fe20007000000 */
[C---:B------:R-:W-:Y:S01]  /*17180*/  HMMA.16816.F32 R64, R172.reuse, R6, R64 ;  /* 0x00000006ac40723c */ /* 0x040fe20000001840 */
[----:B------:R-:W-:Y:S03]  /*17190*/  MUFU.TANH R17, R48 ;  /* 0x0000003000117308 */ /* 0x000fe60000002400 */
[----:B------:R-:W-:Y:S01]  /*171a0*/  ISETP.GE.AND P6, PT, R2, R196, PT ;  /* 0x000000c40200720c */ /* 0x000fe20003fc6270 */
[----:B------:R-:W-:Y:S01]  /*171b0*/  VIADD R0, R168, 0x29 ;  /* 0x00000029a8007836 */ /* 0x000fe20000000000 */
[----:B------:R-:W-:Y:S01]  /*171c0*/  FSEL R223, R5, -INF , !P1 ;  /* 0xff80000005df7808 */ /* 0x000fe20004800000 */
[----:B------:R-:W-:Y:S01]  /*171d0*/  IMAD.IADD R5, R200, 0x1, -R2 ;  /* 0x00000001c8057824 */ /* 0x000fe200078e0a02 */
[----:B------:R-:W-:Y:S02]  /*171e0*/  ISETP.GE.OR P6, PT, R2, R204, !P6 ;  /* 0x000000cc0200720c */ /* 0x000fe400077c6670 */
[C---:B------:R-:W-:Y:S01]  /*171f0*/  ISETP.GE.AND P3, PT, R0.reuse, R197, PT ;  /* 0x000000c50000720c */ /* 0x040fe20003f66270 */
[----:B------:R-:W-:Y:S01]  /*17200*/  FMUL.FTZ R59, R59, UR12 ;  /* 0x0000000c3b3b7c20 */ /* 0x000fe20008410000 */
[----:B------:R-:W-:Y:S01]  /*17210*/  ISETP.GE.AND P0, PT, R0, R196, PT ;  /* 0x000000c40000720c */ /* 0x000fe20003f06270 */
[----:B------:R-:W-:Y:S01]  /*17220*/  FMUL.FTZ R19, R54, UR12 ;  /* 0x0000000c36137c20 */ /* 0x000fe20008410000 */
[----:B------:R-:W-:Y:S01]  /*17230*/  ISETP.GE.OR P3, PT, R0, R205, !P3 ;  /* 0x000000cd0000720c */ /* 0x000fe20005f66670 */
[----:B-1----:R-:W-:Y:S01]  /*17240*/  FFMA.FTZ R16, R8, -UR31, R16 ;  /* 0x8000001f08107c23 */ /* 0x002fe20008010010 */
[C---:B------:R-:W-:Y:S01]  /*17250*/  ISETP.GE.AND P1, PT, R0.reuse, R199, PT ;  /* 0x000000c70000720c */ /* 0x040fe20003f26270 */
[--C-:B------:R-:W-:Y:S01]  /*17260*/  IMAD.IADD R8, R201, 0x1, -R0.reuse ;  /* 0x00000001c9087824 */ /* 0x100fe200078e0a00 */
[----:B------:R-:W-:Y:S01]  /*17270*/  ISETP.GE.OR P0, PT, R0, R204, !P0 ;  /* 0x000000cc0000720c */ /* 0x000fe20004706670 */
[----:B------:R-:W-:Y:S01]  /*17280*/  FMUL.FTZ R60, R60, UR12 ;  /* 0x0000000c3c3c7c20 */ /* 0x000fe20008410000 */
[----:B------:R-:W-:Y:S01]  /*17290*/  ISETP.GE.OR P1, PT, R0, R207, !P1 ;  /* 0x000000cf0000720c */ /* 0x000fe20004f26670 */
[--C-:B------:R-:W-:Y:S01]  /*172a0*/  IMAD.IADD R13, R203, 0x1, -R0.reuse ;  /* 0x00000001cb0d7824 */ /* 0x100fe200078e0a00 */
[----:B------:R-:W-:Y:S01]  /*172b0*/  IABS R10, R8 ;  /* 0x00000008000a7213 */ /* 0x000fe20000000000 */
[----:B------:R-:W-:Y:S01]  /*172c0*/  FMUL.FTZ R58, R58, UR12 ;  /* 0x0000000c3a3a7c20 */ /* 0x000fe20008410000 */
[----:B------:R-:W-:Y:S01]  /*172d0*/  IABS R8, R12 ;  /* 0x0000000c00087213 */ /* 0x000fe20000000000 */
[----:B------:R-:W-:Y:S01]  /*172e0*/  MUFU.TANH R60, R60 ;  /* 0x0000003c003c7308 */ /* 0x000fe20000002400 */
[----:B------:R-:W-:Y:S01]  /*172f0*/  I2FP.F32.S32 R10, R10 ;  /* 0x0000000a000a7245 */ /* 0x000fe20000201400 */
[----:B------:R-:W-:Y:S01]  /*17300*/  FMUL.FTZ R66, R66, UR12 ;  /* 0x0000000c42427c20 */ /* 0x000fe20008410000 */
[----:B------:R-:W-:Y:S01]  /*17310*/  IABS R9, R13 ;  /* 0x0000000d00097213 */ /* 0x000fe20000000000 */
[----:B------:R-:W-:Y:S01]  /*17320*/  FMUL.FTZ R61, R61, UR12 ;  /* 0x0000000c3d3d7c20 */ /* 0x000fe20008410000 */
[----:B------:R-:W-:Y:S01]  /*17330*/  FSEL R226, R16, -INF , !P2 ;  /* 0xff80000010e27808 */ /* 0x000fe20005000000 */
[----:B------:R-:W-:Y:S01]  /*17340*/  FFMA.FTZ R4, R10, -UR31, R45 ;  /* 0x8000001f0a047c23 */ /* 0x000fe2000801002d */
[----:B------:R-:W-:Y:S03]  /*17350*/  I2FP.F32.S32 R9, R9 ;  /* 0x0000000900097245 */ /* 0x000fe60000201400 */
[----:B------:R-:W1:Y:S01]  /*17360*/  MUFU.TANH R16, R49 ;  /* 0x0000003100107308 */ /* 0x000e620000002400 */
[----:B------:R-:W-:Y:S01]  /*17370*/  IABS R10, R5 ;  /* 0x00000005000a7213 */ /* 0x000fe20000000000 */
[----:B------:R-:W-:Y:S01]  /*17380*/  FMUL.FTZ R5, R52, UR12 ;  /* 0x0000000c34057c20 */ /* 0x000fe20008410000 */
[----:B------:R-:W-:Y:S01]  /*17390*/  FSEL R222, R4, -INF , !P3 ;  /* 0xff80000004de7808 */ /* 0x000fe20005800000 */
[----:B------:R-:W-:Y:S01]  /*173a0*/  IMAD.IADD R4, R200, 0x1, -R0 ;  /* 0x00000001c8047824 */ /* 0x000fe200078e0a00 */
[----:B------:R-:W-:Y:S01]  /*173b0*/  ISETP.GE.AND P3, PT, R0, R198, PT ;  /* 0x000000c60000720c */ /* 0x000fe20003f66270 */
[----:B------:R-:W-:Y:S01]  /*173c0*/  FFMA.FTZ R20, R9, -UR31, R20 ;  /* 0x8000001f09147c23 */ /* 0x000fe20008010014 */
[----:B------:R-:W-:Y:S03]  /*173d0*/  ISETP.GE.AND P2, PT, R2, R199, PT ;  /* 0x000000c70200720c */ /* 0x000fe60003f46270 */
[----:B------:R-:W2:Y:S01]  /*173e0*/  MUFU.TANH R5, R5 ;  /* 0x0000000500057308 */ /* 0x000ea20000002400 */
[----:B------:R-:W-:Y:S01]  /*173f0*/  ISETP.GE.OR P3, PT, R0, R206, !P3 ;  /* 0x000000ce0000720c */ /* 0x000fe20005f66670 */
[----:B------:R-:W-:Y:S01]  /*17400*/  IMAD.IADD R0, R202, 0x1, -R0 ;  /* 0x00000001ca007824 */ /* 0x000fe200078e0a00 */
[----:B------:R-:W-:Y:S01]  /*17410*/  I2FP.F32.S32 R8, R8 ;  /* 0x0000000800087245 */ /* 0x000fe20000201400 */
[----:B------:R-:W-:Y:S01]  /*17420*/  FMUL.FTZ R64, R64, UR12 ;  /* 0x0000000c40407c20 */ /* 0x000fe20008410000 */
[----:B------:R-:W-:Y:S01]  /*17430*/  ISETP.GE.OR P2, PT, R2, R207, !P2 ;  /* 0x000000cf0200720c */ /* 0x000fe20005746670 */
[----:B------:R-:W-:Y:S01]  /*17440*/  IMAD.IADD R2, R202, 0x1, -R2 ;  /* 0x00000001ca027824 */ /* 0x000fe200078e0a02 */
[----:B------:R-:W-:Y:S01]  /*17450*/  IABS R9, R0 ;  /* 0x0000000000097213 */ /* 0x000fe20000000000 */
[----:B------:R-:W-:Y:S01]  /*17460*/  FFMA.FTZ R21, R8, -UR31, R21 ;  /* 0x8000001f08157c23 */ /* 0x000fe20008010015 */
[----:B------:R-:W-:Y:S01]  /*17470*/  IABS R8, R4 ;  /* 0x0000000400087213 */ /* 0x000fe20000000000 */
[----:B------:R-:W-:Y:S01]  /*17480*/  FMUL.FTZ R4, R53, UR12 ;  /* 0x0000000c35047c20 */ /* 0x000fe20008410000 */
        /* <DEDUP_REMOVED lines=8> */
[----:B------:R-:W-:Y:S01]  /*17510*/  I2FP.F32.S32 R9, R9 ;  /* 0x0000000900097245 */ /* 0x000fe20000201400 */
[----:B------:R-:W-:Y:S01]  /*17520*/  FFMA.FTZ R15, R2, -UR31, R15 ;  /* 0x8000001f020f7c23 */ /* 0x000fe2000801000f */
[----:B------:R-:W-:Y:S01]  /*17530*/  FSEL R220, R20, -INF , !P0 ;  /* 0xff80000014dc7808 */ /* 0x000fe20004000000 */
[----:B------:R-:W-:Y:S01]  /*17540*/  VIADD R2, R168, 0x30 ;  /* 0x00000030a8027836 */ /* 0x000fe20000000000 */
[----:B------:R-:W-:Y:S01]  /*17550*/  FSEL R221, R21, -INF , !P6 ;  /* 0xff80000015dd7808 */ /* 0x000fe20007000000 */
[----:B------:R-:W-:Y:S01]  /*17560*/  FMUL.FTZ R21, R62, UR12 ;  /* 0x0000000c3e157c20 */ /* 0x000fe20008410000 */
[----:B------:R-:W-:Y:S01]  /*17570*/  FSEL R216, R16, -INF , !P1 ;  /* 0xff80000010d87808 */ /* 0x000fe20004800000 */
[----:B------:R-:W1:Y:S01]  /*17580*/  MUFU.TANH R4, R4 ;  /* 0x0000000400047308 */ /* 0x000e620000002400 */
[----:B------:R-:W-:Y:S01]  /*17590*/  ISETP.GE.AND P6, PT, R2, R199, PT ;  /* 0x000000c70200720c */ /* 0x000fe20003fc6270 */
[----:B------:R-:W-:Y:S01]  /*175a0*/  FFMA.FTZ R14, R9, -UR31, R14 ;  /* 0x8000001f090e7c23 */ /* 0x000fe2000801000e */
[----:B------:R-:W-:Y:S01]  /*175b0*/  FSEL R215, R15, -INF , !P5 ;  /* 0xff8000000fd77808 */ /* 0x000fe20006800000 */
[----:B------:R-:W-:Y:S01]  /*175c0*/  IMAD.IADD R9, R200, 0x1, -R2 ;  /* 0x00000001c8097824 */ /* 0x000fe200078e0a02 */
[----:B------:R-:W-:Y:S01]  /*175d0*/  ISETP.GE.OR P6, PT, R2, R207, !P6 ;  /* 0x000000cf0200720c */ /* 0x000fe200077c6670 */
[----:B------:R-:W-:Y:S01]  /*175e0*/  FFMA.FTZ R17, R0, -UR31, R17 ;  /* 0x8000001f00117c23 */ /* 0x000fe20008010011 */
[----:B------:R-:W-:Y:S01]  /*175f0*/  ISETP.GE.AND P1, PT, R2, R197, PT ;  /* 0x000000c50200720c */ /* 0x000fe20003f26270 */
[----:B------:R-:W-:Y:S01]  /*17600*/  VIADD R0, R168, 0x31 ;  /* 0x00000031a8007836 */ /* 0x000fe20000000000 */
[----:B------:R-:W-:Y:S01]  /*17610*/  IABS R11, R9 ;  /* 0x00000009000b7213 */ /* 0x000fe20000000000 */
[----:B------:R-:W-:Y:S01]  /*17620*/  MUFU.TANH R15, R58 ;  /* 0x0000003a000f7308 */ /* 0x000fe20000002400 */
[----:B------:R-:W-:Y:S01]  /*17630*/  FSEL R217, R17, -INF , !P2 ;  /* 0xff80000011d97808 */ /* 0x000fe20005000000 */
[----:B------:R-:W-:Y:S01]  /*17640*/  IMAD.IADD R8, R200, 0x1, -R0 ;  /* 0x00000001c8087824 */ /* 0x000fe200078e0a00 */
[----:B------:R-:W-:Y:S01]  /*17650*/  ISETP.GE.AND P0, PT, R0, R199, PT ;  /* 0x000000c70000720c */ /* 0x000fe20003f06270 */
[----:B------:R-:W-:Y:S01]  /*17660*/  FMUL.FTZ R20, R63, UR12 ;  /* 0x0000000c3f147c20 */ /* 0x000fe20008410000 */
[----:B------:R-:W-:Y:S01]  /*17670*/  I2FP.F32.S32 R11, R11 ;  /* 0x0000000b000b7245 */ /* 0x000fe20000201400 */
[----:B------:R-:W-:Y:S01]  /*17680*/  IMAD.IADD R12, R202, 0x1, -R2 ;  /* 0x00000001ca0c7824 */ /* 0x000fe200078e0a02 */
[----:B------:R-:W-:Y:S03]  /*17690*/  IABS R10, R8 ;  /* 0x00000008000a7213 */ /* 0x000fe60000000000 */
[----:B------:R-:W-:Y:S01]  /*176a0*/  MUFU.TANH R21, R21 ;  /* 0x0000001500157308 */ /* 0x000fe20000002400 */
[----:B------:R-:W-:Y:S01]  /*176b0*/  ISETP.GE.OR P0, PT, R0, R207, !P0 ;  /* 0x000000cf0000720c */ /* 0x000fe20004706670 */
[----:B--2---:R-:W-:Y:S01]  /*176c0*/  FFMA.FTZ R5, R11, -UR31, R5 ;  /* 0x8000001f0b057c23 */ /* 0x004fe20008010005 */
[----:B------:R-:W-:Y:S01]  /*176d0*/  I2FP.F32.S32 R10, R10 ;  /* 0x0000000a000a7245 */ /* 0x000fe20000201400 */
[----:B------:R-:W-:Y:S01]  /*176e0*/  IMAD.IADD R13, R202, 0x1, -R0 ;  /* 0x00000001ca0d7824 */ /* 0x000fe200078e0a00 */
[----:B------:R-:W-:Y:S01]  /*176f0*/  IABS R8, R12 ;  /* 0x0000000c00087213 */ /* 0x000fe20000000000 */
[----:B------:R-:W-:Y:S01]  /*17700*/  FMUL.FTZ R56, R56, UR12 ;  /* 0x0000000c38387c20 */ /* 0x000fe20008410000 */
[----:B------:R-:W-:Y:S01]  /*17710*/  FSEL R219, R5, -INF , !P6 ;  /* 0xff80000005db7808 */ /* 0x000fe20007000000 */
[----:B-1----:R-:W-:Y:S01]  /*17720*/  FFMA.FTZ R4, R10, -UR31, R4 ;  /* 0x8000001f0a047c23 */ /* 0x002fe20008010004 */
[----:B------:R-:W-:Y:S01]  /*17730*/  I2FP.F32.S32 R8, R8 ;  /* 0x0000000800087245 */ /* 0x000fe20000201400 */
[----:B------:R-:W-:Y:S01]  /*17740*/  MUFU.TANH R20, R20 ;  /* 0x0000001400147308 */ /* 0x000fe20000002400 */
[----:B------:R-:W-:Y:S01]  /*17750*/  ISETP.GE.AND P2, PT, R2, R198, PT ;  /* 0x000000c60200720c */ /* 0x000fe20003f46270 */
[----:B------:R-:W-:Y:S01]  /*17760*/  FMUL.FTZ R65, R65, UR12 ;  /* 0x0000000c41417c20 */ /* 0x000fe20008410000 */
[----:B------:R-:W-:Y:S01]  /*17770*/  FSEL R218, R4, -INF , !P0 ;  /* 0xff80000004da7808 */ /* 0x000fe20004000000 */
[--C-:B------:R-:W-:Y:S01]  /*17780*/  IMAD.IADD R4, R201, 0x1, -R2.reuse ;  /* 0x00000001c9047824 */ /* 0x100fe200078e0a02 */
[----:B------:R-:W-:Y:S01]  /*17790*/  ISETP.GE.AND P5, PT, R2, R196, PT ;  /* 0x000000c40200720c */ /* 0x000fe20003fa6270 */
[----:B------:R-:W-:Y:S01]  /*177a0*/  FMUL.FTZ R57, R57, UR12 ;  /* 0x0000000c39397c20 */ /* 0x000fe20008410000 */
[----:B------:R-:W-:Y:S03]  /*177b0*/  FSEL R214, R14, -INF , !P3 ;  /* 0xff8000000ed67808 */ /* 0x000fe60005800000 */
[----:B------:R-:W-:Y:S01]  /*177c0*/  MUFU.TANH R17, R56 ;  /* 0x0000003800117308 */ /* 0x000fe20000002400 */
[----:B------:R-:W-:Y:S01]  /*177d0*/  IABS R11, R4 ;  /* 0x00000004000b7213 */ /* 0x000fe20000000000 */
[----:B------:R-:W-:Y:S01]  /*177e0*/  FMUL.FTZ R18, R55, UR12 ;  /* 0x0000000c37127c20 */ /* 0x000fe20008410000 */
[----:B------:R-:W-:Y:S01]  /*177f0*/  IABS R9, R13 ;  /* 0x0000000d00097213 */ /* 0x000fe20000000000 */
[----:B------:R-:W1:Y:S01]  /*17800*/  LDSM.16.M88.4 R4, [R192] ;  /* 0x00000000c004783b */ /* 0x000e620000000200 */
[C---:B------:R-:W-:Y:S02]  /*17810*/  ISETP.GE.AND P3, PT, R0.reuse, R198, PT ;  /* 0x000000c60000720c */ /* 0x040fe40003f66270 */
[C---:B------:R-:W-:Y:S03]  /*17820*/  ISETP.GE.AND P6, PT, R0.reuse, R197, PT ;  /* 0x000000c50000720c */ /* 0x040fe60003fc6270 */
[----:B------:R-:W-:Y:S01]  /*17830*/  MUFU.TANH R14, R59 ;  /* 0x0000003b000e7308 */ /* 0x000fe20000002400 */
[----:B------:R-:W-:Y:S02]  /*17840*/  ISETP.GE.AND P0, PT, R0, R196, PT ;  /* 0x000000c40000720c */ /* 0x000fe40003f06270 */
[C---:B------:R-:W-:Y:S02]  /*17850*/  ISETP.GE.OR P2, PT, R2.reuse, R206, !P2 ;  /* 0x000000ce0200720c */ /* 0x040fe40005746670 */
[C---:B------:R-:W-:Y:S02]  /*17860*/  ISETP.GE.OR P1, PT, R2.reuse, R205, !P1 ;  /* 0x000000cd0200720c */ /* 0x040fe40004f26670 */
[----:B------:R-:W-:Y:S03]  /*17870*/  ISETP.GE.OR P5, PT, R2, R204, !P5 ;  /* 0x000000cc0200720c */ /* 0x000fe60006fa6670 */
[----:B------:R-:W2:Y:S01]  /*17880*/  MUFU.TANH R19, R19 ;  /* 0x0000001300137308 */ /* 0x000ea20000002400 */
[----:B------:R-:W-:Y:S02]  /*17890*/  I2FP.F32.S32 R9, R9 ;  /* 0x0000000900097245 */ /* 0x000fe40000201400 */
[C---:B------:R-:W-:Y:S02]  /*178a0*/  ISETP.GE.OR P3, PT, R0.reuse, R206, !P3 ;  /* 0x000000ce0000720c */ /* 0x040fe40005f66670 */
[C---:B------:R-:W-:Y:S02]  /*178b0*/  ISETP.GE.OR P6, PT, R0.reuse, R205, !P6 ;  /* 0x000000cd0000720c */ /* 0x040fe400077c6670 */
[----:B------:R-:W-:Y:S03]  /*178c0*/  ISETP.GE.OR P0, PT, R0, R204, !P0 ;  /* 0x000000cc0000720c */ /* 0x000fe60004706670 */
[----:B------:R-:W3:Y:S10]  /*178d0*/  MUFU.TANH R18, R18 ;  /* 0x0000001200127308 */ /* 0x000ef40000002400 */
[----:B------:R-:W4:Y:S01]  /*178e0*/  MUFU.TANH R16, R57 ;  /* 0x0000003900107308 */ /* 0x000f220000002400 */
[----:B--2---:R-:W-:Y:S01]  /*178f0*/  FFMA.FTZ R19, R8, -UR31, R19 ;  /* 0x8000001f08137c23 */ /* 0x004fe20008010013 */
[----:B------:R-:W-:Y:S02]  /*17900*/  IMAD.IADD R8, R203, 0x1, -R2 ;  /* 0x00000001cb087824 */ /* 0x000fe400078e0a02 */
[--C-:B------:R-:W-:Y:S02]  /*17910*/  IMAD.IADD R2, R201, 0x1, -R0.reuse ;  /* 0x00000001c9027824 */ /* 0x100fe400078e0a00 */
[----:B------:R-:W-:Y:S01]  /*17920*/  FSEL R209, R19, -INF , !P2 ;  /* 0xff80000013d17808 */ /* 0x000fe20005000000 */
[----:B------:R-:W-:Y:S02]  /*17930*/  IMAD.IADD R0, R203, 0x1, -R0 ;  /* 0x00000001cb007824 */ /* 0x000fe400078e0a00 */
[----:B------:R-:W-:Y:S01]  /*17940*/  IABS R10, R2 ;  /* 0x00000002000a7213 */ /* 0x000fe20000000000 */
[----:B---3--:R-:W-:Y:S01]  /*17950*/  FFMA.FTZ R18, R9, -UR31, R18 ;  /* 0x8000001f09127c23 */ /* 0x008fe20008010012 */
[----:B------:R-:W-:Y:S01]  /*17960*/  IABS R2, R8 ;  /* 0x0000000800027213 */ /* 0x000fe20000000000 */
[-C--:B-1----:R-:W-:Y:S03]  /*17970*/  HMMA.16816.F32 R68, R172, R4.reuse, R68 ;  /* 0x00000004ac44723c */ /* 0x082fe60000001844 */
[----:B------:R-:W-:Y:S01]  /*17980*/  IABS R9, R0 ;  /* 0x0000000000097213 */ /* 0x000fe20000000000 */
[----:B------:R-:W-:Y:S01]  /*17990*/  IMAD.MOV.U32 R0, RZ, RZ, R11 ;  /* 0x000000ffff007224 */ /* 0x000fe200078e000b */
[----:B------:R-:W-:Y:S01]  /*179a0*/  I2FP.F32.S32 R2, R2 ;  /* 0x0000000200027245 */ /* 0x000fe20000201400 */
[C---:B------:R-:W-:Y:S05]  /*179b0*/  HMMA.16816.F32 R72, R180.reuse, R4, R72 ;  /* 0x00000004b448723c */ /* 0x040fea0000001848 */
[----:B------:R-:W-:Y:S01]  /*179c0*/  I2FP.F32.S32 R0, R0 ;  /* 0x0000000000007245 */ /* 0x000fe20000201400 */
[-C--:B------:R-:W-:Y:S05]  /*179d0*/  HMMA.16816.F32 R76, R180, R6.reuse, R76 ;  /* 0x00000006b44c723c */ /* 0x080fea000000184c */
[----:B------:R-:W-:Y:S01]  /*179e0*/  I2FP.F32.S32 R9, R9 ;  /* 0x0000000900097245 */ /* 0x000fe20000201400 */
[C---:B------:R-:W-:Y:S05]  /*179f0*/  HMMA.16816.F32 R80, R172.reuse, R6, R80 ;  /* 0x00000006ac50723c */ /* 0x040fea0000001850 */
[----:B------:R-:W-:Y:S01]  /*17a00*/  FSEL R179, R18, -INF , !P3 ;  /* 0xff80000012b37808 */ /* 0x000fe20005800000 */
[----:B------:R-:W-:Y:S01]  /*17a10*/  FFMA.FTZ R15, R2, -UR31, R15 ;  /* 0x8000001f020f7c23 */ /* 0x000fe2000801000f */
[----:B------:R-:W-:Y:S04]  /*17a20*/  VIADD R2, R168, 0x38 ;  /* 0x00000038a8027836 */ /* 0x000fe80000000000 */
[----:B------:R-:W-:Y:S01]  /*17a30*/  FFMA.FTZ R17, R0, -UR31, R17 ;  /* 0x8000001f00117c23 */ /* 0x000fe20008010011 */
[----:B------:R-:W-:Y:S01]  /*17a40*/  FSEL R213, R15, -INF , !P5 ;  /* 0xff8000000fd57808 */ /* 0x000fe20006800000 */
[----:B------:R-:W-:Y:S01]  /*17a50*/  VIADD R0, R168, 0x39 ;  /* 0x00000039a8007836 */ /* 0x000fe20000000000 */
[-C--:B------:R-:W-:Y:S01]  /*17a60*/  ISETP.GE.AND P2, PT, R2, R197.reuse, PT ;  /* 0x000000c50200720c */ /* 0x080fe20003f46270 */
[----:B------:R-:W1:Y:S01]  /*17a70*/  MUFU.TANH R15, R66 ;  /* 0x00000042000f7308 */ /* 0x000e620000002400 */
[----:B------:R-:W-:Y:S01]  /*17a80*/  FSEL R211, R17, -INF , !P1 ;  /* 0xff80000011d37808 */ /* 0x000fe20004800000 */
[----:B------:R-:W-:Y:S01]  /*17a90*/  IMAD.IADD R12, R203, 0x1, -R2 ;  /* 0x00000001cb0c7824 */ /* 0x000fe200078e0a02 */
[----:B------:R-:W-:Y:S01]  /*17aa0*/  ISETP.GE.AND P3, PT, R0, R197, PT ;  /* 0x000000c50000720c */ /* 0x000fe20003f66270 */
[----:B------:R-:W-:Y:S01]  /*17ab0*/  FMUL.FTZ R76, R76, UR12 ;  /* 0x0000000c4c4c7c20 */ /* 0x000fe20008410000 */
[-C--:B------:R-:W-:Y:S01]  /*17ac0*/  ISETP.GE.OR P2, PT, R2, R205.reuse, !P2 ;  /* 0x000000cd0200720c */ /* 0x080fe20005746670 */
[----:B------:R-:W-:Y:S01]  /*17ad0*/  IMAD.MOV.U32 R8, RZ, RZ, R10 ;  /* 0x000000ffff087224 */ /* 0x000fe200078e000a */
[----:B------:R-:W-:Y:S03]  /*17ae0*/  ISETP.GE.OR P3, PT, R0, R205, !P3 ;  /* 0x000000cd0000720c */ /* 0x000fe60005f66670 */
[----:B------:R-:W-:Y:S01]  /*17af0*/  MUFU.TANH R17, R64 ;  /* 0x0000004000117308 */ /* 0x000fe20000002400 */
[----:B------:R-:W-:Y:S01]  /*17b00*/  ISETP.GE.AND P1, PT, R2, R196, PT ;  /* 0x000000c40200720c */ /* 0x000fe20003f26270 */
[----:B------:R-:W-:Y:S01]  /*17b10*/  FMUL.FTZ R82, R82, UR12 ;  /* 0x0000000c52527c20 */ /* 0x000fe20008410000 */
[----:B------:R-:W-:Y:S01]  /*17b20*/  I2FP.F32.S32 R8, R8 ;  /* 0x0000000800087245 */ /* 0x000fe20000201400 */
[----:B------:R-:W-:Y:S01]  /*17b30*/  FFMA.FTZ R14, R9, -UR31, R14 ;  /* 0x8000001f090e7c23 */ /* 0x000fe2000801000e */
[C---:B------:R-:W-:Y:S01]  /*17b40*/  ISETP.GE.AND P5, PT, R2.reuse, R198, PT ;  /* 0x000000c60200720c */ /* 0x040fe20003fa6270 */
[----:B------:R-:W-:Y:S01]  /*17b50*/  IMAD.IADD R9, R201, 0x1, -R2 ;  /* 0x00000001c9097824 */ /* 0x000fe200078e0a02 */
[----:B------:R-:W-:Y:S03]  /*17b60*/  ISETP.GE.OR P1, PT, R2, R204, !P1 ;  /* 0x000000cc0200720c */ /* 0x000fe60004f26670 */
[----:B------:R-:W-:Y:S01]  /*17b70*/  MUFU.TANH R76, R76 ;  /* 0x0000004c004c7308 */ /* 0x000fe20000002400 */
[----:B------:R-:W-:Y:S01]  /*17b80*/  FSEL R212, R14, -INF , !P0 ;  /* 0xff8000000ed47808 */ /* 0x000fe20004000000 */
[----:B------:R-:W-:Y:S01]  /*17b90*/  IMAD.IADD R13, R203, 0x1, -R0 ;  /* 0x00000001cb0d7824 */ /* 0x000fe200078e0a00 */
[----:B------:R-:W-:Y:S01]  /*17ba0*/  IABS R11, R9 ;  /* 0x00000009000b7213 */ /* 0x000fe20000000000 */
[----:B------:R-:W-:Y:S01]  /*17bb0*/  FMUL.FTZ R74, R74, UR12 ;  /* 0x0000000c4a4a7c20 */ /* 0x000fe20008410000 */
[----:B------:R-:W-:Y:S01]  /*17bc0*/  ISETP.GE.AND P0, PT, R0, R196, PT ;  /* 0x000000c40000720c */ /* 0x000fe20003f06270 */
[----:B------:R-:W-:Y:S01]  /*17bd0*/  FMUL.FTZ R77, R77, UR12 ;  /* 0x0000000c4d4d7c20 */ /* 0x000fe20008410000 */
[----:B------:R-:W-:Y:S03]  /*17be0*/  I2FP.F32.S32 R11, R11 ;  /* 0x0000000b000b7245 */ /* 0x000fe60000201400 */
[----:B------:R-:W-:Y:S01]  /*17bf0*/  MUFU.TANH R14, R67 ;  /* 0x00000043000e7308 */ /* 0x000fe20000002400 */
[----:B------:R-:W-:Y:S01]  /*17c00*/  IABS R9, R13 ;  /* 0x0000000d00097213 */ /* 0x000fe20000000000 */
[----:B------:R-:W-:Y:S01]  /*17c10*/  FMUL.FTZ R80, R80, UR12 ;  /* 0x0000000c50507c20 */ /* 0x000fe20008410000 */
[----:B------:R-:W-:Y:S01]  /*17c20*/  ISETP.GE.OR P0, PT, R0, R204, !P0 ;  /* 0x000000cc0000720c */ /* 0x000fe20004706670 */
[----:B------:R-:W-:Y:S01]  /*17c30*/  FFMA.FTZ R5, R11, -UR31, R60 ;  /* 0x8000001f0b057c23 */ /* 0x000fe2000801003c */
[----:B------:R-:W-:Y:S01]  /*17c40*/  I2FP.F32.S32 R9, R9 ;  /* 0x0000000900097245 */ /* 0x000fe20000201400 */
[----:B------:R-:W-:Y:S01]  /*17c50*/  FMUL.FTZ R83, R83, UR12 ;  /* 0x0000000c53537c20 */ /* 0x000fe20008410000 */
[----:B------:R-:W-:Y:S03]  /*17c60*/  ISETP.GE.OR P5, PT, R2, R206, !P5 ;  /* 0x000000ce0200720c */ /* 0x000fe60006fa6670 */
[----:B------:R-:W-:Y:S01]  /*17c70*/  MUFU.TANH R77, R77 ;  /* 0x0000004d004d7308 */ /* 0x000fe20000002400 */
[----:B------:R-:W-:Y:S01]  /*17c80*/  FSEL R178, R5, -INF , !P2 ;  /* 0xff80000005b27808 */ /* 0x000fe20005000000 */
[----:B------:R-:W-:Y:S01]  /*17c90*/  IMAD.IADD R5, R200, 0x1, -R2 ;  /* 0x00000001c8057824 */ /* 0x000fe200078e0a02 */
[----:B------:R-:W-:Y:S01]  /*17ca0*/  ISETP.GE.AND P2, PT, R0, R199, PT ;  /* 0x000000c70000720c */ /* 0x000fe20003f46270 */
[----:B------:R-:W-:Y:S01]  /*17cb0*/  FFMA.FTZ R20, R9, -UR31, R20 ;  /* 0x8000001f09147c23 */ /* 0x000fe20008010014 */
[----:B----4-:R-:W-:Y:S01]  /*17cc0*/  FFMA.FTZ R16, R8, -UR31, R16 ;  /* 0x8000001f08107c23 */ /* 0x010fe20008010010 */
[--C-:B------:R-:W-:Y:S01]  /*17cd0*/  IMAD.IADD R8, R201, 0x1, -R0.reuse ;  /* 0x00000001c9087824 */ /* 0x100fe200078e0a00 */
[----:B------:R-:W-:Y:S01]  /*17ce0*/  ISETP.GE.OR P2, PT, R0, R207, !P2 ;  /* 0x000000cf0000720c */ /* 0x000fe20005746670 */
[----:B------:R-:W-:Y:S01]  /*17cf0*/  FMUL.FTZ R81, R81, UR12 ;  /* 0x0000000c51517c20 */ /* 0x000fe20008410000 */
[----:B------:R-:W-:Y:S01]  /*17d00*/  FSEL R63, R20, -INF , !P0 ;  /* 0xff800000143f7808 */ /* 0x000fe20004000000 */
[----:B------:R-:W-:Y:S01]  /*17d10*/  FMUL.FTZ R20, R79, UR12 ;  /* 0x0000000c4f147c20 */ /* 0x000fe20008410000 */
[----:B------:R-:W-:Y:S01]  /*17d20*/  IABS R10, R8 ;  /* 0x00000008000a7213 */ /* 0x000fe20000000000 */
[----:B------:R-:W-:Y:S01]  /*17d30*/  FMUL.FTZ R18, R71, UR12 ;  /* 0x0000000c47127c20 */ /* 0x000fe20008410000 */
[----:B------:R-:W-:Y:S01]  /*17d40*/  IABS R8, R12 ;  /* 0x0000000c00087213 */ /* 0x000fe20000000000 */
[----:B------:R-:W-:Y:S01]  /*17d50*/  FMUL.FTZ R72, R72, UR12 ;  /* 0x0000000c48487c20 */ /* 0x000fe20008410000 */
[----:B------:R-:W-:Y:S01]  /*17d60*/  I2FP.F32.S32 R10, R10 ;  /* 0x0000000a000a7245 */ /* 0x000fe20000201400 */
[----:B------:R-:W-:Y:S01]  /*17d70*/  MUFU.TANH R20, R20 ;  /* 0x0000001400147308 */ /* 0x000fe20000002400 */
[----:B------:R-:W-:Y:S01]  /*17d80*/  FSEL R210, R16, -INF , !P6 ;  /* 0xff80000010d27808 */ /* 0x000fe20007000000 */
[----:B------:R-:W-:Y:S01]  /*17d90*/  FMUL.FTZ R75, R75, UR12 ;  /* 0x0000000c4b4b7c20 */ /* 0x000fe20008410000 */
[----:B------:R-:W-:Y:S01]  /*17da0*/  ISETP.GE.AND P6, PT, R2, R199, PT ;  /* 0x000000c70200720c */ /* 0x000fe20003fc6270 */
[----:B------:R-:W-:Y:S01]  /*17db0*/  FFMA.FTZ R4, R10, -UR31, R61 ;  /* 0x8000001f0a047c23 */ /* 0x000fe2000801003d */
[----:B------:R-:W-:Y:S01]  /*17dc0*/  IABS R10, R5 ;  /* 0x00000005000a7213 */ /* 0x000fe20000000000 */
[----:B------:R-:W-:Y:S01]  /*17dd0*/  FMUL.FTZ R5, R68, UR12 ;  /* 0x0000000c44057c20 */ /* 0x000fe20008410000 */
[----:B------:R-:W-:Y:S03]  /*17de0*/  I2FP.F32.S32 R8, R8 ;  /* 0x0000000800087245 */ /* 0x000fe60000201400 */
[----:B------:R-:W2:Y:S01]  /*17df0*/  MUFU.TANH R16, R65 ;  /* 0x0000004100107308 */ /* 0x000ea20000002400 */
[----:B------:R-:W-:Y:S01]  /*17e00*/  FSEL R177, R4, -INF , !P3 ;  /* 0xff80000004b17808 */ /* 0x000fe20005800000 */
[----:B------:R-:W-:Y:S01]  /*17e10*/  IMAD.IADD R4, R200, 0x1, -R0 ;  /* 0x00000001c8047824 */ /* 0x000fe200078e0a00 */
[----:B------:R-:W-:Y:S01]  /*17e20*/  ISETP.GE.AND P3, PT, R0, R198, PT ;  /* 0x000000c60000720c */ /* 0x000fe20003f66270 */
[----:B------:R-:W-:Y:S01]  /*17e30*/  FFMA.FTZ R21, R8, -UR31, R21 ;  /* 0x8000001f08157c23 */ /* 0x000fe20008010015 */
[----:B------:R-:W-:Y:S01]  /*17e40*/  ISETP.GE.OR P6, PT, R2, R207, !P6 ;  /* 0x000000cf0200720c */ /* 0x000fe200077c6670 */
[----:B------:R-:W-:Y:S01]  /*17e50*/  IMAD.IADD R2, R202, 0x1, -R2 ;  /* 0x00000001ca027824 */ /* 0x000fe200078e0a02 */
[----:B------:R-:W-:Y:S03]  /*17e60*/  ISETP.GE.OR P3, PT, R0, R206, !P3 ;  /* 0x000000ce0000720c */ /* 0x000fe60005f66670 */
[----:B------:R-:W3:Y:S01]  /*17e70*/  MUFU.TANH R5, R5 ;  /* 0x0000000500057308 */ /* 0x000ee20000002400 */
[----:B------:R-:W-:Y:S01]  /*17e80*/  IABS R8, R4 ;  /* 0x0000000400087213 */ /* 0x000fe20000000000 */
[----:B------:R-:W-:Y:S01]  /*17e90*/  FMUL.FTZ R4, R69, UR12 ;  /* 0x0000000c45047c20 */ /* 0x000fe20008410000 */
[----:B------:R-:W-:Y:S01]  /*17ea0*/  IABS R2, R2 ;  /* 0x0000000200027213 */ /* 0x000fe20000000000 */
[----:B------:R-:W-:Y:S01]  /*17eb0*/  IMAD.IADD R0, R202, 0x1, -R0 ;  /* 0x00000001ca007824 */ /* 0x000fe200078e0a00 */
[----:B------:R-:W-:Y:S01]  /*17ec0*/  I2FP.F32.S32 R8, R8 ;  /* 0x0000000800087245 */ /* 0x000fe20000201400 */
[----:B------:R-:W-:Y:S01]  /*17ed0*/  FMUL.FTZ R19, R70, UR12 ;  /* 0x0000000c46137c20 */ /* 0x000fe20008410000 */
[----:B------:R-:W-:Y:S03]  /*17ee0*/  I2FP.F32.S32 R2, R2 ;  /* 0x0000000200027245 */ /* 0x000fe60000201400 */
[----:B------:R-:W4:Y:S01]  /*17ef0*/  MUFU.TANH R4, R4 ;  /* 0x0000000400047308 */ /* 0x000f220000002400 */
[----:B------:R-:W-:Y:S01]  /*17f00*/  IABS R9, R0 ;  /* 0x0000000000097213 */ /* 0x000fe20000000000 */
[----:B------:R-:W-:Y:S01]  /*17f10*/  IMAD.MOV.U32 R0, RZ, RZ, R10 ;  /* 0x000000ffff007224 */ /* 0x000fe200078e000a */
[----:B------:R-:W-:Y:S01]  /*17f20*/  FSEL R176, R21, -INF , !P1 ;  /* 0xff80000015b07808 */ /* 0x000fe20004800000 */
[----:B-1----:R-:W-:Y:S01]  /*17f30*/  FFMA.FTZ R15, R2, -UR31, R15 ;  /* 0x8000001f020f7c23 */ /* 0x002fe2000801000f */
[----:B------:R-:W-:Y:S01]  /*17f40*/  I2FP.F32.S32 R9, R9 ;  /* 0x0000000900097245 */ /* 0x000fe20000201400 */
[----:B------:R-:W-:Y:S01]  /*17f50*/  VIADD R2, R168, 0x40 ;  /* 0x00000040a8027836 */ /* 0x000fe20000000000 */
[----:B------:R-:W-:Y:S01]  /*17f60*/  I2FP.F32.S32 R0, R0 ;  /* 0x0000000000007245 */ /* 0x000fe20000201400 */
[----:B--2---:R-:W-:Y:S01]  /*17f70*/  FFMA.FTZ R16, R8, -UR31, R16 ;  /* 0x8000001f08107c23 */ /* 0x004fe20008010010 */
[----:B------:R-:W-:Y:S01]  /*17f80*/  FSEL R56, R15, -INF , !P5 ;  /* 0xff8000000f387808 */ /* 0x000fe20006800000 */
[----:B------:R-:W-:Y:S01]  /*17f90*/  FFMA.FTZ R14, R9, -UR31, R14 ;  /* 0x8000001f090e7c23 */ /* 0x000fe2000801000e */
[----:B------:R-:W-:Y:S01]  /*17fa0*/  ISETP.GE.AND P1, PT, R2, R199, PT ;  /* 0x000000c70200720c */ /* 0x000fe20003f26270 */
[----:B------:R-:W-:Y:S01]  /*17fb0*/  IMAD.IADD R9, R200, 0x1, -R2 ;  /* 0x00000001c8097824 */ /* 0x000fe200078e0a02 */
[----:B------:R-:W-:Y:S01]  /*17fc0*/  FSEL R57, R16, -INF , !P2 ;  /* 0xff80000010397808 */ /* 0x000fe20005000000 */
[----:B------:R-:W-:Y:S01]  /*17fd0*/  FFMA.FTZ R17, R0, -UR31, R17 ;  /* 0x8000001f00117c23 */ /* 0x000fe20008010011 */
[----:B------:R-:W-:Y:S01]  /*17fe0*/  ISETP.GE.OR P1, PT, R2, R207, !P1 ;  /* 0x000000cf0200720c */ /* 0x000fe20004f26670 */
[----:B------:R-:W-:Y:S01]  /*17ff0*/  VIADD R0, R168, 0x41 ;  /* 0x00000041a8007836 */ /* 0x000fe20000000000 */
[----:B------:R-:W-:Y:S01]  /*18000*/  IABS R11, R9 ;  /* 0x00000009000b7213 */ /* 0x000fe20000000000 */
[----:B------:R-:W-:Y:S01]  /*18010*/  MUFU.TANH R15, R74 ;  /* 0x0000004a000f7308 */ /* 0x000fe20000002400 */
[----:B------:R-:W-:Y:S01]  /*18020*/  FSEL R58, R17, -INF , !P6 ;  /* 0xff800000113a7808 */ /* 0x000fe20007000000 */
[----:B------:R-:W-:Y:S01]  /*18030*/  IMAD.IADD R8, R200, 0x1, -R0 ;  /* 0x00000001c8087824 */ /* 0x000fe200078e0a00 */
[----:B------:R-:W-:Y:S01]  /*18040*/  ISETP.GE.AND P0, PT, R0, R199, PT ;  /* 0x000000c70000720c */ /* 0x000fe20003f06270 */
[----:B------:R-:W-:Y:S01]  /*18050*/  IMAD.IADD R12, R202, 0x1, -R2 ;  /* 0x00000001ca0c7824 */ /* 0x000fe200078e0a02 */
[----:B------:R-:W-:Y:S01]  /*18060*/  I2FP.F32.S32 R11, R11 ;  /* 0x0000000b000b7245 */ /* 0x000fe20000201400 */
[----:B------:R-:W-:Y:S01]  /*18070*/  FMUL.FTZ R21, R78, UR12 ;  /* 0x0000000c4e157c20 */ /* 0x000fe20008410000 */
[----:B------:R-:W-:Y:S01]  /*18080*/  IABS R10, R8 ;  /* 0x00000008000a7213 */ /* 0x000fe20000000000 */
[----:B------:R-:W-:Y:S01]  /*18090*/  IMAD.MOV.U32 R65, RZ, RZ, R171 ;  /* 0x000000ffff417224 */ /* 0x000fe200078e00ab */
[----:B------:R-:W-:Y:S01]  /*180a0*/  ISETP.GE.OR P0, PT, R0, R207, !P0 ;  /* 0x000000cf0000720c */ /* 0x000fe20004706670 */
[----:B---3--:R-:W-:Y:S01]  /*180b0*/  FFMA.FTZ R5, R11, -UR31, R5 ;  /* 0x8000001f0b057c23 */ /* 0x008fe20008010005 */
[----:B------:R-:W-:Y:S01]  /*180c0*/  I2FP.F32.S32 R10, R10 ;  /* 0x0000000a000a7245 */ /* 0x000fe20000201400 */
[----:B------:R-:W-:Y:S01]  /*180d0*/  MUFU.TANH R21, R21 ;  /* 0x0000001500157308 */ /* 0x000fe20000002400 */
[----:B------:R-:W-:Y:S01]  /*180e0*/  IABS R8, R12 ;  /* 0x0000000c00087213 */ /* 0x000fe20000000000 */
[----:B------:R-:W-:Y:S01]  /*180f0*/  IMAD.IADD R13, R202, 0x1, -R0 ;  /* 0x00000001ca0d7824 */ /* 0x000fe200078e0a00 */
[----:B------:R-:W-:Y:S01]  /*18100*/  FSEL R62, R5, -INF , !P1 ;  /* 0xff800000053e7808 */ /* 0x000fe20004800000 */
[----:B----4-:R-:W-:Y:S01]  /*18110*/  FFMA.FTZ R4, R10, -UR31, R4 ;  /* 0x8000001f0a047c23 */ /* 0x010fe20008010004 */
[----:B------:R-:W-:Y:S01]  /*18120*/  I2FP.F32.S32 R8, R8 ;  /* 0x0000000800087245 */ /* 0x000fe20000201400 */
[----:B------:R-:W-:Y:S01]  /*18130*/  FMUL.FTZ R73, R73, UR12 ;  /* 0x0000000c49497c20 */ /* 0x000fe20008410000 */
[----:B------:R-:W-:Y:S03]  /*18140*/  ISETP.GE.AND P6, PT, R2, R198, PT ;  /* 0x000000c60200720c */ /* 0x000fe60003fc6270 */
[----:B------:R-:W1:Y:S01]  /*18150*/  MUFU.TANH R18, R18 ;  /* 0x0000001200127308 */ /* 0x000e620000002400 */
[----:B------:R-:W-:Y:S01]  /*18160*/  FSEL R59, R4, -INF , !P0 ;  /* 0xff800000043b7808 */ /* 0x000fe20004000000 */
[----:B------:R-:W-:Y:S01]  /*18170*/  IMAD.IADD R4, R201, 0x1, -R2 ;  /* 0x00000001c9047824 */ /* 0x000fe200078e0a02 */
[C---:B------:R-:W-:Y:S02]  /*18180*/  ISETP.GE.AND P2, PT, R2.reuse, R197, PT ;  /* 0x000000c50200720c */ /* 0x040fe40003f46270 */
[----:B------:R-:W-:Y:S02]  /*18190*/  ISETP.GE.AND P5, PT, R2, R196, PT ;  /* 0x000000c40200720c */ /* 0x000fe40003fa6270 */
[----:B------:R-:W-:Y:S03]  /*181a0*/  IABS R11, R4 ;  /* 0x00000004000b7213 */ /* 0x000fe60000000000 */
[----:B------:R-:W-:Y:S01]  /*181b0*/  MUFU.TANH R17, R72 ;  /* 0x0000004800117308 */ /* 0x000fe20000002400 */
[----:B------:R-:W-:Y:S01]  /*181c0*/  FSEL R55, R14, -INF , !P3 ;  /* 0xff8000000e377808 */ /* 0x000fe20005800000 */
[----:B------:R-:W2:Y:S01]  /*181d0*/  LDSM.16.M88.4 R4, [R191] ;  /* 0x00000000bf04783b */ /* 0x000ea20000000200 */
[----:B------:R-:W-:Y:S02]  /*181e0*/  IABS R9, R13 ;  /* 0x0000000d00097213 */ /* 0x000fe40000000000 */
[C---:B------:R-:W-:Y:S02]  /*181f0*/  ISETP.GE.AND P3, PT, R0.reuse, R198, PT ;  /* 0x000000c60000720c */ /* 0x040fe40003f66270 */
[C---:B------:R-:W-:Y:S03]  /*18200*/  ISETP.GE.AND P1, PT, R0.reuse, R197, PT ;  /* 0x000000c50000720c */ /* 0x040fe60003f26270 */
[----:B------:R-:W-:Y:S01]  /*18210*/  MUFU.TANH R14, R75 ;  /* 0x0000004b000e7308 */ /* 0x000fe20000002400 */
[----:B------:R-:W-:Y:S02]  /*18220*/  ISETP.GE.AND P0, PT, R0, R196, PT ;  /* 0x000000c40000720c */ /* 0x000fe40003f06270 */
[C---:B------:R-:W-:Y:S02]  /*18230*/  ISETP.GE.OR P6, PT, R2.reuse, R206, !P6 ;  /* 0x000000ce0200720c */ /* 0x040fe400077c6670 */
[C---:B------:R-:W-:Y:S02]  /*18240*/  ISETP.GE.OR P2, PT, R2.reuse, R205, !P2 ;  /* 0x000000cd0200720c */ /* 0x040fe40005746670 */
[----:B------:R-:W-:Y:S03]  /*18250*/  ISETP.GE.OR P5, PT, R2, R204, !P5 ;  /* 0x000000cc0200720c */ /* 0x000fe60006fa6670 */
[----:B------:R-:W3:Y:S01]  /*18260*/  MUFU.TANH R19, R19 ;  /* 0x0000001300137308 */ /* 0x000ee20000002400 */
[----:B------:R-:W-:Y:S02]  /*18270*/  I2FP.F32.S32 R9, R9 ;  /* 0x0000000900097245 */ /* 0x000fe40000201400 */
[C---:B------:R-:W-:Y:S02]  /*18280*/  ISETP.GE.OR P3, PT, R0.reuse, R206, !P3 ;  /* 0x000000ce0000720c */ /* 0x040fe40005f66670 */
[C---:B------:R-:W-:Y:S01]  /*18290*/  ISETP.GE.OR P1, PT, R0.reuse, R205, !P1 ;  /* 0x000000cd0000720c */ /* 0x040fe20004f26670 */
[----:B-1----:R-:W-:Y:S01]  /*182a0*/  FFMA.FTZ R18, R9, -UR31, R18 ;  /* 0x8000001f09127c23 */ /* 0x002fe20008010012 */
[----:B------:R-:W-:Y:S03]  /*182b0*/  ISETP.GE.OR P0, PT, R0, R204, !P0 ;  /* 0x000000cc0000720c */ /* 0x000fe60004706670 */
[----:B------:R-:W1:Y:S01]  /*182c0*/  MUFU.TANH R16, R73 ;  /* 0x0000004900107308 */ /* 0x000e620000002400 */
[----:B------:R-:W-:Y:S01]  /*182d0*/  FSEL R49, R18, -INF , !P3 ;  /* 0xff80000012317808 */ /* 0x000fe20005800000 */
[----:B---3--:R-:W-:Y:S01]  /*182e0*/  FFMA.FTZ R19, R8, -UR31, R19 ;  /* 0x8000001f08137c23 */ /* 0x008fe20008010013 */
[----:B------:R-:W-:Y:S02]  /*182f0*/  IMAD.IADD R8, R203, 0x1, -R2 ;  /* 0x00000001cb087824 */ /* 0x000fe400078e0a02 */
[--C-:B------:R-:W-:Y:S02]  /*18300*/  IMAD.IADD R2, R201, 0x1, -R0.reuse ;  /* 0x00000001c9027824 */ /* 0x100fe400078e0a00 */
[----:B------:R-:W-:Y:S01]  /*18310*/  FSEL R50, R19, -INF , !P6 ;  /* 0xff80000013327808 */ /* 0x000fe20007000000 */
[----:B------:R-:W-:Y:S02]  /*18320*/  IMAD.IADD R0, R203, 0x1, -R0 ;  /* 0x00000001cb007824 */ /* 0x000fe400078e0a00 */
[----:B------:R-:W-:Y:S01]  /*18330*/  IABS R10, R2 ;  /* 0x00000002000a7213 */ /* 0x000fe20000000000 */
[-C--:B--2---:R-:W-:Y:S03]  /*18340*/  HMMA.16816.F32 R84, R172, R4.reuse, R84 ;  /* 0x00000004ac54723c */ /* 0x084fe60000001854 */
[----:B------:R-:W-:Y:S01]  /*18350*/  IABS R9, R0 ;  /* 0x0000000000097213 */ /* 0x000fe20000000000 */
[----:B------:R-:W-:Y:S01]  /*18360*/  IMAD.MOV.U32 R0, RZ, RZ, R11 ;  /* 0x000000ffff007224 */ /* 0x000fe200078e000b */
[----:B------:R-:W-:Y:S01]  /*18370*/  IABS R2, R8 ;  /* 0x0000000800027213 */ /* 0x000fe20000000000 */
[C---:B------:R-:W-:Y:S05]  /*18380*/  HMMA.16816.F32 R88, R180.reuse, R4, R88 ;  /* 0x00000004b458723c */ /* 0x040fea0000001858 */
[----:B------:R-:W-:Y:S01]  /*18390*/  I2FP.F32.S32 R0, R0 ;  /* 0x0000000000007245 */ /* 0x000fe20000201400 */
[-C--:B------:R-:W-:Y:S05]  /*183a0*/  HMMA.16816.F32 R92, R180, R6.reuse, R92 ;  /* 0x00000006b45c723c */ /* 0x080fea000000185c */
[----:B------:R-:W-:Y:S01]  /*183b0*/  I2FP.F32.S32 R2, R2 ;  /* 0x0000000200027245 */ /* 0x000fe20000201400 */
[C---:B------:R-:W-:Y:S05]  /*183c0*/  HMMA.16816.F32 R96, R172.reuse, R6, R96 ;  /* 0x00000006ac60723c */ /* 0x040fea0000001860 */
[----:B------:R-:W-:Y:S01]  /*183d0*/  I2FP.F32.S32 R9, R9 ;  /* 0x0000000900097245 */ /* 0x000fe20000201400 */
[----:B------:R-:W-:Y:S01]  /*183e0*/  FFMA.FTZ R15, R2, -UR31, R15 ;  /* 0x8000001f020f7c23 */ /* 0x000fe2000801000f */
[----:B------:R-:W-:Y:S04]  /*183f0*/  VIADD R2, R168, 0x48 ;  /* 0x00000048a8027836 */ /* 0x000fe80000000000 */
[----:B------:R-:W-:Y:S01]  /*18400*/  FMUL.FTZ R18, R87, UR12 ;  /* 0x0000000c57127c20 */ /* 0x000fe20008410000 */
[----:B------:R-:W-:Y:S01]  /*18410*/  FSEL R54, R15, -INF , !P5 ;  /* 0xff8000000f367808 */ /* 0x000fe20006800000 */
[----:B------:R-:W-:Y:S01]  /*18420*/  FMUL.FTZ R90, R90, UR12 ;  /* 0x0000000c5a5a7c20 */ /* 0x000fe20008410000 */
[C---:B------:R-:W-:Y:S01]  /*18430*/  ISETP.GE.AND P6, PT, R2.reuse, R197, PT ;  /* 0x000000c50200720c */ /* 0x040fe20003fc6270 */
[----:B------:R-:W-:Y:S01]  /*18440*/  MUFU.TANH R15, R82 ;  /* 0x00000052000f7308 */ /* 0x000fe20000002400 */
[C---:B------:R-:W-:Y:S01]  /*18450*/  ISETP.GE.AND P5, PT, R2.reuse, R198, PT ;  /* 0x000000c60200720c */ /* 0x040fe20003fa6270 */
[----:B------:R-:W-:Y:S01]  /*18460*/  IMAD.IADD R12, R203, 0x1, -R2 ;  /* 0x00000001cb0c7824 */ /* 0x000fe200078e0a02 */
[----:B------:R-:W-:Y:S01]  /*18470*/  ISETP.GE.OR P6, PT, R2, R205, !P6 ;  /* 0x000000cd0200720c */ /* 0x000fe200077c6670 */
[----:B------:R-:W-:Y:S01]  /*18480*/  FMUL.FTZ R92, R92, UR12 ;  /* 0x0000000c5c5c7c20 */ /* 0x000fe20008410000 */
[----:B------:R-:W-:Y:S01]  /*18490*/  ISETP.GE.OR P5, PT, R2, R206, !P5 ;  /* 0x000000ce0200720c */ /* 0x000fe20006fa6670 */
[----:B------:R-:W-:Y:S01]  /*184a0*/  FMUL.FTZ R93, R93, UR12 ;  /* 0x0000000c5d5d7c20 */ /* 0x000fe20008410000 */
[----:B------:R-:W-:Y:S03]  /*184b0*/  IMAD.MOV.U32 R8, RZ, RZ, R10 ;  /* 0x000000ffff087224 */ /* 0x000fe600078e000a */
[----:B------:R-:W-:Y:S01]  /*184c0*/  MUFU.TANH R18, R18 ;  /* 0x0000001200127308 */ /* 0x000fe20000002400 */
[----:B------:R-:W-:Y:S01]  /*184d0*/  FFMA.FTZ R17, R0, -UR31, R17 ;  /* 0x8000001f00117c23 */ /* 0x000fe20008010011 */
[----:B------:R-:W-:Y:S02]  /*184e0*/  VIADD R0, R168, 0x49 ;  /* 0x00000049a8007836 */ /* 0x000fe40000000000 */
[----:B------:R-:W-:Y:S01]  /*184f0*/  FMUL.FTZ R97, R97, UR12 ;  /* 0x0000000c61617c20 */ /* 0x000fe20008410000 */
[----:B------:R-:W-:Y:S01]  /*18500*/  I2FP.F32.S32 R8, R8 ;  /* 0x0000000800087245 */ /* 0x000fe20000201400 */
[----:B------:R-:W-:Y:S01]  /*18510*/  FMUL.FTZ R98, R98, UR12 ;  /* 0x0000000c62627c20 */ /* 0x000fe20008410000 */
[----:B------:R-:W-:Y:S01]  /*18520*/  FSEL R52, R17, -INF , !P2 ;  /* 0xff80000011347808 */ /* 0x000fe20005000000 */
[----:B------:R-:W-:Y:S01]  /*18530*/  FMUL.FTZ R99, R99, UR12 ;  /* 0x0000000c63637c20 */ /* 0x000fe20008410000 */
[----:B------:R-:W-:Y:S01]  /*18540*/  ISETP.GE.AND P3, PT, R0, R197, PT ;  /* 0x000000c50000720c */ /* 0x000fe20003f66270 */
[----:B------:R-:W-:Y:S01]  /*18550*/  MUFU.TANH R92, R92 ;  /* 0x0000005c005c7308 */ /* 0x000fe20000002400 */
[----:B------:R-:W-:Y:S01]  /*18560*/  ISETP.GE.AND P2, PT, R2, R196, PT ;  /* 0x000000c40200720c */ /* 0x000fe20003f46270 */
[----:B------:R-:W-:Y:S01]  /*18570*/  FFMA.FTZ R14, R9, -UR31, R14 ;  /* 0x8000001f090e7c23 */ /* 0x000fe2000801000e */
[----:B------:R-:W-:Y:S01]  /*18580*/  ISETP.GE.OR P3, PT, R0, R205, !P3 ;  /* 0x000000cd0000720c */ /* 0x000fe20005f66670 */
[----:B------:R-:W-:Y:S01]  /*18590*/  IMAD.IADD R9, R201, 0x1, -R2 ;  /* 0x00000001c9097824 */ /* 0x000fe200078e0a02 */
[----:B------:R-:W-:Y:S01]  /*185a0*/  ISETP.GE.OR P2, PT, R2, R204, !P2 ;  /* 0x000000cc0200720c */ /* 0x000fe20005746670 */
[----:B------:R-:W-:Y:S01]  /*185b0*/  IMAD.IADD R13, R203, 0x1, -R0 ;  /* 0x00000001cb0d7824 */ /* 0x000fe200078e0a00 */
[----:B------:R-:W-:Y:S03]  /*185c0*/  FSEL R53, R14, -INF , !P0 ;  /* 0xff8000000e357808 */ /* 0x000fe60004000000 */
[----:B------:R-:W-:Y:S01]  /*185d0*/  MUFU.TANH R93, R93 ;  /* 0x0000005d005d7308 */ /* 0x000fe20000002400 */
[----:B------:R-:W-:Y:S01]  /*185e0*/  IABS R11, R9 ;  /* 0x00000009000b7213 */ /* 0x000fe20000000000 */
[----:B------:R-:W-:Y:S01]  /*185f0*/  FMUL.FTZ R96, R96, UR12 ;  /* 0x0000000c60607c20 */ /* 0x000fe20008410000 */
[----:B------:R-:W-:Y:S01]  /*18600*/  IABS R9, R13 ;  /* 0x0000000d00097213 */ /* 0x000fe20000000000 */
[----:B-1----:R-:W-:Y:S01]  /*18610*/  FFMA.FTZ R16, R8, -UR31, R16 ;  /* 0x8000001f08107c23 */ /* 0x002fe20008010010 */
[----:B------:R-:W-:Y:S01]  /*18620*/  I2FP.F32.S32 R11, R11 ;  /* 0x0000000b000b7245 */ /* 0x000fe20000201400 */
[----:B------:R-:W-:Y:S01]  /*18630*/  IMAD.IADD R8, R201, 0x1, -R0 ;  /* 0x00000001c9087824 */ /* 0x000fe200078e0a00 */
[----:B------:R-:W-:Y:S03]  /*18640*/  ISETP.GE.AND P0, PT, R0, R196, PT ;  /* 0x000000c40000720c */ /* 0x000fe60003f06270 */
[----:B------:R-:W1:Y:S01]  /*18650*/  MUFU.TANH R17, R80 ;  /* 0x0000005000117308 */ /* 0x000e620000002400 */
[----:B------:R-:W-:Y:S01]  /*18660*/  I2FP.F32.S32 R9, R9 ;  /* 0x0000000900097245 */ /* 0x000fe20000201400 */
[----:B------:R-:W-:Y:S01]  /*18670*/  FFMA.FTZ R5, R11, -UR31, R76 ;  /* 0x8000001f0b057c23 */ /* 0x000fe2000801004c */
[----:B------:R-:W-:Y:S01]  /*18680*/  IABS R10, R8 ;  /* 0x00000008000a7213 */ /* 0x000fe20000000000 */
[----:B------:R-:W-:Y:S01]  /*18690*/  FMUL.FTZ R88, R88, UR12 ;  /* 0x0000000c58587c20 */ /* 0x000fe20008410000 */
[----:B------:R-:W-:Y:S01]  /*186a0*/  ISETP.GE.OR P0, PT, R0, R204, !P0 ;  /* 0x000000cc0000720c */ /* 0x000fe20004706670 */
[----:B------:R-:W-:Y:S01]  /*186b0*/  FFMA.FTZ R20, R9, -UR31, R20 ;  /* 0x8000001f09147c23 */ /* 0x000fe20008010014 */
[----:B------:R-:W-:Y:S03]  /*186c0*/  I2FP.F32.S32 R10, R10 ;  /* 0x0000000a000a7245 */ /* 0x000fe60000201400 */
[----:B------:R-:W2:Y:S01]  /*186d0*/  MUFU.TANH R14, R83 ;  /* 0x00000053000e7308 */ /* 0x000ea20000002400 */
[----:B------:R-:W-:Y:S01]  /*186e0*/  FSEL R48, R5, -INF , !P6 ;  /* 0xff80000005307808 */ /* 0x000fe20007000000 */
[----:B------:R-:W-:Y:S01]  /*186f0*/  IMAD.IADD R5, R200, 0x1, -R2 ;  /* 0x00000001c8057824 */ /* 0x000fe200078e0a02 */
[----:B------:R-:W-:Y:S01]  /*18700*/  ISETP.GE.AND P6, PT, R0, R199, PT ;  /* 0x000000c70000720c */ /* 0x000fe20003fc6270 */
[----:B------:R-:W-:Y:S01]  /*18710*/  FFMA.FTZ R4, R10, -UR31, R77 ;  /* 0x8000001f0a047c23 */ /* 0x000fe2000801004d */
[----:B------:R-:W-:Y:S01]  /*18720*/  IABS R8, R12 ;  /* 0x0000000c00087213 */ /* 0x000fe20000000000 */
[----:B------:R-:W-:Y:S01]  /*18730*/  FMUL.FTZ R89, R89, UR12 ;  /* 0x0000000c59597c20 */ /* 0x000fe20008410000 */
[----:B------:R-:W-:Y:S01]  /*18740*/  ISETP.GE.OR P6, PT, R0, R207, !P6 ;  /* 0x000000cf0000720c */ /* 0x000fe200077c6670 */
[----:B------:R-:W-:Y:S01]  /*18750*/  FMUL.FTZ R91, R91, UR12 ;  /* 0x0000000c5b5b7c20 */ /* 0x000fe20008410000 */
[----:B------:R-:W-:Y:S01]  /*18760*/  FSEL R47, R4, -INF , !P3 ;  /* 0xff800000042f7808 */ /* 0x000fe20005800000 */
[--C-:B------:R-:W-:Y:S01]  /*18770*/  IMAD.IADD R4, R200, 0x1, -R0.reuse ;  /* 0x00000001c8047824 */ /* 0x100fe200078e0a00 */
[----:B------:R-:W-:Y:S01]  /*18780*/  ISETP.GE.AND P3, PT, R0, R198, PT ;  /* 0x000000c60000720c */ /* 0x000fe20003f66270 */
[----:B------:R-:W-:Y:S01]  /*18790*/  FMUL.FTZ R19, R86, UR12 ;  /* 0x0000000c56137c20 */ /* 0x000fe20008410000 */
[----:B------:R-:W-:Y:S02]  /*187a0*/  FSEL R51, R16, -INF , !P1 ;  /* 0xff80000010337808 */ /* 0x000fe40004800000 */
[----:B------:R-:W-:Y:S01]  /*187b0*/  ISETP.GE.OR P3, PT, R0, R206, !P3 ;  /* 0x000000ce0000720c */ /* 0x000fe20005f66670 */
[----:B------:R-:W-:Y:S01]  /*187c0*/  IMAD.IADD R0, R202, 0x1, -R0 ;  /* 0x00000001ca007824 */ /* 0x000fe200078e0a00 */
[----:B------:R-:W-:Y:S01]  /*187d0*/  IABS R10, R5 ;  /* 0x00000005000a7213 */ /* 0x000fe20000000000 */
[----:B------:R-:W-:Y:S01]  /*187e0*/  FMUL.FTZ R5, R84, UR12 ;  /* 0x0000000c54057c20 */ /* 0x000fe20008410000 */
[C---:B------:R-:W-:Y:S01]  /*187f0*/  ISETP.GE.AND P1, PT, R2.reuse, R199, PT ;  /* 0x000000c70200720c */ /* 0x040fe20003f26270 */
[----:B------:R-:W3:Y:S01]  /*18800*/  MUFU.TANH R16, R81 ;  /* 0x0000005100107308 */ /* 0x000ee20000002400 */
[----:B------:R-:W-:Y:S02]  /*18810*/  I2FP.F32.S32 R8, R8 ;  /* 0x0000000800087245 */ /* 0x000fe40000201400 */
[----:B------:R-:W-:Y:S01]  /*18820*/  IABS R9, R0 ;  /* 0x0000000000097213 */ /* 0x000fe20000000000 */
[----:B------:R-:W-:Y:S01]  /*18830*/  IMAD.MOV.U32 R0, RZ, RZ, R10 ;  /* 0x000000ffff007224 */ /* 0x000fe200078e000a */
[----:B------:R-:W-:Y:S01]  /*18840*/  ISETP.GE.OR P1, PT, R2, R207, !P1 ;  /* 0x000000cf0200720c */ /* 0x000fe20004f26670 */
[----:B------:R-:W-:Y:S01]  /*18850*/  IMAD.IADD R2, R202, 0x1, -R2 ;  /* 0x00000001ca027824 */ /* 0x000fe200078e0a02 */
[----:B------:R-:W-:Y:S03]  /*18860*/  I2FP.F32.S32 R9, R9 ;  /* 0x0000000900097245 */ /* 0x000fe60000201400 */
[----:B------:R-:W4:Y:S01]  /*18870*/  MUFU.TANH R5, R5 ;  /* 0x0000000500057308 */ /* 0x000f220000002400 */
[----:B------:R-:W-:Y:S01]  /*18880*/  I2FP.F32.S32 R0, R0 ;  /* 0x0000000000007245 */ /* 0x000fe20000201400 */
[----:B------:R-:W-:Y:S01]  /*18890*/  FFMA.FTZ R21, R8, -UR31, R21 ;  /* 0x8000001f08157c23 */ /* 0x000fe20008010015 */
[----:B------:R-:W-:Y:S01]  /*188a0*/  IABS R8, R4 ;  /* 0x0000000400087213 */ /* 0x000fe20000000000 */
[----:B------:R-:W-:Y:S01]  /*188b0*/  FMUL.FTZ R4, R85, UR12 ;  /* 0x0000000c55047c20 */ /* 0x000fe20008410000 */
[----:B------:R-:W-:Y:S01]  /*188c0*/  IABS R2, R2 ;  /* 0x0000000200027213 */ /* 0x000fe20000000000 */
[----:B-1----:R-:W-:Y:S01]  /*188d0*/  FFMA.FTZ R17, R0, -UR31, R17 ;  /* 0x8000001f00117c23 */ /* 0x002fe20008010011 */
[----:B------:R-:W-:Y:S01]  /*188e0*/  I2FP.F32.S32 R8, R8 ;  /* 0x0000000800087245 */ /* 0x000fe20000201400 */
[----:B------:R-:W-:Y:S01]  /*188f0*/  VIADD R0, R168, 0x51 ;  /* 0x00000051a8007836 */ /* 0x000fe20000000000 */
[----:B------:R-:W-:Y:S01]  /*18900*/  I2FP.F32.S32 R2, R2 ;  /* 0x0000000200027245 */ /* 0x000fe20000201400 */
[----:B------:R-:W1:Y:S01]  /*18910*/  MUFU.TANH R4, R4 ;  /* 0x0000000400047308 */ /* 0x000e620000002400 */
[----:B------:R-:W-:Y:S01]  /*18920*/  FSEL R45, R20, -INF , !P0 ;  /* 0xff800000142d7808 */ /* 0x000fe20004000000 */
[----:B--2---:R-:W-:Y:S01]  /*18930*/  FFMA.FTZ R14, R9, -UR31, R14 ;  /* 0x8000001f090e7c23 */ /* 0x004fe2000801000e */
[----:B------:R-:W-:Y:S01]  /*18940*/  ISETP.GE.AND P0, PT, R0, R199, PT ;  /* 0x000000c70000720c */ /* 0x000fe20003f06270 */
[----:B------:R-:W-:Y:S01]  /*18950*/  FFMA.FTZ R15, R2, -UR31, R15 ;  /* 0x8000001f020f7c23 */ /* 0x000fe2000801000f */
[----:B------:R-:W-:Y:S01]  /*18960*/  FSEL R46, R21, -INF , !P2 ;  /* 0xff800000152e7808 */ /* 0x000fe20005000000 */
[----:B------:R-:W-:Y:S01]  /*18970*/  VIADD R2, R168, 0x50 ;  /* 0x00000050a8027836 */ /* 0x000fe20000000000 */
[----:B------:R-:W-:Y:S01]  /*18980*/  ISETP.GE.OR P0, PT, R0, R207, !P0 ;  /* 0x000000cf0000720c */ /* 0x000fe20004706670 */
[----:B---3--:R-:W-:Y:S01]  /*18990*/  FFMA.FTZ R16, R8, -UR31, R16 ;  /* 0x8000001f08107c23 */ /* 0x008fe20008010010 */
[----:B------:R-:W-:Y:S01]  /*189a0*/  FSEL R36, R17, -INF , !P1 ;  /* 0xff80000011247808 */ /* 0x000fe20004800000 */
[----:B------:R-:W-:Y:S01]  /*189b0*/  IMAD.IADD R9, R200, 0x1, -R2 ;  /* 0x00000001c8097824 */ /* 0x000fe200078e0a02 */
[----:B------:R-:W-:Y:S01]  /*189c0*/  ISETP.GE.AND P2, PT, R2, R199, PT ;  /* 0x000000c70200720c */ /* 0x000fe20003f46270 */
[----:B------:R-:W-:Y:S01]  /*189d0*/  IMAD.IADD R8, R200, 0x1, -R0 ;  /* 0x00000001c8087824 */ /* 0x000fe200078e0a00 */
[----:B------:R-:W-:Y:S01]  /*189e0*/  FSEL R35, R16, -INF , !P6 ;  /* 0xff80000010237808 */ /* 0x000fe20007000000 */
[C---:B------:R-:W-:Y:S01]  /*189f0*/  IMAD.IADD R12, R202.reuse, 0x1, -R2 ;  /* 0x00000001ca0c7824 */ /* 0x040fe200078e0a02 */
[----:B------:R-:W-:Y:S01]  /*18a00*/  IABS R11, R9 ;  /* 0x00000009000b7213 */ /* 0x000fe20000000000 */
[----:B------:R-:W-:Y:S01]  /*18a10*/  IMAD.IADD R13, R202, 0x1, -R0 ;  /* 0x00000001ca0d7824 */ /* 0x000fe200078e0a00 */
[----:B------:R-:W-:Y:S01]  /*18a20*/  IABS R10, R8 ;  /* 0x00000008000a7213 */ /* 0x000fe20000000000 */
[----:B------:R-:W-:Y:S01]  /*18a30*/  MUFU.TANH R16, R88 ;  /* 0x0000005800107308 */ /* 0x000fe20000002400 */
[----:B------:R-:W-:Y:S01]  /*18a40*/  I2FP.F32.S32 R11, R11 ;  /* 0x0000000b000b7245 */ /* 0x000fe20000201400 */
[----:B------:R-:W-:Y:S01]  /*18a50*/  FMUL.FTZ R20, R95, UR12 ;  /* 0x0000000c5f147c20 */ /* 0x000fe20008410000 */
[----:B------:R-:W-:Y:S01]  /*18a60*/  I2FP.F32.S32 R10, R10 ;  /* 0x0000000a000a7245 */ /* 0x000fe20000201400 */
[----:B------:R-:W-:Y:S01]  /*18a70*/  FMUL.FTZ R21, R94, UR12 ;  /* 0x0000000c5e157c20 */ /* 0x000fe20008410000 */
[----:B------:R-:W-:Y:S01]  /*18a80*/  ISETP.GE.OR P2, PT, R2, R207, !P2 ;  /* 0x000000cf0200720c */ /* 0x000fe20005746670 */
[----:B----4-:R-:W-:Y:S01]  /*18a90*/  FFMA.FTZ R5, R11, -UR31, R5 ;  /* 0x8000001f0b057c23 */ /* 0x010fe20008010005 */
[----:B------:R-:W-:Y:S01]  /*18aa0*/  IABS R8, R12 ;  /* 0x0000000c00087213 */ /* 0x000fe20000000000 */
[----:B-1----:R-:W-:Y:S01]  /*18ab0*/  FFMA.FTZ R4, R10, -UR31, R4 ;  /* 0x8000001f0a047c23 */ /* 0x002fe20008010004 */
[----:B------:R-:W-:Y:S01]  /*18ac0*/  FSEL R34, R15, -INF , !P5 ;  /* 0xff8000000f227808 */ /* 0x000fe20006800000 */
[----:B------:R-:W-:Y:S01]  /*18ad0*/  MUFU.TANH R20, R20 ;  /* 0x0000001400147308 */ /* 0x000fe20000002400 */
[----:B------:R-:W-:Y:S02]  /*18ae0*/  FSEL R44, R5, -INF , !P2 ;  /* 0xff800000052c7808 */ /* 0x000fe40005000000 */
[----:B------:R-:W-:Y:S01]  /*18af0*/  FSEL R37, R4, -INF , !P0 ;  /* 0xff80000004257808 */ /* 0x000fe20004000000 */
[----:B------:R-:W-:Y:S01]  /*18b00*/  IMAD.IADD R4, R201, 0x1, -R2 ;  /* 0x00000001c9047824 */ /* 0x000fe200078e0a02 */
[----:B------:R-:W-:Y:S02]  /*18b10*/  I2FP.F32.S32 R8, R8 ;  /* 0x0000000800087245 */ /* 0x000fe40000201400 */
[C---:B------:R-:W-:Y:S03]  /*18b20*/  ISETP.GE.AND P1, PT, R2.reuse, R198, PT ;  /* 0x000000c60200720c */ /* 0x040fe60003f26270 */
[----:B------:R-:W-:Y:S01]  /*18b30*/  MUFU.TANH R15, R90 ;  /* 0x0000005a000f7308 */ /* 0x000fe20000002400 */
[----:B------:R-:W-:Y:S02]  /*18b40*/  IABS R11, R4 ;  /* 0x00000004000b7213 */ /* 0x000fe40000000000 */
[C---:B------:R-:W-:Y:S01]  /*18b50*/  ISETP.GE.AND P6, PT, R2.reuse, R197, PT ;  /* 0x000000c50200720c */ /* 0x040fe20003fc6270 */
[----:B------:R-:W1:Y:S01]  /*18b60*/  LDSM.16.M88.4 R4, [R190] ;  /* 0x00000000be04783b */ /* 0x000e620000000200 */
[----:B------:R-:W-:Y:S02]  /*18b70*/  ISETP.GE.AND P5, PT, R2, R196, PT ;  /* 0x000000c40200720c */ /* 0x000fe40003fa6270 */
[----:B------:R-:W-:Y:S03]  /*18b80*/  FSEL R33, R14, -INF , !P3 ;  /* 0xff8000000e217808 */ /* 0x000fe60005800000 */
[----:B------:R-:W-:Y:S01]  /*18b90*/  MUFU.TANH R21, R21 ;  /* 0x0000001500157308 */ /* 0x000fe20000002400 */
[----:B------:R-:W-:Y:S02]  /*18ba0*/  IABS R9, R13 ;  /* 0x0000000d00097213 */ /* 0x000fe40000000000 */
[C---:B------:R-:W-:Y:S02]  /*18bb0*/  ISETP.GE.AND P3, PT, R0.reuse, R198, PT ;  /* 0x000000c60000720c */ /* 0x040fe40003f66270 */
[C---:B------:R-:W-:Y:S02]  /*18bc0*/  ISETP.GE.AND P2, PT, R0.reuse, R197, PT ;  /* 0x000000c50000720c */ /* 0x040fe40003f46270 */
[----:B------:R-:W-:Y:S03]  /*18bd0*/  ISETP.GE.AND P0, PT, R0, R196, PT ;  /* 0x000000c40000720c */ /* 0x000fe60003f06270 */
[----:B------:R-:W-:Y:S01]  /*18be0*/  MUFU.TANH R17, R89 ;  /* 0x0000005900117308 */ /* 0x000fe20000002400 */
[C---:B------:R-:W-:Y:S02]  /*18bf0*/  ISETP.GE.OR P1, PT, R2.reuse, R206, !P1 ;  /* 0x000000ce0200720c */ /* 0x040fe40004f26670 */
[C---:B------:R-:W-:Y:S02]  /*18c00*/  ISETP.GE.OR P6, PT, R2.reuse, R205, !P6 ;  /* 0x000000cd0200720c */ /* 0x040fe400077c6670 */
[----:B------:R-:W-:Y:S02]  /*18c10*/  ISETP.GE.OR P5, PT, R2, R204, !P5 ;  /* 0x000000cc0200720c */ /* 0x000fe40006fa6670 */
[----:B------:R-:W-:Y:S03]  /*18c20*/  I2FP.F32.S32 R9, R9 ;  /* 0x0000000900097245 */ /* 0x000fe60000201400 */
[----:B------:R-:W-:Y:S01]  /*18c30*/  MUFU.TANH R14, R91 ;  /* 0x0000005b000e7308 */ /* 0x000fe20000002400 */
[C---:B------:R-:W-:Y:S02]  /*18c40*/  ISETP.GE.OR P3, PT, R0.reuse, R206, !P3 ;  /* 0x000000ce0000720c */ /* 0x040fe40005f66670 */
[C---:B------:R-:W-:Y:S01]  /*18c50*/  ISETP.GE.OR P2, PT, R0.reuse, R205, !P2 ;  /* 0x000000cd0000720c */ /* 0x040fe20005746670 */
[----:B------:R-:W-:Y:S01]  /*18c60*/  FFMA.FTZ R18, R9, -UR31, R18 ;  /* 0x8000001f09127c23 */ /* 0x000fe20008010012 */
[----:B------:R-:W-:Y:S05]  /*18c70*/  ISETP.GE.OR P0, PT, R0, R204, !P0 ;  /* 0x000000cc0000720c */ /* 0x000fea0004706670 */
[----:B------:R-:W2:Y:S01]  /*18c80*/  MUFU.TANH R19, R19 ;  /* 0x0000001300137308 */ /* 0x000ea20000002400 */
[----:B------:R-:W-:Y:S01]  /*18c90*/  FSEL R32, R18, -INF , !P3 ;  /* 0xff80000012207808 */ /* 0x000fe20005800000 */
[-C--:B-1----:R-:W-:Y:S03]  /*18ca0*/  HMMA.16816.F32 R100, R172, R4.reuse, R100 ;  /* 0x00000004ac64723c */ /* 0x082fe60000001864 */
[----:B--2---:R-:W-:Y:S03]  /*18cb0*/  FFMA.FTZ R19, R8, -UR31, R19 ;  /* 0x8000001f08137c23 */ /* 0x004fe60008010013 */
[C---:B------:R-:W-:Y:S05]  /*18cc0*/  HMMA.16816.F32 R104, R180.reuse, R4, R104 ;  /* 0x00000004b468723c */ /* 0x040fea0000001868 */
[----:B------:R-:W-:Y:S01]  /*18cd0*/  FSEL R27, R19, -INF , !P1 ;  /* 0xff800000131b7808 */ /* 0x000fe20004800000 */
[-C--:B------:R-:W-:Y:S05]  /*18ce0*/  HMMA.16816.F32 R108, R180, R6.reuse, R108 ;  /* 0x00000006b46c723c */ /* 0x080fea000000186c */
[----:B------:R-:W-:Y:S01]  /*18cf0*/  IMAD.IADD R8, R203, 0x1, -R2 ;  /* 0x00000001cb087824 */ /* 0x000fe200078e0a02 */
[C---:B------:R-:W-:Y:S05]  /*18d00*/  HMMA.16816.F32 R112, R172.reuse, R6, R112 ;  /* 0x00000006ac70723c */ /* 0x040fea0000001870 */
[--C-:B------:R-:W-:Y:S02]  /*18d10*/  IMAD.IADD R2, R201, 0x1, -R0.reuse ;  /* 0x00000001c9027824 */ /* 0x100fe400078e0a00 */
[----:B------:R-:W-:Y:S01]  /*18d20*/  FMUL.FTZ R18, R103, UR12 ;  /* 0x0000000c67127c20 */ /* 0x000fe20008410000 */
[----:B------:R-:W-:Y:S03]  /*18d30*/  IMAD.IADD R0, R203, 0x1, -R0 ;  /* 0x00000001cb007824 */ /* 0x000fe600078e0a00 */
[----:B------:R-:W-:Y:S01]  /*18d40*/  FMUL.FTZ R101, R101, UR12 ;  /* 0x0000000c65657c20 */ /* 0x000fe20008410000 */
[----:B------:R-:W-:Y:S01]  /*18d50*/  IABS R10, R2 ;  /* 0x00000002000a7213 */ /* 0x000fe20000000000 */
[----:B------:R-:W-:Y:S01]  /*18d60*/  MUFU.TANH R18, R18 ;  /* 0x0000001200127308 */ /* 0x000fe20000002400 */
[----:B------:R-:W-:Y:S01]  /*18d70*/  IABS R9, R0 ;  /* 0x0000000000097213 */ /* 0x000fe20000000000 */
[----:B------:R-:W-:Y:S01]  /*18d80*/  IMAD.MOV.U32 R0, RZ, RZ, R11 ;  /* 0x000000ffff007224 */ /* 0x000fe200078e000b */
[----:B------:R-:W-:Y:S01]  /*18d90*/  IABS R2, R8 ;  /* 0x0000000800027213 */ /* 0x000fe20000000000 */
[----:B------:R-:W-:Y:S01]  /*18da0*/  IMAD.MOV.U32 R8, RZ, RZ, R10 ;  /* 0x000000ffff087224 */ /* 0x000fe200078e000a */
[----:B------:R-:W-:Y:S01]  /*18db0*/  I2FP.F32.S32 R9, R9 ;  /* 0x0000000900097245 */ /* 0x000fe20000201400 */
[----:B------:R-:W-:Y:S01]  /*18dc0*/  FMUL.FTZ R19, R102, UR12 ;  /* 0x0000000c66137c20 */ /* 0x000fe20008410000 */
[----:B------:R-:W-:Y:S03]  /*18dd0*/  I2FP.F32.S32 R0, R0 ;  /* 0x0000000000007245 */ /* 0x000fe60000201400 */
[----:B------:R-:W-:Y:S01]  /*18de0*/  MUFU.TANH R101, R101 ;  /* 0x0000006500657308 */ /* 0x000fe20000002400 */
[----:B------:R-:W-:Y:S01]  /*18df0*/  I2FP.F32.S32 R2, R2 ;  /* 0x0000000200027245 */ /* 0x000fe20000201400 */
[----:B------:R-:W-:Y:S01]  /*18e00*/  FFMA.FTZ R14, R9, -UR31, R14 ;  /* 0x8000001f090e7c23 */ /* 0x000fe2000801000e */
[----:B------:R-:W-:Y:S01]  /*18e10*/  I2FP.F32.S32 R8, R8 ;  /* 0x0000000800087245 */ /* 0x000fe20000201400 */
[----:B------:R-:W-:Y:S01]  /*18e20*/  FFMA.FTZ R16, R0, -UR31, R16 ;  /* 0x8000001f00107c23 */ /* 0x000fe20008010010 */
[----:B------:R-:W-:Y:S02]  /*18e30*/  VIADD R0, R168, 0x59 ;  /* 0x00000059a8007836 */ /* 0x000fe40000000000 */
[----:B------:R-:W-:Y:S01]  /*18e40*/  FFMA.FTZ R15, R2, -UR31, R15 ;  /* 0x8000001f020f7c23 */ /* 0x000fe2000801000f */
[----:B------:R-:W-:Y:S01]  /*18e50*/  FSEL R171, R14, -INF , !P0 ;  /* 0xff8000000eab7808 */ /* 0x000fe20004000000 */
[----:B------:R-:W-:Y:S01]  /*18e60*/  VIADD R2, R168, 0x58 ;  /* 0x00000058a8027836 */ /* 0x000fe20000000000 */
[----:B------:R-:W-:Y:S01]  /*18e70*/  FSEL R60, R16, -INF , !P6 ;  /* 0xff800000103c7808 */ /* 0x000fe20007000000 */
[----:B------:R-:W1:Y:S01]  /*18e80*/  MUFU.TANH R14, R98 ;  /* 0x00000062000e7308 */ /* 0x000e620000002400 */
[----:B------:R-:W-:Y:S01]  /*18e90*/  FSEL R170, R15, -INF , !P5 ;  /* 0xff8000000faa7808 */ /* 0x000fe20006800000 */
[--C-:B------:R-:W-:Y:S01]  /*18ea0*/  IMAD.IADD R12, R203, 0x1, -R2.reuse ;  /* 0x00000001cb0c7824 */ /* 0x100fe200078e0a02 */
[-C--:B------:R-:W-:Y:S01]  /*18eb0*/  ISETP.GE.AND P1, PT, R2, R197.reuse, PT ;  /* 0x000000c50200720c */ /* 0x080fe20003f26270 */
[C---:B------:R-:W-:Y:S01]  /*18ec0*/  IMAD.IADD R9, R201.reuse, 0x1, -R2 ;  /* 0x00000001c9097824 */ /* 0x040fe200078e0a02 */
[----:B------:R-:W-:Y:S01]  /*18ed0*/  ISETP.GE.AND P3, PT, R0, R197, PT ;  /* 0x000000c50000720c */ /* 0x000fe20003f66270 */
[----:B------:R-:W-:Y:S01]  /*18ee0*/  FFMA.FTZ R17, R8, -UR31, R17 ;  /* 0x8000001f08117c23 */ /* 0x000fe20008010011 */
[----:B------:R-:W-:Y:S01]  /*18ef0*/  ISETP.GE.OR P1, PT, R2, R205, !P1 ;  /* 0x000000cd0200720c */ /* 0x000fe20004f26670 */
[--C-:B------:R-:W-:Y:S01]  /*18f00*/  IMAD.IADD R8, R201, 0x1, -R0.reuse ;  /* 0x00000001c9087824 */ /* 0x100fe200078e0a00 */
[----:B------:R-:W-:Y:S01]  /*18f10*/  IABS R11, R9 ;  /* 0x00000009000b7213 */ /* 0x000fe20000000000 */
[----:B------:R2:W-:Y:S01]  /*18f20*/  MUFU.TANH R15, R97 ;  /* 0x00000061000f7308 */ /* 0x0005e20000002400 */
[----:B------:R-:W-:Y:S01]  /*18f30*/  ISETP.GE.OR P3, PT, R0, R205, !P3 ;  /* 0x000000cd0000720c */ /* 0x000fe20005f66670 */
[----:B------:R-:W-:Y:S01]  /*18f40*/  IMAD.IADD R13, R203, 0x1, -R0 ;  /* 0x00000001cb0d7824 */ /* 0x000fe200078e0a00 */
[----:B------:R-:W-:Y:S01]  /*18f50*/  IABS R10, R8 ;  /* 0x00000008000a7213 */ /* 0x000fe20000000000 */
[----:B------:R-:W-:Y:S01]  /*18f60*/  FMUL.FTZ R106, R106, UR12 ;  /* 0x0000000c6a6a7c20 */ /* 0x000fe20008410000 */
[----:B------:R-:W-:Y:S01]  /*18f70*/  I2FP.F32.S32 R11, R11 ;  /* 0x0000000b000b7245 */ /* 0x000fe20000201400 */
[----:B------:R-:W-:Y:S01]  /*18f80*/  FMUL.FTZ R105, R105, UR12 ;  /* 0x0000000c69697c20 */ /* 0x000fe20008410000 */
[----:B------:R-:W-:Y:S03]  /*18f90*/  I2FP.F32.S32 R10, R10 ;  /* 0x0000000a000a7245 */ /* 0x000fe60000201400 */
[----:B------:R-:W-:Y:S01]  /*18fa0*/  MUFU.TANH R16, R96 ;  /* 0x0000006000107308 */ /* 0x000fe20000002400 */
[----:B------:R-:W-:Y:S01]  /*18fb0*/  IABS R9, R13 ;  /* 0x0000000d00097213 */ /* 0x000fe20000000000 */
[----:B------:R-:W-:Y:S01]  /*18fc0*/  FFMA.FTZ R5, R11, -UR31, R92 ;  /* 0x8000001f0b057c23 */ /* 0x000fe2000801005c */
[----:B------:R-:W-:Y:S01]  /*18fd0*/  FSEL R61, R17, -INF , !P2 ;  /* 0xff800000113d7808 */ /* 0x000fe20005000000 */
[----:B------:R-:W-:Y:S01]  /*18fe0*/  FFMA.FTZ R4, R10, -UR31, R93 ;  /* 0x8000001f0a047c23 */ /* 0x000fe2000801005d */
[----:B------:R-:W-:Y:S01]  /*18ff0*/  IABS R8, R12 ;  /* 0x0000000c00087213 */ /* 0x000fe20000000000 */
[----:B------:R-:W-:Y:S01]  /*19000*/  FMUL.FTZ R17, R104, UR12 ;  /* 0x0000000c68117c20 */ /* 0x000fe20008410000 */
[----:B------:R-:W-:Y:S03]  /*19010*/  I2FP.F32.S32 R9, R9 ;  /* 0x0000000900097245 */ /* 0x000fe60000201400 */
[----:B------:R-:W3:Y:S01]  /*19020*/  MUFU.TANH R13, R99 ;  /* 0x00000063000d7308 */ /* 0x000ee20000002400 */
[----:B--2---:R-:W-:Y:S01]  /*19030*/  FSEL R97, R5, -INF , !P1 ;  /* 0xff80000005617808 */ /* 0x004fe20004800000 */
[----:B------:R-:W-:Y:S01]  /*19040*/  IMAD.IADD R5, R200, 0x1, -R2 ;  /* 0x00000001c8057824 */ /* 0x000fe200078e0a02 */
[----:B------:R-:W-:Y:S01]  /*19050*/  FSEL R169, R4, -INF , !P3 ;  /* 0xff80000004a97808 */ /* 0x000fe20005800000 */
[----:B------:R-:W-:Y:S01]  /*19060*/  IMAD.IADD R4, R200, 0x1, -R0 ;  /* 0x00000001c8047824 */ /* 0x000fe200078e0a00 */
[C---:B------:R-:W-:Y:S01]  /*19070*/  ISETP.GE.AND P6, PT, R2.reuse, R196, PT ;  /* 0x000000c40200720c */ /* 0x040fe20003fc6270 */
[----:B------:R-:W-:Y:S01]  /*19080*/  FFMA.FTZ R20, R9, -UR31, R20 ;  /* 0x8000001f09147c23 */ /* 0x000fe20008010014 */
[CC--:B------:R-:W-:Y:S03]  /*19090*/  ISETP.GE.AND P2, PT, R2.reuse, R199.reuse, PT ;  /* 0x000000c70200720c */ /* 0x0c0fe60003f46270 */
[----:B------:R-:W-:Y:S01]  /*190a0*/  MUFU.TANH R19, R19 ;  /* 0x0000001300137308 */ /* 0x000fe20000002400 */
[----:B------:R-:W-:Y:S01]  /*190b0*/  ISETP.GE.AND P5, PT, R2, R198, PT ;  /* 0x000000c60200720c */ /* 0x000fe20003fa6270 */
[----:B------:R-:W-:Y:S01]  /*190c0*/  FMUL.FTZ R107, R107, UR12 ;  /* 0x0000000c6b6b7c20 */ /* 0x000fe20008410000 */
[----:B------:R-:W-:Y:S01]  /*190d0*/  ISETP.GE.AND P0, PT, R0, R196, PT ;  /* 0x000000c40000720c */ /* 0x000fe20003f06270 */
[----:B------:R-:W-:Y:S01]  /*190e0*/  FMUL.FTZ R108, R108, UR12 ;  /* 0x0000000c6c6c7c20 */ /* 0x000fe20008410000 */
[C---:B------:R-:W-:Y:S01]  /*190f0*/  ISETP.GE.AND P1, PT, R0.reuse, R199, PT ;  /* 0x000000c70000720c */ /* 0x040fe20003f26270 */
[----:B------:R-:W-:Y:S01]  /*19100*/  FMUL.FTZ R109, R109, UR12 ;  /* 0x0000000c6d6d7c20 */ /* 0x000fe20008410000 */
[----:B------:R-:W-:Y:S03]  /*19110*/  ISETP.GE.AND P3, PT, R0, R198, PT ;  /* 0x000000c60000720c */ /* 0x000fe60003f66270 */
[----:B------:R-:W-:Y:S01]  /*19120*/  MUFU.TANH R17, R17 ;  /* 0x0000001100117308 */ /* 0x000fe20000002400 */
[----:B------:R-:W-:Y:S01]  /*19130*/  I2FP.F32.S32 R8, R8 ;  /* 0x0000000800087245 */ /* 0x000fe20000201400 */
[----:B------:R-:W-:Y:S01]  /*19140*/  FMUL.FTZ R110, R110, UR12 ;  /* 0x0000000c6e6e7c20 */ /* 0x000fe20008410000 */
[C---:B------:R-:W-:Y:S01]  /*19150*/  ISETP.GE.OR P6, PT, R2.reuse, R204, !P6 ;  /* 0x000000cc0200720c */ /* 0x040fe200077c6670 */
[----:B------:R-:W-:Y:S01]  /*19160*/  FMUL.FTZ R113, R113, UR12 ;  /* 0x0000000c71717c20 */ /* 0x000fe20008410000 */
[-C--:B------:R-:W-:Y:S01]  /*19170*/  ISETP.GE.OR P2, PT, R2, R207.reuse, !P2 ;  /* 0x000000cf0200720c */ /* 0x080fe20005746670 */
[----:B------:R-:W-:Y:S01]  /*19180*/  FFMA.FTZ R21, R8, -UR31, R21 ;  /* 0x8000001f08157c23 */ /* 0x000fe20008010015 */
[----:B------:R-:W-:Y:S01]  /*19190*/  ISETP.GE.OR P5, PT, R2, R206, !P5 ;  /* 0x000000ce0200720c */ /* 0x000fe20006fa6670 */
[----:B------:R-:W-:Y:S01]  /*191a0*/  IMAD.IADD R2, R202, 0x1, -R2 ;  /* 0x00000001ca027824 */ /* 0x000fe200078e0a02 */
[C---:B------:R-:W-:Y:S01]  /*191b0*/  ISETP.GE.OR P0, PT, R0.reuse, R204, !P0 ;  /* 0x000000cc0000720c */ /* 0x040fe20004706670 */
[----:B------:R-:W-:Y:S01]  /*191c0*/  FMUL.FTZ R115, R115, UR12 ;  /* 0x0000000c73737c20 */ /* 0x000fe20008410000 */
[C---:B------:R-:W-:Y:S01]  /*191d0*/  ISETP.GE.OR P1, PT, R0.reuse, R207, !P1 ;  /* 0x000000cf0000720c */ /* 0x040fe20004f26670 */
[----:B------:R-:W-:Y:S01]  /*191e0*/  MUFU.TANH R108, R108 ;  /* 0x0000006c006c7308 */ /* 0x000fe20000002400 */
[----:B------:R-:W-:Y:S01]  /*191f0*/  ISETP.GE.OR P3, PT, R0, R206, !P3 ;  /* 0x000000ce0000720c */ /* 0x000fe20005f66670 */
[----:B------:R-:W-:Y:S01]  /*19200*/  IMAD.IADD R0, R202, 0x1, -R0 ;  /* 0x00000001ca007824 */ /* 0x000fe200078e0a00 */
[----:B------:R-:W-:Y:S01]  /*19210*/  IABS R9, R5 ;  /* 0x0000000500097213 */ /* 0x000fe20000000000 */
[----:B------:R-:W-:Y:S01]  /*19220*/  FMUL.FTZ R112, R112, UR12 ;  /* 0x0000000c70707c20 */ /* 0x000fe20008410000 */
[----:B------:R-:W-:Y:S01]  /*19230*/  IABS R2, R2 ;  /* 0x0000000200027213 */ /* 0x000fe20000000000 */
[----:B------:R-:W-:Y:S01]  /*19240*/  FMUL.FTZ R114, R114, UR12 ;  /* 0x0000000c72727c20 */ /* 0x000fe20008410000 */
[----:B------:R-:W-:Y:S01]  /*19250*/  IABS R8, R0 ;  /* 0x0000000000087213 */ /* 0x000fe20000000000 */
[----:B------:R-:W-:Y:S01]  /*19260*/  IMAD.MOV.U32 R0, RZ, RZ, R9 ;  /* 0x000000ffff007224 */ /* 0x000fe200078e0009 */
[----:B------:R-:W-:Y:S01]  /*19270*/  IABS R5, R4 ;  /* 0x0000000400057213 */ /* 0x000fe20000000000 */
[----:B------:R-:W-:Y:S01]  /*19280*/  FMUL.FTZ R4, R100, UR12 ;  /* 0x0000000c64047c20 */ /* 0x000fe20008410000 */
[----:B------:R-:W-:Y:S01]  /*19290*/  I2FP.F32.S32 R2, R2 ;  /* 0x0000000200027245 */ /* 0x000fe20000201400 */
[----:B------:R-:W-:Y:S01]  /*192a0*/  MUFU.TANH R109, R109 ;  /* 0x0000006d006d7308 */ /* 0x000fe20000002400 */
[----:B------:R-:W-:Y:S02]  /*192b0*/  I2FP.F32.S32 R0, R0 ;  /* 0x0000000000007245 */ /* 0x000fe40000201400 */
[----:B------:R-:W-:Y:S01]  /*192c0*/  I2FP.F32.S32 R8, R8 ;  /* 0x0000000800087245 */ /* 0x000fe20000201400 */
[----:B-1----:R-:W-:Y:S01]  /*192d0*/  FFMA.FTZ R14, R2, -UR31, R14 ;  /* 0x8000001f020e7c23 */ /* 0x002fe2000801000e */
[----:B------:R-:W-:Y:S01]  /*192e0*/  I2FP.F32.S32 R5, R5 ;  /* 0x0000000500057245 */ /* 0x000fe20000201400 */
[----:B------:R-:W-:Y:S01]  /*192f0*/  VIADD R2, R168, 0x60 ;  /* 0x00000060a8027836 */ /* 0x000fe20000000000 */
[----:B------:R-:W-:Y:S03]  /*19300*/  FSEL R90, R21, -INF , !P6 ;  /* 0xff800000155a7808 */ /* 0x000fe60007000000 */
[----:B------:R-:W1:Y:S01]  /*19310*/  MUFU.TANH R4, R4 ;  /* 0x0000000400047308 */ /* 0x000e620000002400 */
[----:B------:R-:W-:Y:S01]  /*19320*/  FSEL R93, R20, -INF , !P0 ;  /* 0xff800000145d7808 */ /* 0x000fe20004000000 */
[--C-:B------:R-:W-:Y:S01]  /*19330*/  IMAD.IADD R11, R202, 0x1, -R2.reuse ;  /* 0x00000001ca0b7824 */ /* 0x100fe200078e0a02 */
[----:B------:R-:W-:Y:S01]  /*19340*/  ISETP.GE.AND P6, PT, R2, R199, PT ;  /* 0x000000c70200720c */ /* 0x000fe20003fc6270 */
[----:B---3--:R-:W-:Y:S01]  /*19350*/  FFMA.FTZ R13, R8, -UR31, R13 ;  /* 0x8000001f080d7c23 */ /* 0x008fe2000801000d */
[----:B------:R-:W-:Y:S01]  /*19360*/  FSEL R30, R14, -INF , !P5 ;  /* 0xff8000000e1e7808 */ /* 0x000fe20006800000 */
[----:B------:R-:W-:Y:S01]  /*19370*/  IMAD.IADD R8, R200, 0x1, -R2 ;  /* 0x00000001c8087824 */ /* 0x000fe200078e0a02 */
[----:B------:R-:W-:Y:S01]  /*19380*/  ISETP.GE.OR P6, PT, R2, R207, !P6 ;  /* 0x000000cf0200720c */ /* 0x000fe200077c6670 */
[----:B------:R-:W-:Y:S01]  /*19390*/  FFMA.FTZ R15, R5, -UR31, R15 ;  /* 0x8000001f050f7c23 */ /* 0x000fe2000801000f */
[----:B------:R-:W-:Y:S01]  /*193a0*/  FSEL R31, R13, -INF , !P3 ;  /* 0xff8000000d1f7808 */ /* 0x000fe20005800000 */
[----:B------:R-:W-:Y:S01]  /*193b0*/  FFMA.FTZ R16, R0, -UR31, R16 ;  /* 0x8000001f00107c23 */ /* 0x000fe20008010010 */
[----:B------:R-:W-:Y:S01]  /*193c0*/  IABS R10, R8 ;  /* 0x00000008000a7213 */ /* 0x000fe20000000000 */
[----:B------:R-:W-:Y:S01]  /*193d0*/  VIADD R0, R168, 0x61 ;  /* 0x00000061a8007836 */ /* 0x000fe20000000000 */
[----:B------:R-:W-:Y:S01]  /*193e0*/  FSEL R29, R15, -INF , !P1 ;  /* 0xff8000000f1d7808 */ /* 0x000fe20004800000 */
[----:B------:R-:W-:Y:S01]  /*193f0*/  MUFU.TANH R14, R107 ;  /* 0x0000006b000e7308 */ /* 0x000fe20000002400 */
[----:B------:R-:W-:Y:S01]  /*19400*/  FSEL R28, R16, -INF , !P2 ;  /* 0xff800000101c7808 */ /* 0x000fe20005000000 */
[--C-:B------:R-:W-:Y:S01]  /*19410*/  IMAD.IADD R5, R200, 0x1, -R0.reuse ;  /* 0x00000001c8057824 */ /* 0x100fe200078e0a00 */
[----:B------:R-:W-:Y:S01]  /*19420*/  ISETP.GE.AND P0, PT, R0, R199, PT ;  /* 0x000000c70000720c */ /* 0x000fe20003f06270 */
[----:B------:R-:W-:Y:S01]  /*19430*/  IMAD.IADD R12, R202, 0x1, -R0 ;  /* 0x00000001ca0c7824 */ /* 0x000fe200078e0a00 */
[----:B------:R-:W-:Y:S01]  /*19440*/  ISETP.GE.AND P3, PT, R0, R198, PT ;  /* 0x000000c60000720c */ /* 0x000fe20003f66270 */
[----:B------:R-:W-:Y:S01]  /*19450*/  FMUL.FTZ R20, R111, UR12 ;  /* 0x0000000c6f147c20 */ /* 0x000fe20008410000 */
[----:B------:R-:W-:Y:S03]  /*19460*/  IABS R9, R5 ;  /* 0x0000000500097213 */ /* 0x000fe60000000000 */
[----:B------:R2:W3:Y:S01]  /*19470*/  MUFU.TANH R15, R106 ;  /* 0x0000006a000f7308 */ /* 0x0004e20000002400 */
[----:B------:R-:W-:Y:S02]  /*19480*/  IABS R5, R11 ;  /* 0x0000000b00057213 */ /* 0x000fe40000000000 */
[----:B------:R-:W-:Y:S02]  /*19490*/  I2FP.F32.S32 R11, R10 ;  /* 0x0000000a000b7245 */ /* 0x000fe40000201400 */
[----:B------:R-:W-:Y:S02]  /*194a0*/  IABS R8, R12 ;  /* 0x0000000c00087213 */ /* 0x000fe40000000000 */
[----:B------:R-:W-:Y:S01]  /*194b0*/  I2FP.F32.S32 R10, R9 ;  /* 0x00000009000a7245 */ /* 0x000fe20000201400 */
[----:B-1----:R-:W-:Y:S01]  /*194c0*/  FFMA.FTZ R4, R11, -UR31, R4 ;  /* 0x8000001f0b047c23 */ /* 0x002fe20008010004 */
[----:B------:R-:W-:Y:S01]  /*194d0*/  I2FP.F32.S32 R9, R5 ;  /* 0x0000000500097245 */ /* 0x000fe20000201400 */
[----:B------:R1:W4:Y:S01]  /*194e0*/  MUFU.TANH R16, R105 ;  /* 0x0000006900107308 */ /* 0x0003220000002400 */
[----:B------:R-:W-:Y:S01]  /*194f0*/  I2FP.F32.S32 R5, R8 ;  /* 0x0000000800057245 */ /* 0x000fe20000201400 */
[----:B------:R-:W-:Y:S01]  /*19500*/  FFMA.FTZ R8, R10, -UR31, R101 ;  /* 0x8000001f0a087c23 */ /* 0x000fe20008010065 */
[----:B------:R-:W-:Y:S01]  /*19510*/  FSEL R92, R4, -INF , !P6 ;  /* 0xff800000045c7808 */ /* 0x000fe20007000000 */
[----:B------:R-:W-:Y:S01]  /*19520*/  FFMA.FTZ R19, R9, -UR31, R19 ;  /* 0x8000001f09137c23 */ /* 0x000fe20008010013 */
[C---:B------:R-:W-:Y:S01]  /*19530*/  ISETP.GE.OR P0, PT, R0.reuse, R207, !P0 ;  /* 0x000000cf0000720c */ /* 0x040fe20004706670 */
[----:B------:R-:W-:Y:S01]  /*19540*/  FFMA.FTZ R18, R5, -UR31, R18 ;  /* 0x8000001f05127c23 */ /* 0x000fe20008010012 */
[-C--:B------:R-:W-:Y:S01]  /*19550*/  ISETP.GE.AND P6, PT, R0, R197.reuse, PT ;  /* 0x000000c50000720c */ /* 0x080fe20003fc6270 */
[----:B------:R-:W5:Y:S01]  /*19560*/  LDSM.16.M88.4 R4, [R189] ;  /* 0x00000000bd04783b */ /* 0x000f620000000200 */
[----:B------:R-:W-:Y:S01]  /*19570*/  FSEL R95, R8, -INF , !P0 ;  /* 0xff800000085f7808 */ /* 0x000fe20004000000 */
[----:B------:R-:W-:Y:S04]  /*19580*/  DEPBAR.LE SB0, 0x0 ;  /* 0x000080000000791a */ /* 0x000fe80000000000 */
[----:B------:R-:W-:Y:S01]  /*19590*/  ISETP.GE.AND P0, PT, R0, R196, PT ;  /* 0x000000c40000720c */ /* 0x000fe20003f06270 */
[C---:B------:R-:W-:Y:S01]  /*195a0*/  IMAD.IADD R9, R201.reuse, 0x1, -R2 ;  /* 0x00000001c9097824 */ /* 0x040fe200078e0a02 */
[C---:B------:R-:W-:Y:S01]  /*195b0*/  ISETP.GE.AND P2, PT, R2.reuse, R198, PT ;  /* 0x000000c60200720c */ /* 0x040fe20003f46270 */
[----:B------:R-:W-:Y:S01]  /*195c0*/  BAR.SYNC.DEFER_BLOCKING 0x0 ;  /* 0x0000000000007b1d */ /* 0x000fe20000010000 */
[C---:B------:R-:W-:Y:S01]  /*195d0*/  ISETP.GE.AND P1, PT, R2.reuse, R197, PT ;  /* 0x000000c50200720c */ /* 0x040fe20003f26270 */
[----:B------:R-:W-:Y:S01]  /*195e0*/  IMAD.IADD R8, R201, 0x1, -R0 ;  /* 0x00000001c9087824 */ /* 0x000fe200078e0a00 */
[----:B------:R-:W-:Y:S01]  /*195f0*/  ISETP.GE.AND P5, PT, R2, R196, PT ;  /* 0x000000c40200720c */ /* 0x000fe20003fa6270 */
[----:B--2---:R-:W-:Y:S01]  /*19600*/  IMAD.MOV.U32 R106, RZ, RZ, R23 ;  /* 0x000000ffff6a7224 */ /* 0x004fe200078e0017 */
[C---:B------:R-:W-:Y:S01]  /*19610*/  ISETP.GE.OR P3, PT, R0.reuse, R206, !P3 ;  /* 0x000000ce0000720c */ /* 0x040fe20005f66670 */
[----:B-1----:R-:W-:Y:S01]  /*19620*/  IMAD.MOV.U32 R105, RZ, RZ, R24 ;  /* 0x000000ffff697224 */ /* 0x002fe200078e0018 */
[CC--:B------:R-:W-:Y:S02]  /*19630*/  ISETP.GE.OR P6, PT, R0.reuse, R205.reuse, !P6 ;  /* 0x000000cd0000720c */ /* 0x0c0fe400077c6670 */
[----:B------:R-:W-:Y:S01]  /*19640*/  ISETP.GE.OR P0, PT, R0, R204, !P0 ;  /* 0x000000cc0000720c */ /* 0x000fe20004706670 */
[C---:B------:R-:W-:Y:S01]  /*19650*/  IMAD.IADD R0, R203.reuse, 0x1, -R0 ;  /* 0x00000001cb007824 */ /* 0x040fe200078e0a00 */
        /* <DEDUP_REMOVED lines=9> */
[----:B------:R-:W1:Y:S01]  /*196f0*/  MUFU.TANH R20, R20 ;  /* 0x0000001400147308 */ /* 0x000e620000002400 */
[----:B------:R-:W-:Y:S02]  /*19700*/  I2FP.F32.S32 R2, R2 ;  /* 0x0000000200027245 */ /* 0x000fe40000201400 */
[----:B------:R-:W-:Y:S02]  /*19710*/  I2FP.F32.S32 R0, R0 ;  /* 0x0000000000007245 */ /* 0x000fe40000201400 */
[----:B------:R-:W-:Y:S01]  /*19720*/  I2FP.F32.S32 R8, R8 ;  /* 0x0000000800087245 */ /* 0x000fe20000201400 */
[----:B---3--:R-:W-:Y:S01]  /*19730*/  FFMA.FTZ R15, R2, -UR31, R15 ;  /* 0x8000001f020f7c23 */ /* 0x008fe2000801000f */
[----:B------:R-:W-:Y:S01]  /*19740*/  I2FP.F32.S32 R9, R9 ;  /* 0x0000000900097245 */ /* 0x000fe20000201400 */
[-C--:B-----5:R-:W-:Y:S02]  /*19750*/  HMMA.16816.F32 R116, R172, R4.reuse, R116 ;  /* 0x00000004ac74723c */ /* 0x0a0fe40000001874 */
[----:B------:R-:W2:Y:S03]  /*19760*/  MUFU.TANH R110, R110 ;  /* 0x0000006e006e7308 */ /* 0x000ea60000002400 */
[----:B------:R-:W-:Y:S01]  /*19770*/  FSEL R85, R19, -INF , !P2 ;  /* 0xff80000013557808 */ /* 0x000fe20005000000 */
[----:B------:R-:W-:Y:S01]  /*19780*/  FFMA.FTZ R17, R0, -UR31, R17 ;  /* 0x8000001f00117c23 */ /* 0x000fe20008010011 */
[----:B------:R-:W-:Y:S01]  /*19790*/  FSEL R86, R18, -INF , !P3 ;  /* 0xff80000012567808 */ /* 0x000fe20005800000 */
[----:B------:R-:W-:Y:S01]  /*197a0*/  VIADD R2, R168, 0x68 ;  /* 0x00000068a8027836 */ /* 0x000fe20000000000 */
[C---:B------:R-:W-:Y:S04]  /*197b0*/  HMMA.16816.F32 R120, R180.reuse, R4, R120 ;  /* 0x00000004b478723c */ /* 0x040fe80000001878 */
[----:B------:R-:W-:Y:S01]  /*197c0*/  ISETP.GE.AND P2, PT, R2, R197, PT ;  /* 0x000000c50200720c */ /* 0x000fe20003f46270 */
[----:B------:R-:W-:Y:S01]  /*197d0*/  VIADD R0, R168, 0x69 ;  /* 0x00000069a8007836 */ /* 0x000fe20000000000 */
[----:B------:R-:W-:Y:S01]  /*197e0*/  FSEL R89, R17, -INF , !P1 ;  /* 0xff80000011597808 */ /* 0x000fe20004800000 */
[----:B----4-:R-:W-:Y:S01]  /*197f0*/  FFMA.FTZ R16, R8, -UR31, R16 ;  /* 0x8000001f08107c23 */ /* 0x010fe20008010010 */
[----:B------:R-:W-:Y:S01]  /*19800*/  ISETP.GE.OR P2, PT, R2, R205, !P2 ;  /* 0x000000cd0200720c */ /* 0x000fe20005746670 */
[-C--:B------:R-:W-:Y:S03]  /*19810*/  HMMA.16816.F32 R124, R180, R6.reuse, R124 ;  /* 0x00000006b47c723c */ /* 0x080fe6000000187c */
[----:B------:R-:W-:Y:S01]  /*19820*/  ISETP.GE.AND P3, PT, R0, R197, PT ;  /* 0x000000c50000720c */ /* 0x000fe20003f66270 */
[----:B------:R-:W-:Y:S01]  /*19830*/  FFMA.FTZ R14, R9, -UR31, R14 ;  /* 0x8000001f090e7c23 */ /* 0x000fe2000801000e */
[----:B------:R-:W-:Y:S01]  /*19840*/  FSEL R91, R16, -INF , !P6 ;  /* 0xff800000105b7808 */ /* 0x000fe20007000000 */
[C---:B------:R-:W-:Y:S01]  /*19850*/  IMAD.IADD R9, R201.reuse, 0x1, -R2 ;  /* 0x00000001c9097824 */ /* 0x040fe200078e0a02 */
[----:B------:R-:W-:Y:S01]  /*19860*/  ISETP.GE.OR P3, PT, R0, R205, !P3 ;  /* 0x000000cd0000720c */ /* 0x000fe20005f66670 */
[--C-:B------:R-:W-:Y:S01]  /*19870*/  IMAD.IADD R8, R201, 0x1, -R0.reuse ;  /* 0x00000001c9087824 */ /* 0x100fe200078e0a00 */
[----:B------:R-:W-:Y:S01]  /*19880*/  ISETP.GE.AND P1, PT, R2, R199, PT ;  /* 0x000000c70200720c */ /* 0x000fe20003f26270 */
[----:B------:R-:W3:Y:S01]  /*19890*/  MUFU.TANH R16, R112 ;  /* 0x0000007000107308 */ /* 0x000ee20000002400 */
[----:B------:R-:W-:Y:S01]  /*198a0*/  IABS R12, R9 ;  /* 0x00000009000c7213 */ /* 0x000fe20000000000 */
[C---:B------:R-:W-:Y:S01]  /*198b0*/  IMAD.IADD R13, R203.reuse, 0x1, -R0 ;  /* 0x00000001cb0d7824 */ /* 0x040fe200078e0a00 */
[----:B------:R-:W-:Y:S01]  /*198c0*/  IABS R10, R8 ;  /* 0x00000008000a7213 */ /* 0x000fe20000000000 */
[----:B------:R-:W-:Y:S01]  /*198d0*/  IMAD.IADD R11, R203, 0x1, -R2 ;  /* 0x00000001cb0b7824 */ /* 0x000fe200078e0a02 */
[----:B------:R-:W-:Y:S01]  /*198e0*/  I2FP.F32.S32 R12, R12 ;  /* 0x0000000c000c7245 */ /* 0x000fe20000201400 */
[----:B------:R-:W-:Y:S04]  /*198f0*/  HMMA.16816.F32 R128, R172, R6, R128 ;  /* 0x00000006ac80723c */ /* 0x000fe80000001880 */
[----:B------:R-:W-:Y:S01]  /*19900*/  I2FP.F32.S32 R10, R10 ;  /* 0x0000000a000a7245 */ /* 0x000fe20000201400 */
[----:B------:R-:W-:Y:S01]  /*19910*/  FFMA.FTZ R5, R12, -UR31, R108 ;  /* 0x8000001f0c057c23 */ /* 0x000fe2000801006c */
[----:B------:R-:W-:Y:S01]  /*19920*/  IABS R9, R13 ;  /* 0x0000000d00097213 */ /* 0x000fe20000000000 */
[----:B------:R-:W-:Y:S01]  /*19930*/  FMUL.FTZ R12, R117, UR12 ;  /* 0x0000000c750c7c20 */ /* 0x000fe20008410000 */
[----:B------:R-:W-:Y:S01]  /*19940*/  FSEL R99, R15, -INF , !P5 ;  /* 0xff8000000f637808 */ /* 0x000fe20006800000 */
[----:B------:R-:W-:Y:S01]  /*19950*/  MUFU.TANH R13, R115 ;  /* 0x00000073000d7308 */ /* 0x000fe20000002400 */
[----:B------:R-:W-:Y:S01]  /*19960*/  ISETP.GE.AND P6, PT, R2, R198, PT ;  /* 0x000000c60200720c */ /* 0x000fe20003fc6270 */
[----:B------:R-:W-:Y:S01]  /*19970*/  FFMA.FTZ R4, R10, -UR31, R109 ;  /* 0x8000001f0a047c23 */ /* 0x000fe2000801006d */
[----:B------:R-:W-:Y:S01]  /*19980*/  IABS R8, R11 ;  /* 0x0000000b00087213 */ /* 0x000fe20000000000 */
[----:B------:R-:W-:Y:S01]  /*19990*/  FMUL.FTZ R118, R118, UR12 ;  /* 0x0000000c76767c20 */ /* 0x000fe20008410000 */
[----:B------:R-:W-:Y:S01]  /*199a0*/  ISETP.GE.AND P5, PT, R2, R196, PT ;  /* 0x000000c40200720c */ /* 0x000fe20003fa6270 */
[----:B------:R-:W-:Y:S01]  /*199b0*/  FMUL.FTZ R120, R120, UR12 ;  /* 0x0000000c78787c20 */ /* 0x000fe20008410000 */
[----:B------:R-:W-:Y:S03]  /*199c0*/  FSEL R98, R14, -INF , !P0 ;  /* 0xff8000000e627808 */ /* 0x000fe60004000000 */
[----:B------:R-:W4:Y:S01]  /*199d0*/  MUFU.TANH R15, R113 ;  /* 0x00000071000f7308 */ /* 0x000f220000002400 */
[----:B------:R-:W-:Y:S01]  /*199e0*/  FSEL R94, R5, -INF , !P2 ;  /* 0xff800000055e7808 */ /* 0x000fe20005000000 */
[----:B------:R-:W-:Y:S01]  /*199f0*/  IMAD.IADD R5, R200, 0x1, -R2 ;  /* 0x00000001c8057824 */ /* 0x000fe200078e0a02 */
[----:B------:R-:W-:Y:S01]  /*19a00*/  FSEL R96, R4, -INF , !P3 ;  /* 0xff80000004607808 */ /* 0x000fe20005800000 */
[----:B------:R-:W-:Y:S01]  /*19a10*/  IMAD.IADD R4, R200, 0x1, -R0 ;  /* 0x00000001c8047824 */ /* 0x000fe200078e0a00 */
[C---:B------:R-:W-:Y:S01]  /*19a20*/  ISETP.GE.AND P0, PT, R0.reuse, R199, PT ;  /* 0x000000c70000720c */ /* 0x040fe20003f06270 */
[----:B------:R-:W-:Y:S01]  /*19a30*/  FMUL.FTZ R119, R119, UR12 ;  /* 0x0000000c77777c20 */ /* 0x000fe20008410000 */
[C---:B------:R-:W-:Y:S03]  /*19a40*/  ISETP.GE.AND P2, PT, R0.reuse, R198, PT ;  /* 0x000000c60000720c */ /* 0x040fe60003f46270 */
[----:B------:R-:W5:Y:S01]  /*19a50*/  MUFU.TANH R14, R114 ;  /* 0x00000072000e7308 */ /* 0x000f620000002400 */
[----:B------:R-:W-:Y:S01]  /*19a60*/  ISETP.GE.AND P3, PT, R0, R196, PT ;  /* 0x000000c40000720c */ /* 0x000fe20003f66270 */
[----:B------:R-:W-:Y:S01]  /*19a70*/  FMUL.FTZ R11, R116, UR12 ;  /* 0x0000000c740b7c20 */ /* 0x000fe20008410000 */
[----:B------:R-:W-:Y:S01]  /*19a80*/  I2FP.F32.S32 R9, R9 ;  /* 0x0000000900097245 */ /* 0x000fe20000201400 */
[----:B------:R-:W-:Y:S01]  /*19a90*/  FMUL.FTZ R19, R121, UR12 ;  /* 0x0000000c79137c20 */ /* 0x000fe20008410000 */
[----:B------:R-:W-:Y:S01]  /*19aa0*/  I2FP.F32.S32 R8, R8 ;  /* 0x0000000800087245 */ /* 0x000fe20000201400 */
[----:B------:R-:W-:Y:S01]  /*19ab0*/  FMUL.FTZ R129, R129, UR12 ;  /* 0x0000000c81817c20 */ /* 0x000fe20008410000 */
[CC--:B------:R-:W-:Y:S01]  /*19ac0*/  ISETP.GE.OR P1, PT, R2.reuse, R207.reuse, !P1 ;  /* 0x000000cf0200720c */ /* 0x0c0fe20004f26670 */
[----:B-1----:R-:W-:Y:S01]  /*19ad0*/  FFMA.FTZ R68, R9, -UR31, R20 ;  /* 0x8000001f09447c23 */ /* 0x002fe20008010014 */
[----:B------:R-:W-:Y:S01]  /*19ae0*/  ISETP.GE.OR P6, PT, R2, R206, !P6 ;  /* 0x000000ce0200720c */ /* 0x000fe200077c6670 */
[----:B--2---:R-:W-:Y:S01]  /*19af0*/  FFMA.FTZ R110, R8, -UR31, R110 ;  /* 0x8000001f086e7c23 */ /* 0x004fe2000801006e */
[----:B------:R-:W-:Y:S01]  /*19b00*/  ISETP.GE.OR P5, PT, R2, R204, !P5 ;  /* 0x000000cc0200720c */ /* 0x000fe20006fa6670 */
[----:B------:R-:W-:Y:S01]  /*19b10*/  IMAD.IADD R2, R202, 0x1, -R2 ;  /* 0x00000001ca027824 */ /* 0x000fe200078e0a02 */
[C---:B------:R-:W-:Y:S01]  /*19b20*/  ISETP.GE.OR P0, PT, R0.reuse, R207, !P0 ;  /* 0x000000cf0000720c */ /* 0x040fe20004706670 */
[----:B------:R-:W1:Y:S01]  /*19b30*/  MUFU.TANH R17, R118 ;  /* 0x0000007600117308 */ /* 0x000e620000002400 */
[----:B------:R-:W-:Y:S01]  /*19b40*/  ISETP.GE.OR P2, PT, R0, R206, !P2 ;  /* 0x000000ce0000720c */ /* 0x000fe20005746670 */
[----:B------:R-:W-:Y:S01]  /*19b50*/  FMUL.FTZ R130, R130, UR12 ;  /* 0x0000000c82827c20 */ /* 0x000fe20008410000 */
[----:B------:R-:W-:Y:S01]  /*19b60*/  ISETP.GE.OR P3, PT, R0, R204, !P3 ;  /* 0x000000cc0000720c */ /* 0x000fe20005f66670 */
[----:B------:R-:W-:Y:S01]  /*19b70*/  IMAD.IADD R0, R202, 0x1, -R0 ;  /* 0x00000001ca007824 */ /* 0x000fe200078e0a00 */
[----:B------:R-:W-:Y:S01]  /*19b80*/  IABS R10, R5 ;  /* 0x00000005000a7213 */ /* 0x000fe20000000000 */
[----:B------:R-:W-:Y:S01]  /*19b90*/  FMUL.FTZ R128, R128, UR12 ;  /* 0x0000000c80807c20 */ /* 0x000fe20008410000 */
[----:B------:R-:W-:Y:S03]  /*19ba0*/  IABS R9, R4 ;  /* 0x0000000400097213 */ /* 0x000fe60000000000 */
[----:B------:R-:W2:Y:S01]  /*19bb0*/  MUFU.TANH R12, R12 ;  /* 0x0000000c000c7308 */ /* 0x000ea20000002400 */
[----:B------:R-:W-:Y:S01]  /*19bc0*/  IABS R8, R2 ;  /* 0x0000000200087213 */ /* 0x000fe20000000000 */
[----:B------:R-:W-:Y:S01]  /*19bd0*/  IMAD.MOV.U32 R4, RZ, RZ, R10 ;  /* 0x000000ffff047224 */ /* 0x000fe200078e000a */
[----:B------:R-:W-:Y:S01]  /*19be0*/  IABS R5, R0 ;  /* 0x0000000000057213 */ /* 0x000fe20000000000 */
[----:B------:R-:W-:Y:S02]  /*19bf0*/  IMAD.MOV.U32 R2, RZ, RZ, R9 ;  /* 0x000000ffff027224 */ /* 0x000fe400078e0009 */
[----:B------:R-:W-:Y:S01]  /*19c00*/  FMUL.FTZ R20, R131, UR12 ;  /* 0x0000000c83147c20 */ /* 0x000fe20008410000 */
[----:B------:R-:W-:Y:S02]  /*19c10*/  IMAD.MOV.U32 R0, RZ, RZ, R8 ;  /* 0x000000ffff007224 */ /* 0x000fe400078e0008 */
[----:B------:R-:W-:Y:S01]  /*19c20*/  FMUL.FTZ R122, R122, UR12 ;  /* 0x0000000c7a7a7c20 */ /* 0x000fe20008410000 */
[----:B------:R-:W-:Y:S01]  /*19c30*/  IMAD.MOV.U32 R8, RZ, RZ, R5 ;  /* 0x000000ffff087224 */ /* 0x000fe200078e0005 */
[----:B------:R-:W-:Y:S01]  /*19c40*/  I2FP.F32.S32 R5, R4 ;  /* 0x0000000400057245 */ /* 0x000fe20000201400 */
[----:B------:R-:W-:Y:S01]  /*19c50*/  MUFU.TANH R18, R119 ;  /* 0x0000007700127308 */ /* 0x000fe20000002400 */
[----:B------:R-:W-:Y:S01]  /*19c60*/  I2FP.F32.S32 R4, R2 ;  /* 0x0000000200047245 */ /* 0x000fe20000201400 */
[----:B------:R-:W-:Y:S01]  /*19c70*/  FMUL.FTZ R123, R123, UR12 ;  /* 0x0000000c7b7b7c20 */ /* 0x000fe20008410000 */
[----:B------:R-:W-:Y:S01]  /*19c80*/  I2FP.F32.S32 R2, R0 ;  /* 0x0000000000027245 */ /* 0x000fe20000201400 */
[----:B---3--:R-:W-:Y:S01]  /*19c90*/  FFMA.FTZ R16, R5, -UR31, R16 ;  /* 0x8000001f05107c23 */ /* 0x008fe20008010010 */
[----:B------:R-:W-:Y:S01]  /*19ca0*/  I2FP.F32.S32 R0, R8 ;  /* 0x0000000800007245 */ /* 0x000fe20000201400 */
[----:B----4-:R-:W-:Y:S01]  /*19cb0*/  FFMA.FTZ R15, R4, -UR31, R15 ;  /* 0x8000001f040f7c23 */ /* 0x010fe2000801000f */
[----:B------:R-:W-:Y:S02]  /*19cc0*/  VIADD R4, R168, 0x71 ;  /* 0x00000071a8047836 */ /* 0x000fe40000000000 */
[----:B-----5:R-:W-:Y:S01]  /*19cd0*/  FFMA.FTZ R14, R2, -UR31, R14 ;  /* 0x8000001f020e7c23 */ /* 0x020fe2000801000e */
[----:B------:R-:W-:Y:S01]  /*19ce0*/  FSEL R81, R16, -INF , !P1 ;  /* 0xff80000010517808 */ /* 0x000fe20004800000 */
[----:B------:R-:W-:Y:S01]  /*19cf0*/  FFMA.FTZ R13, R0, -UR31, R13 ;  /* 0x8000001f000d7c23 */ /* 0x000fe2000801000d */
[----:B------:R-:W-:Y:S01]  /*19d00*/  FSEL R82, R15, -INF , !P0 ;  /* 0xff8000000f527808 */ /* 0x000fe20004000000 */
[--C-:B------:R-:W-:Y:S01]  /*19d10*/  IMAD.IADD R0, R200, 0x1, -R4.reuse ;  /* 0x00000001c8007824 */ /* 0x100fe200078e0a04 */
[----:B------:R-:W-:Y:S01]  /*19d20*/  FSEL R83, R14, -INF , !P6 ;  /* 0xff8000000e537808 */ /* 0x000fe20007000000 */
[----:B------:R-:W-:Y:S01]  /*19d30*/  IMAD.IADD R9, R202, 0x1, -R4 ;  /* 0x00000001ca097824 */ /* 0x000fe200078e0a04 */
[----:B------:R-:W-:Y:S01]  /*19d40*/  FSEL R84, R13, -INF , !P2 ;  /* 0xff8000000d547808 */ /* 0x000fe20005000000 */
[----:B------:R-:W-:Y:S01]  /*19d50*/  VIADD R5, R168, 0x70 ;  /* 0x00000070a8057836 */ /* 0x000fe20000000000 */
[----:B------:R-:W-:Y:S01]  /*19d60*/  IABS R6, R0 ;  /* 0x0000000000067213 */ /* 0x000fe20000000000 */
[----:B------:R-:W-:Y:S01]  /*19d70*/  MUFU.TANH R11, R11 ;  /* 0x0000000b000b7308 */ /* 0x000fe20000002400 */
[----:B------:R-:W-:Y:S01]  /*19d80*/  IABS R0, R9 ;  /* 0x0000000900007213 */ /* 0x000fe20000000000 */
[--C-:B------:R-:W-:Y:S01]  /*19d90*/  IMAD.IADD R2, R200, 0x1, -R5.reuse ;  /* 0x00000001c8027824 */ /* 0x100fe200078e0a05 */
[C---:B------:R-:W-:Y:S01]  /*19da0*/  ISETP.GE.AND P1, PT, R5.reuse, R199, PT ;  /* 0x000000c70500720c */ /* 0x040fe20003f26270 */
[--C-:B------:R-:W-:Y:S01]  /*19db0*/  IMAD.IADD R7, R202, 0x1, -R5.reuse ;  /* 0x00000001ca077824 */ /* 0x100fe200078e0a05 */
[----:B------:R-:W-:Y:S01]  /*19dc0*/  ISETP.GE.AND P0, PT, R5, R198, PT ;  /* 0x000000c60500720c */ /* 0x000fe20003f06270 */
[----:B------:R-:W-:Y:S01]  /*19dd0*/  IMAD.IADD R10, R201, 0x1, -R5 ;  /* 0x00000001c90a7824 */ /* 0x000fe200078e0a05 */
[----:B------:R-:W-:Y:S03]  /*19de0*/  IABS R8, R2 ;  /* 0x0000000200087213 */ /* 0x000fe60000000000 */
[----:B------:R-:W3:Y:S01]  /*19df0*/  MUFU.TANH R9, R120 ;  /* 0x0000007800097308 */ /* 0x000ee20000002400 */
[----:B------:R-:W-:Y:S01]  /*19e00*/  IABS R2, R7 ;  /* 0x0000000700027213 */ /* 0x000fe20000000000 */
[----:B------:R-:W-:Y:S01]  /*19e10*/  IMAD.MOV.U32 R7, RZ, RZ, R6 ;  /* 0x000000ffff077224 */ /* 0x000fe200078e0006 */
[----:B------:R-:W-:Y:S01]  /*19e20*/  ISETP.GE.AND P6, PT, R5, R197, PT ;  /* 0x000000c50500720c */ /* 0x000fe20003fc6270 */
[----:B------:R-:W-:Y:S01]  /*19e30*/  IMAD.MOV.U32 R6, RZ, RZ, R0 ;  /* 0x000000ffff067224 */ /* 0x000fe200078e0000 */
[----:B------:R-:W-:Y:S01]  /*19e40*/  IABS R0, R10 ;  /* 0x0000000a00007213 */ /* 0x000fe20000000000 */
[----:B------:R-:W-:Y:S01]  /*19e50*/  FMUL.FTZ R124, R124, UR12 ;  /* 0x0000000c7c7c7c20 */ /* 0x000fe20008410000 */
[----:B------:R-:W-:Y:S03]  /*19e60*/  I2FP.F32.S32 R2, R2 ;  /* 0x0000000200027245 */ /* 0x000fe60000201400 */
[----:B------:R-:W4:Y:S01]  /*19e70*/  MUFU.TANH R19, R19 ;  /* 0x0000001300137308 */ /* 0x000f220000002400 */
[----:B------:R-:W-:Y:S01]  /*19e80*/  I2FP.F32.S32 R7, R7 ;  /* 0x0000000700077245 */ /* 0x000fe20000201400 */
[----:B------:R-:W-:Y:S01]  /*19e90*/  FMUL.FTZ R125, R125, UR12 ;  /* 0x0000000c7d7d7c20 */ /* 0x000fe20008410000 */
[----:B------:R-:W-:Y:S01]  /*19ea0*/  I2FP.F32.S32 R0, R0 ;  /* 0x0000000000007245 */ /* 0x000fe20000201400 */
[----:B-1----:R-:W-:Y:S01]  /*19eb0*/  FFMA.FTZ R17, R2, -UR31, R17 ;  /* 0x8000001f02117c23 */ /* 0x002fe20008010011 */
[----:B------:R-:W-:Y:S01]  /*19ec0*/  I2FP.F32.S32 R6, R6 ;  /* 0x0000000600067245 */ /* 0x000fe20000201400 */
[----:B--2---:R-:W-:Y:S01]  /*19ed0*/  FFMA.FTZ R12, R7, -UR31, R12 ;  /* 0x8000001f070c7c23 */ /* 0x004fe2000801000c */
[C---:B------:R-:W-:Y:S01]  /*19ee0*/  ISETP.GE.AND P2, PT, R5.reuse, R196, PT ;  /* 0x000000c40500720c */ /* 0x040fe20003f46270 */
[----:B------:R-:W-:Y:S01]  /*19ef0*/  VIADD R2, R168, 0x78 ;  /* 0x00000078a8027836 */ /* 0x000fe20000000000 */
[C---:B------:R-:W-:Y:S01]  /*19f00*/  ISETP.GE.OR P1, PT, R5.reuse, R207, !P1 ;  /* 0x000000cf0500720c */ /* 0x040fe20004f26670 */
[----:B---3--:R-:W-:Y:S01]  /*19f10*/  FFMA.FTZ R25, R0, -UR31, R9 ;  /* 0x8000001f00197c23 */ /* 0x008fe20008010009 */
[C---:B------:R-:W-:Y:S01]  /*19f20*/  ISETP.GE.OR P0, PT, R5.reuse, R206, !P0 ;  /* 0x000000ce0500720c */ /* 0x040fe20004706670 */
[----:B------:R-:W-:Y:S01]  /*19f30*/  VIADD R0, R168, 0x79 ;  /* 0x00000079a8007836 */ /* 0x000fe20000000000 */
[----:B------:R-:W-:Y:S01]  /*19f40*/  ISETP.GE.OR P6, PT, R5, R205, !P6 ;  /* 0x000000cd0500720c */ /* 0x000fe200077c6670 */
[----:B------:R-:W-:Y:S01]  /*19f50*/  IMAD.IADD R7, R203, 0x1, -R5 ;  /* 0x00000001cb077824 */ /* 0x000fe200078e0a05 */
[----:B------:R-:W-:Y:S01]  /*19f60*/  ISETP.GE.OR P2, PT, R5, R204, !P2 ;  /* 0x000000cc0500720c */ /* 0x000fe20005746670 */
[----:B------:R-:W-:Y:S01]  /*19f70*/  FFMA.FTZ R18, R6, -UR31, R18 ;  /* 0x8000001f06127c23 */ /* 0x000fe20008010012 */
[----:B------:R-:W-:Y:S01]  /*19f80*/  I2FP.F32.S32 R8, R8 ;  /* 0x0000000800087245 */ /* 0x000fe20000201400 */
[----:B------:R-:W-:Y:S01]  /*19f90*/  IMAD.IADD R5, R201, 0x1, -R4 ;  /* 0x00000001c9057824 */ /* 0x000fe200078e0a04 */
[----:B------:R-:W-:Y:S01]  /*19fa0*/  IABS R7, R7 ;  /* 0x0000000700077213 */ /* 0x000fe20000000000 */
[C---:B------:R-:W-:Y:S01]  /*19fb0*/  IMAD.IADD R6, R200.reuse, 0x1, -R2 ;  /* 0x00000001c8067824 */ /* 0x040fe200078e0a02 */
[----:B------:R-:W-:Y:S01]  /*19fc0*/  FSEL R80, R17, -INF , !P0 ;  /* 0xff80000011507808 */ /* 0x000fe20004000000 */
[----:B------:R-:W-:Y:S01]  /*19fd0*/  IMAD.IADD R9, R200, 0x1, -R0 ;  /* 0x00000001c8097824 */ /* 0x000fe200078e0a00 */
[----:B------:R-:W-:Y:S01]  /*19fe0*/  IABS R5, R5 ;  /* 0x0000000500057213 */ /* 0x000fe20000000000 */
[----:B------:R-:W1:Y:S01]  /*19ff0*/  MUFU.TANH R22, R129 ;  /* 0x0000008100167308 */ /* 0x000e620000002400 */
[----:B------:R-:W-:Y:S01]  /*1a000*/  PLOP3.LUT P0, PT, PT, PT, UP0, 0x80, 0x0 ;  /* 0x000000000000781c */ /* 0x000fe20003f0f008 */
[----:B------:R-:W-:Y:S01]  /*1a010*/  FFMA.FTZ R11, R8, -UR31, R11 ;  /* 0x8000001f080b7c23 */ /* 0x000fe2000801000b */
[----:B------:R-:W-:Y:S01]  /*1a020*/  IABS R8, R6 ;  /* 0x0000000600087213 */ /* 0x000fe20000000000 */
[----:B------:R-:W-:Y:S01]  /*1a030*/  IMAD.IADD R10, R202, 0x1, -R2 ;  /* 0x00000001ca0a7824 */ /* 0x000fe200078e0a02 */
[----:B------:R-:W-:Y:S01]  /*1a040*/  IABS R6, R9 ;  /* 0x0000000900067213 */ /* 0x000fe20000000000 */
[----:B------:R-:W-:Y:S01]  /*1a050*/  IMAD.MOV.U32 R9, RZ, RZ, R7 ;  /* 0x000000ffff097224 */ /* 0x000fe200078e0007 */
[----:B------:R-:W-:Y:S03]  /*1a060*/  I2FP.F32.S32 R7, R5 ;  /* 0x0000000500077245 */ /* 0x000fe60000201400 */
[----:B------:R-:W2:Y:S01]  /*1a070*/  MUFU.TANH R23, R130 ;  /* 0x0000008200177308 */ /* 0x000ea20000002400 */
[----:B------:R-:W-:Y:S01]  /*1a080*/  IABS R5, R10 ;  /* 0x0000000a00057213 */ /* 0x000fe20000000000 */
[----:B------:R-:W-:Y:S01]  /*1a090*/  FMUL.FTZ R126, R126, UR12 ;  /* 0x0000000c7e7e7c20 */ /* 0x000fe20008410000 */
[----:B------:R-:W-:Y:S01]  /*1a0a0*/  I2FP.F32.S32 R8, R8 ;  /* 0x0000000800087245 */ /* 0x000fe20000201400 */
[----:B----4-:R-:W-:Y:S01]  /*1a0b0*/  FFMA.FTZ R24, R7, -UR31, R19 ;  /* 0x8000001f07187c23 */ /* 0x010fe20008010013 */
[----:B------:R-:W-:Y:S01]  /*1a0c0*/  I2FP.F32.S32 R7, R6 ;  /* 0x0000000600077245 */ /* 0x000fe20000201400 */
[----:B------:R-:W-:Y:S01]  /*1a0d0*/  FMUL.FTZ R42, R127, UR12 ;  /* 0x0000000c7f2a7c20 */ /* 0x000fe20008410000 */
[----:B------:R-:W-:Y:S03]  /*1a0e0*/  I2FP.F32.S32 R6, R5 ;  /* 0x0000000500067245 */ /* 0x000fe60000201400 */
[----:B------:R-:W3:Y:S01]  /*1a0f0*/  MUFU.TANH R21, R128 ;  /* 0x0000008000157308 */ /* 0x000ee20000002400 */
[----:B------:R-:W-:Y:S01]  /*1a100*/  FSEL R69, R11, -INF , !P1 ;  /* 0xff8000000b457808 */ /* 0x000fe20004800000 */
[----:B-1----:R-:W-:Y:S01]  /*1a110*/  FFMA.FTZ R22, R7, -UR31, R22 ;  /* 0x8000001f07167c23 */ /* 0x002fe20008010016 */
[----:B------:R-:W-:Y:S01]  /*1a120*/  FMNMX.FTZ R7, R39, R3, !PT ;  /* 0x0000000327077209 */ /* 0x000fe20007810000 */
[----:B------:R-:W-:Y:S01]  /*1a130*/  IMAD.IADD R5, R202, 0x1, -R0 ;  /* 0x00000001ca057824 */ /* 0x000fe200078e0a00 */
[----:B------:R-:W-:Y:S02]  /*1a140*/  ISETP.GE.AND P1, PT, R4, R199, PT ;  /* 0x000000c70400720c */ /* 0x000fe40003f26270 */
[----:B------:R-:W-:Y:S03]  /*1a150*/  I2FP.F32.S32 R9, R9 ;  /* 0x0000000900097245 */ /* 0x000fe60000201400 */
[----:B------:R-:W1:Y:S01]  /*1a160*/  MUFU.TANH R15, R122 ;  /* 0x0000007a000f7308 */ /* 0x000e620000002400 */
[----:B------:R-:W-:Y:S01]  /*1a170*/  IABS R5, R5 ;  /* 0x0000000500057213 */ /* 0x000fe20000000000 */
[----:B--2---:R-:W-:Y:S01]  /*1a180*/  FFMA.FTZ R23, R6, -UR31, R23 ;  /* 0x8000001f06177c23 */ /* 0x004fe20008010017 */
[----:B------:R-:W-:Y:S02]  /*1a190*/  FMNMX.FTZ R6, R106, R7, !PT ;  /* 0x000000076a067209 */ /* 0x000fe40007810000 */
[----:B------:R-:W-:Y:S02]  /*1a1a0*/  FMNMX.FTZ R7, R105, R132, !PT ;  /* 0x0000008469077209 */ /* 0x000fe40007810000 */
[----:B------:R-:W-:Y:S03]  /*1a1b0*/  ISETP.GE.OR P1, PT, R4, R207, !P1 ;  /* 0x000000cf0400720c */ /* 0x000fe60004f26670 */
[----:B------:R-:W2:Y:S01]  /*1a1c0*/  MUFU.TANH R20, R20 ;  /* 0x0000001400147308 */ /* 0x000ea20000002400 */
[----:B---3--:R-:W-:Y:S01]  /*1a1d0*/  FFMA.FTZ R21, R8, -UR31, R21 ;  /* 0x8000001f08157c23 */ /* 0x008fe20008010015 */
[----:B------:R-:W-:Y:S02]  /*1a1e0*/  FMNMX.FTZ R8, R246, R6, !PT ;  /* 0x00000006f6087209 */ /* 0x000fe40007810000 */
[----:B------:R-:W-:Y:S02]  /*1a1f0*/  FMNMX.FTZ R6, R65, R7, !PT ;  /* 0x0000000741067209 */ /* 0x000fe40007810000 */
[----:B------:R-:W-:Y:S02]  /*1a200*/  FMNMX.FTZ R7, R248, R8, !PT ;  /* 0x00000008f8077209 */ /* 0x000fe40007810000 */
[----:B------:R-:W-:Y:S01]  /*1a210*/  I2FP.F32.S32 R8, R5 ;  /* 0x0000000500087245 */ /* 0x000fe20000201400 */
[----:B-1----:R-:W-:Y:S01]  /*1a220*/  FFMA.FTZ R26, R9, -UR31, R15 ;  /* 0x8000001f091a7c23 */ /* 0x002fe2000801000f */
[----:B------:R-:W-:Y:S02]  /*1a230*/  FMNMX.FTZ R5, R247, R6, !PT ;  /* 0x00000006f7057209 */ /* 0x000fe40007810000 */
[----:B------:R-:W-:Y:S02]  /*1a240*/  FMNMX.FTZ R6, R251, R7, !PT ;  /* 0x00000007fb067209 */ /* 0x000fe40007810000 */
[----:B------:R-:W-:Y:S02]  /*1a250*/  FMNMX.FTZ R5, R249, R5, !PT ;  /* 0x00000005f9057209 */ /* 0x000fe40007810000 */
[----:B------:R-:W-:Y:S01]  /*1a260*/  FMNMX.FTZ R6, R250, R6, !PT ;  /* 0x00000006fa067209 */ /* 0x000fe20007810000 */
[----:B--2---:R-:W-:Y:S01]  /*1a270*/  FFMA.FTZ R20, R8, -UR31, R20 ;  /* 0x8000001f08147c23 */ /* 0x004fe20008010014 */
        /* <DEDUP_REMOVED lines=14> */
.L_x_1289:
[----:B-1----:R-:W1:Y:S01]  /*1a360*/  MUFU.TANH R12, R123 ;  /* 0x0000007b000c7308 */ /* 0x002e620000002400 */
[----:B------:R-:W2:Y:S01]  /*1a370*/  LDL.LU R100, [R1] ;  /* 0x0000000001647983 */ /* 0x000ea20000300800 */
[----:B------:R-:W-:Y:S01]  /*1a380*/  FMNMX.FTZ R5, R225, R18, !PT ;  /* 0x00000012e1057209 */ /* 0x000fe20007810000 */
[----:B------:R-:W-:Y:S01]  /*1a390*/  UISETP.GT.AND UP0, UPT, UR13, UR14, UPT ;  /* 0x0000000e0d00728c */ /* 0x000fe2000bf04270 */
[----:B------:R-:W-:Y:S01]  /*1a3a0*/  FMNMX.FTZ R6, R217, R19, !PT ;  /* 0x00000013d9067209 */ /* 0x000fe20007810000 */
[----:B------:R-:W3:Y:S01]  /*1a3b0*/  LDL.LU R101, [R1+0x18] ;  /* 0x0000180001657983 */ /* 0x000ee20000300800 */
[----:B------:R-:W-:Y:S01]  /*1a3c0*/  FMNMX.FTZ R5, R224, R5, !PT ;  /* 0x00000005e0057209 */ /* 0x000fe20007810000 */
[----:B------:R-:W-:Y:S03]  /*1a3d0*/  UMOV UR18, UR13 ;  /* 0x0000000d00127c82 */ /* 0x000fe60008000000 */
[----:B------:R-:W-:Y:S01]  /*1a3e0*/  MUFU.TANH R42, R42 ;  /* 0x0000002a002a7308 */ /* 0x000fe20000002400 */
[----:B------:R-:W4:Y:S01]  /*1a3f0*/  LDL.LU R102, [R1+0x8] ;  /* 0x0000080001667983 */ /* 0x000f220000300800 */
[----:B------:R-:W-:Y:S02]  /*1a400*/  ISETP.GE.AND P0, PT, R0, R199, PT ;  /* 0x000000c70000720c */ /* 0x000fe40003f06270 */
[----:B------:R-:W-:Y:S01]  /*1a410*/  FMNMX.FTZ R6, R216, R6, !PT ;  /* 0x00000006d8067209 */ /* 0x000fe20007810000 */
[----:B------:R-:W5:Y:S01]  /*1a420*/  LDL.LU R103, [R1+0x14] ;  /* 0x0000140001677983 */ /* 0x000f620000300800 */
[----:B------:R-:W-:Y:S02]  /*1a430*/  FMNMX.FTZ R5, R215, R5, !PT ;  /* 0x00000005d7057209 */ /* 0x000fe40007810000 */
[-C--:B------:R-:W-:Y:S01]  /*1a440*/  ISETP.GE.OR P1, PT, R2, R207.reuse, !P1 ;  /* 0x000000cf0200720c */ /* 0x080fe20004f26670 */
[----:B------:R-:W2:Y:S01]  /*1a450*/  LDL.LU R104, [R1+0xc] ;  /* 0x00000c0001687983 */ /* 0x000ea20000300800 */
[----:B------:R-:W-:Y:S02]  /*1a460*/  ISETP.GE.OR P0, PT, R0, R207, !P0 ;  /* 0x000000cf0000720c */ /* 0x000fe40004706670 */
[----:B------:R-:W-:Y:S01]  /*1a470*/  FMNMX.FTZ R6, R219, R6, !PT ;  /* 0x00000006db067209 */ /* 0x000fe20007810000 */
[----:B------:R-:W3:Y:S01]  /*1a480*/  LDL.LU R66, [R1+0x10] ;  /* 0x0000100001427983 */ /* 0x000ee20000300800 */
[----:B------:R-:W-:Y:S02]  /*1a490*/  FMNMX.FTZ R5, R214, R5, !PT ;  /* 0x00000005d6057209 */ /* 0x000fe40007810000 */
[----:B------:R-:W-:Y:S01]  /*1a4a0*/  FSEL R73, R21, -INF , !P1 ;  /* 0xff80000015497808 */ /* 0x000fe20004800000 */
[----:B------:R-:W4:Y:S01]  /*1a4b0*/  LDL.LU R38, [R1+0x4] ;  /* 0x0000040001267983 */ /* 0x000f220000300800 */
[----:B------:R-:W-:Y:S02]  /*1a4c0*/  FSEL R71, R22, -INF , !P0 ;  /* 0xff80000016477808 */ /* 0x000fe40004000000 */
[-C--:B------:R-:W-:Y:S02]  /*1a4d0*/  ISETP.GE.AND P1, PT, R2, R198.reuse, PT ;  /* 0x000000c60200720c */ /* 0x080fe40003f26270 */
[----:B------:R-:W-:Y:S02]  /*1a4e0*/  ISETP.GE.AND P0, PT, R0, R198, PT ;  /* 0x000000c60000720c */ /* 0x000fe40003f06270 */
[----:B------:R-:W-:Y:S02]  /*1a4f0*/  FMNMX.FTZ R6, R218, R6, !PT ;  /* 0x00000006da067209 */ /* 0x000fe40007810000 */
[----:B------:R-:W-:Y:S02]  /*1a500*/  FMNMX.FTZ R5, R209, R5, !PT ;  /* 0x00000005d1057209 */ /* 0x000fe40007810000 */
[-C--:B------:R-:W-:Y:S02]  /*1a510*/  ISETP.GE.OR P1, PT, R2, R206.reuse, !P1 ;  /* 0x000000ce0200720c */ /* 0x080fe40004f26670 */
[----:B------:R-:W-:Y:S02]  /*1a520*/  ISETP.GE.OR P0, PT, R0, R206, !P0 ;  /* 0x000000ce0000720c */ /* 0x000fe40004706670 */
[----:B------:R-:W-:Y:S02]  /*1a530*/  FMNMX.FTZ R6, R58, R6, !PT ;  /* 0x000000063a067209 */ /* 0x000fe40007810000 */
[----:B------:R-:W-:Y:S02]  /*1a540*/  FMNMX.FTZ R5, R179, R5, !PT ;  /* 0x00000005b3057209 */ /* 0x000fe40007810000 */
[----:B------:R-:W-:Y:S02]  /*1a550*/  FSEL R74, R23, -INF , !P1 ;  /* 0xff800000174a7808 */ /* 0x000fe40004800000 */
[----:B------:R-:W-:Y:S02]  /*1a560*/  FSEL R77, R20, -INF , !P0 ;  /* 0xff800000144d7808 */ /* 0x000fe40004000000 */
[----:B------:R-:W-:Y:S02]  /*1a570*/  FMNMX.FTZ R6, R57, R6, !PT ;  /* 0x0000000639067209 */ /* 0x000fe40007810000 */
[C---:B------:R-:W-:Y:S02]  /*1a580*/  ISETP.GE.AND P1, PT, R4.reuse, R197, PT ;  /* 0x000000c50400720c */ /* 0x040fe40003f26270 */
[----:B------:R-:W-:Y:S02]  /*1a590*/  ISETP.GE.AND P0, PT, R4, R196, PT ;  /* 0x000000c40400720c */ /* 0x000fe40003f06270 */
        /* <DEDUP_REMOVED lines=37> */
[----:B------:R-:W-:Y:S02]  /*1a7f0*/  IABS R15, R9 ;  /* 0x00000009000f7213 */ /* 0x000fe40000000000 */
[----:B------:R-:W-:Y:S01]  /*1a800*/  MUFU.TANH R9, R124 ;  /* 0x0000007c00097308 */ /* 0x000fe20000002400 */
[----:B------:R-:W-:Y:S02]  /*1a810*/  FMNMX.FTZ R6, R72, R6, !PT ;  /* 0x0000000648067209 */ /* 0x000fe40007810000 */
[----:B------:R-:W-:Y:S02]  /*1a820*/  FMNMX.FTZ R13, R71, R13, !PT ;  /* 0x0000000d470d7209 */ /* 0x000fe40007810000 */
[----:B------:R-:W-:Y:S02]  /*1a830*/  FMNMX.FTZ R6, R74, R6, !PT ;  /* 0x000000064a067209 */ /* 0x000fe40007810000 */
[----:B------:R-:W-:Y:S01]  /*1a840*/  FSEL R76, R25, -INF , !P6 ;  /* 0xff800000194c7808 */ /* 0x000fe20007000000 */
[----:B------:R-:W1:Y:S01]  /*1a850*/  SHFL.BFLY PT, R10, R13, 0x2, 0x1f ;  /* 0x0c401f000d0a7f89 */ /* 0x000e6200000e0000 */
[----:B------:R-:W-:Y:S02]  /*1a860*/  FMNMX.FTZ R14, R77, R6, !PT ;  /* 0x000000064d0e7209 */ /* 0x000fe40007810000 */
[----:B------:R-:W-:Y:S02]  /*1a870*/  MOV R6, R15 ;  /* 0x0000000f00067202 */ /* 0x000fe40000000f00 */
[C---:B------:R-:W-:Y:S03]  /*1a880*/  ISETP.GE.AND P6, PT, R2.reuse, R197, PT ;  /* 0x000000c50200720c */ /* 0x040fe60003fc6270 */
[----:B------:R-:W2:Y:S01]  /*1a890*/  SHFL.BFLY PT, R11, R14, 0x2, 0x1f ;  /* 0x0c401f000e0b7f89 */ /* 0x000ea200000e0000 */
[----:B------:R-:W-:Y:S02]  /*1a8a0*/  I2FP.F32.S32 R6, R6 ;  /* 0x0000000600067245 */ /* 0x000fe40000201400 */
[----:B------:R-:W-:Y:S02]  /*1a8b0*/  ISETP.GE.OR P6, PT, R2, R205, !P6 ;  /* 0x000000cd0200720c */ /* 0x000fe400077c6670 */
[----:B------:R-:W-:Y:S02]  /*1a8c0*/  FSEL R78, R24, -INF , !P1 ;  /* 0xff800000184e7808 */ /* 0x000fe40004800000 */
[----:B------:R-:W-:Y:S02]  /*1a8d0*/  ISETP.GE.AND P1, PT, R0, R197, PT ;  /* 0x000000c50000720c */ /* 0x000fe40003f26270 */
[----:B------:R-:W-:Y:S02]  /*1a8e0*/  FSEL R110, R110, -INF , !P5 ;  /* 0xff8000006e6e7808 */ /* 0x000fe40006800000 */
[----:B------:R-:W-:Y:S02]  /*1a8f0*/  ISETP.GE.OR P1, PT, R0, R205, !P1 ;  /* 0x000000cd0000720c */ /* 0x000fe40004f26670 */
[----:B------:R-:W-:Y:S02]  /*1a900*/  FSEL R68, R68, -INF , !P3 ;  /* 0xff80000044447808 */ /* 0x000fe40005800000 */
[----:B------:R-:W-:Y:S02]  /*1a910*/  I2FP.F32.S32 R15, R17 ;  /* 0x00000011000f7245 */ /* 0x000fe40000201400 */
[----:B------:R-:W-:Y:S02]  /*1a920*/  FSEL R75, R26, -INF , !P2 ;  /* 0xff8000001a4b7808 */ /* 0x000fe40005000000 */
[----:B----4-:R-:W-:Y:S01]  /*1a930*/  FMNMX.FTZ R4, R38, R133, !PT ;  /* 0x0000008526047209 */ /* 0x010fe20007810000 */
[----:B-1----:R-:W-:Y:S01]  /*1a940*/  FFMA.FTZ R12, R15, -UR31, R12 ;  /* 0x8000001f0f0c7c23 */ /* 0x002fe2000801000c */
[----:B------:R-:W-:Y:S02]  /*1a950*/  FMNMX.FTZ R10, R13, R10, !PT ;  /* 0x0000000a0d0a7209 */ /* 0x000fe40007810000 */
[----:B---3--:R-:W-:Y:S02]  /*1a960*/  FMNMX.FTZ R4, R66, R4, !PT ;  /* 0x0000000442047209 */ /* 0x008fe40007810000 */
[----:B------:R-:W-:Y:S01]  /*1a970*/  FSEL R88, R12, -INF , !P0 ;  /* 0xff8000000c587808 */ /* 0x000fe20004000000 */
[----:B------:R-:W1:Y:S01]  /*1a980*/  SHFL.BFLY PT, R41, R10, 0x1, 0x1f ;  /* 0x0c201f000a297f89 */ /* 0x000e6200000e0000 */
[----:B--2---:R-:W-:Y:S02]  /*1a990*/  FMNMX.FTZ R4, R104, R4, !PT ;  /* 0x0000000468047209 */ /* 0x004fe40007810000 */
[----:B------:R-:W-:Y:S02]  /*1a9a0*/  FMNMX.FTZ R11, R14, R11, !PT ;  /* 0x0000000b0e0b7209 */ /* 0x000fe40007810000 */
[----:B-----5:R-:W-:Y:S02]  /*1a9b0*/  FMNMX.FTZ R5, R103, R4, !PT ;  /* 0x0000000467057209 */ /* 0x020fe40007810000 */
[----:B------:R-:W-:Y:S01]  /*1a9c0*/  FMNMX.FTZ R4, R102, R134, !PT ;  /* 0x0000008666047209 */ /* 0x000fe20007810000 */
        /* <DEDUP_REMOVED lines=17> */
[----:B------:R-:W3:Y:S01]  /*1aae0*/  MUFU.TANH R8, R125 ;  /* 0x0000007d00087308 */ /* 0x000ee20000002400 */
[----:B------:R-:W-:Y:S02]  /*1aaf0*/  FMNMX.FTZ R4, R211, R4, !PT ;  /* 0x00000004d3047209 */ /* 0x000fe40007810000 */
[----:B-1----:R-:W-:Y:S02]  /*1ab00*/  FMNMX.FTZ R41, R10, R41, !PT ;  /* 0x000000290a297209 */ /* 0x002fe40007810000 */
[----:B------:R-:W-:Y:S02]  /*1ab10*/  FMNMX.FTZ R5, R210, R4, !PT ;  /* 0x00000004d2057209 */ /* 0x000fe40007810000 */
[----:B------:R-:W-:Y:S01]  /*1ab20*/  FMNMX.FTZ R4, R228, R7, !PT ;  /* 0x00000007e4047209 */ /* 0x000fe20007810000 */
[----:B------:R-:W-:Y:S01]  /*1ab30*/  FMUL.FTZ R43, R41, UR4 ;  /* 0x00000004292b7c20 */ /* 0x000fe20008410000 */
[----:B------:R-:W-:Y:S02]  /*1ab40*/  FMNMX.FTZ R5, R178, R5, !PT ;  /* 0x00000005b2057209 */ /* 0x000fe40007810000 */
[----:B------:R-:W-:Y:S02]  /*1ab50*/  FMNMX.FTZ R4, R221, R4, !PT ;  /* 0x00000004dd047209 */ /* 0x000fe40007810000 */
[----:B------:R-:W-:Y:S02]  /*1ab60*/  FMNMX.FTZ R5, R177, R5, !PT ;  /* 0x00000005b1057209 */ /* 0x000fe40007810000 */
[----:B------:R-:W-:Y:S02]  /*1ab70*/  FMNMX.FTZ R4, R220, R4, !PT ;  /* 0x00000004dc047209 */ /* 0x000fe40007810000 */
[----:B------:R-:W-:Y:S01]  /*1ab80*/  FMNMX.FTZ R5, R52, R5, !PT ;  /* 0x0000000534057209 */ /* 0x000fe20007810000 */
[----:B---3--:R-:W-:Y:S01]  /*1ab90*/  FFMA.FTZ R8, R6, -UR31, R8 ;  /* 0x8000001f06087c23 */ /* 0x008fe20008010008 */
        /* <DEDUP_REMOVED lines=8> */
[----:B------:R-:W-:Y:S02]  /*1ac20*/  MOV R7, R16 ;  /* 0x0000001000077202 */ /* 0x000fe40000000f00 */
[----:B------:R-:W-:Y:S02]  /*1ac30*/  FMNMX.FTZ R4, R54, R4, !PT ;  /* 0x0000000436047209 */ /* 0x000fe40007810000 */
[----:B------:R-:W-:Y:S02]  /*1ac40*/  FMNMX.FTZ R5, R61, R5, !PT ;  /* 0x000000053d057209 */ /* 0x000fe40007810000 */
[----:B------:R-:W-:Y:S02]  /*1ac50*/  I2FP.F32.S32 R7, R7 ;  /* 0x0000000700077245 */ /* 0x000fe40000201400 */
[----:B------:R-:W-:Y:S02]  /*1ac60*/  FMNMX.FTZ R4, R53, R4, !PT ;  /* 0x0000000435047209 */ /* 0x000fe40007810000 */
[----:B------:R-:W-:Y:S01]  /*1ac70*/  FMNMX.FTZ R5, R97, R5, !PT ;  /* 0x0000000561057209 */ /* 0x000fe20007810000 */
[----:B------:R-:W-:Y:S01]  /*1ac80*/  FFMA.FTZ R7, R7, -UR31, R9 ;  /* 0x8000001f07077c23 */ /* 0x000fe20008010009 */
[----:B------:R-:W-:Y:S02]  /*1ac90*/  FMNMX.FTZ R6, R46, R4, !PT ;  /* 0x000000042e067209 */ /* 0x000fe40007810000 */
[----:B------:R-:W-:Y:S02]  /*1aca0*/  FMNMX.FTZ R4, R169, R5, !PT ;  /* 0x00000005a9047209 */ /* 0x000fe40007810000 */
[----:B------:R-:W-:Y:S02]  /*1acb0*/  FSEL R79, R7, -INF , !P6 ;  /* 0xff800000074f7808 */ /* 0x000fe40007000000 */
[----:B------:R-:W-:Y:S02]  /*1acc0*/  FMNMX.FTZ R4, R89, R4, !PT ;  /* 0x0000000459047209 */ /* 0x000fe40007810000 */
[C---:B------:R-:W-:Y:S02]  /*1acd0*/  ISETP.GE.AND P6, PT, R2.reuse, R196, PT ;  /* 0x000000c40200720c */ /* 0x040fe40003fc6270 */
[----:B------:R-:W-:Y:S02]  /*1ace0*/  FMNMX.FTZ R5, R45, R6, !PT ;  /* 0x000000062d057209 */ /* 0x000fe40007810000 */
[----:B------:R-:W-:Y:S02]  /*1acf0*/  FMNMX.FTZ R4, R91, R4, !PT ;  /* 0x000000045b047209 */ /* 0x000fe40007810000 */
[----:B------:R-:W-:Y:S02]  /*1ad00*/  IADD3 R6, R203, -R2, RZ ;  /* 0x80000002cb067210 */ /* 0x000fe40007ffe0ff */
        /* <DEDUP_REMOVED lines=11> */
[----:B------:R-:W-:Y:S02]  /*1adc0*/  FSEL R67, R8, -INF , !P1 ;  /* 0xff80000008437808 */ /* 0x000fe40004800000 */
[----:B------:R-:W-:Y:S02]  /*1add0*/  FMNMX.FTZ R4, R79, R4, !PT ;  /* 0x000000044f047209 */ /* 0x000fe40007810000 */
[----:B------:R-:W-:Y:S02]  /*1ade0*/  FMNMX.FTZ R2, R98, R2, !PT ;  /* 0x0000000262027209 */ /* 0x000fe40007810000 */
[----:B------:R-:W-:Y:S02]  /*1adf0*/  IABS R5, R5 ;  /* 0x0000000500057213 */ /* 0x000fe40000000000 */
[----:B------:R-:W-:Y:S02]  /*1ae00*/  FMNMX.FTZ R4, R67, R4, !PT ;  /* 0x0000000443047209 */ /* 0x000fe40007810000 */
[----:B------:R-:W-:Y:S02]  /*1ae10*/  FMNMX.FTZ R7, R110, R2, !PT ;  /* 0x000000026e077209 */ /* 0x000fe40007810000 */
[----:B------:R-:W-:Y:S02]  /*1ae20*/  I2FP.F32.S32 R2, R5 ;  /* 0x0000000500027245 */ /* 0x000fe40000201400 */
[----:B------:R-:W1:Y:S01]  /*1ae30*/  SHFL.BFLY PT, R5, R4, 0x2, 0x1f ;  /* 0x0c401f0004057f89 */ /* 0x000e6200000e0000 */
[----:B------:R-:W-:Y:S02]  /*1ae40*/  IABS R8, R6 ;  /* 0x0000000600087213 */ /* 0x000fe40000000000 */
[----:B------:R-:W3:Y:S01]  /*1ae50*/  MUFU.TANH R6, R126 ;  /* 0x0000007e00067308 */ /* 0x000ee20000002400 */
[----:B------:R-:W-:Y:S01]  /*1ae60*/  FSETP.NEU.FTZ.AND P3, PT, R41, -INF , PT ;  /* 0xff8000002900780b */ /* 0x000fe20003f7d000 */
[----:B------:R-:W-:Y:S01]  /*1ae70*/  FFMA.FTZ R42, R2, -UR31, R42 ;  /* 0x8000001f022a7c23 */ /* 0x000fe2000801002a */
[----:B------:R-:W-:Y:S02]  /*1ae80*/  I2FP.F32.S32 R8, R8 ;  /* 0x0000000800087245 */ /* 0x000fe40000201400 */
[----:B------:R-:W-:Y:S02]  /*1ae90*/  FSEL R43, R43, RZ, P3 ;  /* 0x000000ff2b2b7208 */ /* 0x000fe40001800000 */
[----:B------:R-:W-:Y:S02]  /*1aea0*/  ISETP.GE.AND P1, PT, R0, R196, PT ;  /* 0x000000c40000720c */ /* 0x000fe40003f26270 */
[----:B------:R-:W-:Y:S01]  /*1aeb0*/  FMNMX.FTZ R7, R68, R7, !PT ;  /* 0x0000000744077209 */ /* 0x000fe20007810000 */
[--C-:B------:R-:W-:Y:S01]  /*1aec0*/  FFMA.FTZ R69, R69, UR4, -R43.reuse ;  /* 0x0000000445457c23 */ /* 0x100fe2000801082b */
[----:B------:R-:W-:Y:S01]  /*1aed0*/  ISETP.GE.OR P1, PT, R0, R204, !P1 ;  /* 0x000000cc0000720c */ /* 0x000fe20004f26670 */
[--C-:B------:R-:W-:Y:S01]  /*1aee0*/  FFMA.FTZ R70, R70, UR4, -R43.reuse ;  /* 0x0000000446467c23 */ /* 0x100fe2000801082b */
[----:B--2---:R-:W-:Y:S01]  /*1aef0*/  FMNMX.FTZ R40, R11, R40, !PT ;  /* 0x000000280b287209 */ /* 0x004fe20007810000 */
[--C-:B------:R-:W-:Y:S01]  /*1af00*/  FFMA.FTZ R73, R73, UR4, -R43.reuse ;  /* 0x0000000449497c23 */ /* 0x100fe2000801082b */
[----:B------:R-:W-:Y:S01]  /*1af10*/  FSEL R42, R42, -INF , !P1 ;  /* 0xff8000002a2a7808 */ /* 0x000fe20004800000 */
[----:B---3--:R-:W-:Y:S01]  /*1af20*/  FFMA.FTZ R0, R8, -UR31, R6 ;  /* 0x8000001f08007c23 */ /* 0x008fe20008010006 */
[----:B------:R-:W-:Y:S01]  /*1af30*/  FMNMX.FTZ R6, R75, R7, !PT ;  /* 0x000000074b067209 */ /* 0x000fe20007810000 */
[----:B------:R-:W-:Y:S02]  /*1af40*/  FMUL.FTZ R64, R40, UR4 ;  /* 0x0000000428407c20 */ /* 0x000fe40008410000 */
[----:B------:R-:W-:Y:S01]  /*1af50*/  MUFU.EX2 R73, R73 ;  /* 0x0000004900497308 */ /* 0x000fe20000000800 */
[----:B-1----:R-:W-:Y:S01]  /*1af60*/  FMNMX.FTZ R4, R4, R5, !PT ;  /* 0x0000000504047209 */ /* 0x002fe20007810000 */
[--C-:B------:R-:W-:Y:S01]  /*1af70*/  FFMA.FTZ R5, R39, UR4, -R43.reuse ;  /* 0x0000000427057c23 */ /* 0x100fe2000801082b */
[----:B------:R-:W-:Y:S01]  /*1af80*/  FSEL R87, R0, -INF , !P6 ;  /* 0xff80000000577808 */ /* 0x000fe20007000000 */
[--C-:B------:R-:W-:Y:S01]  /*1af90*/  FFMA.FTZ R7, R251, UR4, -R43.reuse ;  /* 0x00000004fb077c23 */ /* 0x100fe2000801082b */
[----:B------:R-:W-:Y:S01]  /*1afa0*/  FMNMX.FTZ R0, R88, R6, !PT ;  /* 0x0000000658007209 */ /* 0x000fe20007810000 */
[----:B------:R-:W1:Y:S01]  /*1afb0*/  SHFL.BFLY PT, R39, R4, 0x1, 0x1f ;  /* 0x0c201f0004277f89 */ /* 0x000e6200000e0000 */
[----:B------:R-:W-:Y:S03]  /*1afc0*/  FSETP.NEU.FTZ.AND P2, PT, R40, -INF , PT ;  /* 0xff8000002800780b */ /* 0x000fe60003f5d000 */
[----:B------:R2:W-:Y:S01]  /*1afd0*/  MUFU.EX2 R116, R5 ;  /* 0x0000000500747308 */ /* 0x0005e20000000800 */
[----:B------:R-:W-:Y:S01]  /*1afe0*/  FMNMX.FTZ R0, R87, R0, !PT ;  /* 0x0000000057007209 */ /* 0x000fe20007810000 */
[--C-:B------:R-:W-:Y:S01]  /*1aff0*/  FFMA.FTZ R6, R250, UR4, -R43.reuse ;  /* 0x00000004fa067c23 */ /* 0x100fe2000801082b */
[----:B------:R-:W-:Y:S02]  /*1b000*/  FSEL R64, R64, RZ, P2 ;  /* 0x000000ff40407208 */ /* 0x000fe40001000000 */
[----:B------:R-:W-:Y:S05]  /*1b010*/  FMNMX.FTZ R0, R42, R0, !PT ;  /* 0x000000002a007209 */ /* 0x000fea0007810000 */
[----:B------:R3:W-:Y:S01]  /*1b020*/  MUFU.EX2 R182, R6 ;  /* 0x0000000600b67308 */ /* 0x0007e20000000800 */
[--C-:B------:R-:W-:Y:S01]  /*1b030*/  FFMA.FTZ R72, R72, UR4, -R64.reuse ;  /* 0x0000000448487c23 */ /* 0x100fe20008010840 */
[----:B------:R-:W4:Y:S01]  /*1b040*/  SHFL.BFLY PT, R2, R0, 0x2, 0x1f ;  /* 0x0c401f0000027f89 */ /* 0x000f2200000e0000 */
[--C-:B------:R-:W-:Y:S07]  /*1b050*/  FFMA.FTZ R74, R74, UR4, -R64.reuse ;  /* 0x000000044a4a7c23 */ /* 0x100fee0008010840 */
[----:B------:R5:W-:Y:S01]  /*1b060*/  MUFU.EX2 R168, R7 ;  /* 0x0000000700a87308 */ /* 0x000be20000000800 */
[--C-:B--2---:R-:W-:Y:S01]  /*1b070*/  FFMA.FTZ R5, R106, UR4, -R43.reuse ;  /* 0x000000046a057c23 */ /* 0x104fe2000801082b */
[----:B-1----:R-:W-:Y:S01]  /*1b080*/  FMNMX.FTZ R39, R4, R39, !PT ;  /* 0x0000002704277209 */ /* 0x002fe20007810000 */
[--C-:B------:R-:W-:Y:S07]  /*1b090*/  FFMA.FTZ R4, R248, UR4, -R43.reuse ;  /* 0x00000004f8047c23 */ /* 0x100fee000801082b */
[----:B------:R1:W-:Y:S01]  /*1b0a0*/  MUFU.EX2 R117, R5 ;  /* 0x0000000500757308 */ /* 0x0003e20000000800 */
[--C-:B---3--:R-:W-:Y:S01]  /*1b0b0*/  FFMA.FTZ R6, R234, UR4, -R43.reuse ;  /* 0x00000004ea067c23 */ /* 0x108fe2000801082b */
[----:B------:R-:W-:Y:S08]  /*1b0c0*/  FSETP.NEU.FTZ.AND P1, PT, R39, -INF , PT ;  /* 0xff8000002700780b */ /* 0x000ff00003f3d000 */
[----:B------:R2:W-:Y:S01]  /*1b0d0*/  MUFU.EX2 R248, R4 ;  /* 0x0000000400f87308 */ /* 0x0005e20000000800 */
[--C-:B-----5:R-:W-:Y:S01]  /*1b0e0*/  FFMA.FTZ R7, R235, UR4, -R43.reuse ;  /* 0x00000004eb077c23 */ /* 0x120fe2000801082b */
[----:B----4-:R-:W-:Y:S01]  /*1b0f0*/  FMNMX.FTZ R0, R0, R2, !PT ;  /* 0x0000000200007209 */ /* 0x010fe20007810000 */
[----:B------:R-:W-:Y:S07]  /*1b100*/  FFMA.FTZ R2, R246, UR4, -R43 ;  /* 0x00000004f6027c23 */ /* 0x000fee000801082b */
[----:B------:R3:W-:Y:S01]  /*1b110*/  MUFU.EX2 R246, R2 ;  /* 0x0000000200f67308 */ /* 0x0007e20000000800 */
[--C-:B-1----:R-:W-:Y:S09]  /*1b120*/  FFMA.FTZ R5, R105, UR4, -R64.reuse ;  /* 0x0000000469057c23 */ /* 0x102ff20008010840 */
[----:B------:R1:W-:Y:S01]  /*1b130*/  MUFU.EX2 R114, R5 ;  /* 0x0000000500727308 */ /* 0x0003e20000000800 */
[--C-:B--2---:R-:W-:Y:S09]  /*1b140*/  FFMA.FTZ R4, R247, UR4, -R64.reuse ;  /* 0x00000004f7047c23 */ /* 0x104ff20008010840 */
[----:B------:R2:W-:Y:S01]  /*1b150*/  MUFU.EX2 R174, R4 ;  /* 0x0000000400ae7308 */ /* 0x0005e20000000800 */
[----:B---3--:R-:W3:Y:S09]  /*1b160*/  SHFL.BFLY PT, R2, R0, 0x1, 0x1f ;  /* 0x0c201f0000027f89 */ /* 0x008ef200000e0000 */
[----:B------:R4:W-:Y:S01]  /*1b170*/  MUFU.EX2 R234, R6 ;  /* 0x0000000600ea7308 */ /* 0x0009e20000000800 */
[--C-:B-1----:R-:W-:Y:S01]  /*1b180*/  FFMA.FTZ R5, R65, UR4, -R64.reuse ;  /* 0x0000000441057c23 */ /* 0x102fe20008010840 */
[----:B------:R-:W-:Y:S05]  /*1b190*/  FMUL.FTZ R65, R39, UR4 ;  /* 0x0000000427417c20 */ /* 0x000fea0008410000 */
[----:B------:R-:W-:Y:S03]  /*1b1a0*/  FSEL R65, R65, RZ, P1 ;  /* 0x000000ff41417208 */ /* 0x000fe60000800000 */
[----:B------:R1:W-:Y:S01]  /*1b1b0*/  MUFU.EX2 R118, R5 ;  /* 0x0000000500767308 */ /* 0x0003e20000000800 */
[----:B--2---:R-:W-:Y:S01]  /*1b1c0*/  FFMA.FTZ R4, R249, UR4, -R64 ;  /* 0x00000004f9047c23 */ /* 0x004fe20008010840 */
[--C-:B------:R-:W-:Y:S01]  /*1b1d0*/  FFMA.FTZ R76, R76, UR4, -R65.reuse ;  /* 0x000000044c4c7c23 */ /* 0x100fe20008010841 */
[--C-:B------:R-:W-:Y:S01]  /*1b1e0*/  FFMA.FTZ R78, R78, UR4, -R65.reuse ;  /* 0x000000044e4e7c23 */ /* 0x100fe20008010841 */
[----:B------:R-:W-:Y:S06]  /*1b1f0*/  FFMA.FTZ R79, R79, UR4, -R65 ;  /* 0x000000044f4f7c23 */ /* 0x000fec0008010841 */
[----:B------:R2:W-:Y:S01]  /*1b200*/  MUFU.EX2 R247, R4 ;  /* 0x0000000400f77308 */ /* 0x0005e20000000800 */
[--C-:B----4-:R-:W-:Y:S09]  /*1b210*/  FFMA.FTZ R6, R218, UR4, -R43.reuse ;  /* 0x00000004da067c23 */ /* 0x110ff2000801082b */
[----:B------:R4:W-:Y:S01]  /*1b220*/  MUFU.EX2 R235, R7 ;  /* 0x0000000700eb7308 */ /* 0x0009e20000000800 */
[----:B-1----:R-:W-:Y:S09]  /*1b230*/  FFMA.FTZ R5, R233, UR4, -R43 ;  /* 0x00000004e9057c23 */ /* 0x002ff2000801082b */
[----:B------:R1:W-:Y:S01]  /*1b240*/  MUFU.EX2 R233, R5 ;  /* 0x0000000500e97308 */ /* 0x0003e20000000800 */
[--C-:B--2---:R-:W-:Y:S01]  /*1b250*/  FFMA.FTZ R4, R38, UR4, -R65.reuse ;  /* 0x0000000426047c23 */ /* 0x104fe20008010841 */
[----:B---3--:R-:W-:Y:S01]  /*1b260*/  FMNMX.FTZ R38, R0, R2, !PT ;  /* 0x0000000200267209 */ /* 0x008fe20007810000 */
[--C-:B------:R-:W-:Y:S01]  /*1b270*/  FFMA.FTZ R0, R66, UR4, -R65.reuse ;  /* 0x0000000442007c23 */ /* 0x100fe20008010841 */
[----:B------:R-:W-:Y:S02]  /*1b280*/  FFMA.FTZ R2, R103, UR4, -R65 ;  /* 0x0000000467027c23 */ /* 0x000fe40008010841 */
[C---:B------:R-:W-:Y:S01]  /*1b290*/  FSETP.NEU.FTZ.AND P0, PT, R38.reuse, -INF , PT ;  /* 0xff8000002600780b */ /* 0x040fe20003f1d000 */
[----:B------:R-:W-:Y:S03]  /*1b2a0*/  FMUL.FTZ R66, R38, UR4 ;  /* 0x0000000426427c20 */ /* 0x000fe60008410000 */
[----:B------:R2:W-:Y:S01]  /*1b2b0*/  MUFU.EX2 R113, R0 ;  /* 0x0000000000717308 */ /* 0x0005e20000000800 */
[--C-:B----4-:R-:W-:Y:S01]  /*1b2c0*/  FFMA.FTZ R7, R219, UR4, -R43.reuse ;  /* 0x00000004db077c23 */ /* 0x110fe2000801082b */
[----:B------:R-:W-:Y:S08]  /*1b2d0*/  FSEL R66, R66, RZ, P0 ;  /* 0x000000ff42427208 */ /* 0x000ff00000000000 */
[----:B------:R3:W-:Y:S01]  /*1b2e0*/  MUFU.EX2 R106, R4 ;  /* 0x00000004006a7308 */ /* 0x0007e20000000800 */
[----:B-1----:R-:W-:Y:S01]  /*1b2f0*/  FFMA.FTZ R5, R217, UR4, -R43 ;  /* 0x00000004d9057c23 */ /* 0x002fe2000801082b */
[----:B------:R-:W-:Y:S08]  /*1b300*/  FFMA.FTZ R68, R68, UR4, -R66 ;  /* 0x0000000444447c23 */ /* 0x000ff00008010842 */
        /* <DEDUP_REMOVED lines=14> */
[----:B------:R2:W5:Y:S01]  /*1b3f0*/  MUFU.EX2 R115, R0 ;  /* 0x0000000000737308 */ /* 0x0005620000000800 */
[----:B---3--:R-:W-:Y:S09]  /*1b400*/  FFMA.FTZ R7, R62, UR4, -R43 ;  /* 0x000000043e077c23 */ /* 0x008ff2000801082b */
[----:B------:R-:W-:Y:S01]  /*1b410*/  MUFU.EX2 R72, R72 ;  /* 0x0000004800487308 */ /* 0x000fe20000000800 */
[----:B-1----:R-:W-:Y:S09]  /*1b420*/  FFMA.FTZ R2, R209, UR4, -R64 ;  /* 0x00000004d1027c23 */ /* 0x002ff20008010840 */
[----:B------:R1:W-:Y:S01]  /*1b430*/  MUFU.EX2 R218, R2 ;  /* 0x0000000200da7308 */ /* 0x0003e20000000800 */
[----:B--2---:R-:W-:Y:S09]  /*1b440*/  FFMA.FTZ R0, R100, UR4, -R66 ;  /* 0x0000000464007c23 */ /* 0x004ff20008010842 */
[----:B------:R2:W-:Y:S01]  /*1b450*/  MUFU.EX2 R123, R0 ;  /* 0x00000000007b7308 */ /* 0x0005e20000000800 */
[----:B-1----:R-:W-:Y:S01]  /*1b460*/  FFMA.FTZ R2, R50, UR4, -R64 ;  /* 0x0000000432027c23 */ /* 0x002fe20008010840 */
[----:B----4-:R-:W-:Y:S01]  /*1b470*/  F2FP.F16.F32.PACK_AB R50, R173, R125 ;  /* 0x0000007dad32723e */ /* 0x010fe200000000ff */
[----:B--2---:R-:W-:Y:S07]  /*1b480*/  FFMA.FTZ R0, R252, UR4, -R66 ;  /* 0x00000004fc007c23 */ /* 0x004fee0008010842 */
[----:B------:R1:W2:Y:S02]  /*1b490*/  MUFU.EX2 R172, R0 ;  /* 0x0000000000ac7308 */ /* 0x0002a40000000800 */
[--C-:B-1----:R-:W-:Y:S08]  /*1b4a0*/  FFMA.FTZ R0, R240, UR4, -R64.reuse ;  /* 0x00000004f0007c23 */ /* 0x102ff00008010840 */
[----:B------:R1:W-:Y:S10]  /*1b4b0*/  MUFU.EX2 R240, R2 ;  /* 0x0000000200f07308 */ /* 0x0003f40000000800 */
[----:B------:R3:W-:Y:S01]  /*1b4c0*/  MUFU.EX2 R180, R0 ;  /* 0x0000000000b47308 */ /* 0x0007e20000000800 */
[--C-:B-1----:R-:W-:Y:S02]  /*1b4d0*/  FFMA.FTZ R2, R27, UR4, -R64.reuse ;  /* 0x000000041b027c23 */ /* 0x102fe40008010840 */
[----:B------:R-:W1:Y:S07]  /*1b4e0*/  LDSM.16.MT88.4 R24, [R184+0x4000] ;  /* 0x00400000b818783b */ /* 0x000e6e0000004200 */
[----:B------:R-:W-:Y:S01]  /*1b4f0*/  MUFU.EX2 R252, R2 ;  /* 0x0000000200fc7308 */ /* 0x000fe20000000800 */
[--C-:B---3--:R-:W-:Y:S09]  /*1b500*/  FFMA.FTZ R0, R231, UR4, -R64.reuse ;  /* 0x00000004e7007c23 */ /* 0x108ff20008010840 */
[----:B------:R3:W-:Y:S02]  /*1b510*/  MUFU.EX2 R181, R0 ;  /* 0x0000000000b57308 */ /* 0x0007e40000000800 */
[----:B---3--:R-:W-:Y:S08]  /*1b520*/  FFMA.FTZ R0, R230, UR4, -R64 ;  /* 0x00000004e6007c23 */ /* 0x008ff00008010840 */
[----:B------:R3:W-:Y:S02]  /*1b530*/  MUFU.EX2 R231, R0 ;  /* 0x0000000000e77308 */ /* 0x0007e40000000800 */
[--C-:B---3--:R-:W-:Y:S08]  /*1b540*/  FFMA.FTZ R0, R243, UR4, -R65.reuse ;  /* 0x00000004f3007c23 */ /* 0x108ff00008010841 */
[----:B------:R-:W-:Y:S10]  /*1b550*/  MUFU.EX2 R243, R7 ;  /* 0x0000000700f37308 */ /* 0x000ff40000000800 */
[----:B------:R3:W-:Y:S02]  /*1b560*/  MUFU.EX2 R124, R0 ;  /* 0x00000000007c7308 */ /* 0x0007e40000000800 */
[--C-:B---3--:R-:W-:Y:S08]  /*1b570*/  FFMA.FTZ R0, R242, UR4, -R65.reuse ;  /* 0x00000004f2007c23 */ /* 0x108ff00008010841 */
[----:B------:R3:W-:Y:S02]  /*1b580*/  MUFU.EX2 R127, R0 ;  /* 0x00000000007f7308 */ /* 0x0007e40000000800 */
[----:B---3--:R-:W-:Y:S08]  /*1b590*/  FFMA.FTZ R0, R239, UR4, -R65 ;  /* 0x00000004ef007c23 */ /* 0x008ff00008010841 */
[----:B------:R3:W-:Y:S10]  /*1b5a0*/  MUFU.EX2 R239, R4 ;  /* 0x0000000400ef7308 */ /* 0x0007f40000000800 */
[----:B------:R4:W-:Y:S01]  /*1b5b0*/  MUFU.EX2 R131, R0 ;  /* 0x0000000000837308 */ /* 0x0009e20000000800 */
[----:B---3--:R-:W-:Y:S09]  /*1b5c0*/  FFMA.FTZ R4, R57, UR4, -R43 ;  /* 0x0000000439047c23 */ /* 0x008ff2000801082b */
[----:B------:R3:W-:Y:S01]  /*1b5d0*/  MUFU.EX2 R17, R4 ;  /* 0x0000000400117308 */ /* 0x0007e20000000800 */
[----:B----4-:R-:W-:Y:S09]  /*1b5e0*/  FFMA.FTZ R0, R238, UR4, -R65 ;  /* 0x00000004ee007c23 */ /* 0x010ff20008010841 */
[----:B------:R4:W-:Y:S01]  /*1b5f0*/  MUFU.EX2 R230, R0 ;  /* 0x0000000000e67308 */ /* 0x0009e20000000800 */
[--C-:B---3--:R-:W-:Y:S09]  /*1b600*/  FFMA.FTZ R4, R35, UR4, -R43.reuse ;  /* 0x0000000423047c23 */ /* 0x108ff2000801082b */
[----:B------:R3:W-:Y:S01]  /*1b610*/  MUFU.EX2 R9, R4 ;  /* 0x0000000400097308 */ /* 0x0007e20000000800 */
[--C-:B----4-:R-:W-:Y:S09]  /*1b620*/  FFMA.FTZ R0, R245, UR4, -R66.reuse ;  /* 0x00000004f5007c23 */ /* 0x110ff20008010842 */
[----:B------:R4:W-:Y:S01]  /*1b630*/  MUFU.EX2 R119, R0 ;  /* 0x0000000000777308 */ /* 0x0009e20000000800 */
[--C-:B---3--:R-:W-:Y:S09]  /*1b640*/  FFMA.FTZ R4, R37, UR4, -R43.reuse ;  /* 0x0000000425047c23 */ /* 0x108ff2000801082b */
[----:B------:R3:W-:Y:S01]  /*1b650*/  MUFU.EX2 R16, R4 ;  /* 0x0000000400107308 */ /* 0x0007e20000000800 */
[----:B----4-:R-:W-:Y:S09]  /*1b660*/  FFMA.FTZ R0, R244, UR4, -R66 ;  /* 0x00000004f4007c23 */ /* 0x010ff20008010842 */
[----:B------:R4:W-:Y:S01]  /*1b670*/  MUFU.EX2 R122, R0 ;  /* 0x00000000007a7308 */ /* 0x0009e20000000800 */
[----:B---3--:R-:W-:Y:S09]  /*1b680*/  FFMA.FTZ R4, R32, UR4, -R64 ;  /* 0x0000000420047c23 */ /* 0x008ff20008010840 */
[----:B------:R-:W-:Y:S01]  /*1b690*/  MUFU.EX2 R15, R4 ;  /* 0x00000004000f7308 */ /* 0x000fe20000000800 */
[--C-:B----4-:R-:W-:Y:S09]  /*1b6a0*/  FFMA.FTZ R0, R237, UR4, -R66.reuse ;  /* 0x00000004ed007c23 */ /* 0x110ff20008010842 */
[----:B------:R3:W-:Y:S10]  /*1b6b0*/  MUFU.EX2 R126, R0 ;  /* 0x00000000007e7308 */ /* 0x0007f40000000800 */
[----:B------:R4:W-:Y:S01]  /*1b6c0*/  MUFU.EX2 R237, R5 ;  /* 0x0000000500ed7308 */ /* 0x0009e20000000800 */
[----:B---3--:R-:W-:Y:S09]  /*1b6d0*/  FFMA.FTZ R0, R236, UR4, -R66 ;  /* 0x00000004ec007c23 */ /* 0x008ff20008010842 */
[----:B------:R3:W-:Y:S01]  /*1b6e0*/  MUFU.EX2 R183, R0 ;  /* 0x0000000000b77308 */ /* 0x0007e20000000800 */
[--C-:B----4-:R-:W-:Y:S09]  /*1b6f0*/  FFMA.FTZ R5, R58, UR4, -R43.reuse ;  /* 0x000000043a057c23 */ /* 0x110ff2000801082b */
[----:B------:R4:W-:Y:S01]  /*1b700*/  MUFU.EX2 R249, R5 ;  /* 0x0000000500f97308 */ /* 0x0009e20000000800 */
[--C-:B---3--:R-:W-:Y:S09]  /*1b710*/  FFMA.FTZ R0, R224, UR4, -R64.reuse ;  /* 0x00000004e0007c23 */ /* 0x108ff20008010840 */
[----:B------:R3:W-:Y:S01]  /*1b720*/  MUFU.EX2 R224, R0 ;  /* 0x0000000000e07308 */ /* 0x0007e20000000800 */
[--C-:B----4-:R-:W-:Y:S09]  /*1b730*/  FFMA.FTZ R5, R36, UR4, -R43.reuse ;  /* 0x0000000424057c23 */ /* 0x110ff2000801082b */
[----:B------:R4:W-:Y:S01]  /*1b740*/  MUFU.EX2 R11, R5 ;  /* 0x00000005000b7308 */ /* 0x0009e20000000800 */
[--C-:B---3--:R-:W-:Y:S09]  /*1b750*/  FFMA.FTZ R0, R215, UR4, -R64.reuse ;  /* 0x00000004d7007c23 */ /* 0x108ff20008010840 */
[----:B------:R3:W-:Y:S01]  /*1b760*/  MUFU.EX2 R236, R0 ;  /* 0x0000000000ec7308 */ /* 0x0007e20000000800 */
[----:B----4-:R-:W-:Y:S01]  /*1b770*/  FFMA.FTZ R5, R44, UR4, -R43 ;  /* 0x000000042c057c23 */ /* 0x010fe2000801082b */
[----:B------:R-:W-:Y:S08]  /*1b780*/  F2FP.F16.F32.PACK_AB R44, R117, R116 ;  /* 0x00000074752c723e */ /* 0x000ff000000000ff */
[----:B------:R-:W-:Y:S01]  /*1b790*/  MUFU.EX2 R245, R5 ;  /* 0x0000000500f57308 */ /* 0x000fe20000000800 */
[----:B---3--:R-:W-:Y:S09]  /*1b7a0*/  FFMA.FTZ R0, R214, UR4, -R64 ;  /* 0x00000004d6007c23 */ /* 0x008ff20008010840 */
        /* <DEDUP_REMOVED lines=14> */
[----:B------:R3:W-:Y:S10]  /*1b890*/  MUFU.EX2 R221, R6 ;  /* 0x0000000600dd7308 */ /* 0x0007f40000000800 */
[----:B------:R4:W-:Y:S01]  /*1b8a0*/  MUFU.EX2 R216, R0 ;  /* 0x0000000000d87308 */ /* 0x0009e20000000800 */
[----:B---3--:R-:W-:Y:S09]  /*1b8b0*/  FFMA.FTZ R6, R59, UR4, -R43 ;  /* 0x000000043b067c23 */ /* 0x008ff2000801082b */
[----:B------:R-:W-:Y:S01]  /*1b8c0*/  MUFU.EX2 R13, R6 ;  /* 0x00000006000d7308 */ /* 0x000fe20000000800 */
[----:B----4-:R-:W-:Y:S09]  /*1b8d0*/  FFMA.FTZ R0, R220, UR4, -R66 ;  /* 0x00000004dc007c23 */ /* 0x010ff20008010842 */
[----:B------:R3:W-:Y:S02]  /*1b8e0*/  MUFU.EX2 R220, R0 ;  /* 0x0000000000dc7308 */ /* 0x0007e40000000800 */
[--C-:B---3--:R-:W-:Y:S08]  /*1b8f0*/  FFMA.FTZ R0, R179, UR4, -R64.reuse ;  /* 0x00000004b3007c23 */ /* 0x108ff00008010840 */
[----:B------:R3:W-:Y:S02]  /*1b900*/  MUFU.EX2 R226, R0 ;  /* 0x0000000000e27308 */ /* 0x0007e40000000800 */
[--C-:B---3--:R-:W-:Y:S02]  /*1b910*/  FFMA.FTZ R0, R56, UR4, -R64.reuse ;  /* 0x0000000438007c23 */ /* 0x108fe40008010840 */
[----:B------:R-:W-:Y:S06]  /*1b920*/  LDSM.16.MT88.4 R56, [R184+0x4400] ;  /* 0x00440000b838783b */ /* 0x000fec0000004200 */
        /* <DEDUP_REMOVED lines=19> */
[--C-:B---3--:R-:W-:Y:S01]  /*1ba60*/  FFMA.FTZ R0, R49, UR4, -R64.reuse ;  /* 0x0000000431007c23 */ /* 0x108fe20008010840 */
[----:B-----5:R-:W-:Y:S07]  /*1ba70*/  F2FP.F16.F32.PACK_AB R49, R115, R105 ;  /* 0x000000697331723e */ /* 0x020fee00000000ff */
[----:B------:R3:W-:Y:S02]  /*1ba80*/  MUFU.EX2 R12, R0 ;  /* 0x00000000000c7308 */ /* 0x0007e40000000800 */
[--C-:B---3--:R-:W-:Y:S08]  /*1ba90*/  FFMA.FTZ R0, R34, UR4, -R64.reuse ;  /* 0x0000000422007c23 */ /* 0x108ff00008010840 */
[----:B------:R3:W-:Y:S02]  /*1baa0*/  MUFU.EX2 R8, R0 ;  /* 0x0000000000087308 */ /* 0x0007e40000000800 */
[----:B---3--:R-:W-:Y:S08]  /*1bab0*/  FFMA.FTZ R0, R33, UR4, -R64 ;  /* 0x0000000421007c23 */ /* 0x008ff00008010840 */
[----:B------:R3:W-:Y:S02]  /*1bac0*/  MUFU.EX2 R10, R0 ;  /* 0x00000000000a7308 */ /* 0x0007e40000000800 */
[--C-:B---3--:R-:W-:Y:S08]  /*1bad0*/  FFMA.FTZ R0, R52, UR4, -R65.reuse ;  /* 0x0000000434007c23 */ /* 0x108ff00008010841 */
[----:B------:R3:W-:Y:S02]  /*1bae0*/  MUFU.EX2 R212, R0 ;  /* 0x0000000000d47308 */ /* 0x0007e40000000800 */
[--C-:B---3--:R-:W-:Y:S01]  /*1baf0*/  FFMA.FTZ R0, R51, UR4, -R65.reuse ;  /* 0x0000000433007c23 */ /* 0x108fe20008010841 */
[----:B--2---:R-:W-:Y:S07]  /*1bb00*/  F2FP.F16.F32.PACK_AB R51, R172, R123 ;  /* 0x0000007bac33723e */ /* 0x004fee00000000ff */
[----:B------:R2:W-:Y:S02]  /*1bb10*/  MUFU.EX2 R227, R0 ;  /* 0x0000000000e37308 */ /* 0x0005e40000000800 */
[--C-:B--2---:R-:W-:Y:S01]  /*1bb20*/  FFMA.FTZ R0, R48, UR4, -R65.reuse ;  /* 0x0000000430007c23 */ /* 0x104fe20008010841 */
[----:B------:R-:W-:Y:S07]  /*1bb30*/  F2FP.F16.F32.PACK_AB R48, R113, R106 ;  /* 0x0000006a7130723e */ /* 0x000fee00000000ff */
[----:B------:R2:W-:Y:S02]  /*1bb40*/  MUFU.EX2 R241, R0 ;  /* 0x0000000000f17308 */ /* 0x0005e40000000800 */
[----:B--2---:R-:W-:Y:S01]  /*1bb50*/  FFMA.FTZ R0, R47, UR4, -R65 ;  /* 0x000000042f007c23 */ /* 0x004fe20008010841 */
[----:B------:R-:W-:Y:S07]  /*1bb60*/  F2FP.F16.F32.PACK_AB R47, R247, R174 ;  /* 0x000000aef72f723e */ /* 0x000fee00000000ff */
[----:B------:R2:W-:Y:S02]  /*1bb70*/  MUFU.EX2 R18, R0 ;  /* 0x0000000000127308 */ /* 0x0005e40000000800 */
[--C-:B--2---:R-:W-:Y:S08]  /*1bb80*/  FFMA.FTZ R0, R54, UR4, -R66.reuse ;  /* 0x0000000436007c23 */ /* 0x104ff00008010842 */
[----:B------:R2:W-:Y:S02]  /*1bb90*/  MUFU.EX2 R176, R0 ;  /* 0x0000000000b07308 */ /* 0x0005e40000000800 */
[--C-:B--2---:R-:W-:Y:S02]  /*1bba0*/  FFMA.FTZ R0, R53, UR4, -R66.reuse ;  /* 0x0000000435007c23 */ /* 0x104fe40008010842 */
[----:B------:R-:W2:Y:S06]  /*1bbb0*/  LDSM.16.MT88.4 R52, [R185+0x4000] ;  /* 0x00400000b934783b */ /* 0x000eac0000004200 */
[----:B------:R3:W-:Y:S02]  /*1bbc0*/  MUFU.EX2 R210, R0 ;  /* 0x0000000000d27308 */ /* 0x0007e40000000800 */
[--C-:B---3--:R-:W-:Y:S01]  /*1bbd0*/  FFMA.FTZ R0, R46, UR4, -R66.reuse ;  /* 0x000000042e007c23 */ /* 0x108fe20008010842 */
[----:B------:R-:W-:Y:S07]  /*1bbe0*/  F2FP.F16.F32.PACK_AB R46, R248, R246 ;  /* 0x000000f6f82e723e */ /* 0x000fee00000000ff */
[----:B------:R3:W-:Y:S02]  /*1bbf0*/  MUFU.EX2 R213, R0 ;  /* 0x0000000000d57308 */ /* 0x0007e40000000800 */
[----:B---3--:R-:W-:Y:S01]  /*1bc00*/  FFMA.FTZ R0, R45, UR4, -R66 ;  /* 0x000000042d007c23 */ /* 0x008fe20008010842 */
[----:B------:R-:W-:Y:S07]  /*1bc10*/  F2FP.F16.F32.PACK_AB R45, R118, R114 ;  /* 0x00000072762d723e */ /* 0x000fee00000000ff */
        /* <DEDUP_REMOVED lines=10> */
[----:B------:R-:W-:Y:S01]  /*1bcc0*/  FSEL R0, R38, RZ, P0 ;  /* 0x000000ff26007208 */ /* 0x000fe20000000000 */
[C---:B----4-:R-:W-:Y:S01]  /*1bcd0*/  FMUL.FTZ R5, R37.reuse, R141 ;  /* 0x0000008d25057220 */ /* 0x050fe20000410000 */
[----:B------:R-:W-:Y:S05]  /*1bce0*/  MOV R141, R10 ;  /* 0x0000000a008d7202 */ /* 0x000fea0000000f00 */
[----:B------:R3:W4:Y:S01]  /*1bcf0*/  MUFU.EX2 R36, R2 ;  /* 0x0000000200247308 */ /* 0x0007220000000800 */
[C---:B------:R-:W-:Y:S01]  /*1bd00*/  FMUL.FTZ R4, R37.reuse, R140 ;  /* 0x0000008c25047220 */ /* 0x040fe20000410000 */
[----:B------:R-:W-:Y:S01]  /*1bd10*/  FADD.FTZ R0, -R0, R134 ;  /* 0x0000008600007221 */ /* 0x000fe20000010100 */
[----:B------:R-:W-:Y:S01]  /*1bd20*/  MOV R140, R18 ;  /* 0x00000012008c7202 */ /* 0x000fe20000000f00 */
[C---:B------:R-:W-:Y:S01]  /*1bd30*/  FMUL.FTZ R20, R37.reuse, R152 ;  /* 0x0000009825147220 */ /* 0x040fe20000410000 */
[C---:B------:R-:W-:Y:S01]  /*1bd40*/  FMUL.FTZ R21, R37.reuse, R153 ;  /* 0x0000009925157220 */ /* 0x040fe20000410000 */
[----:B------:R-:W-:Y:S01]  /*1bd50*/  FMUL.FTZ R0, R0, UR4 ;  /* 0x0000000400007c20 */ /* 0x000fe20008410000 */
[C---:B------:R-:W-:Y:S01]  /*1bd60*/  FMUL.FTZ R32, R37.reuse, R160 ;  /* 0x000000a025207220 */ /* 0x040fe20000410000 */
[----:B------:R-:W-:Y:S01]  /*1bd70*/  FMUL.FTZ R33, R37, R161 ;  /* 0x000000a125217220 */ /* 0x000fe20000410000 */
[----:B------:R-:W-:Y:S03]  /*1bd80*/  PLOP3.LUT P0, PT, PT, PT, UP0, 0x80, 0x0 ;  /* 0x000000000000781c */ /* 0x000fe60003f0f008 */
[----:B------:R-:W5:Y:S01]  /*1bd90*/  MUFU.EX2 R0, R0 ;  /* 0x0000000000007308 */ /* 0x000f620000000800 */
[----:B---3--:R-:W-:Y:S01]  /*1bda0*/  FMUL.FTZ R2, R3, UR4 ;  /* 0x0000000403027c20 */ /* 0x008fe20008410000 */
[--C-:B------:R-:W-:Y:S01]  /*1bdb0*/  FFMA.FTZ R3, R28, UR4, -R43.reuse ;  /* 0x000000041c037c23 */ /* 0x100fe2000801082b */
[C---:B----4-:R-:W-:Y:S01]  /*1bdc0*/  FMUL.FTZ R7, R36.reuse, R143 ;  /* 0x0000008f24077220 */ /* 0x050fe20000410000 */
[----:B------:R-:W-:Y:S01]  /*1bdd0*/  MOV R143, R8 ;  /* 0x00000008008f7202 */ /* 0x000fe20000000f00 */
[C---:B------:R-:W-:Y:S05]  /*1bde0*/  FMUL.FTZ R6, R36.reuse, R142 ;  /* 0x0000008e24067220 */ /* 0x040fea0000410000 */
[----:B------:R3:W-:Y:S01]  /*1bdf0*/  MUFU.EX2 R244, R3 ;  /* 0x0000000300f47308 */ /* 0x0007e20000000800 */
[----:B------:R-:W-:Y:S01]  /*1be00*/  MOV R142, R9 ;  /* 0x00000009008e7202 */ /* 0x000fe20000000f00 */
[C---:B------:R-:W-:Y:S01]  /*1be10*/  FMUL.FTZ R18, R36.reuse, R146 ;  /* 0x0000009224127220 */ /* 0x040fe20000410000 */
[C---:B------:R-:W-:Y:S01]  /*1be20*/  FMUL.FTZ R19, R36.reuse, R147 ;  /* 0x0000009324137220 */ /* 0x040fe20000410000 */
[C---:B------:R-:W-:Y:S01]  /*1be30*/  FMUL.FTZ R22, R36.reuse, R154 ;  /* 0x0000009a24167220 */ /* 0x040fe20000410000 */
[----:B------:R-:W-:Y:S01]  /*1be40*/  FMUL.FTZ R23, R36, R155 ;  /* 0x0000009b24177220 */ /* 0x000fe20000410000 */
[-C--:B-1----:R-:W-:Y:S04]  /*1be50*/  HMMA.16816.F32 R4, R44, R24.reuse, R4 ;  /* 0x000000182c04723c */ /* 0x082fe80000001804 */
[----:B------:R-:W1:Y:S01]  /*1be60*/  MUFU.EX2 R2, R2 ;  /* 0x0000000200027308 */ /* 0x000e620000000800 */
[C---:B-----5:R-:W-:Y:S01]  /*1be70*/  FMUL.FTZ R10, R0.reuse, R138 ;  /* 0x0000008a000a7220 */ /* 0x060fe20000410000 */
[----:B------:R-:W-:Y:S01]  /*1be80*/  MOV R138, R11 ;  /* 0x0000000b008a7202 */ /* 0x000fe20000000f00 */
[----:B------:R-:W-:Y:S01]  /*1be90*/  FMUL.FTZ R11, R0, R139 ;  /* 0x0000008b000b7220 */ /* 0x000fe20000410000 */
[----:B------:R-:W-:Y:S03]  /*1bea0*/  MOV R139, R12 ;  /* 0x0000000c008b7202 */ /* 0x000fe60000000f00 */
[----:B---3--:R-:W-:Y:S01]  /*1beb0*/  FFMA.FTZ R3, R29, UR4, -R43 ;  /* 0x000000041d037c23 */ /* 0x008fe2000801082b */
[C---:B------:R-:W-:Y:S01]  /*1bec0*/  FMUL.FTZ R34, R36.reuse, R162 ;  /* 0x000000a224227220 */ /* 0x040fe20000410000 */
[----:B------:R-:W-:Y:S02]  /*1bed0*/  FMUL.FTZ R35, R36, R163 ;  /* 0x000000a324237220 */ /* 0x000fe40000410000 */
[----:B------:R3:W4:Y:S01]  /*1bee0*/  MUFU.EX2 R134, R3 ;  /* 0x0000000300867308 */ /* 0x0007220000000800 */
[----:B-1----:R-:W-:Y:S01]  /*1bef0*/  FMUL.FTZ R8, R2, R136 ;  /* 0x0000008802087220 */ /* 0x002fe20000410000 */
[----:B------:R-:W-:Y:S01]  /*1bf00*/  MOV R136, R15 ;  /* 0x0000000f00887202 */ /* 0x000fe20000000f00 */
[----:B------:R-:W-:Y:S01]  /*1bf10*/  FMUL.FTZ R15, R0, R151 ;  /* 0x00000097000f7220 */ /* 0x000fe20000410000 */
[C---:B------:R-:W-:Y:S01]  /*1bf20*/  FMUL.FTZ R9, R2.reuse, R137 ;  /* 0x0000008902097220 */ /* 0x040fe20000410000 */
[----:B------:R-:W5:Y:S01]  /*1bf30*/  LDL.LU R151, [R1+0x28] ;  /* 0x0000280001977983 */ /* 0x000f620000300800 */
[C---:B------:R-:W-:Y:S01]  /*1bf40*/  FMUL.FTZ R12, R2.reuse, R148 ;  /* 0x00000094020c7220 */ /* 0x040fe20000410000 */
[----:B------:R-:W-:Y:S01]  /*1bf50*/  MOV R137, R16 ;  /* 0x0000001000897202 */ /* 0x000fe20000000f00 */
[C---:B------:R-:W-:Y:S01]  /*1bf60*/  FMUL.FTZ R16, R37.reuse, R144 ;  /* 0x0000009025107220 */ /* 0x040fe20000410000 */
[----:B------:R-:W-:Y:S01]  /*1bf70*/  MOV R148, R13 ;  /* 0x0000000d00947202 */ /* 0x000fe20000000f00 */
[----:B------:R-:W-:Y:S01]  /*1bf80*/  FMUL.FTZ R13, R2, R149 ;  /* 0x00000095020d7220 */ /* 0x000fe20000410000 */
[C---:B------:R-:W-:Y:S01]  /*1bf90*/  HMMA.16816.F32 R8, R48.reuse, R24, R8 ;  /* 0x000000183008723c */ /* 0x040fe20000001808 */
[----:B------:R-:W4:Y:S03]  /*1bfa0*/  LDL.LU R144, [R1+0x24] ;  /* 0x0000240001907983 */ /* 0x000f260000300800 */
[--C-:B---3--:R-:W-:Y:S01]  /*1bfb0*/  FFMA.FTZ R3, R30, UR4, -R64.reuse ;  /* 0x000000041e037c23 */ /* 0x108fe20008010840 */
[----:B------:R-:W-:Y:S01]  /*1bfc0*/  MOV R149, R14 ;  /* 0x0000000e00957202 */ /* 0x000fe20000000f00 */
[----:B------:R-:W-:Y:S01]  /*1bfd0*/  FMUL.FTZ R14, R0, R150 ;  /* 0x00000096000e7220 */ /* 0x000fe20000410000 */
[----:B------:R-:W-:Y:S01]  /*1bfe0*/  MOV R150, R17 ;  /* 0x0000001100967202 */ /* 0x000fe20000000f00 */
[----:B------:R1:W-:Y:S03]  /*1bff0*/  MUFU.EX2 R133, R3 ;  /* 0x0000000300857308 */ /* 0x0003e60000000800 */
[----:B------:R-:W-:Y:S01]  /*1c000*/  FMUL.FTZ R17, R37, R145 ;  /* 0x0000009125117220 */ /* 0x000fe20000410000 */
[C---:B------:R-:W-:Y:S01]  /*1c010*/  FMUL.FTZ R24, R2.reuse, R156 ;  /* 0x0000009c02187220 */ /* 0x040fe20000410000 */
[-C--:B------:R-:W-:Y:S01]  /*1c020*/  HMMA.16816.F32 R12, R48, R26.reuse, R12 ;  /* 0x0000001a300c723c */ /* 0x080fe2000000180c */
[----:B------:R-:W3:Y:S02]  /*1c030*/  LDL.LU R145, [R1+0x20] ;  /* 0x0000200001917983 */ /* 0x000ee40000300800 */
[C---:B------:R-:W-:Y:S01]  /*1c040*/  FMUL.FTZ R25, R2.reuse, R157 ;  /* 0x0000009d02197220 */ /* 0x040fe20000410000 */
[C---:B------:R-:W-:Y:S01]  /*1c050*/  FMUL.FTZ R28, R2.reuse, R164 ;  /* 0x000000a4021c7220 */ /* 0x040fe20000410000 */
[----:B------:R-:W3:Y:S01]  /*1c060*/  LDL.LU R146, [R1+0x1c] ;  /* 0x00001c0001927983 */ /* 0x000ee20000300800 */
[C---:B------:R-:W-:Y:S05]  /*1c070*/  HMMA.16816.F32 R16, R44.reuse, R26, R16 ;  /* 0x0000001a2c10723c */ /* 0x040fea0000001810 */
[----:B------:R-:W-:Y:S01]  /*1c080*/  FMUL.FTZ R29, R2, R165 ;  /* 0x000000a5021d7220 */ /* 0x000fe20000410000 */
[-C--:B--2---:R-:W-:Y:S05]  /*1c090*/  HMMA.16816.F32 R20, R44, R52.reuse, R20 ;  /* 0x000000342c14723c */ /* 0x084fea0000001814 */
[----:B-1----:R-:W-:Y:S01]  /*1c0a0*/  FFMA.FTZ R3, R31, UR4, -R64 ;  /* 0x000000041f037c23 */ /* 0x002fe20008010840 */
[C---:B------:R-:W-:Y:S01]  /*1c0b0*/  FMUL.FTZ R26, R0.reuse, R158 ;  /* 0x0000009e001a7220 */ /* 0x040fe20000410000 */
[C---:B------:R-:W-:Y:S01]  /*1c0c0*/  FMUL.FTZ R27, R0.reuse, R159 ;  /* 0x0000009f001b7220 */ /* 0x040fe20000410000 */
[C---:B------:R-:W-:Y:S01]  /*1c0d0*/  FMUL.FTZ R30, R0.reuse, R166 ;  /* 0x000000a6001e7220 */ /* 0x040fe20000410000 */
[----:B------:R1:W2:Y:S02]  /*1c0e0*/  MUFU.EX2 R132, R3 ;  /* 0x0000000300847308 */ /* 0x0002a40000000800 */
[----:B------:R-:W-:Y:S03]  /*1c0f0*/  FMUL.FTZ R31, R0, R167 ;  /* 0x000000a7001f7220 */ /* 0x000fe60000410000 */
[C---:B------:R-:W-:Y:S06]  /*1c100*/  HMMA.16816.F32 R24, R48.reuse, R52, R24 ;  /* 0x000000343018723c */ /* 0x040fec0000001818 */
[-C--:B------:R-:W-:Y:S06]  /*1c110*/  HMMA.16816.F32 R28, R48, R54.reuse, R28 ;  /* 0x00000036301c723c */ /* 0x080fec000000181c */
[----:B------:R-:W-:Y:S01]  /*1c120*/  HMMA.16816.F32 R32, R44, R54, R32 ;  /* 0x000000362c20723c */ /* 0x000fe20000001820 */
[----:B------:R-:W-:Y:S04]  /*1c130*/  LDSM.16.MT88.4 R52, [R184+0x4800] ;  /* 0x00480000b834783b */ /* 0x000fe80000004200 */
        /* <DEDUP_REMOVED lines=11> */
[--C-:B-1----:R-:W-:Y:S02]  /*1c1f0*/  FFMA.FTZ R3, R61, UR4, -R65.reuse ;  /* 0x000000043d037c23 */ /* 0x102fe40008010841 */
[----:B------:R-:W1:Y:S02]  /*1c200*/  LDSM.16.MT88.4 R60, [R185+0x4400] ;  /* 0x00440000b93c783b */ /* 0x000e640000004200 */
[----:B------:R2:W3:Y:S02]  /*1c210*/  MUFU.EX2 R128, R3 ;  /* 0x0000000300807308 */ /* 0x0004e40000000800 */
[C---:B------:R-:W-:Y:S06]  /*1c220*/  HMMA.16816.F32 R8, R44.reuse, R56, R8 ;  /* 0x000000382c08723c */ /* 0x040fec0000001808 */
[-C--:B------:R-:W-:Y:S06]  /*1c230*/  HMMA.16816.F32 R12, R44, R58.reuse, R12 ;  /* 0x0000003a2c0c723c */ /* 0x080fec000000180c */
[C---:B------:R-:W-:Y:S01]  /*1c240*/  HMMA.16816.F32 R16, R48.reuse, R58, R16 ;  /* 0x0000003a3010723c */ /* 0x040fe20000001810 */
[----:B------:R-:W1:Y:S04]  /*1c250*/  LDSM.16.MT88.4 R56, [R185+0x4800] ;  /* 0x00480000b938783b */ /* 0x000e680000004200 */
[--C-:B--2---:R-:W-:Y:S04]  /*1c260*/  FFMA.FTZ R3, R97, UR4, -R65.reuse ;  /* 0x0000000461037c23 */ /* 0x104fe80008010841 */
[----:B------:R2:W-:Y:S01]  /*1c270*/  MUFU.EX2 R120, R3 ;  /* 0x0000000300787308 */ /* 0x0005e20000000800 */
[-C--:B-1----:R-:W-:Y:S03]  /*1c280*/  HMMA.16816.F32 R20, R48, R60.reuse, R20 ;  /* 0x0000003c3014723c */ /* 0x082fe60000001814 */
[----:B--2---:R-:W-:Y:S03]  /*1c290*/  FFMA.FTZ R3, R169, UR4, -R65 ;  /* 0x00000004a9037c23 */ /* 0x004fe60008010841 */
[C---:B------:R-:W-:Y:S03]  /*1c2a0*/  HMMA.16816.F32 R24, R44.reuse, R60, R24 ;  /* 0x0000003c2c18723c */ /* 0x040fe60000001818 */
[----:B------:R1:W2:Y:S03]  /*1c2b0*/  MUFU.EX2 R121, R3 ;  /* 0x0000000300797308 */ /* 0x0002a60000000800 */
[-C--:B------:R-:W-:Y:S06]  /*1c2c0*/  HMMA.16816.F32 R28, R44, R62.reuse, R28 ;  /* 0x0000003e2c1c723c */ /* 0x080fec000000181c */
[----:B------:R-:W-:Y:S01]  /*1c2d0*/  HMMA.16816.F32 R32, R48, R62, R32 ;  /* 0x0000003e3020723c */ /* 0x000fe20000001820 */
[----:B------:R-:W2:Y:S04]  /*1c2e0*/  LDSM.16.MT88.4 R60, [R184+0x4c00] ;  /* 0x004c0000b83c783b */ /* 0x000ea80000004200 */
[----:B------:R-:W-:Y:S01]  /*1c2f0*/  F2FP.F16.F32.PACK_AB R44, R234, R235 ;  /* 0x000000ebea2c723e */ /* 0x000fe200000000ff */
[--C-:B-1----:R-:W-:Y:S01]  /*1c300*/  FFMA.FTZ R3, R170, UR4, -R66.reuse ;  /* 0x00000004aa037c23 */ /* 0x102fe20008010842 */
[----:B------:R-:W-:Y:S03]  /*1c310*/  F2FP.F16.F32.PACK_AB R45, R224, R225 ;  /* 0x000000e1e02d723e */ /* 0x000fe600000000ff */
        /* <DEDUP_REMOVED lines=8> */
[--C-:B-1----:R-:W-:Y:S04]  /*1c3a0*/  FFMA.FTZ R3, R171, UR4, -R66.reuse ;  /* 0x00000004ab037c23 */ /* 0x102fe80008010842 */
[----:B------:R1:W3:Y:S02]  /*1c3b0*/  MUFU.EX2 R109, R3 ;  /* 0x00000003006d7308 */ /* 0x0002e40000000800 */
[C---:B------:R-:W-:Y:S06]  /*1c3c0*/  HMMA.16816.F32 R8, R48.reuse, R52, R8 ;  /* 0x000000343008723c */ /* 0x040fec0000001808 */
[-C--:B------:R-:W-:Y:S06]  /*1c3d0*/  HMMA.16816.F32 R12, R48, R54.reuse, R12 ;  /* 0x00000036300c723c */ /* 0x080fec000000180c */
[C---:B------:R-:W-:Y:S01]  /*1c3e0*/  HMMA.16816.F32 R16, R44.reuse, R54, R16 ;  /* 0x000000362c10723c */ /* 0x040fe20000001810 */
[----:B------:R-:W2:Y:S04]  /*1c3f0*/  LDSM.16.MT88.4 R52, [R185+0x4c00] ;  /* 0x004c0000b934783b */ /* 0x000ea80000004200 */
        /* <DEDUP_REMOVED lines=17> */
[-C--:B--2---:R-:W-:Y:S03]  /*1c510*/  HMMA.16816.F32 R4, R44, R60.reuse, R4 ;  /* 0x0000003c2c04723c */ /* 0x084fe60000001804 */
[--C-:B-1----:R-:W-:Y:S03]  /*1c520*/  FFMA.FTZ R3, R92, UR4, -R43.reuse ;  /* 0x000000045c037c23 */ /* 0x102fe6000801082b */
[C---:B------:R-:W-:Y:S01]  /*1c530*/  HMMA.16816.F32 R8, R48.reuse, R60, R8 ;  /* 0x0000003c3008723c */ /* 0x040fe20000001808 */
[----:B------:R1:W-:Y:S05]  /*1c540*/  MUFU.EX2 R107, R3 ;  /* 0x00000003006b7308 */ /* 0x0003ea0000000800 */
[-C--:B------:R-:W-:Y:S05]  /*1c550*/  HMMA.16816.F32 R12, R48, R62.reuse, R12 ;  /* 0x0000003e300c723c */ /* 0x080fea000000180c */
[----:B------:R-:W-:Y:S01]  /*1c560*/  FFMA.FTZ R60, R98, UR4, -R66 ;  /* 0x00000004623c7c23 */ /* 0x000fe20008010842 */
[C---:B------:R-:W-:Y:S06]  /*1c570*/  HMMA.16816.F32 R16, R44.reuse, R62, R16 ;  /* 0x0000003e2c10723c */ /* 0x040fec0000001810 */
[-C--:B------:R-:W-:Y:S05]  /*1c580*/  HMMA.16816.F32 R20, R44, R52.reuse, R20 ;  /* 0x000000342c14723c */ /* 0x080fea0000001814 */
        /* <DEDUP_REMOVED lines=8> */
[--C-:B-1----:R-:W-:Y:S02]  /*1c610*/  FFMA.FTZ R3, R85, UR4, -R64.reuse ;  /* 0x0000000455037c23 */ /* 0x102fe40008010840 */
[----:B------:R-:W-:Y:S01]  /*1c620*/  MUFU.EX2 R85, R69 ;  /* 0x0000004500557308 */ /* 0x000fe20000000800 */
[----:B------:R-:W-:Y:S02]  /*1c630*/  F2FP.F16.F32.PACK_AB R50, R142, R138 ;  /* 0x0000008a8e32723e */ /* 0x000fe400000000ff */
[----:B------:R-:W-:Y:S02]  /*1c640*/  F2FP.F16.F32.PACK_AB R51, R141, R143 ;  /* 0x0000008f8d33723e */ /* 0x000fe400000000ff */
[----:B------:R-:W-:Y:S02]  /*1c650*/  F2FP.F16.F32.PACK_AB R44, R227, R212 ;  /* 0x000000d4e32c723e */ /* 0x000fe400000000ff */
[----:B------:R-:W-:Y:S03]  /*1c660*/  F2FP.F16.F32.PACK_AB R46, R140, R241 ;  /* 0x000000f18c2e723e */ /* 0x000fe600000000ff */
[----:B------:R1:W-:Y:S01]  /*1c670*/  MUFU.EX2 R101, R3 ;  /* 0x0000000300657308 */ /* 0x0003e20000000800 */
[----:B------:R-:W-:Y:S01]  /*1c680*/  F2FP.F16.F32.PACK_AB R45, R210, R176 ;  /* 0x000000b0d22d723e */ /* 0x000fe200000000ff */
[-C--:B-----5:R-:W-:Y:S05]  /*1c690*/  HMMA.16816.F32 R4, R48, R56.reuse, R4 ;  /* 0x000000383004723c */ /* 0x0a0fea0000001804 */
[----:B------:R-:W-:Y:S01]  /*1c6a0*/  F2FP.F16.F32.PACK_AB R47, R250, R213 ;  /* 0x000000d5fa2f723e */ /* 0x000fe200000000ff */
[----:B------:R-:W-:Y:S06]  /*1c6b0*/  FFMA.FTZ R0, R0, R151, R105 ;  /* 0x0000009700007223 */ /* 0x000fec0000010069 */
[C---:B------:R-:W-:Y:S04]  /*1c6c0*/  HMMA.16816.F32 R8, R44.reuse, R56, R8 ;  /* 0x000000382c08723c */ /* 0x040fe80000001808 */
[----:B-1----:R-:W-:Y:S01]  /*1c6d0*/  FFMA.FTZ R3, R86, UR4, -R64 ;  /* 0x0000000456037c23 */ /* 0x002fe20008010840 */
[----:B----4-:R-:W-:Y:S01]  /*1c6e0*/  FFMA.FTZ R2, R2, R144, R106 ;  /* 0x0000009002027223 */ /* 0x010fe2000001006a */
[----:B------:R1:W-:Y:S01]  /*1c6f0*/  MUFU.EX2 R86, R60 ;  /* 0x0000003c00567308 */ /* 0x0003e20000000800 */
[-C--:B------:R-:W-:Y:S04]  /*1c700*/  HMMA.16816.F32 R12, R44, R58.reuse, R12 ;  /* 0x0000003a2c0c723c */ /* 0x080fe8000000180c */
[----:B------:R-:W-:Y:S01]  /*1c710*/  FADD.FTZ R2, R113, R2 ;  /* 0x0000000271027221 */ /* 0x000fe20000010000 */
[----:B---3--:R-:W-:Y:S04]  /*1c720*/  FFMA.FTZ R36, R36, R145, R114 ;  /* 0x0000009124247223 */ /* 0x008fe80000010072 */
[----:B------:R2:W-:Y:S01]  /*1c730*/  MUFU.EX2 R100, R3 ;  /* 0x0000000300647308 */ /* 0x0005e20000000800 */
[C---:B------:R-:W-:Y:S01]  /*1c740*/  HMMA.16816.F32 R16, R48.reuse, R58, R16 ;  /* 0x0000003a3010723c */ /* 0x040fe20000001810 */
[----:B------:R-:W-:Y:S03]  /*1c750*/  LDSM.16.MT88.4 R56, [R185+0x5400] ;  /* 0x00540000b938783b */ /* 0x000fe60000004200 */
[----:B------:R-:W-:Y:S01]  /*1c760*/  FFMA.FTZ R37, R37, R146, R116 ;  /* 0x0000009225257223 */ /* 0x000fe20000010074 */
[----:B------:R-:W-:Y:S03]  /*1c770*/  FADD.FTZ R2, R125, R2 ;  /* 0x000000027d027221 */ /* 0x000fe60000010000 */
[----:B------:R-:W-:Y:S01]  /*1c780*/  FADD.FTZ R37, R117, R37 ;  /* 0x0000002575257221 */ /* 0x000fe20000010000 */
[----:B-1----:R-:W1:Y:S02]  /*1c790*/  LDSM.16.MT88.4 R60, [R185+0x5000] ;  /* 0x00500000b93c783b */ /* 0x002e640000004200 */
[----:B------:R-:W-:Y:S01]  /*1c7a0*/  FADD.FTZ R2, R173, R2 ;  /* 0x00000002ad027221 */ /* 0x000fe20000010000 */
[--C-:B--2---:R-:W-:Y:S05]  /*1c7b0*/  FFMA.FTZ R3, R81, UR4, -R43.reuse ;  /* 0x0000000451037c23 */ /* 0x104fea000801082b */
[----:B------:R-:W-:Y:S01]  /*1c7c0*/  LDSM.16.MT88.4 R144, [R184+0x5c00] ;  /* 0x005c0000b890783b */ /* 0x000fe20000004200 */
[----:B------:R-:W-:Y:S01]  /*1c7d0*/  FFMA.FTZ R81, R88, UR4, -R66 ;  /* 0x0000000458517c23 */ /* 0x000fe20008010842 */
[----:B------:R2:W-:Y:S02]  /*1c7e0*/  MUFU.EX2 R103, R3 ;  /* 0x0000000300677308 */ /* 0x0005e40000000800 */
[--C-:B--2---:R-:W-:Y:S01]  /*1c7f0*/  FFMA.FTZ R3, R82, UR4, -R43.reuse ;  /* 0x0000000452037c23 */ /* 0x104fe2000801082b */
[----:B------:R-:W-:Y:S01]  /*1c800*/  FFMA.FTZ R43, R71, UR4, -R43 ;  /* 0x00000004472b7c23 */ /* 0x000fe2000801082b */
[----:B------:R-:W-:Y:S01]  /*1c810*/  FFMA.FTZ R71, R80, UR4, -R64 ;  /* 0x0000000450477c23 */ /* 0x000fe20008010840 */
[--C-:B------:R-:W-:Y:S05]  /*1c820*/  FFMA.FTZ R80, R75, UR4, -R66.reuse ;  /* 0x000000044b507c23 */ /* 0x100fea0008010842 */
[----:B------:R2:W-:Y:S01]  /*1c830*/  MUFU.EX2 R102, R3 ;  /* 0x0000000300667308 */ /* 0x0005e20000000800 */
[----:B------:R-:W-:Y:S09]  /*1c840*/  FFMA.FTZ R82, R87, UR4, -R66 ;  /* 0x0000000457527c23 */ /* 0x000ff20008010842 */
[----:B------:R-:W-:Y:S01]  /*1c850*/  MUFU.EX2 R75, R68 ;  /* 0x00000044004b7308 */ /* 0x000fe20000000800 */
[-C--:B-1----:R-:W-:Y:S06]  /*1c860*/  HMMA.16816.F32 R20, R48, R60.reuse, R20 ;  /* 0x0000003c3014723c */ /* 0x082fec0000001814 */
[C---:B------:R-:W-:Y:S03]  /*1c870*/  HMMA.16816.F32 R24, R44.reuse, R60, R24 ;  /* 0x0000003c2c18723c */ /* 0x040fe60000001818 */
[----:B------:R-:W-:Y:S02]  /*1c880*/  MUFU.EX2 R68, R76 ;  /* 0x0000004c00447308 */ /* 0x000fe40000000800 */
[--C-:B--2---:R-:W-:Y:S01]  /*1c890*/  FFMA.FTZ R3, R83, UR4, -R64.reuse ;  /* 0x0000000453037c23 */ /* 0x104fe20008010840 */
[-C--:B------:R-:W-:Y:S07]  /*1c8a0*/  HMMA.16816.F32 R28, R44, R62.reuse, R28 ;  /* 0x0000003e2c1c723c */ /* 0x080fee000000181c */
[----:B------:R1:W-:Y:S01]  /*1c8b0*/  MUFU.EX2 R97, R3 ;  /* 0x0000000300617308 */ /* 0x0003e20000000800 */
[----:B------:R-:W-:Y:S01]  /*1c8c0*/  HMMA.16816.F32 R32, R48, R62, R32 ;  /* 0x0000003e3020723c */ /* 0x000fe20000001820 */
[----:B------:R-:W2:Y:S08]  /*1c8d0*/  LDSM.16.MT88.4 R60, [R184+0x5800] ;  /* 0x00580000b83c783b */ /* 0x000eb00000004200 */
[----:B------:R-:W3:Y:S02]  /*1c8e0*/  MUFU.EX2 R83, R71 ;  /* 0x0000004700537308 */ /* 0x000ee40000000800 */
[----:B------:R-:W-:Y:S02]  /*1c8f0*/  F2FP.F16.F32.PACK_AB R44, R137, R245 ;  /* 0x000000f5892c723e */ /* 0x000fe400000000ff */
[----:B------:R-:W-:Y:S02]  /*1c900*/  F2FP.F16.F32.PACK_AB R45, R136, R252 ;  /* 0x000000fc882d723e */ /* 0x000fe400000000ff */
[----:B------:R-:W-:Y:S04]  /*1c910*/  F2FP.F16.F32.PACK_AB R46, R134, R244 ;  /* 0x000000f4862e723e */ /* 0x000fe800000000ff */
[----:B------:R-:W4:Y:S01]  /*1c920*/  MUFU.EX2 R71, R43 ;  /* 0x0000002b00477308 */ /* 0x000f220000000800 */
[--C-:B-1----:R-:W-:Y:S01]  /*1c930*/  FFMA.FTZ R3, R84, UR4, -R64.reuse ;  /* 0x0000000454037c23 */ /* 0x102fe20008010840 */
[----:B------:R-:W-:Y:S01]  /*1c940*/  F2FP.F16.F32.PACK_AB R47, R132, R133 ;  /* 0x00000085842f723e */ /* 0x000fe200000000ff */
[----:B------:R-:W-:Y:S01]  /*1c950*/  FFMA.FTZ R64, R77, UR4, -R64 ;  /* 0x000000044d407c23 */ /* 0x000fe20008010840 */
[----:B------:R-:W-:Y:S02]  /*1c960*/  F2FP.F16.F32.PACK_AB R48, R128, R129 ;  /* 0x000000818030723e */ /* 0x000fe400000000ff */
[----:B------:R-:W-:Y:S04]  /*1c970*/  F2FP.F16.F32.PACK_AB R50, R121, R120 ;  /* 0x000000787932723e */ /* 0x000fe800000000ff */
[----:B------:R1:W5:Y:S01]  /*1c980*/  MUFU.EX2 R95, R3 ;  /* 0x00000003005f7308 */ /* 0x0003620000000800 */
[-C--:B------:R-:W-:Y:S05]  /*1c990*/  HMMA.16816.F32 R4, R44, R52.reuse, R4 ;  /* 0x000000342c04723c */ /* 0x080fea0000001804 */
[----:B------:R-:W-:Y:S02]  /*1c9a0*/  F2FP.F16.F32.PACK_AB R49, R109, R112 ;  /* 0x000000706d31723e */ /* 0x000fe400000000ff */
[----:B------:R-:W-:Y:S02]  /*1c9b0*/  F2FP.F16.F32.PACK_AB R51, R111, R108 ;  /* 0x0000006c6f33723e */ /* 0x000fe400000000ff */
[----:B------:R-:W-:Y:S02]  /*1c9c0*/  MUFU.EX2 R69, R64 ;  /* 0x0000004000457308 */ /* 0x000fe40000000800 */
[----:B---3--:R-:W-:Y:S02]  /*1c9d0*/  F2FP.F16.F32.PACK_AB R161, R72, R83 ;  /* 0x0000005348a1723e */ /* 0x008fe400000000ff */
[----:B----4-:R-:W-:Y:S01]  /*1c9e0*/  F2FP.F16.F32.PACK_AB R162, R71, R73 ;  /* 0x0000004947a2723e */ /* 0x010fe200000000ff */
[C---:B------:R-:W-:Y:S05]  /*1c9f0*/  HMMA.16816.F32 R8, R48.reuse, R52, R8 ;  /* 0x000000343008723c */ /* 0x040fea0000001808 */
[----:B------:R-:W-:Y:S01]  /*1ca00*/  MUFU.EX2 R64, R79 ;  /* 0x0000004f00407308 */ /* 0x000fe20000000800 */
[--C-:B-1----:R-:W-:Y:S01]  /*1ca10*/  FFMA.FTZ R3, R89, UR4, -R65.reuse ;  /* 0x0000000459037c23 */ /* 0x102fe20008010841 */
[-C--:B------:R-:W-:Y:S08]  /*1ca20*/  HMMA.16816.F32 R12, R48, R54.reuse, R12 ;  /* 0x00000036300c723c */ /* 0x080ff0000000180c */
[----:B------:R1:W-:Y:S01]  /*1ca30*/  MUFU.EX2 R93, R3 ;  /* 0x00000003005d7308 */ /* 0x0003e20000000800 */
[C---:B------:R-:W-:Y:S01]  /*1ca40*/  HMMA.16816.F32 R16, R44.reuse, R54, R16 ;  /* 0x000000362c10723c */ /* 0x040fe20000001810 */
[----:B------:R-:W3:Y:S05]  /*1ca50*/  LDSM.16.MT88.4 R52, [R185+0x5800] ;  /* 0x00580000b934783b */ /* 0x000eea0000004200 */
[-C--:B------:R-:W-:Y:S03]  /*1ca60*/  HMMA.16816.F32 R20, R44, R56.reuse, R20 ;  /* 0x000000382c14723c */ /* 0x080fe60000001814 */
[----:B------:R-:W-:Y:S03]  /*1ca70*/  MUFU.EX2 R43, R82 ;  /* 0x00000052002b7308 */ /* 0x000fe60000000800 */
[C---:B------:R-:W-:Y:S07]  /*1ca80*/  HMMA.16816.F32 R24, R48.reuse, R56, R24 ;  /* 0x000000383018723c */ /* 0x040fee0000001818 */
[----:B------:R-:W4:Y:S01]  /*1ca90*/  MUFU.EX2 R84, R70 ;  /* 0x0000004600547308 */ /* 0x000f220000000800 */
[--C-:B-1----:R-:W-:Y:S01]  /*1caa0*/  FFMA.FTZ R3, R91, UR4, -R65.reuse ;  /* 0x000000045b037c23 */ /* 0x102fe20008010841 */
[-C--:B------:R-:W-:Y:S08]  /*1cab0*/  HMMA.16816.F32 R28, R48, R58.reuse, R28 ;  /* 0x0000003a301c723c */ /* 0x080ff0000000181c */
[----:B------:R1:W2:Y:S01]  /*1cac0*/  MUFU.EX2 R92, R3 ;  /* 0x00000003005c7308 */ /* 0x0002a20000000800 */
[----:B------:R-:W-:Y:S01]  /*1cad0*/  HMMA.16816.F32 R32, R44, R58, R32 ;  /* 0x0000003a2c20723c */ /* 0x000fe20000001820 */
[----:B------:R-:W3:Y:S03]  /*1cae0*/  LDSM.16.MT88.4 R56, [R185+0x5c00] ;  /* 0x005c0000b938783b */ /* 0x000ee60000004200 */
[----:B------:R-:W-:Y:S05]  /*1caf0*/  F2FP.F16.F32.PACK_AB R48, R104, R107 ;  /* 0x0000006b6830723e */ /* 0x000fea00000000ff */
[----:B------:R-:W2:Y:S02]  /*1cb00*/  MUFU.EX2 R70, R74 ;  /* 0x0000004a00467308 */ /* 0x000ea40000000800 */
[----:B------:R-:W-:Y:S02]  /*1cb10*/  F2FP.F16.F32.PACK_AB R49, R100, R101 ;  /* 0x000000656431723e */ /* 0x000fe400000000ff */
[----:B------:R-:W-:Y:S02]  /*1cb20*/  F2FP.F16.F32.PACK_AB R50, R102, R103 ;  /* 0x000000676632723e */ /* 0x000fe400000000ff */
[----:B-----5:R-:W-:Y:S02]  /*1cb30*/  F2FP.F16.F32.PACK_AB R51, R95, R97 ;  /* 0x000000615f33723e */ /* 0x020fe400000000ff */
[----:B----4-:R-:W-:Y:S01]  /*1cb40*/  F2FP.F16.F32.PACK_AB R160, R84, R85 ;  /* 0x0000005554a0723e */ /* 0x010fe200000000ff */
[--C-:B-1----:R-:W-:Y:S01]  /*1cb50*/  FFMA.FTZ R3, R94, UR4, -R65.reuse ;  /* 0x000000045e037c23 */ /* 0x102fe20008010841 */
[----:B--2---:R-:W-:Y:S03]  /*1cb60*/  F2FP.F16.F32.PACK_AB R44, R92, R93 ;  /* 0x0000005d5c2c723e */ /* 0x004fe600000000ff */
[----:B------:R1:W-:Y:S01]  /*1cb70*/  MUFU.EX2 R91, R3 ;  /* 0x00000003005b7308 */ /* 0x0003e20000000800 */
[-C--:B------:R-:W-:Y:S05]  /*1cb80*/  HMMA.16816.F32 R4, R48, R60.reuse, R4 ;  /* 0x0000003c3004723c */ /* 0x080fea0000001804 */
[----:B------:R-:W-:Y:S01]  /*1cb90*/  F2FP.F16.F32.PACK_AB R163, R69, R70 ;  /* 0x0000004645a3723e */ /* 0x000fe200000000ff */
[--C-:B-1----:R-:W-:Y:S01]  /*1cba0*/  FFMA.FTZ R3, R96, UR4, -R65.reuse ;  /* 0x0000000460037c23 */ /* 0x102fe20008010841 */
[----:B------:R-:W-:Y:S01]  /*1cbb0*/  FFMA.FTZ R65, R67, UR4, -R65 ;  /* 0x0000000443417c23 */ /* 0x000fe20008010841 */
[--C-:B------:R-:W-:Y:S02]  /*1cbc0*/  FFMA.FTZ R67, R110, UR4, -R66.reuse ;  /* 0x000000046e437c23 */ /* 0x100fe40008010842 */
[----:B------:R1:W2:Y:S10]  /*1cbd0*/  MUFU.EX2 R90, R3 ;  /* 0x00000003005a7308 */ /* 0x0002b40000000800 */
[----:B------:R-:W4:Y:S10]  /*1cbe0*/  MUFU.EX2 R65, R65 ;  /* 0x0000004100417308 */ /* 0x000f340000000800 */
[----:B------:R-:W5:Y:S01]  /*1cbf0*/  MUFU.EX2 R77, R67 ;  /* 0x00000043004d7308 */ /* 0x000f620000000800 */
[--C-:B-1----:R-:W-:Y:S01]  /*1cc00*/  FFMA.FTZ R3, R99, UR4, -R66.reuse ;  /* 0x0000000463037c23 */ /* 0x102fe20008010842 */
[----:B------:R-:W-:Y:S01]  /*1cc10*/  FFMA.FTZ R66, R42, UR4, -R66 ;  /* 0x000000042a427c23 */ /* 0x000fe20008010842 */
[----:B--2---:R-:W-:Y:S07]  /*1cc20*/  F2FP.F16.F32.PACK_AB R46, R90, R91 ;  /* 0x0000005b5a2e723e */ /* 0x004fee00000000ff */
[----:B------:R-:W1:Y:S01]  /*1cc30*/  MUFU.EX2 R89, R3 ;  /* 0x0000000300597308 */ /* 0x000e620000000800 */
[----:B----4-:R-:W-:Y:S09]  /*1cc40*/  F2FP.F16.F32.PACK_AB R166, R65, R64 ;  /* 0x0000004041a6723e */ /* 0x010ff200000000ff */
[----:B------:R-:W-:Y:S01]  /*1cc50*/  MUFU.EX2 R66, R66 ;  /* 0x0000004200427308 */ /* 0x000fe20000000800 */
[----:B-----5:R-:W-:Y:S09]  /*1cc60*/  F2FP.F16.F32.PACK_AB R47, R75, R77 ;  /* 0x0000004d4b2f723e */ /* 0x020ff200000000ff */
[----:B------:R-:W2:Y:S01]  /*1cc70*/  MUFU.EX2 R67, R78 ;  /* 0x0000004e00437308 */ /* 0x000ea20000000800 */
[----:B-1----:R-:W-:Y:S01]  /*1cc80*/  F2FP.F16.F32.PACK_AB R45, R86, R89 ;  /* 0x00000059562d723e */ /* 0x002fe200000000ff */
[----:B------:R-:W-:Y:S01]  /*1cc90*/  FADD.FTZ R3, R118, R36 ;  /* 0x0000002476037221 */ /* 0x000fe20000010000 */
[----:B------:R-:W-:Y:S01]  /*1cca0*/  FADD.FTZ R36, R115, R0 ;  /* 0x0000000073247221 */ /* 0x000fe20000010000 */
[----:B------:R-:W-:Y:S02]  /*1ccb0*/  FADD.FTZ R0, R246, R37 ;  /* 0x00000025f6007221 */ /* 0x000fe40000010000 */
[----:B------:R-:W-:Y:S01]  /*1ccc0*/  FADD.FTZ R3, R174, R3 ;  /* 0x00000003ae037221 */ /* 0x000fe20000010000 */
[----:B------:R-:W-:Y:S01]  /*1ccd0*/  FADD.FTZ R37, R123, R36 ;  /* 0x000000247b257221 */ /* 0x000fe20000010000 */
[C---:B------:R-:W-:Y:S02]  /*1cce0*/  HMMA.16816.F32 R8, R44.reuse, R60, R8 ;  /* 0x0000003c2c08723c */ /* 0x040fe40000001808 */
[----:B------:R-:W-:Y:S02]  /*1ccf0*/  MUFU.EX2 R61, R80 ;  /* 0x00000050003d7308 */ /* 0x000fe40000000800 */
[----:B------:R-:W-:Y:S01]  /*1cd00*/  FADD.FTZ R36, R248, R0 ;  /* 0x00000000f8247221 */ /* 0x000fe20000010000 */
[----:B------:R-:W-:Y:S01]  /*1cd10*/  FADD.FTZ R0, R172, R37 ;  /* 0x00000025ac007221 */ /* 0x000fe20000010000 */
[----:B------:R-:W-:Y:S01]  /*1cd20*/  FADD.FTZ R3, R247, R3 ;  /* 0x00000003f7037221 */ /* 0x000fe20000010000 */
[-C--:B------:R-:W-:Y:S05]  /*1cd30*/  HMMA.16816.F32 R12, R44, R62.reuse, R12 ;  /* 0x0000003e2c0c723c */ /* 0x080fea000000180c */
[----:B------:R-:W1:Y:S01]  /*1cd40*/  MUFU.EX2 R60, R81 ;  /* 0x00000051003c7308 */ /* 0x000e620000000800 */
[----:B------:R-:W-:Y:S01]  /*1cd50*/  FADD.FTZ R37, R168, R36 ;  /* 0x00000024a8257221 */ /* 0x000fe20000010000 */
[----:B------:R-:W-:Y:S01]  /*1cd60*/  FADD.FTZ R36, R130, R3 ;  /* 0x0000000382247221 */ /* 0x000fe20000010000 */
[----:B------:R-:W-:Y:S03]  /*1cd70*/  FADD.FTZ R3, R124, R2 ;  /* 0x000000027c037221 */ /* 0x000fe60000010000 */
[----:B------:R-:W-:Y:S01]  /*1cd80*/  FADD.FTZ R2, R119, R0 ;  /* 0x0000000077027221 */ /* 0x000fe20000010000 */
[----:B------:R-:W-:Y:S01]  /*1cd90*/  FADD.FTZ R0, R182, R37 ;  /* 0x00000025b6007221 */ /* 0x000fe20000010000 */
[C---:B------:R-:W-:Y:S04]  /*1cda0*/  HMMA.16816.F32 R16, R48.reuse, R62, R16 ;  /* 0x0000003e3010723c */ /* 0x040fe80000001810 */
[----:B------:R-:W-:Y:S01]  /*1cdb0*/  FADD.FTZ R36, R180, R36 ;  /* 0x00000024b4247221 */ /* 0x000fe20000010000 */
[----:B------:R-:W-:Y:S01]  /*1cdc0*/  FADD.FTZ R3, R127, R3 ;  /* 0x000000037f037221 */ /* 0x000fe20000010000 */
[-C--:B---3--:R-:W-:Y:S05]  /*1cdd0*/  HMMA.16816.F32 R20, R48, R52.reuse, R20 ;  /* 0x000000343014723c */ /* 0x088fea0000001814 */
[----:B------:R-:W-:Y:S01]  /*1cde0*/  FADD.FTZ R36, R181, R36 ;  /* 0x00000024b5247221 */ /* 0x000fe20000010000 */
[----:B------:R-:W-:Y:S01]  /*1cdf0*/  FADD.FTZ R3, R131, R3 ;  /* 0x0000000383037221 */ /* 0x000fe20000010000 */
[C---:B------:R-:W-:Y:S04]  /*1ce00*/  HMMA.16816.F32 R24, R44.reuse, R52, R24 ;  /* 0x000000342c18723c */ /* 0x040fe80000001818 */
[----:B------:R-:W-:Y:S01]  /*1ce10*/  FADD.FTZ R42, R231, R36 ;  /* 0x00000024e72a7221 */ /* 0x000fe20000010000 */
[----:B------:R-:W-:Y:S01]  /*1ce20*/  FADD.FTZ R37, R230, R3 ;  /* 0x00000003e6257221 */ /* 0x000fe20000010000 */
[-C--:B------:R-:W-:Y:S05]  /*1ce30*/  HMMA.16816.F32 R28, R44, R54.reuse, R28 ;  /* 0x000000362c1c723c */ /* 0x080fea000000181c */
[----:B------:R-:W-:Y:S01]  /*1ce40*/  FADD.FTZ R3, R225, R42 ;  /* 0x0000002ae1037221 */ /* 0x000fe20000010000 */
[----:B------:R-:W-:Y:S05]  /*1ce50*/  HMMA.16816.F32 R32, R48, R54, R32 ;  /* 0x000000363020723c */ /* 0x000fea0000001820 */
[----:B------:R-:W-:Y:S01]  /*1ce60*/  FADD.FTZ R3, R224, R3 ;  /* 0x00000003e0037221 */ /* 0x000fe20000010000 */
[----:B------:R-:W-:Y:S01]  /*1ce70*/  FADD.FTZ R2, R122, R2 ;  /* 0x000000027a027221 */ /* 0x000fe20000010000 */
[----:B------:R-:W-:Y:S01]  /*1ce80*/  FADD.FTZ R0, R233, R0 ;  /* 0x00000000e9007221 */ /* 0x000fe20000010000 */
[----:B--2---:R-:W-:Y:S03]  /*1ce90*/  F2FP.F16.F32.PACK_AB R164, R67, R68 ;  /* 0x0000004443a4723e */ /* 0x004fe600000000ff */
[----:B------:R-:W-:Y:S01]  /*1cea0*/  FADD.FTZ R2, R126, R2 ;  /* 0x000000027e027221 */ /* 0x000fe20000010000 */
[----:B------:R-:W-:Y:S01]  /*1ceb0*/  FADD.FTZ R0, R232, R0 ;  /* 0x00000000e8007221 */ /* 0x000fe20000010000 */
[----:B-1----:R-:W-:Y:S02]  /*1cec0*/  F2FP.F16.F32.PACK_AB R165, R60, R61 ;  /* 0x0000003d3ca5723e */ /* 0x002fe400000000ff */
[----:B------:R-:W-:Y:S01]  /*1ced0*/  FADD.FTZ R36, R183, R2 ;  /* 0x00000002b7247221 */ /* 0x000fe20000010000 */
[----:B------:R-:W-:Y:S01]  /*1cee0*/  FADD.FTZ R0, R235, R0 ;  /* 0x00000000eb007221 */ /* 0x000fe20000010000 */
[----:B------:R-:W-:Y:S01]  /*1cef0*/  FADD.FTZ R2, R214, R37 ;  /* 0x00000025d6027221 */ /* 0x000fe20000010000 */
[----:B------:R-:W-:Y:S01]  /*1cf00*/  F2FP.F16.F32.PACK_AB R167, R66, R43 ;  /* 0x0000002b42a7723e */ /* 0x000fe200000000ff */
        /* <DEDUP_REMOVED lines=101> */
[----:B------:R-:W-:Y:S01]  /*1d560*/  FADD.FTZ R0, R66, R0 ;  /* 0x0000000042007221 */ /* 0x000fe20000010000 */
[----:B------:R-:W-:Y:S02]  /*1d570*/  MOV R132, R40 ;  /* 0x0000002800847202 */ /* 0x000fe40000000f00 */
[----:B------:R1:W-:Y:S01]  /*1d580*/  STL [R1+0x20], R3 ;  /* 0x0000200301007387 */ /* 0x0003e20000100800 */
[----:B------:R-:W-:Y:S03]  /*1d590*/  MOV R133, R39 ;  /* 0x0000002700857202 */ /* 0x000fe60000000f00 */
[----:B------:R2:W-:Y:S04]  /*1d5a0*/  STL [R1+0x24], R2 ;  /* 0x0000240201007387 */ /* 0x0005e80000100800 */
[----:B------:R2:W-:Y:S01]  /*1d5b0*/  STL [R1+0x28], R0 ;  /* 0x0000280001007387 */ /* 0x0005e20000100800 */
[----:B-1----:R-:W-:Y:S01]  /*1d5c0*/  MOV R3, R41 ;  /* 0x0000002900037202 */ /* 0x002fe20000000f00 */
[----:B------:R-:W-:Y:S06]  /*1d5d0*/  @P0 BRA `(.L_x_1288) ;  /* 0xffffff7800900947 */ /* 0x000fec000383ffff */
.L_x_1287:
[----:B------:R-:W3:Y:S04]  /*1d5e0*/  LDL.LU R5, [R1+0x1c] ;  /* 0x00001c0001057983 */ /* 0x000ee80000300800 */
        /* <DEDUP_REMOVED lines=59> */
.L_x_1291:
        /* <DEDUP_REMOVED lines=21> */
.L_x_1292:
        /* <DEDUP_REMOVED lines=186> */
.L_x_1294:
[----:B------:R-:W-:Y:S05]  /*1e690*/  BSYNC B0 ;  /* 0x0000000000007941 */ /* 0x000fea0003800000 */
.L_x_1293:
        /* <DEDUP_REMOVED lines=36> */
.L_x_1296:
[----:B------:R-:W-:Y:S05]  /*1e8e0*/  BSYNC B0 ;  /* 0x0000000000007941 */ /* 0x000fea0003800000 */
.L_x_1295:
        /* <DEDUP_REMOVED lines=16> */
.L_x_1298:
[----:B------:R-:W-:Y:S05]  /*1e9f0*/  BSYNC B0 ;  /* 0x0000000000007941 */ /* 0x000fea0003800000 */
.L_x_1297:
        /* <DEDUP_REMOVED lines=16> */
.L_x_1300:
[----:B------:R-:W-:Y:S05]  /*1eb00*/  BSYNC B0 ;  /* 0x0000000000007941 */ /* 0x000fea0003800000 */
.L_x_1299:
        /* <DEDUP_REMOVED lines=15> */
.L_x_1301:
        /* <DEDUP_REMOVED lines=16> */
.L_x_1328:


//--------------------- .nv.shared._ZN5flash16flash_fwd_kernelI23Flash_fwd_kernel_traitsILi32ELi128ELi128ELi4ELb0ELb0EN7cutlass6half_tE19Flash_kernel_traitsILi32ELi128ELi128ELi4ES3_EELb0ELb0ELb0ELb0ELb0ELb1ELb0ELb0EEEvNS_16Flash_fwd_paramsE --------------------------
	.section	.nv.shared._ZN5flash16flash_fwd_kernelI23Flash_fwd_kernel_traitsILi32ELi128ELi128ELi4ELb0ELb0EN7cutlass6half_tE19Flash_kernel_traitsILi32ELi128ELi128ELi4ES3_EELb0ELb0ELb0ELb0ELb0ELb1ELb0ELb0EEEvNS_16Flash_fwd_paramsE,"aw",@nobits
	.sectionflags	@""
	.align	16
	.zero		1024


//--------------------- .nv.shared.reserved.0     --------------------------
	.section	.nv.shared.reserved.0,"aw",@nobits
	.weak		__nv_reservedSMEM_offset_0_alias
	.size		__nv_reservedSMEM_offset_0_alias, 0, 0
	.other		__nv_reservedSMEM_offset_0_alias,@"STO_CUDA_RESERVED_SHARED STV_DEFAULT"
__nv_reservedSMEM_offset_0_alias:
	.zero		0


//--------------------- .nv.global                --------------------------
	.section	.nv.global,"aw",@nobits
.nv.global:
	.type		_ZN65_INTERNAL_adb80482_29_flash_fwd_hdim32_fp16_sm80_cu_0106449f_28624cute1_E,@object
	.size		_ZN65_INTERNAL_adb80482_29_flash_fwd_hdim32_fp16_sm80_cu_0106449f_28624cute1_E,(_ZN65_INTERNAL_adb80482_29_flash_fwd_hdim32_fp16_sm80_cu_0106449f_28624cuda3std3__45__cpo6cbeginE - _ZN65_INTERNAL_adb80482_29_flash_fwd_hdim32_fp16_sm80_cu_0106449f_28624cute1_E)
_ZN65_INTERNAL_adb80482_29_flash_fwd_hdim32_fp16_sm80_cu_0106449f_28624cute1_E:
	.zero		1
	.type		_ZN65_INTERNAL_adb80482_29_flash_fwd_hdim32_fp16_sm80_cu_0106449f_28624cuda3std3__45__cpo6cbeginE,@object
	.size		_ZN65_INTERNAL_adb80482_29_flash_fwd_hdim32_fp16_sm80_cu_0106449f_28624cuda3std3__45__cpo6cbeginE,(_ZN65_INTERNAL_adb80482_29_flash_fwd_hdim32_fp16_sm80_cu_0106449f_28624cuda3std3__48in_placeE - _ZN65_INTERNAL_adb80482_29_flash_fwd_hdim32_fp16_sm80_cu_0106449f_28624cuda3std3__45__cpo6cbeginE)
_ZN65_INTERNAL_adb80482_29_flash_fwd_hdim32_fp16_sm80_cu_0106449f_28624cuda3std3__45__cpo6cbeginE:
	.zero		1
	.type		_ZN65_INTERNAL_adb80482_29_flash_fwd_hdim32_fp16_sm80_cu_0106449f_28624cuda3std3__48in_placeE,@object
	.size		_ZN65_INTERNAL_adb80482_29_flash_fwd_hdim32_fp16_sm80_cu_0106449f_28624cuda3std3__48in_placeE,(_ZN65_INTERNAL_adb80482_29_flash_fwd_hdim32_fp16_sm80_cu_0106449f_28624cuda3std6ranges3__45__cpo9iter_moveE - _ZN65_INTERNAL_adb80482_29_flash_fwd_hdim32_fp16_sm80_cu_0106449f_28624cuda3std3__48in_placeE)
_ZN65_INTERNAL_adb80482_29_flash_fwd_hdim32_fp16_sm80_cu_0106449f_28624cuda3std3__48in_placeE:
	.zero		1
	.type		_ZN65_INTERNAL_adb80482_29_flash_fwd_hdim32_fp16_sm80_cu_0106449f_28624cuda3std6ranges3__45__cpo9iter_moveE,@object
	.size		_ZN65_INTERNAL_adb80482_29_flash_fwd_hdim32_fp16_sm80_cu_0106449f_28624cuda3std6ranges3__45__cpo9iter_moveE,(_ZN65_INTERNAL_adb80482_29_flash_fwd_hdim32_fp16_sm80_cu_0106449f_28624cuda3std3__45__cpo5beginE - _ZN65_INTERNAL_adb80482_29_flash_fwd_hdim32_fp16_sm80_cu_0106449f_28624cuda3std6ranges3__45__cpo9iter_moveE)
_ZN65_INTERNAL_adb80482_29_flash_fwd_hdim32_fp16_sm80_cu_0106449f_28624cuda3std6ranges3__45__cpo9iter_moveE:
	.zero		1
	.type		_ZN65_INTERNAL_adb80482_29_flash_fwd_hdim32_fp16_sm80_cu_0106449f_28624cuda3std3__45__cpo5beginE,@object
	.size		_ZN65_INTERNAL_adb80482_29_flash_fwd_hdim32_fp16_sm80_cu_0106449f_28624cuda3std3__45__cpo5beginE,(_ZN65_INTERNAL_adb80482_29_flash_fwd_hdim32_fp16_sm80_cu_0106449f_28624cuda3std3__467_GLOBAL__N__adb80482_29_flash_fwd_hdim32_fp16_sm80_cu_0106449f_28626ignoreE - _ZN65_INTERNAL_adb80482_29_flash_fwd_hdim32_fp16_sm80_cu_0106449f_28624cuda3std3__45__cpo5beginE)
_ZN65_INTERNAL_adb80482_29_flash_fwd_hdim32_fp16_sm80_cu_0106449f_28624cuda3std3__45__cpo5beginE:
	.zero		1
	.type		_ZN65_INTERNAL_adb80482_29_flash_fwd_hdim32_fp16_sm80_cu_0106449f_28624cuda3std3__467_GLOBAL__N__adb80482_29_flash_fwd_hdim32_fp16_sm80_cu_0106449f_28626ignoreE,@object
	.size		_ZN65_INTERNAL_adb80482_29_flash_fwd_hdim32_fp16_sm80_cu_0106449f_28624cuda3std3__467_GLOBAL__N__adb80482_29_flash_fwd_hdim32_fp16_sm80_cu_0106449f_28626ignoreE,(_ZN65_INTERNAL_adb80482_29_flash_fwd_hdim32_fp16_sm80_cu_0106449f_28624cute7productE - _ZN65_INTERNAL_adb80482_29_flash_fwd_hdim32_fp16_sm80_cu_0106449f_28624cuda3std3__467_GLOBAL__N__adb80482_29_flash_fwd_hdim32_fp16_sm80_cu_0106449f_28626ignoreE)
_ZN65_INTERNAL_adb80482_29_flash_fwd_hdim32_fp16_sm80_cu_0106449f_28624cuda3std3__467_GLOBAL__N__adb80482_29_flash_fwd_hdim32_fp16_sm80_cu_0106449f_28626ignoreE:
	.zero		1
	.type		_ZN65_INTERNAL_adb80482_29_flash_fwd_hdim32_fp16_sm80_cu_0106449f_28624cute7productE,@object
	.size		_ZN65_INTERNAL_adb80482_29_flash_fwd_hdim32_fp16_sm80_cu_0106449f_28624cute7productE,(_ZN65_INTERNAL_adb80482_29_flash_fwd_hdim32_fp16_sm80_cu_0106449f_28624cuda3std3__45__cpo3endE - _ZN65_INTERNAL_adb80482_29_flash_fwd_hdim32_fp16_sm80_cu_0106449f_28624cute7productE)
_ZN65_INTERNAL_adb80482_29_flash_fwd_hdim32_fp16_sm80_cu_0106449f_28624cute7productE:
	.zero		1
	.type		_ZN65_INTERNAL_adb80482_29_flash_fwd_hdim32_fp16_sm80_cu_0106449f_28624cuda3std3__45__cpo3endE,@object
	.size		_ZN65_INTERNAL_adb80482_29_flash_fwd_hdim32_fp16_sm80_cu_0106449f_28624cuda3std3__45__cpo3endE,(_ZN65_INTERNAL_adb80482_29_flash_fwd_hdim32_fp16_sm80_cu_0106449f_28624cuda3std3__419piecewise_constructE - _ZN65_INTERNAL_adb80482_29_flash_fwd_hdim32_fp16_sm80_cu_0106449f_28624cuda3std3__45__cpo3endE)
_ZN65_INTERNAL_adb80482_29_flash_fwd_hdim32_fp16_sm80_cu_0106449f_28624cuda3std3__45__cpo3endE:
	.zero		1
	.type		_ZN65_INTERNAL_adb80482_29_flash_fwd_hdim32_fp16_sm80_cu_0106449f_28624cuda3std3__419piecewise_constructE,@object
	.size		_ZN65_INTERNAL_adb80482_29_flash_fwd_hdim32_fp16_sm80_cu_0106449f_28624cuda3std3__419piecewise_constructE,(_ZN65_INTERNAL_adb80482_29_flash_fwd_hdim32_fp16_sm80_cu_0106449f_28624cuda3std3__45__cpo4cendE - _ZN65_INTERNAL_adb80482_29_flash_fwd_hdim32_fp16_sm80_cu_0106449f_28624cuda3std3__419piecewise_constructE)
_ZN65_INTERNAL_adb80482_29_flash_fwd_hdim32_fp16_sm80_cu_0106449f_28624cuda3std3__419piecewise_constructE:
	.zero		1
	.type		_ZN65_INTERNAL_adb80482_29_flash_fwd_hdim32_fp16_sm80_cu_0106449f_28624cuda3std3__45__cpo4cendE,@object
	.size		_ZN65_INTERNAL_adb80482_29_flash_fwd_hdim32_fp16_sm80_cu_0106449f_28624cuda3std3__45__cpo4cendE,(_ZN65_INTERNAL_adb80482_29_flash_fwd_hdim32_fp16_sm80_cu_0106449f_28624cuda3std6ranges3__45__cpo4swapE - _ZN65_INTERNAL_adb80482_29_flash_fwd_hdim32_fp16_sm80_cu_0106449f_28624cuda3std3__45__cpo4cendE)
_ZN65_INTERNAL_adb80482_29_flash_fwd_hdim32_fp16_sm80_cu_0106449f_28624cuda3std3__45__cpo4cendE:
	.zero		1
	.type		_ZN65_INTERNAL_adb80482_29_flash_fwd_hdim32_fp16_sm80_cu_0106449f_28624cuda3std6ranges3__45__cpo4swapE,@object
	.size		_ZN65_INTERNAL_adb80482_29_flash_fwd_hdim32_fp16_sm80_cu_0106449f_28624cuda3std6ranges3__45__cpo4swapE,(.L_7 - _ZN65_INTERNAL_adb80482_29_flash_fwd_hdim32_fp16_sm80_cu_0106449f_28624cuda3std6ranges3__45__cpo4swapE)
_ZN65_INTERNAL_adb80482_29_flash_fwd_hdim32_fp16_sm80_cu_0106449f_28624cuda3std6ranges3__45__cpo4swapE:
	.zero		1
.L_7:


//--------------------- .nv.shared._ZN5flash16flash_fwd_kernelI23Flash_fwd_kernel_traitsILi32ELi128ELi128ELi4ELb0ELb0EN7cutlass6half_tE19Flash_kernel_traitsILi32ELi128ELi128ELi4ES3_EELb0ELb0ELb0ELb0ELb1ELb1ELb0ELb0EEEvNS_16Flash_fwd_paramsE --------------------------
	.section	.nv.shared._ZN5flash16flash_fwd_kernelI23Flash_fwd_kernel_traitsILi32ELi128ELi128ELi4ELb0ELb0EN7cutlass6half_tE19Flash_kernel_traitsILi32ELi128ELi128ELi4ES3_EELb0ELb0ELb0ELb0ELb1ELb1ELb0ELb0EEEvNS_16Flash_fwd_paramsE,"aw",@nobits
	.sectionflags	@""
	.align	16
	.zero		1024


//--------------------- .nv.shared._ZN5flash16flash_fwd_kernelI23Flash_fwd_kernel_traitsILi32ELi128ELi128ELi4ELb0ELb0EN7cutlass6half_tE19Flash_kernel_traitsILi32ELi128ELi128ELi4ES3_EELb0ELb0ELb0ELb0ELb0ELb0ELb0ELb0EEEvNS_16Flash_fwd_paramsE --------------------------
	.section	.nv.shared._ZN5flash16flash_fwd_kernelI23Flash_fwd_kernel_traitsILi32ELi128ELi128ELi4ELb0ELb0EN7cutlass6half_tE19Flash_kernel_traitsILi32ELi128ELi128ELi4ES3_EELb0ELb0ELb0ELb0ELb0ELb0ELb0ELb0EEEvNS_16Flash_fwd_paramsE,"aw",@nobits
	.sectionflags	@""
	.align	16
	.zero		1024


//--------------------- .nv.shared._ZN5flash16flash_fwd_kernelI23Flash_fwd_kernel_traitsILi32ELi128ELi128ELi4ELb0ELb0EN7cutlass6half_tE19Flash_kernel_traitsILi32ELi128ELi128ELi4ES3_EELb0ELb0ELb0ELb1ELb0ELb0ELb0ELb0EEEvNS_16Flash_fwd_paramsE --------------------------
	.section	.nv.shared._ZN5flash16flash_fwd_kernelI23Flash_fwd_kernel_traitsILi32ELi128ELi128ELi4ELb0ELb0EN7cutlass6half_tE19Flash_kernel_traitsILi32ELi128ELi128ELi4ES3_EELb0ELb0ELb0ELb1ELb0ELb0ELb0ELb0EEEvNS_16Flash_fwd_paramsE,"aw",@nobits
	.sectionflags	@""
	.align	16
	.zero		1024


//--------------------- .nv.shared._ZN5flash16flash_fwd_kernelI23Flash_fwd_kernel_traitsILi32ELi128ELi128ELi4ELb0ELb0EN7cutlass6half_tE19Flash_kernel_traitsILi32ELi128ELi128ELi4ES3_EELb0ELb0ELb1ELb0ELb0ELb1ELb0ELb0EEEvNS_16Flash_fwd_paramsE --------------------------
	.section	.nv.shared._ZN5flash16flash_fwd_kernelI23Flash_fwd_kernel_traitsILi32ELi128ELi128ELi4ELb0ELb0EN7cutlass6half_tE19Flash_kernel_traitsILi32ELi128ELi128ELi4ES3_EELb0ELb0ELb1ELb0ELb0ELb1ELb0ELb0EEEvNS_16Flash_fwd_paramsE,"aw",@nobits
	.sectionflags	@""
	.align	16
	.zero		1024


//--------------------- .nv.shared._ZN5flash16flash_fwd_kernelI23Flash_fwd_kernel_traitsILi32ELi128ELi128ELi4ELb0ELb0EN7cutlass6half_tE19Flash_kernel_traitsILi32ELi128ELi128ELi4ES3_EELb0ELb0ELb1ELb0ELb0ELb0ELb0ELb0EEEvNS_16Flash_fwd_paramsE --------------------------
	.section	.nv.shared._ZN5flash16flash_fwd_kernelI23Flash_fwd_kernel_traitsILi32ELi128ELi128ELi4ELb0ELb0EN7cutlass6half_tE19Flash_kernel_traitsILi32ELi128ELi128ELi4ES3_EELb0ELb0ELb1ELb0ELb0ELb0ELb0ELb0EEEvNS_16Flash_fwd_paramsE,"aw",@nobits
	.sectionflags	@""
	.align	16
	.zero		1024


//--------------------- .nv.shared._ZN5flash16flash_fwd_kernelI23Flash_fwd_kernel_traitsILi32ELi128ELi128ELi4ELb0ELb0EN7cutlass6half_tE19Flash_kernel_traitsILi32ELi128ELi128ELi4ES3_EELb0ELb0ELb1ELb1ELb0ELb0ELb0ELb0EEEvNS_16Flash_fwd_paramsE --------------------------
	.section	.nv.shared._ZN5flash16flash_fwd_kernelI23Flash_fwd_kernel_traitsILi32ELi128ELi128ELi4ELb0ELb0EN7cutlass6half_tE19Flash_kernel_traitsILi32ELi128ELi128ELi4ES3_EELb0ELb0ELb1ELb1ELb0ELb0ELb0ELb0EEEvNS_16Flash_fwd_paramsE,"aw",@nobits
	.sectionflags	@""
	.align	16
	.zero		1024


//--------------------- .nv.shared._ZN5flash16flash_fwd_kernelI23Flash_fwd_kernel_traitsILi32ELi128ELi128ELi4ELb0ELb0EN7cutlass6half_tE19Flash_kernel_traitsILi32ELi128ELi128ELi4ES3_EELb1ELb0ELb0ELb0ELb0ELb1ELb0ELb0EEEvNS_16Flash_fwd_paramsE --------------------------
	.section	.nv.shared._ZN5flash16flash_fwd_kernelI23Flash_fwd_kernel_traitsILi32ELi128ELi128ELi4ELb0ELb0EN7cutlass6half_tE19Flash_kernel_traitsILi32ELi128ELi128ELi4ES3_EELb1ELb0ELb0ELb0ELb0ELb1ELb0ELb0EEEvNS_16Flash_fwd_paramsE,"aw",@nobits
	.sectionflags	@""
	.align	16
	.zero		1024


//--------------------- .nv.shared._ZN5flash16flash_fwd_kernelI23Flash_fwd_kernel_traitsILi32ELi128ELi128ELi4ELb0ELb0EN7cutlass6half_tE19Flash_kernel_traitsILi32ELi128ELi128ELi4ES3_EELb0ELb0ELb0ELb0ELb0ELb1ELb1ELb0EEEvNS_16Flash_fwd_paramsE --------------------------
	.section	.nv.shared._ZN5flash16flash_fwd_kernelI23Flash_fwd_kernel_traitsILi32ELi128ELi128ELi4ELb0ELb0EN7cutlass6half_tE19Flash_kernel_traitsILi32ELi128ELi128ELi4ES3_EELb0ELb0ELb0ELb0ELb0ELb1ELb1ELb0EEEvNS_16Flash_fwd_paramsE,"aw",@nobits
	.sectionflags	@""
	.align	16
	.zero		1024


//--------------------- .nv.shared._ZN5flash16flash_fwd_kernelI23Flash_fwd_kernel_traitsILi32ELi128ELi128ELi4ELb0ELb0EN7cutlass6half_tE19Flash_kernel_traitsILi32ELi128ELi128ELi4ES3_EELb1ELb0ELb0ELb0ELb0ELb0ELb0ELb0EEEvNS_16Flash_fwd_paramsE --------------------------
	.section	.nv.shared._ZN5flash16flash_fwd_kernelI23Flash_fwd_kernel_traitsILi32ELi128ELi128ELi4ELb0ELb0EN7cutlass6half_tE19Flash_kernel_traitsILi32ELi128ELi128ELi4ES3_EELb1ELb0ELb0ELb0ELb0ELb0ELb0ELb0EEEvNS_16Flash_fwd_paramsE,"aw",@nobits
	.sectionflags	@""
	.align	16
	.zero		1024


//--------------------- .nv.shared._ZN5flash16flash_fwd_kernelI23Flash_fwd_kernel_traitsILi32ELi128ELi128ELi4ELb0ELb0EN7cutlass6half_tE19Flash_kernel_traitsILi32ELi128ELi128ELi4ES3_EELb1ELb0ELb1ELb0ELb0ELb0ELb0ELb0EEEvNS_16Flash_fwd_paramsE --------------------------
	.section	.nv.shared._ZN5flash16flash_fwd_kernelI23Flash_fwd_kernel_traitsILi32ELi128ELi128ELi4ELb0ELb0EN7cutlass6half_tE19Flash_kernel_traitsILi32ELi128ELi128ELi4ES3_EELb1ELb0ELb1ELb0ELb0ELb0ELb0ELb0EEEvNS_16Flash_fwd_paramsE,"aw",@nobits
	.sectionflags	@""
	.align	16
	.zero		1024


//--------------------- .nv.shared._ZN5flash16flash_fwd_kernelI23Flash_fwd_kernel_traitsILi32ELi128ELi128ELi4ELb0ELb0EN7cutlass6half_tE19Flash_kernel_traitsILi32ELi128ELi128ELi4ES3_EELb1ELb0ELb0ELb0ELb1ELb1ELb0ELb0EEEvNS_16Flash_fwd_paramsE --------------------------
	.section	.nv.shared._ZN5flash16flash_fwd_kernelI23Flash_fwd_kernel_traitsILi32ELi128ELi128ELi4ELb0ELb0EN7cutlass6half_tE19Flash_kernel_traitsILi32ELi128ELi128ELi4ES3_EELb1ELb0ELb0ELb0ELb1ELb1ELb0ELb0EEEvNS_16Flash_fwd_paramsE,"aw",@nobits
	.sectionflags	@""
	.align	16
	.zero		1024


//--------------------- .nv.shared._ZN5flash16flash_fwd_kernelI23Flash_fwd_kernel_traitsILi32ELi128ELi128ELi4ELb0ELb0EN7cutlass6half_tE19Flash_kernel_traitsILi32ELi128ELi128ELi4ES3_EELb0ELb0ELb0ELb0ELb1ELb1ELb1ELb0EEEvNS_16Flash_fwd_paramsE --------------------------
	.section	.nv.shared._ZN5flash16flash_fwd_kernelI23Flash_fwd_kernel_traitsILi32ELi128ELi128ELi4ELb0ELb0EN7cutlass6half_tE19Flash_kernel_traitsILi32ELi128ELi128ELi4ES3_EELb0ELb0ELb0ELb0ELb1ELb1ELb1ELb0EEEvNS_16Flash_fwd_paramsE,"aw",@nobits
	.sectionflags	@""
	.align	16
	.zero		1024


//--------------------- .nv.shared._ZN5flash16flash_fwd_kernelI23Flash_fwd_kernel_traitsILi32ELi128ELi128ELi4ELb0ELb0EN7cutlass6half_tE19Flash_kernel_traitsILi32ELi128ELi128ELi4ES3_EELb1ELb0ELb0ELb1ELb0ELb0ELb0ELb0EEEvNS_16Flash_fwd_paramsE --------------------------
	.section	.nv.shared._ZN5flash16flash_fwd_kernelI23Flash_fwd_kernel_traitsILi32ELi128ELi128ELi4ELb0ELb0EN7cutlass6half_tE19Flash_kernel_traitsILi32ELi128ELi128ELi4ES3_EELb1ELb0ELb0ELb1ELb0ELb0ELb0ELb0EEEvNS_16Flash_fwd_paramsE,"aw",@nobits
	.sectionflags	@""
	.align	16
	.zero		1024


//--------------------- .nv.shared._ZN5flash16flash_fwd_kernelI23Flash_fwd_kernel_traitsILi32ELi128ELi128ELi4ELb0ELb0EN7cutlass6half_tE19Flash_kernel_traitsILi32ELi128ELi128ELi4ES3_EELb1ELb0ELb0ELb0ELb0ELb0ELb0ELb1EEEvNS_16Flash_fwd_paramsE --------------------------
	.section	.nv.shared._ZN5flash16flash_fwd_kernelI23Flash_fwd_kernel_traitsILi32ELi128ELi128ELi4ELb0ELb0EN7cutlass6half_tE19Flash_kernel_traitsILi32ELi128ELi128ELi4ES3_EELb1ELb0ELb0ELb0ELb0ELb0ELb0ELb1EEEvNS_16Flash_fwd_paramsE,"aw",@nobits
	.sectionflags	@""
	.align	16
	.zero		1024


//--------------------- .nv.shared._ZN5flash16flash_fwd_kernelI23Flash_fwd_kernel_traitsILi32ELi128ELi128ELi4ELb0ELb0EN7cutlass6half_tE19Flash_kernel_traitsILi32ELi128ELi128ELi4ES3_EELb0ELb0ELb0ELb0ELb0ELb0ELb1ELb0EEEvNS_16Flash_fwd_paramsE --------------------------
	.section	.nv.shared._ZN5flash16flash_fwd_kernelI23Flash_fwd_kernel_traitsILi32ELi128ELi128ELi4ELb0ELb0EN7cutlass6half_tE19Flash_kernel_traitsILi32ELi128ELi128ELi4ES3_EELb0ELb0ELb0ELb0ELb0ELb0ELb1ELb0EEEvNS_16Flash_fwd_paramsE,"aw",@nobits
	.sectionflags	@""
	.align	16
	.zero		1024


//--------------------- .nv.shared._ZN5flash16flash_fwd_kernelI23Flash_fwd_kernel_traitsILi32ELi128ELi128ELi4ELb0ELb0EN7cutlass6half_tE19Flash_kernel_traitsILi32ELi128ELi128ELi4ES3_EELb1ELb0ELb0ELb1ELb0ELb0ELb0ELb1EEEvNS_16Flash_fwd_paramsE --------------------------
	.section	.nv.shared._ZN5flash16flash_fwd_kernelI23Flash_fwd_kernel_traitsILi32ELi128ELi128ELi4ELb0ELb0EN7cutlass6half_tE19Flash_kernel_traitsILi32ELi128ELi128ELi4ES3_EELb1ELb0ELb0ELb1ELb0ELb0ELb0ELb1EEEvNS_16Flash_fwd_paramsE,"aw",@nobits
	.sectionflags	@""
	.align	16
	.zero		1024


//--------------------- .nv.shared._ZN5flash16flash_fwd_kernelI23Flash_fwd_kernel_traitsILi32ELi128ELi128ELi4ELb0ELb0EN7cutlass6half_tE19Flash_kernel_traitsILi32ELi128ELi128ELi4ES3_EELb0ELb0ELb0ELb1ELb0ELb0ELb1ELb0EEEvNS_16Flash_fwd_paramsE --------------------------
	.section	.nv.shared._ZN5flash16flash_fwd_kernelI23Flash_fwd_kernel_traitsILi32ELi128ELi128ELi4ELb0ELb0EN7cutlass6half_tE19Flash_kernel_traitsILi32ELi128ELi128ELi4ES3_EELb0ELb0ELb0ELb1ELb0ELb0ELb1ELb0EEEvNS_16Flash_fwd_paramsE,"aw",@nobits
	.sectionflags	@""
	.align	16
	.zero		1024


//--------------------- .nv.shared._ZN5flash16flash_fwd_kernelI23Flash_fwd_kernel_traitsILi32ELi128ELi128ELi4ELb0ELb0EN7cutlass6half_tE19Flash_kernel_traitsILi32ELi128ELi128ELi4ES3_EELb1ELb0ELb1ELb0ELb0ELb1ELb0ELb0EEEvNS_16Flash_fwd_paramsE --------------------------
	.section	.nv.shared._ZN5flash16flash_fwd_kernelI23Flash_fwd_kernel_traitsILi32ELi128ELi128ELi4ELb0ELb0EN7cutlass6half_tE19Flash_kernel_traitsILi32ELi128ELi128ELi4ES3_EELb1ELb0ELb1ELb0ELb0ELb1ELb0ELb0EEEvNS_16Flash_fwd_paramsE,"aw",@nobits
	.sectionflags	@""
	.align	16
	.zero		1024


//--------------------- .nv.shared._ZN5flash16flash_fwd_kernelI23Flash_fwd_kernel_traitsILi32ELi128ELi128ELi4ELb0ELb0EN7cutlass6half_tE19Flash_kernel_traitsILi32ELi128ELi128ELi4ES3_EELb0ELb0ELb1ELb0ELb0ELb1ELb1ELb0EEEvNS_16Flash_fwd_paramsE --------------------------
	.section	.nv.shared._ZN5flash16flash_fwd_kernelI23Flash_fwd_kernel_traitsILi32ELi128ELi128ELi4ELb0ELb0EN7cutlass6half_tE19Flash_kernel_traitsILi32ELi128ELi128ELi4ES3_EELb0ELb0ELb1ELb0ELb0ELb1ELb1ELb0EEEvNS_16Flash_fwd_paramsE,"aw",@nobits
	.sectionflags	@""
	.align	16
	.zero		1024


//--------------------- .nv.shared._ZN5flash16flash_fwd_kernelI23Flash_fwd_kernel_traitsILi32ELi128ELi128ELi4ELb0ELb0EN7cutlass6half_tE19Flash_kernel_traitsILi32ELi128ELi128ELi4ES3_EELb1ELb0ELb1ELb1ELb0ELb0ELb0ELb0EEEvNS_16Flash_fwd_paramsE --------------------------
	.section	.nv.shared._ZN5flash16flash_fwd_kernelI23Flash_fwd_kernel_traitsILi32ELi128ELi128ELi4ELb0ELb0EN7cutlass6half_tE19Flash_kernel_traitsILi32ELi128ELi128ELi4ES3_EELb1ELb0ELb1ELb1ELb0ELb0ELb0ELb0EEEvNS_16Flash_fwd_paramsE,"aw",@nobits
	.sectionflags	@""
	.align	16
	.zero		1024


//--------------------- .nv.shared._ZN5flash16flash_fwd_kernelI23Flash_fwd_kernel_traitsILi32ELi128ELi128ELi4ELb0ELb0EN7cutlass6half_tE19Flash_kernel_traitsILi32ELi128ELi128ELi4ES3_EELb1ELb0ELb1ELb0ELb0ELb0ELb0ELb1EEEvNS_16Flash_fwd_paramsE --------------------------
	.section	.nv.shared._ZN5flash16flash_fwd_kernelI23Flash_fwd_kernel_traitsILi32ELi128ELi128ELi4ELb0ELb0EN7cutlass6half_tE19Flash_kernel_traitsILi32ELi128ELi128ELi4ES3_EELb1ELb0ELb1ELb0ELb0ELb0ELb0ELb1EEEvNS_16Flash_fwd_paramsE,"aw",@nobits
	.sectionflags	@""
	.align	16
	.zero		1024


//--------------------- .nv.shared._ZN5flash16flash_fwd_kernelI23Flash_fwd_kernel_traitsILi32ELi128ELi128ELi4ELb0ELb0EN7cutlass6half_tE19Flash_kernel_traitsILi32ELi128ELi128ELi4ES3_EELb0ELb0ELb1ELb0ELb0ELb0ELb1ELb0EEEvNS_16Flash_fwd_paramsE --------------------------
	.section	.nv.shared._ZN5flash16flash_fwd_kernelI23Flash_fwd_kernel_traitsILi32ELi128ELi128ELi4ELb0ELb0EN7cutlass6half_tE19Flash_kernel_traitsILi32ELi128ELi128ELi4ES3_EELb0ELb0ELb1ELb0ELb0ELb0ELb1ELb0EEEvNS_16Flash_fwd_paramsE,"aw",@nobits
	.sectionflags	@""
	.align	16
	.zero		1024


//--------------------- .nv.shared._ZN5flash16flash_fwd_kernelI23Flash_fwd_kernel_traitsILi32ELi128ELi128ELi4ELb0ELb0EN7cutlass6half_tE19Flash_kernel_traitsILi32ELi128ELi128ELi4ES3_EELb1ELb0ELb1ELb1ELb0ELb0ELb0ELb1EEEvNS_16Flash_fwd_paramsE --------------------------
	.section	.nv.shared._ZN5flash16flash_fwd_kernelI23Flash_fwd_kernel_traitsILi32ELi128ELi128ELi4ELb0ELb0EN7cutlass6half_tE19Flash_kernel_traitsILi32ELi128ELi128ELi4ES3_EELb1ELb0ELb1ELb1ELb0ELb0ELb0ELb1EEEvNS_16Flash_fwd_paramsE,"aw",@nobits
	.sectionflags	@""
	.align	16
	.zero		1024


//--------------------- .nv.shared._ZN5flash16flash_fwd_kernelI23Flash_fwd_kernel_traitsILi32ELi128ELi128ELi4ELb0ELb0EN7cutlass6half_tE19Flash_kernel_traitsILi32ELi128ELi128ELi4ES3_EELb0ELb0ELb1ELb1ELb0ELb0ELb1ELb0EEEvNS_16Flash_fwd_paramsE --------------------------
	.section	.nv.shared._ZN5flash16flash_fwd_kernelI23Flash_fwd_kernel_traitsILi32ELi128ELi128ELi4ELb0ELb0EN7cutlass6half_tE19Flash_kernel_traitsILi32ELi128ELi128ELi4ES3_EELb0ELb0ELb1ELb1ELb0ELb0ELb1ELb0EEEvNS_16Flash_fwd_paramsE,"aw",@nobits
	.sectionflags	@""
	.align	16
	.zero		1024


//--------------------- .nv.constant0._ZN5flash16flash_fwd_kernelI23Flash_fwd_kernel_traitsILi32ELi128ELi128ELi4ELb0ELb0EN7cutlass6half_tE19Flash_kernel_traitsILi32ELi128ELi128ELi4ES3_EELb0ELb0ELb0ELb0ELb0ELb1ELb0ELb0EEEvNS_16Flash_fwd_paramsE --------------------------
	.section	.nv.constant0._ZN5flash16flash_fwd_kernelI23Flash_fwd_kernel_traitsILi32ELi128ELi128ELi4ELb0ELb0EN7cutlass6half_tE19Flash_kernel_traitsILi32ELi128ELi128ELi4ES3_EELb0ELb0ELb0ELb0ELb0ELb1ELb0ELb0EEEvNS_16Flash_fwd_paramsE,"a",@progbits
	.sectionflags	@""
	.align	4
.nv.constant0._ZN5flash16flash_fwd_kernelI23Flash_fwd_kernel_traitsILi32ELi128ELi128ELi4ELb0ELb0EN7cutlass6half_tE19Flash_kernel_traitsILi32ELi128ELi128ELi4ES3_EELb0ELb0ELb0ELb0ELb0ELb1ELb0ELb0EEEvNS_16Flash_fwd_paramsE:
	.zero		992


//--------------------- .nv.constant0._ZN5flash16flash_fwd_kernelI23Flash_fwd_kernel_traitsILi32ELi128ELi128ELi4ELb0ELb0EN7cutlass6half_tE19Flash_kernel_traitsILi32ELi128ELi128ELi4ES3_EELb0ELb0ELb0ELb0ELb1ELb1ELb0ELb0EEEvNS_16Flash_fwd_paramsE --------------------------
	.section	.nv.constant0._ZN5flash16flash_fwd_kernelI23Flash_fwd_kernel_traitsILi32ELi128ELi128ELi4ELb0ELb0EN7cutlass6half_tE19Flash_kernel_traitsILi32ELi128ELi128ELi4ES3_EELb0ELb0ELb0ELb0ELb1ELb1ELb0ELb0EEEvNS_16Flash_fwd_paramsE,"a",@progbits
	.sectionflags	@""
	.align	4
.nv.constant0._ZN5flash16flash_fwd_kernelI23Flash_fwd_kernel_traitsILi32ELi128ELi128ELi4ELb0ELb0EN7cutlass6half_tE19Flash_kernel_traitsILi32ELi128ELi128ELi4ES3_EELb0ELb0ELb0ELb0ELb1ELb1ELb0ELb0EEEvNS_16Flash_fwd_paramsE:
	.zero		992


//--------------------- .nv.constant0._ZN5flash16flash_fwd_kernelI23Flash_fwd_kernel_traitsILi32ELi128ELi128ELi4ELb0ELb0EN7cutlass6half_tE19Flash_kernel_traitsILi32ELi128ELi128ELi4ES3_EELb0ELb0ELb0ELb0ELb0ELb0ELb0ELb0EEEvNS_16Flash_fwd_paramsE --------------------------
	.section	.nv.constant0._ZN5flash16flash_fwd_kernelI23Flash_fwd_kernel_traitsILi32ELi128ELi128ELi4ELb0ELb0EN7cutlass6half_tE19Flash_kernel_traitsILi32ELi128ELi128ELi4ES3_EELb0ELb0ELb0ELb0ELb0ELb0ELb0ELb0EEEvNS_16Flash_fwd_paramsE,"a",@progbits
	.sectionflags	@""
	.align	4
.nv.constant0._ZN5flash16flash_fwd_kernelI23Flash_fwd_kernel_traitsILi32ELi128ELi128ELi4ELb0ELb0EN7cutlass6half_tE19Flash_kernel_traitsILi32ELi128ELi128ELi4ES3_EELb0ELb0ELb0ELb0ELb0ELb0ELb0ELb0EEEvNS_16Flash_fwd_paramsE:
	.zero		992


//--------------------- .nv.constant0._ZN5flash16flash_fwd_kernelI23Flash_fwd_kernel_traitsILi32ELi128ELi128ELi4ELb0ELb0EN7cutlass6half_tE19Flash_kernel_traitsILi32ELi128ELi128ELi4ES3_EELb0ELb0ELb0ELb1ELb0ELb0ELb0ELb0EEEvNS_16Flash_fwd_paramsE --------------------------
	.section	.nv.constant0._ZN5flash16flash_fwd_kernelI23Flash_fwd_kernel_traitsILi32ELi128ELi128ELi4ELb0ELb0EN7cutlass6half_tE19Flash_kernel_traitsILi32ELi128ELi128ELi4ES3_EELb0ELb0ELb0ELb1ELb0ELb0ELb0ELb0EEEvNS_16Flash_fwd_paramsE,"a",@progbits
	.sectionflags	@""
	.align	4
.nv.constant0._ZN5flash16flash_fwd_kernelI23Flash_fwd_kernel_traitsILi32ELi128ELi128ELi4ELb0ELb0EN7cutlass6half_tE19Flash_kernel_traitsILi32ELi128ELi128ELi4ES3_EELb0ELb0ELb0ELb1ELb0ELb0ELb0ELb0EEEvNS_16Flash_fwd_paramsE:
	.zero		992


//--------------------- .nv.constant0._ZN5flash16flash_fwd_kernelI23Flash_fwd_kernel_traitsILi32ELi128ELi128ELi4ELb0ELb0EN7cutlass6half_tE19Flash_kernel_traitsILi32ELi128ELi128ELi4ES3_EELb0ELb0ELb1ELb0ELb0ELb1ELb0ELb0EEEvNS_16Flash_fwd_paramsE --------------------------
	.section	.nv.constant0._ZN5flash16flash_fwd_kernelI23Flash_fwd_kernel_traitsILi32ELi128ELi128ELi4ELb0ELb0EN7cutlass6half_tE19Flash_kernel_traitsILi32ELi128ELi128ELi4ES3_EELb0ELb0ELb1ELb0ELb0ELb1ELb0ELb0EEEvNS_16Flash_fwd_paramsE,"a",@progbits
	.sectionflags	@""
	.align	4
.nv.constant0._ZN5flash16flash_fwd_kernelI23Flash_fwd_kernel_traitsILi32ELi128ELi128ELi4ELb0ELb0EN7cutlass6half_tE19Flash_kernel_traitsILi32ELi128ELi128ELi4ES3_EELb0ELb0ELb1ELb0ELb0ELb1ELb0ELb0EEEvNS_16Flash_fwd_paramsE:
	.zero		992


//--------------------- .nv.constant0._ZN5flash16flash_fwd_kernelI23Flash_fwd_kernel_traitsILi32ELi128ELi128ELi4ELb0ELb0EN7cutlass6half_tE19Flash_kernel_traitsILi32ELi128ELi128ELi4ES3_EELb0ELb0ELb1ELb0ELb0ELb0ELb0ELb0EEEvNS_16Flash_fwd_paramsE --------------------------
	.section	.nv.constant0._ZN5flash16flash_fwd_kernelI23Flash_fwd_kernel_traitsILi32ELi128ELi128ELi4ELb0ELb0EN7cutlass6half_tE19Flash_kernel_traitsILi32ELi128ELi128ELi4ES3_EELb0ELb0ELb1ELb0ELb0ELb0ELb0ELb0EEEvNS_16Flash_fwd_paramsE,"a",@progbits
	.sectionflags	@""
	.align	4
.nv.constant0._ZN5flash16flash_fwd_kernelI23Flash_fwd_kernel_traitsILi32ELi128ELi128ELi4ELb0ELb0EN7cutlass6half_tE19Flash_kernel_traitsILi32ELi128ELi128ELi4ES3_EELb0ELb0ELb1ELb0ELb0ELb0ELb0ELb0EEEvNS_16Flash_fwd_paramsE:
	.zero		992


//--------------------- .nv.constant0._ZN5flash16flash_fwd_kernelI23Flash_fwd_kernel_traitsILi32ELi128ELi128ELi4ELb0ELb0EN7cutlass6half_tE19Flash_kernel_traitsILi32ELi128ELi128ELi4ES3_EELb0ELb0ELb1ELb1ELb0ELb0ELb0ELb0EEEvNS_16Flash_fwd_paramsE --------------------------
	.section	.nv.constant0._ZN5flash16flash_fwd_kernelI23Flash_fwd_kernel_traitsILi32ELi128ELi128ELi4ELb0ELb0EN7cutlass6half_tE19Flash_kernel_traitsILi32ELi128ELi128ELi4ES3_EELb0ELb0ELb1ELb1ELb0ELb0ELb0ELb0EEEvNS_16Flash_fwd_paramsE,"a",@progbits
	.sectionflags	@""
	.align	4
.nv.constant0._ZN5flash16flash_fwd_kernelI23Flash_fwd_kernel_traitsILi32ELi128ELi128ELi4ELb0ELb0EN7cutlass6half_tE19Flash_kernel_traitsILi32ELi128ELi128ELi4ES3_EELb0ELb0ELb1ELb1ELb0ELb0ELb0ELb0EEEvNS_16Flash_fwd_paramsE:
	.zero		992


//--------------------- .nv.constant0._ZN5flash16flash_fwd_kernelI23Flash_fwd_kernel_traitsILi32ELi128ELi128ELi4ELb0ELb0EN7cutlass6half_tE19Flash_kernel_traitsILi32ELi128ELi128ELi4ES3_EELb1ELb0ELb0ELb0ELb0ELb1ELb0ELb0EEEvNS_16Flash_fwd_paramsE --------------------------
	.section	.nv.constant0._ZN5flash16flash_fwd_kernelI23Flash_fwd_kernel_traitsILi32ELi128ELi128ELi4ELb0ELb0EN7cutlass6half_tE19Flash_kernel_traitsILi32ELi128ELi128ELi4ES3_EELb1ELb0ELb0ELb0ELb0ELb1ELb0ELb0EEEvNS_16Flash_fwd_paramsE,"a",@progbits
	.sectionflags	@""
	.align	4
.nv.constant0._ZN5flash16flash_fwd_kernelI23Flash_fwd_kernel_traitsILi32ELi128ELi128ELi4ELb0ELb0EN7cutlass6half_tE19Flash_kernel_traitsILi32ELi128ELi128ELi4ES3_EELb1ELb0ELb0ELb0ELb0ELb1ELb0ELb0EEEvNS_16Flash_fwd_paramsE:
	.zero		992


//--------------------- .nv.constant0._ZN5flash16flash_fwd_kernelI23Flash_fwd_kernel_traitsILi32ELi128ELi128ELi4ELb0ELb0EN7cutlass6half_tE19Flash_kernel_traitsILi32ELi128ELi128ELi4ES3_EELb0ELb0ELb0ELb0ELb0ELb1ELb1ELb0EEEvNS_16Flash_fwd_paramsE --------------------------
	.section	.nv.constant0._ZN5flash16flash_fwd_kernelI23Flash_fwd_kernel_traitsILi32ELi128ELi128ELi4ELb0ELb0EN7cutlass6half_tE19Flash_kernel_traitsILi32ELi128ELi128ELi4ES3_EELb0ELb0ELb0ELb0ELb0ELb1ELb1ELb0EEEvNS_16Flash_fwd_paramsE,"a",@progbits
	.sectionflags	@""
	.align	4
.nv.constant0._ZN5flash16flash_fwd_kernelI23Flash_fwd_kernel_traitsILi32ELi128ELi128ELi4ELb0ELb0EN7cutlass6half_tE19Flash_kernel_traitsILi32ELi128ELi128ELi4ES3_EELb0ELb0ELb0ELb0ELb0ELb1ELb1ELb0EEEvNS_16Flash_fwd_paramsE:
	.zero		992


//--------------------- .nv.constant0._ZN5flash16flash_fwd_kernelI23Flash_fwd_kernel_traitsILi32ELi128ELi128ELi4ELb0ELb0EN7cutlass6half_tE19Flash_kernel_traitsILi32ELi128ELi128ELi4ES3_EELb1ELb0ELb0ELb0ELb0ELb0ELb0ELb0EEEvNS_16Flash_fwd_paramsE --------------------------
	.section	.nv.constant0._ZN5flash16flash_fwd_kernelI23Flash_fwd_kernel_traitsILi32ELi128ELi128ELi4ELb0ELb0EN7cutlass6half_tE19Flash_kernel_traitsILi32ELi128ELi128ELi4ES3_EELb1ELb0ELb0ELb0ELb0ELb0ELb0ELb0EEEvNS_16Flash_fwd_paramsE,"a",@progbits
	.sectionflags	@""
	.align	4
.nv.constant0._ZN5flash16flash_fwd_kernelI23Flash_fwd_kernel_traitsILi32ELi128ELi128ELi4ELb0ELb0EN7cutlass6half_tE19Flash_kernel_traitsILi32ELi128ELi128ELi4ES3_EELb1ELb0ELb0ELb0ELb0ELb0ELb0ELb0EEEvNS_16Flash_fwd_paramsE:
	.zero		992


//--------------------- .nv.constant0._ZN5flash16flash_fwd_kernelI23Flash_fwd_kernel_traitsILi32ELi128ELi128ELi4ELb0ELb0EN7cutlass6half_tE19Flash_kernel_traitsILi32ELi128ELi128ELi4ES3_EELb1ELb0ELb1ELb0ELb0ELb0ELb0ELb0EEEvNS_16Flash_fwd_paramsE --------------------------
	.section	.nv.constant0._ZN5flash16flash_fwd_kernelI23Flash_fwd_kernel_traitsILi32ELi128ELi128ELi4ELb0ELb0EN7cutlass6half_tE19Flash_kernel_traitsILi32ELi128ELi128ELi4ES3_EELb1ELb0ELb1ELb0ELb0ELb0ELb0ELb0EEEvNS_16Flash_fwd_paramsE,"a",@progbits
	.sectionflags	@""
	.align	4
.nv.constant0._ZN5flash16flash_fwd_kernelI23Flash_fwd_kernel_traitsILi32ELi128ELi128ELi4ELb0ELb0EN7cutlass6half_tE19Flash_kernel_traitsILi32ELi128ELi128ELi4ES3_EELb1ELb0ELb1ELb0ELb0ELb0ELb0ELb0EEEvNS_16Flash_fwd_paramsE:
	.zero		992


//--------------------- .nv.constant0._ZN5flash16flash_fwd_kernelI23Flash_fwd_kernel_traitsILi32ELi128ELi128ELi4ELb0ELb0EN7cutlass6half_tE19Flash_kernel_traitsILi32ELi128ELi128ELi4ES3_EELb1ELb0ELb0ELb0ELb1ELb1ELb0ELb0EEEvNS_16Flash_fwd_paramsE --------------------------
	.section	.nv.constant0._ZN5flash16flash_fwd_kernelI23Flash_fwd_kernel_traitsILi32ELi128ELi128ELi4ELb0ELb0EN7cutlass6half_tE19Flash_kernel_traitsILi32ELi128ELi128ELi4ES3_EELb1ELb0ELb0ELb0ELb1ELb1ELb0ELb0EEEvNS_16Flash_fwd_paramsE,"a",@progbits
	.sectionflags	@""
	.align	4
.nv.constant0._ZN5flash16flash_fwd_kernelI23Flash_fwd_kernel_traitsILi32ELi128ELi128ELi4ELb0ELb0EN7cutlass6half_tE19Flash_kernel_traitsILi32ELi128ELi128ELi4ES3_EELb1ELb0ELb0ELb0ELb1ELb1ELb0ELb0EEEvNS_16Flash_fwd_paramsE:
	.zero		992


//--------------------- .nv.constant0._ZN5flash16flash_fwd_kernelI23Flash_fwd_kernel_traitsILi32ELi128ELi128ELi4ELb0ELb0EN7cutlass6half_tE19Flash_kernel_traitsILi32ELi128ELi128ELi4ES3_EELb0ELb0ELb0ELb0ELb1ELb1ELb1ELb0EEEvNS_16Flash_fwd_paramsE --------------------------
	.section	.nv.constant0._ZN5flash16flash_fwd_kernelI23Flash_fwd_kernel_traitsILi32ELi128ELi128ELi4ELb0ELb0EN7cutlass6half_tE19Flash_kernel_traitsILi32ELi128ELi128ELi4ES3_EELb0ELb0ELb0ELb0ELb1ELb1ELb1ELb0EEEvNS_16Flash_fwd_paramsE,"a",@progbits
	.sectionflags	@""
	.align	4
.nv.constant0._ZN5flash16flash_fwd_kernelI23Flash_fwd_kernel_traitsILi32ELi128ELi128ELi4ELb0ELb0EN7cutlass6half_tE19Flash_kernel_traitsILi32ELi128ELi128ELi4ES3_EELb0ELb0ELb0ELb0ELb1ELb1ELb1ELb0EEEvNS_16Flash_fwd_paramsE:
	.zero		992


//--------------------- .nv.constant0._ZN5flash16flash_fwd_kernelI23Flash_fwd_kernel_traitsILi32ELi128ELi128ELi4ELb0ELb0EN7cutlass6half_tE19Flash_kernel_traitsILi32ELi128ELi128ELi4ES3_EELb1ELb0ELb0ELb1ELb0ELb0ELb0ELb0EEEvNS_16Flash_fwd_paramsE --------------------------
	.section	.nv.constant0._ZN5flash16flash_fwd_kernelI23Flash_fwd_kernel_traitsILi32ELi128ELi128ELi4ELb0ELb0EN7cutlass6half_tE19Flash_kernel_traitsILi32ELi128ELi128ELi4ES3_EELb1ELb0ELb0ELb1ELb0ELb0ELb0ELb0EEEvNS_16Flash_fwd_paramsE,"a",@progbits
	.sectionflags	@""
	.align	4
.nv.constant0._ZN5flash16flash_fwd_kernelI23Flash_fwd_kernel_traitsILi32ELi128ELi128ELi4ELb0ELb0EN7cutlass6half_tE19Flash_kernel_traitsILi32ELi128ELi128ELi4ES3_EELb1ELb0ELb0ELb1ELb0ELb0ELb0ELb0EEEvNS_16Flash_fwd_paramsE:
	.zero		992


//--------------------- .nv.constant0._ZN5flash16flash_fwd_kernelI23Flash_fwd_kernel_traitsILi32ELi128ELi128ELi4ELb0ELb0EN7cutlass6half_tE19Flash_kernel_traitsILi32ELi128ELi128ELi4ES3_EELb1ELb0ELb0ELb0ELb0ELb0ELb0ELb1EEEvNS_16Flash_fwd_paramsE --------------------------
	.section	.nv.constant0._ZN5flash16flash_fwd_kernelI23Flash_fwd_kernel_traitsILi32ELi128ELi128ELi4ELb0ELb0EN7cutlass6half_tE19Flash_kernel_traitsILi32ELi128ELi128ELi4ES3_EELb1ELb0ELb0ELb0ELb0ELb0ELb0ELb1EEEvNS_16Flash_fwd_paramsE,"a",@progbits
	.sectionflags	@""
	.align	4
.nv.constant0._ZN5flash16flash_fwd_kernelI23Flash_fwd_kernel_traitsILi32ELi128ELi128ELi4ELb0ELb0EN7cutlass6half_tE19Flash_kernel_traitsILi32ELi128ELi128ELi4ES3_EELb1ELb0ELb0ELb0ELb0ELb0ELb0ELb1EEEvNS_16Flash_fwd_paramsE:
	.zero		992


//--------------------- .nv.constant0._ZN5flash16flash_fwd_kernelI23Flash_fwd_kernel_traitsILi32ELi128ELi128ELi4ELb0ELb0EN7cutlass6half_tE19Flash_kernel_traitsILi32ELi128ELi128ELi4ES3_EELb0ELb0ELb0ELb0ELb0ELb0ELb1ELb0EEEvNS_16Flash_fwd_paramsE --------------------------
	.section	.nv.constant0._ZN5flash16flash_fwd_kernelI23Flash_fwd_kernel_traitsILi32ELi128ELi128ELi4ELb0ELb0EN7cutlass6half_tE19Flash_kernel_traitsILi32ELi128ELi128ELi4ES3_EELb0ELb0ELb0ELb0ELb0ELb0ELb1ELb0EEEvNS_16Flash_fwd_paramsE,"a",@progbits
	.sectionflags	@""
	.align	4
.nv.constant0._ZN5flash16flash_fwd_kernelI23Flash_fwd_kernel_traitsILi32ELi128ELi128ELi4ELb0ELb0EN7cutlass6half_tE19Flash_kernel_traitsILi32ELi128ELi128ELi4ES3_EELb0ELb0ELb0ELb0ELb0ELb0ELb1ELb0EEEvNS_16Flash_fwd_paramsE:
	.zero		992


//--------------------- .nv.constant0._ZN5flash16flash_fwd_kernelI23Flash_fwd_kernel_traitsILi32ELi128ELi128ELi4ELb0ELb0EN7cutlass6half_tE19Flash_kernel_traitsILi32ELi128ELi128ELi4ES3_EELb1ELb0ELb0ELb1ELb0ELb0ELb0ELb1EEEvNS_16Flash_fwd_paramsE --------------------------
	.section	.nv.constant0._ZN5flash16flash_fwd_kernelI23Flash_fwd_kernel_traitsILi32ELi128ELi128ELi4ELb0ELb0EN7cutlass6half_tE19Flash_kernel_traitsILi32ELi128ELi128ELi4ES3_EELb1ELb0ELb0ELb1ELb0ELb0ELb0ELb1EEEvNS_16Flash_fwd_paramsE,"a",@progbits
	.sectionflags	@""
	.align	4
.nv.constant0._ZN5flash16flash_fwd_kernelI23Flash_fwd_kernel_traitsILi32ELi128ELi128ELi4ELb0ELb0EN7cutlass6half_tE19Flash_kernel_traitsILi32ELi128ELi128ELi4ES3_EELb1ELb0ELb0ELb1ELb0ELb0ELb0ELb1EEEvNS_16Flash_fwd_paramsE:
	.zero		992


//--------------------- .nv.constant0._ZN5flash16flash_fwd_kernelI23Flash_fwd_kernel_traitsILi32ELi128ELi128ELi4ELb0ELb0EN7cutlass6half_tE19Flash_kernel_traitsILi32ELi128ELi128ELi4ES3_EELb0ELb0ELb0ELb1ELb0ELb0ELb1ELb0EEEvNS_16Flash_fwd_paramsE --------------------------
	.section	.nv.constant0._ZN5flash16flash_fwd_kernelI23Flash_fwd_kernel_traitsILi32ELi128ELi128ELi4ELb0ELb0EN7cutlass6half_tE19Flash_kernel_traitsILi32ELi128ELi128ELi4ES3_EELb0ELb0ELb0ELb1ELb0ELb0ELb1ELb0EEEvNS_16Flash_fwd_paramsE,"a",@progbits
	.sectionflags	@""
	.align	4
.nv.constant0._ZN5flash16flash_fwd_kernelI23Flash_fwd_kernel_traitsILi32ELi128ELi128ELi4ELb0ELb0EN7cutlass6half_tE19Flash_kernel_traitsILi32ELi128ELi128ELi4ES3_EELb0ELb0ELb0ELb1ELb0ELb0ELb1ELb0EEEvNS_16Flash_fwd_paramsE:
	.zero		992


//--------------------- .nv.constant0._ZN5flash16flash_fwd_kernelI23Flash_fwd_kernel_traitsILi32ELi128ELi128ELi4ELb0ELb0EN7cutlass6half_tE19Flash_kernel_traitsILi32ELi128ELi128ELi4ES3_EELb1ELb0ELb1ELb0ELb0ELb1ELb0ELb0EEEvNS_16Flash_fwd_paramsE --------------------------
	.section	.nv.constant0._ZN5flash16flash_fwd_kernelI23Flash_fwd_kernel_traitsILi32ELi128ELi128ELi4ELb0ELb0EN7cutlass6half_tE19Flash_kernel_traitsILi32ELi128ELi128ELi4ES3_EELb1ELb0ELb1ELb0ELb0ELb1ELb0ELb0EEEvNS_16Flash_fwd_paramsE,"a",@progbits
	.sectionflags	@""
	.align	4
.nv.constant0._ZN5flash16flash_fwd_kernelI23Flash_fwd_kernel_traitsILi32ELi128ELi128ELi4ELb0ELb0EN7cutlass6half_tE19Flash_kernel_traitsILi32ELi128ELi128ELi4ES3_EELb1ELb0ELb1ELb0ELb0ELb1ELb0ELb0EEEvNS_16Flash_fwd_paramsE:
	.zero		992


//--------------------- .nv.constant0._ZN5flash16flash_fwd_kernelI23Flash_fwd_kernel_traitsILi32ELi128ELi128ELi4ELb0ELb0EN7cutlass6half_tE19Flash_kernel_traitsILi32ELi128ELi128ELi4ES3_EELb0ELb0ELb1ELb0ELb0ELb1ELb1ELb0EEEvNS_16Flash_fwd_paramsE --------------------------
	.section	.nv.constant0._ZN5flash16flash_fwd_kernelI23Flash_fwd_kernel_traitsILi32ELi128ELi128ELi4ELb0ELb0EN7cutlass6half_tE19Flash_kernel_traitsILi32ELi128ELi128ELi4ES3_EELb0ELb0ELb1ELb0ELb0ELb1ELb1ELb0EEEvNS_16Flash_fwd_paramsE,"a",@progbits
	.sectionflags	@""
	.align	4
.nv.constant0._ZN5flash16flash_fwd_kernelI23Flash_fwd_kernel_traitsILi32ELi128ELi128ELi4ELb0ELb0EN7cutlass6half_tE19Flash_kernel_traitsILi32ELi128ELi128ELi4ES3_EELb0ELb0ELb1ELb0ELb0ELb1ELb1ELb0EEEvNS_16Flash_fwd_paramsE:
	.zero		992


//--------------------- .nv.constant0._ZN5flash16flash_fwd_kernelI23Flash_fwd_kernel_traitsILi32ELi128ELi128ELi4ELb0ELb0EN7cutlass6half_tE19Flash_kernel_traitsILi32ELi128ELi128ELi4ES3_EELb1ELb0ELb1ELb1ELb0ELb0ELb0ELb0EEEvNS_16Flash_fwd_paramsE --------------------------
	.section	.nv.constant0._ZN5flash16flash_fwd_kernelI23Flash_fwd_kernel_traitsILi32ELi128ELi128ELi4ELb0ELb0EN7cutlass6half_tE19Flash_kernel_traitsILi32ELi128ELi128ELi4ES3_EELb1ELb0ELb1ELb1ELb0ELb0ELb0ELb0EEEvNS_16Flash_fwd_paramsE,"a",@progbits
	.sectionflags	@""
	.align	4
.nv.constant0._ZN5flash16flash_fwd_kernelI23Flash_fwd_kernel_traitsILi32ELi128ELi128ELi4ELb0ELb0EN7cutlass6half_tE19Flash_kernel_traitsILi32ELi128ELi128ELi4ES3_EELb1ELb0ELb1ELb1ELb0ELb0ELb0ELb0EEEvNS_16Flash_fwd_paramsE:
	.zero		992


//--------------------- .nv.constant0._ZN5flash16flash_fwd_kernelI23Flash_fwd_kernel_traitsILi32ELi128ELi128ELi4ELb0ELb0EN7cutlass6half_tE19Flash_kernel_traitsILi32ELi128ELi128ELi4ES3_EELb1ELb0ELb1ELb0ELb0ELb0ELb0ELb1EEEvNS_16Flash_fwd_paramsE --------------------------
	.section	.nv.constant0._ZN5flash16flash_fwd_kernelI23Flash_fwd_kernel_traitsILi32ELi128ELi128ELi4ELb0ELb0EN7cutlass6half_tE19Flash_kernel_traitsILi32ELi128ELi128ELi4ES3_EELb1ELb0ELb1ELb0ELb0ELb0ELb0ELb1EEEvNS_16Flash_fwd_paramsE,"a",@progbits
	.sectionflags	@""
	.align	4
.nv.constant0._ZN5flash16flash_fwd_kernelI23Flash_fwd_kernel_traitsILi32ELi128ELi128ELi4ELb0ELb0EN7cutlass6half_tE19Flash_kernel_traitsILi32ELi128ELi128ELi4ES3_EELb1ELb0ELb1ELb0ELb0ELb0ELb0ELb1EEEvNS_16Flash_fwd_paramsE:
	.zero		992


//--------------------- .nv.constant0._ZN5flash16flash_fwd_kernelI23Flash_fwd_kernel_traitsILi32ELi128ELi128ELi4ELb0ELb0EN7cutlass6half_tE19Flash_kernel_traitsILi32ELi128ELi128ELi4ES3_EELb0ELb0ELb1ELb0ELb0ELb0ELb1ELb0EEEvNS_16Flash_fwd_paramsE --------------------------
	.section	.nv.constant0._ZN5flash16flash_fwd_kernelI23Flash_fwd_kernel_traitsILi32ELi128ELi128ELi4ELb0ELb0EN7cutlass6half_tE19Flash_kernel_traitsILi32ELi128ELi128ELi4ES3_EELb0ELb0ELb1ELb0ELb0ELb0ELb1ELb0EEEvNS_16Flash_fwd_paramsE,"a",@progbits
	.sectionflags	@""
	.align	4
.nv.constant0._ZN5flash16flash_fwd_kernelI23Flash_fwd_kernel_traitsILi32ELi128ELi128ELi4ELb0ELb0EN7cutlass6half_tE19Flash_kernel_traitsILi32ELi128ELi128ELi4ES3_EELb0ELb0ELb1ELb0ELb0ELb0ELb1ELb0EEEvNS_16Flash_fwd_paramsE:
	.zero		992


//--------------------- .nv.constant0._ZN5flash16flash_fwd_kernelI23Flash_fwd_kernel_traitsILi32ELi128ELi128ELi4ELb0ELb0EN7cutlass6half_tE19Flash_kernel_traitsILi32ELi128ELi128ELi4ES3_EELb1ELb0ELb1ELb1ELb0ELb0ELb0ELb1EEEvNS_16Flash_fwd_paramsE --------------------------
	.section	.nv.constant0._ZN5flash16flash_fwd_kernelI23Flash_fwd_kernel_traitsILi32ELi128ELi128ELi4ELb0ELb0EN7cutlass6half_tE19Flash_kernel_traitsILi32ELi128ELi128ELi4ES3_EELb1ELb0ELb1ELb1ELb0ELb0ELb0ELb1EEEvNS_16Flash_fwd_paramsE,"a",@progbits
	.sectionflags	@""
	.align	4
.nv.constant0._ZN5flash16flash_fwd_kernelI23Flash_fwd_kernel_traitsILi32ELi128ELi128ELi4ELb0ELb0EN7cutlass6half_tE19Flash_kernel_traitsILi32ELi128ELi128ELi4ES3_EELb1ELb0ELb1ELb1ELb0ELb0ELb0ELb1EEEvNS_16Flash_fwd_paramsE:
	.zero		992


//--------------------- .nv.constant0._ZN5flash16flash_fwd_kernelI23Flash_fwd_kernel_traitsILi32ELi128ELi128ELi4ELb0ELb0EN7cutlass6half_tE19Flash_kernel_traitsILi32ELi128ELi128ELi4ES3_EELb0ELb0ELb1ELb1ELb0ELb0ELb1ELb0EEEvNS_16Flash_fwd_paramsE --------------------------
	.section	.nv.constant0._ZN5flash16flash_fwd_kernelI23Flash_fwd_kernel_traitsILi32ELi128ELi128ELi4ELb0ELb0EN7cutlass6half_tE19Flash_kernel_traitsILi32ELi128ELi128ELi4ES3_EELb0ELb0ELb1ELb1ELb0ELb0ELb1ELb0EEEvNS_16Flash_fwd_paramsE,"a",@progbits
	.sectionflags	@""
	.align	4
.nv.constant0._ZN5flash16flash_fwd_kernelI23Flash_fwd_kernel_traitsILi32ELi128ELi128ELi4ELb0ELb0EN7cutlass6half_tE19Flash_kernel_traitsILi32ELi128ELi128ELi4ES3_EELb0ELb0ELb1ELb1ELb0ELb0ELb1ELb0EEEvNS_16Flash_fwd_paramsE:
	.zero		992


//--------------------- SYMBOLS --------------------------

	.type		.nv.reservedSmem.offset0,@object
	.size		.nv.reservedSmem.offset0,0x4
